// Copyright (c) 2024, Tri Dao.
// Splitting the different head dimensions to different files to speed up compilation.
// This file is auto-generated. See "generate_kernels.py"
#include "namespace_config.h"
#include "flash_fwd_launch_template.h"

namespace FLASH_NAMESPACE {

template void run_mha_fwd_splitkv_dispatch<cutlass::half_t, 192, false>(Flash_fwd_params &params, cudaStream_t stream);

} // namespace FLASH_NAMESPACE

// ===== COMPILED SASS (sm_90a) =====

	.target	sm_90a

	.elftype	@"ET_EXEC"


//--------------------- .note.nv.tkinfo           --------------------------
	.section	.note.nv.tkinfo,"",@"SHT_NOTE"
	.sectionflags	@"SHF_NOTE_NV_TKINFO"
	.tkinfo
        /*0018*/ 	.word	0x00000002
        /*0030*/ 	.string	""
        /*0030*/ 	.string	"ptxas"
        /*0030*/ 	.string	"Cuda compilation tools, release 13.0, V13.0.88"
        /*0030*/ 	.string	"Build cuda_13.0.r13.0/compiler.36424714_0"
        /*0030*/ 	.string	"-arch sm_90a -m 64 "



//--------------------- .note.nv.cuinfo           --------------------------
	.section	.note.nv.cuinfo,"",@"SHT_NOTE"
	.sectionflags	@"SHF_NOTE_NV_CUINFO"
        /*0018*/ 	.short	0x0002
        /*001a*/ 	.short	0x005a
        /*001c*/ 	.short	0x0082
	.zero		2


//--------------------- .nv.info                  --------------------------
	.section	.nv.info,"",@"SHT_CUDA_INFO"
	.align	4


	//----- nvinfo : EIATTR_REGCOUNT
	.align		4
        /*0000*/ 	.byte	0x04, 0x2f
        /*0002*/ 	.short	(.L_12 - .L_11)
	.align		4
.L_11:
        /*0004*/ 	.word	index@(_ZN5flash24flash_fwd_splitkv_kernelI23Flash_fwd_kernel_traitsILi192ELi64ELi64ELi4ELb0ELb0EN7cutlass6half_tE19Flash_kernel_traitsILi192ELi64ELi64ELi4ES3_EELb0ELb1ELb1ELb0ELb0ELb1ELb1ELb1EEEvNS_16Flash_fwd_paramsE)
        /*0008*/ 	.word	0x000000f6


	//----- nvinfo : EIATTR_FRAME_SIZE
	.align		4
.L_12:
        /*000c*/ 	.byte	0x04, 0x11
        /*000e*/ 	.short	(.L_14 - .L_13)
	.align		4
.L_13:
        /*0010*/ 	.word	index@($_ZN5flash24flash_fwd_splitkv_kernelI23Flash_fwd_kernel_traitsILi192ELi64ELi64ELi4ELb0ELb0EN7cutlass6half_tE19Flash_kernel_traitsILi192ELi64ELi64ELi4ES3_EELb0ELb1ELb1ELb0ELb0ELb1ELb1ELb1EEEvNS_16Flash_fwd_paramsE$_ZN5flash30compute_attn_1rowblock_splitkvI23Flash_fwd_kernel_traitsILi192ELi64ELi64ELi4ELb0ELb0EN7cutlass6half_tE19Flash_kernel_traitsILi192ELi64ELi64ELi4ES3_EELb0ELb1ELb1ELb0ELb0ELb1ELb1ELb1ENS_16Flash_fwd_paramsEEEvRKT8_iiiii)
        /*0014*/ 	.word	0x00000000


	//----- nvinfo : EIATTR_FRAME_SIZE
	.align		4
.L_14:
        /*0018*/ 	.byte	0x04, 0x11
        /*001a*/ 	.short	(.L_16 - .L_15)
	.align		4
.L_15:
        /*001c*/ 	.word	index@(_ZN5flash24flash_fwd_splitkv_kernelI23Flash_fwd_kernel_traitsILi192ELi64ELi64ELi4ELb0ELb0EN7cutlass6half_tE19Flash_kernel_traitsILi192ELi64ELi64ELi4ES3_EELb0ELb1ELb1ELb0ELb0ELb1ELb1ELb1EEEvNS_16Flash_fwd_paramsE)
        /*0020*/ 	.word	0x00000000


	//----- nvinfo : EIATTR_REGCOUNT
	.align		4
.L_16:
        /*0024*/ 	.byte	0x04, 0x2f
        /*0026*/ 	.short	(.L_18 - .L_17)
	.align		4
.L_17:
        /*0028*/ 	.word	index@(_ZN5flash24flash_fwd_splitkv_kernelI23Flash_fwd_kernel_traitsILi192ELi64ELi64ELi4ELb0ELb0EN7cutlass6half_tE19Flash_kernel_traitsILi192ELi64ELi64ELi4ES3_EELb0ELb1ELb1ELb0ELb0ELb0ELb1ELb1EEEvNS_16Flash_fwd_paramsE)
        /*002c*/ 	.word	0x000000ea


	//----- nvinfo : EIATTR_FRAME_SIZE
	.align		4
.L_18:
        /*0030*/ 	.byte	0x04, 0x11
        /*0032*/ 	.short	(.L_20 - .L_19)
	.align		4
.L_19:
        /*0034*/ 	.word	index@(_ZN5flash24flash_fwd_splitkv_kernelI23Flash_fwd_kernel_traitsILi192ELi64ELi64ELi4ELb0ELb0EN7cutlass6half_tE19Flash_kernel_traitsILi192ELi64ELi64ELi4ES3_EELb0ELb1ELb1ELb0ELb0ELb0ELb1ELb1EEEvNS_16Flash_fwd_paramsE)
        /*0038*/ 	.word	0x00000000


	//----- nvinfo : EIATTR_REGCOUNT
	.align		4
.L_20:
        /*003c*/ 	.byte	0x04, 0x2f
        /*003e*/ 	.short	(.L_22 - .L_21)
	.align		4
.L_21:
        /*0040*/ 	.word	index@(_ZN5flash24flash_fwd_splitkv_kernelI23Flash_fwd_kernel_traitsILi192ELi64ELi64ELi4ELb0ELb0EN7cutlass6half_tE19Flash_kernel_traitsILi192ELi64ELi64ELi4ES3_EELb0ELb1ELb0ELb0ELb1ELb1ELb1ELb1EEEvNS_16Flash_fwd_paramsE)
        /*0044*/ 	.word	0x000000f6


	//----- nvinfo : EIATTR_FRAME_SIZE
	.align		4
.L_22:
        /*0048*/ 	.byte	0x04, 0x11
        /*004a*/ 	.short	(.L_24 - .L_23)
	.align		4
.L_23:
        /*004c*/ 	.word	index@(_ZN5flash24flash_fwd_splitkv_kernelI23Flash_fwd_kernel_traitsILi192ELi64ELi64ELi4ELb0ELb0EN7cutlass6half_tE19Flash_kernel_traitsILi192ELi64ELi64ELi4ES3_EELb0ELb1ELb0ELb0ELb1ELb1ELb1ELb1EEEvNS_16Flash_fwd_paramsE)
        /*0050*/ 	.word	0x00000000


	//----- nvinfo : EIATTR_REGCOUNT
	.align		4
.L_24:
        /*0054*/ 	.byte	0x04, 0x2f
        /*0056*/ 	.short	(.L_26 - .L_25)
	.align		4
.L_25:
        /*0058*/ 	.word	index@(_ZN5flash24flash_fwd_splitkv_kernelI23Flash_fwd_kernel_traitsILi192ELi64ELi64ELi4ELb0ELb0EN7cutlass6half_tE19Flash_kernel_traitsILi192ELi64ELi64ELi4ES3_EELb0ELb1ELb0ELb0ELb1ELb0ELb1ELb1EEEvNS_16Flash_fwd_paramsE)
        /*005c*/ 	.word	0x000000ea


	//----- nvinfo : EIATTR_FRAME_SIZE
	.align		4
.L_26:
        /*0060*/ 	.byte	0x04, 0x11
        /*0062*/ 	.short	(.L_28 - .L_27)
	.align		4
.L_27:
        /*0064*/ 	.word	index@(_ZN5flash24flash_fwd_splitkv_kernelI23Flash_fwd_kernel_traitsILi192ELi64ELi64ELi4ELb0ELb0EN7cutlass6half_tE19Flash_kernel_traitsILi192ELi64ELi64ELi4ES3_EELb0ELb1ELb0ELb0ELb1ELb0ELb1ELb1EEEvNS_16Flash_fwd_paramsE)
        /*0068*/ 	.word	0x00000000


	//----- nvinfo : EIATTR_REGCOUNT
	.align		4
.L_28:
        /*006c*/ 	.byte	0x04, 0x2f
        /*006e*/ 	.short	(.L_30 - .L_29)
	.align		4
.L_29:
        /*0070*/ 	.word	index@(_ZN5flash24flash_fwd_splitkv_kernelI23Flash_fwd_kernel_traitsILi192ELi64ELi64ELi4ELb0ELb0EN7cutlass6half_tE19Flash_kernel_traitsILi192ELi64ELi64ELi4ES3_EELb0ELb1ELb1ELb0ELb0ELb1ELb1ELb0EEEvNS_16Flash_fwd_paramsE)
        /*0074*/ 	.word	0x000000ff


	//----- nvinfo : EIATTR_FRAME_SIZE
	.align		4
.L_30:
        /*0078*/ 	.byte	0x04, 0x11
        /*007a*/ 	.short	(.L_32 - .L_31)
	.align		4
.L_31:
        /*007c*/ 	.word	index@(_ZN5flash24flash_fwd_splitkv_kernelI23Flash_fwd_kernel_traitsILi192ELi64ELi64ELi4ELb0ELb0EN7cutlass6half_tE19Flash_kernel_traitsILi192ELi64ELi64ELi4ES3_EELb0ELb1ELb1ELb0ELb0ELb1ELb1ELb0EEEvNS_16Flash_fwd_paramsE)
        /*0080*/ 	.word	0x00000000


	//----- nvinfo : EIATTR_REGCOUNT
	.align		4
.L_32:
        /*0084*/ 	.byte	0x04, 0x2f
        /*0086*/ 	.short	(.L_34 - .L_33)
	.align		4
.L_33:
        /*0088*/ 	.word	index@(_ZN5flash24flash_fwd_splitkv_kernelI23Flash_fwd_kernel_traitsILi192ELi64ELi64ELi4ELb0ELb0EN7cutlass6half_tE19Flash_kernel_traitsILi192ELi64ELi64ELi4ES3_EELb0ELb1ELb1ELb0ELb0ELb0ELb1ELb0EEEvNS_16Flash_fwd_paramsE)
        /*008c*/ 	.word	0x000000ec


	//----- nvinfo : EIATTR_FRAME_SIZE
	.align		4
.L_34:
        /*0090*/ 	.byte	0x04, 0x11
        /*0092*/ 	.short	(.L_36 - .L_35)
	.align		4
.L_35:
        /*0094*/ 	.word	index@(_ZN5flash24flash_fwd_splitkv_kernelI23Flash_fwd_kernel_traitsILi192ELi64ELi64ELi4ELb0ELb0EN7cutlass6half_tE19Flash_kernel_traitsILi192ELi64ELi64ELi4ES3_EELb0ELb1ELb1ELb0ELb0ELb0ELb1ELb0EEEvNS_16Flash_fwd_paramsE)
        /*0098*/ 	.word	0x00000000


	//----- nvinfo : EIATTR_REGCOUNT
	.align		4
.L_36:
        /*009c*/ 	.byte	0x04, 0x2f
        /*009e*/ 	.short	(.L_38 - .L_37)
	.align		4
.L_37:
        /*00a0*/ 	.word	index@(_ZN5flash24flash_fwd_splitkv_kernelI23Flash_fwd_kernel_traitsILi192ELi64ELi64ELi4ELb0ELb0EN7cutlass6half_tE19Flash_kernel_traitsILi192ELi64ELi64ELi4ES3_EELb0ELb1ELb0ELb0ELb1ELb1ELb1ELb0EEEvNS_16Flash_fwd_paramsE)
        /*00a4*/ 	.word	0x000000ff


	//----- nvinfo : EIATTR_FRAME_SIZE
	.align		4
.L_38:
        /*00a8*/ 	.byte	0x04, 0x11
        /*00aa*/ 	.short	(.L_40 - .L_39)
	.align		4
.L_39:
        /*00ac*/ 	.word	index@(_ZN5flash24flash_fwd_splitkv_kernelI23Flash_fwd_kernel_traitsILi192ELi64ELi64ELi4ELb0ELb0EN7cutlass6half_tE19Flash_kernel_traitsILi192ELi64ELi64ELi4ES3_EELb0ELb1ELb0ELb0ELb1ELb1ELb1ELb0EEEvNS_16Flash_fwd_paramsE)
        /*00b0*/ 	.word	0x00000000


	//----- nvinfo : EIATTR_REGCOUNT
	.align		4
.L_40:
        /*00b4*/ 	.byte	0x04, 0x2f
        /*00b6*/ 	.short	(.L_42 - .L_41)
	.align		4
.L_41:
        /*00b8*/ 	.word	index@(_ZN5flash24flash_fwd_splitkv_kernelI23Flash_fwd_kernel_traitsILi192ELi64ELi64ELi4ELb0ELb0EN7cutlass6half_tE19Flash_kernel_traitsILi192ELi64ELi64ELi4ES3_EELb0ELb1ELb0ELb0ELb1ELb0ELb1ELb0EEEvNS_16Flash_fwd_paramsE)
        /*00bc*/ 	.word	0x000000ea


	//----- nvinfo : EIATTR_FRAME_SIZE
	.align		4
.L_42:
        /*00c0*/ 	.byte	0x04, 0x11
        /*00c2*/ 	.short	(.L_44 - .L_43)
	.align		4
.L_43:
        /*00c4*/ 	.word	index@(_ZN5flash24flash_fwd_splitkv_kernelI23Flash_fwd_kernel_traitsILi192ELi64ELi64ELi4ELb0ELb0EN7cutlass6half_tE19Flash_kernel_traitsILi192ELi64ELi64ELi4ES3_EELb0ELb1ELb0ELb0ELb1ELb0ELb1ELb0EEEvNS_16Flash_fwd_paramsE)
        /*00c8*/ 	.word	0x00000000


	//----- nvinfo : EIATTR_REGCOUNT
	.align		4
.L_44:
        /*00cc*/ 	.byte	0x04, 0x2f
        /*00ce*/ 	.short	(.L_46 - .L_45)
	.align		4
.L_45:
        /*00d0*/ 	.word	index@(_ZN5flash24flash_fwd_splitkv_kernelI23Flash_fwd_kernel_traitsILi192ELi64ELi64ELi4ELb0ELb0EN7cutlass6half_tE19Flash_kernel_traitsILi192ELi64ELi64ELi4ES3_EELb0ELb1ELb1ELb0ELb0ELb1ELb0ELb1EEEvNS_16Flash_fwd_paramsE)
        /*00d4*/ 	.word	0x000000ea


	//----- nvinfo : EIATTR_FRAME_SIZE
	.align		4
.L_46:
        /*00d8*/ 	.byte	0x04, 0x11
        /*00da*/ 	.short	(.L_48 - .L_47)
	.align		4
.L_47:
        /*00dc*/ 	.word	index@(_ZN5flash24flash_fwd_splitkv_kernelI23Flash_fwd_kernel_traitsILi192ELi64ELi64ELi4ELb0ELb0EN7cutlass6half_tE19Flash_kernel_traitsILi192ELi64ELi64ELi4ES3_EELb0ELb1ELb1ELb0ELb0ELb1ELb0ELb1EEEvNS_16Flash_fwd_paramsE)
        /*00e0*/ 	.word	0x00000000


	//----- nvinfo : EIATTR_REGCOUNT
	.align		4
.L_48:
        /*00e4*/ 	.byte	0x04, 0x2f
        /*00e6*/ 	.short	(.L_50 - .L_49)
	.align		4
.L_49:
        /*00e8*/ 	.word	index@(_ZN5flash24flash_fwd_splitkv_kernelI23Flash_fwd_kernel_traitsILi192ELi64ELi64ELi4ELb0ELb0EN7cutlass6half_tE19Flash_kernel_traitsILi192ELi64ELi64ELi4ES3_EELb0ELb1ELb1ELb0ELb0ELb0ELb0ELb1EEEvNS_16Flash_fwd_paramsE)
        /*00ec*/ 	.word	0x000000ea


	//----- nvinfo : EIATTR_FRAME_SIZE
	.align		4
.L_50:
        /*00f0*/ 	.byte	0x04, 0x11
        /*00f2*/ 	.short	(.L_52 - .L_51)
	.align		4
.L_51:
        /*00f4*/ 	.word	index@(_ZN5flash24flash_fwd_splitkv_kernelI23Flash_fwd_kernel_traitsILi192ELi64ELi64ELi4ELb0ELb0EN7cutlass6half_tE19Flash_kernel_traitsILi192ELi64ELi64ELi4ES3_EELb0ELb1ELb1ELb0ELb0ELb0ELb0ELb1EEEvNS_16Flash_fwd_paramsE)
        /*00f8*/ 	.word	0x00000000


	//----- nvinfo : EIATTR_REGCOUNT
	.align		4
.L_52:
        /*00fc*/ 	.byte	0x04, 0x2f
        /*00fe*/ 	.short	(.L_54 - .L_53)
	.align		4
.L_53:
        /*0100*/ 	.word	index@(_ZN5flash24flash_fwd_splitkv_kernelI23Flash_fwd_kernel_traitsILi192ELi64ELi64ELi4ELb0ELb0EN7cutlass6half_tE19Flash_kernel_traitsILi192ELi64ELi64ELi4ES3_EELb0ELb1ELb0ELb0ELb1ELb1ELb0ELb1EEEvNS_16Flash_fwd_paramsE)
        /*0104*/ 	.word	0x000000f6


	//----- nvinfo : EIATTR_FRAME_SIZE
	.align		4
.L_54:
        /*0108*/ 	.byte	0x04, 0x11
        /*010a*/ 	.short	(.L_56 - .L_55)
	.align		4
.L_55:
        /*010c*/ 	.word	index@(_ZN5flash24flash_fwd_splitkv_kernelI23Flash_fwd_kernel_traitsILi192ELi64ELi64ELi4ELb0ELb0EN7cutlass6half_tE19Flash_kernel_traitsILi192ELi64ELi64ELi4ES3_EELb0ELb1ELb0ELb0ELb1ELb1ELb0ELb1EEEvNS_16Flash_fwd_paramsE)
        /*0110*/ 	.word	0x00000000


	//----- nvinfo : EIATTR_REGCOUNT
	.align		4
.L_56:
        /*0114*/ 	.byte	0x04, 0x2f
        /*0116*/ 	.short	(.L_58 - .L_57)
	.align		4
.L_57:
        /*0118*/ 	.word	index@(_ZN5flash24flash_fwd_splitkv_kernelI23Flash_fwd_kernel_traitsILi192ELi64ELi64ELi4ELb0ELb0EN7cutlass6half_tE19Flash_kernel_traitsILi192ELi64ELi64ELi4ES3_EELb0ELb1ELb0ELb0ELb1ELb0ELb0ELb1EEEvNS_16Flash_fwd_paramsE)
        /*011c*/ 	.word	0x000000ea


	//----- nvinfo : EIATTR_FRAME_SIZE
	.align		4
.L_58:
        /*0120*/ 	.byte	0x04, 0x11
        /*0122*/ 	.short	(.L_60 - .L_59)
	.align		4
.L_59:
        /*0124*/ 	.word	index@(_ZN5flash24flash_fwd_splitkv_kernelI23Flash_fwd_kernel_traitsILi192ELi64ELi64ELi4ELb0ELb0EN7cutlass6half_tE19Flash_kernel_traitsILi192ELi64ELi64ELi4ES3_EELb0ELb1ELb0ELb0ELb1ELb0ELb0ELb1EEEvNS_16Flash_fwd_paramsE)
        /*0128*/ 	.word	0x00000000


	//----- nvinfo : EIATTR_REGCOUNT
	.align		4
.L_60:
        /*012c*/ 	.byte	0x04, 0x2f
        /*012e*/ 	.short	(.L_62 - .L_61)
	.align		4
.L_61:
        /*0130*/ 	.word	index@(_ZN5flash24flash_fwd_splitkv_kernelI23Flash_fwd_kernel_traitsILi192ELi64ELi64ELi4ELb0ELb0EN7cutlass6half_tE19Flash_kernel_traitsILi192ELi64ELi64ELi4ES3_EELb0ELb1ELb1ELb0ELb0ELb1ELb0ELb0EEEvNS_16Flash_fwd_paramsE)
        /*0134*/ 	.word	0x000000ff


	//----- nvinfo : EIATTR_FRAME_SIZE
	.align		4
.L_62:
        /*0138*/ 	.byte	0x04, 0x11
        /*013a*/ 	.short	(.L_64 - .L_63)
	.align		4
.L_63:
        /*013c*/ 	.word	index@(_ZN5flash24flash_fwd_splitkv_kernelI23Flash_fwd_kernel_traitsILi192ELi64ELi64ELi4ELb0ELb0EN7cutlass6half_tE19Flash_kernel_traitsILi192ELi64ELi64ELi4ES3_EELb0ELb1ELb1ELb0ELb0ELb1ELb0ELb0EEEvNS_16Flash_fwd_paramsE)
        /*0140*/ 	.word	0x00000000


	//----- nvinfo : EIATTR_REGCOUNT
	.align		4
.L_64:
        /*0144*/ 	.byte	0x04, 0x2f
        /*0146*/ 	.short	(.L_66 - .L_65)
	.align		4
.L_65:
        /*0148*/ 	.word	index@(_ZN5flash24flash_fwd_splitkv_kernelI23Flash_fwd_kernel_traitsILi192ELi64ELi64ELi4ELb0ELb0EN7cutlass6half_tE19Flash_kernel_traitsILi192ELi64ELi64ELi4ES3_EELb0ELb1ELb1ELb0ELb0ELb0ELb0ELb0EEEvNS_16Flash_fwd_paramsE)
        /*014c*/ 	.word	0x000000f0


	//----- nvinfo : EIATTR_FRAME_SIZE
	.align		4
.L_66:
        /*0150*/ 	.byte	0x04, 0x11
        /*0152*/ 	.short	(.L_68 - .L_67)
	.align		4
.L_67:
        /*0154*/ 	.word	index@(_ZN5flash24flash_fwd_splitkv_kernelI23Flash_fwd_kernel_traitsILi192ELi64ELi64ELi4ELb0ELb0EN7cutlass6half_tE19Flash_kernel_traitsILi192ELi64ELi64ELi4ES3_EELb0ELb1ELb1ELb0ELb0ELb0ELb0ELb0EEEvNS_16Flash_fwd_paramsE)
        /*0158*/ 	.word	0x00000000


	//----- nvinfo : EIATTR_REGCOUNT
	.align		4
.L_68:
        /*015c*/ 	.byte	0x04, 0x2f
        /*015e*/ 	.short	(.L_70 - .L_69)
	.align		4
.L_69:
        /*0160*/ 	.word	index@(_ZN5flash24flash_fwd_splitkv_kernelI23Flash_fwd_kernel_traitsILi192ELi64ELi64ELi4ELb0ELb0EN7cutlass6half_tE19Flash_kernel_traitsILi192ELi64ELi64ELi4ES3_EELb0ELb1ELb0ELb0ELb1ELb1ELb0ELb0EEEvNS_16Flash_fwd_paramsE)
        /*0164*/ 	.word	0x000000ff


	//----- nvinfo : EIATTR_FRAME_SIZE
	.align		4
.L_70:
        /*0168*/ 	.byte	0x04, 0x11
        /*016a*/ 	.short	(.L_72 - .L_71)
	.align		4
.L_71:
        /*016c*/ 	.word	index@(_ZN5flash24flash_fwd_splitkv_kernelI23Flash_fwd_kernel_traitsILi192ELi64ELi64ELi4ELb0ELb0EN7cutlass6half_tE19Flash_kernel_traitsILi192ELi64ELi64ELi4ES3_EELb0ELb1ELb0ELb0ELb1ELb1ELb0ELb0EEEvNS_16Flash_fwd_paramsE)
        /*0170*/ 	.word	0x00000000


	//----- nvinfo : EIATTR_REGCOUNT
	.align		4
.L_72:
        /*0174*/ 	.byte	0x04, 0x2f
        /*0176*/ 	.short	(.L_74 - .L_73)
	.align		4
.L_73:
        /*0178*/ 	.word	index@(_ZN5flash24flash_fwd_splitkv_kernelI23Flash_fwd_kernel_traitsILi192ELi64ELi64ELi4ELb0ELb0EN7cutlass6half_tE19Flash_kernel_traitsILi192ELi64ELi64ELi4ES3_EELb0ELb1ELb0ELb0ELb1ELb0ELb0ELb0EEEvNS_16Flash_fwd_paramsE)
        /*017c*/ 	.word	0x000000e8


	//----- nvinfo : EIATTR_FRAME_SIZE
	.align		4
.L_74:
        /*0180*/ 	.byte	0x04, 0x11
        /*0182*/ 	.short	(.L_76 - .L_75)
	.align		4
.L_75:
        /*0184*/ 	.word	index@(_ZN5flash24flash_fwd_splitkv_kernelI23Flash_fwd_kernel_traitsILi192ELi64ELi64ELi4ELb0ELb0EN7cutlass6half_tE19Flash_kernel_traitsILi192ELi64ELi64ELi4ES3_EELb0ELb1ELb0ELb0ELb1ELb0ELb0ELb0EEEvNS_16Flash_fwd_paramsE)
        /*0188*/ 	.word	0x00000000


	//----- nvinfo : EIATTR_REGCOUNT
	.align		4
.L_76:
        /*018c*/ 	.byte	0x04, 0x2f
        /*018e*/ 	.short	(.L_78 - .L_77)
	.align		4
.L_77:
        /*0190*/ 	.word	index@(_ZN5flash24flash_fwd_splitkv_kernelI23Flash_fwd_kernel_traitsILi192ELi64ELi64ELi4ELb0ELb0EN7cutlass6half_tE19Flash_kernel_traitsILi192ELi64ELi64ELi4ES3_EELb0ELb0ELb1ELb0ELb0ELb1ELb1ELb1EEEvNS_16Flash_fwd_paramsE)
        /*0194*/ 	.word	0x000000f0


	//----- nvinfo : EIATTR_FRAME_SIZE
	.align		4
.L_78:
        /*0198*/ 	.byte	0x04, 0x11
        /*019a*/ 	.short	(.L_80 - .L_79)
	.align		4
.L_79:
        /*019c*/ 	.word	index@(_ZN5flash24flash_fwd_splitkv_kernelI23Flash_fwd_kernel_traitsILi192ELi64ELi64ELi4ELb0ELb0EN7cutlass6half_tE19Flash_kernel_traitsILi192ELi64ELi64ELi4ES3_EELb0ELb0ELb1ELb0ELb0ELb1ELb1ELb1EEEvNS_16Flash_fwd_paramsE)
        /*01a0*/ 	.word	0x00000000


	//----- nvinfo : EIATTR_REGCOUNT
	.align		4
.L_80:
        /*01a4*/ 	.byte	0x04, 0x2f
        /*01a6*/ 	.short	(.L_82 - .L_81)
	.align		4
.L_81:
        /*01a8*/ 	.word	index@(_ZN5flash24flash_fwd_splitkv_kernelI23Flash_fwd_kernel_traitsILi192ELi64ELi64ELi4ELb0ELb0EN7cutlass6half_tE19Flash_kernel_traitsILi192ELi64ELi64ELi4ES3_EELb0ELb0ELb1ELb0ELb0ELb0ELb1ELb1EEEvNS_16Flash_fwd_paramsE)
        /*01ac*/ 	.word	0x000000e0


	//----- nvinfo : EIATTR_FRAME_SIZE
	.align		4
.L_82:
        /*01b0*/ 	.byte	0x04, 0x11
        /*01b2*/ 	.short	(.L_84 - .L_83)
	.align		4
.L_83:
        /*01b4*/ 	.word	index@(_ZN5flash24flash_fwd_splitkv_kernelI23Flash_fwd_kernel_traitsILi192ELi64ELi64ELi4ELb0ELb0EN7cutlass6half_tE19Flash_kernel_traitsILi192ELi64ELi64ELi4ES3_EELb0ELb0ELb1ELb0ELb0ELb0ELb1ELb1EEEvNS_16Flash_fwd_paramsE)
        /*01b8*/ 	.word	0x00000000


	//----- nvinfo : EIATTR_REGCOUNT
	.align		4
.L_84:
        /*01bc*/ 	.byte	0x04, 0x2f
        /*01be*/ 	.short	(.L_86 - .L_85)
	.align		4
.L_85:
        /*01c0*/ 	.word	index@(_ZN5flash24flash_fwd_splitkv_kernelI23Flash_fwd_kernel_traitsILi192ELi64ELi64ELi4ELb0ELb0EN7cutlass6half_tE19Flash_kernel_traitsILi192ELi64ELi64ELi4ES3_EELb0ELb0ELb0ELb0ELb1ELb1ELb1ELb1EEEvNS_16Flash_fwd_paramsE)
        /*01c4*/ 	.word	0x000000ee


	//----- nvinfo : EIATTR_FRAME_SIZE
	.align		4
.L_86:
        /*01c8*/ 	.byte	0x04, 0x11
        /*01ca*/ 	.short	(.L_88 - .L_87)
	.align		4
.L_87:
        /*01cc*/ 	.word	index@(_ZN5flash24flash_fwd_splitkv_kernelI23Flash_fwd_kernel_traitsILi192ELi64ELi64ELi4ELb0ELb0EN7cutlass6half_tE19Flash_kernel_traitsILi192ELi64ELi64ELi4ES3_EELb0ELb0ELb0ELb0ELb1ELb1ELb1ELb1EEEvNS_16Flash_fwd_paramsE)
        /*01d0*/ 	.word	0x00000000


	//----- nvinfo : EIATTR_REGCOUNT
	.align		4
.L_88:
        /*01d4*/ 	.byte	0x04, 0x2f
        /*01d6*/ 	.short	(.L_90 - .L_89)
	.align		4
.L_89:
        /*01d8*/ 	.word	index@(_ZN5flash24flash_fwd_splitkv_kernelI23Flash_fwd_kernel_traitsILi192ELi64ELi64ELi4ELb0ELb0EN7cutlass6half_tE19Flash_kernel_traitsILi192ELi64ELi64ELi4ES3_EELb0ELb0ELb0ELb0ELb1ELb0ELb1ELb1EEEvNS_16Flash_fwd_paramsE)
        /*01dc*/ 	.word	0x000000e0


	//----- nvinfo : EIATTR_FRAME_SIZE
	.align		4
.L_90:
        /*01e0*/ 	.byte	0x04, 0x11
        /*01e2*/ 	.short	(.L_92 - .L_91)
	.align		4
.L_91:
        /*01e4*/ 	.word	index@(_ZN5flash24flash_fwd_splitkv_kernelI23Flash_fwd_kernel_traitsILi192ELi64ELi64ELi4ELb0ELb0EN7cutlass6half_tE19Flash_kernel_traitsILi192ELi64ELi64ELi4ES3_EELb0ELb0ELb0ELb0ELb1ELb0ELb1ELb1EEEvNS_16Flash_fwd_paramsE)
        /*01e8*/ 	.word	0x00000000


	//----- nvinfo : EIATTR_REGCOUNT
	.align		4
.L_92:
        /*01ec*/ 	.byte	0x04, 0x2f
        /*01ee*/ 	.short	(.L_94 - .L_93)
	.align		4
.L_93:
        /*01f0*/ 	.word	index@(_ZN5flash24flash_fwd_splitkv_kernelI23Flash_fwd_kernel_traitsILi192ELi64ELi64ELi4ELb0ELb0EN7cutlass6half_tE19Flash_kernel_traitsILi192ELi64ELi64ELi4ES3_EELb0ELb0ELb1ELb0ELb0ELb1ELb1ELb0EEEvNS_16Flash_fwd_paramsE)
        /*01f4*/ 	.word	0x000000f5


	//----- nvinfo : EIATTR_FRAME_SIZE
	.align		4
.L_94:
        /*01f8*/ 	.byte	0x04, 0x11
        /*01fa*/ 	.short	(.L_96 - .L_95)
	.align		4
.L_95:
        /*01fc*/ 	.word	index@(_ZN5flash24flash_fwd_splitkv_kernelI23Flash_fwd_kernel_traitsILi192ELi64ELi64ELi4ELb0ELb0EN7cutlass6half_tE19Flash_kernel_traitsILi192ELi64ELi64ELi4ES3_EELb0ELb0ELb1ELb0ELb0ELb1ELb1ELb0EEEvNS_16Flash_fwd_paramsE)
        /*0200*/ 	.word	0x00000000


	//----- nvinfo : EIATTR_REGCOUNT
	.align		4
.L_96:
        /*0204*/ 	.byte	0x04, 0x2f
        /*0206*/ 	.short	(.L_98 - .L_97)
	.align		4
.L_97:
        /*0208*/ 	.word	index@(_ZN5flash24flash_fwd_splitkv_kernelI23Flash_fwd_kernel_traitsILi192ELi64ELi64ELi4ELb0ELb0EN7cutlass6half_tE19Flash_kernel_traitsILi192ELi64ELi64ELi4ES3_EELb0ELb0ELb1ELb0ELb0ELb0ELb1ELb0EEEvNS_16Flash_fwd_paramsE)
        /*020c*/ 	.word	0x000000ec


	//----- nvinfo : EIATTR_FRAME_SIZE
	.align		4
.L_98:
        /*0210*/ 	.byte	0x04, 0x11
        /*0212*/ 	.short	(.L_100 - .L_99)
	.align		4
.L_99:
        /*0214*/ 	.word	index@(_ZN5flash24flash_fwd_splitkv_kernelI23Flash_fwd_kernel_traitsILi192ELi64ELi64ELi4ELb0ELb0EN7cutlass6half_tE19Flash_kernel_traitsILi192ELi64ELi64ELi4ES3_EELb0ELb0ELb1ELb0ELb0ELb0ELb1ELb0EEEvNS_16Flash_fwd_paramsE)
        /*0218*/ 	.word	0x00000000


	//----- nvinfo : EIATTR_REGCOUNT
	.align		4
.L_100:
        /*021c*/ 	.byte	0x04, 0x2f
        /*021e*/ 	.short	(.L_102 - .L_101)
	.align		4
.L_101:
        /*0220*/ 	.word	index@(_ZN5flash24flash_fwd_splitkv_kernelI23Flash_fwd_kernel_traitsILi192ELi64ELi64ELi4ELb0ELb0EN7cutlass6half_tE19Flash_kernel_traitsILi192ELi64ELi64ELi4ES3_EELb0ELb0ELb0ELb0ELb1ELb1ELb1ELb0EEEvNS_16Flash_fwd_paramsE)
        /*0224*/ 	.word	0x000000fe


	//----- nvinfo : EIATTR_FRAME_SIZE
	.align		4
.L_102:
        /*0228*/ 	.byte	0x04, 0x11
        /*022a*/ 	.short	(.L_104 - .L_103)
	.align		4
.L_103:
        /*022c*/ 	.word	index@(_ZN5flash24flash_fwd_splitkv_kernelI23Flash_fwd_kernel_traitsILi192ELi64ELi64ELi4ELb0ELb0EN7cutlass6half_tE19Flash_kernel_traitsILi192ELi64ELi64ELi4ES3_EELb0ELb0ELb0ELb0ELb1ELb1ELb1ELb0EEEvNS_16Flash_fwd_paramsE)
        /*0230*/ 	.word	0x00000000


	//----- nvinfo : EIATTR_REGCOUNT
	.align		4
.L_104:
        /*0234*/ 	.byte	0x04, 0x2f
        /*0236*/ 	.short	(.L_106 - .L_105)
	.align		4
.L_105:
        /*0238*/ 	.word	index@(_ZN5flash24flash_fwd_splitkv_kernelI23Flash_fwd_kernel_traitsILi192ELi64ELi64ELi4ELb0ELb0EN7cutlass6half_tE19Flash_kernel_traitsILi192ELi64ELi64ELi4ES3_EELb0ELb0ELb0ELb0ELb1ELb0ELb1ELb0EEEvNS_16Flash_fwd_paramsE)
        /*023c*/ 	.word	0x000000e2


	//----- nvinfo : EIATTR_FRAME_SIZE
	.align		4
.L_106:
        /*0240*/ 	.byte	0x04, 0x11
        /*0242*/ 	.short	(.L_108 - .L_107)
	.align		4
.L_107:
        /*0244*/ 	.word	index@(_ZN5flash24flash_fwd_splitkv_kernelI23Flash_fwd_kernel_traitsILi192ELi64ELi64ELi4ELb0ELb0EN7cutlass6half_tE19Flash_kernel_traitsILi192ELi64ELi64ELi4ES3_EELb0ELb0ELb0ELb0ELb1ELb0ELb1ELb0EEEvNS_16Flash_fwd_paramsE)
        /*0248*/ 	.word	0x00000000


	//----- nvinfo : EIATTR_REGCOUNT
	.align		4
.L_108:
        /*024c*/ 	.byte	0x04, 0x2f
        /*024e*/ 	.short	(.L_110 - .L_109)
	.align		4
.L_109:
        /*0250*/ 	.word	index@(_ZN5flash24flash_fwd_splitkv_kernelI23Flash_fwd_kernel_traitsILi192ELi64ELi64ELi4ELb0ELb0EN7cutlass6half_tE19Flash_kernel_traitsILi192ELi64ELi64ELi4ES3_EELb0ELb0ELb1ELb0ELb0ELb1ELb0ELb1EEEvNS_16Flash_fwd_paramsE)
        /*0254*/ 	.word	0x000000f0


	//----- nvinfo : EIATTR_FRAME_SIZE
	.align		4
.L_110:
        /*0258*/ 	.byte	0x04, 0x11
        /*025a*/ 	.short	(.L_112 - .L_111)
	.align		4
.L_111:
        /*025c*/ 	.word	index@(_ZN5flash24flash_fwd_splitkv_kernelI23Flash_fwd_kernel_traitsILi192ELi64ELi64ELi4ELb0ELb0EN7cutlass6half_tE19Flash_kernel_traitsILi192ELi64ELi64ELi4ES3_EELb0ELb0ELb1ELb0ELb0ELb1ELb0ELb1EEEvNS_16Flash_fwd_paramsE)
        /*0260*/ 	.word	0x00000000


	//----- nvinfo : EIATTR_REGCOUNT
	.align		4
.L_112:
        /*0264*/ 	.byte	0x04, 0x2f
        /*0266*/ 	.short	(.L_114 - .L_113)
	.align		4
.L_113:
        /*0268*/ 	.word	index@(_ZN5flash24flash_fwd_splitkv_kernelI23Flash_fwd_kernel_traitsILi192ELi64ELi64ELi4ELb0ELb0EN7cutlass6half_tE19Flash_kernel_traitsILi192ELi64ELi64ELi4ES3_EELb0ELb0ELb1ELb0ELb0ELb0ELb0ELb1EEEvNS_16Flash_fwd_paramsE)
        /*026c*/ 	.word	0x000000e0


	//----- nvinfo : EIATTR_FRAME_SIZE
	.align		4
.L_114:
        /*0270*/ 	.byte	0x04, 0x11
        /*0272*/ 	.short	(.L_116 - .L_115)
	.align		4
.L_115:
        /*0274*/ 	.word	index@(_ZN5flash24flash_fwd_splitkv_kernelI23Flash_fwd_kernel_traitsILi192ELi64ELi64ELi4ELb0ELb0EN7cutlass6half_tE19Flash_kernel_traitsILi192ELi64ELi64ELi4ES3_EELb0ELb0ELb1ELb0ELb0ELb0ELb0ELb1EEEvNS_16Flash_fwd_paramsE)
        /*0278*/ 	.word	0x00000000


	//----- nvinfo : EIATTR_REGCOUNT
	.align		4
.L_116:
        /*027c*/ 	.byte	0x04, 0x2f
        /*027e*/ 	.short	(.L_118 - .L_117)
	.align		4
.L_117:
        /*0280*/ 	.word	index@(_ZN5flash24flash_fwd_splitkv_kernelI23Flash_fwd_kernel_traitsILi192ELi64ELi64ELi4ELb0ELb0EN7cutlass6half_tE19Flash_kernel_traitsILi192ELi64ELi64ELi4ES3_EELb0ELb0ELb0ELb0ELb1ELb1ELb0ELb1EEEvNS_16Flash_fwd_paramsE)
        /*0284*/ 	.word	0x000000f2


	//----- nvinfo : EIATTR_FRAME_SIZE
	.align		4
.L_118:
        /*0288*/ 	.byte	0x04, 0x11
        /*028a*/ 	.short	(.L_120 - .L_119)
	.align		4
.L_119:
        /*028c*/ 	.word	index@(_ZN5flash24flash_fwd_splitkv_kernelI23Flash_fwd_kernel_traitsILi192ELi64ELi64ELi4ELb0ELb0EN7cutlass6half_tE19Flash_kernel_traitsILi192ELi64ELi64ELi4ES3_EELb0ELb0ELb0ELb0ELb1ELb1ELb0ELb1EEEvNS_16Flash_fwd_paramsE)
        /*0290*/ 	.word	0x00000000


	//----- nvinfo : EIATTR_REGCOUNT
	.align		4
.L_120:
        /*0294*/ 	.byte	0x04, 0x2f
        /*0296*/ 	.short	(.L_122 - .L_121)
	.align		4
.L_121:
        /*0298*/ 	.word	index@(_ZN5flash24flash_fwd_splitkv_kernelI23Flash_fwd_kernel_traitsILi192ELi64ELi64ELi4ELb0ELb0EN7cutlass6half_tE19Flash_kernel_traitsILi192ELi64ELi64ELi4ES3_EELb0ELb0ELb0ELb0ELb1ELb0ELb0ELb1EEEvNS_16Flash_fwd_paramsE)
        /*029c*/ 	.word	0x000000e2


	//----- nvinfo : EIATTR_FRAME_SIZE
	.align		4
.L_122:
        /*02a0*/ 	.byte	0x04, 0x11
        /*02a2*/ 	.short	(.L_124 - .L_123)
	.align		4
.L_123:
        /*02a4*/ 	.word	index@(_ZN5flash24flash_fwd_splitkv_kernelI23Flash_fwd_kernel_traitsILi192ELi64ELi64ELi4ELb0ELb0EN7cutlass6half_tE19Flash_kernel_traitsILi192ELi64ELi64ELi4ES3_EELb0ELb0ELb0ELb0ELb1ELb0ELb0ELb1EEEvNS_16Flash_fwd_paramsE)
        /*02a8*/ 	.word	0x00000000


	//----- nvinfo : EIATTR_REGCOUNT
	.align		4
.L_124:
        /*02ac*/ 	.byte	0x04, 0x2f
        /*02ae*/ 	.short	(.L_126 - .L_125)
	.align		4
.L_125:
        /*02b0*/ 	.word	index@(_ZN5flash24flash_fwd_splitkv_kernelI23Flash_fwd_kernel_traitsILi192ELi64ELi64ELi4ELb0ELb0EN7cutlass6half_tE19Flash_kernel_traitsILi192ELi64ELi64ELi4ES3_EELb0ELb0ELb1ELb0ELb0ELb1ELb0ELb0EEEvNS_16Flash_fwd_paramsE)
        /*02b4*/ 	.word	0x000000f8


	//----- nvinfo : EIATTR_FRAME_SIZE
	.align		4
.L_126:
        /*02b8*/ 	.byte	0x04, 0x11
        /*02ba*/ 	.short	(.L_128 - .L_127)
	.align		4
.L_127:
        /*02bc*/ 	.word	index@(_ZN5flash24flash_fwd_splitkv_kernelI23Flash_fwd_kernel_traitsILi192ELi64ELi64ELi4ELb0ELb0EN7cutlass6half_tE19Flash_kernel_traitsILi192ELi64ELi64ELi4ES3_EELb0ELb0ELb1ELb0ELb0ELb1ELb0ELb0EEEvNS_16Flash_fwd_paramsE)
        /*02c0*/ 	.word	0x00000000


	//----- nvinfo : EIATTR_REGCOUNT
	.align		4
.L_128:
        /*02c4*/ 	.byte	0x04, 0x2f
        /*02c6*/ 	.short	(.L_130 - .L_129)
	.align		4
.L_129:
        /*02c8*/ 	.word	index@(_ZN5flash24flash_fwd_splitkv_kernelI23Flash_fwd_kernel_traitsILi192ELi64ELi64ELi4ELb0ELb0EN7cutlass6half_tE19Flash_kernel_traitsILi192ELi64ELi64ELi4ES3_EELb0ELb0ELb1ELb0ELb0ELb0ELb0ELb0EEEvNS_16Flash_fwd_paramsE)
        /*02cc*/ 	.word	0x000000f0


	//----- nvinfo : EIATTR_FRAME_SIZE
	.align		4
.L_130:
        /*02d0*/ 	.byte	0x04, 0x11
        /*02d2*/ 	.short	(.L_132 - .L_131)
	.align		4
.L_131:
        /*02d4*/ 	.word	index@(_ZN5flash24flash_fwd_splitkv_kernelI23Flash_fwd_kernel_traitsILi192ELi64ELi64ELi4ELb0ELb0EN7cutlass6half_tE19Flash_kernel_traitsILi192ELi64ELi64ELi4ES3_EELb0ELb0ELb1ELb0ELb0ELb0ELb0ELb0EEEvNS_16Flash_fwd_paramsE)
        /*02d8*/ 	.word	0x00000000


	//----- nvinfo : EIATTR_REGCOUNT
	.align		4
.L_132:
        /*02dc*/ 	.byte	0x04, 0x2f
        /*02de*/ 	.short	(.L_134 - .L_133)
	.align		4
.L_133:
        /*02e0*/ 	.word	index@(_ZN5flash24flash_fwd_splitkv_kernelI23Flash_fwd_kernel_traitsILi192ELi64ELi64ELi4ELb0ELb0EN7cutlass6half_tE19Flash_kernel_traitsILi192ELi64ELi64ELi4ES3_EELb0ELb0ELb0ELb0ELb1ELb1ELb0ELb0EEEvNS_16Flash_fwd_paramsE)
        /*02e4*/ 	.word	0x000000ff


	//----- nvinfo : EIATTR_FRAME_SIZE
	.align		4
.L_134:
        /*02e8*/ 	.byte	0x04, 0x11
        /*02ea*/ 	.short	(.L_136 - .L_135)
	.align		4
.L_135:
        /*02ec*/ 	.word	index@(_ZN5flash24flash_fwd_splitkv_kernelI23Flash_fwd_kernel_traitsILi192ELi64ELi64ELi4ELb0ELb0EN7cutlass6half_tE19Flash_kernel_traitsILi192ELi64ELi64ELi4ES3_EELb0ELb0ELb0ELb0ELb1ELb1ELb0ELb0EEEvNS_16Flash_fwd_paramsE)
        /*02f0*/ 	.word	0x00000000


	//----- nvinfo : EIATTR_REGCOUNT
	.align		4
.L_136:
        /*02f4*/ 	.byte	0x04, 0x2f
        /*02f6*/ 	.short	(.L_138 - .L_137)
	.align		4
.L_137:
        /*02f8*/ 	.word	index@(_ZN5flash24flash_fwd_splitkv_kernelI23Flash_fwd_kernel_traitsILi192ELi64ELi64ELi4ELb0ELb0EN7cutlass6half_tE19Flash_kernel_traitsILi192ELi64ELi64ELi4ES3_EELb0ELb0ELb0ELb0ELb1ELb0ELb0ELb0EEEvNS_16Flash_fwd_paramsE)
        /*02fc*/ 	.word	0x000000e2


	//----- nvinfo : EIATTR_FRAME_SIZE
	.align		4
.L_138:
        /*0300*/ 	.byte	0x04, 0x11
        /*0302*/ 	.short	(.L_140 - .L_139)
	.align		4
.L_139:
        /*0304*/ 	.word	index@(_ZN5flash24flash_fwd_splitkv_kernelI23Flash_fwd_kernel_traitsILi192ELi64ELi64ELi4ELb0ELb0EN7cutlass6half_tE19Flash_kernel_traitsILi192ELi64ELi64ELi4ES3_EELb0ELb0ELb0ELb0ELb1ELb0ELb0ELb0EEEvNS_16Flash_fwd_paramsE)
        /*0308*/ 	.word	0x00000000


	//----- nvinfo : EIATTR_REGCOUNT
	.align		4
.L_140:
        /*030c*/ 	.byte	0x04, 0x2f
        /*030e*/ 	.short	(.L_142 - .L_141)
	.align		4
.L_141:
        /*0310*/ 	.word	index@(_ZN5flash24flash_fwd_splitkv_kernelI23Flash_fwd_kernel_traitsILi192ELi64ELi64ELi4ELb0ELb0EN7cutlass6half_tE19Flash_kernel_traitsILi192ELi64ELi64ELi4ES3_EELb0ELb1ELb0ELb0ELb0ELb1ELb1ELb1EEEvNS_16Flash_fwd_paramsE)
        /*0314*/ 	.word	0x000000fa


	//----- nvinfo : EIATTR_FRAME_SIZE
	.align		4
.L_142:
        /*0318*/ 	.byte	0x04, 0x11
        /*031a*/ 	.short	(.L_144 - .L_143)
	.align		4
.L_143:
        /*031c*/ 	.word	index@(_ZN5flash24flash_fwd_splitkv_kernelI23Flash_fwd_kernel_traitsILi192ELi64ELi64ELi4ELb0ELb0EN7cutlass6half_tE19Flash_kernel_traitsILi192ELi64ELi64ELi4ES3_EELb0ELb1ELb0ELb0ELb0ELb1ELb1ELb1EEEvNS_16Flash_fwd_paramsE)
        /*0320*/ 	.word	0x00000000


	//----- nvinfo : EIATTR_REGCOUNT
	.align		4
.L_144:
        /*0324*/ 	.byte	0x04, 0x2f
        /*0326*/ 	.short	(.L_146 - .L_145)
	.align		4
.L_145:
        /*0328*/ 	.word	index@(_ZN5flash24flash_fwd_splitkv_kernelI23Flash_fwd_kernel_traitsILi192ELi64ELi64ELi4ELb0ELb0EN7cutlass6half_tE19Flash_kernel_traitsILi192ELi64ELi64ELi4ES3_EELb0ELb1ELb0ELb0ELb0ELb0ELb1ELb1EEEvNS_16Flash_fwd_paramsE)
        /*032c*/ 	.word	0x000000ec


	//----- nvinfo : EIATTR_FRAME_SIZE
	.align		4
.L_146:
        /*0330*/ 	.byte	0x04, 0x11
        /*0332*/ 	.short	(.L_148 - .L_147)
	.align		4
.L_147:
        /*0334*/ 	.word	index@(_ZN5flash24flash_fwd_splitkv_kernelI23Flash_fwd_kernel_traitsILi192ELi64ELi64ELi4ELb0ELb0EN7cutlass6half_tE19Flash_kernel_traitsILi192ELi64ELi64ELi4ES3_EELb0ELb1ELb0ELb0ELb0ELb0ELb1ELb1EEEvNS_16Flash_fwd_paramsE)
        /*0338*/ 	.word	0x00000000


	//----- nvinfo : EIATTR_REGCOUNT
	.align		4
.L_148:
        /*033c*/ 	.byte	0x04, 0x2f
        /*033e*/ 	.short	(.L_150 - .L_149)
	.align		4
.L_149:
        /*0340*/ 	.word	index@(_ZN5flash24flash_fwd_splitkv_kernelI23Flash_fwd_kernel_traitsILi192ELi64ELi64ELi4ELb0ELb0EN7cutlass6half_tE19Flash_kernel_traitsILi192ELi64ELi64ELi4ES3_EELb0ELb1ELb0ELb0ELb0ELb1ELb1ELb0EEEvNS_16Flash_fwd_paramsE)
        /*0344*/ 	.word	0x000000ff


	//----- nvinfo : EIATTR_FRAME_SIZE
	.align		4
.L_150:
        /*0348*/ 	.byte	0x04, 0x11
        /*034a*/ 	.short	(.L_152 - .L_151)
	.align		4
.L_151:
        /*034c*/ 	.word	index@(_ZN5flash24flash_fwd_splitkv_kernelI23Flash_fwd_kernel_traitsILi192ELi64ELi64ELi4ELb0ELb0EN7cutlass6half_tE19Flash_kernel_traitsILi192ELi64ELi64ELi4ES3_EELb0ELb1ELb0ELb0ELb0ELb1ELb1ELb0EEEvNS_16Flash_fwd_paramsE)
        /*0350*/ 	.word	0x00000000


	//----- nvinfo : EIATTR_REGCOUNT
	.align		4
.L_152:
        /*0354*/ 	.byte	0x04, 0x2f
        /*0356*/ 	.short	(.L_154 - .L_153)
	.align		4
.L_153:
        /*0358*/ 	.word	index@(_ZN5flash24flash_fwd_splitkv_kernelI23Flash_fwd_kernel_traitsILi192ELi64ELi64ELi4ELb0ELb0EN7cutlass6half_tE19Flash_kernel_traitsILi192ELi64ELi64ELi4ES3_EELb0ELb1ELb0ELb0ELb0ELb0ELb1ELb0EEEvNS_16Flash_fwd_paramsE)
        /*035c*/ 	.word	0x000000ec


	//----- nvinfo : EIATTR_FRAME_SIZE
	.align		4
.L_154:
        /*0360*/ 	.byte	0x04, 0x11
        /*0362*/ 	.short	(.L_156 - .L_155)
	.align		4
.L_155:
        /*0364*/ 	.word	index@(_ZN5flash24flash_fwd_splitkv_kernelI23Flash_fwd_kernel_traitsILi192ELi64ELi64ELi4ELb0ELb0EN7cutlass6half_tE19Flash_kernel_traitsILi192ELi64ELi64ELi4ES3_EELb0ELb1ELb0ELb0ELb0ELb0ELb1ELb0EEEvNS_16Flash_fwd_paramsE)
        /*0368*/ 	.word	0x00000000


	//----- nvinfo : EIATTR_REGCOUNT
	.align		4
.L_156:
        /*036c*/ 	.byte	0x04, 0x2f
        /*036e*/ 	.short	(.L_158 - .L_157)
	.align		4
.L_157:
        /*0370*/ 	.word	index@(_ZN5flash24flash_fwd_splitkv_kernelI23Flash_fwd_kernel_traitsILi192ELi64ELi64ELi4ELb0ELb0EN7cutlass6half_tE19Flash_kernel_traitsILi192ELi64ELi64ELi4ES3_EELb0ELb1ELb0ELb0ELb0ELb1ELb0ELb1EEEvNS_16Flash_fwd_paramsE)
        /*0374*/ 	.word	0x000000f6


	//----- nvinfo : EIATTR_FRAME_SIZE
	.align		4
.L_158:
        /*0378*/ 	.byte	0x04, 0x11
        /*037a*/ 	.short	(.L_160 - .L_159)
	.align		4
.L_159:
        /*037c*/ 	.word	index@(_ZN5flash24flash_fwd_splitkv_kernelI23Flash_fwd_kernel_traitsILi192ELi64ELi64ELi4ELb0ELb0EN7cutlass6half_tE19Flash_kernel_traitsILi192ELi64ELi64ELi4ES3_EELb0ELb1ELb0ELb0ELb0ELb1ELb0ELb1EEEvNS_16Flash_fwd_paramsE)
        /*0380*/ 	.word	0x00000000


	//----- nvinfo : EIATTR_REGCOUNT
	.align		4
.L_160:
        /*0384*/ 	.byte	0x04, 0x2f
        /*0386*/ 	.short	(.L_162 - .L_161)
	.align		4
.L_161:
        /*0388*/ 	.word	index@(_ZN5flash24flash_fwd_splitkv_kernelI23Flash_fwd_kernel_traitsILi192ELi64ELi64ELi4ELb0ELb0EN7cutlass6half_tE19Flash_kernel_traitsILi192ELi64ELi64ELi4ES3_EELb0ELb1ELb0ELb0ELb0ELb0ELb0ELb1EEEvNS_16Flash_fwd_paramsE)
        /*038c*/ 	.word	0x000000ec


	//----- nvinfo : EIATTR_FRAME_SIZE
	.align		4
.L_162:
        /*0390*/ 	.byte	0x04, 0x11
        /*0392*/ 	.short	(.L_164 - .L_163)
	.align		4
.L_163:
        /*0394*/ 	.word	index@(_ZN5flash24flash_fwd_splitkv_kernelI23Flash_fwd_kernel_traitsILi192ELi64ELi64ELi4ELb0ELb0EN7cutlass6half_tE19Flash_kernel_traitsILi192ELi64ELi64ELi4ES3_EELb0ELb1ELb0ELb0ELb0ELb0ELb0ELb1EEEvNS_16Flash_fwd_paramsE)
        /*0398*/ 	.word	0x00000000


	//----- nvinfo : EIATTR_REGCOUNT
	.align		4
.L_164:
        /*039c*/ 	.byte	0x04, 0x2f
        /*039e*/ 	.short	(.L_166 - .L_165)
	.align		4
.L_165:
        /*03a0*/ 	.word	index@(_ZN5flash24flash_fwd_splitkv_kernelI23Flash_fwd_kernel_traitsILi192ELi64ELi64ELi4ELb0ELb0EN7cutlass6half_tE19Flash_kernel_traitsILi192ELi64ELi64ELi4ES3_EELb0ELb1ELb0ELb0ELb0ELb1ELb0ELb0EEEvNS_16Flash_fwd_paramsE)
        /*03a4*/ 	.word	0x000000ff


	//----- nvinfo : EIATTR_FRAME_SIZE
	.align		4
.L_166:
        /*03a8*/ 	.byte	0x04, 0x11
        /*03aa*/ 	.short	(.L_168 - .L_167)
	.align		4
.L_167:
        /*03ac*/ 	.word	index@(_ZN5flash24flash_fwd_splitkv_kernelI23Flash_fwd_kernel_traitsILi192ELi64ELi64ELi4ELb0ELb0EN7cutlass6half_tE19Flash_kernel_traitsILi192ELi64ELi64ELi4ES3_EELb0ELb1ELb0ELb0ELb0ELb1ELb0ELb0EEEvNS_16Flash_fwd_paramsE)
        /*03b0*/ 	.word	0x00000000


	//----- nvinfo : EIATTR_REGCOUNT
	.align		4
.L_168:
        /*03b4*/ 	.byte	0x04, 0x2f
        /*03b6*/ 	.short	(.L_170 - .L_169)
	.align		4
.L_169:
        /*03b8*/ 	.word	index@(_ZN5flash24flash_fwd_splitkv_kernelI23Flash_fwd_kernel_traitsILi192ELi64ELi64ELi4ELb0ELb0EN7cutlass6half_tE19Flash_kernel_traitsILi192ELi64ELi64ELi4ES3_EELb0ELb1ELb0ELb0ELb0ELb0ELb0ELb0EEEvNS_16Flash_fwd_paramsE)
        /*03bc*/ 	.word	0x000000f0


	//----- nvinfo : EIATTR_FRAME_SIZE
	.align		4
.L_170:
        /*03c0*/ 	.byte	0x04, 0x11
        /*03c2*/ 	.short	(.L_172 - .L_171)
	.align		4
.L_171:
        /*03c4*/ 	.word	index@(_ZN5flash24flash_fwd_splitkv_kernelI23Flash_fwd_kernel_traitsILi192ELi64ELi64ELi4ELb0ELb0EN7cutlass6half_tE19Flash_kernel_traitsILi192ELi64ELi64ELi4ES3_EELb0ELb1ELb0ELb0ELb0ELb0ELb0ELb0EEEvNS_16Flash_fwd_paramsE)
        /*03c8*/ 	.word	0x00000000


	//----- nvinfo : EIATTR_REGCOUNT
	.align		4
.L_172:
        /*03cc*/ 	.byte	0x04, 0x2f
        /*03ce*/ 	.short	(.L_174 - .L_173)
	.align		4
.L_173:
        /*03d0*/ 	.word	index@(_ZN5flash24flash_fwd_splitkv_kernelI23Flash_fwd_kernel_traitsILi192ELi64ELi64ELi4ELb0ELb0EN7cutlass6half_tE19Flash_kernel_traitsILi192ELi64ELi64ELi4ES3_EELb0ELb0ELb0ELb0ELb0ELb1ELb1ELb1EEEvNS_16Flash_fwd_paramsE)
        /*03d4*/ 	.word	0x000000f8


	//----- nvinfo : EIATTR_FRAME_SIZE
	.align		4
.L_174:
        /*03d8*/ 	.byte	0x04, 0x11
        /*03da*/ 	.short	(.L_176 - .L_175)
	.align		4
.L_175:
        /*03dc*/ 	.word	index@(_ZN5flash24flash_fwd_splitkv_kernelI23Flash_fwd_kernel_traitsILi192ELi64ELi64ELi4ELb0ELb0EN7cutlass6half_tE19Flash_kernel_traitsILi192ELi64ELi64ELi4ES3_EELb0ELb0ELb0ELb0ELb0ELb1ELb1ELb1EEEvNS_16Flash_fwd_paramsE)
        /*03e0*/ 	.word	0x00000000


	//----- nvinfo : EIATTR_REGCOUNT
	.align		4
.L_176:
        /*03e4*/ 	.byte	0x04, 0x2f
        /*03e6*/ 	.short	(.L_178 - .L_177)
	.align		4
.L_177:
        /*03e8*/ 	.word	index@(_ZN5flash24flash_fwd_splitkv_kernelI23Flash_fwd_kernel_traitsILi192ELi64ELi64ELi4ELb0ELb0EN7cutlass6half_tE19Flash_kernel_traitsILi192ELi64ELi64ELi4ES3_EELb0ELb0ELb0ELb0ELb0ELb0ELb1ELb1EEEvNS_16Flash_fwd_paramsE)
        /*03ec*/ 	.word	0x000000e4


	//----- nvinfo : EIATTR_FRAME_SIZE
	.align		4
.L_178:
        /*03f0*/ 	.byte	0x04, 0x11
        /*03f2*/ 	.short	(.L_180 - .L_179)
	.align		4
.L_179:
        /*03f4*/ 	.word	index@(_ZN5flash24flash_fwd_splitkv_kernelI23Flash_fwd_kernel_traitsILi192ELi64ELi64ELi4ELb0ELb0EN7cutlass6half_tE19Flash_kernel_traitsILi192ELi64ELi64ELi4ES3_EELb0ELb0ELb0ELb0ELb0ELb0ELb1ELb1EEEvNS_16Flash_fwd_paramsE)
        /*03f8*/ 	.word	0x00000000


	//----- nvinfo : EIATTR_REGCOUNT
	.align		4
.L_180:
        /*03fc*/ 	.byte	0x04, 0x2f
        /*03fe*/ 	.short	(.L_182 - .L_181)
	.align		4
.L_181:
        /*0400*/ 	.word	index@(_ZN5flash24flash_fwd_splitkv_kernelI23Flash_fwd_kernel_traitsILi192ELi64ELi64ELi4ELb0ELb0EN7cutlass6half_tE19Flash_kernel_traitsILi192ELi64ELi64ELi4ES3_EELb0ELb0ELb0ELb0ELb0ELb1ELb1ELb0EEEvNS_16Flash_fwd_paramsE)
        /*0404*/ 	.word	0x000000ff


	//----- nvinfo : EIATTR_FRAME_SIZE
	.align		4
.L_182:
        /*0408*/ 	.byte	0x04, 0x11
        /*040a*/ 	.short	(.L_184 - .L_183)
	.align		4
.L_183:
        /*040c*/ 	.word	index@(_ZN5flash24flash_fwd_splitkv_kernelI23Flash_fwd_kernel_traitsILi192ELi64ELi64ELi4ELb0ELb0EN7cutlass6half_tE19Flash_kernel_traitsILi192ELi64ELi64ELi4ES3_EELb0ELb0ELb0ELb0ELb0ELb1ELb1ELb0EEEvNS_16Flash_fwd_paramsE)
        /*0410*/ 	.word	0x00000000


	//----- nvinfo : EIATTR_REGCOUNT
	.align		4
.L_184:
        /*0414*/ 	.byte	0x04, 0x2f
        /*0416*/ 	.short	(.L_186 - .L_185)
	.align		4
.L_185:
        /*0418*/ 	.word	index@(_ZN5flash24flash_fwd_splitkv_kernelI23Flash_fwd_kernel_traitsILi192ELi64ELi64ELi4ELb0ELb0EN7cutlass6half_tE19Flash_kernel_traitsILi192ELi64ELi64ELi4ES3_EELb0ELb0ELb0ELb0ELb0ELb0ELb1ELb0EEEvNS_16Flash_fwd_paramsE)
        /*041c*/ 	.word	0x000000f0


	//----- nvinfo : EIATTR_FRAME_SIZE
	.align		4
.L_186:
        /*0420*/ 	.byte	0x04, 0x11
        /*0422*/ 	.short	(.L_188 - .L_187)
	.align		4
.L_187:
        /*0424*/ 	.word	index@(_ZN5flash24flash_fwd_splitkv_kernelI23Flash_fwd_kernel_traitsILi192ELi64ELi64ELi4ELb0ELb0EN7cutlass6half_tE19Flash_kernel_traitsILi192ELi64ELi64ELi4ES3_EELb0ELb0ELb0ELb0ELb0ELb0ELb1ELb0EEEvNS_16Flash_fwd_paramsE)
        /*0428*/ 	.word	0x00000000


	//----- nvinfo : EIATTR_REGCOUNT
	.align		4
.L_188:
        /*042c*/ 	.byte	0x04, 0x2f
        /*042e*/ 	.short	(.L_190 - .L_189)
	.align		4
.L_189:
        /*0430*/ 	.word	index@(_ZN5flash24flash_fwd_splitkv_kernelI23Flash_fwd_kernel_traitsILi192ELi64ELi64ELi4ELb0ELb0EN7cutlass6half_tE19Flash_kernel_traitsILi192ELi64ELi64ELi4ES3_EELb0ELb0ELb0ELb0ELb0ELb1ELb0ELb1EEEvNS_16Flash_fwd_paramsE)
        /*0434*/ 	.word	0x000000f8


	//----- nvinfo : EIATTR_FRAME_SIZE
	.align		4
.L_190:
        /*0438*/ 	.byte	0x04, 0x11
        /*043a*/ 	.short	(.L_192 - .L_191)
	.align		4
.L_191:
        /*043c*/ 	.word	index@(_ZN5flash24flash_fwd_splitkv_kernelI23Flash_fwd_kernel_traitsILi192ELi64ELi64ELi4ELb0ELb0EN7cutlass6half_tE19Flash_kernel_traitsILi192ELi64ELi64ELi4ES3_EELb0ELb0ELb0ELb0ELb0ELb1ELb0ELb1EEEvNS_16Flash_fwd_paramsE)
        /*0440*/ 	.word	0x00000000


	//----- nvinfo : EIATTR_REGCOUNT
	.align		4
.L_192:
        /*0444*/ 	.byte	0x04, 0x2f
        /*0446*/ 	.short	(.L_194 - .L_193)
	.align		4
.L_193:
        /*0448*/ 	.word	index@(_ZN5flash24flash_fwd_splitkv_kernelI23Flash_fwd_kernel_traitsILi192ELi64ELi64ELi4ELb0ELb0EN7cutlass6half_tE19Flash_kernel_traitsILi192ELi64ELi64ELi4ES3_EELb0ELb0ELb0ELb0ELb0ELb0ELb0ELb1EEEvNS_16Flash_fwd_paramsE)
        /*044c*/ 	.word	0x000000e4


	//----- nvinfo : EIATTR_FRAME_SIZE
	.align		4
.L_194:
        /*0450*/ 	.byte	0x04, 0x11
        /*0452*/ 	.short	(.L_196 - .L_195)
	.align		4
.L_195:
        /*0454*/ 	.word	index@(_ZN5flash24flash_fwd_splitkv_kernelI23Flash_fwd_kernel_traitsILi192ELi64ELi64ELi4ELb0ELb0EN7cutlass6half_tE19Flash_kernel_traitsILi192ELi64ELi64ELi4ES3_EELb0ELb0ELb0ELb0ELb0ELb0ELb0ELb1EEEvNS_16Flash_fwd_paramsE)
        /*0458*/ 	.word	0x00000000


	//----- nvinfo : EIATTR_REGCOUNT
	.align		4
.L_196:
        /*045c*/ 	.byte	0x04, 0x2f
        /*045e*/ 	.short	(.L_198 - .L_197)
	.align		4
.L_197:
        /*0460*/ 	.word	index@(_ZN5flash24flash_fwd_splitkv_kernelI23Flash_fwd_kernel_traitsILi192ELi64ELi64ELi4ELb0ELb0EN7cutlass6half_tE19Flash_kernel_traitsILi192ELi64ELi64ELi4ES3_EELb0ELb0ELb0ELb0ELb0ELb1ELb0ELb0EEEvNS_16Flash_fwd_paramsE)
        /*0464*/ 	.word	0x000000ff


	//----- nvinfo : EIATTR_FRAME_SIZE
	.align		4
.L_198:
        /*0468*/ 	.byte	0x04, 0x11
        /*046a*/ 	.short	(.L_200 - .L_199)
	.align		4
.L_199:
        /*046c*/ 	.word	index@(_ZN5flash24flash_fwd_splitkv_kernelI23Flash_fwd_kernel_traitsILi192ELi64ELi64ELi4ELb0ELb0EN7cutlass6half_tE19Flash_kernel_traitsILi192ELi64ELi64ELi4ES3_EELb0ELb0ELb0ELb0ELb0ELb1ELb0ELb0EEEvNS_16Flash_fwd_paramsE)
        /*0470*/ 	.word	0x00000000


	//----- nvinfo : EIATTR_REGCOUNT
	.align		4
.L_200:
        /*0474*/ 	.byte	0x04, 0x2f
        /*0476*/ 	.short	(.L_202 - .L_201)
	.align		4
.L_201:
        /*0478*/ 	.word	index@(_ZN5flash24flash_fwd_splitkv_kernelI23Flash_fwd_kernel_traitsILi192ELi64ELi64ELi4ELb0ELb0EN7cutlass6half_tE19Flash_kernel_traitsILi192ELi64ELi64ELi4ES3_EELb0ELb0ELb0ELb0ELb0ELb0ELb0ELb0EEEvNS_16Flash_fwd_paramsE)
        /*047c*/ 	.word	0x000000f2


	//----- nvinfo : EIATTR_FRAME_SIZE
	.align		4
.L_202:
        /*0480*/ 	.byte	0x04, 0x11
        /*0482*/ 	.short	(.L_204 - .L_203)
	.align		4
.L_203:
        /*0484*/ 	.word	index@(_ZN5flash24flash_fwd_splitkv_kernelI23Flash_fwd_kernel_traitsILi192ELi64ELi64ELi4ELb0ELb0EN7cutlass6half_tE19Flash_kernel_traitsILi192ELi64ELi64ELi4ES3_EELb0ELb0ELb0ELb0ELb0ELb0ELb0ELb0EEEvNS_16Flash_fwd_paramsE)
        /*0488*/ 	.word	0x00000000


	//----- nvinfo : EIATTR_REGCOUNT
	.align		4
.L_204:
        /*048c*/ 	.byte	0x04, 0x2f
        /*048e*/ 	.short	(.L_206 - .L_205)
	.align		4
.L_205:
        /*0490*/ 	.word	index@(_ZN5flash32flash_fwd_splitkv_combine_kernelI23Flash_fwd_kernel_traitsILi192ELi64ELi64ELi4ELb0ELb0EN7cutlass6half_tE19Flash_kernel_traitsILi192ELi64ELi64ELi4ES3_EELi8ELi1ELb1EEEvNS_16Flash_fwd_paramsE)
        /*0494*/ 	.word	0x00000036


	//----- nvinfo : EIATTR_FRAME_SIZE
	.align		4
.L_206:
        /*0498*/ 	.byte	0x04, 0x11
        /*049a*/ 	.short	(.L_208 - .L_207)
	.align		4
.L_207:
        /*049c*/ 	.word	index@($__internal_13_$__cuda_sm20_div_s64)
        /*04a0*/ 	.word	0x00000000


	//----- nvinfo : EIATTR_FRAME_SIZE
	.align		4
.L_208:
        /*04a4*/ 	.byte	0x04, 0x11
        /*04a6*/ 	.short	(.L_210 - .L_209)
	.align		4
.L_209:
        /*04a8*/ 	.word	index@(_ZN5flash32flash_fwd_splitkv_combine_kernelI23Flash_fwd_kernel_traitsILi192ELi64ELi64ELi4ELb0ELb0EN7cutlass6half_tE19Flash_kernel_traitsILi192ELi64ELi64ELi4ES3_EELi8ELi1ELb1EEEvNS_16Flash_fwd_paramsE)
        /*04ac*/ 	.word	0x00000000


	//----- nvinfo : EIATTR_REGCOUNT
	.align		4
.L_210:
        /*04b0*/ 	.byte	0x04, 0x2f
        /*04b2*/ 	.short	(.L_212 - .L_211)
	.align		4
.L_211:
        /*04b4*/ 	.word	index@(_ZN5flash32flash_fwd_splitkv_combine_kernelI23Flash_fwd_kernel_traitsILi192ELi64ELi64ELi4ELb0ELb0EN7cutlass6half_tE19Flash_kernel_traitsILi192ELi64ELi64ELi4ES3_EELi8ELi2ELb1EEEvNS_16Flash_fwd_paramsE)
        /*04b8*/ 	.word	0x00000036


	//----- nvinfo : EIATTR_FRAME_SIZE
	.align		4
.L_212:
        /*04bc*/ 	.byte	0x04, 0x11
        /*04be*/ 	.short	(.L_214 - .L_213)
	.align		4
.L_213:
        /*04c0*/ 	.word	index@($__internal_12_$__cuda_sm20_div_s64)
        /*04c4*/ 	.word	0x00000000


	//----- nvinfo : EIATTR_FRAME_SIZE
	.align		4
.L_214:
        /*04c8*/ 	.byte	0x04, 0x11
        /*04ca*/ 	.short	(.L_216 - .L_215)
	.align		4
.L_215:
        /*04cc*/ 	.word	index@(_ZN5flash32flash_fwd_splitkv_combine_kernelI23Flash_fwd_kernel_traitsILi192ELi64ELi64ELi4ELb0ELb0EN7cutlass6half_tE19Flash_kernel_traitsILi192ELi64ELi64ELi4ES3_EELi8ELi2ELb1EEEvNS_16Flash_fwd_paramsE)
        /*04d0*/ 	.word	0x00000000


	//----- nvinfo : EIATTR_REGCOUNT
	.align		4
.L_216:
        /*04d4*/ 	.byte	0x04, 0x2f
        /*04d6*/ 	.short	(.L_218 - .L_217)
	.align		4
.L_217:
        /*04d8*/ 	.word	index@(_ZN5flash32flash_fwd_splitkv_combine_kernelI23Flash_fwd_kernel_traitsILi192ELi64ELi64ELi4ELb0ELb0EN7cutlass6half_tE19Flash_kernel_traitsILi192ELi64ELi64ELi4ES3_EELi8ELi3ELb1EEEvNS_16Flash_fwd_paramsE)
        /*04dc*/ 	.word	0x00000036


	//----- nvinfo : EIATTR_FRAME_SIZE
	.align		4
.L_218:
        /*04e0*/ 	.byte	0x04, 0x11
        /*04e2*/ 	.short	(.L_220 - .L_219)
	.align		4
.L_219:
        /*04e4*/ 	.word	index@($__internal_11_$__cuda_sm20_div_s64)
        /*04e8*/ 	.word	0x00000000


	//----- nvinfo : EIATTR_FRAME_SIZE
	.align		4
.L_220:
        /*04ec*/ 	.byte	0x04, 0x11
        /*04ee*/ 	.short	(.L_222 - .L_221)
	.align		4
.L_221:
        /*04f0*/ 	.word	index@(_ZN5flash32flash_fwd_splitkv_combine_kernelI23Flash_fwd_kernel_traitsILi192ELi64ELi64ELi4ELb0ELb0EN7cutlass6half_tE19Flash_kernel_traitsILi192ELi64ELi64ELi4ES3_EELi8ELi3ELb1EEEvNS_16Flash_fwd_paramsE)
        /*04f4*/ 	.word	0x00000000


	//----- nvinfo : EIATTR_REGCOUNT
	.align		4
.L_222:
        /*04f8*/ 	.byte	0x04, 0x2f
        /*04fa*/ 	.short	(.L_224 - .L_223)
	.align		4
.L_223:
        /*04fc*/ 	.word	index@(_ZN5flash32flash_fwd_splitkv_combine_kernelI23Flash_fwd_kernel_traitsILi192ELi64ELi64ELi4ELb0ELb0EN7cutlass6half_tE19Flash_kernel_traitsILi192ELi64ELi64ELi4ES3_EELi8ELi4ELb1EEEvNS_16Flash_fwd_paramsE)
        /*0500*/ 	.word	0x00000036


	//----- nvinfo : EIATTR_FRAME_SIZE
	.align		4
.L_224:
        /*0504*/ 	.byte	0x04, 0x11
        /*0506*/ 	.short	(.L_226 - .L_225)
	.align		4
.L_225:
        /*0508*/ 	.word	index@($__internal_10_$__cuda_sm20_div_s64)
        /*050c*/ 	.word	0x00000000


	//----- nvinfo : EIATTR_FRAME_SIZE
	.align		4
.L_226:
        /*0510*/ 	.byte	0x04, 0x11
        /*0512*/ 	.short	(.L_228 - .L_227)
	.align		4
.L_227:
        /*0514*/ 	.word	index@(_ZN5flash32flash_fwd_splitkv_combine_kernelI23Flash_fwd_kernel_traitsILi192ELi64ELi64ELi4ELb0ELb0EN7cutlass6half_tE19Flash_kernel_traitsILi192ELi64ELi64ELi4ES3_EELi8ELi4ELb1EEEvNS_16Flash_fwd_paramsE)
        /*0518*/ 	.word	0x00000000


	//----- nvinfo : EIATTR_REGCOUNT
	.align		4
.L_228:
        /*051c*/ 	.byte	0x04, 0x2f
        /*051e*/ 	.short	(.L_230 - .L_229)
	.align		4
.L_229:
        /*0520*/ 	.word	index@(_ZN5flash32flash_fwd_splitkv_combine_kernelI23Flash_fwd_kernel_traitsILi192ELi64ELi64ELi4ELb0ELb0EN7cutlass6half_tE19Flash_kernel_traitsILi192ELi64ELi64ELi4ES3_EELi8ELi5ELb1EEEvNS_16Flash_fwd_paramsE)
        /*0524*/ 	.word	0x0000003c


	//----- nvinfo : EIATTR_FRAME_SIZE
	.align		4
.L_230:
        /*0528*/ 	.byte	0x04, 0x11
        /*052a*/ 	.short	(.L_232 - .L_231)
	.align		4
.L_231:
        /*052c*/ 	.word	index@($__internal_9_$__cuda_sm20_div_s64)
        /*0530*/ 	.word	0x00000000


	//----- nvinfo : EIATTR_FRAME_SIZE
	.align		4
.L_232:
        /*0534*/ 	.byte	0x04, 0x11
        /*0536*/ 	.short	(.L_234 - .L_233)
	.align		4
.L_233:
        /*0538*/ 	.word	index@(_ZN5flash32flash_fwd_splitkv_combine_kernelI23Flash_fwd_kernel_traitsILi192ELi64ELi64ELi4ELb0ELb0EN7cutlass6half_tE19Flash_kernel_traitsILi192ELi64ELi64ELi4ES3_EELi8ELi5ELb1EEEvNS_16Flash_fwd_paramsE)
        /*053c*/ 	.word	0x00000000


	//----- nvinfo : EIATTR_REGCOUNT
	.align		4
.L_234:
        /*0540*/ 	.byte	0x04, 0x2f
        /*0542*/ 	.short	(.L_236 - .L_235)
	.align		4
.L_235:
        /*0544*/ 	.word	index@(_ZN5flash32flash_fwd_splitkv_combine_kernelI23Flash_fwd_kernel_traitsILi192ELi64ELi64ELi4ELb0ELb0EN7cutlass6half_tE19Flash_kernel_traitsILi192ELi64ELi64ELi4ES3_EELi8ELi6ELb1EEEvNS_16Flash_fwd_paramsE)
        /*0548*/ 	.word	0x00000040


	//----- nvinfo : EIATTR_FRAME_SIZE
	.align		4
.L_236:
        /*054c*/ 	.byte	0x04, 0x11
        /*054e*/ 	.short	(.L_238 - .L_237)
	.align		4
.L_237:
        /*0550*/ 	.word	index@($__internal_8_$__cuda_sm20_div_s64)
        /*0554*/ 	.word	0x00000000


	//----- nvinfo : EIATTR_FRAME_SIZE
	.align		4
.L_238:
        /*0558*/ 	.byte	0x04, 0x11
        /*055a*/ 	.short	(.L_240 - .L_239)
	.align		4
.L_239:
        /*055c*/ 	.word	index@(_ZN5flash32flash_fwd_splitkv_combine_kernelI23Flash_fwd_kernel_traitsILi192ELi64ELi64ELi4ELb0ELb0EN7cutlass6half_tE19Flash_kernel_traitsILi192ELi64ELi64ELi4ES3_EELi8ELi6ELb1EEEvNS_16Flash_fwd_paramsE)
        /*0560*/ 	.word	0x00000000


	//----- nvinfo : EIATTR_REGCOUNT
	.align		4
.L_240:
        /*0564*/ 	.byte	0x04, 0x2f
        /*0566*/ 	.short	(.L_242 - .L_241)
	.align		4
.L_241:
        /*0568*/ 	.word	index@(_ZN5flash32flash_fwd_splitkv_combine_kernelI23Flash_fwd_kernel_traitsILi192ELi64ELi64ELi4ELb0ELb0EN7cutlass6half_tE19Flash_kernel_traitsILi192ELi64ELi64ELi4ES3_EELi8ELi7ELb1EEEvNS_16Flash_fwd_paramsE)
        /*056c*/ 	.word	0x00000040


	//----- nvinfo : EIATTR_FRAME_SIZE
	.align		4
.L_242:
        /*0570*/ 	.byte	0x04, 0x11
        /*0572*/ 	.short	(.L_244 - .L_243)
	.align		4
.L_243:
        /*0574*/ 	.word	index@($__internal_7_$__cuda_sm20_div_s64)
        /*0578*/ 	.word	0x00000000


	//----- nvinfo : EIATTR_FRAME_SIZE
	.align		4
.L_244:
        /*057c*/ 	.byte	0x04, 0x11
        /*057e*/ 	.short	(.L_246 - .L_245)
	.align		4
.L_245:
        /*0580*/ 	.word	index@(_ZN5flash32flash_fwd_splitkv_combine_kernelI23Flash_fwd_kernel_traitsILi192ELi64ELi64ELi4ELb0ELb0EN7cutlass6half_tE19Flash_kernel_traitsILi192ELi64ELi64ELi4ES3_EELi8ELi7ELb1EEEvNS_16Flash_fwd_paramsE)
        /*0584*/ 	.word	0x00000000


	//----- nvinfo : EIATTR_REGCOUNT
	.align		4
.L_246:
        /*0588*/ 	.byte	0x04, 0x2f
        /*058a*/ 	.short	(.L_248 - .L_247)
	.align		4
.L_247:
        /*058c*/ 	.word	index@(_ZN5flash32flash_fwd_splitkv_combine_kernelI23Flash_fwd_kernel_traitsILi192ELi64ELi64ELi4ELb0ELb0EN7cutlass6half_tE19Flash_kernel_traitsILi192ELi64ELi64ELi4ES3_EELi8ELi1ELb0EEEvNS_16Flash_fwd_paramsE)
        /*0590*/ 	.word	0x00000036


	//----- nvinfo : EIATTR_FRAME_SIZE
	.align		4
.L_248:
        /*0594*/ 	.byte	0x04, 0x11
        /*0596*/ 	.short	(.L_250 - .L_249)
	.align		4
.L_249:
        /*0598*/ 	.word	index@($__internal_6_$__cuda_sm20_div_s64)
        /*059c*/ 	.word	0x00000000


	//----- nvinfo : EIATTR_FRAME_SIZE
	.align		4
.L_250:
        /*05a0*/ 	.byte	0x04, 0x11
        /*05a2*/ 	.short	(.L_252 - .L_251)
	.align		4
.L_251:
        /*05a4*/ 	.word	index@(_ZN5flash32flash_fwd_splitkv_combine_kernelI23Flash_fwd_kernel_traitsILi192ELi64ELi64ELi4ELb0ELb0EN7cutlass6half_tE19Flash_kernel_traitsILi192ELi64ELi64ELi4ES3_EELi8ELi1ELb0EEEvNS_16Flash_fwd_paramsE)
        /*05a8*/ 	.word	0x00000000


	//----- nvinfo : EIATTR_REGCOUNT
	.align		4
.L_252:
        /*05ac*/ 	.byte	0x04, 0x2f
        /*05ae*/ 	.short	(.L_254 - .L_253)
	.align		4
.L_253:
        /*05b0*/ 	.word	index@(_ZN5flash32flash_fwd_splitkv_combine_kernelI23Flash_fwd_kernel_traitsILi192ELi64ELi64ELi4ELb0ELb0EN7cutlass6half_tE19Flash_kernel_traitsILi192ELi64ELi64ELi4ES3_EELi8ELi2ELb0EEEvNS_16Flash_fwd_paramsE)
        /*05b4*/ 	.word	0x00000036


	//----- nvinfo : EIATTR_FRAME_SIZE
	.align		4
.L_254:
        /*05b8*/ 	.byte	0x04, 0x11
        /*05ba*/ 	.short	(.L_256 - .L_255)
	.align		4
.L_255:
        /*05bc*/ 	.word	index@($__internal_5_$__cuda_sm20_div_s64)
        /*05c0*/ 	.word	0x00000000


	//----- nvinfo : EIATTR_FRAME_SIZE
	.align		4
.L_256:
        /*05c4*/ 	.byte	0x04, 0x11
        /*05c6*/ 	.short	(.L_258 - .L_257)
	.align		4
.L_257:
        /*05c8*/ 	.word	index@(_ZN5flash32flash_fwd_splitkv_combine_kernelI23Flash_fwd_kernel_traitsILi192ELi64ELi64ELi4ELb0ELb0EN7cutlass6half_tE19Flash_kernel_traitsILi192ELi64ELi64ELi4ES3_EELi8ELi2ELb0EEEvNS_16Flash_fwd_paramsE)
        /*05cc*/ 	.word	0x00000000


	//----- nvinfo : EIATTR_REGCOUNT
	.align		4
.L_258:
        /*05d0*/ 	.byte	0x04, 0x2f
        /*05d2*/ 	.short	(.L_260 - .L_259)
	.align		4
.L_259:
        /*05d4*/ 	.word	index@(_ZN5flash32flash_fwd_splitkv_combine_kernelI23Flash_fwd_kernel_traitsILi192ELi64ELi64ELi4ELb0ELb0EN7cutlass6half_tE19Flash_kernel_traitsILi192ELi64ELi64ELi4ES3_EELi8ELi3ELb0EEEvNS_16Flash_fwd_paramsE)
        /*05d8*/ 	.word	0x00000036


	//----- nvinfo : EIATTR_FRAME_SIZE
	.align		4
.L_260:
        /*05dc*/ 	.byte	0x04, 0x11
        /*05de*/ 	.short	(.L_262 - .L_261)
	.align		4
.L_261:
        /*05e0*/ 	.word	index@($__internal_4_$__cuda_sm20_div_s64)
        /*05e4*/ 	.word	0x00000000


	//----- nvinfo : EIATTR_FRAME_SIZE
	.align		4
.L_262:
        /*05e8*/ 	.byte	0x04, 0x11
        /*05ea*/ 	.short	(.L_264 - .L_263)
	.align		4
.L_263:
        /*05ec*/ 	.word	index@(_ZN5flash32flash_fwd_splitkv_combine_kernelI23Flash_fwd_kernel_traitsILi192ELi64ELi64ELi4ELb0ELb0EN7cutlass6half_tE19Flash_kernel_traitsILi192ELi64ELi64ELi4ES3_EELi8ELi3ELb0EEEvNS_16Flash_fwd_paramsE)
        /*05f0*/ 	.word	0x00000000


	//----- nvinfo : EIATTR_REGCOUNT
	.align		4
.L_264:
        /*05f4*/ 	.byte	0x04, 0x2f
        /*05f6*/ 	.short	(.L_266 - .L_265)
	.align		4
.L_265:
        /*05f8*/ 	.word	index@(_ZN5flash32flash_fwd_splitkv_combine_kernelI23Flash_fwd_kernel_traitsILi192ELi64ELi64ELi4ELb0ELb0EN7cutlass6half_tE19Flash_kernel_traitsILi192ELi64ELi64ELi4ES3_EELi8ELi4ELb0EEEvNS_16Flash_fwd_paramsE)
        /*05fc*/ 	.word	0x00000036


	//----- nvinfo : EIATTR_FRAME_SIZE
	.align		4
.L_266:
        /*0600*/ 	.byte	0x04, 0x11
        /*0602*/ 	.short	(.L_268 - .L_267)
	.align		4
.L_267:
        /*0604*/ 	.word	index@($__internal_3_$__cuda_sm20_div_s64)
        /*0608*/ 	.word	0x00000000


	//----- nvinfo : EIATTR_FRAME_SIZE
	.align		4
.L_268:
        /*060c*/ 	.byte	0x04, 0x11
        /*060e*/ 	.short	(.L_270 - .L_269)
	.align		4
.L_269:
        /*0610*/ 	.word	index@(_ZN5flash32flash_fwd_splitkv_combine_kernelI23Flash_fwd_kernel_traitsILi192ELi64ELi64ELi4ELb0ELb0EN7cutlass6half_tE19Flash_kernel_traitsILi192ELi64ELi64ELi4ES3_EELi8ELi4ELb0EEEvNS_16Flash_fwd_paramsE)
        /*0614*/ 	.word	0x00000000


	//----- nvinfo : EIATTR_REGCOUNT
	.align		4
.L_270:
        /*0618*/ 	.byte	0x04, 0x2f
        /*061a*/ 	.short	(.L_272 - .L_271)
	.align		4
.L_271:
        /*061c*/ 	.word	index@(_ZN5flash32flash_fwd_splitkv_combine_kernelI23Flash_fwd_kernel_traitsILi192ELi64ELi64ELi4ELb0ELb0EN7cutlass6half_tE19Flash_kernel_traitsILi192ELi64ELi64ELi4ES3_EELi8ELi5ELb0EEEvNS_16Flash_fwd_paramsE)
        /*0620*/ 	.word	0x0000003c


	//----- nvinfo : EIATTR_FRAME_SIZE
	.align		4
.L_272:
        /*0624*/ 	.byte	0x04, 0x11
        /*0626*/ 	.short	(.L_274 - .L_273)
	.align		4
.L_273:
        /*0628*/ 	.word	index@($__internal_2_$__cuda_sm20_div_s64)
        /*062c*/ 	.word	0x00000000


	//----- nvinfo : EIATTR_FRAME_SIZE
	.align		4
.L_274:
        /*0630*/ 	.byte	0x04, 0x11
        /*0632*/ 	.short	(.L_276 - .L_275)
	.align		4
.L_275:
        /*0634*/ 	.word	index@(_ZN5flash32flash_fwd_splitkv_combine_kernelI23Flash_fwd_kernel_traitsILi192ELi64ELi64ELi4ELb0ELb0EN7cutlass6half_tE19Flash_kernel_traitsILi192ELi64ELi64ELi4ES3_EELi8ELi5ELb0EEEvNS_16Flash_fwd_paramsE)
        /*0638*/ 	.word	0x00000000


	//----- nvinfo : EIATTR_REGCOUNT
	.align		4
.L_276:
        /*063c*/ 	.byte	0x04, 0x2f
        /*063e*/ 	.short	(.L_278 - .L_277)
	.align		4
.L_277:
        /*0640*/ 	.word	index@(_ZN5flash32flash_fwd_splitkv_combine_kernelI23Flash_fwd_kernel_traitsILi192ELi64ELi64ELi4ELb0ELb0EN7cutlass6half_tE19Flash_kernel_traitsILi192ELi64ELi64ELi4ES3_EELi8ELi6ELb0EEEvNS_16Flash_fwd_paramsE)
        /*0644*/ 	.word	0x00000040


	//----- nvinfo : EIATTR_FRAME_SIZE
	.align		4
.L_278:
        /*0648*/ 	.byte	0x04, 0x11
        /*064a*/ 	.short	(.L_280 - .L_279)
	.align		4
.L_279:
        /*064c*/ 	.word	index@($__internal_1_$__cuda_sm20_div_s64)
        /*0650*/ 	.word	0x00000000


	//----- nvinfo : EIATTR_FRAME_SIZE
	.align		4
.L_280:
        /*0654*/ 	.byte	0x04, 0x11
        /*0656*/ 	.short	(.L_282 - .L_281)
	.align		4
.L_281:
        /*0658*/ 	.word	index@(_ZN5flash32flash_fwd_splitkv_combine_kernelI23Flash_fwd_kernel_traitsILi192ELi64ELi64ELi4ELb0ELb0EN7cutlass6half_tE19Flash_kernel_traitsILi192ELi64ELi64ELi4ES3_EELi8ELi6ELb0EEEvNS_16Flash_fwd_paramsE)
        /*065c*/ 	.word	0x00000000


	//----- nvinfo : EIATTR_REGCOUNT
	.align		4
.L_282:
        /*0660*/ 	.byte	0x04, 0x2f
        /*0662*/ 	.short	(.L_284 - .L_283)
	.align		4
.L_283:
        /*0664*/ 	.word	index@(_ZN5flash32flash_fwd_splitkv_combine_kernelI23Flash_fwd_kernel_traitsILi192ELi64ELi64ELi4ELb0ELb0EN7cutlass6half_tE19Flash_kernel_traitsILi192ELi64ELi64ELi4ES3_EELi8ELi7ELb0EEEvNS_16Flash_fwd_paramsE)
        /*0668*/ 	.word	0x00000040


	//----- nvinfo : EIATTR_FRAME_SIZE
	.align		4
.L_284:
        /*066c*/ 	.byte	0x04, 0x11
        /*066e*/ 	.short	(.L_286 - .L_285)
	.align		4
.L_285:
        /*0670*/ 	.word	index@($__internal_0_$__cuda_sm20_div_s64)
        /*0674*/ 	.word	0x00000000


	//----- nvinfo : EIATTR_FRAME_SIZE
	.align		4
.L_286:
        /*0678*/ 	.byte	0x04, 0x11
        /*067a*/ 	.short	(.L_288 - .L_287)
	.align		4
.L_287:
        /*067c*/ 	.word	index@(_ZN5flash32flash_fwd_splitkv_combine_kernelI23Flash_fwd_kernel_traitsILi192ELi64ELi64ELi4ELb0ELb0EN7cutlass6half_tE19Flash_kernel_traitsILi192ELi64ELi64ELi4ES3_EELi8ELi7ELb0EEEvNS_16Flash_fwd_paramsE)
        /*0680*/ 	.word	0x00000000


	//----- nvinfo : EIATTR_MIN_STACK_SIZE
	.align		4
.L_288:
        /*0684*/ 	.byte	0x04, 0x12
        /*0686*/ 	.short	(.L_290 - .L_289)
	.align		4
.L_289:
        /*0688*/ 	.word	index@(_ZN5flash32flash_fwd_splitkv_combine_kernelI23Flash_fwd_kernel_traitsILi192ELi64ELi64ELi4ELb0ELb0EN7cutlass6half_tE19Flash_kernel_traitsILi192ELi64ELi64ELi4ES3_EELi8ELi7ELb0EEEvNS_16Flash_fwd_paramsE)
        /*068c*/ 	.word	0x00000000


	//----- nvinfo : EIATTR_MIN_STACK_SIZE
	.align		4
.L_290:
        /*0690*/ 	.byte	0x04, 0x12
        /*0692*/ 	.short	(.L_292 - .L_291)
	.align		4
.L_291:
        /*0694*/ 	.word	index@(_ZN5flash32flash_fwd_splitkv_combine_kernelI23Flash_fwd_kernel_traitsILi192ELi64ELi64ELi4ELb0ELb0EN7cutlass6half_tE19Flash_kernel_traitsILi192ELi64ELi64ELi4ES3_EELi8ELi6ELb0EEEvNS_16Flash_fwd_paramsE)
        /*0698*/ 	.word	0x00000000


	//----- nvinfo : EIATTR_MIN_STACK_SIZE
	.align		4
.L_292:
        /*069c*/ 	.byte	0x04, 0x12
        /*069e*/ 	.short	(.L_294 - .L_293)
	.align		4
.L_293:
        /*06a0*/ 	.word	index@(_ZN5flash32flash_fwd_splitkv_combine_kernelI23Flash_fwd_kernel_traitsILi192ELi64ELi64ELi4ELb0ELb0EN7cutlass6half_tE19Flash_kernel_traitsILi192ELi64ELi64ELi4ES3_EELi8ELi5ELb0EEEvNS_16Flash_fwd_paramsE)
        /*06a4*/ 	.word	0x00000000


	//----- nvinfo : EIATTR_MIN_STACK_SIZE
	.align		4
.L_294:
        /*06a8*/ 	.byte	0x04, 0x12
        /*06aa*/ 	.short	(.L_296 - .L_295)
	.align		4
.L_295:
        /*06ac*/ 	.word	index@(_ZN5flash32flash_fwd_splitkv_combine_kernelI23Flash_fwd_kernel_traitsILi192ELi64ELi64ELi4ELb0ELb0EN7cutlass6half_tE19Flash_kernel_traitsILi192ELi64ELi64ELi4ES3_EELi8ELi4ELb0EEEvNS_16Flash_fwd_paramsE)
        /*06b0*/ 	.word	0x00000000


	//----- nvinfo : EIATTR_MIN_STACK_SIZE
	.align		4
.L_296:
        /*06b4*/ 	.byte	0x04, 0x12
        /*06b6*/ 	.short	(.L_298 - .L_297)
	.align		4
.L_297:
        /*06b8*/ 	.word	index@(_ZN5flash32flash_fwd_splitkv_combine_kernelI23Flash_fwd_kernel_traitsILi192ELi64ELi64ELi4ELb0ELb0EN7cutlass6half_tE19Flash_kernel_traitsILi192ELi64ELi64ELi4ES3_EELi8ELi3ELb0EEEvNS_16Flash_fwd_paramsE)
        /*06bc*/ 	.word	0x00000000


	//----- nvinfo : EIATTR_MIN_STACK_SIZE
	.align		4
.L_298:
        /*06c0*/ 	.byte	0x04, 0x12
        /*06c2*/ 	.short	(.L_300 - .L_299)
	.align		4
.L_299:
        /*06c4*/ 	.word	index@(_ZN5flash32flash_fwd_splitkv_combine_kernelI23Flash_fwd_kernel_traitsILi192ELi64ELi64ELi4ELb0ELb0EN7cutlass6half_tE19Flash_kernel_traitsILi192ELi64ELi64ELi4ES3_EELi8ELi2ELb0EEEvNS_16Flash_fwd_paramsE)
        /*06c8*/ 	.word	0x00000000


	//----- nvinfo : EIATTR_MIN_STACK_SIZE
	.align		4
.L_300:
        /*06cc*/ 	.byte	0x04, 0x12
        /*06ce*/ 	.short	(.L_302 - .L_301)
	.align		4
.L_301:
        /*06d0*/ 	.word	index@(_ZN5flash32flash_fwd_splitkv_combine_kernelI23Flash_fwd_kernel_traitsILi192ELi64ELi64ELi4ELb0ELb0EN7cutlass6half_tE19Flash_kernel_traitsILi192ELi64ELi64ELi4ES3_EELi8ELi1ELb0EEEvNS_16Flash_fwd_paramsE)
        /*06d4*/ 	.word	0x00000000


	//----- nvinfo : EIATTR_MIN_STACK_SIZE
	.align		4
.L_302:
        /*06d8*/ 	.byte	0x04, 0x12
        /*06da*/ 	.short	(.L_304 - .L_303)
	.align		4
.L_303:
        /*06dc*/ 	.word	index@(_ZN5flash32flash_fwd_splitkv_combine_kernelI23Flash_fwd_kernel_traitsILi192ELi64ELi64ELi4ELb0ELb0EN7cutlass6half_tE19Flash_kernel_traitsILi192ELi64ELi64ELi4ES3_EELi8ELi7ELb1EEEvNS_16Flash_fwd_paramsE)
        /*06e0*/ 	.word	0x00000000


	//----- nvinfo : EIATTR_MIN_STACK_SIZE
	.align		4
.L_304:
        /*06e4*/ 	.byte	0x04, 0x12
        /*06e6*/ 	.short	(.L_306 - .L_305)
	.align		4
.L_305:
        /*06e8*/ 	.word	index@(_ZN5flash32flash_fwd_splitkv_combine_kernelI23Flash_fwd_kernel_traitsILi192ELi64ELi64ELi4ELb0ELb0EN7cutlass6half_tE19Flash_kernel_traitsILi192ELi64ELi64ELi4ES3_EELi8ELi6ELb1EEEvNS_16Flash_fwd_paramsE)
        /*06ec*/ 	.word	0x00000000


	//----- nvinfo : EIATTR_MIN_STACK_SIZE
	.align		4
.L_306:
        /*06f0*/ 	.byte	0x04, 0x12
        /*06f2*/ 	.short	(.L_308 - .L_307)
	.align		4
.L_307:
        /*06f4*/ 	.word	index@(_ZN5flash32flash_fwd_splitkv_combine_kernelI23Flash_fwd_kernel_traitsILi192ELi64ELi64ELi4ELb0ELb0EN7cutlass6half_tE19Flash_kernel_traitsILi192ELi64ELi64ELi4ES3_EELi8ELi5ELb1EEEvNS_16Flash_fwd_paramsE)
        /*06f8*/ 	.word	0x00000000


	//----- nvinfo : EIATTR_MIN_STACK_SIZE
	.align		4
.L_308:
        /*06fc*/ 	.byte	0x04, 0x12
        /*06fe*/ 	.short	(.L_310 - .L_309)
	.align		4
.L_309:
        /*0700*/ 	.word	index@(_ZN5flash32flash_fwd_splitkv_combine_kernelI23Flash_fwd_kernel_traitsILi192ELi64ELi64ELi4ELb0ELb0EN7cutlass6half_tE19Flash_kernel_traitsILi192ELi64ELi64ELi4ES3_EELi8ELi4ELb1EEEvNS_16Flash_fwd_paramsE)
        /*0704*/ 	.word	0x00000000


	//----- nvinfo : EIATTR_MIN_STACK_SIZE
	.align		4
.L_310:
        /*0708*/ 	.byte	0x04, 0x12
        /*070a*/ 	.short	(.L_312 - .L_311)
	.align		4
.L_311:
        /*070c*/ 	.word	index@(_ZN5flash32flash_fwd_splitkv_combine_kernelI23Flash_fwd_kernel_traitsILi192ELi64ELi64ELi4ELb0ELb0EN7cutlass6half_tE19Flash_kernel_traitsILi192ELi64ELi64ELi4ES3_EELi8ELi3ELb1EEEvNS_16Flash_fwd_paramsE)
        /*0710*/ 	.word	0x00000000


	//----- nvinfo : EIATTR_MIN_STACK_SIZE
	.align		4
.L_312:
        /*0714*/ 	.byte	0x04, 0x12
        /*0716*/ 	.short	(.L_314 - .L_313)
	.align		4
.L_313:
        /*0718*/ 	.word	index@(_ZN5flash32flash_fwd_splitkv_combine_kernelI23Flash_fwd_kernel_traitsILi192ELi64ELi64ELi4ELb0ELb0EN7cutlass6half_tE19Flash_kernel_traitsILi192ELi64ELi64ELi4ES3_EELi8ELi2ELb1EEEvNS_16Flash_fwd_paramsE)
        /*071c*/ 	.word	0x00000000


	//----- nvinfo : EIATTR_MIN_STACK_SIZE
	.align		4
.L_314:
        /*0720*/ 	.byte	0x04, 0x12
        /*0722*/ 	.short	(.L_316 - .L_315)
	.align		4
.L_315:
        /*0724*/ 	.word	index@(_ZN5flash32flash_fwd_splitkv_combine_kernelI23Flash_fwd_kernel_traitsILi192ELi64ELi64ELi4ELb0ELb0EN7cutlass6half_tE19Flash_kernel_traitsILi192ELi64ELi64ELi4ES3_EELi8ELi1ELb1EEEvNS_16Flash_fwd_paramsE)
        /*0728*/ 	.word	0x00000000


	//----- nvinfo : EIATTR_MIN_STACK_SIZE
	.align		4
.L_316:
        /*072c*/ 	.byte	0x04, 0x12
        /*072e*/ 	.short	(.L_318 - .L_317)
	.align		4
.L_317:
        /*0730*/ 	.word	index@(_ZN5flash24flash_fwd_splitkv_kernelI23Flash_fwd_kernel_traitsILi192ELi64ELi64ELi4ELb0ELb0EN7cutlass6half_tE19Flash_kernel_traitsILi192ELi64ELi64ELi4ES3_EELb0ELb0ELb0ELb0ELb0ELb0ELb0ELb0EEEvNS_16Flash_fwd_paramsE)
        /*0734*/ 	.word	0x00000000


	//----- nvinfo : EIATTR_MIN_STACK_SIZE
	.align		4
.L_318:
        /*0738*/ 	.byte	0x04, 0x12
        /*073a*/ 	.short	(.L_320 - .L_319)
	.align		4
.L_319:
        /*073c*/ 	.word	index@(_ZN5flash24flash_fwd_splitkv_kernelI23Flash_fwd_kernel_traitsILi192ELi64ELi64ELi4ELb0ELb0EN7cutlass6half_tE19Flash_kernel_traitsILi192ELi64ELi64ELi4ES3_EELb0ELb0ELb0ELb0ELb0ELb1ELb0ELb0EEEvNS_16Flash_fwd_paramsE)
        /*0740*/ 	.word	0x00000000


	//----- nvinfo : EIATTR_MIN_STACK_SIZE
	.align		4
.L_320:
        /*0744*/ 	.byte	0x04, 0x12
        /*0746*/ 	.short	(.L_322 - .L_321)
	.align		4
.L_321:
        /*0748*/ 	.word	index@(_ZN5flash24flash_fwd_splitkv_kernelI23Flash_fwd_kernel_traitsILi192ELi64ELi64ELi4ELb0ELb0EN7cutlass6half_tE19Flash_kernel_traitsILi192ELi64ELi64ELi4ES3_EELb0ELb0ELb0ELb0ELb0ELb0ELb0ELb1EEEvNS_16Flash_fwd_paramsE)
        /*074c*/ 	.word	0x00000000


	//----- nvinfo : EIATTR_MIN_STACK_SIZE
	.align		4
.L_322:
        /*0750*/ 	.byte	0x04, 0x12
        /*0752*/ 	.short	(.L_324 - .L_323)
	.align		4
.L_323:
        /*0754*/ 	.word	index@(_ZN5flash24flash_fwd_splitkv_kernelI23Flash_fwd_kernel_traitsILi192ELi64ELi64ELi4ELb0ELb0EN7cutlass6half_tE19Flash_kernel_traitsILi192ELi64ELi64ELi4ES3_EELb0ELb0ELb0ELb0ELb0ELb1ELb0ELb1EEEvNS_16Flash_fwd_paramsE)
        /*0758*/ 	.word	0x00000000


	//----- nvinfo : EIATTR_MIN_STACK_SIZE
	.align		4
.L_324:
        /*075c*/ 	.byte	0x04, 0x12
        /*075e*/ 	.short	(.L_326 - .L_325)
	.align		4
.L_325:
        /*0760*/ 	.word	index@(_ZN5flash24flash_fwd_splitkv_kernelI23Flash_fwd_kernel_traitsILi192ELi64ELi64ELi4ELb0ELb0EN7cutlass6half_tE19Flash_kernel_traitsILi192ELi64ELi64ELi4ES3_EELb0ELb0ELb0ELb0ELb0ELb0ELb1ELb0EEEvNS_16Flash_fwd_paramsE)
        /*0764*/ 	.word	0x00000000


	//----- nvinfo : EIATTR_MIN_STACK_SIZE
	.align		4
.L_326:
        /*0768*/ 	.byte	0x04, 0x12
        /*076a*/ 	.short	(.L_328 - .L_327)
	.align		4
.L_327:
        /*076c*/ 	.word	index@(_ZN5flash24flash_fwd_splitkv_kernelI23Flash_fwd_kernel_traitsILi192ELi64ELi64ELi4ELb0ELb0EN7cutlass6half_tE19Flash_kernel_traitsILi192ELi64ELi64ELi4ES3_EELb0ELb0ELb0ELb0ELb0ELb1ELb1ELb0EEEvNS_16Flash_fwd_paramsE)
        /*0770*/ 	.word	0x00000000


	//----- nvinfo : EIATTR_MIN_STACK_SIZE
	.align		4
.L_328:
        /*0774*/ 	.byte	0x04, 0x12
        /*0776*/ 	.short	(.L_330 - .L_329)
	.align		4
.L_329:
        /*0778*/ 	.word	index@(_ZN5flash24flash_fwd_splitkv_kernelI23Flash_fwd_kernel_traitsILi192ELi64ELi64ELi4ELb0ELb0EN7cutlass6half_tE19Flash_kernel_traitsILi192ELi64ELi64ELi4ES3_EELb0ELb0ELb0ELb0ELb0ELb0ELb1ELb1EEEvNS_16Flash_fwd_paramsE)
        /*077c*/ 	.word	0x00000000


	//----- nvinfo : EIATTR_MIN_STACK_SIZE
	.align		4
.L_330:
        /*0780*/ 	.byte	0x04, 0x12
        /*0782*/ 	.short	(.L_332 - .L_331)
	.align		4
.L_331:
        /*0784*/ 	.word	index@(_ZN5flash24flash_fwd_splitkv_kernelI23Flash_fwd_kernel_traitsILi192ELi64ELi64ELi4ELb0ELb0EN7cutlass6half_tE19Flash_kernel_traitsILi192ELi64ELi64ELi4ES3_EELb0ELb0ELb0ELb0ELb0ELb1ELb1ELb1EEEvNS_16Flash_fwd_paramsE)
        /*0788*/ 	.word	0x00000000


	//----- nvinfo : EIATTR_MIN_STACK_SIZE
	.align		4
.L_332:
        /*078c*/ 	.byte	0x04, 0x12
        /*078e*/ 	.short	(.L_334 - .L_333)
	.align		4
.L_333:
        /*0790*/ 	.word	index@(_ZN5flash24flash_fwd_splitkv_kernelI23Flash_fwd_kernel_traitsILi192ELi64ELi64ELi4ELb0ELb0EN7cutlass6half_tE19Flash_kernel_traitsILi192ELi64ELi64ELi4ES3_EELb0ELb1ELb0ELb0ELb0ELb0ELb0ELb0EEEvNS_16Flash_fwd_paramsE)
        /*0794*/ 	.word	0x00000000


	//----- nvinfo : EIATTR_MIN_STACK_SIZE
	.align		4
.L_334:
        /*0798*/ 	.byte	0x04, 0x12
        /*079a*/ 	.short	(.L_336 - .L_335)
	.align		4
.L_335:
        /*079c*/ 	.word	index@(_ZN5flash24flash_fwd_splitkv_kernelI23Flash_fwd_kernel_traitsILi192ELi64ELi64ELi4ELb0ELb0EN7cutlass6half_tE19Flash_kernel_traitsILi192ELi64ELi64ELi4ES3_EELb0ELb1ELb0ELb0ELb0ELb1ELb0ELb0EEEvNS_16Flash_fwd_paramsE)
        /*07a0*/ 	.word	0x00000000


	//----- nvinfo : EIATTR_MIN_STACK_SIZE
	.align		4
.L_336:
        /*07a4*/ 	.byte	0x04, 0x12
        /*07a6*/ 	.short	(.L_338 - .L_337)
	.align		4
.L_337:
        /*07a8*/ 	.word	index@(_ZN5flash24flash_fwd_splitkv_kernelI23Flash_fwd_kernel_traitsILi192ELi64ELi64ELi4ELb0ELb0EN7cutlass6half_tE19Flash_kernel_traitsILi192ELi64ELi64ELi4ES3_EELb0ELb1ELb0ELb0ELb0ELb0ELb0ELb1EEEvNS_16Flash_fwd_paramsE)
        /*07ac*/ 	.word	0x00000000


	//----- nvinfo : EIATTR_MIN_STACK_SIZE
	.align		4
.L_338:
        /*07b0*/ 	.byte	0x04, 0x12
        /*07b2*/ 	.short	(.L_340 - .L_339)
	.align		4
.L_339:
        /*07b4*/ 	.word	index@(_ZN5flash24flash_fwd_splitkv_kernelI23Flash_fwd_kernel_traitsILi192ELi64ELi64ELi4ELb0ELb0EN7cutlass6half_tE19Flash_kernel_traitsILi192ELi64ELi64ELi4ES3_EELb0ELb1ELb0ELb0ELb0ELb1ELb0ELb1EEEvNS_16Flash_fwd_paramsE)
        /*07b8*/ 	.word	0x00000000


	//----- nvinfo : EIATTR_MIN_STACK_SIZE
	.align		4
.L_340:
        /*07bc*/ 	.byte	0x04, 0x12
        /*07be*/ 	.short	(.L_342 - .L_341)
	.align		4
.L_341:
        /*07c0*/ 	.word	index@(_ZN5flash24flash_fwd_splitkv_kernelI23Flash_fwd_kernel_traitsILi192ELi64ELi64ELi4ELb0ELb0EN7cutlass6half_tE19Flash_kernel_traitsILi192ELi64ELi64ELi4ES3_EELb0ELb1ELb0ELb0ELb0ELb0ELb1ELb0EEEvNS_16Flash_fwd_paramsE)
        /*07c4*/ 	.word	0x00000000


	//----- nvinfo : EIATTR_MIN_STACK_SIZE
	.align		4
.L_342:
        /*07c8*/ 	.byte	0x04, 0x12
        /*07ca*/ 	.short	(.L_344 - .L_343)
	.align		4
.L_343:
        /*07cc*/ 	.word	index@(_ZN5flash24flash_fwd_splitkv_kernelI23Flash_fwd_kernel_traitsILi192ELi64ELi64ELi4ELb0ELb0EN7cutlass6half_tE19Flash_kernel_traitsILi192ELi64ELi64ELi4ES3_EELb0ELb1ELb0ELb0ELb0ELb1ELb1ELb0EEEvNS_16Flash_fwd_paramsE)
        /*07d0*/ 	.word	0x00000000


	//----- nvinfo : EIATTR_MIN_STACK_SIZE
	.align		4
.L_344:
        /*07d4*/ 	.byte	0x04, 0x12
        /*07d6*/ 	.short	(.L_346 - .L_345)
	.align		4
.L_345:
        /*07d8*/ 	.word	index@(_ZN5flash24flash_fwd_splitkv_kernelI23Flash_fwd_kernel_traitsILi192ELi64ELi64ELi4ELb0ELb0EN7cutlass6half_tE19Flash_kernel_traitsILi192ELi64ELi64ELi4ES3_EELb0ELb1ELb0ELb0ELb0ELb0ELb1ELb1EEEvNS_16Flash_fwd_paramsE)
        /*07dc*/ 	.word	0x00000000


	//----- nvinfo : EIATTR_MIN_STACK_SIZE
	.align		4
.L_346:
        /*07e0*/ 	.byte	0x04, 0x12
        /*07e2*/ 	.short	(.L_348 - .L_347)
	.align		4
.L_347:
        /*07e4*/ 	.word	index@(_ZN5flash24flash_fwd_splitkv_kernelI23Flash_fwd_kernel_traitsILi192ELi64ELi64ELi4ELb0ELb0EN7cutlass6half_tE19Flash_kernel_traitsILi192ELi64ELi64ELi4ES3_EELb0ELb1ELb0ELb0ELb0ELb1ELb1ELb1EEEvNS_16Flash_fwd_paramsE)
        /*07e8*/ 	.word	0x00000000


	//----- nvinfo : EIATTR_MIN_STACK_SIZE
	.align		4
.L_348:
        /*07ec*/ 	.byte	0x04, 0x12
        /*07ee*/ 	.short	(.L_350 - .L_349)
	.align		4
.L_349:
        /*07f0*/ 	.word	index@(_ZN5flash24flash_fwd_splitkv_kernelI23Flash_fwd_kernel_traitsILi192ELi64ELi64ELi4ELb0ELb0EN7cutlass6half_tE19Flash_kernel_traitsILi192ELi64ELi64ELi4ES3_EELb0ELb0ELb0ELb0ELb1ELb0ELb0ELb0EEEvNS_16Flash_fwd_paramsE)
        /*07f4*/ 	.word	0x00000000


	//----- nvinfo : EIATTR_MIN_STACK_SIZE
	.align		4
.L_350:
        /*07f8*/ 	.byte	0x04, 0x12
        /*07fa*/ 	.short	(.L_352 - .L_351)
	.align		4
.L_351:
        /*07fc*/ 	.word	index@(_ZN5flash24flash_fwd_splitkv_kernelI23Flash_fwd_kernel_traitsILi192ELi64ELi64ELi4ELb0ELb0EN7cutlass6half_tE19Flash_kernel_traitsILi192ELi64ELi64ELi4ES3_EELb0ELb0ELb0ELb0ELb1ELb1ELb0ELb0EEEvNS_16Flash_fwd_paramsE)
        /*0800*/ 	.word	0x00000000


	//----- nvinfo : EIATTR_MIN_STACK_SIZE
	.align		4
.L_352:
        /*0804*/ 	.byte	0x04, 0x12
        /*0806*/ 	.short	(.L_354 - .L_353)
	.align		4
.L_353:
        /*0808*/ 	.word	index@(_ZN5flash24flash_fwd_splitkv_kernelI23Flash_fwd_kernel_traitsILi192ELi64ELi64ELi4ELb0ELb0EN7cutlass6half_tE19Flash_kernel_traitsILi192ELi64ELi64ELi4ES3_EELb0ELb0ELb1ELb0ELb0ELb0ELb0ELb0EEEvNS_16Flash_fwd_paramsE)
        /*080c*/ 	.word	0x00000000


	//----- nvinfo : EIATTR_MIN_STACK_SIZE
	.align		4
.L_354:
        /*0810*/ 	.byte	0x04, 0x12
        /*0812*/ 	.short	(.L_356 - .L_355)
	.align		4
.L_355:
        /*0814*/ 	.word	index@(_ZN5flash24flash_fwd_splitkv_kernelI23Flash_fwd_kernel_traitsILi192ELi64ELi64ELi4ELb0ELb0EN7cutlass6half_tE19Flash_kernel_traitsILi192ELi64ELi64ELi4ES3_EELb0ELb0ELb1ELb0ELb0ELb1ELb0ELb0EEEvNS_16Flash_fwd_paramsE)
        /*0818*/ 	.word	0x00000000


	//----- nvinfo : EIATTR_MIN_STACK_SIZE
	.align		4
.L_356:
        /*081c*/ 	.byte	0x04, 0x12
        /*081e*/ 	.short	(.L_358 - .L_357)
	.align		4
.L_357:
        /*0820*/ 	.word	index@(_ZN5flash24flash_fwd_splitkv_kernelI23Flash_fwd_kernel_traitsILi192ELi64ELi64ELi4ELb0ELb0EN7cutlass6half_tE19Flash_kernel_traitsILi192ELi64ELi64ELi4ES3_EELb0ELb0ELb0ELb0ELb1ELb0ELb0ELb1EEEvNS_16Flash_fwd_paramsE)
        /*0824*/ 	.word	0x00000000


	//----- nvinfo : EIATTR_MIN_STACK_SIZE
	.align		4
.L_358:
        /*0828*/ 	.byte	0x04, 0x12
        /*082a*/ 	.short	(.L_360 - .L_359)
	.align		4
.L_359:
        /*082c*/ 	.word	index@(_ZN5flash24flash_fwd_splitkv_kernelI23Flash_fwd_kernel_traitsILi192ELi64ELi64ELi4ELb0ELb0EN7cutlass6half_tE19Flash_kernel_traitsILi192ELi64ELi64ELi4ES3_EELb0ELb0ELb0ELb0ELb1ELb1ELb0ELb1EEEvNS_16Flash_fwd_paramsE)
        /*0830*/ 	.word	0x00000000


	//----- nvinfo : EIATTR_MIN_STACK_SIZE
	.align		4
.L_360:
        /*0834*/ 	.byte	0x04, 0x12
        /*0836*/ 	.short	(.L_362 - .L_361)
	.align		4
.L_361:
        /*0838*/ 	.word	index@(_ZN5flash24flash_fwd_splitkv_kernelI23Flash_fwd_kernel_traitsILi192ELi64ELi64ELi4ELb0ELb0EN7cutlass6half_tE19Flash_kernel_traitsILi192ELi64ELi64ELi4ES3_EELb0ELb0ELb1ELb0ELb0ELb0ELb0ELb1EEEvNS_16Flash_fwd_paramsE)
        /*083c*/ 	.word	0x00000000


	//----- nvinfo : EIATTR_MIN_STACK_SIZE
	.align		4
.L_362:
        /*0840*/ 	.byte	0x04, 0x12
        /*0842*/ 	.short	(.L_364 - .L_363)
	.align		4
.L_363:
        /*0844*/ 	.word	index@(_ZN5flash24flash_fwd_splitkv_kernelI23Flash_fwd_kernel_traitsILi192ELi64ELi64ELi4ELb0ELb0EN7cutlass6half_tE19Flash_kernel_traitsILi192ELi64ELi64ELi4ES3_EELb0ELb0ELb1ELb0ELb0ELb1ELb0ELb1EEEvNS_16Flash_fwd_paramsE)
        /*0848*/ 	.word	0x00000000


	//----- nvinfo : EIATTR_MIN_STACK_SIZE
	.align		4
.L_364:
        /*084c*/ 	.byte	0x04, 0x12
        /*084e*/ 	.short	(.L_366 - .L_365)
	.align		4
.L_365:
        /*0850*/ 	.word	index@(_ZN5flash24flash_fwd_splitkv_kernelI23Flash_fwd_kernel_traitsILi192ELi64ELi64ELi4ELb0ELb0EN7cutlass6half_tE19Flash_kernel_traitsILi192ELi64ELi64ELi4ES3_EELb0ELb0ELb0ELb0ELb1ELb0ELb1ELb0EEEvNS_16Flash_fwd_paramsE)
        /*0854*/ 	.word	0x00000000


	//----- nvinfo : EIATTR_MIN_STACK_SIZE
	.align		4
.L_366:
        /*0858*/ 	.byte	0x04, 0x12
        /*085a*/ 	.short	(.L_368 - .L_367)
	.align		4
.L_367:
        /*085c*/ 	.word	index@(_ZN5flash24flash_fwd_splitkv_kernelI23Flash_fwd_kernel_traitsILi192ELi64ELi64ELi4ELb0ELb0EN7cutlass6half_tE19Flash_kernel_traitsILi192ELi64ELi64ELi4ES3_EELb0ELb0ELb0ELb0ELb1ELb1ELb1ELb0EEEvNS_16Flash_fwd_paramsE)
        /*0860*/ 	.word	0x00000000


	//----- nvinfo : EIATTR_MIN_STACK_SIZE
	.align		4
.L_368:
        /*0864*/ 	.byte	0x04, 0x12
        /*0866*/ 	.short	(.L_370 - .L_369)
	.align		4
.L_369:
        /*0868*/ 	.word	index@(_ZN5flash24flash_fwd_splitkv_kernelI23Flash_fwd_kernel_traitsILi192ELi64ELi64ELi4ELb0ELb0EN7cutlass6half_tE19Flash_kernel_traitsILi192ELi64ELi64ELi4ES3_EELb0ELb0ELb1ELb0ELb0ELb0ELb1ELb0EEEvNS_16Flash_fwd_paramsE)
        /*086c*/ 	.word	0x00000000


	//----- nvinfo : EIATTR_MIN_STACK_SIZE
	.align		4
.L_370:
        /*0870*/ 	.byte	0x04, 0x12
        /*0872*/ 	.short	(.L_372 - .L_371)
	.align		4
.L_371:
        /*0874*/ 	.word	index@(_ZN5flash24flash_fwd_splitkv_kernelI23Flash_fwd_kernel_traitsILi192ELi64ELi64ELi4ELb0ELb0EN7cutlass6half_tE19Flash_kernel_traitsILi192ELi64ELi64ELi4ES3_EELb0ELb0ELb1ELb0ELb0ELb1ELb1ELb0EEEvNS_16Flash_fwd_paramsE)
        /*0878*/ 	.word	0x00000000


	//----- nvinfo : EIATTR_MIN_STACK_SIZE
	.align		4
.L_372:
        /*087c*/ 	.byte	0x04, 0x12
        /*087e*/ 	.short	(.L_374 - .L_373)
	.align		4
.L_373:
        /*0880*/ 	.word	index@(_ZN5flash24flash_fwd_splitkv_kernelI23Flash_fwd_kernel_traitsILi192ELi64ELi64ELi4ELb0ELb0EN7cutlass6half_tE19Flash_kernel_traitsILi192ELi64ELi64ELi4ES3_EELb0ELb0ELb0ELb0ELb1ELb0ELb1ELb1EEEvNS_16Flash_fwd_paramsE)
        /*0884*/ 	.word	0x00000000


	//----- nvinfo : EIATTR_MIN_STACK_SIZE
	.align		4
.L_374:
        /*0888*/ 	.byte	0x04, 0x12
        /*088a*/ 	.short	(.L_376 - .L_375)
	.align		4
.L_375:
        /*088c*/ 	.word	index@(_ZN5flash24flash_fwd_splitkv_kernelI23Flash_fwd_kernel_traitsILi192ELi64ELi64ELi4ELb0ELb0EN7cutlass6half_tE19Flash_kernel_traitsILi192ELi64ELi64ELi4ES3_EELb0ELb0ELb0ELb0ELb1ELb1ELb1ELb1EEEvNS_16Flash_fwd_paramsE)
        /*0890*/ 	.word	0x00000000


	//----- nvinfo : EIATTR_MIN_STACK_SIZE
	.align		4
.L_376:
        /*0894*/ 	.byte	0x04, 0x12
        /*0896*/ 	.short	(.L_378 - .L_377)
	.align		4
.L_377:
        /*0898*/ 	.word	index@(_ZN5flash24flash_fwd_splitkv_kernelI23Flash_fwd_kernel_traitsILi192ELi64ELi64ELi4ELb0ELb0EN7cutlass6half_tE19Flash_kernel_traitsILi192ELi64ELi64ELi4ES3_EELb0ELb0ELb1ELb0ELb0ELb0ELb1ELb1EEEvNS_16Flash_fwd_paramsE)
        /*089c*/ 	.word	0x00000000


	//----- nvinfo : EIATTR_MIN_STACK_SIZE
	.align		4
.L_378:
        /*08a0*/ 	.byte	0x04, 0x12
        /*08a2*/ 	.short	(.L_380 - .L_379)
	.align		4
.L_379:
        /*08a4*/ 	.word	index@(_ZN5flash24flash_fwd_splitkv_kernelI23Flash_fwd_kernel_traitsILi192ELi64ELi64ELi4ELb0ELb0EN7cutlass6half_tE19Flash_kernel_traitsILi192ELi64ELi64ELi4ES3_EELb0ELb0ELb1ELb0ELb0ELb1ELb1ELb1EEEvNS_16Flash_fwd_paramsE)
        /*08a8*/ 	.word	0x00000000


	//----- nvinfo : EIATTR_MIN_STACK_SIZE
	.align		4
.L_380:
        /*08ac*/ 	.byte	0x04, 0x12
        /*08ae*/ 	.short	(.L_382 - .L_381)
	.align		4
.L_381:
        /*08b0*/ 	.word	index@(_ZN5flash24flash_fwd_splitkv_kernelI23Flash_fwd_kernel_traitsILi192ELi64ELi64ELi4ELb0ELb0EN7cutlass6half_tE19Flash_kernel_traitsILi192ELi64ELi64ELi4ES3_EELb0ELb1ELb0ELb0ELb1ELb0ELb0ELb0EEEvNS_16Flash_fwd_paramsE)
        /*08b4*/ 	.word	0x00000000


	//----- nvinfo : EIATTR_MIN_STACK_SIZE
	.align		4
.L_382:
        /*08b8*/ 	.byte	0x04, 0x12
        /*08ba*/ 	.short	(.L_384 - .L_383)
	.align		4
.L_383:
        /*08bc*/ 	.word	index@(_ZN5flash24flash_fwd_splitkv_kernelI23Flash_fwd_kernel_traitsILi192ELi64ELi64ELi4ELb0ELb0EN7cutlass6half_tE19Flash_kernel_traitsILi192ELi64ELi64ELi4ES3_EELb0ELb1ELb0ELb0ELb1ELb1ELb0ELb0EEEvNS_16Flash_fwd_paramsE)
        /*08c0*/ 	.word	0x00000000


	//----- nvinfo : EIATTR_MIN_STACK_SIZE
	.align		4
.L_384:
        /*08c4*/ 	.byte	0x04, 0x12
        /*08c6*/ 	.short	(.L_386 - .L_385)
	.align		4
.L_385:
        /*08c8*/ 	.word	index@(_ZN5flash24flash_fwd_splitkv_kernelI23Flash_fwd_kernel_traitsILi192ELi64ELi64ELi4ELb0ELb0EN7cutlass6half_tE19Flash_kernel_traitsILi192ELi64ELi64ELi4ES3_EELb0ELb1ELb1ELb0ELb0ELb0ELb0ELb0EEEvNS_16Flash_fwd_paramsE)
        /*08cc*/ 	.word	0x00000000


	//----- nvinfo : EIATTR_MIN_STACK_SIZE
	.align		4
.L_386:
        /*08d0*/ 	.byte	0x04, 0x12
        /*08d2*/ 	.short	(.L_388 - .L_387)
	.align		4
.L_387:
        /*08d4*/ 	.word	index@(_ZN5flash24flash_fwd_splitkv_kernelI23Flash_fwd_kernel_traitsILi192ELi64ELi64ELi4ELb0ELb0EN7cutlass6half_tE19Flash_kernel_traitsILi192ELi64ELi64ELi4ES3_EELb0ELb1ELb1ELb0ELb0ELb1ELb0ELb0EEEvNS_16Flash_fwd_paramsE)
        /*08d8*/ 	.word	0x00000000


	//----- nvinfo : EIATTR_MIN_STACK_SIZE
	.align		4
.L_388:
        /*08dc*/ 	.byte	0x04, 0x12
        /*08de*/ 	.short	(.L_390 - .L_389)
	.align		4
.L_389:
        /*08e0*/ 	.word	index@(_ZN5flash24flash_fwd_splitkv_kernelI23Flash_fwd_kernel_traitsILi192ELi64ELi64ELi4ELb0ELb0EN7cutlass6half_tE19Flash_kernel_traitsILi192ELi64ELi64ELi4ES3_EELb0ELb1ELb0ELb0ELb1ELb0ELb0ELb1EEEvNS_16Flash_fwd_paramsE)
        /*08e4*/ 	.word	0x00000000


	//----- nvinfo : EIATTR_MIN_STACK_SIZE
	.align		4
.L_390:
        /*08e8*/ 	.byte	0x04, 0x12
        /*08ea*/ 	.short	(.L_392 - .L_391)
	.align		4
.L_391:
        /*08ec*/ 	.word	index@(_ZN5flash24flash_fwd_splitkv_kernelI23Flash_fwd_kernel_traitsILi192ELi64ELi64ELi4ELb0ELb0EN7cutlass6half_tE19Flash_kernel_traitsILi192ELi64ELi64ELi4ES3_EELb0ELb1ELb0ELb0ELb1ELb1ELb0ELb1EEEvNS_16Flash_fwd_paramsE)
        /*08f0*/ 	.word	0x00000000


	//----- nvinfo : EIATTR_MIN_STACK_SIZE
	.align		4
.L_392:
        /*08f4*/ 	.byte	0x04, 0x12
        /*08f6*/ 	.short	(.L_394 - .L_393)
	.align		4
.L_393:
        /*08f8*/ 	.word	index@(_ZN5flash24flash_fwd_splitkv_kernelI23Flash_fwd_kernel_traitsILi192ELi64ELi64ELi4ELb0ELb0EN7cutlass6half_tE19Flash_kernel_traitsILi192ELi64ELi64ELi4ES3_EELb0ELb1ELb1ELb0ELb0ELb0ELb0ELb1EEEvNS_16Flash_fwd_paramsE)
        /*08fc*/ 	.word	0x00000000


	//----- nvinfo : EIATTR_MIN_STACK_SIZE
	.align		4
.L_394:
        /*0900*/ 	.byte	0x04, 0x12
        /*0902*/ 	.short	(.L_396 - .L_395)
	.align		4
.L_395:
        /*0904*/ 	.word	index@(_ZN5flash24flash_fwd_splitkv_kernelI23Flash_fwd_kernel_traitsILi192ELi64ELi64ELi4ELb0ELb0EN7cutlass6half_tE19Flash_kernel_traitsILi192ELi64ELi64ELi4ES3_EELb0ELb1ELb1ELb0ELb0ELb1ELb0ELb1EEEvNS_16Flash_fwd_paramsE)
        /*0908*/ 	.word	0x00000000


	//----- nvinfo : EIATTR_MIN_STACK_SIZE
	.align		4
.L_396:
        /*090c*/ 	.byte	0x04, 0x12
        /*090e*/ 	.short	(.L_398 - .L_397)
	.align		4
.L_397:
        /*0910*/ 	.word	index@(_ZN5flash24flash_fwd_splitkv_kernelI23Flash_fwd_kernel_traitsILi192ELi64ELi64ELi4ELb0ELb0EN7cutlass6half_tE19Flash_kernel_traitsILi192ELi64ELi64ELi4ES3_EELb0ELb1ELb0ELb0ELb1ELb0ELb1ELb0EEEvNS_16Flash_fwd_paramsE)
        /*0914*/ 	.word	0x00000000


	//----- nvinfo : EIATTR_MIN_STACK_SIZE
	.align		4
.L_398:
        /*0918*/ 	.byte	0x04, 0x12
        /*091a*/ 	.short	(.L_400 - .L_399)
	.align		4
.L_399:
        /*091c*/ 	.word	index@(_ZN5flash24flash_fwd_splitkv_kernelI23Flash_fwd_kernel_traitsILi192ELi64ELi64ELi4ELb0ELb0EN7cutlass6half_tE19Flash_kernel_traitsILi192ELi64ELi64ELi4ES3_EELb0ELb1ELb0ELb0ELb1ELb1ELb1ELb0EEEvNS_16Flash_fwd_paramsE)
        /*0920*/ 	.word	0x00000000


	//----- nvinfo : EIATTR_MIN_STACK_SIZE
	.align		4
.L_400:
        /*0924*/ 	.byte	0x04, 0x12
        /*0926*/ 	.short	(.L_402 - .L_401)
	.align		4
.L_401:
        /*0928*/ 	.word	index@(_ZN5flash24flash_fwd_splitkv_kernelI23Flash_fwd_kernel_traitsILi192ELi64ELi64ELi4ELb0ELb0EN7cutlass6half_tE19Flash_kernel_traitsILi192ELi64ELi64ELi4ES3_EELb0ELb1ELb1ELb0ELb0ELb0ELb1ELb0EEEvNS_16Flash_fwd_paramsE)
        /*092c*/ 	.word	0x00000000


	//----- nvinfo : EIATTR_MIN_STACK_SIZE
	.align		4
.L_402:
        /*0930*/ 	.byte	0x04, 0x12
        /*0932*/ 	.short	(.L_404 - .L_403)
	.align		4
.L_403:
        /*0934*/ 	.word	index@(_ZN5flash24flash_fwd_splitkv_kernelI23Flash_fwd_kernel_traitsILi192ELi64ELi64ELi4ELb0ELb0EN7cutlass6half_tE19Flash_kernel_traitsILi192ELi64ELi64ELi4ES3_EELb0ELb1ELb1ELb0ELb0ELb1ELb1ELb0EEEvNS_16Flash_fwd_paramsE)
        /*0938*/ 	.word	0x00000000


	//----- nvinfo : EIATTR_MIN_STACK_SIZE
	.align		4
.L_404:
        /*093c*/ 	.byte	0x04, 0x12
        /*093e*/ 	.short	(.L_406 - .L_405)
	.align		4
.L_405:
        /*0940*/ 	.word	index@(_ZN5flash24flash_fwd_splitkv_kernelI23Flash_fwd_kernel_traitsILi192ELi64ELi64ELi4ELb0ELb0EN7cutlass6half_tE19Flash_kernel_traitsILi192ELi64ELi64ELi4ES3_EELb0ELb1ELb0ELb0ELb1ELb0ELb1ELb1EEEvNS_16Flash_fwd_paramsE)
        /*0944*/ 	.word	0x00000000


	//----- nvinfo : EIATTR_MIN_STACK_SIZE
	.align		4
.L_406:
        /*0948*/ 	.byte	0x04, 0x12
        /*094a*/ 	.short	(.L_408 - .L_407)
	.align		4
.L_407:
        /*094c*/ 	.word	index@(_ZN5flash24flash_fwd_splitkv_kernelI23Flash_fwd_kernel_traitsILi192ELi64ELi64ELi4ELb0ELb0EN7cutlass6half_tE19Flash_kernel_traitsILi192ELi64ELi64ELi4ES3_EELb0ELb1ELb0ELb0ELb1ELb1ELb1ELb1EEEvNS_16Flash_fwd_paramsE)
        /*0950*/ 	.word	0x00000000


	//----- nvinfo : EIATTR_MIN_STACK_SIZE
	.align		4
.L_408:
        /*0954*/ 	.byte	0x04, 0x12
        /*0956*/ 	.short	(.L_410 - .L_409)
	.align		4
.L_409:
        /*0958*/ 	.word	index@(_ZN5flash24flash_fwd_splitkv_kernelI23Flash_fwd_kernel_traitsILi192ELi64ELi64ELi4ELb0ELb0EN7cutlass6half_tE19Flash_kernel_traitsILi192ELi64ELi64ELi4ES3_EELb0ELb1ELb1ELb0ELb0ELb0ELb1ELb1EEEvNS_16Flash_fwd_paramsE)
        /*095c*/ 	.word	0x00000000


	//----- nvinfo : EIATTR_MIN_STACK_SIZE
	.align		4
.L_410:
        /*0960*/ 	.byte	0x04, 0x12
        /*0962*/ 	.short	(.L_412 - .L_411)
	.align		4
.L_411:
        /*0964*/ 	.word	index@(_ZN5flash24flash_fwd_splitkv_kernelI23Flash_fwd_kernel_traitsILi192ELi64ELi64ELi4ELb0ELb0EN7cutlass6half_tE19Flash_kernel_traitsILi192ELi64ELi64ELi4ES3_EELb0ELb1ELb1ELb0ELb0ELb1ELb1ELb1EEEvNS_16Flash_fwd_paramsE)
        /*0968*/ 	.word	0x00000000
.L_412:


//--------------------- .nv.compat                --------------------------
	.section	.nv.compat,"",@"SHT_CUDA_COMPAT_INFO"
	.align	4
        /*0000*/ 	.byte	0x02, 0x09, 0x01, 0x00, 0x02, 0x02, 0x01, 0x00, 0x02, 0x05, 0x05, 0x00, 0x03, 0x07, 0x01, 0x01
        /*0010*/ 	.byte	0x02, 0x03, 0x00, 0x00, 0x02, 0x06, 0x01, 0x00, 0x04, 0x0b, 0x08, 0x00, 0x00, 0x00, 0x00, 0x00
        /*0020*/ 	.byte	0x00, 0x00, 0x00, 0x00


//--------------------- .nv.info._ZN5flash32flash_fwd_splitkv_combine_kernelI23Flash_fwd_kernel_traitsILi192ELi64ELi64ELi4ELb0ELb0EN7cutlass6half_tE19Flash_kernel_traitsILi192ELi64ELi64ELi4ES3_EELi8ELi7ELb0EEEvNS_16Flash_fwd_paramsE --------------------------
	.section	.nv.info._ZN5flash32flash_fwd_splitkv_combine_kernelI23Flash_fwd_kernel_traitsILi192ELi64ELi64ELi4ELb0ELb0EN7cutlass6half_tE19Flash_kernel_traitsILi192ELi64ELi64ELi4ES3_EELi8ELi7ELb0EEEvNS_16Flash_fwd_paramsE,"",@"SHT_CUDA_INFO"
	.sectionflags	@""
	.align	4


	//----- nvinfo : EIATTR_CUDA_API_VERSION
	.align		4
        /*0000*/ 	.byte	0x04, 0x37
        /*0002*/ 	.short	(.L_414 - .L_413)
.L_413:
        /*0004*/ 	.word	0x00000082


	//----- nvinfo : EIATTR_KPARAM_INFO
	.align		4
.L_414:
        /*0008*/ 	.byte	0x04, 0x17
        /*000a*/ 	.short	(.L_416 - .L_415)
.L_415:
        /*000c*/ 	.word	0x00000000
        /*0010*/ 	.short	0x0000
        /*0012*/ 	.short	0x0000
        /*0014*/ 	.byte	0x00, 0xf0, 0x41, 0x07


	//----- nvinfo : EIATTR_SPARSE_MMA_MASK
	.align		4
.L_416:
        /*0018*/ 	.byte	0x03, 0x50
        /*001a*/ 	.short	0x0000


	//----- nvinfo : EIATTR_MAXREG_COUNT
	.align		4
        /*001c*/ 	.byte	0x03, 0x1b
        /*001e*/ 	.short	0x00ff


	//----- nvinfo : EIATTR_NUM_BARRIERS
	.align		4
        /*0020*/ 	.byte	0x02, 0x4c
        /*0022*/ 	.byte	0x01
	.zero		1


	//----- nvinfo : EIATTR_MERCURY_ISA_VERSION
	.align		4
        /*0024*/ 	.byte	0x03, 0x5f
        /*0026*/ 	.short	0x0101


	//----- nvinfo : EIATTR_COOP_GROUP_MASK_REGIDS
	.align		4
        /*0028*/ 	.byte	0x04, 0x29
        /*002a*/ 	.short	(.L_418 - .L_417)


	//   ....[0]....
.L_417:
        /*002c*/ 	.word	0xffffffff


	//   ....[1]....
        /*0030*/ 	.word	0xffffffff


	//   ....[2]....
        /*0034*/ 	.word	0xffffffff


	//   ....[3]....
        /*0038*/ 	.word	0xffffffff


	//   ....[4]....
        /*003c*/ 	.word	0xffffffff


	//   ....[5]....
        /*0040*/ 	.word	0xffffffff


	//   ....[6]....
        /*0044*/ 	.word	0xffffffff


	//   ....[7]....
        /*0048*/ 	.word	0xffffffff


	//----- nvinfo : EIATTR_COOP_GROUP_INSTR_OFFSETS
	.align		4
.L_418:
        /*004c*/ 	.byte	0x04, 0x28
        /*004e*/ 	.short	(.L_420 - .L_419)


	//   ....[0]....
.L_419:
        /*0050*/ 	.word	0x00002020


	//   ....[1]....
        /*0054*/ 	.word	0x00002040


	//   ....[2]....
        /*0058*/ 	.word	0x00002060


	//   ....[3]....
        /*005c*/ 	.word	0x00002080


	//   ....[4]....
        /*0060*/ 	.word	0x00002310


	//   ....[5]....
        /*0064*/ 	.word	0x000023a0


	//   ....[6]....
        /*0068*/ 	.word	0x00002480


	//   ....[7]....
        /*006c*/ 	.word	0x00002560


	//----- nvinfo : EIATTR_EXIT_INSTR_OFFSETS
	.align		4
.L_420:
        /*0070*/ 	.byte	0x04, 0x1c
        /*0072*/ 	.short	(.L_422 - .L_421)


	//   ....[0]....
.L_421:
        /*0074*/ 	.word	0x00004c80


	//   ....[1]....
        /*0078*/ 	.word	0x000052a0


	//   ....[2]....
        /*007c*/ 	.word	0x00005330


	//----- nvinfo : EIATTR_CRS_STACK_SIZE
	.align		4
.L_422:
        /*0080*/ 	.byte	0x04, 0x1e
        /*0082*/ 	.short	(.L_424 - .L_423)
.L_423:
        /*0084*/ 	.word	0x00000000


	//----- nvinfo : EIATTR_CBANK_PARAM_SIZE
	.align		4
.L_424:
        /*0088*/ 	.byte	0x03, 0x19
        /*008a*/ 	.short	0x01d0


	//----- nvinfo : EIATTR_PARAM_CBANK
	.align		4
        /*008c*/ 	.byte	0x04, 0x0a
        /*008e*/ 	.short	(.L_426 - .L_425)
	.align		4
.L_425:
        /*0090*/ 	.word	index@(.nv.constant0._ZN5flash32flash_fwd_splitkv_combine_kernelI23Flash_fwd_kernel_traitsILi192ELi64ELi64ELi4ELb0ELb0EN7cutlass6half_tE19Flash_kernel_traitsILi192ELi64ELi64ELi4ES3_EELi8ELi7ELb0EEEvNS_16Flash_fwd_paramsE)
        /*0094*/ 	.short	0x0210
        /*0096*/ 	.short	0x01d0


	//----- nvinfo : EIATTR_SW_WAR
	.align		4
.L_426:
        /*0098*/ 	.byte	0x04, 0x36
        /*009a*/ 	.short	(.L_428 - .L_427)
.L_427:
        /*009c*/ 	.word	0x00000008
.L_428:


//--------------------- .nv.info._ZN5flash32flash_fwd_splitkv_combine_kernelI23Flash_fwd_kernel_traitsILi192ELi64ELi64ELi4ELb0ELb0EN7cutlass6half_tE19Flash_kernel_traitsILi192ELi64ELi64ELi4ES3_EELi8ELi6ELb0EEEvNS_16Flash_fwd_paramsE --------------------------
	.section	.nv.info._ZN5flash32flash_fwd_splitkv_combine_kernelI23Flash_fwd_kernel_traitsILi192ELi64ELi64ELi4ELb0ELb0EN7cutlass6half_tE19Flash_kernel_traitsILi192ELi64ELi64ELi4ES3_EELi8ELi6ELb0EEEvNS_16Flash_fwd_paramsE,"",@"SHT_CUDA_INFO"
	.sectionflags	@""
	.align	4


	//----- nvinfo : EIATTR_CUDA_API_VERSION
	.align		4
        /*0000*/ 	.byte	0x04, 0x37
        /*0002*/ 	.short	(.L_430 - .L_429)
.L_429:
        /*0004*/ 	.word	0x00000082


	//----- nvinfo : EIATTR_KPARAM_INFO
	.align		4
.L_430:
        /*0008*/ 	.byte	0x04, 0x17
        /*000a*/ 	.short	(.L_432 - .L_431)
.L_431:
        /*000c*/ 	.word	0x00000000
        /*0010*/ 	.short	0x0000
        /*0012*/ 	.short	0x0000
        /*0014*/ 	.byte	0x00, 0xf0, 0x41, 0x07


	//----- nvinfo : EIATTR_SPARSE_MMA_MASK
	.align		4
.L_432:
        /*0018*/ 	.byte	0x03, 0x50
        /*001a*/ 	.short	0x0000


	//----- nvinfo : EIATTR_MAXREG_COUNT
	.align		4
        /*001c*/ 	.byte	0x03, 0x1b
        /*001e*/ 	.short	0x00ff


	//----- nvinfo : EIATTR_NUM_BARRIERS
	.align		4
        /*0020*/ 	.byte	0x02, 0x4c
        /*0022*/ 	.byte	0x01
	.zero		1


	//----- nvinfo : EIATTR_MERCURY_ISA_VERSION
	.align		4
        /*0024*/ 	.byte	0x03, 0x5f
        /*0026*/ 	.short	0x0101


	//----- nvinfo : EIATTR_COOP_GROUP_MASK_REGIDS
	.align		4
        /*0028*/ 	.byte	0x04, 0x29
        /*002a*/ 	.short	(.L_434 - .L_433)


	//   ....[0]....
.L_433:
        /*002c*/ 	.word	0xffffffff


	//   ....[1]....
        /*0030*/ 	.word	0xffffffff


	//   ....[2]....
        /*0034*/ 	.word	0xffffffff


	//   ....[3]....
        /*0038*/ 	.word	0xffffffff


	//   ....[4]....
        /*003c*/ 	.word	0xffffffff


	//   ....[5]....
        /*0040*/ 	.word	0xffffffff


	//   ....[6]....
        /*0044*/ 	.word	0xffffffff


	//   ....[7]....
        /*0048*/ 	.word	0xffffffff


	//----- nvinfo : EIATTR_COOP_GROUP_INSTR_OFFSETS
	.align		4
.L_434:
        /*004c*/ 	.byte	0x04, 0x28
        /*004e*/ 	.short	(.L_436 - .L_435)


	//   ....[0]....
.L_435:
        /*0050*/ 	.word	0x00001ba0


	//   ....[1]....
        /*0054*/ 	.word	0x00001bc0


	//   ....[2]....
        /*0058*/ 	.word	0x00001be0


	//   ....[3]....
        /*005c*/ 	.word	0x00001c00


	//   ....[4]....
        /*0060*/ 	.word	0x00001da0


	//   ....[5]....
        /*0064*/ 	.word	0x00001e30


	//   ....[6]....
        /*0068*/ 	.word	0x00001f00


	//   ....[7]....
        /*006c*/ 	.word	0x00001ff0


	//----- nvinfo : EIATTR_EXIT_INSTR_OFFSETS
	.align		4
.L_436:
        /*0070*/ 	.byte	0x04, 0x1c
        /*0072*/ 	.short	(.L_438 - .L_437)


	//   ....[0]....
.L_437:
        /*0074*/ 	.word	0x00004560


	//   ....[1]....
        /*0078*/ 	.word	0x00004b80


	//   ....[2]....
        /*007c*/ 	.word	0x00004c10


	//----- nvinfo : EIATTR_CRS_STACK_SIZE
	.align		4
.L_438:
        /*0080*/ 	.byte	0x04, 0x1e
        /*0082*/ 	.short	(.L_440 - .L_439)
.L_439:
        /*0084*/ 	.word	0x00000000


	//----- nvinfo : EIATTR_CBANK_PARAM_SIZE
	.align		4
.L_440:
        /*0088*/ 	.byte	0x03, 0x19
        /*008a*/ 	.short	0x01d0


	//----- nvinfo : EIATTR_PARAM_CBANK
	.align		4
        /*008c*/ 	.byte	0x04, 0x0a
        /*008e*/ 	.short	(.L_442 - .L_441)
	.align		4
.L_441:
        /*0090*/ 	.word	index@(.nv.constant0._ZN5flash32flash_fwd_splitkv_combine_kernelI23Flash_fwd_kernel_traitsILi192ELi64ELi64ELi4ELb0ELb0EN7cutlass6half_tE19Flash_kernel_traitsILi192ELi64ELi64ELi4ES3_EELi8ELi6ELb0EEEvNS_16Flash_fwd_paramsE)
        /*0094*/ 	.short	0x0210
        /*0096*/ 	.short	0x01d0


	//----- nvinfo : EIATTR_SW_WAR
	.align		4
.L_442:
        /*0098*/ 	.byte	0x04, 0x36
        /*009a*/ 	.short	(.L_444 - .L_443)
.L_443:
        /*009c*/ 	.word	0x00000008
.L_444:


//--------------------- .nv.info._ZN5flash32flash_fwd_splitkv_combine_kernelI23Flash_fwd_kernel_traitsILi192ELi64ELi64ELi4ELb0ELb0EN7cutlass6half_tE19Flash_kernel_traitsILi192ELi64ELi64ELi4ES3_EELi8ELi5ELb0EEEvNS_16Flash_fwd_paramsE --------------------------
	.section	.nv.info._ZN5flash32flash_fwd_splitkv_combine_kernelI23Flash_fwd_kernel_traitsILi192ELi64ELi64ELi4ELb0ELb0EN7cutlass6half_tE19Flash_kernel_traitsILi192ELi64ELi64ELi4ES3_EELi8ELi5ELb0EEEvNS_16Flash_fwd_paramsE,"",@"SHT_CUDA_INFO"
	.sectionflags	@""
	.align	4


	//----- nvinfo : EIATTR_CUDA_API_VERSION
	.align		4
        /*0000*/ 	.byte	0x04, 0x37
        /*0002*/ 	.short	(.L_446 - .L_445)
.L_445:
        /*0004*/ 	.word	0x00000082


	//----- nvinfo : EIATTR_KPARAM_INFO
	.align		4
.L_446:
        /*0008*/ 	.byte	0x04, 0x17
        /*000a*/ 	.short	(.L_448 - .L_447)
.L_447:
        /*000c*/ 	.word	0x00000000
        /*0010*/ 	.short	0x0000
        /*0012*/ 	.short	0x0000
        /*0014*/ 	.byte	0x00, 0xf0, 0x41, 0x07


	//----- nvinfo : EIATTR_SPARSE_MMA_MASK
	.align		4
.L_448:
        /*0018*/ 	.byte	0x03, 0x50
        /*001a*/ 	.short	0x0000


	//----- nvinfo : EIATTR_MAXREG_COUNT
	.align		4
        /*001c*/ 	.byte	0x03, 0x1b
        /*001e*/ 	.short	0x00ff


	//----- nvinfo : EIATTR_NUM_BARRIERS
	.align		4
        /*0020*/ 	.byte	0x02, 0x4c
        /*0022*/ 	.byte	0x01
	.zero		1


	//----- nvinfo : EIATTR_MERCURY_ISA_VERSION
	.align		4
        /*0024*/ 	.byte	0x03, 0x5f
        /*0026*/ 	.short	0x0101


	//----- nvinfo : EIATTR_COOP_GROUP_MASK_REGIDS
	.align		4
        /*0028*/ 	.byte	0x04, 0x29
        /*002a*/ 	.short	(.L_450 - .L_449)


	//   ....[0]....
.L_449:
        /*002c*/ 	.word	0xffffffff


	//   ....[1]....
        /*0030*/ 	.word	0xffffffff


	//   ....[2]....
        /*0034*/ 	.word	0xffffffff


	//   ....[3]....
        /*0038*/ 	.word	0xffffffff


	//   ....[4]....
        /*003c*/ 	.word	0xffffffff


	//   ....[5]....
        /*0040*/ 	.word	0xffffffff


	//   ....[6]....
        /*0044*/ 	.word	0xffffffff


	//   ....[7]....
        /*0048*/ 	.word	0xffffffff


	//----- nvinfo : EIATTR_COOP_GROUP_INSTR_OFFSETS
	.align		4
.L_450:
        /*004c*/ 	.byte	0x04, 0x28
        /*004e*/ 	.short	(.L_452 - .L_451)


	//   ....[0]....
.L_451:
        /*0050*/ 	.word	0x000016f0


	//   ....[1]....
        /*0054*/ 	.word	0x00001710


	//   ....[2]....
        /*0058*/ 	.word	0x00001750


	//   ....[3]....
        /*005c*/ 	.word	0x000017c0


	//   ....[4]....
        /*0060*/ 	.word	0x000019a0


	//   ....[5]....
        /*0064*/ 	.word	0x00001a00


	//   ....[6]....
        /*0068*/ 	.word	0x00001aa0


	//   ....[7]....
        /*006c*/ 	.word	0x00001bf0


	//----- nvinfo : EIATTR_EXIT_INSTR_OFFSETS
	.align		4
.L_452:
        /*0070*/ 	.byte	0x04, 0x1c
        /*0072*/ 	.short	(.L_454 - .L_453)


	//   ....[0]....
.L_453:
        /*0074*/ 	.word	0x000041d0


	//   ....[1]....
        /*0078*/ 	.word	0x000047f0


	//   ....[2]....
        /*007c*/ 	.word	0x00004880


	//----- nvinfo : EIATTR_CRS_STACK_SIZE
	.align		4
.L_454:
        /*0080*/ 	.byte	0x04, 0x1e
        /*0082*/ 	.short	(.L_456 - .L_455)
.L_455:
        /*0084*/ 	.word	0x00000000


	//----- nvinfo : EIATTR_CBANK_PARAM_SIZE
	.align		4
.L_456:
        /*0088*/ 	.byte	0x03, 0x19
        /*008a*/ 	.short	0x01d0


	//----- nvinfo : EIATTR_PARAM_CBANK
	.align		4
        /*008c*/ 	.byte	0x04, 0x0a
        /*008e*/ 	.short	(.L_458 - .L_457)
	.align		4
.L_457:
        /*0090*/ 	.word	index@(.nv.constant0._ZN5flash32flash_fwd_splitkv_combine_kernelI23Flash_fwd_kernel_traitsILi192ELi64ELi64ELi4ELb0ELb0EN7cutlass6half_tE19Flash_kernel_traitsILi192ELi64ELi64ELi4ES3_EELi8ELi5ELb0EEEvNS_16Flash_fwd_paramsE)
        /*0094*/ 	.short	0x0210
        /*0096*/ 	.short	0x01d0


	//----- nvinfo : EIATTR_SW_WAR
	.align		4
.L_458:
        /*0098*/ 	.byte	0x04, 0x36
        /*009a*/ 	.short	(.L_460 - .L_459)
.L_459:
        /*009c*/ 	.word	0x00000008
.L_460:


//--------------------- .nv.info._ZN5flash32flash_fwd_splitkv_combine_kernelI23Flash_fwd_kernel_traitsILi192ELi64ELi64ELi4ELb0ELb0EN7cutlass6half_tE19Flash_kernel_traitsILi192ELi64ELi64ELi4ES3_EELi8ELi4ELb0EEEvNS_16Flash_fwd_paramsE --------------------------
	.section	.nv.info._ZN5flash32flash_fwd_splitkv_combine_kernelI23Flash_fwd_kernel_traitsILi192ELi64ELi64ELi4ELb0ELb0EN7cutlass6half_tE19Flash_kernel_traitsILi192ELi64ELi64ELi4ES3_EELi8ELi4ELb0EEEvNS_16Flash_fwd_paramsE,"",@"SHT_CUDA_INFO"
	.sectionflags	@""
	.align	4


	//----- nvinfo : EIATTR_CUDA_API_VERSION
	.align		4
        /*0000*/ 	.byte	0x04, 0x37
        /*0002*/ 	.short	(.L_462 - .L_461)
.L_461:
        /*0004*/ 	.word	0x00000082


	//----- nvinfo : EIATTR_KPARAM_INFO
	.align		4
.L_462:
        /*0008*/ 	.byte	0x04, 0x17
        /*000a*/ 	.short	(.L_464 - .L_463)
.L_463:
        /*000c*/ 	.word	0x00000000
        /*0010*/ 	.short	0x0000
        /*0012*/ 	.short	0x0000
        /*0014*/ 	.byte	0x00, 0xf0, 0x41, 0x07


	//----- nvinfo : EIATTR_SPARSE_MMA_MASK
	.align		4
.L_464:
        /*0018*/ 	.byte	0x03, 0x50
        /*001a*/ 	.short	0x0000


	//----- nvinfo : EIATTR_MAXREG_COUNT
	.align		4
        /*001c*/ 	.byte	0x03, 0x1b
        /*001e*/ 	.short	0x00ff


	//----- nvinfo : EIATTR_NUM_BARRIERS
	.align		4
        /*0020*/ 	.byte	0x02, 0x4c
        /*0022*/ 	.byte	0x01
	.zero		1


	//----- nvinfo : EIATTR_MERCURY_ISA_VERSION
	.align		4
        /*0024*/ 	.byte	0x03, 0x5f
        /*0026*/ 	.short	0x0101


	//----- nvinfo : EIATTR_COOP_GROUP_MASK_REGIDS
	.align		4
        /*0028*/ 	.byte	0x04, 0x29
        /*002a*/ 	.short	(.L_466 - .L_465)


	//   ....[0]....
.L_465:
        /*002c*/ 	.word	0xffffffff


	//   ....[1]....
        /*0030*/ 	.word	0xffffffff


	//   ....[2]....
        /*0034*/ 	.word	0xffffffff


	//   ....[3]....
        /*0038*/ 	.word	0xffffffff


	//   ....[4]....
        /*003c*/ 	.word	0xffffffff


	//   ....[5]....
        /*0040*/ 	.word	0xffffffff


	//   ....[6]....
        /*0044*/ 	.word	0xffffffff


	//   ....[7]....
        /*0048*/ 	.word	0xffffffff


	//----- nvinfo : EIATTR_COOP_GROUP_INSTR_OFFSETS
	.align		4
.L_466:
        /*004c*/ 	.byte	0x04, 0x28
        /*004e*/ 	.short	(.L_468 - .L_467)


	//   ....[0]....
.L_467:
        /*0050*/ 	.word	0x00001810


	//   ....[1]....
        /*0054*/ 	.word	0x00001870


	//   ....[2]....
        /*0058*/ 	.word	0x000018e0


	//   ....[3]....
        /*005c*/ 	.word	0x00001920


	//   ....[4]....
        /*0060*/ 	.word	0x00001a40


	//   ....[5]....
        /*0064*/ 	.word	0x00001b20


	//   ....[6]....
        /*0068*/ 	.word	0x00001be0


	//   ....[7]....
        /*006c*/ 	.word	0x00001d00


	//----- nvinfo : EIATTR_EXIT_INSTR_OFFSETS
	.align		4
.L_468:
        /*0070*/ 	.byte	0x04, 0x1c
        /*0072*/ 	.short	(.L_470 - .L_469)


	//   ....[0]....
.L_469:
        /*0074*/ 	.word	0x000041b0


	//   ....[1]....
        /*0078*/ 	.word	0x000047d0


	//   ....[2]....
        /*007c*/ 	.word	0x00004860


	//----- nvinfo : EIATTR_CRS_STACK_SIZE
	.align		4
.L_470:
        /*0080*/ 	.byte	0x04, 0x1e
        /*0082*/ 	.short	(.L_472 - .L_471)
.L_471:
        /*0084*/ 	.word	0x00000000


	//----- nvinfo : EIATTR_CBANK_PARAM_SIZE
	.align		4
.L_472:
        /*0088*/ 	.byte	0x03, 0x19
        /*008a*/ 	.short	0x01d0


	//----- nvinfo : EIATTR_PARAM_CBANK
	.align		4
        /*008c*/ 	.byte	0x04, 0x0a
        /*008e*/ 	.short	(.L_474 - .L_473)
	.align		4
.L_473:
        /*0090*/ 	.word	index@(.nv.constant0._ZN5flash32flash_fwd_splitkv_combine_kernelI23Flash_fwd_kernel_traitsILi192ELi64ELi64ELi4ELb0ELb0EN7cutlass6half_tE19Flash_kernel_traitsILi192ELi64ELi64ELi4ES3_EELi8ELi4ELb0EEEvNS_16Flash_fwd_paramsE)
        /*0094*/ 	.short	0x0210
        /*0096*/ 	.short	0x01d0


	//----- nvinfo : EIATTR_SW_WAR
	.align		4
.L_474:
        /*0098*/ 	.byte	0x04, 0x36
        /*009a*/ 	.short	(.L_476 - .L_475)
.L_475:
        /*009c*/ 	.word	0x00000008
.L_476:


//--------------------- .nv.info._ZN5flash32flash_fwd_splitkv_combine_kernelI23Flash_fwd_kernel_traitsILi192ELi64ELi64ELi4ELb0ELb0EN7cutlass6half_tE19Flash_kernel_traitsILi192ELi64ELi64ELi4ES3_EELi8ELi3ELb0EEEvNS_16Flash_fwd_paramsE --------------------------
	.section	.nv.info._ZN5flash32flash_fwd_splitkv_combine_kernelI23Flash_fwd_kernel_traitsILi192ELi64ELi64ELi4ELb0ELb0EN7cutlass6half_tE19Flash_kernel_traitsILi192ELi64ELi64ELi4ES3_EELi8ELi3ELb0EEEvNS_16Flash_fwd_paramsE,"",@"SHT_CUDA_INFO"
	.sectionflags	@""
	.align	4


	//----- nvinfo : EIATTR_CUDA_API_VERSION
	.align		4
        /*0000*/ 	.byte	0x04, 0x37
        /*0002*/ 	.short	(.L_478 - .L_477)
.L_477:
        /*0004*/ 	.word	0x00000082


	//----- nvinfo : EIATTR_KPARAM_INFO
	.align		4
.L_478:
        /*0008*/ 	.byte	0x04, 0x17
        /*000a*/ 	.short	(.L_480 - .L_479)
.L_479:
        /*000c*/ 	.word	0x00000000
        /*0010*/ 	.short	0x0000
        /*0012*/ 	.short	0x0000
        /*0014*/ 	.byte	0x00, 0xf0, 0x41, 0x07


	//----- nvinfo : EIATTR_SPARSE_MMA_MASK
	.align		4
.L_480:
        /*0018*/ 	.byte	0x03, 0x50
        /*001a*/ 	.short	0x0000


	//----- nvinfo : EIATTR_MAXREG_COUNT
	.align		4
        /*001c*/ 	.byte	0x03, 0x1b
        /*001e*/ 	.short	0x00ff


	//----- nvinfo : EIATTR_NUM_BARRIERS
	.align		4
        /*0020*/ 	.byte	0x02, 0x4c
        /*0022*/ 	.byte	0x01
	.zero		1


	//----- nvinfo : EIATTR_MERCURY_ISA_VERSION
	.align		4
        /*0024*/ 	.byte	0x03, 0x5f
        /*0026*/ 	.short	0x0101


	//----- nvinfo : EIATTR_COOP_GROUP_MASK_REGIDS
	.align		4
        /*0028*/ 	.byte	0x04, 0x29
        /*002a*/ 	.short	(.L_482 - .L_481)


	//   ....[0]....
.L_481:
        /*002c*/ 	.word	0xffffffff


	//   ....[1]....
        /*0030*/ 	.word	0xffffffff


	//   ....[2]....
        /*0034*/ 	.word	0xffffffff


	//   ....[3]....
        /*0038*/ 	.word	0xffffffff


	//   ....[4]....
        /*003c*/ 	.word	0xffffffff


	//   ....[5]....
        /*0040*/ 	.word	0xffffffff


	//----- nvinfo : EIATTR_COOP_GROUP_INSTR_OFFSETS
	.align		4
.L_482:
        /*0044*/ 	.byte	0x04, 0x28
        /*0046*/ 	.short	(.L_484 - .L_483)


	//   ....[0]....
.L_483:
        /*0048*/ 	.word	0x00001880


	//   ....[1]....
        /*004c*/ 	.word	0x000018b0


	//   ....[2]....
        /*0050*/ 	.word	0x00001910


	//   ....[3]....
        /*0054*/ 	.word	0x00001a60


	//   ....[4]....
        /*0058*/ 	.word	0x00001ab0


	//   ....[5]....
        /*005c*/ 	.word	0x00001ba0


	//----- nvinfo : EIATTR_EXIT_INSTR_OFFSETS
	.align		4
.L_484:
        /*0060*/ 	.byte	0x04, 0x1c
        /*0062*/ 	.short	(.L_486 - .L_485)


	//   ....[0]....
.L_485:
        /*0064*/ 	.word	0x000040c0


	//   ....[1]....
        /*0068*/ 	.word	0x000046e0


	//   ....[2]....
        /*006c*/ 	.word	0x00004770


	//----- nvinfo : EIATTR_CRS_STACK_SIZE
	.align		4
.L_486:
        /*0070*/ 	.byte	0x04, 0x1e
        /*0072*/ 	.short	(.L_488 - .L_487)
.L_487:
        /*0074*/ 	.word	0x00000000


	//----- nvinfo : EIATTR_CBANK_PARAM_SIZE
	.align		4
.L_488:
        /*0078*/ 	.byte	0x03, 0x19
        /*007a*/ 	.short	0x01d0


	//----- nvinfo : EIATTR_PARAM_CBANK
	.align		4
        /*007c*/ 	.byte	0x04, 0x0a
        /*007e*/ 	.short	(.L_490 - .L_489)
	.align		4
.L_489:
        /*0080*/ 	.word	index@(.nv.constant0._ZN5flash32flash_fwd_splitkv_combine_kernelI23Flash_fwd_kernel_traitsILi192ELi64ELi64ELi4ELb0ELb0EN7cutlass6half_tE19Flash_kernel_traitsILi192ELi64ELi64ELi4ES3_EELi8ELi3ELb0EEEvNS_16Flash_fwd_paramsE)
        /*0084*/ 	.short	0x0210
        /*0086*/ 	.short	0x01d0


	//----- nvinfo : EIATTR_SW_WAR
	.align		4
.L_490:
        /*0088*/ 	.byte	0x04, 0x36
        /*008a*/ 	.short	(.L_492 - .L_491)
.L_491:
        /*008c*/ 	.word	0x00000008
.L_492:


//--------------------- .nv.info._ZN5flash32flash_fwd_splitkv_combine_kernelI23Flash_fwd_kernel_traitsILi192ELi64ELi64ELi4ELb0ELb0EN7cutlass6half_tE19Flash_kernel_traitsILi192ELi64ELi64ELi4ES3_EELi8ELi2ELb0EEEvNS_16Flash_fwd_paramsE --------------------------
	.section	.nv.info._ZN5flash32flash_fwd_splitkv_combine_kernelI23Flash_fwd_kernel_traitsILi192ELi64ELi64ELi4ELb0ELb0EN7cutlass6half_tE19Flash_kernel_traitsILi192ELi64ELi64ELi4ES3_EELi8ELi2ELb0EEEvNS_16Flash_fwd_paramsE,"",@"SHT_CUDA_INFO"
	.sectionflags	@""
	.align	4


	//----- nvinfo : EIATTR_CUDA_API_VERSION
	.align		4
        /*0000*/ 	.byte	0x04, 0x37
        /*0002*/ 	.short	(.L_494 - .L_493)
.L_493:
        /*0004*/ 	.word	0x00000082


	//----- nvinfo : EIATTR_KPARAM_INFO
	.align		4
.L_494:
        /*0008*/ 	.byte	0x04, 0x17
        /*000a*/ 	.short	(.L_496 - .L_495)
.L_495:
        /*000c*/ 	.word	0x00000000
        /*0010*/ 	.short	0x0000
        /*0012*/ 	.short	0x0000
        /*0014*/ 	.byte	0x00, 0xf0, 0x41, 0x07


	//----- nvinfo : EIATTR_SPARSE_MMA_MASK
	.align		4
.L_496:
        /*0018*/ 	.byte	0x03, 0x50
        /*001a*/ 	.short	0x0000


	//----- nvinfo : EIATTR_MAXREG_COUNT
	.align		4
        /*001c*/ 	.byte	0x03, 0x1b
        /*001e*/ 	.short	0x00ff


	//----- nvinfo : EIATTR_NUM_BARRIERS
	.align		4
        /*0020*/ 	.byte	0x02, 0x4c
        /*0022*/ 	.byte	0x01
	.zero		1


	//----- nvinfo : EIATTR_MERCURY_ISA_VERSION
	.align		4
        /*0024*/ 	.byte	0x03, 0x5f
        /*0026*/ 	.short	0x0101


	//----- nvinfo : EIATTR_COOP_GROUP_MASK_REGIDS
	.align		4
        /*0028*/ 	.byte	0x04, 0x29
        /*002a*/ 	.short	(.L_498 - .L_497)


	//   ....[0]....
.L_497:
        /*002c*/ 	.word	0xffffffff


	//   ....[1]....
        /*0030*/ 	.word	0xffffffff


	//   ....[2]....
        /*0034*/ 	.word	0xffffffff


	//   ....[3]....
        /*0038*/ 	.word	0xffffffff


	//----- nvinfo : EIATTR_COOP_GROUP_INSTR_OFFSETS
	.align		4
.L_498:
        /*003c*/ 	.byte	0x04, 0x28
        /*003e*/ 	.short	(.L_500 - .L_499)


	//   ....[0]....
.L_499:
        /*0040*/ 	.word	0x00001800


	//   ....[1]....
        /*0044*/ 	.word	0x00001880


	//   ....[2]....
        /*0048*/ 	.word	0x00001a80


	//   ....[3]....
        /*004c*/ 	.word	0x00001bd0


	//----- nvinfo : EIATTR_EXIT_INSTR_OFFSETS
	.align		4
.L_500:
        /*0050*/ 	.byte	0x04, 0x1c
        /*0052*/ 	.short	(.L_502 - .L_501)


	//   ....[0]....
.L_501:
        /*0054*/ 	.word	0x00004130


	//   ....[1]....
        /*0058*/ 	.word	0x00004750


	//   ....[2]....
        /*005c*/ 	.word	0x000047e0


	//----- nvinfo : EIATTR_CRS_STACK_SIZE
	.align		4
.L_502:
        /*0060*/ 	.byte	0x04, 0x1e
        /*0062*/ 	.short	(.L_504 - .L_503)
.L_503:
        /*0064*/ 	.word	0x00000000


	//----- nvinfo : EIATTR_CBANK_PARAM_SIZE
	.align		4
.L_504:
        /*0068*/ 	.byte	0x03, 0x19
        /*006a*/ 	.short	0x01d0


	//----- nvinfo : EIATTR_PARAM_CBANK
	.align		4
        /*006c*/ 	.byte	0x04, 0x0a
        /*006e*/ 	.short	(.L_506 - .L_505)
	.align		4
.L_505:
        /*0070*/ 	.word	index@(.nv.constant0._ZN5flash32flash_fwd_splitkv_combine_kernelI23Flash_fwd_kernel_traitsILi192ELi64ELi64ELi4ELb0ELb0EN7cutlass6half_tE19Flash_kernel_traitsILi192ELi64ELi64ELi4ES3_EELi8ELi2ELb0EEEvNS_16Flash_fwd_paramsE)
        /*0074*/ 	.short	0x0210
        /*0076*/ 	.short	0x01d0


	//----- nvinfo : EIATTR_SW_WAR
	.align		4
.L_506:
        /*0078*/ 	.byte	0x04, 0x36
        /*007a*/ 	.short	(.L_508 - .L_507)
.L_507:
        /*007c*/ 	.word	0x00000008
.L_508:


//--------------------- .nv.info._ZN5flash32flash_fwd_splitkv_combine_kernelI23Flash_fwd_kernel_traitsILi192ELi64ELi64ELi4ELb0ELb0EN7cutlass6half_tE19Flash_kernel_traitsILi192ELi64ELi64ELi4ES3_EELi8ELi1ELb0EEEvNS_16Flash_fwd_paramsE --------------------------
	.section	.nv.info._ZN5flash32flash_fwd_splitkv_combine_kernelI23Flash_fwd_kernel_traitsILi192ELi64ELi64ELi4ELb0ELb0EN7cutlass6half_tE19Flash_kernel_traitsILi192ELi64ELi64ELi4ES3_EELi8ELi1ELb0EEEvNS_16Flash_fwd_paramsE,"",@"SHT_CUDA_INFO"
	.sectionflags	@""
	.align	4


	//----- nvinfo : EIATTR_CUDA_API_VERSION
	.align		4
        /*0000*/ 	.byte	0x04, 0x37
        /*0002*/ 	.short	(.L_510 - .L_509)
.L_509:
        /*0004*/ 	.word	0x00000082


	//----- nvinfo : EIATTR_KPARAM_INFO
	.align		4
.L_510:
        /*0008*/ 	.byte	0x04, 0x17
        /*000a*/ 	.short	(.L_512 - .L_511)
.L_511:
        /*000c*/ 	.word	0x00000000
        /*0010*/ 	.short	0x0000
        /*0012*/ 	.short	0x0000
        /*0014*/ 	.byte	0x00, 0xf0, 0x41, 0x07


	//----- nvinfo : EIATTR_SPARSE_MMA_MASK
	.align		4
.L_512:
        /*0018*/ 	.byte	0x03, 0x50
        /*001a*/ 	.short	0x0000


	//----- nvinfo : EIATTR_MAXREG_COUNT
	.align		4
        /*001c*/ 	.byte	0x03, 0x1b
        /*001e*/ 	.short	0x00ff


	//----- nvinfo : EIATTR_NUM_BARRIERS
	.align		4
        /*0020*/ 	.byte	0x02, 0x4c
        /*0022*/ 	.byte	0x01
	.zero		1


	//----- nvinfo : EIATTR_MERCURY_ISA_VERSION
	.align		4
        /*0024*/ 	.byte	0x03, 0x5f
        /*0026*/ 	.short	0x0101


	//----- nvinfo : EIATTR_COOP_GROUP_MASK_REGIDS
	.align		4
        /*0028*/ 	.byte	0x04, 0x29
        /*002a*/ 	.short	(.L_514 - .L_513)


	//   ....[0]....
.L_513:
        /*002c*/ 	.word	0xffffffff


	//   ....[1]....
        /*0030*/ 	.word	0xffffffff


	//----- nvinfo : EIATTR_COOP_GROUP_INSTR_OFFSETS
	.align		4
.L_514:
        /*0034*/ 	.byte	0x04, 0x28
        /*0036*/ 	.short	(.L_516 - .L_515)


	//   ....[0]....
.L_515:
        /*0038*/ 	.word	0x00001860


	//   ....[1]....
        /*003c*/ 	.word	0x00001af0


	//----- nvinfo : EIATTR_EXIT_INSTR_OFFSETS
	.align		4
.L_516:
        /*0040*/ 	.byte	0x04, 0x1c
        /*0042*/ 	.short	(.L_518 - .L_517)


	//   ....[0]....
.L_517:
        /*0044*/ 	.word	0x00004110


	//   ....[1]....
        /*0048*/ 	.word	0x00004730


	//   ....[2]....
        /*004c*/ 	.word	0x000047c0


	//----- nvinfo : EIATTR_CRS_STACK_SIZE
	.align		4
.L_518:
        /*0050*/ 	.byte	0x04, 0x1e
        /*0052*/ 	.short	(.L_520 - .L_519)
.L_519:
        /*0054*/ 	.word	0x00000000


	//----- nvinfo : EIATTR_CBANK_PARAM_SIZE
	.align		4
.L_520:
        /*0058*/ 	.byte	0x03, 0x19
        /*005a*/ 	.short	0x01d0


	//----- nvinfo : EIATTR_PARAM_CBANK
	.align		4
        /*005c*/ 	.byte	0x04, 0x0a
        /*005e*/ 	.short	(.L_522 - .L_521)
	.align		4
.L_521:
        /*0060*/ 	.word	index@(.nv.constant0._ZN5flash32flash_fwd_splitkv_combine_kernelI23Flash_fwd_kernel_traitsILi192ELi64ELi64ELi4ELb0ELb0EN7cutlass6half_tE19Flash_kernel_traitsILi192ELi64ELi64ELi4ES3_EELi8ELi1ELb0EEEvNS_16Flash_fwd_paramsE)
        /*0064*/ 	.short	0x0210
        /*0066*/ 	.short	0x01d0


	//----- nvinfo : EIATTR_SW_WAR
	.align		4
.L_522:
        /*0068*/ 	.byte	0x04, 0x36
        /*006a*/ 	.short	(.L_524 - .L_523)
.L_523:
        /*006c*/ 	.word	0x00000008
.L_524:


//--------------------- .nv.info._ZN5flash32flash_fwd_splitkv_combine_kernelI23Flash_fwd_kernel_traitsILi192ELi64ELi64ELi4ELb0ELb0EN7cutlass6half_tE19Flash_kernel_traitsILi192ELi64ELi64ELi4ES3_EELi8ELi7ELb1EEEvNS_16Flash_fwd_paramsE --------------------------
	.section	.nv.info._ZN5flash32flash_fwd_splitkv_combine_kernelI23Flash_fwd_kernel_traitsILi192ELi64ELi64ELi4ELb0ELb0EN7cutlass6half_tE19Flash_kernel_traitsILi192ELi64ELi64ELi4ES3_EELi8ELi7ELb1EEEvNS_16Flash_fwd_paramsE,"",@"SHT_CUDA_INFO"
	.sectionflags	@""
	.align	4


	//----- nvinfo : EIATTR_CUDA_API_VERSION
	.align		4
        /*0000*/ 	.byte	0x04, 0x37
        /*0002*/ 	.short	(.L_526 - .L_525)
.L_525:
        /*0004*/ 	.word	0x00000082


	//----- nvinfo : EIATTR_KPARAM_INFO
	.align		4
.L_526:
        /*0008*/ 	.byte	0x04, 0x17
        /*000a*/ 	.short	(.L_528 - .L_527)
.L_527:
        /*000c*/ 	.word	0x00000000
        /*0010*/ 	.short	0x0000
        /*0012*/ 	.short	0x0000
        /*0014*/ 	.byte	0x00, 0xf0, 0x41, 0x07


	//----- nvinfo : EIATTR_SPARSE_MMA_MASK
	.align		4
.L_528:
        /*0018*/ 	.byte	0x03, 0x50
        /*001a*/ 	.short	0x0000


	//----- nvinfo : EIATTR_MAXREG_COUNT
	.align		4
        /*001c*/ 	.byte	0x03, 0x1b
        /*001e*/ 	.short	0x00ff


	//----- nvinfo : EIATTR_NUM_BARRIERS
	.align		4
        /*0020*/ 	.byte	0x02, 0x4c
        /*0022*/ 	.byte	0x01
	.zero		1


	//----- nvinfo : EIATTR_MERCURY_ISA_VERSION
	.align		4
        /*0024*/ 	.byte	0x03, 0x5f
        /*0026*/ 	.short	0x0101


	//----- nvinfo : EIATTR_COOP_GROUP_MASK_REGIDS
	.align		4
        /*0028*/ 	.byte	0x04, 0x29
        /*002a*/ 	.short	(.L_530 - .L_529)


	//   ....[0]....
.L_529:
        /*002c*/ 	.word	0xffffffff


	//   ....[1]....
        /*0030*/ 	.word	0xffffffff


	//   ....[2]....
        /*0034*/ 	.word	0xffffffff


	//   ....[3]....
        /*0038*/ 	.word	0xffffffff


	//   ....[4]....
        /*003c*/ 	.word	0xffffffff


	//   ....[5]....
        /*0040*/ 	.word	0xffffffff


	//   ....[6]....
        /*0044*/ 	.word	0xffffffff


	//   ....[7]....
        /*0048*/ 	.word	0xffffffff


	//----- nvinfo : EIATTR_COOP_GROUP_INSTR_OFFSETS
	.align		4
.L_530:
        /*004c*/ 	.byte	0x04, 0x28
        /*004e*/ 	.short	(.L_532 - .L_531)


	//   ....[0]....
.L_531:
        /*0050*/ 	.word	0x00002020


	//   ....[1]....
        /*0054*/ 	.word	0x00002040


	//   ....[2]....
        /*0058*/ 	.word	0x00002060


	//   ....[3]....
        /*005c*/ 	.word	0x00002080


	//   ....[4]....
        /*0060*/ 	.word	0x00002310


	//   ....[5]....
        /*0064*/ 	.word	0x000023a0


	//   ....[6]....
        /*0068*/ 	.word	0x00002480


	//   ....[7]....
        /*006c*/ 	.word	0x00002560


	//----- nvinfo : EIATTR_EXIT_INSTR_OFFSETS
	.align		4
.L_532:
        /*0070*/ 	.byte	0x04, 0x1c
        /*0072*/ 	.short	(.L_534 - .L_533)


	//   ....[0]....
.L_533:
        /*0074*/ 	.word	0x00005360


	//   ....[1]....
        /*0078*/ 	.word	0x00005970


	//----- nvinfo : EIATTR_CRS_STACK_SIZE
	.align		4
.L_534:
        /*007c*/ 	.byte	0x04, 0x1e
        /*007e*/ 	.short	(.L_536 - .L_535)
.L_535:
        /*0080*/ 	.word	0x00000000


	//----- nvinfo : EIATTR_CBANK_PARAM_SIZE
	.align		4
.L_536:
        /*0084*/ 	.byte	0x03, 0x19
        /*0086*/ 	.short	0x01d0


	//----- nvinfo : EIATTR_PARAM_CBANK
	.align		4
        /*0088*/ 	.byte	0x04, 0x0a
        /*008a*/ 	.short	(.L_538 - .L_537)
	.align		4
.L_537:
        /*008c*/ 	.word	index@(.nv.constant0._ZN5flash32flash_fwd_splitkv_combine_kernelI23Flash_fwd_kernel_traitsILi192ELi64ELi64ELi4ELb0ELb0EN7cutlass6half_tE19Flash_kernel_traitsILi192ELi64ELi64ELi4ES3_EELi8ELi7ELb1EEEvNS_16Flash_fwd_paramsE)
        /*0090*/ 	.short	0x0210
        /*0092*/ 	.short	0x01d0


	//----- nvinfo : EIATTR_SW_WAR
	.align		4
.L_538:
        /*0094*/ 	.byte	0x04, 0x36
        /*0096*/ 	.short	(.L_540 - .L_539)
.L_539:
        /*0098*/ 	.word	0x00000008
.L_540:


//--------------------- .nv.info._ZN5flash32flash_fwd_splitkv_combine_kernelI23Flash_fwd_kernel_traitsILi192ELi64ELi64ELi4ELb0ELb0EN7cutlass6half_tE19Flash_kernel_traitsILi192ELi64ELi64ELi4ES3_EELi8ELi6ELb1EEEvNS_16Flash_fwd_paramsE --------------------------
	.section	.nv.info._ZN5flash32flash_fwd_splitkv_combine_kernelI23Flash_fwd_kernel_traitsILi192ELi64ELi64ELi4ELb0ELb0EN7cutlass6half_tE19Flash_kernel_traitsILi192ELi64ELi64ELi4ES3_EELi8ELi6ELb1EEEvNS_16Flash_fwd_paramsE,"",@"SHT_CUDA_INFO"
	.sectionflags	@""
	.align	4


	//----- nvinfo : EIATTR_CUDA_API_VERSION
	.align		4
        /*0000*/ 	.byte	0x04, 0x37
        /*0002*/ 	.short	(.L_542 - .L_541)
.L_541:
        /*0004*/ 	.word	0x00000082


	//----- nvinfo : EIATTR_KPARAM_INFO
	.align		4
.L_542:
        /*0008*/ 	.byte	0x04, 0x17
        /*000a*/ 	.short	(.L_544 - .L_543)
.L_543:
        /*000c*/ 	.word	0x00000000
        /*0010*/ 	.short	0x0000
        /*0012*/ 	.short	0x0000
        /*0014*/ 	.byte	0x00, 0xf0, 0x41, 0x07


	//----- nvinfo : EIATTR_SPARSE_MMA_MASK
	.align		4
.L_544:
        /*0018*/ 	.byte	0x03, 0x50
        /*001a*/ 	.short	0x0000


	//----- nvinfo : EIATTR_MAXREG_COUNT
	.align		4
        /*001c*/ 	.byte	0x03, 0x1b
        /*001e*/ 	.short	0x00ff


	//----- nvinfo : EIATTR_NUM_BARRIERS
	.align		4
        /*0020*/ 	.byte	0x02, 0x4c
        /*0022*/ 	.byte	0x01
	.zero		1


	//----- nvinfo : EIATTR_MERCURY_ISA_VERSION
	.align		4
        /*0024*/ 	.byte	0x03, 0x5f
        /*0026*/ 	.short	0x0101


	//----- nvinfo : EIATTR_COOP_GROUP_MASK_REGIDS
	.align		4
        /*0028*/ 	.byte	0x04, 0x29
        /*002a*/ 	.short	(.L_546 - .L_545)


	//   ....[0]....
.L_545:
        /*002c*/ 	.word	0xffffffff


	//   ....[1]....
        /*0030*/ 	.word	0xffffffff


	//   ....[2]....
        /*0034*/ 	.word	0xffffffff


	//   ....[3]....
        /*0038*/ 	.word	0xffffffff


	//   ....[4]....
        /*003c*/ 	.word	0xffffffff


	//   ....[5]....
        /*0040*/ 	.word	0xffffffff


	//   ....[6]....
        /*0044*/ 	.word	0xffffffff


	//   ....[7]....
        /*0048*/ 	.word	0xffffffff


	//----- nvinfo : EIATTR_COOP_GROUP_INSTR_OFFSETS
	.align		4
.L_546:
        /*004c*/ 	.byte	0x04, 0x28
        /*004e*/ 	.short	(.L_548 - .L_547)


	//   ....[0]....
.L_547:
        /*0050*/ 	.word	0x00001ba0


	//   ....[1]....
        /*0054*/ 	.word	0x00001bc0


	//   ....[2]....
        /*0058*/ 	.word	0x00001be0


	//   ....[3]....
        /*005c*/ 	.word	0x00001c00


	//   ....[4]....
        /*0060*/ 	.word	0x00001da0


	//   ....[5]....
        /*0064*/ 	.word	0x00001e30


	//   ....[6]....
        /*0068*/ 	.word	0x00001f00


	//   ....[7]....
        /*006c*/ 	.word	0x00001ff0


	//----- nvinfo : EIATTR_EXIT_INSTR_OFFSETS
	.align		4
.L_548:
        /*0070*/ 	.byte	0x04, 0x1c
        /*0072*/ 	.short	(.L_550 - .L_549)


	//   ....[0]....
.L_549:
        /*0074*/ 	.word	0x00004c60


	//   ....[1]....
        /*0078*/ 	.word	0x00005270


	//----- nvinfo : EIATTR_CRS_STACK_SIZE
	.align		4
.L_550:
        /*007c*/ 	.byte	0x04, 0x1e
        /*007e*/ 	.short	(.L_552 - .L_551)
.L_551:
        /*0080*/ 	.word	0x00000000


	//----- nvinfo : EIATTR_CBANK_PARAM_SIZE
	.align		4
.L_552:
        /*0084*/ 	.byte	0x03, 0x19
        /*0086*/ 	.short	0x01d0


	//----- nvinfo : EIATTR_PARAM_CBANK
	.align		4
        /*0088*/ 	.byte	0x04, 0x0a
        /*008a*/ 	.short	(.L_554 - .L_553)
	.align		4
.L_553:
        /*008c*/ 	.word	index@(.nv.constant0._ZN5flash32flash_fwd_splitkv_combine_kernelI23Flash_fwd_kernel_traitsILi192ELi64ELi64ELi4ELb0ELb0EN7cutlass6half_tE19Flash_kernel_traitsILi192ELi64ELi64ELi4ES3_EELi8ELi6ELb1EEEvNS_16Flash_fwd_paramsE)
        /*0090*/ 	.short	0x0210
        /*0092*/ 	.short	0x01d0


	//----- nvinfo : EIATTR_SW_WAR
	.align		4
.L_554:
        /*0094*/ 	.byte	0x04, 0x36
        /*0096*/ 	.short	(.L_556 - .L_555)
.L_555:
        /*0098*/ 	.word	0x00000008
.L_556:


//--------------------- .nv.info._ZN5flash32flash_fwd_splitkv_combine_kernelI23Flash_fwd_kernel_traitsILi192ELi64ELi64ELi4ELb0ELb0EN7cutlass6half_tE19Flash_kernel_traitsILi192ELi64ELi64ELi4ES3_EELi8ELi5ELb1EEEvNS_16Flash_fwd_paramsE --------------------------
	.section	.nv.info._ZN5flash32flash_fwd_splitkv_combine_kernelI23Flash_fwd_kernel_traitsILi192ELi64ELi64ELi4ELb0ELb0EN7cutlass6half_tE19Flash_kernel_traitsILi192ELi64ELi64ELi4ES3_EELi8ELi5ELb1EEEvNS_16Flash_fwd_paramsE,"",@"SHT_CUDA_INFO"
	.sectionflags	@""
	.align	4


	//----- nvinfo : EIATTR_CUDA_API_VERSION
	.align		4
        /*0000*/ 	.byte	0x04, 0x37
        /*0002*/ 	.short	(.L_558 - .L_557)
.L_557:
        /*0004*/ 	.word	0x00000082


	//----- nvinfo : EIATTR_KPARAM_INFO
	.align		4
.L_558:
        /*0008*/ 	.byte	0x04, 0x17
        /*000a*/ 	.short	(.L_560 - .L_559)
.L_559:
        /*000c*/ 	.word	0x00000000
        /*0010*/ 	.short	0x0000
        /*0012*/ 	.short	0x0000
        /*0014*/ 	.byte	0x00, 0xf0, 0x41, 0x07


	//----- nvinfo : EIATTR_SPARSE_MMA_MASK
	.align		4
.L_560:
        /*0018*/ 	.byte	0x03, 0x50
        /*001a*/ 	.short	0x0000


	//----- nvinfo : EIATTR_MAXREG_COUNT
	.align		4
        /*001c*/ 	.byte	0x03, 0x1b
        /*001e*/ 	.short	0x00ff


	//----- nvinfo : EIATTR_NUM_BARRIERS
	.align		4
        /*0020*/ 	.byte	0x02, 0x4c
        /*0022*/ 	.byte	0x01
	.zero		1


	//----- nvinfo : EIATTR_MERCURY_ISA_VERSION
	.align		4
        /*0024*/ 	.byte	0x03, 0x5f
        /*0026*/ 	.short	0x0101


	//----- nvinfo : EIATTR_COOP_GROUP_MASK_REGIDS
	.align		4
        /*0028*/ 	.byte	0x04, 0x29
        /*002a*/ 	.short	(.L_562 - .L_561)


	//   ....[0]....
.L_561:
        /*002c*/ 	.word	0xffffffff


	//   ....[1]....
        /*0030*/ 	.word	0xffffffff


	//   ....[2]....
        /*0034*/ 	.word	0xffffffff


	//   ....[3]....
        /*0038*/ 	.word	0xffffffff


	//   ....[4]....
        /*003c*/ 	.word	0xffffffff


	//   ....[5]....
        /*0040*/ 	.word	0xffffffff


	//   ....[6]....
        /*0044*/ 	.word	0xffffffff


	//   ....[7]....
        /*0048*/ 	.word	0xffffffff


	//----- nvinfo : EIATTR_COOP_GROUP_INSTR_OFFSETS
	.align		4
.L_562:
        /*004c*/ 	.byte	0x04, 0x28
        /*004e*/ 	.short	(.L_564 - .L_563)


	//   ....[0]....
.L_563:
        /*0050*/ 	.word	0x000016f0


	//   ....[1]....
        /*0054*/ 	.word	0x00001710


	//   ....[2]....
        /*0058*/ 	.word	0x00001750


	//   ....[3]....
        /*005c*/ 	.word	0x000017c0


	//   ....[4]....
        /*0060*/ 	.word	0x000019a0


	//   ....[5]....
        /*0064*/ 	.word	0x00001a00


	//   ....[6]....
        /*0068*/ 	.word	0x00001aa0


	//   ....[7]....
        /*006c*/ 	.word	0x00001bf0


	//----- nvinfo : EIATTR_EXIT_INSTR_OFFSETS
	.align		4
.L_564:
        /*0070*/ 	.byte	0x04, 0x1c
        /*0072*/ 	.short	(.L_566 - .L_565)


	//   ....[0]....
.L_565:
        /*0074*/ 	.word	0x000048b0


	//   ....[1]....
        /*0078*/ 	.word	0x00004ec0


	//----- nvinfo : EIATTR_CRS_STACK_SIZE
	.align		4
.L_566:
        /*007c*/ 	.byte	0x04, 0x1e
        /*007e*/ 	.short	(.L_568 - .L_567)
.L_567:
        /*0080*/ 	.word	0x00000000


	//----- nvinfo : EIATTR_CBANK_PARAM_SIZE
	.align		4
.L_568:
        /*0084*/ 	.byte	0x03, 0x19
        /*0086*/ 	.short	0x01d0


	//----- nvinfo : EIATTR_PARAM_CBANK
	.align		4
        /*0088*/ 	.byte	0x04, 0x0a
        /*008a*/ 	.short	(.L_570 - .L_569)
	.align		4
.L_569:
        /*008c*/ 	.word	index@(.nv.constant0._ZN5flash32flash_fwd_splitkv_combine_kernelI23Flash_fwd_kernel_traitsILi192ELi64ELi64ELi4ELb0ELb0EN7cutlass6half_tE19Flash_kernel_traitsILi192ELi64ELi64ELi4ES3_EELi8ELi5ELb1EEEvNS_16Flash_fwd_paramsE)
        /*0090*/ 	.short	0x0210
        /*0092*/ 	.short	0x01d0


	//----- nvinfo : EIATTR_SW_WAR
	.align		4
.L_570:
        /*0094*/ 	.byte	0x04, 0x36
        /*0096*/ 	.short	(.L_572 - .L_571)
.L_571:
        /*0098*/ 	.word	0x00000008
.L_572:


//--------------------- .nv.info._ZN5flash32flash_fwd_splitkv_combine_kernelI23Flash_fwd_kernel_traitsILi192ELi64ELi64ELi4ELb0ELb0EN7cutlass6half_tE19Flash_kernel_traitsILi192ELi64ELi64ELi4ES3_EELi8ELi4ELb1EEEvNS_16Flash_fwd_paramsE --------------------------
	.section	.nv.info._ZN5flash32flash_fwd_splitkv_combine_kernelI23Flash_fwd_kernel_traitsILi192ELi64ELi64ELi4ELb0ELb0EN7cutlass6half_tE19Flash_kernel_traitsILi192ELi64ELi64ELi4ES3_EELi8ELi4ELb1EEEvNS_16Flash_fwd_paramsE,"",@"SHT_CUDA_INFO"
	.sectionflags	@""
	.align	4


	//----- nvinfo : EIATTR_CUDA_API_VERSION
	.align		4
        /*0000*/ 	.byte	0x04, 0x37
        /*0002*/ 	.short	(.L_574 - .L_573)
.L_573:
        /*0004*/ 	.word	0x00000082


	//----- nvinfo : EIATTR_KPARAM_INFO
	.align		4
.L_574:
        /*0008*/ 	.byte	0x04, 0x17
        /*000a*/ 	.short	(.L_576 - .L_575)
.L_575:
        /*000c*/ 	.word	0x00000000
        /*0010*/ 	.short	0x0000
        /*0012*/ 	.short	0x0000
        /*0014*/ 	.byte	0x00, 0xf0, 0x41, 0x07


	//----- nvinfo : EIATTR_SPARSE_MMA_MASK
	.align		4
.L_576:
        /*0018*/ 	.byte	0x03, 0x50
        /*001a*/ 	.short	0x0000


	//----- nvinfo : EIATTR_MAXREG_COUNT
	.align		4
        /*001c*/ 	.byte	0x03, 0x1b
        /*001e*/ 	.short	0x00ff


	//----- nvinfo : EIATTR_NUM_BARRIERS
	.align		4
        /*0020*/ 	.byte	0x02, 0x4c
        /*0022*/ 	.byte	0x01
	.zero		1


	//----- nvinfo : EIATTR_MERCURY_ISA_VERSION
	.align		4
        /*0024*/ 	.byte	0x03, 0x5f
        /*0026*/ 	.short	0x0101


	//----- nvinfo : EIATTR_COOP_GROUP_MASK_REGIDS
	.align		4
        /*0028*/ 	.byte	0x04, 0x29
        /*002a*/ 	.short	(.L_578 - .L_577)


	//   ....[0]....
.L_577:
        /*002c*/ 	.word	0xffffffff


	//   ....[1]....
        /*0030*/ 	.word	0xffffffff


	//   ....[2]....
        /*0034*/ 	.word	0xffffffff


	//   ....[3]....
        /*0038*/ 	.word	0xffffffff


	//   ....[4]....
        /*003c*/ 	.word	0xffffffff


	//   ....[5]....
        /*0040*/ 	.word	0xffffffff


	//   ....[6]....
        /*0044*/ 	.word	0xffffffff


	//   ....[7]....
        /*0048*/ 	.word	0xffffffff


	//----- nvinfo : EIATTR_COOP_GROUP_INSTR_OFFSETS
	.align		4
.L_578:
        /*004c*/ 	.byte	0x04, 0x28
        /*004e*/ 	.short	(.L_580 - .L_579)


	//   ....[0]....
.L_579:
        /*0050*/ 	.word	0x00001810


	//   ....[1]....
        /*0054*/ 	.word	0x00001870


	//   ....[2]....
        /*0058*/ 	.word	0x000018e0


	//   ....[3]....
        /*005c*/ 	.word	0x00001920


	//   ....[4]....
        /*0060*/ 	.word	0x00001a40


	//   ....[5]....
        /*0064*/ 	.word	0x00001b20


	//   ....[6]....
        /*0068*/ 	.word	0x00001be0


	//   ....[7]....
        /*006c*/ 	.word	0x00001d00


	//----- nvinfo : EIATTR_EXIT_INSTR_OFFSETS
	.align		4
.L_580:
        /*0070*/ 	.byte	0x04, 0x1c
        /*0072*/ 	.short	(.L_582 - .L_581)


	//   ....[0]....
.L_581:
        /*0074*/ 	.word	0x000048b0


	//   ....[1]....
        /*0078*/ 	.word	0x00004ec0


	//----- nvinfo : EIATTR_CRS_STACK_SIZE
	.align		4
.L_582:
        /*007c*/ 	.byte	0x04, 0x1e
        /*007e*/ 	.short	(.L_584 - .L_583)
.L_583:
        /*0080*/ 	.word	0x00000000


	//----- nvinfo : EIATTR_CBANK_PARAM_SIZE
	.align		4
.L_584:
        /*0084*/ 	.byte	0x03, 0x19
        /*0086*/ 	.short	0x01d0


	//----- nvinfo : EIATTR_PARAM_CBANK
	.align		4
        /*0088*/ 	.byte	0x04, 0x0a
        /*008a*/ 	.short	(.L_586 - .L_585)
	.align		4
.L_585:
        /*008c*/ 	.word	index@(.nv.constant0._ZN5flash32flash_fwd_splitkv_combine_kernelI23Flash_fwd_kernel_traitsILi192ELi64ELi64ELi4ELb0ELb0EN7cutlass6half_tE19Flash_kernel_traitsILi192ELi64ELi64ELi4ES3_EELi8ELi4ELb1EEEvNS_16Flash_fwd_paramsE)
        /*0090*/ 	.short	0x0210
        /*0092*/ 	.short	0x01d0


	//----- nvinfo : EIATTR_SW_WAR
	.align		4
.L_586:
        /*0094*/ 	.byte	0x04, 0x36
        /*0096*/ 	.short	(.L_588 - .L_587)
.L_587:
        /*0098*/ 	.word	0x00000008
.L_588:


//--------------------- .nv.info._ZN5flash32flash_fwd_splitkv_combine_kernelI23Flash_fwd_kernel_traitsILi192ELi64ELi64ELi4ELb0ELb0EN7cutlass6half_tE19Flash_kernel_traitsILi192ELi64ELi64ELi4ES3_EELi8ELi3ELb1EEEvNS_16Flash_fwd_paramsE --------------------------
	.section	.nv.info._ZN5flash32flash_fwd_splitkv_combine_kernelI23Flash_fwd_kernel_traitsILi192ELi64ELi64ELi4ELb0ELb0EN7cutlass6half_tE19Flash_kernel_traitsILi192ELi64ELi64ELi4ES3_EELi8ELi3ELb1EEEvNS_16Flash_fwd_paramsE,"",@"SHT_CUDA_INFO"
	.sectionflags	@""
	.align	4


	//----- nvinfo : EIATTR_CUDA_API_VERSION
	.align		4
        /*0000*/ 	.byte	0x04, 0x37
        /*0002*/ 	.short	(.L_590 - .L_589)
.L_589:
        /*0004*/ 	.word	0x00000082


	//----- nvinfo : EIATTR_KPARAM_INFO
	.align		4
.L_590:
        /*0008*/ 	.byte	0x04, 0x17
        /*000a*/ 	.short	(.L_592 - .L_591)
.L_591:
        /*000c*/ 	.word	0x00000000
        /*0010*/ 	.short	0x0000
        /*0012*/ 	.short	0x0000
        /*0014*/ 	.byte	0x00, 0xf0, 0x41, 0x07


	//----- nvinfo : EIATTR_SPARSE_MMA_MASK
	.align		4
.L_592:
        /*0018*/ 	.byte	0x03, 0x50
        /*001a*/ 	.short	0x0000


	//----- nvinfo : EIATTR_MAXREG_COUNT
	.align		4
        /*001c*/ 	.byte	0x03, 0x1b
        /*001e*/ 	.short	0x00ff


	//----- nvinfo : EIATTR_NUM_BARRIERS
	.align		4
        /*0020*/ 	.byte	0x02, 0x4c
        /*0022*/ 	.byte	0x01
	.zero		1


	//----- nvinfo : EIATTR_MERCURY_ISA_VERSION
	.align		4
        /*0024*/ 	.byte	0x03, 0x5f
        /*0026*/ 	.short	0x0101


	//----- nvinfo : EIATTR_COOP_GROUP_MASK_REGIDS
	.align		4
        /*0028*/ 	.byte	0x04, 0x29
        /*002a*/ 	.short	(.L_594 - .L_593)


	//   ....[0]....
.L_593:
        /*002c*/ 	.word	0xffffffff


	//   ....[1]....
        /*0030*/ 	.word	0xffffffff


	//   ....[2]....
        /*0034*/ 	.word	0xffffffff


	//   ....[3]....
        /*0038*/ 	.word	0xffffffff


	//   ....[4]....
        /*003c*/ 	.word	0xffffffff


	//   ....[5]....
        /*0040*/ 	.word	0xffffffff


	//----- nvinfo : EIATTR_COOP_GROUP_INSTR_OFFSETS
	.align		4
.L_594:
        /*0044*/ 	.byte	0x04, 0x28
        /*0046*/ 	.short	(.L_596 - .L_595)


	//   ....[0]....
.L_595:
        /*0048*/ 	.word	0x00001880


	//   ....[1]....
        /*004c*/ 	.word	0x000018b0


	//   ....[2]....
        /*0050*/ 	.word	0x00001910


	//   ....[3]....
        /*0054*/ 	.word	0x00001a60


	//   ....[4]....
        /*0058*/ 	.word	0x00001ab0


	//   ....[5]....
        /*005c*/ 	.word	0x00001ba0


	//----- nvinfo : EIATTR_EXIT_INSTR_OFFSETS
	.align		4
.L_596:
        /*0060*/ 	.byte	0x04, 0x1c
        /*0062*/ 	.short	(.L_598 - .L_597)


	//   ....[0]....
.L_597:
        /*0064*/ 	.word	0x000047d0


	//   ....[1]....
        /*0068*/ 	.word	0x00004de0


	//----- nvinfo : EIATTR_CRS_STACK_SIZE
	.align		4
.L_598:
        /*006c*/ 	.byte	0x04, 0x1e
        /*006e*/ 	.short	(.L_600 - .L_599)
.L_599:
        /*0070*/ 	.word	0x00000000


	//----- nvinfo : EIATTR_CBANK_PARAM_SIZE
	.align		4
.L_600:
        /*0074*/ 	.byte	0x03, 0x19
        /*0076*/ 	.short	0x01d0


	//----- nvinfo : EIATTR_PARAM_CBANK
	.align		4
        /*0078*/ 	.byte	0x04, 0x0a
        /*007a*/ 	.short	(.L_602 - .L_601)
	.align		4
.L_601:
        /*007c*/ 	.word	index@(.nv.constant0._ZN5flash32flash_fwd_splitkv_combine_kernelI23Flash_fwd_kernel_traitsILi192ELi64ELi64ELi4ELb0ELb0EN7cutlass6half_tE19Flash_kernel_traitsILi192ELi64ELi64ELi4ES3_EELi8ELi3ELb1EEEvNS_16Flash_fwd_paramsE)
        /*0080*/ 	.short	0x0210
        /*0082*/ 	.short	0x01d0


	//----- nvinfo : EIATTR_SW_WAR
	.align		4
.L_602:
        /*0084*/ 	.byte	0x04, 0x36
        /*0086*/ 	.short	(.L_604 - .L_603)
.L_603:
        /*0088*/ 	.word	0x00000008
.L_604:


//--------------------- .nv.info._ZN5flash32flash_fwd_splitkv_combine_kernelI23Flash_fwd_kernel_traitsILi192ELi64ELi64ELi4ELb0ELb0EN7cutlass6half_tE19Flash_kernel_traitsILi192ELi64ELi64ELi4ES3_EELi8ELi2ELb1EEEvNS_16Flash_fwd_paramsE --------------------------
	.section	.nv.info._ZN5flash32flash_fwd_splitkv_combine_kernelI23Flash_fwd_kernel_traitsILi192ELi64ELi64ELi4ELb0ELb0EN7cutlass6half_tE19Flash_kernel_traitsILi192ELi64ELi64ELi4ES3_EELi8ELi2ELb1EEEvNS_16Flash_fwd_paramsE,"",@"SHT_CUDA_INFO"
	.sectionflags	@""
	.align	4


	//----- nvinfo : EIATTR_CUDA_API_VERSION
	.align		4
        /*0000*/ 	.byte	0x04, 0x37
        /*0002*/ 	.short	(.L_606 - .L_605)
.L_605:
        /*0004*/ 	.word	0x00000082


	//----- nvinfo : EIATTR_KPARAM_INFO
	.align		4
.L_606:
        /*0008*/ 	.byte	0x04, 0x17
        /*000a*/ 	.short	(.L_608 - .L_607)
.L_607:
        /*000c*/ 	.word	0x00000000
        /*0010*/ 	.short	0x0000
        /*0012*/ 	.short	0x0000
        /*0014*/ 	.byte	0x00, 0xf0, 0x41, 0x07


	//----- nvinfo : EIATTR_SPARSE_MMA_MASK
	.align		4
.L_608:
        /*0018*/ 	.byte	0x03, 0x50
        /*001a*/ 	.short	0x0000


	//----- nvinfo : EIATTR_MAXREG_COUNT
	.align		4
        /*001c*/ 	.byte	0x03, 0x1b
        /*001e*/ 	.short	0x00ff


	//----- nvinfo : EIATTR_NUM_BARRIERS
	.align		4
        /*0020*/ 	.byte	0x02, 0x4c
        /*0022*/ 	.byte	0x01
	.zero		1


	//----- nvinfo : EIATTR_MERCURY_ISA_VERSION
	.align		4
        /*0024*/ 	.byte	0x03, 0x5f
        /*0026*/ 	.short	0x0101


	//----- nvinfo : EIATTR_COOP_GROUP_MASK_REGIDS
	.align		4
        /*0028*/ 	.byte	0x04, 0x29
        /*002a*/ 	.short	(.L_610 - .L_609)


	//   ....[0]....
.L_609:
        /*002c*/ 	.word	0xffffffff


	//   ....[1]....
        /*0030*/ 	.word	0xffffffff


	//   ....[2]....
        /*0034*/ 	.word	0xffffffff


	//   ....[3]....
        /*0038*/ 	.word	0xffffffff


	//----- nvinfo : EIATTR_COOP_GROUP_INSTR_OFFSETS
	.align		4
.L_610:
        /*003c*/ 	.byte	0x04, 0x28
        /*003e*/ 	.short	(.L_612 - .L_611)


	//   ....[0]....
.L_611:
        /*0040*/ 	.word	0x00001800


	//   ....[1]....
        /*0044*/ 	.word	0x00001880


	//   ....[2]....
        /*0048*/ 	.word	0x00001a80


	//   ....[3]....
        /*004c*/ 	.word	0x00001bd0


	//----- nvinfo : EIATTR_EXIT_INSTR_OFFSETS
	.align		4
.L_612:
        /*0050*/ 	.byte	0x04, 0x1c
        /*0052*/ 	.short	(.L_614 - .L_613)


	//   ....[0]....
.L_613:
        /*0054*/ 	.word	0x00004840


	//   ....[1]....
        /*0058*/ 	.word	0x00004e50


	//----- nvinfo : EIATTR_CRS_STACK_SIZE
	.align		4
.L_614:
        /*005c*/ 	.byte	0x04, 0x1e
        /*005e*/ 	.short	(.L_616 - .L_615)
.L_615:
        /*0060*/ 	.word	0x00000000


	//----- nvinfo : EIATTR_CBANK_PARAM_SIZE
	.align		4
.L_616:
        /*0064*/ 	.byte	0x03, 0x19
        /*0066*/ 	.short	0x01d0


	//----- nvinfo : EIATTR_PARAM_CBANK
	.align		4
        /*0068*/ 	.byte	0x04, 0x0a
        /*006a*/ 	.short	(.L_618 - .L_617)
	.align		4
.L_617:
        /*006c*/ 	.word	index@(.nv.constant0._ZN5flash32flash_fwd_splitkv_combine_kernelI23Flash_fwd_kernel_traitsILi192ELi64ELi64ELi4ELb0ELb0EN7cutlass6half_tE19Flash_kernel_traitsILi192ELi64ELi64ELi4ES3_EELi8ELi2ELb1EEEvNS_16Flash_fwd_paramsE)
        /*0070*/ 	.short	0x0210
        /*0072*/ 	.short	0x01d0


	//----- nvinfo : EIATTR_SW_WAR
	.align		4
.L_618:
        /*0074*/ 	.byte	0x04, 0x36
        /*0076*/ 	.short	(.L_620 - .L_619)
.L_619:
        /*0078*/ 	.word	0x00000008
.L_620:


//--------------------- .nv.info._ZN5flash32flash_fwd_splitkv_combine_kernelI23Flash_fwd_kernel_traitsILi192ELi64ELi64ELi4ELb0ELb0EN7cutlass6half_tE19Flash_kernel_traitsILi192ELi64ELi64ELi4ES3_EELi8ELi1ELb1EEEvNS_16Flash_fwd_paramsE --------------------------
	.section	.nv.info._ZN5flash32flash_fwd_splitkv_combine_kernelI23Flash_fwd_kernel_traitsILi192ELi64ELi64ELi4ELb0ELb0EN7cutlass6half_tE19Flash_kernel_traitsILi192ELi64ELi64ELi4ES3_EELi8ELi1ELb1EEEvNS_16Flash_fwd_paramsE,"",@"SHT_CUDA_INFO"
	.sectionflags	@""
	.align	4


	//----- nvinfo : EIATTR_CUDA_API_VERSION
	.align		4
        /*0000*/ 	.byte	0x04, 0x37
        /*0002*/ 	.short	(.L_622 - .L_621)
.L_621:
        /*0004*/ 	.word	0x00000082


	//----- nvinfo : EIATTR_KPARAM_INFO
	.align		4
.L_622:
        /*0008*/ 	.byte	0x04, 0x17
        /*000a*/ 	.short	(.L_624 - .L_623)
.L_623:
        /*000c*/ 	.word	0x00000000
        /*0010*/ 	.short	0x0000
        /*0012*/ 	.short	0x0000
        /*0014*/ 	.byte	0x00, 0xf0, 0x41, 0x07


	//----- nvinfo : EIATTR_SPARSE_MMA_MASK
	.align		4
.L_624:
        /*0018*/ 	.byte	0x03, 0x50
        /*001a*/ 	.short	0x0000


	//----- nvinfo : EIATTR_MAXREG_COUNT
	.align		4
        /*001c*/ 	.byte	0x03, 0x1b
        /*001e*/ 	.short	0x00ff


	//----- nvinfo : EIATTR_NUM_BARRIERS
	.align		4
        /*0020*/ 	.byte	0x02, 0x4c
        /*0022*/ 	.byte	0x01
	.zero		1


	//----- nvinfo : EIATTR_MERCURY_ISA_VERSION
	.align		4
        /*0024*/ 	.byte	0x03, 0x5f
        /*0026*/ 	.short	0x0101


	//----- nvinfo : EIATTR_COOP_GROUP_MASK_REGIDS
	.align		4
        /*0028*/ 	.byte	0x04, 0x29
        /*002a*/ 	.short	(.L_626 - .L_625)


	//   ....[0]....
.L_625:
        /*002c*/ 	.word	0xffffffff


	//   ....[1]....
        /*0030*/ 	.word	0xffffffff


	//----- nvinfo : EIATTR_COOP_GROUP_INSTR_OFFSETS
	.align		4
.L_626:
        /*0034*/ 	.byte	0x04, 0x28
        /*0036*/ 	.short	(.L_628 - .L_627)


	//   ....[0]....
.L_627:
        /*0038*/ 	.word	0x000018a0


	//   ....[1]....
        /*003c*/ 	.word	0x00001b30


	//----- nvinfo : EIATTR_EXIT_INSTR_OFFSETS
	.align		4
.L_628:
        /*0040*/ 	.byte	0x04, 0x1c
        /*0042*/ 	.short	(.L_630 - .L_629)


	//   ....[0]....
.L_629:
        /*0044*/ 	.word	0x00004880


	//   ....[1]....
        /*0048*/ 	.word	0x00004e90


	//----- nvinfo : EIATTR_CRS_STACK_SIZE
	.align		4
.L_630:
        /*004c*/ 	.byte	0x04, 0x1e
        /*004e*/ 	.short	(.L_632 - .L_631)
.L_631:
        /*0050*/ 	.word	0x00000000


	//----- nvinfo : EIATTR_CBANK_PARAM_SIZE
	.align		4
.L_632:
        /*0054*/ 	.byte	0x03, 0x19
        /*0056*/ 	.short	0x01d0


	//----- nvinfo : EIATTR_PARAM_CBANK
	.align		4
        /*0058*/ 	.byte	0x04, 0x0a
        /*005a*/ 	.short	(.L_634 - .L_633)
	.align		4
.L_633:
        /*005c*/ 	.word	index@(.nv.constant0._ZN5flash32flash_fwd_splitkv_combine_kernelI23Flash_fwd_kernel_traitsILi192ELi64ELi64ELi4ELb0ELb0EN7cutlass6half_tE19Flash_kernel_traitsILi192ELi64ELi64ELi4ES3_EELi8ELi1ELb1EEEvNS_16Flash_fwd_paramsE)
        /*0060*/ 	.short	0x0210
        /*0062*/ 	.short	0x01d0


	//----- nvinfo : EIATTR_SW_WAR
	.align		4
.L_634:
        /*0064*/ 	.byte	0x04, 0x36
        /*0066*/ 	.short	(.L_636 - .L_635)
.L_635:
        /*0068*/ 	.word	0x00000008
.L_636:


//--------------------- .nv.info._ZN5flash24flash_fwd_splitkv_kernelI23Flash_fwd_kernel_traitsILi192ELi64ELi64ELi4ELb0ELb0EN7cutlass6half_tE19Flash_kernel_traitsILi192ELi64ELi64ELi4ES3_EELb0ELb0ELb0ELb0ELb0ELb0ELb0ELb0EEEvNS_16Flash_fwd_paramsE --------------------------
	.section	.nv.info._ZN5flash24flash_fwd_splitkv_kernelI23Flash_fwd_kernel_traitsILi192ELi64ELi64ELi4ELb0ELb0EN7cutlass6half_tE19Flash_kernel_traitsILi192ELi64ELi64ELi4ES3_EELb0ELb0ELb0ELb0ELb0ELb0ELb0ELb0EEEvNS_16Flash_fwd_paramsE,"",@"SHT_CUDA_INFO"
	.sectionflags	@""
	.align	4


	//----- nvinfo : EIATTR_CUDA_API_VERSION
	.align		4
        /*0000*/ 	.byte	0x04, 0x37
        /*0002*/ 	.short	(.L_638 - .L_637)
.L_637:
        /*0004*/ 	.word	0x00000082


	//----- nvinfo : EIATTR_KPARAM_INFO
	.align		4
.L_638:
        /*0008*/ 	.byte	0x04, 0x17
        /*000a*/ 	.short	(.L_640 - .L_639)
.L_639:
        /*000c*/ 	.word	0x00000000
        /*0010*/ 	.short	0x0000
        /*0012*/ 	.short	0x0000
        /*0014*/ 	.byte	0x00, 0xf0, 0x41, 0x07


	//----- nvinfo : EIATTR_SPARSE_MMA_MASK
	.align		4
.L_640:
        /*0018*/ 	.byte	0x03, 0x50
        /*001a*/ 	.short	0x0000


	//----- nvinfo : EIATTR_MAXREG_COUNT
	.align		4
        /*001c*/ 	.byte	0x03, 0x1b
        /*001e*/ 	.short	0x00ff


	//----- nvinfo : EIATTR_NUM_BARRIERS
	.align		4
        /*0020*/ 	.byte	0x02, 0x4c
        /*0022*/ 	.byte	0x01
	.zero		1


	//----- nvinfo : EIATTR_MERCURY_ISA_VERSION
	.align		4
        /*0024*/ 	.byte	0x03, 0x5f
        /*0026*/ 	.short	0x0101


	//----- nvinfo : EIATTR_COOP_GROUP_MASK_REGIDS
	.align		4
        /*0028*/ 	.byte	0x04, 0x29
        /*002a*/ 	.short	(.L_642 - .L_641)


	//   ....[0]....
.L_641:
        /*002c*/ 	.word	0xffffffff


	//   ....[1]....
        /*0030*/ 	.word	0xffffffff


	//   ....[2]....
        /*0034*/ 	.word	0xffffffff


	//   ....[3]....
        /*0038*/ 	.word	0xffffffff


	//   ....[4]....
        /*003c*/ 	.word	0xffffffff


	//   ....[5]....
        /*0040*/ 	.word	0xffffffff


	//   ....[6]....
        /*0044*/ 	.word	0xffffffff


	//   ....[7]....
        /*0048*/ 	.word	0xffffffff


	//   ....[8]....
        /*004c*/ 	.word	0xffffffff


	//   ....[9]....
        /*0050*/ 	.word	0xffffffff


	//   ....[10]....
        /*0054*/ 	.word	0xffffffff


	//   ....[11]....
        /*0058*/ 	.word	0xffffffff


	//----- nvinfo : EIATTR_COOP_GROUP_INSTR_OFFSETS
	.align		4
.L_642:
        /*005c*/ 	.byte	0x04, 0x28
        /*005e*/ 	.short	(.L_644 - .L_643)


	//   ....[0]....
.L_643:
        /*0060*/ 	.word	0x00005a00


	//   ....[1]....
        /*0064*/ 	.word	0x00005a20


	//   ....[2]....
        /*0068*/ 	.word	0x00005ac0


	//   ....[3]....
        /*006c*/ 	.word	0x00005ad0


	//   ....[4]....
        /*0070*/ 	.word	0x00008be0


	//   ....[5]....
        /*0074*/ 	.word	0x00008c00


	//   ....[6]....
        /*0078*/ 	.word	0x00008c30


	//   ....[7]....
        /*007c*/ 	.word	0x00008c40


	//   ....[8]....
        /*0080*/ 	.word	0x0000a350


	//   ....[9]....
        /*0084*/ 	.word	0x0000a390


	//   ....[10]....
        /*0088*/ 	.word	0x0000a3f0


	//   ....[11]....
        /*008c*/ 	.word	0x0000a400


	//----- nvinfo : EIATTR_EXIT_INSTR_OFFSETS
	.align		4
.L_644:
        /*0090*/ 	.byte	0x04, 0x1c
        /*0092*/ 	.short	(.L_646 - .L_645)


	//   ....[0]....
.L_645:
        /*0094*/ 	.word	0x00000360


	//   ....[1]....
        /*0098*/ 	.word	0x00000d20


	//   ....[2]....
        /*009c*/ 	.word	0x00000d50


	//   ....[3]....
        /*00a0*/ 	.word	0x0000bd20


	//   ....[4]....
        /*00a4*/ 	.word	0x0000be40


	//   ....[5]....
        /*00a8*/ 	.word	0x0000be60


	//----- nvinfo : EIATTR_CRS_STACK_SIZE
	.align		4
.L_646:
        /*00ac*/ 	.byte	0x04, 0x1e
        /*00ae*/ 	.short	(.L_648 - .L_647)
.L_647:
        /*00b0*/ 	.word	0x00000000


	//----- nvinfo : EIATTR_CBANK_PARAM_SIZE
	.align		4
.L_648:
        /*00b4*/ 	.byte	0x03, 0x19
        /*00b6*/ 	.short	0x01d0


	//----- nvinfo : EIATTR_PARAM_CBANK
	.align		4
        /*00b8*/ 	.byte	0x04, 0x0a
        /*00ba*/ 	.short	(.L_650 - .L_649)
	.align		4
.L_649:
        /*00bc*/ 	.word	index@(.nv.constant0._ZN5flash24flash_fwd_splitkv_kernelI23Flash_fwd_kernel_traitsILi192ELi64ELi64ELi4ELb0ELb0EN7cutlass6half_tE19Flash_kernel_traitsILi192ELi64ELi64ELi4ES3_EELb0ELb0ELb0ELb0ELb0ELb0ELb0ELb0EEEvNS_16Flash_fwd_paramsE)
        /*00c0*/ 	.short	0x0210
        /*00c2*/ 	.short	0x01d0


	//----- nvinfo : EIATTR_SW_WAR
	.align		4
.L_650:
        /*00c4*/ 	.byte	0x04, 0x36
        /*00c6*/ 	.short	(.L_652 - .L_651)
.L_651:
        /*00c8*/ 	.word	0x00000008
.L_652:


//--------------------- .nv.info._ZN5flash24flash_fwd_splitkv_kernelI23Flash_fwd_kernel_traitsILi192ELi64ELi64ELi4ELb0ELb0EN7cutlass6half_tE19Flash_kernel_traitsILi192ELi64ELi64ELi4ES3_EELb0ELb0ELb0ELb0ELb0ELb1ELb0ELb0EEEvNS_16Flash_fwd_paramsE --------------------------
	.section	.nv.info._ZN5flash24flash_fwd_splitkv_kernelI23Flash_fwd_kernel_traitsILi192ELi64ELi64ELi4ELb0ELb0EN7cutlass6half_tE19Flash_kernel_traitsILi192ELi64ELi64ELi4ES3_EELb0ELb0ELb0ELb0ELb0ELb1ELb0ELb0EEEvNS_16Flash_fwd_paramsE,"",@"SHT_CUDA_INFO"
	.sectionflags	@""
	.align	4


	//----- nvinfo : EIATTR_CUDA_API_VERSION
	.align		4
        /*0000*/ 	.byte	0x04, 0x37
        /*0002*/ 	.short	(.L_654 - .L_653)
.L_653:
        /*0004*/ 	.word	0x00000082


	//----- nvinfo : EIATTR_KPARAM_INFO
	.align		4
.L_654:
        /*0008*/ 	.byte	0x04, 0x17
        /*000a*/ 	.short	(.L_656 - .L_655)
.L_655:
        /*000c*/ 	.word	0x00000000
        /*0010*/ 	.short	0x0000
        /*0012*/ 	.short	0x0000
        /*0014*/ 	.byte	0x00, 0xf0, 0x41, 0x07


	//----- nvinfo : EIATTR_SPARSE_MMA_MASK
	.align		4
.L_656:
        /*0018*/ 	.byte	0x03, 0x50
        /*001a*/ 	.short	0x0000


	//----- nvinfo : EIATTR_MAXREG_COUNT
	.align		4
        /*001c*/ 	.byte	0x03, 0x1b
        /*001e*/ 	.short	0x00ff


	//----- nvinfo : EIATTR_NUM_BARRIERS
	.align		4
        /*0020*/ 	.byte	0x02, 0x4c
        /*0022*/ 	.byte	0x01
	.zero		1


	//----- nvinfo : EIATTR_MERCURY_ISA_VERSION
	.align		4
        /*0024*/ 	.byte	0x03, 0x5f
        /*0026*/ 	.short	0x0101


	//----- nvinfo : EIATTR_COOP_GROUP_MASK_REGIDS
	.align		4
        /*0028*/ 	.byte	0x04, 0x29
        /*002a*/ 	.short	(.L_658 - .L_657)


	//   ....[0]....
.L_657:
        /*002c*/ 	.word	0xffffffff


	//   ....[1]....
        /*0030*/ 	.word	0xffffffff


	//   ....[2]....
        /*0034*/ 	.word	0xffffffff


	//   ....[3]....
        /*0038*/ 	.word	0xffffffff


	//   ....[4]....
        /*003c*/ 	.word	0xffffffff


	//   ....[5]....
        /*0040*/ 	.word	0xffffffff


	//   ....[6]....
        /*0044*/ 	.word	0xffffffff


	//   ....[7]....
        /*0048*/ 	.word	0xffffffff


	//   ....[8]....
        /*004c*/ 	.word	0xffffffff


	//   ....[9]....
        /*0050*/ 	.word	0xffffffff


	//   ....[10]....
        /*0054*/ 	.word	0xffffffff


	//   ....[11]....
        /*0058*/ 	.word	0xffffffff


	//----- nvinfo : EIATTR_COOP_GROUP_INSTR_OFFSETS
	.align		4
.L_658:
        /*005c*/ 	.byte	0x04, 0x28
        /*005e*/ 	.short	(.L_660 - .L_659)


	//   ....[0]....
.L_659:
        /*0060*/ 	.word	0x00005e10


	//   ....[1]....
        /*0064*/ 	.word	0x00005e30


	//   ....[2]....
        /*0068*/ 	.word	0x00005ed0


	//   ....[3]....
        /*006c*/ 	.word	0x00005ee0


	//   ....[4]....
        /*0070*/ 	.word	0x00009400


	//   ....[5]....
        /*0074*/ 	.word	0x00009410


	//   ....[6]....
        /*0078*/ 	.word	0x00009450


	//   ....[7]....
        /*007c*/ 	.word	0x00009460


	//   ....[8]....
        /*0080*/ 	.word	0x0000ab40


	//   ....[9]....
        /*0084*/ 	.word	0x0000ab80


	//   ....[10]....
        /*0088*/ 	.word	0x0000abe0


	//   ....[11]....
        /*008c*/ 	.word	0x0000abf0


	//----- nvinfo : EIATTR_EXIT_INSTR_OFFSETS
	.align		4
.L_660:
        /*0090*/ 	.byte	0x04, 0x1c
        /*0092*/ 	.short	(.L_662 - .L_661)


	//   ....[0]....
.L_661:
        /*0094*/ 	.word	0x00000360


	//   ....[1]....
        /*0098*/ 	.word	0x00000d20


	//   ....[2]....
        /*009c*/ 	.word	0x00000d50


	//   ....[3]....
        /*00a0*/ 	.word	0x0000c510


	//   ....[4]....
        /*00a4*/ 	.word	0x0000c630


	//   ....[5]....
        /*00a8*/ 	.word	0x0000c650


	//----- nvinfo : EIATTR_CRS_STACK_SIZE
	.align		4
.L_662:
        /*00ac*/ 	.byte	0x04, 0x1e
        /*00ae*/ 	.short	(.L_664 - .L_663)
.L_663:
        /*00b0*/ 	.word	0x00000000


	//----- nvinfo : EIATTR_CBANK_PARAM_SIZE
	.align		4
.L_664:
        /*00b4*/ 	.byte	0x03, 0x19
        /*00b6*/ 	.short	0x01d0


	//----- nvinfo : EIATTR_PARAM_CBANK
	.align		4
        /*00b8*/ 	.byte	0x04, 0x0a
        /*00ba*/ 	.short	(.L_666 - .L_665)
	.align		4
.L_665:
        /*00bc*/ 	.word	index@(.nv.constant0._ZN5flash24flash_fwd_splitkv_kernelI23Flash_fwd_kernel_traitsILi192ELi64ELi64ELi4ELb0ELb0EN7cutlass6half_tE19Flash_kernel_traitsILi192ELi64ELi64ELi4ES3_EELb0ELb0ELb0ELb0ELb0ELb1ELb0ELb0EEEvNS_16Flash_fwd_paramsE)
        /*00c0*/ 	.short	0x0210
        /*00c2*/ 	.short	0x01d0


	//----- nvinfo : EIATTR_SW_WAR
	.align		4
.L_666:
        /*00c4*/ 	.byte	0x04, 0x36
        /*00c6*/ 	.short	(.L_668 - .L_667)
.L_667:
        /*00c8*/ 	.word	0x00000008
.L_668:


//--------------------- .nv.info._ZN5flash24flash_fwd_splitkv_kernelI23Flash_fwd_kernel_traitsILi192ELi64ELi64ELi4ELb0ELb0EN7cutlass6half_tE19Flash_kernel_traitsILi192ELi64ELi64ELi4ES3_EELb0ELb0ELb0ELb0ELb0ELb0ELb0ELb1EEEvNS_16Flash_fwd_paramsE --------------------------
	.section	.nv.info._ZN5flash24flash_fwd_splitkv_kernelI23Flash_fwd_kernel_traitsILi192ELi64ELi64ELi4ELb0ELb0EN7cutlass6half_tE19Flash_kernel_traitsILi192ELi64ELi64ELi4ES3_EELb0ELb0ELb0ELb0ELb0ELb0ELb0ELb1EEEvNS_16Flash_fwd_paramsE,"",@"SHT_CUDA_INFO"
	.sectionflags	@""
	.align	4


	//----- nvinfo : EIATTR_CUDA_API_VERSION
	.align		4
        /*0000*/ 	.byte	0x04, 0x37
        /*0002*/ 	.short	(.L_670 - .L_669)
.L_669:
        /*0004*/ 	.word	0x00000082


	//----- nvinfo : EIATTR_KPARAM_INFO
	.align		4
.L_670:
        /*0008*/ 	.byte	0x04, 0x17
        /*000a*/ 	.short	(.L_672 - .L_671)
.L_671:
        /*000c*/ 	.word	0x00000000
        /*0010*/ 	.short	0x0000
        /*0012*/ 	.short	0x0000
        /*0014*/ 	.byte	0x00, 0xf0, 0x41, 0x07


	//----- nvinfo : EIATTR_SPARSE_MMA_MASK
	.align		4
.L_672:
        /*0018*/ 	.byte	0x03, 0x50
        /*001a*/ 	.short	0x0000


	//----- nvinfo : EIATTR_MAXREG_COUNT
	.align		4
        /*001c*/ 	.byte	0x03, 0x1b
        /*001e*/ 	.short	0x00ff


	//----- nvinfo : EIATTR_NUM_BARRIERS
	.align		4
        /*0020*/ 	.byte	0x02, 0x4c
        /*0022*/ 	.byte	0x01
	.zero		1


	//----- nvinfo : EIATTR_MERCURY_ISA_VERSION
	.align		4
        /*0024*/ 	.byte	0x03, 0x5f
        /*0026*/ 	.short	0x0101


	//----- nvinfo : EIATTR_COOP_GROUP_MASK_REGIDS
	.align		4
        /*0028*/ 	.byte	0x04, 0x29
        /*002a*/ 	.short	(.L_674 - .L_673)


	//   ....[0]....
.L_673:
        /*002c*/ 	.word	0xffffffff


	//   ....[1]....
        /*0030*/ 	.word	0xffffffff


	//   ....[2]....
        /*0034*/ 	.word	0xffffffff


	//   ....[3]....
        /*0038*/ 	.word	0xffffffff


	//   ....[4]....
        /*003c*/ 	.word	0xffffffff


	//   ....[5]....
        /*0040*/ 	.word	0xffffffff


	//   ....[6]....
        /*0044*/ 	.word	0xffffffff


	//   ....[7]....
        /*0048*/ 	.word	0xffffffff


	//   ....[8]....
        /*004c*/ 	.word	0xffffffff


	//   ....[9]....
        /*0050*/ 	.word	0xffffffff


	//   ....[10]....
        /*0054*/ 	.word	0xffffffff


	//   ....[11]....
        /*0058*/ 	.word	0xffffffff


	//----- nvinfo : EIATTR_COOP_GROUP_INSTR_OFFSETS
	.align		4
.L_674:
        /*005c*/ 	.byte	0x04, 0x28
        /*005e*/ 	.short	(.L_676 - .L_675)


	//   ....[0]....
.L_675:
        /*0060*/ 	.word	0x00015da0


	//   ....[1]....
        /*0064*/ 	.word	0x00015dc0


	//   ....[2]....
        /*0068*/ 	.word	0x00015e60


	//   ....[3]....
        /*006c*/ 	.word	0x00015e70


	//   ....[4]....
        /*0070*/ 	.word	0x000190f0


	//   ....[5]....
        /*0074*/ 	.word	0x00019110


	//   ....[6]....
        /*0078*/ 	.word	0x00019140


	//   ....[7]....
        /*007c*/ 	.word	0x00019150


	//   ....[8]....
        /*0080*/ 	.word	0x0001a860


	//   ....[9]....
        /*0084*/ 	.word	0x0001a8a0


	//   ....[10]....
        /*0088*/ 	.word	0x0001a900


	//   ....[11]....
        /*008c*/ 	.word	0x0001a910


	//----- nvinfo : EIATTR_EXIT_INSTR_OFFSETS
	.align		4
.L_676:
        /*0090*/ 	.byte	0x04, 0x1c
        /*0092*/ 	.short	(.L_678 - .L_677)


	//   ....[0]....
.L_677:
        /*0094*/ 	.word	0x00000390


	//   ....[1]....
        /*0098*/ 	.word	0x00000d40


	//   ....[2]....
        /*009c*/ 	.word	0x00000d70


	//   ....[3]....
        /*00a0*/ 	.word	0x0001c2a0


	//   ....[4]....
        /*00a4*/ 	.word	0x0001c3c0


	//   ....[5]....
        /*00a8*/ 	.word	0x0001c3e0


	//----- nvinfo : EIATTR_CRS_STACK_SIZE
	.align		4
.L_678:
        /*00ac*/ 	.byte	0x04, 0x1e
        /*00ae*/ 	.short	(.L_680 - .L_679)
.L_679:
        /*00b0*/ 	.word	0x00000000


	//----- nvinfo : EIATTR_CBANK_PARAM_SIZE
	.align		4
.L_680:
        /*00b4*/ 	.byte	0x03, 0x19
        /*00b6*/ 	.short	0x01d0


	//----- nvinfo : EIATTR_PARAM_CBANK
	.align		4
        /*00b8*/ 	.byte	0x04, 0x0a
        /*00ba*/ 	.short	(.L_682 - .L_681)
	.align		4
.L_681:
        /*00bc*/ 	.word	index@(.nv.constant0._ZN5flash24flash_fwd_splitkv_kernelI23Flash_fwd_kernel_traitsILi192ELi64ELi64ELi4ELb0ELb0EN7cutlass6half_tE19Flash_kernel_traitsILi192ELi64ELi64ELi4ES3_EELb0ELb0ELb0ELb0ELb0ELb0ELb0ELb1EEEvNS_16Flash_fwd_paramsE)
        /*00c0*/ 	.short	0x0210
        /*00c2*/ 	.short	0x01d0


	//----- nvinfo : EIATTR_SW_WAR
	.align		4
.L_682:
        /*00c4*/ 	.byte	0x04, 0x36
        /*00c6*/ 	.short	(.L_684 - .L_683)
.L_683:
        /*00c8*/ 	.word	0x00000008
.L_684:


//--------------------- .nv.info._ZN5flash24flash_fwd_splitkv_kernelI23Flash_fwd_kernel_traitsILi192ELi64ELi64ELi4ELb0ELb0EN7cutlass6half_tE19Flash_kernel_traitsILi192ELi64ELi64ELi4ES3_EELb0ELb0ELb0ELb0ELb0ELb1ELb0ELb1EEEvNS_16Flash_fwd_paramsE --------------------------
	.section	.nv.info._ZN5flash24flash_fwd_splitkv_kernelI23Flash_fwd_kernel_traitsILi192ELi64ELi64ELi4ELb0ELb0EN7cutlass6half_tE19Flash_kernel_traitsILi192ELi64ELi64ELi4ES3_EELb0ELb0ELb0ELb0ELb0ELb1ELb0ELb1EEEvNS_16Flash_fwd_paramsE,"",@"SHT_CUDA_INFO"
	.sectionflags	@""
	.align	4


	//----- nvinfo : EIATTR_CUDA_API_VERSION
	.align		4
        /*0000*/ 	.byte	0x04, 0x37
        /*0002*/ 	.short	(.L_686 - .L_685)
.L_685:
        /*0004*/ 	.word	0x00000082


	//----- nvinfo : EIATTR_KPARAM_INFO
	.align		4
.L_686:
        /*0008*/ 	.byte	0x04, 0x17
        /*000a*/ 	.short	(.L_688 - .L_687)
.L_687:
        /*000c*/ 	.word	0x00000000
        /*0010*/ 	.short	0x0000
        /*0012*/ 	.short	0x0000
        /*0014*/ 	.byte	0x00, 0xf0, 0x41, 0x07


	//----- nvinfo : EIATTR_SPARSE_MMA_MASK
	.align		4
.L_688:
        /*0018*/ 	.byte	0x03, 0x50
        /*001a*/ 	.short	0x0000


	//----- nvinfo : EIATTR_MAXREG_COUNT
	.align		4
        /*001c*/ 	.byte	0x03, 0x1b
        /*001e*/ 	.short	0x00ff


	//----- nvinfo : EIATTR_NUM_BARRIERS
	.align		4
        /*0020*/ 	.byte	0x02, 0x4c
        /*0022*/ 	.byte	0x01
	.zero		1


	//----- nvinfo : EIATTR_MERCURY_ISA_VERSION
	.align		4
        /*0024*/ 	.byte	0x03, 0x5f
        /*0026*/ 	.short	0x0101


	//----- nvinfo : EIATTR_COOP_GROUP_MASK_REGIDS
	.align		4
        /*0028*/ 	.byte	0x04, 0x29
        /*002a*/ 	.short	(.L_690 - .L_689)


	//   ....[0]....
.L_689:
        /*002c*/ 	.word	0xffffffff


	//   ....[1]....
        /*0030*/ 	.word	0xffffffff


	//   ....[2]....
        /*0034*/ 	.word	0xffffffff


	//   ....[3]....
        /*0038*/ 	.word	0xffffffff


	//   ....[4]....
        /*003c*/ 	.word	0xffffffff


	//   ....[5]....
        /*0040*/ 	.word	0xffffffff


	//   ....[6]....
        /*0044*/ 	.word	0xffffffff


	//   ....[7]....
        /*0048*/ 	.word	0xffffffff


	//   ....[8]....
        /*004c*/ 	.word	0xffffffff


	//   ....[9]....
        /*0050*/ 	.word	0xffffffff


	//   ....[10]....
        /*0054*/ 	.word	0xffffffff


	//   ....[11]....
        /*0058*/ 	.word	0xffffffff


	//----- nvinfo : EIATTR_COOP_GROUP_INSTR_OFFSETS
	.align		4
.L_690:
        /*005c*/ 	.byte	0x04, 0x28
        /*005e*/ 	.short	(.L_692 - .L_691)


	//   ....[0]....
.L_691:
        /*0060*/ 	.word	0x000161b0


	//   ....[1]....
        /*0064*/ 	.word	0x000161d0


	//   ....[2]....
        /*0068*/ 	.word	0x00016270


	//   ....[3]....
        /*006c*/ 	.word	0x00016280


	//   ....[4]....
        /*0070*/ 	.word	0x000198d0


	//   ....[5]....
        /*0074*/ 	.word	0x000198f0


	//   ....[6]....
        /*0078*/ 	.word	0x00019920


	//   ....[7]....
        /*007c*/ 	.word	0x00019930


	//   ....[8]....
        /*0080*/ 	.word	0x0001b060


	//   ....[9]....
        /*0084*/ 	.word	0x0001b0a0


	//   ....[10]....
        /*0088*/ 	.word	0x0001b100


	//   ....[11]....
        /*008c*/ 	.word	0x0001b110


	//----- nvinfo : EIATTR_EXIT_INSTR_OFFSETS
	.align		4
.L_692:
        /*0090*/ 	.byte	0x04, 0x1c
        /*0092*/ 	.short	(.L_694 - .L_693)


	//   ....[0]....
.L_693:
        /*0094*/ 	.word	0x00000390


	//   ....[1]....
        /*0098*/ 	.word	0x00000d40


	//   ....[2]....
        /*009c*/ 	.word	0x00000d70


	//   ....[3]....
        /*00a0*/ 	.word	0x0001caa0


	//   ....[4]....
        /*00a4*/ 	.word	0x0001cbc0


	//   ....[5]....
        /*00a8*/ 	.word	0x0001cbe0


	//----- nvinfo : EIATTR_CRS_STACK_SIZE
	.align		4
.L_694:
        /*00ac*/ 	.byte	0x04, 0x1e
        /*00ae*/ 	.short	(.L_696 - .L_695)
.L_695:
        /*00b0*/ 	.word	0x00000000


	//----- nvinfo : EIATTR_CBANK_PARAM_SIZE
	.align		4
.L_696:
        /*00b4*/ 	.byte	0x03, 0x19
        /*00b6*/ 	.short	0x01d0


	//----- nvinfo : EIATTR_PARAM_CBANK
	.align		4
        /*00b8*/ 	.byte	0x04, 0x0a
        /*00ba*/ 	.short	(.L_698 - .L_697)
	.align		4
.L_697:
        /*00bc*/ 	.word	index@(.nv.constant0._ZN5flash24flash_fwd_splitkv_kernelI23Flash_fwd_kernel_traitsILi192ELi64ELi64ELi4ELb0ELb0EN7cutlass6half_tE19Flash_kernel_traitsILi192ELi64ELi64ELi4ES3_EELb0ELb0ELb0ELb0ELb0ELb1ELb0ELb1EEEvNS_16Flash_fwd_paramsE)
        /*00c0*/ 	.short	0x0210
        /*00c2*/ 	.short	0x01d0


	//----- nvinfo : EIATTR_SW_WAR
	.align		4
.L_698:
        /*00c4*/ 	.byte	0x04, 0x36
        /*00c6*/ 	.short	(.L_700 - .L_699)
.L_699:
        /*00c8*/ 	.word	0x00000008
.L_700:


//--------------------- .nv.info._ZN5flash24flash_fwd_splitkv_kernelI23Flash_fwd_kernel_traitsILi192ELi64ELi64ELi4ELb0ELb0EN7cutlass6half_tE19Flash_kernel_traitsILi192ELi64ELi64ELi4ES3_EELb0ELb0ELb0ELb0ELb0ELb0ELb1ELb0EEEvNS_16Flash_fwd_paramsE --------------------------
	.section	.nv.info._ZN5flash24flash_fwd_splitkv_kernelI23Flash_fwd_kernel_traitsILi192ELi64ELi64ELi4ELb0ELb0EN7cutlass6half_tE19Flash_kernel_traitsILi192ELi64ELi64ELi4ES3_EELb0ELb0ELb0ELb0ELb0ELb0ELb1ELb0EEEvNS_16Flash_fwd_paramsE,"",@"SHT_CUDA_INFO"
	.sectionflags	@""
	.align	4


	//----- nvinfo : EIATTR_CUDA_API_VERSION
	.align		4
        /*0000*/ 	.byte	0x04, 0x37
        /*0002*/ 	.short	(.L_702 - .L_701)
.L_701:
        /*0004*/ 	.word	0x00000082


	//----- nvinfo : EIATTR_KPARAM_INFO
	.align		4
.L_702:
        /*0008*/ 	.byte	0x04, 0x17
        /*000a*/ 	.short	(.L_704 - .L_703)
.L_703:
        /*000c*/ 	.word	0x00000000
        /*0010*/ 	.short	0x0000
        /*0012*/ 	.short	0x0000
        /*0014*/ 	.byte	0x00, 0xf0, 0x41, 0x07


	//----- nvinfo : EIATTR_SPARSE_MMA_MASK
	.align		4
.L_704:
        /*0018*/ 	.byte	0x03, 0x50
        /*001a*/ 	.short	0x0000


	//----- nvinfo : EIATTR_MAXREG_COUNT
	.align		4
        /*001c*/ 	.byte	0x03, 0x1b
        /*001e*/ 	.short	0x00ff


	//----- nvinfo : EIATTR_NUM_BARRIERS
	.align		4
        /*0020*/ 	.byte	0x02, 0x4c
        /*0022*/ 	.byte	0x01
	.zero		1


	//----- nvinfo : EIATTR_MERCURY_ISA_VERSION
	.align		4
        /*0024*/ 	.byte	0x03, 0x5f
        /*0026*/ 	.short	0x0101


	//----- nvinfo : EIATTR_COOP_GROUP_MASK_REGIDS
	.align		4
        /*0028*/ 	.byte	0x04, 0x29
        /*002a*/ 	.short	(.L_706 - .L_705)


	//   ....[0]....
.L_705:
        /*002c*/ 	.word	0xffffffff


	//   ....[1]....
        /*0030*/ 	.word	0xffffffff


	//   ....[2]....
        /*0034*/ 	.word	0xffffffff


	//   ....[3]....
        /*0038*/ 	.word	0xffffffff


	//   ....[4]....
        /*003c*/ 	.word	0xffffffff


	//   ....[5]....
        /*0040*/ 	.word	0xffffffff


	//   ....[6]....
        /*0044*/ 	.word	0xffffffff


	//   ....[7]....
        /*0048*/ 	.word	0xffffffff


	//   ....[8]....
        /*004c*/ 	.word	0xffffffff


	//   ....[9]....
        /*0050*/ 	.word	0xffffffff


	//   ....[10]....
        /*0054*/ 	.word	0xffffffff


	//   ....[11]....
        /*0058*/ 	.word	0xffffffff


	//----- nvinfo : EIATTR_COOP_GROUP_INSTR_OFFSETS
	.align		4
.L_706:
        /*005c*/ 	.byte	0x04, 0x28
        /*005e*/ 	.short	(.L_708 - .L_707)


	//   ....[0]....
.L_707:
        /*0060*/ 	.word	0x00005cf0


	//   ....[1]....
        /*0064*/ 	.word	0x00005d10


	//   ....[2]....
        /*0068*/ 	.word	0x00005db0


	//   ....[3]....
        /*006c*/ 	.word	0x00005dc0


	//   ....[4]....
        /*0070*/ 	.word	0x00008ef0


	//   ....[5]....
        /*0074*/ 	.word	0x00008f10


	//   ....[6]....
        /*0078*/ 	.word	0x00008f40


	//   ....[7]....
        /*007c*/ 	.word	0x00008f50


	//   ....[8]....
        /*0080*/ 	.word	0x0000a660


	//   ....[9]....
        /*0084*/ 	.word	0x0000a6a0


	//   ....[10]....
        /*0088*/ 	.word	0x0000a750


	//   ....[11]....
        /*008c*/ 	.word	0x0000a760


	//----- nvinfo : EIATTR_EXIT_INSTR_OFFSETS
	.align		4
.L_708:
        /*0090*/ 	.byte	0x04, 0x1c
        /*0092*/ 	.short	(.L_710 - .L_709)


	//   ....[0]....
.L_709:
        /*0094*/ 	.word	0x00000450


	//   ....[1]....
        /*0098*/ 	.word	0x00001060


	//   ....[2]....
        /*009c*/ 	.word	0x00001090


	//   ....[3]....
        /*00a0*/ 	.word	0x0000bea0


	//   ....[4]....
        /*00a4*/ 	.word	0x0000bf20


	//   ....[5]....
        /*00a8*/ 	.word	0x0000bf40


	//----- nvinfo : EIATTR_CRS_STACK_SIZE
	.align		4
.L_710:
        /*00ac*/ 	.byte	0x04, 0x1e
        /*00ae*/ 	.short	(.L_712 - .L_711)
.L_711:
        /*00b0*/ 	.word	0x00000000


	//----- nvinfo : EIATTR_CBANK_PARAM_SIZE
	.align		4
.L_712:
        /*00b4*/ 	.byte	0x03, 0x19
        /*00b6*/ 	.short	0x01d0


	//----- nvinfo : EIATTR_PARAM_CBANK
	.align		4
        /*00b8*/ 	.byte	0x04, 0x0a
        /*00ba*/ 	.short	(.L_714 - .L_713)
	.align		4
.L_713:
        /*00bc*/ 	.word	index@(.nv.constant0._ZN5flash24flash_fwd_splitkv_kernelI23Flash_fwd_kernel_traitsILi192ELi64ELi64ELi4ELb0ELb0EN7cutlass6half_tE19Flash_kernel_traitsILi192ELi64ELi64ELi4ES3_EELb0ELb0ELb0ELb0ELb0ELb0ELb1ELb0EEEvNS_16Flash_fwd_paramsE)
        /*00c0*/ 	.short	0x0210
        /*00c2*/ 	.short	0x01d0


	//----- nvinfo : EIATTR_SW_WAR
	.align		4
.L_714:
        /*00c4*/ 	.byte	0x04, 0x36
        /*00c6*/ 	.short	(.L_716 - .L_715)
.L_715:
        /*00c8*/ 	.word	0x00000008
.L_716:


//--------------------- .nv.info._ZN5flash24flash_fwd_splitkv_kernelI23Flash_fwd_kernel_traitsILi192ELi64ELi64ELi4ELb0ELb0EN7cutlass6half_tE19Flash_kernel_traitsILi192ELi64ELi64ELi4ES3_EELb0ELb0ELb0ELb0ELb0ELb1ELb1ELb0EEEvNS_16Flash_fwd_paramsE --------------------------
	.section	.nv.info._ZN5flash24flash_fwd_splitkv_kernelI23Flash_fwd_kernel_traitsILi192ELi64ELi64ELi4ELb0ELb0EN7cutlass6half_tE19Flash_kernel_traitsILi192ELi64ELi64ELi4ES3_EELb0ELb0ELb0ELb0ELb0ELb1ELb1ELb0EEEvNS_16Flash_fwd_paramsE,"",@"SHT_CUDA_INFO"
	.sectionflags	@""
	.align	4


	//----- nvinfo : EIATTR_CUDA_API_VERSION
	.align		4
        /*0000*/ 	.byte	0x04, 0x37
        /*0002*/ 	.short	(.L_718 - .L_717)
.L_717:
        /*0004*/ 	.word	0x00000082


	//----- nvinfo : EIATTR_KPARAM_INFO
	.align		4
.L_718:
        /*0008*/ 	.byte	0x04, 0x17
        /*000a*/ 	.short	(.L_720 - .L_719)
.L_719:
        /*000c*/ 	.word	0x00000000
        /*0010*/ 	.short	0x0000
        /*0012*/ 	.short	0x0000
        /*0014*/ 	.byte	0x00, 0xf0, 0x41, 0x07


	//----- nvinfo : EIATTR_SPARSE_MMA_MASK
	.align		4
.L_720:
        /*0018*/ 	.byte	0x03, 0x50
        /*001a*/ 	.short	0x0000


	//----- nvinfo : EIATTR_MAXREG_COUNT
	.align		4
        /*001c*/ 	.byte	0x03, 0x1b
        /*001e*/ 	.short	0x00ff


	//----- nvinfo : EIATTR_NUM_BARRIERS
	.align		4
        /*0020*/ 	.byte	0x02, 0x4c
        /*0022*/ 	.byte	0x01
	.zero		1


	//----- nvinfo : EIATTR_MERCURY_ISA_VERSION
	.align		4
        /*0024*/ 	.byte	0x03, 0x5f
        /*0026*/ 	.short	0x0101


	//----- nvinfo : EIATTR_COOP_GROUP_MASK_REGIDS
	.align		4
        /*0028*/ 	.byte	0x04, 0x29
        /*002a*/ 	.short	(.L_722 - .L_721)


	//   ....[0]....
.L_721:
        /*002c*/ 	.word	0xffffffff


	//   ....[1]....
        /*0030*/ 	.word	0xffffffff


	//   ....[2]....
        /*0034*/ 	.word	0xffffffff


	//   ....[3]....
        /*0038*/ 	.word	0xffffffff


	//   ....[4]....
        /*003c*/ 	.word	0xffffffff


	//   ....[5]....
        /*0040*/ 	.word	0xffffffff


	//   ....[6]....
        /*0044*/ 	.word	0xffffffff


	//   ....[7]....
        /*0048*/ 	.word	0xffffffff


	//   ....[8]....
        /*004c*/ 	.word	0xffffffff


	//   ....[9]....
        /*0050*/ 	.word	0xffffffff


	//   ....[10]....
        /*0054*/ 	.word	0xffffffff


	//   ....[11]....
        /*0058*/ 	.word	0xffffffff


	//----- nvinfo : EIATTR_COOP_GROUP_INSTR_OFFSETS
	.align		4
.L_722:
        /*005c*/ 	.byte	0x04, 0x28
        /*005e*/ 	.short	(.L_724 - .L_723)


	//   ....[0]....
.L_723:
        /*0060*/ 	.word	0x00006100


	//   ....[1]....
        /*0064*/ 	.word	0x00006120


	//   ....[2]....
        /*0068*/ 	.word	0x000061c0


	//   ....[3]....
        /*006c*/ 	.word	0x000061d0


	//   ....[4]....
        /*0070*/ 	.word	0x00009720


	//   ....[5]....
        /*0074*/ 	.word	0x00009730


	//   ....[6]....
        /*0078*/ 	.word	0x00009770


	//   ....[7]....
        /*007c*/ 	.word	0x00009780


	//   ....[8]....
        /*0080*/ 	.word	0x0000ae60


	//   ....[9]....
        /*0084*/ 	.word	0x0000aea0


	//   ....[10]....
        /*0088*/ 	.word	0x0000af50


	//   ....[11]....
        /*008c*/ 	.word	0x0000af60


	//----- nvinfo : EIATTR_EXIT_INSTR_OFFSETS
	.align		4
.L_724:
        /*0090*/ 	.byte	0x04, 0x1c
        /*0092*/ 	.short	(.L_726 - .L_725)


	//   ....[0]....
.L_725:
        /*0094*/ 	.word	0x00000450


	//   ....[1]....
        /*0098*/ 	.word	0x00001060


	//   ....[2]....
        /*009c*/ 	.word	0x00001090


	//   ....[3]....
        /*00a0*/ 	.word	0x0000c6a0


	//   ....[4]....
        /*00a4*/ 	.word	0x0000c720


	//   ....[5]....
        /*00a8*/ 	.word	0x0000c740


	//----- nvinfo : EIATTR_CRS_STACK_SIZE
	.align		4
.L_726:
        /*00ac*/ 	.byte	0x04, 0x1e
        /*00ae*/ 	.short	(.L_728 - .L_727)
.L_727:
        /*00b0*/ 	.word	0x00000000


	//----- nvinfo : EIATTR_CBANK_PARAM_SIZE
	.align		4
.L_728:
        /*00b4*/ 	.byte	0x03, 0x19
        /*00b6*/ 	.short	0x01d0


	//----- nvinfo : EIATTR_PARAM_CBANK
	.align		4
        /*00b8*/ 	.byte	0x04, 0x0a
        /*00ba*/ 	.short	(.L_730 - .L_729)
	.align		4
.L_729:
        /*00bc*/ 	.word	index@(.nv.constant0._ZN5flash24flash_fwd_splitkv_kernelI23Flash_fwd_kernel_traitsILi192ELi64ELi64ELi4ELb0ELb0EN7cutlass6half_tE19Flash_kernel_traitsILi192ELi64ELi64ELi4ES3_EELb0ELb0ELb0ELb0ELb0ELb1ELb1ELb0EEEvNS_16Flash_fwd_paramsE)
        /*00c0*/ 	.short	0x0210
        /*00c2*/ 	.short	0x01d0


	//----- nvinfo : EIATTR_SW_WAR
	.align		4
.L_730:
        /*00c4*/ 	.byte	0x04, 0x36
        /*00c6*/ 	.short	(.L_732 - .L_731)
.L_731:
        /*00c8*/ 	.word	0x00000008
.L_732:


//--------------------- .nv.info._ZN5flash24flash_fwd_splitkv_kernelI23Flash_fwd_kernel_traitsILi192ELi64ELi64ELi4ELb0ELb0EN7cutlass6half_tE19Flash_kernel_traitsILi192ELi64ELi64ELi4ES3_EELb0ELb0ELb0ELb0ELb0ELb0ELb1ELb1EEEvNS_16Flash_fwd_paramsE --------------------------
	.section	.nv.info._ZN5flash24flash_fwd_splitkv_kernelI23Flash_fwd_kernel_traitsILi192ELi64ELi64ELi4ELb0ELb0EN7cutlass6half_tE19Flash_kernel_traitsILi192ELi64ELi64ELi4ES3_EELb0ELb0ELb0ELb0ELb0ELb0ELb1ELb1EEEvNS_16Flash_fwd_paramsE,"",@"SHT_CUDA_INFO"
	.sectionflags	@""
	.align	4


	//----- nvinfo : EIATTR_CUDA_API_VERSION
	.align		4
        /*0000*/ 	.byte	0x04, 0x37
        /*0002*/ 	.short	(.L_734 - .L_733)
.L_733:
        /*0004*/ 	.word	0x00000082


	//----- nvinfo : EIATTR_KPARAM_INFO
	.align		4
.L_734:
        /*0008*/ 	.byte	0x04, 0x17
        /*000a*/ 	.short	(.L_736 - .L_735)
.L_735:
        /*000c*/ 	.word	0x00000000
        /*0010*/ 	.short	0x0000
        /*0012*/ 	.short	0x0000
        /*0014*/ 	.byte	0x00, 0xf0, 0x41, 0x07


	//----- nvinfo : EIATTR_SPARSE_MMA_MASK
	.align		4
.L_736:
        /*0018*/ 	.byte	0x03, 0x50
        /*001a*/ 	.short	0x0000


	//----- nvinfo : EIATTR_MAXREG_COUNT
	.align		4
        /*001c*/ 	.byte	0x03, 0x1b
        /*001e*/ 	.short	0x00ff


	//----- nvinfo : EIATTR_NUM_BARRIERS
	.align		4
        /*0020*/ 	.byte	0x02, 0x4c
        /*0022*/ 	.byte	0x01
	.zero		1


	//----- nvinfo : EIATTR_MERCURY_ISA_VERSION
	.align		4
        /*0024*/ 	.byte	0x03, 0x5f
        /*0026*/ 	.short	0x0101


	//----- nvinfo : EIATTR_COOP_GROUP_MASK_REGIDS
	.align		4
        /*0028*/ 	.byte	0x04, 0x29
        /*002a*/ 	.short	(.L_738 - .L_737)


	//   ....[0]....
.L_737:
        /*002c*/ 	.word	0xffffffff


	//   ....[1]....
        /*0030*/ 	.word	0xffffffff


	//   ....[2]....
        /*0034*/ 	.word	0xffffffff


	//   ....[3]....
        /*0038*/ 	.word	0xffffffff


	//   ....[4]....
        /*003c*/ 	.word	0xffffffff


	//   ....[5]....
        /*0040*/ 	.word	0xffffffff


	//   ....[6]....
        /*0044*/ 	.word	0xffffffff


	//   ....[7]....
        /*0048*/ 	.word	0xffffffff


	//   ....[8]....
        /*004c*/ 	.word	0xffffffff


	//   ....[9]....
        /*0050*/ 	.word	0xffffffff


	//   ....[10]....
        /*0054*/ 	.word	0xffffffff


	//   ....[11]....
        /*0058*/ 	.word	0xffffffff


	//----- nvinfo : EIATTR_COOP_GROUP_INSTR_OFFSETS
	.align		4
.L_738:
        /*005c*/ 	.byte	0x04, 0x28
        /*005e*/ 	.short	(.L_740 - .L_739)


	//   ....[0]....
.L_739:
        /*0060*/ 	.word	0x000160a0


	//   ....[1]....
        /*0064*/ 	.word	0x000160e0


	//   ....[2]....
        /*0068*/ 	.word	0x00016140


	//   ....[3]....
        /*006c*/ 	.word	0x00016170


	//   ....[4]....
        /*0070*/ 	.word	0x00019330


	//   ....[5]....
        /*0074*/ 	.word	0x00019350


	//   ....[6]....
        /*0078*/ 	.word	0x00019380


	//   ....[7]....
        /*007c*/ 	.word	0x00019390


	//   ....[8]....
        /*0080*/ 	.word	0x0001aaa0


	//   ....[9]....
        /*0084*/ 	.word	0x0001aae0


	//   ....[10]....
        /*0088*/ 	.word	0x0001aba0


	//   ....[11]....
        /*008c*/ 	.word	0x0001abb0


	//----- nvinfo : EIATTR_EXIT_INSTR_OFFSETS
	.align		4
.L_740:
        /*0090*/ 	.byte	0x04, 0x1c
        /*0092*/ 	.short	(.L_742 - .L_741)


	//   ....[0]....
.L_741:
        /*0094*/ 	.word	0x00000450


	//   ....[1]....
        /*0098*/ 	.word	0x00001070


	//   ....[2]....
        /*009c*/ 	.word	0x000010a0


	//   ....[3]....
        /*00a0*/ 	.word	0x0001c310


	//   ....[4]....
        /*00a4*/ 	.word	0x0001c390


	//   ....[5]....
        /*00a8*/ 	.word	0x0001c3b0


	//----- nvinfo : EIATTR_CRS_STACK_SIZE
	.align		4
.L_742:
        /*00ac*/ 	.byte	0x04, 0x1e
        /*00ae*/ 	.short	(.L_744 - .L_743)
.L_743:
        /*00b0*/ 	.word	0x00000000


	//----- nvinfo : EIATTR_CBANK_PARAM_SIZE
	.align		4
.L_744:
        /*00b4*/ 	.byte	0x03, 0x19
        /*00b6*/ 	.short	0x01d0


	//----- nvinfo : EIATTR_PARAM_CBANK
	.align		4
        /*00b8*/ 	.byte	0x04, 0x0a
        /*00ba*/ 	.short	(.L_746 - .L_745)
	.align		4
.L_745:
        /*00bc*/ 	.word	index@(.nv.constant0._ZN5flash24flash_fwd_splitkv_kernelI23Flash_fwd_kernel_traitsILi192ELi64ELi64ELi4ELb0ELb0EN7cutlass6half_tE19Flash_kernel_traitsILi192ELi64ELi64ELi4ES3_EELb0ELb0ELb0ELb0ELb0ELb0ELb1ELb1EEEvNS_16Flash_fwd_paramsE)
        /*00c0*/ 	.short	0x0210
        /*00c2*/ 	.short	0x01d0


	//----- nvinfo : EIATTR_SW_WAR
	.align		4
.L_746:
        /*00c4*/ 	.byte	0x04, 0x36
        /*00c6*/ 	.short	(.L_748 - .L_747)
.L_747:
        /*00c8*/ 	.word	0x00000008
.L_748:


//--------------------- .nv.info._ZN5flash24flash_fwd_splitkv_kernelI23Flash_fwd_kernel_traitsILi192ELi64ELi64ELi4ELb0ELb0EN7cutlass6half_tE19Flash_kernel_traitsILi192ELi64ELi64ELi4ES3_EELb0ELb0ELb0ELb0ELb0ELb1ELb1ELb1EEEvNS_16Flash_fwd_paramsE --------------------------
	.section	.nv.info._ZN5flash24flash_fwd_splitkv_kernelI23Flash_fwd_kernel_traitsILi192ELi64ELi64ELi4ELb0ELb0EN7cutlass6half_tE19Flash_kernel_traitsILi192ELi64ELi64ELi4ES3_EELb0ELb0ELb0ELb0ELb0ELb1ELb1ELb1EEEvNS_16Flash_fwd_paramsE,"",@"SHT_CUDA_INFO"
	.sectionflags	@""
	.align	4


	//----- nvinfo : EIATTR_CUDA_API_VERSION
	.align		4
        /*0000*/ 	.byte	0x04, 0x37
        /*0002*/ 	.short	(.L_750 - .L_749)
.L_749:
        /*0004*/ 	.word	0x00000082


	//----- nvinfo : EIATTR_KPARAM_INFO
	.align		4
.L_750:
        /*0008*/ 	.byte	0x04, 0x17
        /*000a*/ 	.short	(.L_752 - .L_751)
.L_751:
        /*000c*/ 	.word	0x00000000
        /*0010*/ 	.short	0x0000
        /*0012*/ 	.short	0x0000
        /*0014*/ 	.byte	0x00, 0xf0, 0x41, 0x07


	//----- nvinfo : EIATTR_SPARSE_MMA_MASK
	.align		4
.L_752:
        /*0018*/ 	.byte	0x03, 0x50
        /*001a*/ 	.short	0x0000


	//----- nvinfo : EIATTR_MAXREG_COUNT
	.align		4
        /*001c*/ 	.byte	0x03, 0x1b
        /*001e*/ 	.short	0x00ff


	//----- nvinfo : EIATTR_NUM_BARRIERS
	.align		4
        /*0020*/ 	.byte	0x02, 0x4c
        /*0022*/ 	.byte	0x01
	.zero		1


	//----- nvinfo : EIATTR_MERCURY_ISA_VERSION
	.align		4
        /*0024*/ 	.byte	0x03, 0x5f
        /*0026*/ 	.short	0x0101


	//----- nvinfo : EIATTR_COOP_GROUP_MASK_REGIDS
	.align		4
        /*0028*/ 	.byte	0x04, 0x29
        /*002a*/ 	.short	(.L_754 - .L_753)


	//   ....[0]....
.L_753:
        /*002c*/ 	.word	0xffffffff


	//   ....[1]....
        /*0030*/ 	.word	0xffffffff


	//   ....[2]....
        /*0034*/ 	.word	0xffffffff


	//   ....[3]....
        /*0038*/ 	.word	0xffffffff


	//   ....[4]....
        /*003c*/ 	.word	0xffffffff


	//   ....[5]....
        /*0040*/ 	.word	0xffffffff


	//   ....[6]....
        /*0044*/ 	.word	0xffffffff


	//   ....[7]....
        /*0048*/ 	.word	0xffffffff


	//   ....[8]....
        /*004c*/ 	.word	0xffffffff


	//   ....[9]....
        /*0050*/ 	.word	0xffffffff


	//   ....[10]....
        /*0054*/ 	.word	0xffffffff


	//   ....[11]....
        /*0058*/ 	.word	0xffffffff


	//----- nvinfo : EIATTR_COOP_GROUP_INSTR_OFFSETS
	.align		4
.L_754:
        /*005c*/ 	.byte	0x04, 0x28
        /*005e*/ 	.short	(.L_756 - .L_755)


	//   ....[0]....
.L_755:
        /*0060*/ 	.word	0x000164b0


	//   ....[1]....
        /*0064*/ 	.word	0x000164f0


	//   ....[2]....
        /*0068*/ 	.word	0x00016550


	//   ....[3]....
        /*006c*/ 	.word	0x00016580


	//   ....[4]....
        /*0070*/ 	.word	0x00019b00


	//   ....[5]....
        /*0074*/ 	.word	0x00019b20


	//   ....[6]....
        /*0078*/ 	.word	0x00019b50


	//   ....[7]....
        /*007c*/ 	.word	0x00019b60


	//   ....[8]....
        /*0080*/ 	.word	0x0001b290


	//   ....[9]....
        /*0084*/ 	.word	0x0001b2d0


	//   ....[10]....
        /*0088*/ 	.word	0x0001b390


	//   ....[11]....
        /*008c*/ 	.word	0x0001b3a0


	//----- nvinfo : EIATTR_EXIT_INSTR_OFFSETS
	.align		4
.L_756:
        /*0090*/ 	.byte	0x04, 0x1c
        /*0092*/ 	.short	(.L_758 - .L_757)


	//   ....[0]....
.L_757:
        /*0094*/ 	.word	0x00000450


	//   ....[1]....
        /*0098*/ 	.word	0x00001070


	//   ....[2]....
        /*009c*/ 	.word	0x000010a0


	//   ....[3]....
        /*00a0*/ 	.word	0x0001cb00


	//   ....[4]....
        /*00a4*/ 	.word	0x0001cb80


	//   ....[5]....
        /*00a8*/ 	.word	0x0001cba0


	//----- nvinfo : EIATTR_CRS_STACK_SIZE
	.align		4
.L_758:
        /*00ac*/ 	.byte	0x04, 0x1e
        /*00ae*/ 	.short	(.L_760 - .L_759)
.L_759:
        /*00b0*/ 	.word	0x00000000


	//----- nvinfo : EIATTR_CBANK_PARAM_SIZE
	.align		4
.L_760:
        /*00b4*/ 	.byte	0x03, 0x19
        /*00b6*/ 	.short	0x01d0


	//----- nvinfo : EIATTR_PARAM_CBANK
	.align		4
        /*00b8*/ 	.byte	0x04, 0x0a
        /*00ba*/ 	.short	(.L_762 - .L_761)
	.align		4
.L_761:
        /*00bc*/ 	.word	index@(.nv.constant0._ZN5flash24flash_fwd_splitkv_kernelI23Flash_fwd_kernel_traitsILi192ELi64ELi64ELi4ELb0ELb0EN7cutlass6half_tE19Flash_kernel_traitsILi192ELi64ELi64ELi4ES3_EELb0ELb0ELb0ELb0ELb0ELb1ELb1ELb1EEEvNS_16Flash_fwd_paramsE)
        /*00c0*/ 	.short	0x0210
        /*00c2*/ 	.short	0x01d0


	//----- nvinfo : EIATTR_SW_WAR
	.align		4
.L_762:
        /*00c4*/ 	.byte	0x04, 0x36
        /*00c6*/ 	.short	(.L_764 - .L_763)
.L_763:
        /*00c8*/ 	.word	0x00000008
.L_764:


//--------------------- .nv.info._ZN5flash24flash_fwd_splitkv_kernelI23Flash_fwd_kernel_traitsILi192ELi64ELi64ELi4ELb0ELb0EN7cutlass6half_tE19Flash_kernel_traitsILi192ELi64ELi64ELi4ES3_EELb0ELb1ELb0ELb0ELb0ELb0ELb0ELb0EEEvNS_16Flash_fwd_paramsE --------------------------
	.section	.nv.info._ZN5flash24flash_fwd_splitkv_kernelI23Flash_fwd_kernel_traitsILi192ELi64ELi64ELi4ELb0ELb0EN7cutlass6half_tE19Flash_kernel_traitsILi192ELi64ELi64ELi4ES3_EELb0ELb1ELb0ELb0ELb0ELb0ELb0ELb0EEEvNS_16Flash_fwd_paramsE,"",@"SHT_CUDA_INFO"
	.sectionflags	@""
	.align	4


	//----- nvinfo : EIATTR_CUDA_API_VERSION
	.align		4
        /*0000*/ 	.byte	0x04, 0x37
        /*0002*/ 	.short	(.L_766 - .L_765)
.L_765:
        /*0004*/ 	.word	0x00000082


	//----- nvinfo : EIATTR_KPARAM_INFO
	.align		4
.L_766:
        /*0008*/ 	.byte	0x04, 0x17
        /*000a*/ 	.short	(.L_768 - .L_767)
.L_767:
        /*000c*/ 	.word	0x00000000
        /*0010*/ 	.short	0x0000
        /*0012*/ 	.short	0x0000
        /*0014*/ 	.byte	0x00, 0xf0, 0x41, 0x07


	//----- nvinfo : EIATTR_SPARSE_MMA_MASK
	.align		4
.L_768:
        /*0018*/ 	.byte	0x03, 0x50
        /*001a*/ 	.short	0x0000


	//----- nvinfo : EIATTR_MAXREG_COUNT
	.align		4
        /*001c*/ 	.byte	0x03, 0x1b
        /*001e*/ 	.short	0x00ff


	//----- nvinfo : EIATTR_NUM_BARRIERS
	.align		4
        /*0020*/ 	.byte	0x02, 0x4c
        /*0022*/ 	.byte	0x01
	.zero		1


	//----- nvinfo : EIATTR_MERCURY_ISA_VERSION
	.align		4
        /*0024*/ 	.byte	0x03, 0x5f
        /*0026*/ 	.short	0x0101


	//----- nvinfo : EIATTR_COOP_GROUP_MASK_REGIDS
	.align		4
        /*0028*/ 	.byte	0x04, 0x29
        /*002a*/ 	.short	(.L_770 - .L_769)


	//   ....[0]....
.L_769:
        /*002c*/ 	.word	0xffffffff


	//   ....[1]....
        /*0030*/ 	.word	0xffffffff


	//   ....[2]....
        /*0034*/ 	.word	0xffffffff


	//   ....[3]....
        /*0038*/ 	.word	0xffffffff


	//   ....[4]....
        /*003c*/ 	.word	0xffffffff


	//   ....[5]....
        /*0040*/ 	.word	0xffffffff


	//   ....[6]....
        /*0044*/ 	.word	0xffffffff


	//   ....[7]....
        /*0048*/ 	.word	0xffffffff


	//   ....[8]....
        /*004c*/ 	.word	0xffffffff


	//   ....[9]....
        /*0050*/ 	.word	0xffffffff


	//   ....[10]....
        /*0054*/ 	.word	0xffffffff


	//   ....[11]....
        /*0058*/ 	.word	0xffffffff


	//   ....[12]....
        /*005c*/ 	.word	0xffffffff


	//   ....[13]....
        /*0060*/ 	.word	0xffffffff


	//   ....[14]....
        /*0064*/ 	.word	0xffffffff


	//   ....[15]....
        /*0068*/ 	.word	0xffffffff


	//----- nvinfo : EIATTR_COOP_GROUP_INSTR_OFFSETS
	.align		4
.L_770:
        /*006c*/ 	.byte	0x04, 0x28
        /*006e*/ 	.short	(.L_772 - .L_771)


	//   ....[0]....
.L_771:
        /*0070*/ 	.word	0x00006360


	//   ....[1]....
        /*0074*/ 	.word	0x00006440


	//   ....[2]....
        /*0078*/ 	.word	0x00006450


	//   ....[3]....
        /*007c*/ 	.word	0x00006490


	//   ....[4]....
        /*0080*/ 	.word	0x0000a090


	//   ....[5]....
        /*0084*/ 	.word	0x0000a0a0


	//   ....[6]....
        /*0088*/ 	.word	0x0000a0d0


	//   ....[7]....
        /*008c*/ 	.word	0x0000a0e0


	//   ....[8]....
        /*0090*/ 	.word	0x0000e1b0


	//   ....[9]....
        /*0094*/ 	.word	0x0000e210


	//   ....[10]....
        /*0098*/ 	.word	0x0000e230


	//   ....[11]....
        /*009c*/ 	.word	0x0000e250


	//   ....[12]....
        /*00a0*/ 	.word	0x0000f990


	//   ....[13]....
        /*00a4*/ 	.word	0x0000f9d0


	//   ....[14]....
        /*00a8*/ 	.word	0x0000fa50


	//   ....[15]....
        /*00ac*/ 	.word	0x0000fa70


	//----- nvinfo : EIATTR_EXIT_INSTR_OFFSETS
	.align		4
.L_772:
        /*00b0*/ 	.byte	0x04, 0x1c
        /*00b2*/ 	.short	(.L_774 - .L_773)


	//   ....[0]....
.L_773:
        /*00b4*/ 	.word	0x000004a0


	//   ....[1]....
        /*00b8*/ 	.word	0x00000fd0


	//   ....[2]....
        /*00bc*/ 	.word	0x00001000


	//   ....[3]....
        /*00c0*/ 	.word	0x000113a0


	//   ....[4]....
        /*00c4*/ 	.word	0x000114c0


	//   ....[5]....
        /*00c8*/ 	.word	0x000114e0


	//----- nvinfo : EIATTR_CRS_STACK_SIZE
	.align		4
.L_774:
        /*00cc*/ 	.byte	0x04, 0x1e
        /*00ce*/ 	.short	(.L_776 - .L_775)
.L_775:
        /*00d0*/ 	.word	0x00000000


	//----- nvinfo : EIATTR_CBANK_PARAM_SIZE
	.align		4
.L_776:
        /*00d4*/ 	.byte	0x03, 0x19
        /*00d6*/ 	.short	0x01d0


	//----- nvinfo : EIATTR_PARAM_CBANK
	.align		4
        /*00d8*/ 	.byte	0x04, 0x0a
        /*00da*/ 	.short	(.L_778 - .L_777)
	.align		4
.L_777:
        /*00dc*/ 	.word	index@(.nv.constant0._ZN5flash24flash_fwd_splitkv_kernelI23Flash_fwd_kernel_traitsILi192ELi64ELi64ELi4ELb0ELb0EN7cutlass6half_tE19Flash_kernel_traitsILi192ELi64ELi64ELi4ES3_EELb0ELb1ELb0ELb0ELb0ELb0ELb0ELb0EEEvNS_16Flash_fwd_paramsE)
        /*00e0*/ 	.short	0x0210
        /*00e2*/ 	.short	0x01d0


	//----- nvinfo : EIATTR_SW_WAR
	.align		4
.L_778:
        /*00e4*/ 	.byte	0x04, 0x36
        /*00e6*/ 	.short	(.L_780 - .L_779)
.L_779:
        /*00e8*/ 	.word	0x00000008
.L_780:


//--------------------- .nv.info._ZN5flash24flash_fwd_splitkv_kernelI23Flash_fwd_kernel_traitsILi192ELi64ELi64ELi4ELb0ELb0EN7cutlass6half_tE19Flash_kernel_traitsILi192ELi64ELi64ELi4ES3_EELb0ELb1ELb0ELb0ELb0ELb1ELb0ELb0EEEvNS_16Flash_fwd_paramsE --------------------------
	.section	.nv.info._ZN5flash24flash_fwd_splitkv_kernelI23Flash_fwd_kernel_traitsILi192ELi64ELi64ELi4ELb0ELb0EN7cutlass6half_tE19Flash_kernel_traitsILi192ELi64ELi64ELi4ES3_EELb0ELb1ELb0ELb0ELb0ELb1ELb0ELb0EEEvNS_16Flash_fwd_paramsE,"",@"SHT_CUDA_INFO"
	.sectionflags	@""
	.align	4


	//----- nvinfo : EIATTR_CUDA_API_VERSION
	.align		4
        /*0000*/ 	.byte	0x04, 0x37
        /*0002*/ 	.short	(.L_782 - .L_781)
.L_781:
        /*0004*/ 	.word	0x00000082


	//----- nvinfo : EIATTR_KPARAM_INFO
	.align		4
.L_782:
        /*0008*/ 	.byte	0x04, 0x17
        /*000a*/ 	.short	(.L_784 - .L_783)
.L_783:
        /*000c*/ 	.word	0x00000000
        /*0010*/ 	.short	0x0000
        /*0012*/ 	.short	0x0000
        /*0014*/ 	.byte	0x00, 0xf0, 0x41, 0x07


	//----- nvinfo : EIATTR_SPARSE_MMA_MASK
	.align		4
.L_784:
        /*0018*/ 	.byte	0x03, 0x50
        /*001a*/ 	.short	0x0000


	//----- nvinfo : EIATTR_MAXREG_COUNT
	.align		4
        /*001c*/ 	.byte	0x03, 0x1b
        /*001e*/ 	.short	0x00ff


	//----- nvinfo : EIATTR_NUM_BARRIERS
	.align		4
        /*0020*/ 	.byte	0x02, 0x4c
        /*0022*/ 	.byte	0x01
	.zero		1


	//----- nvinfo : EIATTR_MERCURY_ISA_VERSION
	.align		4
        /*0024*/ 	.byte	0x03, 0x5f
        /*0026*/ 	.short	0x0101


	//----- nvinfo : EIATTR_COOP_GROUP_MASK_REGIDS
	.align		4
        /*0028*/ 	.byte	0x04, 0x29
        /*002a*/ 	.short	(.L_786 - .L_785)


	//   ....[0]....
.L_785:
        /*002c*/ 	.word	0xffffffff


	//   ....[1]....
        /*0030*/ 	.word	0xffffffff


	//   ....[2]....
        /*0034*/ 	.word	0xffffffff


	//   ....[3]....
        /*0038*/ 	.word	0xffffffff


	//   ....[4]....
        /*003c*/ 	.word	0xffffffff


	//   ....[5]....
        /*0040*/ 	.word	0xffffffff


	//   ....[6]....
        /*0044*/ 	.word	0xffffffff


	//   ....[7]....
        /*0048*/ 	.word	0xffffffff


	//   ....[8]....
        /*004c*/ 	.word	0xffffffff


	//   ....[9]....
        /*0050*/ 	.word	0xffffffff


	//   ....[10]....
        /*0054*/ 	.word	0xffffffff


	//   ....[11]....
        /*0058*/ 	.word	0xffffffff


	//   ....[12]....
        /*005c*/ 	.word	0xffffffff


	//   ....[13]....
        /*0060*/ 	.word	0xffffffff


	//   ....[14]....
        /*0064*/ 	.word	0xffffffff


	//   ....[15]....
        /*0068*/ 	.word	0xffffffff


	//----- nvinfo : EIATTR_COOP_GROUP_INSTR_OFFSETS
	.align		4
.L_786:
        /*006c*/ 	.byte	0x04, 0x28
        /*006e*/ 	.short	(.L_788 - .L_787)


	//   ....[0]....
.L_787:
        /*0070*/ 	.word	0x00006790


	//   ....[1]....
        /*0074*/ 	.word	0x00006860


	//   ....[2]....
        /*0078*/ 	.word	0x00006870


	//   ....[3]....
        /*007c*/ 	.word	0x000068b0


	//   ....[4]....
        /*0080*/ 	.word	0x0000a880


	//   ....[5]....
        /*0084*/ 	.word	0x0000a890


	//   ....[6]....
        /*0088*/ 	.word	0x0000a8c0


	//   ....[7]....
        /*008c*/ 	.word	0x0000a8d0


	//   ....[8]....
        /*0090*/ 	.word	0x0000edb0


	//   ....[9]....
        /*0094*/ 	.word	0x0000edd0


	//   ....[10]....
        /*0098*/ 	.word	0x0000ee00


	//   ....[11]....
        /*009c*/ 	.word	0x0000ee10


	//   ....[12]....
        /*00a0*/ 	.word	0x00010560


	//   ....[13]....
        /*00a4*/ 	.word	0x000105a0


	//   ....[14]....
        /*00a8*/ 	.word	0x00010620


	//   ....[15]....
        /*00ac*/ 	.word	0x00010640


	//----- nvinfo : EIATTR_EXIT_INSTR_OFFSETS
	.align		4
.L_788:
        /*00b0*/ 	.byte	0x04, 0x1c
        /*00b2*/ 	.short	(.L_790 - .L_789)


	//   ....[0]....
.L_789:
        /*00b4*/ 	.word	0x000004a0


	//   ....[1]....
        /*00b8*/ 	.word	0x00000fd0


	//   ....[2]....
        /*00bc*/ 	.word	0x00001000


	//   ....[3]....
        /*00c0*/ 	.word	0x00011f70


	//   ....[4]....
        /*00c4*/ 	.word	0x00012090


	//   ....[5]....
        /*00c8*/ 	.word	0x000120b0


	//----- nvinfo : EIATTR_CRS_STACK_SIZE
	.align		4
.L_790:
        /*00cc*/ 	.byte	0x04, 0x1e
        /*00ce*/ 	.short	(.L_792 - .L_791)
.L_791:
        /*00d0*/ 	.word	0x00000000


	//----- nvinfo : EIATTR_CBANK_PARAM_SIZE
	.align		4
.L_792:
        /*00d4*/ 	.byte	0x03, 0x19
        /*00d6*/ 	.short	0x01d0


	//----- nvinfo : EIATTR_PARAM_CBANK
	.align		4
        /*00d8*/ 	.byte	0x04, 0x0a
        /*00da*/ 	.short	(.L_794 - .L_793)
	.align		4
.L_793:
        /*00dc*/ 	.word	index@(.nv.constant0._ZN5flash24flash_fwd_splitkv_kernelI23Flash_fwd_kernel_traitsILi192ELi64ELi64ELi4ELb0ELb0EN7cutlass6half_tE19Flash_kernel_traitsILi192ELi64ELi64ELi4ES3_EELb0ELb1ELb0ELb0ELb0ELb1ELb0ELb0EEEvNS_16Flash_fwd_paramsE)
        /*00e0*/ 	.short	0x0210
        /*00e2*/ 	.short	0x01d0


	//----- nvinfo : EIATTR_SW_WAR
	.align		4
.L_794:
        /*00e4*/ 	.byte	0x04, 0x36
        /*00e6*/ 	.short	(.L_796 - .L_795)
.L_795:
        /*00e8*/ 	.word	0x00000008
.L_796:


//--------------------- .nv.info._ZN5flash24flash_fwd_splitkv_kernelI23Flash_fwd_kernel_traitsILi192ELi64ELi64ELi4ELb0ELb0EN7cutlass6half_tE19Flash_kernel_traitsILi192ELi64ELi64ELi4ES3_EELb0ELb1ELb0ELb0ELb0ELb0ELb0ELb1EEEvNS_16Flash_fwd_paramsE --------------------------
	.section	.nv.info._ZN5flash24flash_fwd_splitkv_kernelI23Flash_fwd_kernel_traitsILi192ELi64ELi64ELi4ELb0ELb0EN7cutlass6half_tE19Flash_kernel_traitsILi192ELi64ELi64ELi4ES3_EELb0ELb1ELb0ELb0ELb0ELb0ELb0ELb1EEEvNS_16Flash_fwd_paramsE,"",@"SHT_CUDA_INFO"
	.sectionflags	@""
	.align	4


	//----- nvinfo : EIATTR_CUDA_API_VERSION
	.align		4
        /*0000*/ 	.byte	0x04, 0x37
        /*0002*/ 	.short	(.L_798 - .L_797)
.L_797:
        /*0004*/ 	.word	0x00000082


	//----- nvinfo : EIATTR_KPARAM_INFO
	.align		4
.L_798:
        /*0008*/ 	.byte	0x04, 0x17
        /*000a*/ 	.short	(.L_800 - .L_799)
.L_799:
        /*000c*/ 	.word	0x00000000
        /*0010*/ 	.short	0x0000
        /*0012*/ 	.short	0x0000
        /*0014*/ 	.byte	0x00, 0xf0, 0x41, 0x07


	//----- nvinfo : EIATTR_SPARSE_MMA_MASK
	.align		4
.L_800:
        /*0018*/ 	.byte	0x03, 0x50
        /*001a*/ 	.short	0x0000


	//----- nvinfo : EIATTR_MAXREG_COUNT
	.align		4
        /*001c*/ 	.byte	0x03, 0x1b
        /*001e*/ 	.short	0x00ff


	//----- nvinfo : EIATTR_NUM_BARRIERS
	.align		4
        /*0020*/ 	.byte	0x02, 0x4c
        /*0022*/ 	.byte	0x01
	.zero		1


	//----- nvinfo : EIATTR_MERCURY_ISA_VERSION
	.align		4
        /*0024*/ 	.byte	0x03, 0x5f
        /*0026*/ 	.short	0x0101


	//----- nvinfo : EIATTR_COOP_GROUP_MASK_REGIDS
	.align		4
        /*0028*/ 	.byte	0x04, 0x29
        /*002a*/ 	.short	(.L_802 - .L_801)


	//   ....[0]....
.L_801:
        /*002c*/ 	.word	0xffffffff


	//   ....[1]....
        /*0030*/ 	.word	0xffffffff


	//   ....[2]....
        /*0034*/ 	.word	0xffffffff


	//   ....[3]....
        /*0038*/ 	.word	0xffffffff


	//   ....[4]....
        /*003c*/ 	.word	0xffffffff


	//   ....[5]....
        /*0040*/ 	.word	0xffffffff


	//   ....[6]....
        /*0044*/ 	.word	0xffffffff


	//   ....[7]....
        /*0048*/ 	.word	0xffffffff


	//   ....[8]....
        /*004c*/ 	.word	0xffffffff


	//   ....[9]....
        /*0050*/ 	.word	0xffffffff


	//   ....[10]....
        /*0054*/ 	.word	0xffffffff


	//   ....[11]....
        /*0058*/ 	.word	0xffffffff


	//   ....[12]....
        /*005c*/ 	.word	0xffffffff


	//   ....[13]....
        /*0060*/ 	.word	0xffffffff


	//   ....[14]....
        /*0064*/ 	.word	0xffffffff


	//   ....[15]....
        /*0068*/ 	.word	0xffffffff


	//----- nvinfo : EIATTR_COOP_GROUP_INSTR_OFFSETS
	.align		4
.L_802:
        /*006c*/ 	.byte	0x04, 0x28
        /*006e*/ 	.short	(.L_804 - .L_803)


	//   ....[0]....
.L_803:
        /*0070*/ 	.word	0x00016590


	//   ....[1]....
        /*0074*/ 	.word	0x00016660


	//   ....[2]....
        /*0078*/ 	.word	0x00016670


	//   ....[3]....
        /*007c*/ 	.word	0x000166a0


	//   ....[4]....
        /*0080*/ 	.word	0x0001a000


	//   ....[5]....
        /*0084*/ 	.word	0x0001a010


	//   ....[6]....
        /*0088*/ 	.word	0x0001a040


	//   ....[7]....
        /*008c*/ 	.word	0x0001a050


	//   ....[8]....
        /*0090*/ 	.word	0x0001e020


	//   ....[9]....
        /*0094*/ 	.word	0x0001e040


	//   ....[10]....
        /*0098*/ 	.word	0x0001e070


	//   ....[11]....
        /*009c*/ 	.word	0x0001e080


	//   ....[12]....
        /*00a0*/ 	.word	0x0001f7c0


	//   ....[13]....
        /*00a4*/ 	.word	0x0001f800


	//   ....[14]....
        /*00a8*/ 	.word	0x0001f860


	//   ....[15]....
        /*00ac*/ 	.word	0x0001f870


	//----- nvinfo : EIATTR_EXIT_INSTR_OFFSETS
	.align		4
.L_804:
        /*00b0*/ 	.byte	0x04, 0x1c
        /*00b2*/ 	.short	(.L_806 - .L_805)


	//   ....[0]....
.L_805:
        /*00b4*/ 	.word	0x00000330


	//   ....[1]....
        /*00b8*/ 	.word	0x00000e00


	//   ....[2]....
        /*00bc*/ 	.word	0x00000e30


	//   ....[3]....
        /*00c0*/ 	.word	0x00021230


	//   ....[4]....
        /*00c4*/ 	.word	0x00021350


	//   ....[5]....
        /*00c8*/ 	.word	0x00021370


	//----- nvinfo : EIATTR_CRS_STACK_SIZE
	.align		4
.L_806:
        /*00cc*/ 	.byte	0x04, 0x1e
        /*00ce*/ 	.short	(.L_808 - .L_807)
.L_807:
        /*00d0*/ 	.word	0x00000000


	//----- nvinfo : EIATTR_CBANK_PARAM_SIZE
	.align		4
.L_808:
        /*00d4*/ 	.byte	0x03, 0x19
        /*00d6*/ 	.short	0x01d0


	//----- nvinfo : EIATTR_PARAM_CBANK
	.align		4
        /*00d8*/ 	.byte	0x04, 0x0a
        /*00da*/ 	.short	(.L_810 - .L_809)
	.align		4
.L_809:
        /*00dc*/ 	.word	index@(.nv.constant0._ZN5flash24flash_fwd_splitkv_kernelI23Flash_fwd_kernel_traitsILi192ELi64ELi64ELi4ELb0ELb0EN7cutlass6half_tE19Flash_kernel_traitsILi192ELi64ELi64ELi4ES3_EELb0ELb1ELb0ELb0ELb0ELb0ELb0ELb1EEEvNS_16Flash_fwd_paramsE)
        /*00e0*/ 	.short	0x0210
        /*00e2*/ 	.short	0x01d0


	//----- nvinfo : EIATTR_SW_WAR
	.align		4
.L_810:
        /*00e4*/ 	.byte	0x04, 0x36
        /*00e6*/ 	.short	(.L_812 - .L_811)
.L_811:
        /*00e8*/ 	.word	0x00000008
.L_812:


//--------------------- .nv.info._ZN5flash24flash_fwd_splitkv_kernelI23Flash_fwd_kernel_traitsILi192ELi64ELi64ELi4ELb0ELb0EN7cutlass6half_tE19Flash_kernel_traitsILi192ELi64ELi64ELi4ES3_EELb0ELb1ELb0ELb0ELb0ELb1ELb0ELb1EEEvNS_16Flash_fwd_paramsE --------------------------
	.section	.nv.info._ZN5flash24flash_fwd_splitkv_kernelI23Flash_fwd_kernel_traitsILi192ELi64ELi64ELi4ELb0ELb0EN7cutlass6half_tE19Flash_kernel_traitsILi192ELi64ELi64ELi4ES3_EELb0ELb1ELb0ELb0ELb0ELb1ELb0ELb1EEEvNS_16Flash_fwd_paramsE,"",@"SHT_CUDA_INFO"
	.sectionflags	@""
	.align	4


	//----- nvinfo : EIATTR_CUDA_API_VERSION
	.align		4
        /*0000*/ 	.byte	0x04, 0x37
        /*0002*/ 	.short	(.L_814 - .L_813)
.L_813:
        /*0004*/ 	.word	0x00000082


	//----- nvinfo : EIATTR_KPARAM_INFO
	.align		4
.L_814:
        /*0008*/ 	.byte	0x04, 0x17
        /*000a*/ 	.short	(.L_816 - .L_815)
.L_815:
        /*000c*/ 	.word	0x00000000
        /*0010*/ 	.short	0x0000
        /*0012*/ 	.short	0x0000
        /*0014*/ 	.byte	0x00, 0xf0, 0x41, 0x07


	//----- nvinfo : EIATTR_SPARSE_MMA_MASK
	.align		4
.L_816:
        /*0018*/ 	.byte	0x03, 0x50
        /*001a*/ 	.short	0x0000


	//----- nvinfo : EIATTR_MAXREG_COUNT
	.align		4
        /*001c*/ 	.byte	0x03, 0x1b
        /*001e*/ 	.short	0x00ff


	//----- nvinfo : EIATTR_NUM_BARRIERS
	.align		4
        /*0020*/ 	.byte	0x02, 0x4c
        /*0022*/ 	.byte	0x01
	.zero		1


	//----- nvinfo : EIATTR_MERCURY_ISA_VERSION
	.align		4
        /*0024*/ 	.byte	0x03, 0x5f
        /*0026*/ 	.short	0x0101


	//----- nvinfo : EIATTR_COOP_GROUP_MASK_REGIDS
	.align		4
        /*0028*/ 	.byte	0x04, 0x29
        /*002a*/ 	.short	(.L_818 - .L_817)


	//   ....[0]....
.L_817:
        /*002c*/ 	.word	0xffffffff


	//   ....[1]....
        /*0030*/ 	.word	0xffffffff


	//   ....[2]....
        /*0034*/ 	.word	0xffffffff


	//   ....[3]....
        /*0038*/ 	.word	0xffffffff


	//   ....[4]....
        /*003c*/ 	.word	0xffffffff


	//   ....[5]....
        /*0040*/ 	.word	0xffffffff


	//   ....[6]....
        /*0044*/ 	.word	0xffffffff


	//   ....[7]....
        /*0048*/ 	.word	0xffffffff


	//   ....[8]....
        /*004c*/ 	.word	0xffffffff


	//   ....[9]....
        /*0050*/ 	.word	0xffffffff


	//   ....[10]....
        /*0054*/ 	.word	0xffffffff


	//   ....[11]....
        /*0058*/ 	.word	0xffffffff


	//   ....[12]....
        /*005c*/ 	.word	0xffffffff


	//   ....[13]....
        /*0060*/ 	.word	0xffffffff


	//   ....[14]....
        /*0064*/ 	.word	0xffffffff


	//   ....[15]....
        /*0068*/ 	.word	0xffffffff


	//----- nvinfo : EIATTR_COOP_GROUP_INSTR_OFFSETS
	.align		4
.L_818:
        /*006c*/ 	.byte	0x04, 0x28
        /*006e*/ 	.short	(.L_820 - .L_819)


	//   ....[0]....
.L_819:
        /*0070*/ 	.word	0x00016970


	//   ....[1]....
        /*0074*/ 	.word	0x00016a40


	//   ....[2]....
        /*0078*/ 	.word	0x00016a50


	//   ....[3]....
        /*007c*/ 	.word	0x00016a80


	//   ....[4]....
        /*0080*/ 	.word	0x0001a820


	//   ....[5]....
        /*0084*/ 	.word	0x0001a830


	//   ....[6]....
        /*0088*/ 	.word	0x0001a860


	//   ....[7]....
        /*008c*/ 	.word	0x0001a870


	//   ....[8]....
        /*0090*/ 	.word	0x0001ec30


	//   ....[9]....
        /*0094*/ 	.word	0x0001ec40


	//   ....[10]....
        /*0098*/ 	.word	0x0001ec70


	//   ....[11]....
        /*009c*/ 	.word	0x0001ec80


	//   ....[12]....
        /*00a0*/ 	.word	0x000203d0


	//   ....[13]....
        /*00a4*/ 	.word	0x00020410


	//   ....[14]....
        /*00a8*/ 	.word	0x00020470


	//   ....[15]....
        /*00ac*/ 	.word	0x00020480


	//----- nvinfo : EIATTR_EXIT_INSTR_OFFSETS
	.align		4
.L_820:
        /*00b0*/ 	.byte	0x04, 0x1c
        /*00b2*/ 	.short	(.L_822 - .L_821)


	//   ....[0]....
.L_821:
        /*00b4*/ 	.word	0x00000330


	//   ....[1]....
        /*00b8*/ 	.word	0x00000e00


	//   ....[2]....
        /*00bc*/ 	.word	0x00000e30


	//   ....[3]....
        /*00c0*/ 	.word	0x00021e40


	//   ....[4]....
        /*00c4*/ 	.word	0x00021f60


	//   ....[5]....
        /*00c8*/ 	.word	0x00021f80


	//----- nvinfo : EIATTR_CRS_STACK_SIZE
	.align		4
.L_822:
        /*00cc*/ 	.byte	0x04, 0x1e
        /*00ce*/ 	.short	(.L_824 - .L_823)
.L_823:
        /*00d0*/ 	.word	0x00000000


	//----- nvinfo : EIATTR_CBANK_PARAM_SIZE
	.align		4
.L_824:
        /*00d4*/ 	.byte	0x03, 0x19
        /*00d6*/ 	.short	0x01d0


	//----- nvinfo : EIATTR_PARAM_CBANK
	.align		4
        /*00d8*/ 	.byte	0x04, 0x0a
        /*00da*/ 	.short	(.L_826 - .L_825)
	.align		4
.L_825:
        /*00dc*/ 	.word	index@(.nv.constant0._ZN5flash24flash_fwd_splitkv_kernelI23Flash_fwd_kernel_traitsILi192ELi64ELi64ELi4ELb0ELb0EN7cutlass6half_tE19Flash_kernel_traitsILi192ELi64ELi64ELi4ES3_EELb0ELb1ELb0ELb0ELb0ELb1ELb0ELb1EEEvNS_16Flash_fwd_paramsE)
        /*00e0*/ 	.short	0x0210
        /*00e2*/ 	.short	0x01d0


	//----- nvinfo : EIATTR_SW_WAR
	.align		4
.L_826:
        /*00e4*/ 	.byte	0x04, 0x36
        /*00e6*/ 	.short	(.L_828 - .L_827)
.L_827:
        /*00e8*/ 	.word	0x00000008
.L_828:


//--------------------- .nv.info._ZN5flash24flash_fwd_splitkv_kernelI23Flash_fwd_kernel_traitsILi192ELi64ELi64ELi4ELb0ELb0EN7cutlass6half_tE19Flash_kernel_traitsILi192ELi64ELi64ELi4ES3_EELb0ELb1ELb0ELb0ELb0ELb0ELb1ELb0EEEvNS_16Flash_fwd_paramsE --------------------------
	.section	.nv.info._ZN5flash24flash_fwd_splitkv_kernelI23Flash_fwd_kernel_traitsILi192ELi64ELi64ELi4ELb0ELb0EN7cutlass6half_tE19Flash_kernel_traitsILi192ELi64ELi64ELi4ES3_EELb0ELb1ELb0ELb0ELb0ELb0ELb1ELb0EEEvNS_16Flash_fwd_paramsE,"",@"SHT_CUDA_INFO"
	.sectionflags	@""
	.align	4


	//----- nvinfo : EIATTR_CUDA_API_VERSION
	.align		4
        /*0000*/ 	.byte	0x04, 0x37
        /*0002*/ 	.short	(.L_830 - .L_829)
.L_829:
        /*0004*/ 	.word	0x00000082


	//----- nvinfo : EIATTR_KPARAM_INFO
	.align		4
.L_830:
        /*0008*/ 	.byte	0x04, 0x17
        /*000a*/ 	.short	(.L_832 - .L_831)
.L_831:
        /*000c*/ 	.word	0x00000000
        /*0010*/ 	.short	0x0000
        /*0012*/ 	.short	0x0000
        /*0014*/ 	.byte	0x00, 0xf0, 0x41, 0x07


	//----- nvinfo : EIATTR_SPARSE_MMA_MASK
	.align		4
.L_832:
        /*0018*/ 	.byte	0x03, 0x50
        /*001a*/ 	.short	0x0000


	//----- nvinfo : EIATTR_MAXREG_COUNT
	.align		4
        /*001c*/ 	.byte	0x03, 0x1b
        /*001e*/ 	.short	0x00ff


	//----- nvinfo : EIATTR_NUM_BARRIERS
	.align		4
        /*0020*/ 	.byte	0x02, 0x4c
        /*0022*/ 	.byte	0x01
	.zero		1


	//----- nvinfo : EIATTR_MERCURY_ISA_VERSION
	.align		4
        /*0024*/ 	.byte	0x03, 0x5f
        /*0026*/ 	.short	0x0101


	//----- nvinfo : EIATTR_COOP_GROUP_MASK_REGIDS
	.align		4
        /*0028*/ 	.byte	0x04, 0x29
        /*002a*/ 	.short	(.L_834 - .L_833)


	//   ....[0]....
.L_833:
        /*002c*/ 	.word	0xffffffff


	//   ....[1]....
        /*0030*/ 	.word	0xffffffff


	//   ....[2]....
        /*0034*/ 	.word	0xffffffff


	//   ....[3]....
        /*0038*/ 	.word	0xffffffff


	//   ....[4]....
        /*003c*/ 	.word	0xffffffff


	//   ....[5]....
        /*0040*/ 	.word	0xffffffff


	//   ....[6]....
        /*0044*/ 	.word	0xffffffff


	//   ....[7]....
        /*0048*/ 	.word	0xffffffff


	//   ....[8]....
        /*004c*/ 	.word	0xffffffff


	//   ....[9]....
        /*0050*/ 	.word	0xffffffff


	//   ....[10]....
        /*0054*/ 	.word	0xffffffff


	//   ....[11]....
        /*0058*/ 	.word	0xffffffff


	//   ....[12]....
        /*005c*/ 	.word	0xffffffff


	//   ....[13]....
        /*0060*/ 	.word	0xffffffff


	//   ....[14]....
        /*0064*/ 	.word	0xffffffff


	//   ....[15]....
        /*0068*/ 	.word	0xffffffff


	//----- nvinfo : EIATTR_COOP_GROUP_INSTR_OFFSETS
	.align		4
.L_834:
        /*006c*/ 	.byte	0x04, 0x28
        /*006e*/ 	.short	(.L_836 - .L_835)


	//   ....[0]....
.L_835:
        /*0070*/ 	.word	0x00006680


	//   ....[1]....
        /*0074*/ 	.word	0x00006760


	//   ....[2]....
        /*0078*/ 	.word	0x00006770


	//   ....[3]....
        /*007c*/ 	.word	0x000067b0


	//   ....[4]....
        /*0080*/ 	.word	0x0000a3d0


	//   ....[5]....
        /*0084*/ 	.word	0x0000a3e0


	//   ....[6]....
        /*0088*/ 	.word	0x0000a410


	//   ....[7]....
        /*008c*/ 	.word	0x0000a420


	//   ....[8]....
        /*0090*/ 	.word	0x0000e530


	//   ....[9]....
        /*0094*/ 	.word	0x0000e550


	//   ....[10]....
        /*0098*/ 	.word	0x0000e580


	//   ....[11]....
        /*009c*/ 	.word	0x0000e590


	//   ....[12]....
        /*00a0*/ 	.word	0x0000fcd0


	//   ....[13]....
        /*00a4*/ 	.word	0x0000fd10


	//   ....[14]....
        /*00a8*/ 	.word	0x0000fda0


	//   ....[15]....
        /*00ac*/ 	.word	0x0000fdb0


	//----- nvinfo : EIATTR_EXIT_INSTR_OFFSETS
	.align		4
.L_836:
        /*00b0*/ 	.byte	0x04, 0x1c
        /*00b2*/ 	.short	(.L_838 - .L_837)


	//   ....[0]....
.L_837:
        /*00b4*/ 	.word	0x00000590


	//   ....[1]....
        /*00b8*/ 	.word	0x000012d0


	//   ....[2]....
        /*00bc*/ 	.word	0x00001300


	//   ....[3]....
        /*00c0*/ 	.word	0x00011540


	//   ....[4]....
        /*00c4*/ 	.word	0x000115c0


	//   ....[5]....
        /*00c8*/ 	.word	0x000115e0


	//----- nvinfo : EIATTR_CRS_STACK_SIZE
	.align		4
.L_838:
        /*00cc*/ 	.byte	0x04, 0x1e
        /*00ce*/ 	.short	(.L_840 - .L_839)
.L_839:
        /*00d0*/ 	.word	0x00000000


	//----- nvinfo : EIATTR_CBANK_PARAM_SIZE
	.align		4
.L_840:
        /*00d4*/ 	.byte	0x03, 0x19
        /*00d6*/ 	.short	0x01d0


	//----- nvinfo : EIATTR_PARAM_CBANK
	.align		4
        /*00d8*/ 	.byte	0x04, 0x0a
        /*00da*/ 	.short	(.L_842 - .L_841)
	.align		4
.L_841:
        /*00dc*/ 	.word	index@(.nv.constant0._ZN5flash24flash_fwd_splitkv_kernelI23Flash_fwd_kernel_traitsILi192ELi64ELi64ELi4ELb0ELb0EN7cutlass6half_tE19Flash_kernel_traitsILi192ELi64ELi64ELi4ES3_EELb0ELb1ELb0ELb0ELb0ELb0ELb1ELb0EEEvNS_16Flash_fwd_paramsE)
        /*00e0*/ 	.short	0x0210
        /*00e2*/ 	.short	0x01d0


	//----- nvinfo : EIATTR_SW_WAR
	.align		4
.L_842:
        /*00e4*/ 	.byte	0x04, 0x36
        /*00e6*/ 	.short	(.L_844 - .L_843)
.L_843:
        /*00e8*/ 	.word	0x00000008
.L_844:


//--------------------- .nv.info._ZN5flash24flash_fwd_splitkv_kernelI23Flash_fwd_kernel_traitsILi192ELi64ELi64ELi4ELb0ELb0EN7cutlass6half_tE19Flash_kernel_traitsILi192ELi64ELi64ELi4ES3_EELb0ELb1ELb0ELb0ELb0ELb1ELb1ELb0EEEvNS_16Flash_fwd_paramsE --------------------------
	.section	.nv.info._ZN5flash24flash_fwd_splitkv_kernelI23Flash_fwd_kernel_traitsILi192ELi64ELi64ELi4ELb0ELb0EN7cutlass6half_tE19Flash_kernel_traitsILi192ELi64ELi64ELi4ES3_EELb0ELb1ELb0ELb0ELb0ELb1ELb1ELb0EEEvNS_16Flash_fwd_paramsE,"",@"SHT_CUDA_INFO"
	.sectionflags	@""
	.align	4


	//----- nvinfo : EIATTR_CUDA_API_VERSION
	.align		4
        /*0000*/ 	.byte	0x04, 0x37
        /*0002*/ 	.short	(.L_846 - .L_845)
.L_845:
        /*0004*/ 	.word	0x00000082


	//----- nvinfo : EIATTR_KPARAM_INFO
	.align		4
.L_846:
        /*0008*/ 	.byte	0x04, 0x17
        /*000a*/ 	.short	(.L_848 - .L_847)
.L_847:
        /*000c*/ 	.word	0x00000000
        /*0010*/ 	.short	0x0000
        /*0012*/ 	.short	0x0000
        /*0014*/ 	.byte	0x00, 0xf0, 0x41, 0x07


	//----- nvinfo : EIATTR_SPARSE_MMA_MASK
	.align		4
.L_848:
        /*0018*/ 	.byte	0x03, 0x50
        /*001a*/ 	.short	0x0000


	//----- nvinfo : EIATTR_MAXREG_COUNT
	.align		4
        /*001c*/ 	.byte	0x03, 0x1b
        /*001e*/ 	.short	0x00ff


	//----- nvinfo : EIATTR_NUM_BARRIERS
	.align		4
        /*0020*/ 	.byte	0x02, 0x4c
        /*0022*/ 	.byte	0x01
	.zero		1


	//----- nvinfo : EIATTR_MERCURY_ISA_VERSION
	.align		4
        /*0024*/ 	.byte	0x03, 0x5f
        /*0026*/ 	.short	0x0101


	//----- nvinfo : EIATTR_COOP_GROUP_MASK_REGIDS
	.align		4
        /*0028*/ 	.byte	0x04, 0x29
        /*002a*/ 	.short	(.L_850 - .L_849)


	//   ....[0]....
.L_849:
        /*002c*/ 	.word	0xffffffff


	//   ....[1]....
        /*0030*/ 	.word	0xffffffff


	//   ....[2]....
        /*0034*/ 	.word	0xffffffff


	//   ....[3]....
        /*0038*/ 	.word	0xffffffff


	//   ....[4]....
        /*003c*/ 	.word	0xffffffff


	//   ....[5]....
        /*0040*/ 	.word	0xffffffff


	//   ....[6]....
        /*0044*/ 	.word	0xffffffff


	//   ....[7]....
        /*0048*/ 	.word	0xffffffff


	//   ....[8]....
        /*004c*/ 	.word	0xffffffff


	//   ....[9]....
        /*0050*/ 	.word	0xffffffff


	//   ....[10]....
        /*0054*/ 	.word	0xffffffff


	//   ....[11]....
        /*0058*/ 	.word	0xffffffff


	//   ....[12]....
        /*005c*/ 	.word	0xffffffff


	//   ....[13]....
        /*0060*/ 	.word	0xffffffff


	//   ....[14]....
        /*0064*/ 	.word	0xffffffff


	//   ....[15]....
        /*0068*/ 	.word	0xffffffff


	//----- nvinfo : EIATTR_COOP_GROUP_INSTR_OFFSETS
	.align		4
.L_850:
        /*006c*/ 	.byte	0x04, 0x28
        /*006e*/ 	.short	(.L_852 - .L_851)


	//   ....[0]....
.L_851:
        /*0070*/ 	.word	0x00006ab0


	//   ....[1]....
        /*0074*/ 	.word	0x00006b80


	//   ....[2]....
        /*0078*/ 	.word	0x00006b90


	//   ....[3]....
        /*007c*/ 	.word	0x00006bd0


	//   ....[4]....
        /*0080*/ 	.word	0x0000abb0


	//   ....[5]....
        /*0084*/ 	.word	0x0000abc0


	//   ....[6]....
        /*0088*/ 	.word	0x0000abf0


	//   ....[7]....
        /*008c*/ 	.word	0x0000ac00


	//   ....[8]....
        /*0090*/ 	.word	0x0000f0f0


	//   ....[9]....
        /*0094*/ 	.word	0x0000f110


	//   ....[10]....
        /*0098*/ 	.word	0x0000f140


	//   ....[11]....
        /*009c*/ 	.word	0x0000f150


	//   ....[12]....
        /*00a0*/ 	.word	0x00010890


	//   ....[13]....
        /*00a4*/ 	.word	0x000108d0


	//   ....[14]....
        /*00a8*/ 	.word	0x00010960


	//   ....[15]....
        /*00ac*/ 	.word	0x00010970


	//----- nvinfo : EIATTR_EXIT_INSTR_OFFSETS
	.align		4
.L_852:
        /*00b0*/ 	.byte	0x04, 0x1c
        /*00b2*/ 	.short	(.L_854 - .L_853)


	//   ....[0]....
.L_853:
        /*00b4*/ 	.word	0x00000590


	//   ....[1]....
        /*00b8*/ 	.word	0x000012d0


	//   ....[2]....
        /*00bc*/ 	.word	0x00001300


	//   ....[3]....
        /*00c0*/ 	.word	0x00012100


	//   ....[4]....
        /*00c4*/ 	.word	0x00012180


	//   ....[5]....
        /*00c8*/ 	.word	0x000121a0


	//----- nvinfo : EIATTR_CRS_STACK_SIZE
	.align		4
.L_854:
        /*00cc*/ 	.byte	0x04, 0x1e
        /*00ce*/ 	.short	(.L_856 - .L_855)
.L_855:
        /*00d0*/ 	.word	0x00000000


	//----- nvinfo : EIATTR_CBANK_PARAM_SIZE
	.align		4
.L_856:
        /*00d4*/ 	.byte	0x03, 0x19
        /*00d6*/ 	.short	0x01d0


	//----- nvinfo : EIATTR_PARAM_CBANK
	.align		4
        /*00d8*/ 	.byte	0x04, 0x0a
        /*00da*/ 	.short	(.L_858 - .L_857)
	.align		4
.L_857:
        /*00dc*/ 	.word	index@(.nv.constant0._ZN5flash24flash_fwd_splitkv_kernelI23Flash_fwd_kernel_traitsILi192ELi64ELi64ELi4ELb0ELb0EN7cutlass6half_tE19Flash_kernel_traitsILi192ELi64ELi64ELi4ES3_EELb0ELb1ELb0ELb0ELb0ELb1ELb1ELb0EEEvNS_16Flash_fwd_paramsE)
        /*00e0*/ 	.short	0x0210
        /*00e2*/ 	.short	0x01d0


	//----- nvinfo : EIATTR_SW_WAR
	.align		4
.L_858:
        /*00e4*/ 	.byte	0x04, 0x36
        /*00e6*/ 	.short	(.L_860 - .L_859)
.L_859:
        /*00e8*/ 	.word	0x00000008
.L_860:


//--------------------- .nv.info._ZN5flash24flash_fwd_splitkv_kernelI23Flash_fwd_kernel_traitsILi192ELi64ELi64ELi4ELb0ELb0EN7cutlass6half_tE19Flash_kernel_traitsILi192ELi64ELi64ELi4ES3_EELb0ELb1ELb0ELb0ELb0ELb0ELb1ELb1EEEvNS_16Flash_fwd_paramsE --------------------------
	.section	.nv.info._ZN5flash24flash_fwd_splitkv_kernelI23Flash_fwd_kernel_traitsILi192ELi64ELi64ELi4ELb0ELb0EN7cutlass6half_tE19Flash_kernel_traitsILi192ELi64ELi64ELi4ES3_EELb0ELb1ELb0ELb0ELb0ELb0ELb1ELb1EEEvNS_16Flash_fwd_paramsE,"",@"SHT_CUDA_INFO"
	.sectionflags	@""
	.align	4


	//----- nvinfo : EIATTR_CUDA_API_VERSION
	.align		4
        /*0000*/ 	.byte	0x04, 0x37
        /*0002*/ 	.short	(.L_862 - .L_861)
.L_861:
        /*0004*/ 	.word	0x00000082


	//----- nvinfo : EIATTR_KPARAM_INFO
	.align		4
.L_862:
        /*0008*/ 	.byte	0x04, 0x17
        /*000a*/ 	.short	(.L_864 - .L_863)
.L_863:
        /*000c*/ 	.word	0x00000000
        /*0010*/ 	.short	0x0000
        /*0012*/ 	.short	0x0000
        /*0014*/ 	.byte	0x00, 0xf0, 0x41, 0x07


	//----- nvinfo : EIATTR_SPARSE_MMA_MASK
	.align		4
.L_864:
        /*0018*/ 	.byte	0x03, 0x50
        /*001a*/ 	.short	0x0000


	//----- nvinfo : EIATTR_MAXREG_COUNT
	.align		4
        /*001c*/ 	.byte	0x03, 0x1b
        /*001e*/ 	.short	0x00ff


	//----- nvinfo : EIATTR_NUM_BARRIERS
	.align		4
        /*0020*/ 	.byte	0x02, 0x4c
        /*0022*/ 	.byte	0x01
	.zero		1


	//----- nvinfo : EIATTR_MERCURY_ISA_VERSION
	.align		4
        /*0024*/ 	.byte	0x03, 0x5f
        /*0026*/ 	.short	0x0101


	//----- nvinfo : EIATTR_COOP_GROUP_MASK_REGIDS
	.align		4
        /*0028*/ 	.byte	0x04, 0x29
        /*002a*/ 	.short	(.L_866 - .L_865)


	//   ....[0]....
.L_865:
        /*002c*/ 	.word	0xffffffff


	//   ....[1]....
        /*0030*/ 	.word	0xffffffff


	//   ....[2]....
        /*0034*/ 	.word	0xffffffff


	//   ....[3]....
        /*0038*/ 	.word	0xffffffff


	//   ....[4]....
        /*003c*/ 	.word	0xffffffff


	//   ....[5]....
        /*0040*/ 	.word	0xffffffff


	//   ....[6]....
        /*0044*/ 	.word	0xffffffff


	//   ....[7]....
        /*0048*/ 	.word	0xffffffff


	//   ....[8]....
        /*004c*/ 	.word	0xffffffff


	//   ....[9]....
        /*0050*/ 	.word	0xffffffff


	//   ....[10]....
        /*0054*/ 	.word	0xffffffff


	//   ....[11]....
        /*0058*/ 	.word	0xffffffff


	//   ....[12]....
        /*005c*/ 	.word	0xffffffff


	//   ....[13]....
        /*0060*/ 	.word	0xffffffff


	//   ....[14]....
        /*0064*/ 	.word	0xffffffff


	//   ....[15]....
        /*0068*/ 	.word	0xffffffff


	//----- nvinfo : EIATTR_COOP_GROUP_INSTR_OFFSETS
	.align		4
.L_866:
        /*006c*/ 	.byte	0x04, 0x28
        /*006e*/ 	.short	(.L_868 - .L_867)


	//   ....[0]....
.L_867:
        /*0070*/ 	.word	0x000169a0


	//   ....[1]....
        /*0074*/ 	.word	0x00016a60


	//   ....[2]....
        /*0078*/ 	.word	0x00016a70


	//   ....[3]....
        /*007c*/ 	.word	0x00016aa0


	//   ....[4]....
        /*0080*/ 	.word	0x0001a380


	//   ....[5]....
        /*0084*/ 	.word	0x0001a390


	//   ....[6]....
        /*0088*/ 	.word	0x0001a3c0


	//   ....[7]....
        /*008c*/ 	.word	0x0001a3d0


	//   ....[8]....
        /*0090*/ 	.word	0x0001e3a0


	//   ....[9]....
        /*0094*/ 	.word	0x0001e3c0


	//   ....[10]....
        /*0098*/ 	.word	0x0001e3f0


	//   ....[11]....
        /*009c*/ 	.word	0x0001e400


	//   ....[12]....
        /*00a0*/ 	.word	0x0001fb40


	//   ....[13]....
        /*00a4*/ 	.word	0x0001fb80


	//   ....[14]....
        /*00a8*/ 	.word	0x0001fc30


	//   ....[15]....
        /*00ac*/ 	.word	0x0001fc40


	//----- nvinfo : EIATTR_EXIT_INSTR_OFFSETS
	.align		4
.L_868:
        /*00b0*/ 	.byte	0x04, 0x1c
        /*00b2*/ 	.short	(.L_870 - .L_869)


	//   ....[0]....
.L_869:
        /*00b4*/ 	.word	0x00000440


	//   ....[1]....
        /*00b8*/ 	.word	0x00001150


	//   ....[2]....
        /*00bc*/ 	.word	0x00001180


	//   ....[3]....
        /*00c0*/ 	.word	0x000213e0


	//   ....[4]....
        /*00c4*/ 	.word	0x00021460


	//   ....[5]....
        /*00c8*/ 	.word	0x00021480


	//----- nvinfo : EIATTR_CRS_STACK_SIZE
	.align		4
.L_870:
        /*00cc*/ 	.byte	0x04, 0x1e
        /*00ce*/ 	.short	(.L_872 - .L_871)
.L_871:
        /*00d0*/ 	.word	0x00000000


	//----- nvinfo : EIATTR_CBANK_PARAM_SIZE
	.align		4
.L_872:
        /*00d4*/ 	.byte	0x03, 0x19
        /*00d6*/ 	.short	0x01d0


	//----- nvinfo : EIATTR_PARAM_CBANK
	.align		4
        /*00d8*/ 	.byte	0x04, 0x0a
        /*00da*/ 	.short	(.L_874 - .L_873)
	.align		4
.L_873:
        /*00dc*/ 	.word	index@(.nv.constant0._ZN5flash24flash_fwd_splitkv_kernelI23Flash_fwd_kernel_traitsILi192ELi64ELi64ELi4ELb0ELb0EN7cutlass6half_tE19Flash_kernel_traitsILi192ELi64ELi64ELi4ES3_EELb0ELb1ELb0ELb0ELb0ELb0ELb1ELb1EEEvNS_16Flash_fwd_paramsE)
        /*00e0*/ 	.short	0x0210
        /*00e2*/ 	.short	0x01d0


	//----- nvinfo : EIATTR_SW_WAR
	.align		4
.L_874:
        /*00e4*/ 	.byte	0x04, 0x36
        /*00e6*/ 	.short	(.L_876 - .L_875)
.L_875:
        /*00e8*/ 	.word	0x00000008
.L_876:


//--------------------- .nv.info._ZN5flash24flash_fwd_splitkv_kernelI23Flash_fwd_kernel_traitsILi192ELi64ELi64ELi4ELb0ELb0EN7cutlass6half_tE19Flash_kernel_traitsILi192ELi64ELi64ELi4ES3_EELb0ELb1ELb0ELb0ELb0ELb1ELb1ELb1EEEvNS_16Flash_fwd_paramsE --------------------------
	.section	.nv.info._ZN5flash24flash_fwd_splitkv_kernelI23Flash_fwd_kernel_traitsILi192ELi64ELi64ELi4ELb0ELb0EN7cutlass6half_tE19Flash_kernel_traitsILi192ELi64ELi64ELi4ES3_EELb0ELb1ELb0ELb0ELb0ELb1ELb1ELb1EEEvNS_16Flash_fwd_paramsE,"",@"SHT_CUDA_INFO"
	.sectionflags	@""
	.align	4


	//----- nvinfo : EIATTR_CUDA_API_VERSION
	.align		4
        /*0000*/ 	.byte	0x04, 0x37
        /*0002*/ 	.short	(.L_878 - .L_877)
.L_877:
        /*0004*/ 	.word	0x00000082


	//----- nvinfo : EIATTR_KPARAM_INFO
	.align		4
.L_878:
        /*0008*/ 	.byte	0x04, 0x17
        /*000a*/ 	.short	(.L_880 - .L_879)
.L_879:
        /*000c*/ 	.word	0x00000000
        /*0010*/ 	.short	0x0000
        /*0012*/ 	.short	0x0000
        /*0014*/ 	.byte	0x00, 0xf0, 0x41, 0x07


	//----- nvinfo : EIATTR_SPARSE_MMA_MASK
	.align		4
.L_880:
        /*0018*/ 	.byte	0x03, 0x50
        /*001a*/ 	.short	0x0000


	//----- nvinfo : EIATTR_MAXREG_COUNT
	.align		4
        /*001c*/ 	.byte	0x03, 0x1b
        /*001e*/ 	.short	0x00ff


	//----- nvinfo : EIATTR_NUM_BARRIERS
	.align		4
        /*0020*/ 	.byte	0x02, 0x4c
        /*0022*/ 	.byte	0x01
	.zero		1


	//----- nvinfo : EIATTR_MERCURY_ISA_VERSION
	.align		4
        /*0024*/ 	.byte	0x03, 0x5f
        /*0026*/ 	.short	0x0101


	//----- nvinfo : EIATTR_COOP_GROUP_MASK_REGIDS
	.align		4
        /*0028*/ 	.byte	0x04, 0x29
        /*002a*/ 	.short	(.L_882 - .L_881)


	//   ....[0]....
.L_881:
        /*002c*/ 	.word	0xffffffff


	//   ....[1]....
        /*0030*/ 	.word	0xffffffff


	//   ....[2]....
        /*0034*/ 	.word	0xffffffff


	//   ....[3]....
        /*0038*/ 	.word	0xffffffff


	//   ....[4]....
        /*003c*/ 	.word	0xffffffff


	//   ....[5]....
        /*0040*/ 	.word	0xffffffff


	//   ....[6]....
        /*0044*/ 	.word	0xffffffff


	//   ....[7]....
        /*0048*/ 	.word	0xffffffff


	//   ....[8]....
        /*004c*/ 	.word	0xffffffff


	//   ....[9]....
        /*0050*/ 	.word	0xffffffff


	//   ....[10]....
        /*0054*/ 	.word	0xffffffff


	//   ....[11]....
        /*0058*/ 	.word	0xffffffff


	//   ....[12]....
        /*005c*/ 	.word	0xffffffff


	//   ....[13]....
        /*0060*/ 	.word	0xffffffff


	//   ....[14]....
        /*0064*/ 	.word	0xffffffff


	//   ....[15]....
        /*0068*/ 	.word	0xffffffff


	//----- nvinfo : EIATTR_COOP_GROUP_INSTR_OFFSETS
	.align		4
.L_882:
        /*006c*/ 	.byte	0x04, 0x28
        /*006e*/ 	.short	(.L_884 - .L_883)


	//   ....[0]....
.L_883:
        /*0070*/ 	.word	0x00016d90


	//   ....[1]....
        /*0074*/ 	.word	0x00016e50


	//   ....[2]....
        /*0078*/ 	.word	0x00016e60


	//   ....[3]....
        /*007c*/ 	.word	0x00016e90


	//   ....[4]....
        /*0080*/ 	.word	0x0001ab60


	//   ....[5]....
        /*0084*/ 	.word	0x0001ab70


	//   ....[6]....
        /*0088*/ 	.word	0x0001aba0


	//   ....[7]....
        /*008c*/ 	.word	0x0001abb0


	//   ....[8]....
        /*0090*/ 	.word	0x0001ef90


	//   ....[9]....
        /*0094*/ 	.word	0x0001efa0


	//   ....[10]....
        /*0098*/ 	.word	0x0001efd0


	//   ....[11]....
        /*009c*/ 	.word	0x0001efe0


	//   ....[12]....
        /*00a0*/ 	.word	0x00020730


	//   ....[13]....
        /*00a4*/ 	.word	0x00020770


	//   ....[14]....
        /*00a8*/ 	.word	0x00020820


	//   ....[15]....
        /*00ac*/ 	.word	0x00020830


	//----- nvinfo : EIATTR_EXIT_INSTR_OFFSETS
	.align		4
.L_884:
        /*00b0*/ 	.byte	0x04, 0x1c
        /*00b2*/ 	.short	(.L_886 - .L_885)


	//   ....[0]....
.L_885:
        /*00b4*/ 	.word	0x00000440


	//   ....[1]....
        /*00b8*/ 	.word	0x00001150


	//   ....[2]....
        /*00bc*/ 	.word	0x00001180


	//   ....[3]....
        /*00c0*/ 	.word	0x00021fd0


	//   ....[4]....
        /*00c4*/ 	.word	0x00022050


	//   ....[5]....
        /*00c8*/ 	.word	0x00022070


	//----- nvinfo : EIATTR_CRS_STACK_SIZE
	.align		4
.L_886:
        /*00cc*/ 	.byte	0x04, 0x1e
        /*00ce*/ 	.short	(.L_888 - .L_887)
.L_887:
        /*00d0*/ 	.word	0x00000000


	//----- nvinfo : EIATTR_CBANK_PARAM_SIZE
	.align		4
.L_888:
        /*00d4*/ 	.byte	0x03, 0x19
        /*00d6*/ 	.short	0x01d0


	//----- nvinfo : EIATTR_PARAM_CBANK
	.align		4
        /*00d8*/ 	.byte	0x04, 0x0a
        /*00da*/ 	.short	(.L_890 - .L_889)
	.align		4
.L_889:
        /*00dc*/ 	.word	index@(.nv.constant0._ZN5flash24flash_fwd_splitkv_kernelI23Flash_fwd_kernel_traitsILi192ELi64ELi64ELi4ELb0ELb0EN7cutlass6half_tE19Flash_kernel_traitsILi192ELi64ELi64ELi4ES3_EELb0ELb1ELb0ELb0ELb0ELb1ELb1ELb1EEEvNS_16Flash_fwd_paramsE)
        /*00e0*/ 	.short	0x0210
        /*00e2*/ 	.short	0x01d0


	//----- nvinfo : EIATTR_SW_WAR
	.align		4
.L_890:
        /*00e4*/ 	.byte	0x04, 0x36
        /*00e6*/ 	.short	(.L_892 - .L_891)
.L_891:
        /*00e8*/ 	.word	0x00000008
.L_892:


//--------------------- .nv.info._ZN5flash24flash_fwd_splitkv_kernelI23Flash_fwd_kernel_traitsILi192ELi64ELi64ELi4ELb0ELb0EN7cutlass6half_tE19Flash_kernel_traitsILi192ELi64ELi64ELi4ES3_EELb0ELb0ELb0ELb0ELb1ELb0ELb0ELb0EEEvNS_16Flash_fwd_paramsE --------------------------
	.section	.nv.info._ZN5flash24flash_fwd_splitkv_kernelI23Flash_fwd_kernel_traitsILi192ELi64ELi64ELi4ELb0ELb0EN7cutlass6half_tE19Flash_kernel_traitsILi192ELi64ELi64ELi4ES3_EELb0ELb0ELb0ELb0ELb1ELb0ELb0ELb0EEEvNS_16Flash_fwd_paramsE,"",@"SHT_CUDA_INFO"
	.sectionflags	@""
	.align	4


	//----- nvinfo : EIATTR_CUDA_API_VERSION
	.align		4
        /*0000*/ 	.byte	0x04, 0x37
        /*0002*/ 	.short	(.L_894 - .L_893)
.L_893:
        /*0004*/ 	.word	0x00000082


	//----- nvinfo : EIATTR_KPARAM_INFO
	.align		4
.L_894:
        /*0008*/ 	.byte	0x04, 0x17
        /*000a*/ 	.short	(.L_896 - .L_895)
.L_895:
        /*000c*/ 	.word	0x00000000
        /*0010*/ 	.short	0x0000
        /*0012*/ 	.short	0x0000
        /*0014*/ 	.byte	0x00, 0xf0, 0x41, 0x07


	//----- nvinfo : EIATTR_SPARSE_MMA_MASK
	.align		4
.L_896:
        /*0018*/ 	.byte	0x03, 0x50
        /*001a*/ 	.short	0x0000


	//----- nvinfo : EIATTR_MAXREG_COUNT
	.align		4
        /*001c*/ 	.byte	0x03, 0x1b
        /*001e*/ 	.short	0x00ff


	//----- nvinfo : EIATTR_NUM_BARRIERS
	.align		4
        /*0020*/ 	.byte	0x02, 0x4c
        /*0022*/ 	.byte	0x01
	.zero		1


	//----- nvinfo : EIATTR_MERCURY_ISA_VERSION
	.align		4
        /*0024*/ 	.byte	0x03, 0x5f
        /*0026*/ 	.short	0x0101


	//----- nvinfo : EIATTR_COOP_GROUP_MASK_REGIDS
	.align		4
        /*0028*/ 	.byte	0x04, 0x29
        /*002a*/ 	.short	(.L_898 - .L_897)


	//   ....[0]....
.L_897:
        /*002c*/ 	.word	0xffffffff


	//   ....[1]....
        /*0030*/ 	.word	0xffffffff


	//   ....[2]....
        /*0034*/ 	.word	0xffffffff


	//   ....[3]....
        /*0038*/ 	.word	0xffffffff


	//   ....[4]....
        /*003c*/ 	.word	0xffffffff


	//   ....[5]....
        /*0040*/ 	.word	0xffffffff


	//   ....[6]....
        /*0044*/ 	.word	0xffffffff


	//   ....[7]....
        /*0048*/ 	.word	0xffffffff


	//   ....[8]....
        /*004c*/ 	.word	0xffffffff


	//   ....[9]....
        /*0050*/ 	.word	0xffffffff


	//   ....[10]....
        /*0054*/ 	.word	0xffffffff


	//   ....[11]....
        /*0058*/ 	.word	0xffffffff


	//----- nvinfo : EIATTR_COOP_GROUP_INSTR_OFFSETS
	.align		4
.L_898:
        /*005c*/ 	.byte	0x04, 0x28
        /*005e*/ 	.short	(.L_900 - .L_899)


	//   ....[0]....
.L_899:
        /*0060*/ 	.word	0x000040f0


	//   ....[1]....
        /*0064*/ 	.word	0x00004110


	//   ....[2]....
        /*0068*/ 	.word	0x000041b0


	//   ....[3]....
        /*006c*/ 	.word	0x000041c0


	//   ....[4]....
        /*0070*/ 	.word	0x00006a90


	//   ....[5]....
        /*0074*/ 	.word	0x00006ab0


	//   ....[6]....
        /*0078*/ 	.word	0x00006ae0


	//   ....[7]....
        /*007c*/ 	.word	0x00006af0


	//   ....[8]....
        /*0080*/ 	.word	0x00008200


	//   ....[9]....
        /*0084*/ 	.word	0x00008240


	//   ....[10]....
        /*0088*/ 	.word	0x000082a0


	//   ....[11]....
        /*008c*/ 	.word	0x000082b0


	//----- nvinfo : EIATTR_EXIT_INSTR_OFFSETS
	.align		4
.L_900:
        /*0090*/ 	.byte	0x04, 0x1c
        /*0092*/ 	.short	(.L_902 - .L_901)


	//   ....[0]....
.L_901:
        /*0094*/ 	.word	0x00000360


	//   ....[1]....
        /*0098*/ 	.word	0x00000bf0


	//   ....[2]....
        /*009c*/ 	.word	0x00000c20


	//   ....[3]....
        /*00a0*/ 	.word	0x00009ae0


	//   ....[4]....
        /*00a4*/ 	.word	0x00009bd0


	//----- nvinfo : EIATTR_CRS_STACK_SIZE
	.align		4
.L_902:
        /*00a8*/ 	.byte	0x04, 0x1e
        /*00aa*/ 	.short	(.L_904 - .L_903)
.L_903:
        /*00ac*/ 	.word	0x00000000


	//----- nvinfo : EIATTR_CBANK_PARAM_SIZE
	.align		4
.L_904:
        /*00b0*/ 	.byte	0x03, 0x19
        /*00b2*/ 	.short	0x01d0


	//----- nvinfo : EIATTR_PARAM_CBANK
	.align		4
        /*00b4*/ 	.byte	0x04, 0x0a
        /*00b6*/ 	.short	(.L_906 - .L_905)
	.align		4
.L_905:
        /*00b8*/ 	.word	index@(.nv.constant0._ZN5flash24flash_fwd_splitkv_kernelI23Flash_fwd_kernel_traitsILi192ELi64ELi64ELi4ELb0ELb0EN7cutlass6half_tE19Flash_kernel_traitsILi192ELi64ELi64ELi4ES3_EELb0ELb0ELb0ELb0ELb1ELb0ELb0ELb0EEEvNS_16Flash_fwd_paramsE)
        /*00bc*/ 	.short	0x0210
        /*00be*/ 	.short	0x01d0


	//----- nvinfo : EIATTR_SW_WAR
	.align		4
.L_906:
        /*00c0*/ 	.byte	0x04, 0x36
        /*00c2*/ 	.short	(.L_908 - .L_907)
.L_907:
        /*00c4*/ 	.word	0x00000008
.L_908:


//--------------------- .nv.info._ZN5flash24flash_fwd_splitkv_kernelI23Flash_fwd_kernel_traitsILi192ELi64ELi64ELi4ELb0ELb0EN7cutlass6half_tE19Flash_kernel_traitsILi192ELi64ELi64ELi4ES3_EELb0ELb0ELb0ELb0ELb1ELb1ELb0ELb0EEEvNS_16Flash_fwd_paramsE --------------------------
	.section	.nv.info._ZN5flash24flash_fwd_splitkv_kernelI23Flash_fwd_kernel_traitsILi192ELi64ELi64ELi4ELb0ELb0EN7cutlass6half_tE19Flash_kernel_traitsILi192ELi64ELi64ELi4ES3_EELb0ELb0ELb0ELb0ELb1ELb1ELb0ELb0EEEvNS_16Flash_fwd_paramsE,"",@"SHT_CUDA_INFO"
	.sectionflags	@""
	.align	4


	//----- nvinfo : EIATTR_CUDA_API_VERSION
	.align		4
        /*0000*/ 	.byte	0x04, 0x37
        /*0002*/ 	.short	(.L_910 - .L_909)
.L_909:
        /*0004*/ 	.word	0x00000082


	//----- nvinfo : EIATTR_KPARAM_INFO
	.align		4
.L_910:
        /*0008*/ 	.byte	0x04, 0x17
        /*000a*/ 	.short	(.L_912 - .L_911)
.L_911:
        /*000c*/ 	.word	0x00000000
        /*0010*/ 	.short	0x0000
        /*0012*/ 	.short	0x0000
        /*0014*/ 	.byte	0x00, 0xf0, 0x41, 0x07


	//----- nvinfo : EIATTR_SPARSE_MMA_MASK
	.align		4
.L_912:
        /*0018*/ 	.byte	0x03, 0x50
        /*001a*/ 	.short	0x0000


	//----- nvinfo : EIATTR_MAXREG_COUNT
	.align		4
        /*001c*/ 	.byte	0x03, 0x1b
        /*001e*/ 	.short	0x00ff


	//----- nvinfo : EIATTR_NUM_BARRIERS
	.align		4
        /*0020*/ 	.byte	0x02, 0x4c
        /*0022*/ 	.byte	0x01
	.zero		1


	//----- nvinfo : EIATTR_MERCURY_ISA_VERSION
	.align		4
        /*0024*/ 	.byte	0x03, 0x5f
        /*0026*/ 	.short	0x0101


	//----- nvinfo : EIATTR_COOP_GROUP_MASK_REGIDS
	.align		4
        /*0028*/ 	.byte	0x04, 0x29
        /*002a*/ 	.short	(.L_914 - .L_913)


	//   ....[0]....
.L_913:
        /*002c*/ 	.word	0xffffffff


	//   ....[1]....
        /*0030*/ 	.word	0xffffffff


	//   ....[2]....
        /*0034*/ 	.word	0xffffffff


	//   ....[3]....
        /*0038*/ 	.word	0xffffffff


	//   ....[4]....
        /*003c*/ 	.word	0xffffffff


	//   ....[5]....
        /*0040*/ 	.word	0xffffffff


	//   ....[6]....
        /*0044*/ 	.word	0xffffffff


	//   ....[7]....
        /*0048*/ 	.word	0xffffffff


	//   ....[8]....
        /*004c*/ 	.word	0xffffffff


	//   ....[9]....
        /*0050*/ 	.word	0xffffffff


	//   ....[10]....
        /*0054*/ 	.word	0xffffffff


	//   ....[11]....
        /*0058*/ 	.word	0xffffffff


	//----- nvinfo : EIATTR_COOP_GROUP_INSTR_OFFSETS
	.align		4
.L_914:
        /*005c*/ 	.byte	0x04, 0x28
        /*005e*/ 	.short	(.L_916 - .L_915)


	//   ....[0]....
.L_915:
        /*0060*/ 	.word	0x000044f0


	//   ....[1]....
        /*0064*/ 	.word	0x00004510


	//   ....[2]....
        /*0068*/ 	.word	0x000045b0


	//   ....[3]....
        /*006c*/ 	.word	0x000045c0


	//   ....[4]....
        /*0070*/ 	.word	0x000072b0


	//   ....[5]....
        /*0074*/ 	.word	0x000072c0


	//   ....[6]....
        /*0078*/ 	.word	0x00007300


	//   ....[7]....
        /*007c*/ 	.word	0x00007310


	//   ....[8]....
        /*0080*/ 	.word	0x000089f0


	//   ....[9]....
        /*0084*/ 	.word	0x00008a30


	//   ....[10]....
        /*0088*/ 	.word	0x00008a90


	//   ....[11]....
        /*008c*/ 	.word	0x00008aa0


	//----- nvinfo : EIATTR_EXIT_INSTR_OFFSETS
	.align		4
.L_916:
        /*0090*/ 	.byte	0x04, 0x1c
        /*0092*/ 	.short	(.L_918 - .L_917)


	//   ....[0]....
.L_917:
        /*0094*/ 	.word	0x00000360


	//   ....[1]....
        /*0098*/ 	.word	0x00000bf0


	//   ....[2]....
        /*009c*/ 	.word	0x00000c20


	//   ....[3]....
        /*00a0*/ 	.word	0x0000a2d0


	//   ....[4]....
        /*00a4*/ 	.word	0x0000a3c0


	//----- nvinfo : EIATTR_CRS_STACK_SIZE
	.align		4
.L_918:
        /*00a8*/ 	.byte	0x04, 0x1e
        /*00aa*/ 	.short	(.L_920 - .L_919)
.L_919:
        /*00ac*/ 	.word	0x00000000


	//----- nvinfo : EIATTR_CBANK_PARAM_SIZE
	.align		4
.L_920:
        /*00b0*/ 	.byte	0x03, 0x19
        /*00b2*/ 	.short	0x01d0


	//----- nvinfo : EIATTR_PARAM_CBANK
	.align		4
        /*00b4*/ 	.byte	0x04, 0x0a
        /*00b6*/ 	.short	(.L_922 - .L_921)
	.align		4
.L_921:
        /*00b8*/ 	.word	index@(.nv.constant0._ZN5flash24flash_fwd_splitkv_kernelI23Flash_fwd_kernel_traitsILi192ELi64ELi64ELi4ELb0ELb0EN7cutlass6half_tE19Flash_kernel_traitsILi192ELi64ELi64ELi4ES3_EELb0ELb0ELb0ELb0ELb1ELb1ELb0ELb0EEEvNS_16Flash_fwd_paramsE)
        /*00bc*/ 	.short	0x0210
        /*00be*/ 	.short	0x01d0


	//----- nvinfo : EIATTR_SW_WAR
	.align		4
.L_922:
        /*00c0*/ 	.byte	0x04, 0x36
        /*00c2*/ 	.short	(.L_924 - .L_923)
.L_923:
        /*00c4*/ 	.word	0x00000008
.L_924:


//--------------------- .nv.info._ZN5flash24flash_fwd_splitkv_kernelI23Flash_fwd_kernel_traitsILi192ELi64ELi64ELi4ELb0ELb0EN7cutlass6half_tE19Flash_kernel_traitsILi192ELi64ELi64ELi4ES3_EELb0ELb0ELb1ELb0ELb0ELb0ELb0ELb0EEEvNS_16Flash_fwd_paramsE --------------------------
	.section	.nv.info._ZN5flash24flash_fwd_splitkv_kernelI23Flash_fwd_kernel_traitsILi192ELi64ELi64ELi4ELb0ELb0EN7cutlass6half_tE19Flash_kernel_traitsILi192ELi64ELi64ELi4ES3_EELb0ELb0ELb1ELb0ELb0ELb0ELb0ELb0EEEvNS_16Flash_fwd_paramsE,"",@"SHT_CUDA_INFO"
	.sectionflags	@""
	.align	4


	//----- nvinfo : EIATTR_CUDA_API_VERSION
	.align		4
        /*0000*/ 	.byte	0x04, 0x37
        /*0002*/ 	.short	(.L_926 - .L_925)
.L_925:
        /*0004*/ 	.word	0x00000082


	//----- nvinfo : EIATTR_KPARAM_INFO
	.align		4
.L_926:
        /*0008*/ 	.byte	0x04, 0x17
        /*000a*/ 	.short	(.L_928 - .L_927)
.L_927:
        /*000c*/ 	.word	0x00000000
        /*0010*/ 	.short	0x0000
        /*0012*/ 	.short	0x0000
        /*0014*/ 	.byte	0x00, 0xf0, 0x41, 0x07


	//----- nvinfo : EIATTR_SPARSE_MMA_MASK
	.align		4
.L_928:
        /*0018*/ 	.byte	0x03, 0x50
        /*001a*/ 	.short	0x0000


	//----- nvinfo : EIATTR_MAXREG_COUNT
	.align		4
        /*001c*/ 	.byte	0x03, 0x1b
        /*001e*/ 	.short	0x00ff


	//----- nvinfo : EIATTR_NUM_BARRIERS
	.align		4
        /*0020*/ 	.byte	0x02, 0x4c
        /*0022*/ 	.byte	0x01
	.zero		1


	//----- nvinfo : EIATTR_MERCURY_ISA_VERSION
	.align		4
        /*0024*/ 	.byte	0x03, 0x5f
        /*0026*/ 	.short	0x0101


	//----- nvinfo : EIATTR_INT_WARP_WIDE_INSTR_OFFSETS
	.align		4
        /*0028*/ 	.byte	0x04, 0x31
        /*002a*/ 	.short	(.L_930 - .L_929)


	//   ....[0]....
.L_929:
        /*002c*/ 	.word	0x00003bf0


	//----- nvinfo : EIATTR_COOP_GROUP_MASK_REGIDS
	.align		4
.L_930:
        /*0030*/ 	.byte	0x04, 0x29
        /*0032*/ 	.short	(.L_932 - .L_931)


	//   ....[0]....
.L_931:
        /*0034*/ 	.word	0xffffffff


	//   ....[1]....
        /*0038*/ 	.word	0xffffffff


	//   ....[2]....
        /*003c*/ 	.word	0xffffffff


	//   ....[3]....
        /*0040*/ 	.word	0xffffffff


	//   ....[4]....
        /*0044*/ 	.word	0xffffffff


	//   ....[5]....
        /*0048*/ 	.word	0xffffffff


	//   ....[6]....
        /*004c*/ 	.word	0xffffffff


	//   ....[7]....
        /*0050*/ 	.word	0xffffffff


	//   ....[8]....
        /*0054*/ 	.word	0xffffffff


	//   ....[9]....
        /*0058*/ 	.word	0xffffffff


	//   ....[10]....
        /*005c*/ 	.word	0xffffffff


	//   ....[11]....
        /*0060*/ 	.word	0xffffffff


	//----- nvinfo : EIATTR_COOP_GROUP_INSTR_OFFSETS
	.align		4
.L_932:
        /*0064*/ 	.byte	0x04, 0x28
        /*0066*/ 	.short	(.L_934 - .L_933)


	//   ....[0]....
.L_933:
        /*0068*/ 	.word	0x00006460


	//   ....[1]....
        /*006c*/ 	.word	0x00006480


	//   ....[2]....
        /*0070*/ 	.word	0x00006520


	//   ....[3]....
        /*0074*/ 	.word	0x00006530


	//   ....[4]....
        /*0078*/ 	.word	0x00009d00


	//   ....[5]....
        /*007c*/ 	.word	0x00009d10


	//   ....[6]....
        /*0080*/ 	.word	0x00009d40


	//   ....[7]....
        /*0084*/ 	.word	0x00009d50


	//   ....[8]....
        /*0088*/ 	.word	0x0000b450


	//   ....[9]....
        /*008c*/ 	.word	0x0000b490


	//   ....[10]....
        /*0090*/ 	.word	0x0000b4f0


	//   ....[11]....
        /*0094*/ 	.word	0x0000b500


	//----- nvinfo : EIATTR_EXIT_INSTR_OFFSETS
	.align		4
.L_934:
        /*0098*/ 	.byte	0x04, 0x1c
        /*009a*/ 	.short	(.L_936 - .L_935)


	//   ....[0]....
.L_935:
        /*009c*/ 	.word	0x00000360


	//   ....[1]....
        /*00a0*/ 	.word	0x00000d20


	//   ....[2]....
        /*00a4*/ 	.word	0x00000d50


	//   ....[3]....
        /*00a8*/ 	.word	0x0000ce30


	//   ....[4]....
        /*00ac*/ 	.word	0x0000cf50


	//   ....[5]....
        /*00b0*/ 	.word	0x0000cf70


	//----- nvinfo : EIATTR_CRS_STACK_SIZE
	.align		4
.L_936:
        /*00b4*/ 	.byte	0x04, 0x1e
        /*00b6*/ 	.short	(.L_938 - .L_937)
.L_937:
        /*00b8*/ 	.word	0x00000000


	//----- nvinfo : EIATTR_CBANK_PARAM_SIZE
	.align		4
.L_938:
        /*00bc*/ 	.byte	0x03, 0x19
        /*00be*/ 	.short	0x01d0


	//----- nvinfo : EIATTR_PARAM_CBANK
	.align		4
        /*00c0*/ 	.byte	0x04, 0x0a
        /*00c2*/ 	.short	(.L_940 - .L_939)
	.align		4
.L_939:
        /*00c4*/ 	.word	index@(.nv.constant0._ZN5flash24flash_fwd_splitkv_kernelI23Flash_fwd_kernel_traitsILi192ELi64ELi64ELi4ELb0ELb0EN7cutlass6half_tE19Flash_kernel_traitsILi192ELi64ELi64ELi4ES3_EELb0ELb0ELb1ELb0ELb0ELb0ELb0ELb0EEEvNS_16Flash_fwd_paramsE)
        /*00c8*/ 	.short	0x0210
        /*00ca*/ 	.short	0x01d0


	//----- nvinfo : EIATTR_SW_WAR
	.align		4
.L_940:
        /*00cc*/ 	.byte	0x04, 0x36
        /*00ce*/ 	.short	(.L_942 - .L_941)
.L_941:
        /*00d0*/ 	.word	0x00000008
.L_942:


//--------------------- .nv.info._ZN5flash24flash_fwd_splitkv_kernelI23Flash_fwd_kernel_traitsILi192ELi64ELi64ELi4ELb0ELb0EN7cutlass6half_tE19Flash_kernel_traitsILi192ELi64ELi64ELi4ES3_EELb0ELb0ELb1ELb0ELb0ELb1ELb0ELb0EEEvNS_16Flash_fwd_paramsE --------------------------
	.section	.nv.info._ZN5flash24flash_fwd_splitkv_kernelI23Flash_fwd_kernel_traitsILi192ELi64ELi64ELi4ELb0ELb0EN7cutlass6half_tE19Flash_kernel_traitsILi192ELi64ELi64ELi4ES3_EELb0ELb0ELb1ELb0ELb0ELb1ELb0ELb0EEEvNS_16Flash_fwd_paramsE,"",@"SHT_CUDA_INFO"
	.sectionflags	@""
	.align	4


	//----- nvinfo : EIATTR_CUDA_API_VERSION
	.align		4
        /*0000*/ 	.byte	0x04, 0x37
        /*0002*/ 	.short	(.L_944 - .L_943)
.L_943:
        /*0004*/ 	.word	0x00000082


	//----- nvinfo : EIATTR_KPARAM_INFO
	.align		4
.L_944:
        /*0008*/ 	.byte	0x04, 0x17
        /*000a*/ 	.short	(.L_946 - .L_945)
.L_945:
        /*000c*/ 	.word	0x00000000
        /*0010*/ 	.short	0x0000
        /*0012*/ 	.short	0x0000
        /*0014*/ 	.byte	0x00, 0xf0, 0x41, 0x07


	//----- nvinfo : EIATTR_SPARSE_MMA_MASK
	.align		4
.L_946:
        /*0018*/ 	.byte	0x03, 0x50
        /*001a*/ 	.short	0x0000


	//----- nvinfo : EIATTR_MAXREG_COUNT
	.align		4
        /*001c*/ 	.byte	0x03, 0x1b
        /*001e*/ 	.short	0x00ff


	//----- nvinfo : EIATTR_NUM_BARRIERS
	.align		4
        /*0020*/ 	.byte	0x02, 0x4c
        /*0022*/ 	.byte	0x01
	.zero		1


	//----- nvinfo : EIATTR_MERCURY_ISA_VERSION
	.align		4
        /*0024*/ 	.byte	0x03, 0x5f
        /*0026*/ 	.short	0x0101


	//----- nvinfo : EIATTR_INT_WARP_WIDE_INSTR_OFFSETS
	.align		4
        /*0028*/ 	.byte	0x04, 0x31
        /*002a*/ 	.short	(.L_948 - .L_947)


	//   ....[0]....
.L_947:
        /*002c*/ 	.word	0x00003bf0


	//----- nvinfo : EIATTR_COOP_GROUP_MASK_REGIDS
	.align		4
.L_948:
        /*0030*/ 	.byte	0x04, 0x29
        /*0032*/ 	.short	(.L_950 - .L_949)


	//   ....[0]....
.L_949:
        /*0034*/ 	.word	0xffffffff


	//   ....[1]....
        /*0038*/ 	.word	0xffffffff


	//   ....[2]....
        /*003c*/ 	.word	0xffffffff


	//   ....[3]....
        /*0040*/ 	.word	0xffffffff


	//   ....[4]....
        /*0044*/ 	.word	0xffffffff


	//   ....[5]....
        /*0048*/ 	.word	0xffffffff


	//   ....[6]....
        /*004c*/ 	.word	0xffffffff


	//   ....[7]....
        /*0050*/ 	.word	0xffffffff


	//   ....[8]....
        /*0054*/ 	.word	0xffffffff


	//   ....[9]....
        /*0058*/ 	.word	0xffffffff


	//   ....[10]....
        /*005c*/ 	.word	0xffffffff


	//   ....[11]....
        /*0060*/ 	.word	0xffffffff


	//----- nvinfo : EIATTR_COOP_GROUP_INSTR_OFFSETS
	.align		4
.L_950:
        /*0064*/ 	.byte	0x04, 0x28
        /*0066*/ 	.short	(.L_952 - .L_951)


	//   ....[0]....
.L_951:
        /*0068*/ 	.word	0x00006860


	//   ....[1]....
        /*006c*/ 	.word	0x00006880


	//   ....[2]....
        /*0070*/ 	.word	0x00006920


	//   ....[3]....
        /*0074*/ 	.word	0x00006930


	//   ....[4]....
        /*0078*/ 	.word	0x0000a4e0


	//   ....[5]....
        /*007c*/ 	.word	0x0000a4f0


	//   ....[6]....
        /*0080*/ 	.word	0x0000a520


	//   ....[7]....
        /*0084*/ 	.word	0x0000a530


	//   ....[8]....
        /*0088*/ 	.word	0x0000bc60


	//   ....[9]....
        /*008c*/ 	.word	0x0000bca0


	//   ....[10]....
        /*0090*/ 	.word	0x0000bd00


	//   ....[11]....
        /*0094*/ 	.word	0x0000bd10


	//----- nvinfo : EIATTR_EXIT_INSTR_OFFSETS
	.align		4
.L_952:
        /*0098*/ 	.byte	0x04, 0x1c
        /*009a*/ 	.short	(.L_954 - .L_953)


	//   ....[0]....
.L_953:
        /*009c*/ 	.word	0x00000360


	//   ....[1]....
        /*00a0*/ 	.word	0x00000d20


	//   ....[2]....
        /*00a4*/ 	.word	0x00000d50


	//   ....[3]....
        /*00a8*/ 	.word	0x0000d640


	//   ....[4]....
        /*00ac*/ 	.word	0x0000d760


	//   ....[5]....
        /*00b0*/ 	.word	0x0000d780


	//----- nvinfo : EIATTR_CRS_STACK_SIZE
	.align		4
.L_954:
        /*00b4*/ 	.byte	0x04, 0x1e
        /*00b6*/ 	.short	(.L_956 - .L_955)
.L_955:
        /*00b8*/ 	.word	0x00000000


	//----- nvinfo : EIATTR_CBANK_PARAM_SIZE
	.align		4
.L_956:
        /*00bc*/ 	.byte	0x03, 0x19
        /*00be*/ 	.short	0x01d0


	//----- nvinfo : EIATTR_PARAM_CBANK
	.align		4
        /*00c0*/ 	.byte	0x04, 0x0a
        /*00c2*/ 	.short	(.L_958 - .L_957)
	.align		4
.L_957:
        /*00c4*/ 	.word	index@(.nv.constant0._ZN5flash24flash_fwd_splitkv_kernelI23Flash_fwd_kernel_traitsILi192ELi64ELi64ELi4ELb0ELb0EN7cutlass6half_tE19Flash_kernel_traitsILi192ELi64ELi64ELi4ES3_EELb0ELb0ELb1ELb0ELb0ELb1ELb0ELb0EEEvNS_16Flash_fwd_paramsE)
        /*00c8*/ 	.short	0x0210
        /*00ca*/ 	.short	0x01d0


	//----- nvinfo : EIATTR_SW_WAR
	.align		4
.L_958:
        /*00cc*/ 	.byte	0x04, 0x36
        /*00ce*/ 	.short	(.L_960 - .L_959)
.L_959:
        /*00d0*/ 	.word	0x00000008
.L_960:


//--------------------- .nv.info._ZN5flash24flash_fwd_splitkv_kernelI23Flash_fwd_kernel_traitsILi192ELi64ELi64ELi4ELb0ELb0EN7cutlass6half_tE19Flash_kernel_traitsILi192ELi64ELi64ELi4ES3_EELb0ELb0ELb0ELb0ELb1ELb0ELb0ELb1EEEvNS_16Flash_fwd_paramsE --------------------------
	.section	.nv.info._ZN5flash24flash_fwd_splitkv_kernelI23Flash_fwd_kernel_traitsILi192ELi64ELi64ELi4ELb0ELb0EN7cutlass6half_tE19Flash_kernel_traitsILi192ELi64ELi64ELi4ES3_EELb0ELb0ELb0ELb0ELb1ELb0ELb0ELb1EEEvNS_16Flash_fwd_paramsE,"",@"SHT_CUDA_INFO"
	.sectionflags	@""
	.align	4


	//----- nvinfo : EIATTR_CUDA_API_VERSION
	.align		4
        /*0000*/ 	.byte	0x04, 0x37
        /*0002*/ 	.short	(.L_962 - .L_961)
.L_961:
        /*0004*/ 	.word	0x00000082


	//----- nvinfo : EIATTR_KPARAM_INFO
	.align		4
.L_962:
        /*0008*/ 	.byte	0x04, 0x17
        /*000a*/ 	.short	(.L_964 - .L_963)
.L_963:
        /*000c*/ 	.word	0x00000000
        /*0010*/ 	.short	0x0000
        /*0012*/ 	.short	0x0000
        /*0014*/ 	.byte	0x00, 0xf0, 0x41, 0x07


	//----- nvinfo : EIATTR_SPARSE_MMA_MASK
	.align		4
.L_964:
        /*0018*/ 	.byte	0x03, 0x50
        /*001a*/ 	.short	0x0000


	//----- nvinfo : EIATTR_MAXREG_COUNT
	.align		4
        /*001c*/ 	.byte	0x03, 0x1b
        /*001e*/ 	.short	0x00ff


	//----- nvinfo : EIATTR_NUM_BARRIERS
	.align		4
        /*0020*/ 	.byte	0x02, 0x4c
        /*0022*/ 	.byte	0x01
	.zero		1


	//----- nvinfo : EIATTR_MERCURY_ISA_VERSION
	.align		4
        /*0024*/ 	.byte	0x03, 0x5f
        /*0026*/ 	.short	0x0101


	//----- nvinfo : EIATTR_COOP_GROUP_MASK_REGIDS
	.align		4
        /*0028*/ 	.byte	0x04, 0x29
        /*002a*/ 	.short	(.L_966 - .L_965)


	//   ....[0]....
.L_965:
        /*002c*/ 	.word	0xffffffff


	//   ....[1]....
        /*0030*/ 	.word	0xffffffff


	//   ....[2]....
        /*0034*/ 	.word	0xffffffff


	//   ....[3]....
        /*0038*/ 	.word	0xffffffff


	//   ....[4]....
        /*003c*/ 	.word	0xffffffff


	//   ....[5]....
        /*0040*/ 	.word	0xffffffff


	//   ....[6]....
        /*0044*/ 	.word	0xffffffff


	//   ....[7]....
        /*0048*/ 	.word	0xffffffff


	//   ....[8]....
        /*004c*/ 	.word	0xffffffff


	//   ....[9]....
        /*0050*/ 	.word	0xffffffff


	//   ....[10]....
        /*0054*/ 	.word	0xffffffff


	//   ....[11]....
        /*0058*/ 	.word	0xffffffff


	//----- nvinfo : EIATTR_COOP_GROUP_INSTR_OFFSETS
	.align		4
.L_966:
        /*005c*/ 	.byte	0x04, 0x28
        /*005e*/ 	.short	(.L_968 - .L_967)


	//   ....[0]....
.L_967:
        /*0060*/ 	.word	0x00013670


	//   ....[1]....
        /*0064*/ 	.word	0x00013690


	//   ....[2]....
        /*0068*/ 	.word	0x00013740


	//   ....[3]....
        /*006c*/ 	.word	0x00013750


	//   ....[4]....
        /*0070*/ 	.word	0x00016050


	//   ....[5]....
        /*0074*/ 	.word	0x00016070


	//   ....[6]....
        /*0078*/ 	.word	0x000160a0


	//   ....[7]....
        /*007c*/ 	.word	0x000160b0


	//   ....[8]....
        /*0080*/ 	.word	0x000177c0


	//   ....[9]....
        /*0084*/ 	.word	0x00017800


	//   ....[10]....
        /*0088*/ 	.word	0x00017860


	//   ....[11]....
        /*008c*/ 	.word	0x00017870


	//----- nvinfo : EIATTR_EXIT_INSTR_OFFSETS
	.align		4
.L_968:
        /*0090*/ 	.byte	0x04, 0x1c
        /*0092*/ 	.short	(.L_970 - .L_969)


	//   ....[0]....
.L_969:
        /*0094*/ 	.word	0x00000390


	//   ....[1]....
        /*0098*/ 	.word	0x00000c10


	//   ....[2]....
        /*009c*/ 	.word	0x00000c40


	//   ....[3]....
        /*00a0*/ 	.word	0x000190d0


	//   ....[4]....
        /*00a4*/ 	.word	0x000191c0


	//----- nvinfo : EIATTR_CRS_STACK_SIZE
	.align		4
.L_970:
        /*00a8*/ 	.byte	0x04, 0x1e
        /*00aa*/ 	.short	(.L_972 - .L_971)
.L_971:
        /*00ac*/ 	.word	0x00000000


	//----- nvinfo : EIATTR_CBANK_PARAM_SIZE
	.align		4
.L_972:
        /*00b0*/ 	.byte	0x03, 0x19
        /*00b2*/ 	.short	0x01d0


	//----- nvinfo : EIATTR_PARAM_CBANK
	.align		4
        /*00b4*/ 	.byte	0x04, 0x0a
        /*00b6*/ 	.short	(.L_974 - .L_973)
	.align		4
.L_973:
        /*00b8*/ 	.word	index@(.nv.constant0._ZN5flash24flash_fwd_splitkv_kernelI23Flash_fwd_kernel_traitsILi192ELi64ELi64ELi4ELb0ELb0EN7cutlass6half_tE19Flash_kernel_traitsILi192ELi64ELi64ELi4ES3_EELb0ELb0ELb0ELb0ELb1ELb0ELb0ELb1EEEvNS_16Flash_fwd_paramsE)
        /*00bc*/ 	.short	0x0210
        /*00be*/ 	.short	0x01d0


	//----- nvinfo : EIATTR_SW_WAR
	.align		4
.L_974:
        /*00c0*/ 	.byte	0x04, 0x36
        /*00c2*/ 	.short	(.L_976 - .L_975)
.L_975:
        /*00c4*/ 	.word	0x00000008
.L_976:


//--------------------- .nv.info._ZN5flash24flash_fwd_splitkv_kernelI23Flash_fwd_kernel_traitsILi192ELi64ELi64ELi4ELb0ELb0EN7cutlass6half_tE19Flash_kernel_traitsILi192ELi64ELi64ELi4ES3_EELb0ELb0ELb0ELb0ELb1ELb1ELb0ELb1EEEvNS_16Flash_fwd_paramsE --------------------------
	.section	.nv.info._ZN5flash24flash_fwd_splitkv_kernelI23Flash_fwd_kernel_traitsILi192ELi64ELi64ELi4ELb0ELb0EN7cutlass6half_tE19Flash_kernel_traitsILi192ELi64ELi64ELi4ES3_EELb0ELb0ELb0ELb0ELb1ELb1ELb0ELb1EEEvNS_16Flash_fwd_paramsE,"",@"SHT_CUDA_INFO"
	.sectionflags	@""
	.align	4


	//----- nvinfo : EIATTR_CUDA_API_VERSION
	.align		4
        /*0000*/ 	.byte	0x04, 0x37
        /*0002*/ 	.short	(.L_978 - .L_977)
.L_977:
        /*0004*/ 	.word	0x00000082


	//----- nvinfo : EIATTR_KPARAM_INFO
	.align		4
.L_978:
        /*0008*/ 	.byte	0x04, 0x17
        /*000a*/ 	.short	(.L_980 - .L_979)
.L_979:
        /*000c*/ 	.word	0x00000000
        /*0010*/ 	.short	0x0000
        /*0012*/ 	.short	0x0000
        /*0014*/ 	.byte	0x00, 0xf0, 0x41, 0x07


	//----- nvinfo : EIATTR_SPARSE_MMA_MASK
	.align		4
.L_980:
        /*0018*/ 	.byte	0x03, 0x50
        /*001a*/ 	.short	0x0000


	//----- nvinfo : EIATTR_MAXREG_COUNT
	.align		4
        /*001c*/ 	.byte	0x03, 0x1b
        /*001e*/ 	.short	0x00ff


	//----- nvinfo : EIATTR_NUM_BARRIERS
	.align		4
        /*0020*/ 	.byte	0x02, 0x4c
        /*0022*/ 	.byte	0x01
	.zero		1


	//----- nvinfo : EIATTR_MERCURY_ISA_VERSION
	.align		4
        /*0024*/ 	.byte	0x03, 0x5f
        /*0026*/ 	.short	0x0101


	//----- nvinfo : EIATTR_COOP_GROUP_MASK_REGIDS
	.align		4
        /*0028*/ 	.byte	0x04, 0x29
        /*002a*/ 	.short	(.L_982 - .L_981)


	//   ....[0]....
.L_981:
        /*002c*/ 	.word	0xffffffff


	//   ....[1]....
        /*0030*/ 	.word	0xffffffff


	//   ....[2]....
        /*0034*/ 	.word	0xffffffff


	//   ....[3]....
        /*0038*/ 	.word	0xffffffff


	//   ....[4]....
        /*003c*/ 	.word	0xffffffff


	//   ....[5]....
        /*0040*/ 	.word	0xffffffff


	//   ....[6]....
        /*0044*/ 	.word	0xffffffff


	//   ....[7]....
        /*0048*/ 	.word	0xffffffff


	//   ....[8]....
        /*004c*/ 	.word	0xffffffff


	//   ....[9]....
        /*0050*/ 	.word	0xffffffff


	//   ....[10]....
        /*0054*/ 	.word	0xffffffff


	//   ....[11]....
        /*0058*/ 	.word	0xffffffff


	//----- nvinfo : EIATTR_COOP_GROUP_INSTR_OFFSETS
	.align		4
.L_982:
        /*005c*/ 	.byte	0x04, 0x28
        /*005e*/ 	.short	(.L_984 - .L_983)


	//   ....[0]....
.L_983:
        /*0060*/ 	.word	0x00013a70


	//   ....[1]....
        /*0064*/ 	.word	0x00013a90


	//   ....[2]....
        /*0068*/ 	.word	0x00013b40


	//   ....[3]....
        /*006c*/ 	.word	0x00013b50


	//   ....[4]....
        /*0070*/ 	.word	0x00016810


	//   ....[5]....
        /*0074*/ 	.word	0x00016830


	//   ....[6]....
        /*0078*/ 	.word	0x00016860


	//   ....[7]....
        /*007c*/ 	.word	0x00016870


	//   ....[8]....
        /*0080*/ 	.word	0x00017fb0


	//   ....[9]....
        /*0084*/ 	.word	0x00017ff0


	//   ....[10]....
        /*0088*/ 	.word	0x00018050


	//   ....[11]....
        /*008c*/ 	.word	0x00018060


	//----- nvinfo : EIATTR_EXIT_INSTR_OFFSETS
	.align		4
.L_984:
        /*0090*/ 	.byte	0x04, 0x1c
        /*0092*/ 	.short	(.L_986 - .L_985)


	//   ....[0]....
.L_985:
        /*0094*/ 	.word	0x00000390


	//   ....[1]....
        /*0098*/ 	.word	0x00000c10


	//   ....[2]....
        /*009c*/ 	.word	0x00000c40


	//   ....[3]....
        /*00a0*/ 	.word	0x000198c0


	//   ....[4]....
        /*00a4*/ 	.word	0x000199b0


	//----- nvinfo : EIATTR_CRS_STACK_SIZE
	.align		4
.L_986:
        /*00a8*/ 	.byte	0x04, 0x1e
        /*00aa*/ 	.short	(.L_988 - .L_987)
.L_987:
        /*00ac*/ 	.word	0x00000000


	//----- nvinfo : EIATTR_CBANK_PARAM_SIZE
	.align		4
.L_988:
        /*00b0*/ 	.byte	0x03, 0x19
        /*00b2*/ 	.short	0x01d0


	//----- nvinfo : EIATTR_PARAM_CBANK
	.align		4
        /*00b4*/ 	.byte	0x04, 0x0a
        /*00b6*/ 	.short	(.L_990 - .L_989)
	.align		4
.L_989:
        /*00b8*/ 	.word	index@(.nv.constant0._ZN5flash24flash_fwd_splitkv_kernelI23Flash_fwd_kernel_traitsILi192ELi64ELi64ELi4ELb0ELb0EN7cutlass6half_tE19Flash_kernel_traitsILi192ELi64ELi64ELi4ES3_EELb0ELb0ELb0ELb0ELb1ELb1ELb0ELb1EEEvNS_16Flash_fwd_paramsE)
        /*00bc*/ 	.short	0x0210
        /*00be*/ 	.short	0x01d0


	//----- nvinfo : EIATTR_SW_WAR
	.align		4
.L_990:
        /*00c0*/ 	.byte	0x04, 0x36
        /*00c2*/ 	.short	(.L_992 - .L_991)
.L_991:
        /*00c4*/ 	.word	0x00000008
.L_992:


//--------------------- .nv.info._ZN5flash24flash_fwd_splitkv_kernelI23Flash_fwd_kernel_traitsILi192ELi64ELi64ELi4ELb0ELb0EN7cutlass6half_tE19Flash_kernel_traitsILi192ELi64ELi64ELi4ES3_EELb0ELb0ELb1ELb0ELb0ELb0ELb0ELb1EEEvNS_16Flash_fwd_paramsE --------------------------
	.section	.nv.info._ZN5flash24flash_fwd_splitkv_kernelI23Flash_fwd_kernel_traitsILi192ELi64ELi64ELi4ELb0ELb0EN7cutlass6half_tE19Flash_kernel_traitsILi192ELi64ELi64ELi4ES3_EELb0ELb0ELb1ELb0ELb0ELb0ELb0ELb1EEEvNS_16Flash_fwd_paramsE,"",@"SHT_CUDA_INFO"
	.sectionflags	@""
	.align	4


	//----- nvinfo : EIATTR_CUDA_API_VERSION
	.align		4
        /*0000*/ 	.byte	0x04, 0x37
        /*0002*/ 	.short	(.L_994 - .L_993)
.L_993:
        /*0004*/ 	.word	0x00000082


	//----- nvinfo : EIATTR_KPARAM_INFO
	.align		4
.L_994:
        /*0008*/ 	.byte	0x04, 0x17
        /*000a*/ 	.short	(.L_996 - .L_995)
.L_995:
        /*000c*/ 	.word	0x00000000
        /*0010*/ 	.short	0x0000
        /*0012*/ 	.short	0x0000
        /*0014*/ 	.byte	0x00, 0xf0, 0x41, 0x07


	//----- nvinfo : EIATTR_SPARSE_MMA_MASK
	.align		4
.L_996:
        /*0018*/ 	.byte	0x03, 0x50
        /*001a*/ 	.short	0x0000


	//----- nvinfo : EIATTR_MAXREG_COUNT
	.align		4
        /*001c*/ 	.byte	0x03, 0x1b
        /*001e*/ 	.short	0x00ff


	//----- nvinfo : EIATTR_NUM_BARRIERS
	.align		4
        /*0020*/ 	.byte	0x02, 0x4c
        /*0022*/ 	.byte	0x01
	.zero		1


	//----- nvinfo : EIATTR_MERCURY_ISA_VERSION
	.align		4
        /*0024*/ 	.byte	0x03, 0x5f
        /*0026*/ 	.short	0x0101


	//----- nvinfo : EIATTR_COOP_GROUP_MASK_REGIDS
	.align		4
        /*0028*/ 	.byte	0x04, 0x29
        /*002a*/ 	.short	(.L_998 - .L_997)


	//   ....[0]....
.L_997:
        /*002c*/ 	.word	0xffffffff


	//   ....[1]....
        /*0030*/ 	.word	0xffffffff


	//   ....[2]....
        /*0034*/ 	.word	0xffffffff


	//   ....[3]....
        /*0038*/ 	.word	0xffffffff


	//   ....[4]....
        /*003c*/ 	.word	0xffffffff


	//   ....[5]....
        /*0040*/ 	.word	0xffffffff


	//   ....[6]....
        /*0044*/ 	.word	0xffffffff


	//   ....[7]....
        /*0048*/ 	.word	0xffffffff


	//   ....[8]....
        /*004c*/ 	.word	0xffffffff


	//   ....[9]....
        /*0050*/ 	.word	0xffffffff


	//   ....[10]....
        /*0054*/ 	.word	0xffffffff


	//   ....[11]....
        /*0058*/ 	.word	0xffffffff


	//----- nvinfo : EIATTR_COOP_GROUP_INSTR_OFFSETS
	.align		4
.L_998:
        /*005c*/ 	.byte	0x04, 0x28
        /*005e*/ 	.short	(.L_1000 - .L_999)


	//   ....[0]....
.L_999:
        /*0060*/ 	.word	0x00016740


	//   ....[1]....
        /*0064*/ 	.word	0x00016760


	//   ....[2]....
        /*0068*/ 	.word	0x00016800


	//   ....[3]....
        /*006c*/ 	.word	0x00016810


	//   ....[4]....
        /*0070*/ 	.word	0x0001a220


	//   ....[5]....
        /*0074*/ 	.word	0x0001a230


	//   ....[6]....
        /*0078*/ 	.word	0x0001a260


	//   ....[7]....
        /*007c*/ 	.word	0x0001a270


	//   ....[8]....
        /*0080*/ 	.word	0x0001b970


	//   ....[9]....
        /*0084*/ 	.word	0x0001b9b0


	//   ....[10]....
        /*0088*/ 	.word	0x0001ba10


	//   ....[11]....
        /*008c*/ 	.word	0x0001ba20


	//----- nvinfo : EIATTR_EXIT_INSTR_OFFSETS
	.align		4
.L_1000:
        /*0090*/ 	.byte	0x04, 0x1c
        /*0092*/ 	.short	(.L_1002 - .L_1001)


	//   ....[0]....
.L_1001:
        /*0094*/ 	.word	0x00000390


	//   ....[1]....
        /*0098*/ 	.word	0x00000d30


	//   ....[2]....
        /*009c*/ 	.word	0x00000d60


	//   ....[3]....
        /*00a0*/ 	.word	0x0001d3f0


	//   ....[4]....
        /*00a4*/ 	.word	0x0001d510


	//   ....[5]....
        /*00a8*/ 	.word	0x0001d530


	//----- nvinfo : EIATTR_CRS_STACK_SIZE
	.align		4
.L_1002:
        /*00ac*/ 	.byte	0x04, 0x1e
        /*00ae*/ 	.short	(.L_1004 - .L_1003)
.L_1003:
        /*00b0*/ 	.word	0x00000000


	//----- nvinfo : EIATTR_CBANK_PARAM_SIZE
	.align		4
.L_1004:
        /*00b4*/ 	.byte	0x03, 0x19
        /*00b6*/ 	.short	0x01d0


	//----- nvinfo : EIATTR_PARAM_CBANK
	.align		4
        /*00b8*/ 	.byte	0x04, 0x0a
        /*00ba*/ 	.short	(.L_1006 - .L_1005)
	.align		4
.L_1005:
        /*00bc*/ 	.word	index@(.nv.constant0._ZN5flash24flash_fwd_splitkv_kernelI23Flash_fwd_kernel_traitsILi192ELi64ELi64ELi4ELb0ELb0EN7cutlass6half_tE19Flash_kernel_traitsILi192ELi64ELi64ELi4ES3_EELb0ELb0ELb1ELb0ELb0ELb0ELb0ELb1EEEvNS_16Flash_fwd_paramsE)
        /*00c0*/ 	.short	0x0210
        /*00c2*/ 	.short	0x01d0


	//----- nvinfo : EIATTR_SW_WAR
	.align		4
.L_1006:
        /*00c4*/ 	.byte	0x04, 0x36
        /*00c6*/ 	.short	(.L_1008 - .L_1007)
.L_1007:
        /*00c8*/ 	.word	0x00000008
.L_1008:


//--------------------- .nv.info._ZN5flash24flash_fwd_splitkv_kernelI23Flash_fwd_kernel_traitsILi192ELi64ELi64ELi4ELb0ELb0EN7cutlass6half_tE19Flash_kernel_traitsILi192ELi64ELi64ELi4ES3_EELb0ELb0ELb1ELb0ELb0ELb1ELb0ELb1EEEvNS_16Flash_fwd_paramsE --------------------------
	.section	.nv.info._ZN5flash24flash_fwd_splitkv_kernelI23Flash_fwd_kernel_traitsILi192ELi64ELi64ELi4ELb0ELb0EN7cutlass6half_tE19Flash_kernel_traitsILi192ELi64ELi64ELi4ES3_EELb0ELb0ELb1ELb0ELb0ELb1ELb0ELb1EEEvNS_16Flash_fwd_paramsE,"",@"SHT_CUDA_INFO"
	.sectionflags	@""
	.align	4


	//----- nvinfo : EIATTR_CUDA_API_VERSION
	.align		4
        /*0000*/ 	.byte	0x04, 0x37
        /*0002*/ 	.short	(.L_1010 - .L_1009)
.L_1009:
        /*0004*/ 	.word	0x00000082


	//----- nvinfo : EIATTR_KPARAM_INFO
	.align		4
.L_1010:
        /*0008*/ 	.byte	0x04, 0x17
        /*000a*/ 	.short	(.L_1012 - .L_1011)
.L_1011:
        /*000c*/ 	.word	0x00000000
        /*0010*/ 	.short	0x0000
        /*0012*/ 	.short	0x0000
        /*0014*/ 	.byte	0x00, 0xf0, 0x41, 0x07


	//----- nvinfo : EIATTR_SPARSE_MMA_MASK
	.align		4
.L_1012:
        /*0018*/ 	.byte	0x03, 0x50
        /*001a*/ 	.short	0x0000


	//----- nvinfo : EIATTR_MAXREG_COUNT
	.align		4
        /*001c*/ 	.byte	0x03, 0x1b
        /*001e*/ 	.short	0x00ff


	//----- nvinfo : EIATTR_NUM_BARRIERS
	.align		4
        /*0020*/ 	.byte	0x02, 0x4c
        /*0022*/ 	.byte	0x01
	.zero		1


	//----- nvinfo : EIATTR_MERCURY_ISA_VERSION
	.align		4
        /*0024*/ 	.byte	0x03, 0x5f
        /*0026*/ 	.short	0x0101


	//----- nvinfo : EIATTR_COOP_GROUP_MASK_REGIDS
	.align		4
        /*0028*/ 	.byte	0x04, 0x29
        /*002a*/ 	.short	(.L_1014 - .L_1013)


	//   ....[0]....
.L_1013:
        /*002c*/ 	.word	0xffffffff


	//   ....[1]....
        /*0030*/ 	.word	0xffffffff


	//   ....[2]....
        /*0034*/ 	.word	0xffffffff


	//   ....[3]....
        /*0038*/ 	.word	0xffffffff


	//   ....[4]....
        /*003c*/ 	.word	0xffffffff


	//   ....[5]....
        /*0040*/ 	.word	0xffffffff


	//   ....[6]....
        /*0044*/ 	.word	0xffffffff


	//   ....[7]....
        /*0048*/ 	.word	0xffffffff


	//   ....[8]....
        /*004c*/ 	.word	0xffffffff


	//   ....[9]....
        /*0050*/ 	.word	0xffffffff


	//   ....[10]....
        /*0054*/ 	.word	0xffffffff


	//   ....[11]....
        /*0058*/ 	.word	0xffffffff


	//----- nvinfo : EIATTR_COOP_GROUP_INSTR_OFFSETS
	.align		4
.L_1014:
        /*005c*/ 	.byte	0x04, 0x28
        /*005e*/ 	.short	(.L_1016 - .L_1015)


	//   ....[0]....
.L_1015:
        /*0060*/ 	.word	0x00016b50


	//   ....[1]....
        /*0064*/ 	.word	0x00016b70


	//   ....[2]....
        /*0068*/ 	.word	0x00016c10


	//   ....[3]....
        /*006c*/ 	.word	0x00016c20


	//   ....[4]....
        /*0070*/ 	.word	0x0001a9e0


	//   ....[5]....
        /*0074*/ 	.word	0x0001aa10


	//   ....[6]....
        /*0078*/ 	.word	0x0001aa40


	//   ....[7]....
        /*007c*/ 	.word	0x0001aa50


	//   ....[8]....
        /*0080*/ 	.word	0x0001c190


	//   ....[9]....
        /*0084*/ 	.word	0x0001c1d0


	//   ....[10]....
        /*0088*/ 	.word	0x0001c230


	//   ....[11]....
        /*008c*/ 	.word	0x0001c240


	//----- nvinfo : EIATTR_EXIT_INSTR_OFFSETS
	.align		4
.L_1016:
        /*0090*/ 	.byte	0x04, 0x1c
        /*0092*/ 	.short	(.L_1018 - .L_1017)


	//   ....[0]....
.L_1017:
        /*0094*/ 	.word	0x00000390


	//   ....[1]....
        /*0098*/ 	.word	0x00000d30


	//   ....[2]....
        /*009c*/ 	.word	0x00000d60


	//   ....[3]....
        /*00a0*/ 	.word	0x0001dc10


	//   ....[4]....
        /*00a4*/ 	.word	0x0001dd30


	//   ....[5]....
        /*00a8*/ 	.word	0x0001dd50


	//----- nvinfo : EIATTR_CRS_STACK_SIZE
	.align		4
.L_1018:
        /*00ac*/ 	.byte	0x04, 0x1e
        /*00ae*/ 	.short	(.L_1020 - .L_1019)
.L_1019:
        /*00b0*/ 	.word	0x00000000


	//----- nvinfo : EIATTR_CBANK_PARAM_SIZE
	.align		4
.L_1020:
        /*00b4*/ 	.byte	0x03, 0x19
        /*00b6*/ 	.short	0x01d0


	//----- nvinfo : EIATTR_PARAM_CBANK
	.align		4
        /*00b8*/ 	.byte	0x04, 0x0a
        /*00ba*/ 	.short	(.L_1022 - .L_1021)
	.align		4
.L_1021:
        /*00bc*/ 	.word	index@(.nv.constant0._ZN5flash24flash_fwd_splitkv_kernelI23Flash_fwd_kernel_traitsILi192ELi64ELi64ELi4ELb0ELb0EN7cutlass6half_tE19Flash_kernel_traitsILi192ELi64ELi64ELi4ES3_EELb0ELb0ELb1ELb0ELb0ELb1ELb0ELb1EEEvNS_16Flash_fwd_paramsE)
        /*00c0*/ 	.short	0x0210
        /*00c2*/ 	.short	0x01d0


	//----- nvinfo : EIATTR_SW_WAR
	.align		4
.L_1022:
        /*00c4*/ 	.byte	0x04, 0x36
        /*00c6*/ 	.short	(.L_1024 - .L_1023)
.L_1023:
        /*00c8*/ 	.word	0x00000008
.L_1024:


//--------------------- .nv.info._ZN5flash24flash_fwd_splitkv_kernelI23Flash_fwd_kernel_traitsILi192ELi64ELi64ELi4ELb0ELb0EN7cutlass6half_tE19Flash_kernel_traitsILi192ELi64ELi64ELi4ES3_EELb0ELb0ELb0ELb0ELb1ELb0ELb1ELb0EEEvNS_16Flash_fwd_paramsE --------------------------
	.section	.nv.info._ZN5flash24flash_fwd_splitkv_kernelI23Flash_fwd_kernel_traitsILi192ELi64ELi64ELi4ELb0ELb0EN7cutlass6half_tE19Flash_kernel_traitsILi192ELi64ELi64ELi4ES3_EELb0ELb0ELb0ELb0ELb1ELb0ELb1ELb0EEEvNS_16Flash_fwd_paramsE,"",@"SHT_CUDA_INFO"
	.sectionflags	@""
	.align	4


	//----- nvinfo : EIATTR_CUDA_API_VERSION
	.align		4
        /*0000*/ 	.byte	0x04, 0x37
        /*0002*/ 	.short	(.L_1026 - .L_1025)
.L_1025:
        /*0004*/ 	.word	0x00000082


	//----- nvinfo : EIATTR_KPARAM_INFO
	.align		4
.L_1026:
        /*0008*/ 	.byte	0x04, 0x17
        /*000a*/ 	.short	(.L_1028 - .L_1027)
.L_1027:
        /*000c*/ 	.word	0x00000000
        /*0010*/ 	.short	0x0000
        /*0012*/ 	.short	0x0000
        /*0014*/ 	.byte	0x00, 0xf0, 0x41, 0x07


	//----- nvinfo : EIATTR_SPARSE_MMA_MASK
	.align		4
.L_1028:
        /*0018*/ 	.byte	0x03, 0x50
        /*001a*/ 	.short	0x0000


	//----- nvinfo : EIATTR_MAXREG_COUNT
	.align		4
        /*001c*/ 	.byte	0x03, 0x1b
        /*001e*/ 	.short	0x00ff


	//----- nvinfo : EIATTR_NUM_BARRIERS
	.align		4
        /*0020*/ 	.byte	0x02, 0x4c
        /*0022*/ 	.byte	0x01
	.zero		1


	//----- nvinfo : EIATTR_MERCURY_ISA_VERSION
	.align		4
        /*0024*/ 	.byte	0x03, 0x5f
        /*0026*/ 	.short	0x0101


	//----- nvinfo : EIATTR_COOP_GROUP_MASK_REGIDS
	.align		4
        /*0028*/ 	.byte	0x04, 0x29
        /*002a*/ 	.short	(.L_1030 - .L_1029)


	//   ....[0]....
.L_1029:
        /*002c*/ 	.word	0xffffffff


	//   ....[1]....
        /*0030*/ 	.word	0xffffffff


	//   ....[2]....
        /*0034*/ 	.word	0xffffffff


	//   ....[3]....
        /*0038*/ 	.word	0xffffffff


	//   ....[4]....
        /*003c*/ 	.word	0xffffffff


	//   ....[5]....
        /*0040*/ 	.word	0xffffffff


	//   ....[6]....
        /*0044*/ 	.word	0xffffffff


	//   ....[7]....
        /*0048*/ 	.word	0xffffffff


	//   ....[8]....
        /*004c*/ 	.word	0xffffffff


	//   ....[9]....
        /*0050*/ 	.word	0xffffffff


	//   ....[10]....
        /*0054*/ 	.word	0xffffffff


	//   ....[11]....
        /*0058*/ 	.word	0xffffffff


	//----- nvinfo : EIATTR_COOP_GROUP_INSTR_OFFSETS
	.align		4
.L_1030:
        /*005c*/ 	.byte	0x04, 0x28
        /*005e*/ 	.short	(.L_1032 - .L_1031)


	//   ....[0]....
.L_1031:
        /*0060*/ 	.word	0x000041e0


	//   ....[1]....
        /*0064*/ 	.word	0x00004200


	//   ....[2]....
        /*0068*/ 	.word	0x000042a0


	//   ....[3]....
        /*006c*/ 	.word	0x000042b0


	//   ....[4]....
        /*0070*/ 	.word	0x00006b90


	//   ....[5]....
        /*0074*/ 	.word	0x00006bb0


	//   ....[6]....
        /*0078*/ 	.word	0x00006be0


	//   ....[7]....
        /*007c*/ 	.word	0x00006bf0


	//   ....[8]....
        /*0080*/ 	.word	0x00008300


	//   ....[9]....
        /*0084*/ 	.word	0x00008340


	//   ....[10]....
        /*0088*/ 	.word	0x000083f0


	//   ....[11]....
        /*008c*/ 	.word	0x00008400


	//----- nvinfo : EIATTR_EXIT_INSTR_OFFSETS
	.align		4
.L_1032:
        /*0090*/ 	.byte	0x04, 0x1c
        /*0092*/ 	.short	(.L_1034 - .L_1033)


	//   ....[0]....
.L_1033:
        /*0094*/ 	.word	0x00000450


	//   ....[1]....
        /*0098*/ 	.word	0x00000cc0


	//   ....[2]....
        /*009c*/ 	.word	0x00000cf0


	//   ....[3]....
        /*00a0*/ 	.word	0x000097a0


	//   ....[4]....
        /*00a4*/ 	.word	0x000097e0


	//----- nvinfo : EIATTR_CRS_STACK_SIZE
	.align		4
.L_1034:
        /*00a8*/ 	.byte	0x04, 0x1e
        /*00aa*/ 	.short	(.L_1036 - .L_1035)
.L_1035:
        /*00ac*/ 	.word	0x00000000


	//----- nvinfo : EIATTR_CBANK_PARAM_SIZE
	.align		4
.L_1036:
        /*00b0*/ 	.byte	0x03, 0x19
        /*00b2*/ 	.short	0x01d0


	//----- nvinfo : EIATTR_PARAM_CBANK
	.align		4
        /*00b4*/ 	.byte	0x04, 0x0a
        /*00b6*/ 	.short	(.L_1038 - .L_1037)
	.align		4
.L_1037:
        /*00b8*/ 	.word	index@(.nv.constant0._ZN5flash24flash_fwd_splitkv_kernelI23Flash_fwd_kernel_traitsILi192ELi64ELi64ELi4ELb0ELb0EN7cutlass6half_tE19Flash_kernel_traitsILi192ELi64ELi64ELi4ES3_EELb0ELb0ELb0ELb0ELb1ELb0ELb1ELb0EEEvNS_16Flash_fwd_paramsE)
        /*00bc*/ 	.short	0x0210
        /*00be*/ 	.short	0x01d0


	//----- nvinfo : EIATTR_SW_WAR
	.align		4
.L_1038:
        /*00c0*/ 	.byte	0x04, 0x36
        /*00c2*/ 	.short	(.L_1040 - .L_1039)
.L_1039:
        /*00c4*/ 	.word	0x00000008
.L_1040:


//--------------------- .nv.info._ZN5flash24flash_fwd_splitkv_kernelI23Flash_fwd_kernel_traitsILi192ELi64ELi64ELi4ELb0ELb0EN7cutlass6half_tE19Flash_kernel_traitsILi192ELi64ELi64ELi4ES3_EELb0ELb0ELb0ELb0ELb1ELb1ELb1ELb0EEEvNS_16Flash_fwd_paramsE --------------------------
	.section	.nv.info._ZN5flash24flash_fwd_splitkv_kernelI23Flash_fwd_kernel_traitsILi192ELi64ELi64ELi4ELb0ELb0EN7cutlass6half_tE19Flash_kernel_traitsILi192ELi64ELi64ELi4ES3_EELb0ELb0ELb0ELb0ELb1ELb1ELb1ELb0EEEvNS_16Flash_fwd_paramsE,"",@"SHT_CUDA_INFO"
	.sectionflags	@""
	.align	4


	//----- nvinfo : EIATTR_CUDA_API_VERSION
	.align		4
        /*0000*/ 	.byte	0x04, 0x37
        /*0002*/ 	.short	(.L_1042 - .L_1041)
.L_1041:
        /*0004*/ 	.word	0x00000082


	//----- nvinfo : EIATTR_KPARAM_INFO
	.align		4
.L_1042:
        /*0008*/ 	.byte	0x04, 0x17
        /*000a*/ 	.short	(.L_1044 - .L_1043)
.L_1043:
        /*000c*/ 	.word	0x00000000
        /*0010*/ 	.short	0x0000
        /*0012*/ 	.short	0x0000
        /*0014*/ 	.byte	0x00, 0xf0, 0x41, 0x07


	//----- nvinfo : EIATTR_SPARSE_MMA_MASK
	.align		4
.L_1044:
        /*0018*/ 	.byte	0x03, 0x50
        /*001a*/ 	.short	0x0000


	//----- nvinfo : EIATTR_MAXREG_COUNT
	.align		4
        /*001c*/ 	.byte	0x03, 0x1b
        /*001e*/ 	.short	0x00ff


	//----- nvinfo : EIATTR_NUM_BARRIERS
	.align		4
        /*0020*/ 	.byte	0x02, 0x4c
        /*0022*/ 	.byte	0x01
	.zero		1


	//----- nvinfo : EIATTR_MERCURY_ISA_VERSION
	.align		4
        /*0024*/ 	.byte	0x03, 0x5f
        /*0026*/ 	.short	0x0101


	//----- nvinfo : EIATTR_COOP_GROUP_MASK_REGIDS
	.align		4
        /*0028*/ 	.byte	0x04, 0x29
        /*002a*/ 	.short	(.L_1046 - .L_1045)


	//   ....[0]....
.L_1045:
        /*002c*/ 	.word	0xffffffff


	//   ....[1]....
        /*0030*/ 	.word	0xffffffff


	//   ....[2]....
        /*0034*/ 	.word	0xffffffff


	//   ....[3]....
        /*0038*/ 	.word	0xffffffff


	//   ....[4]....
        /*003c*/ 	.word	0xffffffff


	//   ....[5]....
        /*0040*/ 	.word	0xffffffff


	//   ....[6]....
        /*0044*/ 	.word	0xffffffff


	//   ....[7]....
        /*0048*/ 	.word	0xffffffff


	//   ....[8]....
        /*004c*/ 	.word	0xffffffff


	//   ....[9]....
        /*0050*/ 	.word	0xffffffff


	//   ....[10]....
        /*0054*/ 	.word	0xffffffff


	//   ....[11]....
        /*0058*/ 	.word	0xffffffff


	//----- nvinfo : EIATTR_COOP_GROUP_INSTR_OFFSETS
	.align		4
.L_1046:
        /*005c*/ 	.byte	0x04, 0x28
        /*005e*/ 	.short	(.L_1048 - .L_1047)


	//   ....[0]....
.L_1047:
        /*0060*/ 	.word	0x000045f0


	//   ....[1]....
        /*0064*/ 	.word	0x00004610


	//   ....[2]....
        /*0068*/ 	.word	0x000046b0


	//   ....[3]....
        /*006c*/ 	.word	0x000046c0


	//   ....[4]....
        /*0070*/ 	.word	0x000073b0


	//   ....[5]....
        /*0074*/ 	.word	0x000073e0


	//   ....[6]....
        /*0078*/ 	.word	0x00007400


	//   ....[7]....
        /*007c*/ 	.word	0x00007420


	//   ....[8]....
        /*0080*/ 	.word	0x00008b00


	//   ....[9]....
        /*0084*/ 	.word	0x00008b40


	//   ....[10]....
        /*0088*/ 	.word	0x00008bf0


	//   ....[11]....
        /*008c*/ 	.word	0x00008c00


	//----- nvinfo : EIATTR_EXIT_INSTR_OFFSETS
	.align		4
.L_1048:
        /*0090*/ 	.byte	0x04, 0x1c
        /*0092*/ 	.short	(.L_1050 - .L_1049)


	//   ....[0]....
.L_1049:
        /*0094*/ 	.word	0x00000450


	//   ....[1]....
        /*0098*/ 	.word	0x00000cc0


	//   ....[2]....
        /*009c*/ 	.word	0x00000cf0


	//   ....[3]....
        /*00a0*/ 	.word	0x00009fa0


	//   ....[4]....
        /*00a4*/ 	.word	0x00009fe0


	//----- nvinfo : EIATTR_CRS_STACK_SIZE
	.align		4
.L_1050:
        /*00a8*/ 	.byte	0x04, 0x1e
        /*00aa*/ 	.short	(.L_1052 - .L_1051)
.L_1051:
        /*00ac*/ 	.word	0x00000000


	//----- nvinfo : EIATTR_CBANK_PARAM_SIZE
	.align		4
.L_1052:
        /*00b0*/ 	.byte	0x03, 0x19
        /*00b2*/ 	.short	0x01d0


	//----- nvinfo : EIATTR_PARAM_CBANK
	.align		4
        /*00b4*/ 	.byte	0x04, 0x0a
        /*00b6*/ 	.short	(.L_1054 - .L_1053)
	.align		4
.L_1053:
        /*00b8*/ 	.word	index@(.nv.constant0._ZN5flash24flash_fwd_splitkv_kernelI23Flash_fwd_kernel_traitsILi192ELi64ELi64ELi4ELb0ELb0EN7cutlass6half_tE19Flash_kernel_traitsILi192ELi64ELi64ELi4ES3_EELb0ELb0ELb0ELb0ELb1ELb1ELb1ELb0EEEvNS_16Flash_fwd_paramsE)
        /*00bc*/ 	.short	0x0210
        /*00be*/ 	.short	0x01d0


	//----- nvinfo : EIATTR_SW_WAR
	.align		4
.L_1054:
        /*00c0*/ 	.byte	0x04, 0x36
        /*00c2*/ 	.short	(.L_1056 - .L_1055)
.L_1055:
        /*00c4*/ 	.word	0x00000008
.L_1056:


//--------------------- .nv.info._ZN5flash24flash_fwd_splitkv_kernelI23Flash_fwd_kernel_traitsILi192ELi64ELi64ELi4ELb0ELb0EN7cutlass6half_tE19Flash_kernel_traitsILi192ELi64ELi64ELi4ES3_EELb0ELb0ELb1ELb0ELb0ELb0ELb1ELb0EEEvNS_16Flash_fwd_paramsE --------------------------
	.section	.nv.info._ZN5flash24flash_fwd_splitkv_kernelI23Flash_fwd_kernel_traitsILi192ELi64ELi64ELi4ELb0ELb0EN7cutlass6half_tE19Flash_kernel_traitsILi192ELi64ELi64ELi4ES3_EELb0ELb0ELb1ELb0ELb0ELb0ELb1ELb0EEEvNS_16Flash_fwd_paramsE,"",@"SHT_CUDA_INFO"
	.sectionflags	@""
	.align	4


	//----- nvinfo : EIATTR_CUDA_API_VERSION
	.align		4
        /*0000*/ 	.byte	0x04, 0x37
        /*0002*/ 	.short	(.L_1058 - .L_1057)
.L_1057:
        /*0004*/ 	.word	0x00000082


	//----- nvinfo : EIATTR_KPARAM_INFO
	.align		4
.L_1058:
        /*0008*/ 	.byte	0x04, 0x17
        /*000a*/ 	.short	(.L_1060 - .L_1059)
.L_1059:
        /*000c*/ 	.word	0x00000000
        /*0010*/ 	.short	0x0000
        /*0012*/ 	.short	0x0000
        /*0014*/ 	.byte	0x00, 0xf0, 0x41, 0x07


	//----- nvinfo : EIATTR_SPARSE_MMA_MASK
	.align		4
.L_1060:
        /*0018*/ 	.byte	0x03, 0x50
        /*001a*/ 	.short	0x0000


	//----- nvinfo : EIATTR_MAXREG_COUNT
	.align		4
        /*001c*/ 	.byte	0x03, 0x1b
        /*001e*/ 	.short	0x00ff


	//----- nvinfo : EIATTR_NUM_BARRIERS
	.align		4
        /*0020*/ 	.byte	0x02, 0x4c
        /*0022*/ 	.byte	0x01
	.zero		1


	//----- nvinfo : EIATTR_MERCURY_ISA_VERSION
	.align		4
        /*0024*/ 	.byte	0x03, 0x5f
        /*0026*/ 	.short	0x0101


	//----- nvinfo : EIATTR_INT_WARP_WIDE_INSTR_OFFSETS
	.align		4
        /*0028*/ 	.byte	0x04, 0x31
        /*002a*/ 	.short	(.L_1062 - .L_1061)


	//   ....[0]....
.L_1061:
        /*002c*/ 	.word	0x00003f60


	//----- nvinfo : EIATTR_COOP_GROUP_MASK_REGIDS
	.align		4
.L_1062:
        /*0030*/ 	.byte	0x04, 0x29
        /*0032*/ 	.short	(.L_1064 - .L_1063)


	//   ....[0]....
.L_1063:
        /*0034*/ 	.word	0xffffffff


	//   ....[1]....
        /*0038*/ 	.word	0xffffffff


	//   ....[2]....
        /*003c*/ 	.word	0xffffffff


	//   ....[3]....
        /*0040*/ 	.word	0xffffffff


	//   ....[4]....
        /*0044*/ 	.word	0xffffffff


	//   ....[5]....
        /*0048*/ 	.word	0xffffffff


	//   ....[6]....
        /*004c*/ 	.word	0xffffffff


	//   ....[7]....
        /*0050*/ 	.word	0xffffffff


	//   ....[8]....
        /*0054*/ 	.word	0xffffffff


	//   ....[9]....
        /*0058*/ 	.word	0xffffffff


	//   ....[10]....
        /*005c*/ 	.word	0xffffffff


	//   ....[11]....
        /*0060*/ 	.word	0xffffffff


	//----- nvinfo : EIATTR_COOP_GROUP_INSTR_OFFSETS
	.align		4
.L_1064:
        /*0064*/ 	.byte	0x04, 0x28
        /*0066*/ 	.short	(.L_1066 - .L_1065)


	//   ....[0]....
.L_1065:
        /*0068*/ 	.word	0x00006810


	//   ....[1]....
        /*006c*/ 	.word	0x00006830


	//   ....[2]....
        /*0070*/ 	.word	0x000068d0


	//   ....[3]....
        /*0074*/ 	.word	0x000068e0


	//   ....[4]....
        /*0078*/ 	.word	0x0000a100


	//   ....[5]....
        /*007c*/ 	.word	0x0000a110


	//   ....[6]....
        /*0080*/ 	.word	0x0000a140


	//   ....[7]....
        /*0084*/ 	.word	0x0000a150


	//   ....[8]....
        /*0088*/ 	.word	0x0000b860


	//   ....[9]....
        /*008c*/ 	.word	0x0000b8a0


	//   ....[10]....
        /*0090*/ 	.word	0x0000b930


	//   ....[11]....
        /*0094*/ 	.word	0x0000b940


	//----- nvinfo : EIATTR_EXIT_INSTR_OFFSETS
	.align		4
.L_1066:
        /*0098*/ 	.byte	0x04, 0x1c
        /*009a*/ 	.short	(.L_1068 - .L_1067)


	//   ....[0]....
.L_1067:
        /*009c*/ 	.word	0x00000450


	//   ....[1]....
        /*00a0*/ 	.word	0x00001070


	//   ....[2]....
        /*00a4*/ 	.word	0x000010a0


	//   ....[3]....
        /*00a8*/ 	.word	0x0000d0d0


	//   ....[4]....
        /*00ac*/ 	.word	0x0000d150


	//   ....[5]....
        /*00b0*/ 	.word	0x0000d170


	//----- nvinfo : EIATTR_CRS_STACK_SIZE
	.align		4
.L_1068:
        /*00b4*/ 	.byte	0x04, 0x1e
        /*00b6*/ 	.short	(.L_1070 - .L_1069)
.L_1069:
        /*00b8*/ 	.word	0x00000000


	//----- nvinfo : EIATTR_CBANK_PARAM_SIZE
	.align		4
.L_1070:
        /*00bc*/ 	.byte	0x03, 0x19
        /*00be*/ 	.short	0x01d0


	//----- nvinfo : EIATTR_PARAM_CBANK
	.align		4
        /*00c0*/ 	.byte	0x04, 0x0a
        /*00c2*/ 	.short	(.L_1072 - .L_1071)
	.align		4
.L_1071:
        /*00c4*/ 	.word	index@(.nv.constant0._ZN5flash24flash_fwd_splitkv_kernelI23Flash_fwd_kernel_traitsILi192ELi64ELi64ELi4ELb0ELb0EN7cutlass6half_tE19Flash_kernel_traitsILi192ELi64ELi64ELi4ES3_EELb0ELb0ELb1ELb0ELb0ELb0ELb1ELb0EEEvNS_16Flash_fwd_paramsE)
        /*00c8*/ 	.short	0x0210
        /*00ca*/ 	.short	0x01d0


	//----- nvinfo : EIATTR_SW_WAR
	.align		4
.L_1072:
        /*00cc*/ 	.byte	0x04, 0x36
        /*00ce*/ 	.short	(.L_1074 - .L_1073)
.L_1073:
        /*00d0*/ 	.word	0x00000008
.L_1074:


//--------------------- .nv.info._ZN5flash24flash_fwd_splitkv_kernelI23Flash_fwd_kernel_traitsILi192ELi64ELi64ELi4ELb0ELb0EN7cutlass6half_tE19Flash_kernel_traitsILi192ELi64ELi64ELi4ES3_EELb0ELb0ELb1ELb0ELb0ELb1ELb1ELb0EEEvNS_16Flash_fwd_paramsE --------------------------
	.section	.nv.info._ZN5flash24flash_fwd_splitkv_kernelI23Flash_fwd_kernel_traitsILi192ELi64ELi64ELi4ELb0ELb0EN7cutlass6half_tE19Flash_kernel_traitsILi192ELi64ELi64ELi4ES3_EELb0ELb0ELb1ELb0ELb0ELb1ELb1ELb0EEEvNS_16Flash_fwd_paramsE,"",@"SHT_CUDA_INFO"
	.sectionflags	@""
	.align	4


	//----- nvinfo : EIATTR_CUDA_API_VERSION
	.align		4
        /*0000*/ 	.byte	0x04, 0x37
        /*0002*/ 	.short	(.L_1076 - .L_1075)
.L_1075:
        /*0004*/ 	.word	0x00000082


	//----- nvinfo : EIATTR_KPARAM_INFO
	.align		4
.L_1076:
        /*0008*/ 	.byte	0x04, 0x17
        /*000a*/ 	.short	(.L_1078 - .L_1077)
.L_1077:
        /*000c*/ 	.word	0x00000000
        /*0010*/ 	.short	0x0000
        /*0012*/ 	.short	0x0000
        /*0014*/ 	.byte	0x00, 0xf0, 0x41, 0x07


	//----- nvinfo : EIATTR_SPARSE_MMA_MASK
	.align		4
.L_1078:
        /*0018*/ 	.byte	0x03, 0x50
        /*001a*/ 	.short	0x0000


	//----- nvinfo : EIATTR_MAXREG_COUNT
	.align		4
        /*001c*/ 	.byte	0x03, 0x1b
        /*001e*/ 	.short	0x00ff


	//----- nvinfo : EIATTR_NUM_BARRIERS
	.align		4
        /*0020*/ 	.byte	0x02, 0x4c
        /*0022*/ 	.byte	0x01
	.zero		1


	//----- nvinfo : EIATTR_MERCURY_ISA_VERSION
	.align		4
        /*0024*/ 	.byte	0x03, 0x5f
        /*0026*/ 	.short	0x0101


	//----- nvinfo : EIATTR_INT_WARP_WIDE_INSTR_OFFSETS
	.align		4
        /*0028*/ 	.byte	0x04, 0x31
        /*002a*/ 	.short	(.L_1080 - .L_1079)


	//   ....[0]....
.L_1079:
        /*002c*/ 	.word	0x00003f20


	//----- nvinfo : EIATTR_COOP_GROUP_MASK_REGIDS
	.align		4
.L_1080:
        /*0030*/ 	.byte	0x04, 0x29
        /*0032*/ 	.short	(.L_1082 - .L_1081)


	//   ....[0]....
.L_1081:
        /*0034*/ 	.word	0xffffffff


	//   ....[1]....
        /*0038*/ 	.word	0xffffffff


	//   ....[2]....
        /*003c*/ 	.word	0xffffffff


	//   ....[3]....
        /*0040*/ 	.word	0xffffffff


	//   ....[4]....
        /*0044*/ 	.word	0xffffffff


	//   ....[5]....
        /*0048*/ 	.word	0xffffffff


	//   ....[6]....
        /*004c*/ 	.word	0xffffffff


	//   ....[7]....
        /*0050*/ 	.word	0xffffffff


	//   ....[8]....
        /*0054*/ 	.word	0xffffffff


	//   ....[9]....
        /*0058*/ 	.word	0xffffffff


	//   ....[10]....
        /*005c*/ 	.word	0xffffffff


	//   ....[11]....
        /*0060*/ 	.word	0xffffffff


	//----- nvinfo : EIATTR_COOP_GROUP_INSTR_OFFSETS
	.align		4
.L_1082:
        /*0064*/ 	.byte	0x04, 0x28
        /*0066*/ 	.short	(.L_1084 - .L_1083)


	//   ....[0]....
.L_1083:
        /*0068*/ 	.word	0x00006bc0


	//   ....[1]....
        /*006c*/ 	.word	0x00006be0


	//   ....[2]....
        /*0070*/ 	.word	0x00006c80


	//   ....[3]....
        /*0074*/ 	.word	0x00006c90


	//   ....[4]....
        /*0078*/ 	.word	0x0000a870


	//   ....[5]....
        /*007c*/ 	.word	0x0000a890


	//   ....[6]....
        /*0080*/ 	.word	0x0000a8c0


	//   ....[7]....
        /*0084*/ 	.word	0x0000a8d0


	//   ....[8]....
        /*0088*/ 	.word	0x0000c000


	//   ....[9]....
        /*008c*/ 	.word	0x0000c040


	//   ....[10]....
        /*0090*/ 	.word	0x0000c0d0


	//   ....[11]....
        /*0094*/ 	.word	0x0000c0e0


	//----- nvinfo : EIATTR_EXIT_INSTR_OFFSETS
	.align		4
.L_1084:
        /*0098*/ 	.byte	0x04, 0x1c
        /*009a*/ 	.short	(.L_1086 - .L_1085)


	//   ....[0]....
.L_1085:
        /*009c*/ 	.word	0x00000450


	//   ....[1]....
        /*00a0*/ 	.word	0x00001070


	//   ....[2]....
        /*00a4*/ 	.word	0x000010a0


	//   ....[3]....
        /*00a8*/ 	.word	0x0000d870


	//   ....[4]....
        /*00ac*/ 	.word	0x0000d8f0


	//   ....[5]....
        /*00b0*/ 	.word	0x0000d910


	//----- nvinfo : EIATTR_CRS_STACK_SIZE
	.align		4
.L_1086:
        /*00b4*/ 	.byte	0x04, 0x1e
        /*00b6*/ 	.short	(.L_1088 - .L_1087)
.L_1087:
        /*00b8*/ 	.word	0x00000000


	//----- nvinfo : EIATTR_CBANK_PARAM_SIZE
	.align		4
.L_1088:
        /*00bc*/ 	.byte	0x03, 0x19
        /*00be*/ 	.short	0x01d0


	//----- nvinfo : EIATTR_PARAM_CBANK
	.align		4
        /*00c0*/ 	.byte	0x04, 0x0a
        /*00c2*/ 	.short	(.L_1090 - .L_1089)
	.align		4
.L_1089:
        /*00c4*/ 	.word	index@(.nv.constant0._ZN5flash24flash_fwd_splitkv_kernelI23Flash_fwd_kernel_traitsILi192ELi64ELi64ELi4ELb0ELb0EN7cutlass6half_tE19Flash_kernel_traitsILi192ELi64ELi64ELi4ES3_EELb0ELb0ELb1ELb0ELb0ELb1ELb1ELb0EEEvNS_16Flash_fwd_paramsE)
        /*00c8*/ 	.short	0x0210
        /*00ca*/ 	.short	0x01d0


	//----- nvinfo : EIATTR_SW_WAR
	.align		4
.L_1090:
        /*00cc*/ 	.byte	0x04, 0x36
        /*00ce*/ 	.short	(.L_1092 - .L_1091)
.L_1091:
        /*00d0*/ 	.word	0x00000008
.L_1092:


//--------------------- .nv.info._ZN5flash24flash_fwd_splitkv_kernelI23Flash_fwd_kernel_traitsILi192ELi64ELi64ELi4ELb0ELb0EN7cutlass6half_tE19Flash_kernel_traitsILi192ELi64ELi64ELi4ES3_EELb0ELb0ELb0ELb0ELb1ELb0ELb1ELb1EEEvNS_16Flash_fwd_paramsE --------------------------
	.section	.nv.info._ZN5flash24flash_fwd_splitkv_kernelI23Flash_fwd_kernel_traitsILi192ELi64ELi64ELi4ELb0ELb0EN7cutlass6half_tE19Flash_kernel_traitsILi192ELi64ELi64ELi4ES3_EELb0ELb0ELb0ELb0ELb1ELb0ELb1ELb1EEEvNS_16Flash_fwd_paramsE,"",@"SHT_CUDA_INFO"
	.sectionflags	@""
	.align	4


	//----- nvinfo : EIATTR_CUDA_API_VERSION
	.align		4
        /*0000*/ 	.byte	0x04, 0x37
        /*0002*/ 	.short	(.L_1094 - .L_1093)
.L_1093:
        /*0004*/ 	.word	0x00000082


	//----- nvinfo : EIATTR_KPARAM_INFO
	.align		4
.L_1094:
        /*0008*/ 	.byte	0x04, 0x17
        /*000a*/ 	.short	(.L_1096 - .L_1095)
.L_1095:
        /*000c*/ 	.word	0x00000000
        /*0010*/ 	.short	0x0000
        /*0012*/ 	.short	0x0000
        /*0014*/ 	.byte	0x00, 0xf0, 0x41, 0x07


	//----- nvinfo : EIATTR_SPARSE_MMA_MASK
	.align		4
.L_1096:
        /*0018*/ 	.byte	0x03, 0x50
        /*001a*/ 	.short	0x0000


	//----- nvinfo : EIATTR_MAXREG_COUNT
	.align		4
        /*001c*/ 	.byte	0x03, 0x1b
        /*001e*/ 	.short	0x00ff


	//----- nvinfo : EIATTR_NUM_BARRIERS
	.align		4
        /*0020*/ 	.byte	0x02, 0x4c
        /*0022*/ 	.byte	0x01
	.zero		1


	//----- nvinfo : EIATTR_MERCURY_ISA_VERSION
	.align		4
        /*0024*/ 	.byte	0x03, 0x5f
        /*0026*/ 	.short	0x0101


	//----- nvinfo : EIATTR_COOP_GROUP_MASK_REGIDS
	.align		4
        /*0028*/ 	.byte	0x04, 0x29
        /*002a*/ 	.short	(.L_1098 - .L_1097)


	//   ....[0]....
.L_1097:
        /*002c*/ 	.word	0xffffffff


	//   ....[1]....
        /*0030*/ 	.word	0xffffffff


	//   ....[2]....
        /*0034*/ 	.word	0xffffffff


	//   ....[3]....
        /*0038*/ 	.word	0xffffffff


	//   ....[4]....
        /*003c*/ 	.word	0xffffffff


	//   ....[5]....
        /*0040*/ 	.word	0xffffffff


	//   ....[6]....
        /*0044*/ 	.word	0xffffffff


	//   ....[7]....
        /*0048*/ 	.word	0xffffffff


	//   ....[8]....
        /*004c*/ 	.word	0xffffffff


	//   ....[9]....
        /*0050*/ 	.word	0xffffffff


	//   ....[10]....
        /*0054*/ 	.word	0xffffffff


	//   ....[11]....
        /*0058*/ 	.word	0xffffffff


	//----- nvinfo : EIATTR_COOP_GROUP_INSTR_OFFSETS
	.align		4
.L_1098:
        /*005c*/ 	.byte	0x04, 0x28
        /*005e*/ 	.short	(.L_1100 - .L_1099)


	//   ....[0]....
.L_1099:
        /*0060*/ 	.word	0x00013740


	//   ....[1]....
        /*0064*/ 	.word	0x00013760


	//   ....[2]....
        /*0068*/ 	.word	0x00013800


	//   ....[3]....
        /*006c*/ 	.word	0x00013810


	//   ....[4]....
        /*0070*/ 	.word	0x00016100


	//   ....[5]....
        /*0074*/ 	.word	0x00016120


	//   ....[6]....
        /*0078*/ 	.word	0x00016150


	//   ....[7]....
        /*007c*/ 	.word	0x00016160


	//   ....[8]....
        /*0080*/ 	.word	0x00017870


	//   ....[9]....
        /*0084*/ 	.word	0x000178b0


	//   ....[10]....
        /*0088*/ 	.word	0x00017970


	//   ....[11]....
        /*008c*/ 	.word	0x00017980


	//----- nvinfo : EIATTR_EXIT_INSTR_OFFSETS
	.align		4
.L_1100:
        /*0090*/ 	.byte	0x04, 0x1c
        /*0092*/ 	.short	(.L_1102 - .L_1101)


	//   ....[0]....
.L_1101:
        /*0094*/ 	.word	0x00000450


	//   ....[1]....
        /*0098*/ 	.word	0x00000cd0


	//   ....[2]....
        /*009c*/ 	.word	0x00000d00


	//   ....[3]....
        /*00a0*/ 	.word	0x00018d30


	//   ....[4]....
        /*00a4*/ 	.word	0x00018d70


	//----- nvinfo : EIATTR_CRS_STACK_SIZE
	.align		4
.L_1102:
        /*00a8*/ 	.byte	0x04, 0x1e
        /*00aa*/ 	.short	(.L_1104 - .L_1103)
.L_1103:
        /*00ac*/ 	.word	0x00000000


	//----- nvinfo : EIATTR_CBANK_PARAM_SIZE
	.align		4
.L_1104:
        /*00b0*/ 	.byte	0x03, 0x19
        /*00b2*/ 	.short	0x01d0


	//----- nvinfo : EIATTR_PARAM_CBANK
	.align		4
        /*00b4*/ 	.byte	0x04, 0x0a
        /*00b6*/ 	.short	(.L_1106 - .L_1105)
	.align		4
.L_1105:
        /*00b8*/ 	.word	index@(.nv.constant0._ZN5flash24flash_fwd_splitkv_kernelI23Flash_fwd_kernel_traitsILi192ELi64ELi64ELi4ELb0ELb0EN7cutlass6half_tE19Flash_kernel_traitsILi192ELi64ELi64ELi4ES3_EELb0ELb0ELb0ELb0ELb1ELb0ELb1ELb1EEEvNS_16Flash_fwd_paramsE)
        /*00bc*/ 	.short	0x0210
        /*00be*/ 	.short	0x01d0


	//----- nvinfo : EIATTR_SW_WAR
	.align		4
.L_1106:
        /*00c0*/ 	.byte	0x04, 0x36
        /*00c2*/ 	.short	(.L_1108 - .L_1107)
.L_1107:
        /*00c4*/ 	.word	0x00000008
.L_1108:


//--------------------- .nv.info._ZN5flash24flash_fwd_splitkv_kernelI23Flash_fwd_kernel_traitsILi192ELi64ELi64ELi4ELb0ELb0EN7cutlass6half_tE19Flash_kernel_traitsILi192ELi64ELi64ELi4ES3_EELb0ELb0ELb0ELb0ELb1ELb1ELb1ELb1EEEvNS_16Flash_fwd_paramsE --------------------------
	.section	.nv.info._ZN5flash24flash_fwd_splitkv_kernelI23Flash_fwd_kernel_traitsILi192ELi64ELi64ELi4ELb0ELb0EN7cutlass6half_tE19Flash_kernel_traitsILi192ELi64ELi64ELi4ES3_EELb0ELb0ELb0ELb0ELb1ELb1ELb1ELb1EEEvNS_16Flash_fwd_paramsE,"",@"SHT_CUDA_INFO"
	.sectionflags	@""
	.align	4


	//----- nvinfo : EIATTR_CUDA_API_VERSION
	.align		4
        /*0000*/ 	.byte	0x04, 0x37
        /*0002*/ 	.short	(.L_1110 - .L_1109)
.L_1109:
        /*0004*/ 	.word	0x00000082


	//----- nvinfo : EIATTR_KPARAM_INFO
	.align		4
.L_1110:
        /*0008*/ 	.byte	0x04, 0x17
        /*000a*/ 	.short	(.L_1112 - .L_1111)
.L_1111:
        /*000c*/ 	.word	0x00000000
        /*0010*/ 	.short	0x0000
        /*0012*/ 	.short	0x0000
        /*0014*/ 	.byte	0x00, 0xf0, 0x41, 0x07


	//----- nvinfo : EIATTR_SPARSE_MMA_MASK
	.align		4
.L_1112:
        /*0018*/ 	.byte	0x03, 0x50
        /*001a*/ 	.short	0x0000


	//----- nvinfo : EIATTR_MAXREG_COUNT
	.align		4
        /*001c*/ 	.byte	0x03, 0x1b
        /*001e*/ 	.short	0x00ff


	//----- nvinfo : EIATTR_NUM_BARRIERS
	.align		4
        /*0020*/ 	.byte	0x02, 0x4c
        /*0022*/ 	.byte	0x01
	.zero		1


	//----- nvinfo : EIATTR_MERCURY_ISA_VERSION
	.align		4
        /*0024*/ 	.byte	0x03, 0x5f
        /*0026*/ 	.short	0x0101


	//----- nvinfo : EIATTR_COOP_GROUP_MASK_REGIDS
	.align		4
        /*0028*/ 	.byte	0x04, 0x29
        /*002a*/ 	.short	(.L_1114 - .L_1113)


	//   ....[0]....
.L_1113:
        /*002c*/ 	.word	0xffffffff


	//   ....[1]....
        /*0030*/ 	.word	0xffffffff


	//   ....[2]....
        /*0034*/ 	.word	0xffffffff


	//   ....[3]....
        /*0038*/ 	.word	0xffffffff


	//   ....[4]....
        /*003c*/ 	.word	0xffffffff


	//   ....[5]....
        /*0040*/ 	.word	0xffffffff


	//   ....[6]....
        /*0044*/ 	.word	0xffffffff


	//   ....[7]....
        /*0048*/ 	.word	0xffffffff


	//   ....[8]....
        /*004c*/ 	.word	0xffffffff


	//   ....[9]....
        /*0050*/ 	.word	0xffffffff


	//   ....[10]....
        /*0054*/ 	.word	0xffffffff


	//   ....[11]....
        /*0058*/ 	.word	0xffffffff


	//----- nvinfo : EIATTR_COOP_GROUP_INSTR_OFFSETS
	.align		4
.L_1114:
        /*005c*/ 	.byte	0x04, 0x28
        /*005e*/ 	.short	(.L_1116 - .L_1115)


	//   ....[0]....
.L_1115:
        /*0060*/ 	.word	0x00013b40


	//   ....[1]....
        /*0064*/ 	.word	0x00013b60


	//   ....[2]....
        /*0068*/ 	.word	0x00013c00


	//   ....[3]....
        /*006c*/ 	.word	0x00013c10


	//   ....[4]....
        /*0070*/ 	.word	0x000168c0


	//   ....[5]....
        /*0074*/ 	.word	0x000168e0


	//   ....[6]....
        /*0078*/ 	.word	0x00016910


	//   ....[7]....
        /*007c*/ 	.word	0x00016920


	//   ....[8]....
        /*0080*/ 	.word	0x00018060


	//   ....[9]....
        /*0084*/ 	.word	0x000180a0


	//   ....[10]....
        /*0088*/ 	.word	0x00018140


	//   ....[11]....
        /*008c*/ 	.word	0x00018150


	//----- nvinfo : EIATTR_EXIT_INSTR_OFFSETS
	.align		4
.L_1116:
        /*0090*/ 	.byte	0x04, 0x1c
        /*0092*/ 	.short	(.L_1118 - .L_1117)


	//   ....[0]....
.L_1117:
        /*0094*/ 	.word	0x00000450


	//   ....[1]....
        /*0098*/ 	.word	0x00000cd0


	//   ....[2]....
        /*009c*/ 	.word	0x00000d00


	//   ....[3]....
        /*00a0*/ 	.word	0x00019520


	//   ....[4]....
        /*00a4*/ 	.word	0x00019560


	//----- nvinfo : EIATTR_CRS_STACK_SIZE
	.align		4
.L_1118:
        /*00a8*/ 	.byte	0x04, 0x1e
        /*00aa*/ 	.short	(.L_1120 - .L_1119)
.L_1119:
        /*00ac*/ 	.word	0x00000000


	//----- nvinfo : EIATTR_CBANK_PARAM_SIZE
	.align		4
.L_1120:
        /*00b0*/ 	.byte	0x03, 0x19
        /*00b2*/ 	.short	0x01d0


	//----- nvinfo : EIATTR_PARAM_CBANK
	.align		4
        /*00b4*/ 	.byte	0x04, 0x0a
        /*00b6*/ 	.short	(.L_1122 - .L_1121)
	.align		4
.L_1121:
        /*00b8*/ 	.word	index@(.nv.constant0._ZN5flash24flash_fwd_splitkv_kernelI23Flash_fwd_kernel_traitsILi192ELi64ELi64ELi4ELb0ELb0EN7cutlass6half_tE19Flash_kernel_traitsILi192ELi64ELi64ELi4ES3_EELb0ELb0ELb0ELb0ELb1ELb1ELb1ELb1EEEvNS_16Flash_fwd_paramsE)
        /*00bc*/ 	.short	0x0210
        /*00be*/ 	.short	0x01d0


	//----- nvinfo : EIATTR_SW_WAR
	.align		4
.L_1122:
        /*00c0*/ 	.byte	0x04, 0x36
        /*00c2*/ 	.short	(.L_1124 - .L_1123)
.L_1123:
        /*00c4*/ 	.word	0x00000008
.L_1124:


//--------------------- .nv.info._ZN5flash24flash_fwd_splitkv_kernelI23Flash_fwd_kernel_traitsILi192ELi64ELi64ELi4ELb0ELb0EN7cutlass6half_tE19Flash_kernel_traitsILi192ELi64ELi64ELi4ES3_EELb0ELb0ELb1ELb0ELb0ELb0ELb1ELb1EEEvNS_16Flash_fwd_paramsE --------------------------
	.section	.nv.info._ZN5flash24flash_fwd_splitkv_kernelI23Flash_fwd_kernel_traitsILi192ELi64ELi64ELi4ELb0ELb0EN7cutlass6half_tE19Flash_kernel_traitsILi192ELi64ELi64ELi4ES3_EELb0ELb0ELb1ELb0ELb0ELb0ELb1ELb1EEEvNS_16Flash_fwd_paramsE,"",@"SHT_CUDA_INFO"
	.sectionflags	@""
	.align	4


	//----- nvinfo : EIATTR_CUDA_API_VERSION
	.align		4
        /*0000*/ 	.byte	0x04, 0x37
        /*0002*/ 	.short	(.L_1126 - .L_1125)
.L_1125:
        /*0004*/ 	.word	0x00000082


	//----- nvinfo : EIATTR_KPARAM_INFO
	.align		4
.L_1126:
        /*0008*/ 	.byte	0x04, 0x17
        /*000a*/ 	.short	(.L_1128 - .L_1127)
.L_1127:
        /*000c*/ 	.word	0x00000000
        /*0010*/ 	.short	0x0000
        /*0012*/ 	.short	0x0000
        /*0014*/ 	.byte	0x00, 0xf0, 0x41, 0x07


	//----- nvinfo : EIATTR_SPARSE_MMA_MASK
	.align		4
.L_1128:
        /*0018*/ 	.byte	0x03, 0x50
        /*001a*/ 	.short	0x0000


	//----- nvinfo : EIATTR_MAXREG_COUNT
	.align		4
        /*001c*/ 	.byte	0x03, 0x1b
        /*001e*/ 	.short	0x00ff


	//----- nvinfo : EIATTR_NUM_BARRIERS
	.align		4
        /*0020*/ 	.byte	0x02, 0x4c
        /*0022*/ 	.byte	0x01
	.zero		1


	//----- nvinfo : EIATTR_MERCURY_ISA_VERSION
	.align		4
        /*0024*/ 	.byte	0x03, 0x5f
        /*0026*/ 	.short	0x0101


	//----- nvinfo : EIATTR_COOP_GROUP_MASK_REGIDS
	.align		4
        /*0028*/ 	.byte	0x04, 0x29
        /*002a*/ 	.short	(.L_1130 - .L_1129)


	//   ....[0]....
.L_1129:
        /*002c*/ 	.word	0xffffffff


	//   ....[1]....
        /*0030*/ 	.word	0xffffffff


	//   ....[2]....
        /*0034*/ 	.word	0xffffffff


	//   ....[3]....
        /*0038*/ 	.word	0xffffffff


	//   ....[4]....
        /*003c*/ 	.word	0xffffffff


	//   ....[5]....
        /*0040*/ 	.word	0xffffffff


	//   ....[6]....
        /*0044*/ 	.word	0xffffffff


	//   ....[7]....
        /*0048*/ 	.word	0xffffffff


	//   ....[8]....
        /*004c*/ 	.word	0xffffffff


	//   ....[9]....
        /*0050*/ 	.word	0xffffffff


	//   ....[10]....
        /*0054*/ 	.word	0xffffffff


	//   ....[11]....
        /*0058*/ 	.word	0xffffffff


	//----- nvinfo : EIATTR_COOP_GROUP_INSTR_OFFSETS
	.align		4
.L_1130:
        /*005c*/ 	.byte	0x04, 0x28
        /*005e*/ 	.short	(.L_1132 - .L_1131)


	//   ....[0]....
.L_1131:
        /*0060*/ 	.word	0x00016c50


	//   ....[1]....
        /*0064*/ 	.word	0x00016d00


	//   ....[2]....
        /*0068*/ 	.word	0x00016d20


	//   ....[3]....
        /*006c*/ 	.word	0x00016d50


	//   ....[4]....
        /*0070*/ 	.word	0x0001a620


	//   ....[5]....
        /*0074*/ 	.word	0x0001a630


	//   ....[6]....
        /*0078*/ 	.word	0x0001a660


	//   ....[7]....
        /*007c*/ 	.word	0x0001a670


	//   ....[8]....
        /*0080*/ 	.word	0x0001bd50


	//   ....[9]....
        /*0084*/ 	.word	0x0001bd90


	//   ....[10]....
        /*0088*/ 	.word	0x0001be40


	//   ....[11]....
        /*008c*/ 	.word	0x0001be50


	//----- nvinfo : EIATTR_EXIT_INSTR_OFFSETS
	.align		4
.L_1132:
        /*0090*/ 	.byte	0x04, 0x1c
        /*0092*/ 	.short	(.L_1134 - .L_1133)


	//   ....[0]....
.L_1133:
        /*0094*/ 	.word	0x00000450


	//   ....[1]....
        /*0098*/ 	.word	0x00001100


	//   ....[2]....
        /*009c*/ 	.word	0x00001130


	//   ....[3]....
        /*00a0*/ 	.word	0x0001d5f0


	//   ....[4]....
        /*00a4*/ 	.word	0x0001d670


	//   ....[5]....
        /*00a8*/ 	.word	0x0001d690


	//----- nvinfo : EIATTR_CRS_STACK_SIZE
	.align		4
.L_1134:
        /*00ac*/ 	.byte	0x04, 0x1e
        /*00ae*/ 	.short	(.L_1136 - .L_1135)
.L_1135:
        /*00b0*/ 	.word	0x00000000


	//----- nvinfo : EIATTR_CBANK_PARAM_SIZE
	.align		4
.L_1136:
        /*00b4*/ 	.byte	0x03, 0x19
        /*00b6*/ 	.short	0x01d0


	//----- nvinfo : EIATTR_PARAM_CBANK
	.align		4
        /*00b8*/ 	.byte	0x04, 0x0a
        /*00ba*/ 	.short	(.L_1138 - .L_1137)
	.align		4
.L_1137:
        /*00bc*/ 	.word	index@(.nv.constant0._ZN5flash24flash_fwd_splitkv_kernelI23Flash_fwd_kernel_traitsILi192ELi64ELi64ELi4ELb0ELb0EN7cutlass6half_tE19Flash_kernel_traitsILi192ELi64ELi64ELi4ES3_EELb0ELb0ELb1ELb0ELb0ELb0ELb1ELb1EEEvNS_16Flash_fwd_paramsE)
        /*00c0*/ 	.short	0x0210
        /*00c2*/ 	.short	0x01d0


	//----- nvinfo : EIATTR_SW_WAR
	.align		4
.L_1138:
        /*00c4*/ 	.byte	0x04, 0x36
        /*00c6*/ 	.short	(.L_1140 - .L_1139)
.L_1139:
        /*00c8*/ 	.word	0x00000008
.L_1140:


//--------------------- .nv.info._ZN5flash24flash_fwd_splitkv_kernelI23Flash_fwd_kernel_traitsILi192ELi64ELi64ELi4ELb0ELb0EN7cutlass6half_tE19Flash_kernel_traitsILi192ELi64ELi64ELi4ES3_EELb0ELb0ELb1ELb0ELb0ELb1ELb1ELb1EEEvNS_16Flash_fwd_paramsE --------------------------
	.section	.nv.info._ZN5flash24flash_fwd_splitkv_kernelI23Flash_fwd_kernel_traitsILi192ELi64ELi64ELi4ELb0ELb0EN7cutlass6half_tE19Flash_kernel_traitsILi192ELi64ELi64ELi4ES3_EELb0ELb0ELb1ELb0ELb0ELb1ELb1ELb1EEEvNS_16Flash_fwd_paramsE,"",@"SHT_CUDA_INFO"
	.sectionflags	@""
	.align	4


	//----- nvinfo : EIATTR_CUDA_API_VERSION
	.align		4
        /*0000*/ 	.byte	0x04, 0x37
        /*0002*/ 	.short	(.L_1142 - .L_1141)
.L_1141:
        /*0004*/ 	.word	0x00000082


	//----- nvinfo : EIATTR_KPARAM_INFO
	.align		4
.L_1142:
        /*0008*/ 	.byte	0x04, 0x17
        /*000a*/ 	.short	(.L_1144 - .L_1143)
.L_1143:
        /*000c*/ 	.word	0x00000000
        /*0010*/ 	.short	0x0000
        /*0012*/ 	.short	0x0000
        /*0014*/ 	.byte	0x00, 0xf0, 0x41, 0x07


	//----- nvinfo : EIATTR_SPARSE_MMA_MASK
	.align		4
.L_1144:
        /*0018*/ 	.byte	0x03, 0x50
        /*001a*/ 	.short	0x0000


	//----- nvinfo : EIATTR_MAXREG_COUNT
	.align		4
        /*001c*/ 	.byte	0x03, 0x1b
        /*001e*/ 	.short	0x00ff


	//----- nvinfo : EIATTR_NUM_BARRIERS
	.align		4
        /*0020*/ 	.byte	0x02, 0x4c
        /*0022*/ 	.byte	0x01
	.zero		1


	//----- nvinfo : EIATTR_MERCURY_ISA_VERSION
	.align		4
        /*0024*/ 	.byte	0x03, 0x5f
        /*0026*/ 	.short	0x0101


	//----- nvinfo : EIATTR_COOP_GROUP_MASK_REGIDS
	.align		4
        /*0028*/ 	.byte	0x04, 0x29
        /*002a*/ 	.short	(.L_1146 - .L_1145)


	//   ....[0]....
.L_1145:
        /*002c*/ 	.word	0xffffffff


	//   ....[1]....
        /*0030*/ 	.word	0xffffffff


	//   ....[2]....
        /*0034*/ 	.word	0xffffffff


	//   ....[3]....
        /*0038*/ 	.word	0xffffffff


	//   ....[4]....
        /*003c*/ 	.word	0xffffffff


	//   ....[5]....
        /*0040*/ 	.word	0xffffffff


	//   ....[6]....
        /*0044*/ 	.word	0xffffffff


	//   ....[7]....
        /*0048*/ 	.word	0xffffffff


	//   ....[8]....
        /*004c*/ 	.word	0xffffffff


	//   ....[9]....
        /*0050*/ 	.word	0xffffffff


	//   ....[10]....
        /*0054*/ 	.word	0xffffffff


	//   ....[11]....
        /*0058*/ 	.word	0xffffffff


	//----- nvinfo : EIATTR_COOP_GROUP_INSTR_OFFSETS
	.align		4
.L_1146:
        /*005c*/ 	.byte	0x04, 0x28
        /*005e*/ 	.short	(.L_1148 - .L_1147)


	//   ....[0]....
.L_1147:
        /*0060*/ 	.word	0x00017050


	//   ....[1]....
        /*0064*/ 	.word	0x000170f0


	//   ....[2]....
        /*0068*/ 	.word	0x00017110


	//   ....[3]....
        /*006c*/ 	.word	0x00017140


	//   ....[4]....
        /*0070*/ 	.word	0x0001adc0


	//   ....[5]....
        /*0074*/ 	.word	0x0001adf0


	//   ....[6]....
        /*0078*/ 	.word	0x0001ae20


	//   ....[7]....
        /*007c*/ 	.word	0x0001ae30


	//   ....[8]....
        /*0080*/ 	.word	0x0001c550


	//   ....[9]....
        /*0084*/ 	.word	0x0001c590


	//   ....[10]....
        /*0088*/ 	.word	0x0001c640


	//   ....[11]....
        /*008c*/ 	.word	0x0001c650


	//----- nvinfo : EIATTR_EXIT_INSTR_OFFSETS
	.align		4
.L_1148:
        /*0090*/ 	.byte	0x04, 0x1c
        /*0092*/ 	.short	(.L_1150 - .L_1149)


	//   ....[0]....
.L_1149:
        /*0094*/ 	.word	0x00000450


	//   ....[1]....
        /*0098*/ 	.word	0x00001100


	//   ....[2]....
        /*009c*/ 	.word	0x00001130


	//   ....[3]....
        /*00a0*/ 	.word	0x0001ddf0


	//   ....[4]....
        /*00a4*/ 	.word	0x0001de70


	//   ....[5]....
        /*00a8*/ 	.word	0x0001de90


	//----- nvinfo : EIATTR_CRS_STACK_SIZE
	.align		4
.L_1150:
        /*00ac*/ 	.byte	0x04, 0x1e
        /*00ae*/ 	.short	(.L_1152 - .L_1151)
.L_1151:
        /*00b0*/ 	.word	0x00000000


	//----- nvinfo : EIATTR_CBANK_PARAM_SIZE
	.align		4
.L_1152:
        /*00b4*/ 	.byte	0x03, 0x19
        /*00b6*/ 	.short	0x01d0


	//----- nvinfo : EIATTR_PARAM_CBANK
	.align		4
        /*00b8*/ 	.byte	0x04, 0x0a
        /*00ba*/ 	.short	(.L_1154 - .L_1153)
	.align		4
.L_1153:
        /*00bc*/ 	.word	index@(.nv.constant0._ZN5flash24flash_fwd_splitkv_kernelI23Flash_fwd_kernel_traitsILi192ELi64ELi64ELi4ELb0ELb0EN7cutlass6half_tE19Flash_kernel_traitsILi192ELi64ELi64ELi4ES3_EELb0ELb0ELb1ELb0ELb0ELb1ELb1ELb1EEEvNS_16Flash_fwd_paramsE)
        /*00c0*/ 	.short	0x0210
        /*00c2*/ 	.short	0x01d0


	//----- nvinfo : EIATTR_SW_WAR
	.align		4
.L_1154:
        /*00c4*/ 	.byte	0x04, 0x36
        /*00c6*/ 	.short	(.L_1156 - .L_1155)
.L_1155:
        /*00c8*/ 	.word	0x00000008
.L_1156:


//--------------------- .nv.info._ZN5flash24flash_fwd_splitkv_kernelI23Flash_fwd_kernel_traitsILi192ELi64ELi64ELi4ELb0ELb0EN7cutlass6half_tE19Flash_kernel_traitsILi192ELi64ELi64ELi4ES3_EELb0ELb1ELb0ELb0ELb1ELb0ELb0ELb0EEEvNS_16Flash_fwd_paramsE --------------------------
	.section	.nv.info._ZN5flash24flash_fwd_splitkv_kernelI23Flash_fwd_kernel_traitsILi192ELi64ELi64ELi4ELb0ELb0EN7cutlass6half_tE19Flash_kernel_traitsILi192ELi64ELi64ELi4ES3_EELb0ELb1ELb0ELb0ELb1ELb0ELb0ELb0EEEvNS_16Flash_fwd_paramsE,"",@"SHT_CUDA_INFO"
	.sectionflags	@""
	.align	4


	//----- nvinfo : EIATTR_CUDA_API_VERSION
	.align		4
        /*0000*/ 	.byte	0x04, 0x37
        /*0002*/ 	.short	(.L_1158 - .L_1157)
.L_1157:
        /*0004*/ 	.word	0x00000082


	//----- nvinfo : EIATTR_KPARAM_INFO
	.align		4
.L_1158:
        /*0008*/ 	.byte	0x04, 0x17
        /*000a*/ 	.short	(.L_1160 - .L_1159)
.L_1159:
        /*000c*/ 	.word	0x00000000
        /*0010*/ 	.short	0x0000
        /*0012*/ 	.short	0x0000
        /*0014*/ 	.byte	0x00, 0xf0, 0x41, 0x07


	//----- nvinfo : EIATTR_SPARSE_MMA_MASK
	.align		4
.L_1160:
        /*0018*/ 	.byte	0x03, 0x50
        /*001a*/ 	.short	0x0000


	//----- nvinfo : EIATTR_MAXREG_COUNT
	.align		4
        /*001c*/ 	.byte	0x03, 0x1b
        /*001e*/ 	.short	0x00ff


	//----- nvinfo : EIATTR_NUM_BARRIERS
	.align		4
        /*0020*/ 	.byte	0x02, 0x4c
        /*0022*/ 	.byte	0x01
	.zero		1


	//----- nvinfo : EIATTR_MERCURY_ISA_VERSION
	.align		4
        /*0024*/ 	.byte	0x03, 0x5f
        /*0026*/ 	.short	0x0101


	//----- nvinfo : EIATTR_INT_WARP_WIDE_INSTR_OFFSETS
	.align		4
        /*0028*/ 	.byte	0x04, 0x31
        /*002a*/ 	.short	(.L_1162 - .L_1161)


	//   ....[0]....
.L_1161:
        /*002c*/ 	.word	0x000025a0


	//----- nvinfo : EIATTR_COOP_GROUP_MASK_REGIDS
	.align		4
.L_1162:
        /*0030*/ 	.byte	0x04, 0x29
        /*0032*/ 	.short	(.L_1164 - .L_1163)


	//   ....[0]....
.L_1163:
        /*0034*/ 	.word	0xffffffff


	//   ....[1]....
        /*0038*/ 	.word	0xffffffff


	//   ....[2]....
        /*003c*/ 	.word	0xffffffff


	//   ....[3]....
        /*0040*/ 	.word	0xffffffff


	//   ....[4]....
        /*0044*/ 	.word	0xffffffff


	//   ....[5]....
        /*0048*/ 	.word	0xffffffff


	//   ....[6]....
        /*004c*/ 	.word	0xffffffff


	//   ....[7]....
        /*0050*/ 	.word	0xffffffff


	//   ....[8]....
        /*0054*/ 	.word	0xffffffff


	//   ....[9]....
        /*0058*/ 	.word	0xffffffff


	//   ....[10]....
        /*005c*/ 	.word	0xffffffff


	//   ....[11]....
        /*0060*/ 	.word	0xffffffff


	//   ....[12]....
        /*0064*/ 	.word	0xffffffff


	//   ....[13]....
        /*0068*/ 	.word	0xffffffff


	//   ....[14]....
        /*006c*/ 	.word	0xffffffff


	//   ....[15]....
        /*0070*/ 	.word	0xffffffff


	//----- nvinfo : EIATTR_COOP_GROUP_INSTR_OFFSETS
	.align		4
.L_1164:
        /*0074*/ 	.byte	0x04, 0x28
        /*0076*/ 	.short	(.L_1166 - .L_1165)


	//   ....[0]....
.L_1165:
        /*0078*/ 	.word	0x00004920


	//   ....[1]....
        /*007c*/ 	.word	0x00004950


	//   ....[2]....
        /*0080*/ 	.word	0x000049f0


	//   ....[3]....
        /*0084*/ 	.word	0x00004a00


	//   ....[4]....
        /*0088*/ 	.word	0x00007a00


	//   ....[5]....
        /*008c*/ 	.word	0x00007a10


	//   ....[6]....
        /*0090*/ 	.word	0x00007a40


	//   ....[7]....
        /*0094*/ 	.word	0x00007a50


	//   ....[8]....
        /*0098*/ 	.word	0x0000b080


	//   ....[9]....
        /*009c*/ 	.word	0x0000b0a0


	//   ....[10]....
        /*00a0*/ 	.word	0x0000b0d0


	//   ....[11]....
        /*00a4*/ 	.word	0x0000b0e0


	//   ....[12]....
        /*00a8*/ 	.word	0x0000c820


	//   ....[13]....
        /*00ac*/ 	.word	0x0000c860


	//   ....[14]....
        /*00b0*/ 	.word	0x0000c8e0


	//   ....[15]....
        /*00b4*/ 	.word	0x0000c8f0


	//----- nvinfo : EIATTR_EXIT_INSTR_OFFSETS
	.align		4
.L_1166:
        /*00b8*/ 	.byte	0x04, 0x1c
        /*00ba*/ 	.short	(.L_1168 - .L_1167)


	//   ....[0]....
.L_1167:
        /*00bc*/ 	.word	0x00000490


	//   ....[1]....
        /*00c0*/ 	.word	0x00000e80


	//   ....[2]....
        /*00c4*/ 	.word	0x00000eb0


	//   ....[3]....
        /*00c8*/ 	.word	0x0000e150


	//   ....[4]....
        /*00cc*/ 	.word	0x0000e240


	//----- nvinfo : EIATTR_CRS_STACK_SIZE
	.align		4
.L_1168:
        /*00d0*/ 	.byte	0x04, 0x1e
        /*00d2*/ 	.short	(.L_1170 - .L_1169)
.L_1169:
        /*00d4*/ 	.word	0x00000000


	//----- nvinfo : EIATTR_CBANK_PARAM_SIZE
	.align		4
.L_1170:
        /*00d8*/ 	.byte	0x03, 0x19
        /*00da*/ 	.short	0x01d0


	//----- nvinfo : EIATTR_PARAM_CBANK
	.align		4
        /*00dc*/ 	.byte	0x04, 0x0a
        /*00de*/ 	.short	(.L_1172 - .L_1171)
	.align		4
.L_1171:
        /*00e0*/ 	.word	index@(.nv.constant0._ZN5flash24flash_fwd_splitkv_kernelI23Flash_fwd_kernel_traitsILi192ELi64ELi64ELi4ELb0ELb0EN7cutlass6half_tE19Flash_kernel_traitsILi192ELi64ELi64ELi4ES3_EELb0ELb1ELb0ELb0ELb1ELb0ELb0ELb0EEEvNS_16Flash_fwd_paramsE)
        /*00e4*/ 	.short	0x0210
        /*00e6*/ 	.short	0x01d0


	//----- nvinfo : EIATTR_SW_WAR
	.align		4
.L_1172:
        /*00e8*/ 	.byte	0x04, 0x36
        /*00ea*/ 	.short	(.L_1174 - .L_1173)
.L_1173:
        /*00ec*/ 	.word	0x00000008
.L_1174:


//--------------------- .nv.info._ZN5flash24flash_fwd_splitkv_kernelI23Flash_fwd_kernel_traitsILi192ELi64ELi64ELi4ELb0ELb0EN7cutlass6half_tE19Flash_kernel_traitsILi192ELi64ELi64ELi4ES3_EELb0ELb1ELb0ELb0ELb1ELb1ELb0ELb0EEEvNS_16Flash_fwd_paramsE --------------------------
	.section	.nv.info._ZN5flash24flash_fwd_splitkv_kernelI23Flash_fwd_kernel_traitsILi192ELi64ELi64ELi4ELb0ELb0EN7cutlass6half_tE19Flash_kernel_traitsILi192ELi64ELi64ELi4ES3_EELb0ELb1ELb0ELb0ELb1ELb1ELb0ELb0EEEvNS_16Flash_fwd_paramsE,"",@"SHT_CUDA_INFO"
	.sectionflags	@""
	.align	4


	//----- nvinfo : EIATTR_CUDA_API_VERSION
	.align		4
        /*0000*/ 	.byte	0x04, 0x37
        /*0002*/ 	.short	(.L_1176 - .L_1175)
.L_1175:
        /*0004*/ 	.word	0x00000082


	//----- nvinfo : EIATTR_KPARAM_INFO
	.align		4
.L_1176:
        /*0008*/ 	.byte	0x04, 0x17
        /*000a*/ 	.short	(.L_1178 - .L_1177)
.L_1177:
        /*000c*/ 	.word	0x00000000
        /*0010*/ 	.short	0x0000
        /*0012*/ 	.short	0x0000
        /*0014*/ 	.byte	0x00, 0xf0, 0x41, 0x07


	//----- nvinfo : EIATTR_SPARSE_MMA_MASK
	.align		4
.L_1178:
        /*0018*/ 	.byte	0x03, 0x50
        /*001a*/ 	.short	0x0000


	//----- nvinfo : EIATTR_MAXREG_COUNT
	.align		4
        /*001c*/ 	.byte	0x03, 0x1b
        /*001e*/ 	.short	0x00ff


	//----- nvinfo : EIATTR_NUM_BARRIERS
	.align		4
        /*0020*/ 	.byte	0x02, 0x4c
        /*0022*/ 	.byte	0x01
	.zero		1


	//----- nvinfo : EIATTR_MERCURY_ISA_VERSION
	.align		4
        /*0024*/ 	.byte	0x03, 0x5f
        /*0026*/ 	.short	0x0101


	//----- nvinfo : EIATTR_INT_WARP_WIDE_INSTR_OFFSETS
	.align		4
        /*0028*/ 	.byte	0x04, 0x31
        /*002a*/ 	.short	(.L_1180 - .L_1179)


	//   ....[0]....
.L_1179:
        /*002c*/ 	.word	0x00002380


	//----- nvinfo : EIATTR_COOP_GROUP_MASK_REGIDS
	.align		4
.L_1180:
        /*0030*/ 	.byte	0x04, 0x29
        /*0032*/ 	.short	(.L_1182 - .L_1181)


	//   ....[0]....
.L_1181:
        /*0034*/ 	.word	0xffffffff


	//   ....[1]....
        /*0038*/ 	.word	0xffffffff


	//   ....[2]....
        /*003c*/ 	.word	0xffffffff


	//   ....[3]....
        /*0040*/ 	.word	0xffffffff


	//   ....[4]....
        /*0044*/ 	.word	0xffffffff


	//   ....[5]....
        /*0048*/ 	.word	0xffffffff


	//   ....[6]....
        /*004c*/ 	.word	0xffffffff


	//   ....[7]....
        /*0050*/ 	.word	0xffffffff


	//   ....[8]....
        /*0054*/ 	.word	0xffffffff


	//   ....[9]....
        /*0058*/ 	.word	0xffffffff


	//   ....[10]....
        /*005c*/ 	.word	0xffffffff


	//   ....[11]....
        /*0060*/ 	.word	0xffffffff


	//   ....[12]....
        /*0064*/ 	.word	0xffffffff


	//   ....[13]....
        /*0068*/ 	.word	0xffffffff


	//   ....[14]....
        /*006c*/ 	.word	0xffffffff


	//   ....[15]....
        /*0070*/ 	.word	0xffffffff


	//----- nvinfo : EIATTR_COOP_GROUP_INSTR_OFFSETS
	.align		4
.L_1182:
        /*0074*/ 	.byte	0x04, 0x28
        /*0076*/ 	.short	(.L_1184 - .L_1183)


	//   ....[0]....
.L_1183:
        /*0078*/ 	.word	0x00004d30


	//   ....[1]....
        /*007c*/ 	.word	0x00004d60


	//   ....[2]....
        /*0080*/ 	.word	0x00004e00


	//   ....[3]....
        /*0084*/ 	.word	0x00004e10


	//   ....[4]....
        /*0088*/ 	.word	0x000081d0


	//   ....[5]....
        /*008c*/ 	.word	0x000081e0


	//   ....[6]....
        /*0090*/ 	.word	0x00008210


	//   ....[7]....
        /*0094*/ 	.word	0x00008220


	//   ....[8]....
        /*0098*/ 	.word	0x0000bc70


	//   ....[9]....
        /*009c*/ 	.word	0x0000bc90


	//   ....[10]....
        /*00a0*/ 	.word	0x0000bcd0


	//   ....[11]....
        /*00a4*/ 	.word	0x0000bce0


	//   ....[12]....
        /*00a8*/ 	.word	0x0000d420


	//   ....[13]....
        /*00ac*/ 	.word	0x0000d460


	//   ....[14]....
        /*00b0*/ 	.word	0x0000d4e0


	//   ....[15]....
        /*00b4*/ 	.word	0x0000d4f0


	//----- nvinfo : EIATTR_EXIT_INSTR_OFFSETS
	.align		4
.L_1184:
        /*00b8*/ 	.byte	0x04, 0x1c
        /*00ba*/ 	.short	(.L_1186 - .L_1185)


	//   ....[0]....
.L_1185:
        /*00bc*/ 	.word	0x00000490


	//   ....[1]....
        /*00c0*/ 	.word	0x00000e80


	//   ....[2]....
        /*00c4*/ 	.word	0x00000eb0


	//   ....[3]....
        /*00c8*/ 	.word	0x0000ed50


	//   ....[4]....
        /*00cc*/ 	.word	0x0000ee40


	//----- nvinfo : EIATTR_CRS_STACK_SIZE
	.align		4
.L_1186:
        /*00d0*/ 	.byte	0x04, 0x1e
        /*00d2*/ 	.short	(.L_1188 - .L_1187)
.L_1187:
        /*00d4*/ 	.word	0x00000000


	//----- nvinfo : EIATTR_CBANK_PARAM_SIZE
	.align		4
.L_1188:
        /*00d8*/ 	.byte	0x03, 0x19
        /*00da*/ 	.short	0x01d0


	//----- nvinfo : EIATTR_PARAM_CBANK
	.align		4
        /*00dc*/ 	.byte	0x04, 0x0a
        /*00de*/ 	.short	(.L_1190 - .L_1189)
	.align		4
.L_1189:
        /*00e0*/ 	.word	index@(.nv.constant0._ZN5flash24flash_fwd_splitkv_kernelI23Flash_fwd_kernel_traitsILi192ELi64ELi64ELi4ELb0ELb0EN7cutlass6half_tE19Flash_kernel_traitsILi192ELi64ELi64ELi4ES3_EELb0ELb1ELb0ELb0ELb1ELb1ELb0ELb0EEEvNS_16Flash_fwd_paramsE)
        /*00e4*/ 	.short	0x0210
        /*00e6*/ 	.short	0x01d0


	//----- nvinfo : EIATTR_SW_WAR
	.align		4
.L_1190:
        /*00e8*/ 	.byte	0x04, 0x36
        /*00ea*/ 	.short	(.L_1192 - .L_1191)
.L_1191:
        /*00ec*/ 	.word	0x00000008
.L_1192:


//--------------------- .nv.info._ZN5flash24flash_fwd_splitkv_kernelI23Flash_fwd_kernel_traitsILi192ELi64ELi64ELi4ELb0ELb0EN7cutlass6half_tE19Flash_kernel_traitsILi192ELi64ELi64ELi4ES3_EELb0ELb1ELb1ELb0ELb0ELb0ELb0ELb0EEEvNS_16Flash_fwd_paramsE --------------------------
	.section	.nv.info._ZN5flash24flash_fwd_splitkv_kernelI23Flash_fwd_kernel_traitsILi192ELi64ELi64ELi4ELb0ELb0EN7cutlass6half_tE19Flash_kernel_traitsILi192ELi64ELi64ELi4ES3_EELb0ELb1ELb1ELb0ELb0ELb0ELb0ELb0EEEvNS_16Flash_fwd_paramsE,"",@"SHT_CUDA_INFO"
	.sectionflags	@""
	.align	4


	//----- nvinfo : EIATTR_CUDA_API_VERSION
	.align		4
        /*0000*/ 	.byte	0x04, 0x37
        /*0002*/ 	.short	(.L_1194 - .L_1193)
.L_1193:
        /*0004*/ 	.word	0x00000082


	//----- nvinfo : EIATTR_KPARAM_INFO
	.align		4
.L_1194:
        /*0008*/ 	.byte	0x04, 0x17
        /*000a*/ 	.short	(.L_1196 - .L_1195)
.L_1195:
        /*000c*/ 	.word	0x00000000
        /*0010*/ 	.short	0x0000
        /*0012*/ 	.short	0x0000
        /*0014*/ 	.byte	0x00, 0xf0, 0x41, 0x07


	//----- nvinfo : EIATTR_SPARSE_MMA_MASK
	.align		4
.L_1196:
        /*0018*/ 	.byte	0x03, 0x50
        /*001a*/ 	.short	0x0000


	//----- nvinfo : EIATTR_MAXREG_COUNT
	.align		4
        /*001c*/ 	.byte	0x03, 0x1b
        /*001e*/ 	.short	0x00ff


	//----- nvinfo : EIATTR_NUM_BARRIERS
	.align		4
        /*0020*/ 	.byte	0x02, 0x4c
        /*0022*/ 	.byte	0x01
	.zero		1


	//----- nvinfo : EIATTR_MERCURY_ISA_VERSION
	.align		4
        /*0024*/ 	.byte	0x03, 0x5f
        /*0026*/ 	.short	0x0101


	//----- nvinfo : EIATTR_INT_WARP_WIDE_INSTR_OFFSETS
	.align		4
        /*0028*/ 	.byte	0x04, 0x31
        /*002a*/ 	.short	(.L_1198 - .L_1197)


	//   ....[0]....
.L_1197:
        /*002c*/ 	.word	0x00004000


	//   ....[1]....
        /*0030*/ 	.word	0x00004010


	//----- nvinfo : EIATTR_COOP_GROUP_MASK_REGIDS
	.align		4
.L_1198:
        /*0034*/ 	.byte	0x04, 0x29
        /*0036*/ 	.short	(.L_1200 - .L_1199)


	//   ....[0]....
.L_1199:
        /*0038*/ 	.word	0xffffffff


	//   ....[1]....
        /*003c*/ 	.word	0xffffffff


	//   ....[2]....
        /*0040*/ 	.word	0xffffffff


	//   ....[3]....
        /*0044*/ 	.word	0xffffffff


	//   ....[4]....
        /*0048*/ 	.word	0xffffffff


	//   ....[5]....
        /*004c*/ 	.word	0xffffffff


	//   ....[6]....
        /*0050*/ 	.word	0xffffffff


	//   ....[7]....
        /*0054*/ 	.word	0xffffffff


	//   ....[8]....
        /*0058*/ 	.word	0xffffffff


	//   ....[9]....
        /*005c*/ 	.word	0xffffffff


	//   ....[10]....
        /*0060*/ 	.word	0xffffffff


	//   ....[11]....
        /*0064*/ 	.word	0xffffffff


	//   ....[12]....
        /*0068*/ 	.word	0xffffffff


	//   ....[13]....
        /*006c*/ 	.word	0xffffffff


	//   ....[14]....
        /*0070*/ 	.word	0xffffffff


	//   ....[15]....
        /*0074*/ 	.word	0xffffffff


	//----- nvinfo : EIATTR_COOP_GROUP_INSTR_OFFSETS
	.align		4
.L_1200:
        /*0078*/ 	.byte	0x04, 0x28
        /*007a*/ 	.short	(.L_1202 - .L_1201)


	//   ....[0]....
.L_1201:
        /*007c*/ 	.word	0x00006d90


	//   ....[1]....
        /*0080*/ 	.word	0x00006e90


	//   ....[2]....
        /*0084*/ 	.word	0x00006ea0


	//   ....[3]....
        /*0088*/ 	.word	0x00006ed0


	//   ....[4]....
        /*008c*/ 	.word	0x0000b320


	//   ....[5]....
        /*0090*/ 	.word	0x0000b330


	//   ....[6]....
        /*0094*/ 	.word	0x0000b360


	//   ....[7]....
        /*0098*/ 	.word	0x0000b370


	//   ....[8]....
        /*009c*/ 	.word	0x0000fca0


	//   ....[9]....
        /*00a0*/ 	.word	0x0000fcb0


	//   ....[10]....
        /*00a4*/ 	.word	0x0000fce0


	//   ....[11]....
        /*00a8*/ 	.word	0x0000fcf0


	//   ....[12]....
        /*00ac*/ 	.word	0x00011440


	//   ....[13]....
        /*00b0*/ 	.word	0x00011480


	//   ....[14]....
        /*00b4*/ 	.word	0x000114e0


	//   ....[15]....
        /*00b8*/ 	.word	0x000114f0


	//----- nvinfo : EIATTR_EXIT_INSTR_OFFSETS
	.align		4
.L_1202:
        /*00bc*/ 	.byte	0x04, 0x1c
        /*00be*/ 	.short	(.L_1204 - .L_1203)


	//   ....[0]....
.L_1203:
        /*00c0*/ 	.word	0x000004a0


	//   ....[1]....
        /*00c4*/ 	.word	0x00000fc0


	//   ....[2]....
        /*00c8*/ 	.word	0x00000ff0


	//   ....[3]....
        /*00cc*/ 	.word	0x00012e40


	//   ....[4]....
        /*00d0*/ 	.word	0x00012f60


	//   ....[5]....
        /*00d4*/ 	.word	0x00012f80


	//----- nvinfo : EIATTR_CRS_STACK_SIZE
	.align		4
.L_1204:
        /*00d8*/ 	.byte	0x04, 0x1e
        /*00da*/ 	.short	(.L_1206 - .L_1205)
.L_1205:
        /*00dc*/ 	.word	0x00000000


	//----- nvinfo : EIATTR_CBANK_PARAM_SIZE
	.align		4
.L_1206:
        /*00e0*/ 	.byte	0x03, 0x19
        /*00e2*/ 	.short	0x01d0


	//----- nvinfo : EIATTR_PARAM_CBANK
	.align		4
        /*00e4*/ 	.byte	0x04, 0x0a
        /*00e6*/ 	.short	(.L_1208 - .L_1207)
	.align		4
.L_1207:
        /*00e8*/ 	.word	index@(.nv.constant0._ZN5flash24flash_fwd_splitkv_kernelI23Flash_fwd_kernel_traitsILi192ELi64ELi64ELi4ELb0ELb0EN7cutlass6half_tE19Flash_kernel_traitsILi192ELi64ELi64ELi4ES3_EELb0ELb1ELb1ELb0ELb0ELb0ELb0ELb0EEEvNS_16Flash_fwd_paramsE)
        /*00ec*/ 	.short	0x0210
        /*00ee*/ 	.short	0x01d0


	//----- nvinfo : EIATTR_SW_WAR
	.align		4
.L_1208:
        /*00f0*/ 	.byte	0x04, 0x36
        /*00f2*/ 	.short	(.L_1210 - .L_1209)
.L_1209:
        /*00f4*/ 	.word	0x00000008
.L_1210:


//--------------------- .nv.info._ZN5flash24flash_fwd_splitkv_kernelI23Flash_fwd_kernel_traitsILi192ELi64ELi64ELi4ELb0ELb0EN7cutlass6half_tE19Flash_kernel_traitsILi192ELi64ELi64ELi4ES3_EELb0ELb1ELb1ELb0ELb0ELb1ELb0ELb0EEEvNS_16Flash_fwd_paramsE --------------------------
	.section	.nv.info._ZN5flash24flash_fwd_splitkv_kernelI23Flash_fwd_kernel_traitsILi192ELi64ELi64ELi4ELb0ELb0EN7cutlass6half_tE19Flash_kernel_traitsILi192ELi64ELi64ELi4ES3_EELb0ELb1ELb1ELb0ELb0ELb1ELb0ELb0EEEvNS_16Flash_fwd_paramsE,"",@"SHT_CUDA_INFO"
	.sectionflags	@""
	.align	4


	//----- nvinfo : EIATTR_CUDA_API_VERSION
	.align		4
        /*0000*/ 	.byte	0x04, 0x37
        /*0002*/ 	.short	(.L_1212 - .L_1211)
.L_1211:
        /*0004*/ 	.word	0x00000082


	//----- nvinfo : EIATTR_KPARAM_INFO
	.align		4
.L_1212:
        /*0008*/ 	.byte	0x04, 0x17
        /*000a*/ 	.short	(.L_1214 - .L_1213)
.L_1213:
        /*000c*/ 	.word	0x00000000
        /*0010*/ 	.short	0x0000
        /*0012*/ 	.short	0x0000
        /*0014*/ 	.byte	0x00, 0xf0, 0x41, 0x07


	//----- nvinfo : EIATTR_SPARSE_MMA_MASK
	.align		4
.L_1214:
        /*0018*/ 	.byte	0x03, 0x50
        /*001a*/ 	.short	0x0000


	//----- nvinfo : EIATTR_MAXREG_COUNT
	.align		4
        /*001c*/ 	.byte	0x03, 0x1b
        /*001e*/ 	.short	0x00ff


	//----- nvinfo : EIATTR_NUM_BARRIERS
	.align		4
        /*0020*/ 	.byte	0x02, 0x4c
        /*0022*/ 	.byte	0x01
	.zero		1


	//----- nvinfo : EIATTR_MERCURY_ISA_VERSION
	.align		4
        /*0024*/ 	.byte	0x03, 0x5f
        /*0026*/ 	.short	0x0101


	//----- nvinfo : EIATTR_INT_WARP_WIDE_INSTR_OFFSETS
	.align		4
        /*0028*/ 	.byte	0x04, 0x31
        /*002a*/ 	.short	(.L_1216 - .L_1215)


	//   ....[0]....
.L_1215:
        /*002c*/ 	.word	0x00004000


	//   ....[1]....
        /*0030*/ 	.word	0x00004010


	//----- nvinfo : EIATTR_COOP_GROUP_MASK_REGIDS
	.align		4
.L_1216:
        /*0034*/ 	.byte	0x04, 0x29
        /*0036*/ 	.short	(.L_1218 - .L_1217)


	//   ....[0]....
.L_1217:
        /*0038*/ 	.word	0xffffffff


	//   ....[1]....
        /*003c*/ 	.word	0xffffffff


	//   ....[2]....
        /*0040*/ 	.word	0xffffffff


	//   ....[3]....
        /*0044*/ 	.word	0xffffffff


	//   ....[4]....
        /*0048*/ 	.word	0xffffffff


	//   ....[5]....
        /*004c*/ 	.word	0xffffffff


	//   ....[6]....
        /*0050*/ 	.word	0xffffffff


	//   ....[7]....
        /*0054*/ 	.word	0xffffffff


	//   ....[8]....
        /*0058*/ 	.word	0xffffffff


	//   ....[9]....
        /*005c*/ 	.word	0xffffffff


	//   ....[10]....
        /*0060*/ 	.word	0xffffffff


	//   ....[11]....
        /*0064*/ 	.word	0xffffffff


	//   ....[12]....
        /*0068*/ 	.word	0xffffffff


	//   ....[13]....
        /*006c*/ 	.word	0xffffffff


	//   ....[14]....
        /*0070*/ 	.word	0xffffffff


	//   ....[15]....
        /*0074*/ 	.word	0xffffffff


	//----- nvinfo : EIATTR_COOP_GROUP_INSTR_OFFSETS
	.align		4
.L_1218:
        /*0078*/ 	.byte	0x04, 0x28
        /*007a*/ 	.short	(.L_1220 - .L_1219)


	//   ....[0]....
.L_1219:
        /*007c*/ 	.word	0x00007210


	//   ....[1]....
        /*0080*/ 	.word	0x00007260


	//   ....[2]....
        /*0084*/ 	.word	0x00007290


	//   ....[3]....
        /*0088*/ 	.word	0x000072b0


	//   ....[4]....
        /*008c*/ 	.word	0x0000bb40


	//   ....[5]....
        /*0090*/ 	.word	0x0000bb50


	//   ....[6]....
        /*0094*/ 	.word	0x0000bb80


	//   ....[7]....
        /*0098*/ 	.word	0x0000bb90


	//   ....[8]....
        /*009c*/ 	.word	0x000108b0


	//   ....[9]....
        /*00a0*/ 	.word	0x000108d0


	//   ....[10]....
        /*00a4*/ 	.word	0x00010900


	//   ....[11]....
        /*00a8*/ 	.word	0x00010910


	//   ....[12]....
        /*00ac*/ 	.word	0x00012060


	//   ....[13]....
        /*00b0*/ 	.word	0x000120a0


	//   ....[14]....
        /*00b4*/ 	.word	0x00012100


	//   ....[15]....
        /*00b8*/ 	.word	0x00012110


	//----- nvinfo : EIATTR_EXIT_INSTR_OFFSETS
	.align		4
.L_1220:
        /*00bc*/ 	.byte	0x04, 0x1c
        /*00be*/ 	.short	(.L_1222 - .L_1221)


	//   ....[0]....
.L_1221:
        /*00c0*/ 	.word	0x000004a0


	//   ....[1]....
        /*00c4*/ 	.word	0x00000fc0


	//   ....[2]....
        /*00c8*/ 	.word	0x00000ff0


	//   ....[3]....
        /*00cc*/ 	.word	0x00013a60


	//   ....[4]....
        /*00d0*/ 	.word	0x00013b80


	//   ....[5]....
        /*00d4*/ 	.word	0x00013ba0


	//----- nvinfo : EIATTR_CRS_STACK_SIZE
	.align		4
.L_1222:
        /*00d8*/ 	.byte	0x04, 0x1e
        /*00da*/ 	.short	(.L_1224 - .L_1223)
.L_1223:
        /*00dc*/ 	.word	0x00000000


	//----- nvinfo : EIATTR_CBANK_PARAM_SIZE
	.align		4
.L_1224:
        /*00e0*/ 	.byte	0x03, 0x19
        /*00e2*/ 	.short	0x01d0


	//----- nvinfo : EIATTR_PARAM_CBANK
	.align		4
        /*00e4*/ 	.byte	0x04, 0x0a
        /*00e6*/ 	.short	(.L_1226 - .L_1225)
	.align		4
.L_1225:
        /*00e8*/ 	.word	index@(.nv.constant0._ZN5flash24flash_fwd_splitkv_kernelI23Flash_fwd_kernel_traitsILi192ELi64ELi64ELi4ELb0ELb0EN7cutlass6half_tE19Flash_kernel_traitsILi192ELi64ELi64ELi4ES3_EELb0ELb1ELb1ELb0ELb0ELb1ELb0ELb0EEEvNS_16Flash_fwd_paramsE)
        /*00ec*/ 	.short	0x0210
        /*00ee*/ 	.short	0x01d0


	//----- nvinfo : EIATTR_SW_WAR
	.align		4
.L_1226:
        /*00f0*/ 	.byte	0x04, 0x36
        /*00f2*/ 	.short	(.L_1228 - .L_1227)
.L_1227:
        /*00f4*/ 	.word	0x00000008
.L_1228:


//--------------------- .nv.info._ZN5flash24flash_fwd_splitkv_kernelI23Flash_fwd_kernel_traitsILi192ELi64ELi64ELi4ELb0ELb0EN7cutlass6half_tE19Flash_kernel_traitsILi192ELi64ELi64ELi4ES3_EELb0ELb1ELb0ELb0ELb1ELb0ELb0ELb1EEEvNS_16Flash_fwd_paramsE --------------------------
	.section	.nv.info._ZN5flash24flash_fwd_splitkv_kernelI23Flash_fwd_kernel_traitsILi192ELi64ELi64ELi4ELb0ELb0EN7cutlass6half_tE19Flash_kernel_traitsILi192ELi64ELi64ELi4ES3_EELb0ELb1ELb0ELb0ELb1ELb0ELb0ELb1EEEvNS_16Flash_fwd_paramsE,"",@"SHT_CUDA_INFO"
	.sectionflags	@""
	.align	4


	//----- nvinfo : EIATTR_CUDA_API_VERSION
	.align		4
        /*0000*/ 	.byte	0x04, 0x37
        /*0002*/ 	.short	(.L_1230 - .L_1229)
.L_1229:
        /*0004*/ 	.word	0x00000082


	//----- nvinfo : EIATTR_KPARAM_INFO
	.align		4
.L_1230:
        /*0008*/ 	.byte	0x04, 0x17
        /*000a*/ 	.short	(.L_1232 - .L_1231)
.L_1231:
        /*000c*/ 	.word	0x00000000
        /*0010*/ 	.short	0x0000
        /*0012*/ 	.short	0x0000
        /*0014*/ 	.byte	0x00, 0xf0, 0x41, 0x07


	//----- nvinfo : EIATTR_SPARSE_MMA_MASK
	.align		4
.L_1232:
        /*0018*/ 	.byte	0x03, 0x50
        /*001a*/ 	.short	0x0000


	//----- nvinfo : EIATTR_MAXREG_COUNT
	.align		4
        /*001c*/ 	.byte	0x03, 0x1b
        /*001e*/ 	.short	0x00ff


	//----- nvinfo : EIATTR_NUM_BARRIERS
	.align		4
        /*0020*/ 	.byte	0x02, 0x4c
        /*0022*/ 	.byte	0x01
	.zero		1


	//----- nvinfo : EIATTR_MERCURY_ISA_VERSION
	.align		4
        /*0024*/ 	.byte	0x03, 0x5f
        /*0026*/ 	.short	0x0101


	//----- nvinfo : EIATTR_COOP_GROUP_MASK_REGIDS
	.align		4
        /*0028*/ 	.byte	0x04, 0x29
        /*002a*/ 	.short	(.L_1234 - .L_1233)


	//   ....[0]....
.L_1233:
        /*002c*/ 	.word	0xffffffff


	//   ....[1]....
        /*0030*/ 	.word	0xffffffff


	//   ....[2]....
        /*0034*/ 	.word	0xffffffff


	//   ....[3]....
        /*0038*/ 	.word	0xffffffff


	//   ....[4]....
        /*003c*/ 	.word	0xffffffff


	//   ....[5]....
        /*0040*/ 	.word	0xffffffff


	//   ....[6]....
        /*0044*/ 	.word	0xffffffff


	//   ....[7]....
        /*0048*/ 	.word	0xffffffff


	//   ....[8]....
        /*004c*/ 	.word	0xffffffff


	//   ....[9]....
        /*0050*/ 	.word	0xffffffff


	//   ....[10]....
        /*0054*/ 	.word	0xffffffff


	//   ....[11]....
        /*0058*/ 	.word	0xffffffff


	//   ....[12]....
        /*005c*/ 	.word	0xffffffff


	//   ....[13]....
        /*0060*/ 	.word	0xffffffff


	//   ....[14]....
        /*0064*/ 	.word	0xffffffff


	//   ....[15]....
        /*0068*/ 	.word	0xffffffff


	//----- nvinfo : EIATTR_COOP_GROUP_INSTR_OFFSETS
	.align		4
.L_1234:
        /*006c*/ 	.byte	0x04, 0x28
        /*006e*/ 	.short	(.L_1236 - .L_1235)


	//   ....[0]....
.L_1235:
        /*0070*/ 	.word	0x00013f80


	//   ....[1]....
        /*0074*/ 	.word	0x00013fa0


	//   ....[2]....
        /*0078*/ 	.word	0x00014040


	//   ....[3]....
        /*007c*/ 	.word	0x00014050


	//   ....[4]....
        /*0080*/ 	.word	0x00017070


	//   ....[5]....
        /*0084*/ 	.word	0x00017080


	//   ....[6]....
        /*0088*/ 	.word	0x000170b0


	//   ....[7]....
        /*008c*/ 	.word	0x000170c0


	//   ....[8]....
        /*0090*/ 	.word	0x0001a7a0


	//   ....[9]....
        /*0094*/ 	.word	0x0001a7c0


	//   ....[10]....
        /*0098*/ 	.word	0x0001a7f0


	//   ....[11]....
        /*009c*/ 	.word	0x0001a800


	//   ....[12]....
        /*00a0*/ 	.word	0x0001bf40


	//   ....[13]....
        /*00a4*/ 	.word	0x0001bf80


	//   ....[14]....
        /*00a8*/ 	.word	0x0001bfe0


	//   ....[15]....
        /*00ac*/ 	.word	0x0001bff0


	//----- nvinfo : EIATTR_EXIT_INSTR_OFFSETS
	.align		4
.L_1236:
        /*00b0*/ 	.byte	0x04, 0x1c
        /*00b2*/ 	.short	(.L_1238 - .L_1237)


	//   ....[0]....
.L_1237:
        /*00b4*/ 	.word	0x00000340


	//   ....[1]....
        /*00b8*/ 	.word	0x00000ce0


	//   ....[2]....
        /*00bc*/ 	.word	0x00000d10


	//   ....[3]....
        /*00c0*/ 	.word	0x0001d8b0


	//   ....[4]....
        /*00c4*/ 	.word	0x0001d9a0


	//----- nvinfo : EIATTR_CRS_STACK_SIZE
	.align		4
.L_1238:
        /*00c8*/ 	.byte	0x04, 0x1e
        /*00ca*/ 	.short	(.L_1240 - .L_1239)
.L_1239:
        /*00cc*/ 	.word	0x00000000


	//----- nvinfo : EIATTR_CBANK_PARAM_SIZE
	.align		4
.L_1240:
        /*00d0*/ 	.byte	0x03, 0x19
        /*00d2*/ 	.short	0x01d0


	//----- nvinfo : EIATTR_PARAM_CBANK
	.align		4
        /*00d4*/ 	.byte	0x04, 0x0a
        /*00d6*/ 	.short	(.L_1242 - .L_1241)
	.align		4
.L_1241:
        /*00d8*/ 	.word	index@(.nv.constant0._ZN5flash24flash_fwd_splitkv_kernelI23Flash_fwd_kernel_traitsILi192ELi64ELi64ELi4ELb0ELb0EN7cutlass6half_tE19Flash_kernel_traitsILi192ELi64ELi64ELi4ES3_EELb0ELb1ELb0ELb0ELb1ELb0ELb0ELb1EEEvNS_16Flash_fwd_paramsE)
        /*00dc*/ 	.short	0x0210
        /*00de*/ 	.short	0x01d0


	//----- nvinfo : EIATTR_SW_WAR
	.align		4
.L_1242:
        /*00e0*/ 	.byte	0x04, 0x36
        /*00e2*/ 	.short	(.L_1244 - .L_1243)
.L_1243:
        /*00e4*/ 	.word	0x00000008
.L_1244:


//--------------------- .nv.info._ZN5flash24flash_fwd_splitkv_kernelI23Flash_fwd_kernel_traitsILi192ELi64ELi64ELi4ELb0ELb0EN7cutlass6half_tE19Flash_kernel_traitsILi192ELi64ELi64ELi4ES3_EELb0ELb1ELb0ELb0ELb1ELb1ELb0ELb1EEEvNS_16Flash_fwd_paramsE --------------------------
	.section	.nv.info._ZN5flash24flash_fwd_splitkv_kernelI23Flash_fwd_kernel_traitsILi192ELi64ELi64ELi4ELb0ELb0EN7cutlass6half_tE19Flash_kernel_traitsILi192ELi64ELi64ELi4ES3_EELb0ELb1ELb0ELb0ELb1ELb1ELb0ELb1EEEvNS_16Flash_fwd_paramsE,"",@"SHT_CUDA_INFO"
	.sectionflags	@""
	.align	4


	//----- nvinfo : EIATTR_CUDA_API_VERSION
	.align		4
        /*0000*/ 	.byte	0x04, 0x37
        /*0002*/ 	.short	(.L_1246 - .L_1245)
.L_1245:
        /*0004*/ 	.word	0x00000082


	//----- nvinfo : EIATTR_KPARAM_INFO
	.align		4
.L_1246:
        /*0008*/ 	.byte	0x04, 0x17
        /*000a*/ 	.short	(.L_1248 - .L_1247)
.L_1247:
        /*000c*/ 	.word	0x00000000
        /*0010*/ 	.short	0x0000
        /*0012*/ 	.short	0x0000
        /*0014*/ 	.byte	0x00, 0xf0, 0x41, 0x07


	//----- nvinfo : EIATTR_SPARSE_MMA_MASK
	.align		4
.L_1248:
        /*0018*/ 	.byte	0x03, 0x50
        /*001a*/ 	.short	0x0000


	//----- nvinfo : EIATTR_MAXREG_COUNT
	.align		4
        /*001c*/ 	.byte	0x03, 0x1b
        /*001e*/ 	.short	0x00ff


	//----- nvinfo : EIATTR_NUM_BARRIERS
	.align		4
        /*0020*/ 	.byte	0x02, 0x4c
        /*0022*/ 	.byte	0x01
	.zero		1


	//----- nvinfo : EIATTR_MERCURY_ISA_VERSION
	.align		4
        /*0024*/ 	.byte	0x03, 0x5f
        /*0026*/ 	.short	0x0101


	//----- nvinfo : EIATTR_COOP_GROUP_MASK_REGIDS
	.align		4
        /*0028*/ 	.byte	0x04, 0x29
        /*002a*/ 	.short	(.L_1250 - .L_1249)


	//   ....[0]....
.L_1249:
        /*002c*/ 	.word	0xffffffff


	//   ....[1]....
        /*0030*/ 	.word	0xffffffff


	//   ....[2]....
        /*0034*/ 	.word	0xffffffff


	//   ....[3]....
        /*0038*/ 	.word	0xffffffff


	//   ....[4]....
        /*003c*/ 	.word	0xffffffff


	//   ....[5]....
        /*0040*/ 	.word	0xffffffff


	//   ....[6]....
        /*0044*/ 	.word	0xffffffff


	//   ....[7]....
        /*0048*/ 	.word	0xffffffff


	//   ....[8]....
        /*004c*/ 	.word	0xffffffff


	//   ....[9]....
        /*0050*/ 	.word	0xffffffff


	//   ....[10]....
        /*0054*/ 	.word	0xffffffff


	//   ....[11]....
        /*0058*/ 	.word	0xffffffff


	//   ....[12]....
        /*005c*/ 	.word	0xffffffff


	//   ....[13]....
        /*0060*/ 	.word	0xffffffff


	//   ....[14]....
        /*0064*/ 	.word	0xffffffff


	//   ....[15]....
        /*0068*/ 	.word	0xffffffff


	//----- nvinfo : EIATTR_COOP_GROUP_INSTR_OFFSETS
	.align		4
.L_1250:
        /*006c*/ 	.byte	0x04, 0x28
        /*006e*/ 	.short	(.L_1252 - .L_1251)


	//   ....[0]....
.L_1251:
        /*0070*/ 	.word	0x00014380


	//   ....[1]....
        /*0074*/ 	.word	0x000143a0


	//   ....[2]....
        /*0078*/ 	.word	0x00014440


	//   ....[3]....
        /*007c*/ 	.word	0x00014450


	//   ....[4]....
        /*0080*/ 	.word	0x00017860


	//   ....[5]....
        /*0084*/ 	.word	0x00017870


	//   ....[6]....
        /*0088*/ 	.word	0x000178a0


	//   ....[7]....
        /*008c*/ 	.word	0x000178b0


	//   ....[8]....
        /*0090*/ 	.word	0x0001b390


	//   ....[9]....
        /*0094*/ 	.word	0x0001b3b0


	//   ....[10]....
        /*0098*/ 	.word	0x0001b3e0


	//   ....[11]....
        /*009c*/ 	.word	0x0001b3f0


	//   ....[12]....
        /*00a0*/ 	.word	0x0001cb30


	//   ....[13]....
        /*00a4*/ 	.word	0x0001cb70


	//   ....[14]....
        /*00a8*/ 	.word	0x0001cbd0


	//   ....[15]....
        /*00ac*/ 	.word	0x0001cbe0


	//----- nvinfo : EIATTR_EXIT_INSTR_OFFSETS
	.align		4
.L_1252:
        /*00b0*/ 	.byte	0x04, 0x1c
        /*00b2*/ 	.short	(.L_1254 - .L_1253)


	//   ....[0]....
.L_1253:
        /*00b4*/ 	.word	0x00000340


	//   ....[1]....
        /*00b8*/ 	.word	0x00000ce0


	//   ....[2]....
        /*00bc*/ 	.word	0x00000d10


	//   ....[3]....
        /*00c0*/ 	.word	0x0001e4a0


	//   ....[4]....
        /*00c4*/ 	.word	0x0001e590


	//----- nvinfo : EIATTR_CRS_STACK_SIZE
	.align		4
.L_1254:
        /*00c8*/ 	.byte	0x04, 0x1e
        /*00ca*/ 	.short	(.L_1256 - .L_1255)
.L_1255:
        /*00cc*/ 	.word	0x00000000


	//----- nvinfo : EIATTR_CBANK_PARAM_SIZE
	.align		4
.L_1256:
        /*00d0*/ 	.byte	0x03, 0x19
        /*00d2*/ 	.short	0x01d0


	//----- nvinfo : EIATTR_PARAM_CBANK
	.align		4
        /*00d4*/ 	.byte	0x04, 0x0a
        /*00d6*/ 	.short	(.L_1258 - .L_1257)
	.align		4
.L_1257:
        /*00d8*/ 	.word	index@(.nv.constant0._ZN5flash24flash_fwd_splitkv_kernelI23Flash_fwd_kernel_traitsILi192ELi64ELi64ELi4ELb0ELb0EN7cutlass6half_tE19Flash_kernel_traitsILi192ELi64ELi64ELi4ES3_EELb0ELb1ELb0ELb0ELb1ELb1ELb0ELb1EEEvNS_16Flash_fwd_paramsE)
        /*00dc*/ 	.short	0x0210
        /*00de*/ 	.short	0x01d0


	//----- nvinfo : EIATTR_SW_WAR
	.align		4
.L_1258:
        /*00e0*/ 	.byte	0x04, 0x36
        /*00e2*/ 	.short	(.L_1260 - .L_1259)
.L_1259:
        /*00e4*/ 	.word	0x00000008
.L_1260:


//--------------------- .nv.info._ZN5flash24flash_fwd_splitkv_kernelI23Flash_fwd_kernel_traitsILi192ELi64ELi64ELi4ELb0ELb0EN7cutlass6half_tE19Flash_kernel_traitsILi192ELi64ELi64ELi4ES3_EELb0ELb1ELb1ELb0ELb0ELb0ELb0ELb1EEEvNS_16Flash_fwd_paramsE --------------------------
	.section	.nv.info._ZN5flash24flash_fwd_splitkv_kernelI23Flash_fwd_kernel_traitsILi192ELi64ELi64ELi4ELb0ELb0EN7cutlass6half_tE19Flash_kernel_traitsILi192ELi64ELi64ELi4ES3_EELb0ELb1ELb1ELb0ELb0ELb0ELb0ELb1EEEvNS_16Flash_fwd_paramsE,"",@"SHT_CUDA_INFO"
	.sectionflags	@""
	.align	4


	//----- nvinfo : EIATTR_CUDA_API_VERSION
	.align		4
        /*0000*/ 	.byte	0x04, 0x37
        /*0002*/ 	.short	(.L_1262 - .L_1261)
.L_1261:
        /*0004*/ 	.word	0x00000082


	//----- nvinfo : EIATTR_KPARAM_INFO
	.align		4
.L_1262:
        /*0008*/ 	.byte	0x04, 0x17
        /*000a*/ 	.short	(.L_1264 - .L_1263)
.L_1263:
        /*000c*/ 	.word	0x00000000
        /*0010*/ 	.short	0x0000
        /*0012*/ 	.short	0x0000
        /*0014*/ 	.byte	0x00, 0xf0, 0x41, 0x07


	//----- nvinfo : EIATTR_SPARSE_MMA_MASK
	.align		4
.L_1264:
        /*0018*/ 	.byte	0x03, 0x50
        /*001a*/ 	.short	0x0000


	//----- nvinfo : EIATTR_MAXREG_COUNT
	.align		4
        /*001c*/ 	.byte	0x03, 0x1b
        /*001e*/ 	.short	0x00ff


	//----- nvinfo : EIATTR_NUM_BARRIERS
	.align		4
        /*0020*/ 	.byte	0x02, 0x4c
        /*0022*/ 	.byte	0x01
	.zero		1


	//----- nvinfo : EIATTR_MERCURY_ISA_VERSION
	.align		4
        /*0024*/ 	.byte	0x03, 0x5f
        /*0026*/ 	.short	0x0101


	//----- nvinfo : EIATTR_INT_WARP_WIDE_INSTR_OFFSETS
	.align		4
        /*0028*/ 	.byte	0x04, 0x31
        /*002a*/ 	.short	(.L_1266 - .L_1265)


	//   ....[0]....
.L_1265:
        /*002c*/ 	.word	0x000002f0


	//----- nvinfo : EIATTR_COOP_GROUP_MASK_REGIDS
	.align		4
.L_1266:
        /*0030*/ 	.byte	0x04, 0x29
        /*0032*/ 	.short	(.L_1268 - .L_1267)


	//   ....[0]....
.L_1267:
        /*0034*/ 	.word	0xffffffff


	//   ....[1]....
        /*0038*/ 	.word	0xffffffff


	//   ....[2]....
        /*003c*/ 	.word	0xffffffff


	//   ....[3]....
        /*0040*/ 	.word	0xffffffff


	//   ....[4]....
        /*0044*/ 	.word	0xffffffff


	//   ....[5]....
        /*0048*/ 	.word	0xffffffff


	//   ....[6]....
        /*004c*/ 	.word	0xffffffff


	//   ....[7]....
        /*0050*/ 	.word	0xffffffff


	//   ....[8]....
        /*0054*/ 	.word	0xffffffff


	//   ....[9]....
        /*0058*/ 	.word	0xffffffff


	//   ....[10]....
        /*005c*/ 	.word	0xffffffff


	//   ....[11]....
        /*0060*/ 	.word	0xffffffff


	//   ....[12]....
        /*0064*/ 	.word	0xffffffff


	//   ....[13]....
        /*0068*/ 	.word	0xffffffff


	//   ....[14]....
        /*006c*/ 	.word	0xffffffff


	//   ....[15]....
        /*0070*/ 	.word	0xffffffff


	//----- nvinfo : EIATTR_COOP_GROUP_INSTR_OFFSETS
	.align		4
.L_1268:
        /*0074*/ 	.byte	0x04, 0x28
        /*0076*/ 	.short	(.L_1270 - .L_1269)


	//   ....[0]....
.L_1269:
        /*0078*/ 	.word	0x000172d0


	//   ....[1]....
        /*007c*/ 	.word	0x000173a0


	//   ....[2]....
        /*0080*/ 	.word	0x000173b0


	//   ....[3]....
        /*0084*/ 	.word	0x000173e0


	//   ....[4]....
        /*0088*/ 	.word	0x0001b4f0


	//   ....[5]....
        /*008c*/ 	.word	0x0001b500


	//   ....[6]....
        /*0090*/ 	.word	0x0001b530


	//   ....[7]....
        /*0094*/ 	.word	0x0001b540


	//   ....[8]....
        /*0098*/ 	.word	0x0001fbf0


	//   ....[9]....
        /*009c*/ 	.word	0x0001fc40


	//   ....[10]....
        /*00a0*/ 	.word	0x0001fc60


	//   ....[11]....
        /*00a4*/ 	.word	0x0001fc80


	//   ....[12]....
        /*00a8*/ 	.word	0x000213c0


	//   ....[13]....
        /*00ac*/ 	.word	0x00021400


	//   ....[14]....
        /*00b0*/ 	.word	0x00021460


	//   ....[15]....
        /*00b4*/ 	.word	0x00021470


	//----- nvinfo : EIATTR_EXIT_INSTR_OFFSETS
	.align		4
.L_1270:
        /*00b8*/ 	.byte	0x04, 0x1c
        /*00ba*/ 	.short	(.L_1272 - .L_1271)


	//   ....[0]....
.L_1271:
        /*00bc*/ 	.word	0x00000480


	//   ....[1]....
        /*00c0*/ 	.word	0x00000f80


	//   ....[2]....
        /*00c4*/ 	.word	0x00000fb0


	//   ....[3]....
        /*00c8*/ 	.word	0x00022e80


	//   ....[4]....
        /*00cc*/ 	.word	0x00022fa0


	//   ....[5]....
        /*00d0*/ 	.word	0x00022fc0


	//----- nvinfo : EIATTR_CRS_STACK_SIZE
	.align		4
.L_1272:
        /*00d4*/ 	.byte	0x04, 0x1e
        /*00d6*/ 	.short	(.L_1274 - .L_1273)
.L_1273:
        /*00d8*/ 	.word	0x00000000


	//----- nvinfo : EIATTR_CBANK_PARAM_SIZE
	.align		4
.L_1274:
        /*00dc*/ 	.byte	0x03, 0x19
        /*00de*/ 	.short	0x01d0


	//----- nvinfo : EIATTR_PARAM_CBANK
	.align		4
        /*00e0*/ 	.byte	0x04, 0x0a
        /*00e2*/ 	.short	(.L_1276 - .L_1275)
	.align		4
.L_1275:
        /*00e4*/ 	.word	index@(.nv.constant0._ZN5flash24flash_fwd_splitkv_kernelI23Flash_fwd_kernel_traitsILi192ELi64ELi64ELi4ELb0ELb0EN7cutlass6half_tE19Flash_kernel_traitsILi192ELi64ELi64ELi4ES3_EELb0ELb1ELb1ELb0ELb0ELb0ELb0ELb1EEEvNS_16Flash_fwd_paramsE)
        /*00e8*/ 	.short	0x0210
        /*00ea*/ 	.short	0x01d0


	//----- nvinfo : EIATTR_SW_WAR
	.align		4
.L_1276:
        /*00ec*/ 	.byte	0x04, 0x36
        /*00ee*/ 	.short	(.L_1278 - .L_1277)
.L_1277:
        /*00f0*/ 	.word	0x00000008
.L_1278:


//--------------------- .nv.info._ZN5flash24flash_fwd_splitkv_kernelI23Flash_fwd_kernel_traitsILi192ELi64ELi64ELi4ELb0ELb0EN7cutlass6half_tE19Flash_kernel_traitsILi192ELi64ELi64ELi4ES3_EELb0ELb1ELb1ELb0ELb0ELb1ELb0ELb1EEEvNS_16Flash_fwd_paramsE --------------------------
	.section	.nv.info._ZN5flash24flash_fwd_splitkv_kernelI23Flash_fwd_kernel_traitsILi192ELi64ELi64ELi4ELb0ELb0EN7cutlass6half_tE19Flash_kernel_traitsILi192ELi64ELi64ELi4ES3_EELb0ELb1ELb1ELb0ELb0ELb1ELb0ELb1EEEvNS_16Flash_fwd_paramsE,"",@"SHT_CUDA_INFO"
	.sectionflags	@""
	.align	4


	//----- nvinfo : EIATTR_CUDA_API_VERSION
	.align		4
        /*0000*/ 	.byte	0x04, 0x37
        /*0002*/ 	.short	(.L_1280 - .L_1279)
.L_1279:
        /*0004*/ 	.word	0x00000082


	//----- nvinfo : EIATTR_KPARAM_INFO
	.align		4
.L_1280:
        /*0008*/ 	.byte	0x04, 0x17
        /*000a*/ 	.short	(.L_1282 - .L_1281)
.L_1281:
        /*000c*/ 	.word	0x00000000
        /*0010*/ 	.short	0x0000
        /*0012*/ 	.short	0x0000
        /*0014*/ 	.byte	0x00, 0xf0, 0x41, 0x07


	//----- nvinfo : EIATTR_SPARSE_MMA_MASK
	.align		4
.L_1282:
        /*0018*/ 	.byte	0x03, 0x50
        /*001a*/ 	.short	0x0000


	//----- nvinfo : EIATTR_MAXREG_COUNT
	.align		4
        /*001c*/ 	.byte	0x03, 0x1b
        /*001e*/ 	.short	0x00ff


	//----- nvinfo : EIATTR_NUM_BARRIERS
	.align		4
        /*0020*/ 	.byte	0x02, 0x4c
        /*0022*/ 	.byte	0x01
	.zero		1


	//----- nvinfo : EIATTR_MERCURY_ISA_VERSION
	.align		4
        /*0024*/ 	.byte	0x03, 0x5f
        /*0026*/ 	.short	0x0101


	//----- nvinfo : EIATTR_INT_WARP_WIDE_INSTR_OFFSETS
	.align		4
        /*0028*/ 	.byte	0x04, 0x31
        /*002a*/ 	.short	(.L_1284 - .L_1283)


	//   ....[0]....
.L_1283:
        /*002c*/ 	.word	0x000002f0


	//----- nvinfo : EIATTR_COOP_GROUP_MASK_REGIDS
	.align		4
.L_1284:
        /*0030*/ 	.byte	0x04, 0x29
        /*0032*/ 	.short	(.L_1286 - .L_1285)


	//   ....[0]....
.L_1285:
        /*0034*/ 	.word	0xffffffff


	//   ....[1]....
        /*0038*/ 	.word	0xffffffff


	//   ....[2]....
        /*003c*/ 	.word	0xffffffff


	//   ....[3]....
        /*0040*/ 	.word	0xffffffff


	//   ....[4]....
        /*0044*/ 	.word	0xffffffff


	//   ....[5]....
        /*0048*/ 	.word	0xffffffff


	//   ....[6]....
        /*004c*/ 	.word	0xffffffff


	//   ....[7]....
        /*0050*/ 	.word	0xffffffff


	//   ....[8]....
        /*0054*/ 	.word	0xffffffff


	//   ....[9]....
        /*0058*/ 	.word	0xffffffff


	//   ....[10]....
        /*005c*/ 	.word	0xffffffff


	//   ....[11]....
        /*0060*/ 	.word	0xffffffff


	//   ....[12]....
        /*0064*/ 	.word	0xffffffff


	//   ....[13]....
        /*0068*/ 	.word	0xffffffff


	//   ....[14]....
        /*006c*/ 	.word	0xffffffff


	//   ....[15]....
        /*0070*/ 	.word	0xffffffff


	//----- nvinfo : EIATTR_COOP_GROUP_INSTR_OFFSETS
	.align		4
.L_1286:
        /*0074*/ 	.byte	0x04, 0x28
        /*0076*/ 	.short	(.L_1288 - .L_1287)


	//   ....[0]....
.L_1287:
        /*0078*/ 	.word	0x000176c0


	//   ....[1]....
        /*007c*/ 	.word	0x00017790


	//   ....[2]....
        /*0080*/ 	.word	0x000177a0


	//   ....[3]....
        /*0084*/ 	.word	0x000177d0


	//   ....[4]....
        /*0088*/ 	.word	0x0001bcf0


	//   ....[5]....
        /*008c*/ 	.word	0x0001bd00


	//   ....[6]....
        /*0090*/ 	.word	0x0001bd30


	//   ....[7]....
        /*0094*/ 	.word	0x0001bd40


	//   ....[8]....
        /*0098*/ 	.word	0x00020800


	//   ....[9]....
        /*009c*/ 	.word	0x00020820


	//   ....[10]....
        /*00a0*/ 	.word	0x00020850


	//   ....[11]....
        /*00a4*/ 	.word	0x00020860


	//   ....[12]....
        /*00a8*/ 	.word	0x00021fc0


	//   ....[13]....
        /*00ac*/ 	.word	0x00022000


	//   ....[14]....
        /*00b0*/ 	.word	0x00022060


	//   ....[15]....
        /*00b4*/ 	.word	0x00022070


	//----- nvinfo : EIATTR_EXIT_INSTR_OFFSETS
	.align		4
.L_1288:
        /*00b8*/ 	.byte	0x04, 0x1c
        /*00ba*/ 	.short	(.L_1290 - .L_1289)


	//   ....[0]....
.L_1289:
        /*00bc*/ 	.word	0x00000480


	//   ....[1]....
        /*00c0*/ 	.word	0x00000f80


	//   ....[2]....
        /*00c4*/ 	.word	0x00000fb0


	//   ....[3]....
        /*00c8*/ 	.word	0x00023a80


	//   ....[4]....
        /*00cc*/ 	.word	0x00023ba0


	//   ....[5]....
        /*00d0*/ 	.word	0x00023bc0


	//----- nvinfo : EIATTR_CRS_STACK_SIZE
	.align		4
.L_1290:
        /*00d4*/ 	.byte	0x04, 0x1e
        /*00d6*/ 	.short	(.L_1292 - .L_1291)
.L_1291:
        /*00d8*/ 	.word	0x00000000


	//----- nvinfo : EIATTR_CBANK_PARAM_SIZE
	.align		4
.L_1292:
        /*00dc*/ 	.byte	0x03, 0x19
        /*00de*/ 	.short	0x01d0


	//----- nvinfo : EIATTR_PARAM_CBANK
	.align		4
        /*00e0*/ 	.byte	0x04, 0x0a
        /*00e2*/ 	.short	(.L_1294 - .L_1293)
	.align		4
.L_1293:
        /*00e4*/ 	.word	index@(.nv.constant0._ZN5flash24flash_fwd_splitkv_kernelI23Flash_fwd_kernel_traitsILi192ELi64ELi64ELi4ELb0ELb0EN7cutlass6half_tE19Flash_kernel_traitsILi192ELi64ELi64ELi4ES3_EELb0ELb1ELb1ELb0ELb0ELb1ELb0ELb1EEEvNS_16Flash_fwd_paramsE)
        /*00e8*/ 	.short	0x0210
        /*00ea*/ 	.short	0x01d0


	//----- nvinfo : EIATTR_SW_WAR
	.align		4
.L_1294:
        /*00ec*/ 	.byte	0x04, 0x36
        /*00ee*/ 	.short	(.L_1296 - .L_1295)
.L_1295:
        /*00f0*/ 	.word	0x00000008
.L_1296:


//--------------------- .nv.info._ZN5flash24flash_fwd_splitkv_kernelI23Flash_fwd_kernel_traitsILi192ELi64ELi64ELi4ELb0ELb0EN7cutlass6half_tE19Flash_kernel_traitsILi192ELi64ELi64ELi4ES3_EELb0ELb1ELb0ELb0ELb1ELb0ELb1ELb0EEEvNS_16Flash_fwd_paramsE --------------------------
	.section	.nv.info._ZN5flash24flash_fwd_splitkv_kernelI23Flash_fwd_kernel_traitsILi192ELi64ELi64ELi4ELb0ELb0EN7cutlass6half_tE19Flash_kernel_traitsILi192ELi64ELi64ELi4ES3_EELb0ELb1ELb0ELb0ELb1ELb0ELb1ELb0EEEvNS_16Flash_fwd_paramsE,"",@"SHT_CUDA_INFO"
	.sectionflags	@""
	.align	4


	//----- nvinfo : EIATTR_CUDA_API_VERSION
	.align		4
        /*0000*/ 	.byte	0x04, 0x37
        /*0002*/ 	.short	(.L_1298 - .L_1297)
.L_1297:
        /*0004*/ 	.word	0x00000082


	//----- nvinfo : EIATTR_KPARAM_INFO
	.align		4
.L_1298:
        /*0008*/ 	.byte	0x04, 0x17
        /*000a*/ 	.short	(.L_1300 - .L_1299)
.L_1299:
        /*000c*/ 	.word	0x00000000
        /*0010*/ 	.short	0x0000
        /*0012*/ 	.short	0x0000
        /*0014*/ 	.byte	0x00, 0xf0, 0x41, 0x07


	//----- nvinfo : EIATTR_SPARSE_MMA_MASK
	.align		4
.L_1300:
        /*0018*/ 	.byte	0x03, 0x50
        /*001a*/ 	.short	0x0000


	//----- nvinfo : EIATTR_MAXREG_COUNT
	.align		4
        /*001c*/ 	.byte	0x03, 0x1b
        /*001e*/ 	.short	0x00ff


	//----- nvinfo : EIATTR_NUM_BARRIERS
	.align		4
        /*0020*/ 	.byte	0x02, 0x4c
        /*0022*/ 	.byte	0x01
	.zero		1


	//----- nvinfo : EIATTR_MERCURY_ISA_VERSION
	.align		4
        /*0024*/ 	.byte	0x03, 0x5f
        /*0026*/ 	.short	0x0101


	//----- nvinfo : EIATTR_INT_WARP_WIDE_INSTR_OFFSETS
	.align		4
        /*0028*/ 	.byte	0x04, 0x31
        /*002a*/ 	.short	(.L_1302 - .L_1301)


	//   ....[0]....
.L_1301:
        /*002c*/ 	.word	0x00002640


	//----- nvinfo : EIATTR_COOP_GROUP_MASK_REGIDS
	.align		4
.L_1302:
        /*0030*/ 	.byte	0x04, 0x29
        /*0032*/ 	.short	(.L_1304 - .L_1303)


	//   ....[0]....
.L_1303:
        /*0034*/ 	.word	0xffffffff


	//   ....[1]....
        /*0038*/ 	.word	0xffffffff


	//   ....[2]....
        /*003c*/ 	.word	0xffffffff


	//   ....[3]....
        /*0040*/ 	.word	0xffffffff


	//   ....[4]....
        /*0044*/ 	.word	0xffffffff


	//   ....[5]....
        /*0048*/ 	.word	0xffffffff


	//   ....[6]....
        /*004c*/ 	.word	0xffffffff


	//   ....[7]....
        /*0050*/ 	.word	0xffffffff


	//   ....[8]....
        /*0054*/ 	.word	0xffffffff


	//   ....[9]....
        /*0058*/ 	.word	0xffffffff


	//   ....[10]....
        /*005c*/ 	.word	0xffffffff


	//   ....[11]....
        /*0060*/ 	.word	0xffffffff


	//   ....[12]....
        /*0064*/ 	.word	0xffffffff


	//   ....[13]....
        /*0068*/ 	.word	0xffffffff


	//   ....[14]....
        /*006c*/ 	.word	0xffffffff


	//   ....[15]....
        /*0070*/ 	.word	0xffffffff


	//----- nvinfo : EIATTR_COOP_GROUP_INSTR_OFFSETS
	.align		4
.L_1304:
        /*0074*/ 	.byte	0x04, 0x28
        /*0076*/ 	.short	(.L_1306 - .L_1305)


	//   ....[0]....
.L_1305:
        /*0078*/ 	.word	0x000049c0


	//   ....[1]....
        /*007c*/ 	.word	0x000049f0


	//   ....[2]....
        /*0080*/ 	.word	0x00004a90


	//   ....[3]....
        /*0084*/ 	.word	0x00004aa0


	//   ....[4]....
        /*0088*/ 	.word	0x00007a90


	//   ....[5]....
        /*008c*/ 	.word	0x00007aa0


	//   ....[6]....
        /*0090*/ 	.word	0x00007ad0


	//   ....[7]....
        /*0094*/ 	.word	0x00007ae0


	//   ....[8]....
        /*0098*/ 	.word	0x0000b100


	//   ....[9]....
        /*009c*/ 	.word	0x0000b120


	//   ....[10]....
        /*00a0*/ 	.word	0x0000b150


	//   ....[11]....
        /*00a4*/ 	.word	0x0000b160


	//   ....[12]....
        /*00a8*/ 	.word	0x0000c8a0


	//   ....[13]....
        /*00ac*/ 	.word	0x0000c8e0


	//   ....[14]....
        /*00b0*/ 	.word	0x0000c990


	//   ....[15]....
        /*00b4*/ 	.word	0x0000c9a0


	//----- nvinfo : EIATTR_EXIT_INSTR_OFFSETS
	.align		4
.L_1306:
        /*00b8*/ 	.byte	0x04, 0x1c
        /*00ba*/ 	.short	(.L_1308 - .L_1307)


	//   ....[0]....
.L_1307:
        /*00bc*/ 	.word	0x00000620


	//   ....[1]....
        /*00c0*/ 	.word	0x00000f10


	//   ....[2]....
        /*00c4*/ 	.word	0x00000f40


	//   ....[3]....
        /*00c8*/ 	.word	0x0000dd70


	//   ....[4]....
        /*00cc*/ 	.word	0x0000ddb0


	//----- nvinfo : EIATTR_CRS_STACK_SIZE
	.align		4
.L_1308:
        /*00d0*/ 	.byte	0x04, 0x1e
        /*00d2*/ 	.short	(.L_1310 - .L_1309)
.L_1309:
        /*00d4*/ 	.word	0x00000000


	//----- nvinfo : EIATTR_CBANK_PARAM_SIZE
	.align		4
.L_1310:
        /*00d8*/ 	.byte	0x03, 0x19
        /*00da*/ 	.short	0x01d0


	//----- nvinfo : EIATTR_PARAM_CBANK
	.align		4
        /*00dc*/ 	.byte	0x04, 0x0a
        /*00de*/ 	.short	(.L_1312 - .L_1311)
	.align		4
.L_1311:
        /*00e0*/ 	.word	index@(.nv.constant0._ZN5flash24flash_fwd_splitkv_kernelI23Flash_fwd_kernel_traitsILi192ELi64ELi64ELi4ELb0ELb0EN7cutlass6half_tE19Flash_kernel_traitsILi192ELi64ELi64ELi4ES3_EELb0ELb1ELb0ELb0ELb1ELb0ELb1ELb0EEEvNS_16Flash_fwd_paramsE)
        /*00e4*/ 	.short	0x0210
        /*00e6*/ 	.short	0x01d0


	//----- nvinfo : EIATTR_SW_WAR
	.align		4
.L_1312:
        /*00e8*/ 	.byte	0x04, 0x36
        /*00ea*/ 	.short	(.L_1314 - .L_1313)
.L_1313:
        /*00ec*/ 	.word	0x00000008
.L_1314:


//--------------------- .nv.info._ZN5flash24flash_fwd_splitkv_kernelI23Flash_fwd_kernel_traitsILi192ELi64ELi64ELi4ELb0ELb0EN7cutlass6half_tE19Flash_kernel_traitsILi192ELi64ELi64ELi4ES3_EELb0ELb1ELb0ELb0ELb1ELb1ELb1ELb0EEEvNS_16Flash_fwd_paramsE --------------------------
	.section	.nv.info._ZN5flash24flash_fwd_splitkv_kernelI23Flash_fwd_kernel_traitsILi192ELi64ELi64ELi4ELb0ELb0EN7cutlass6half_tE19Flash_kernel_traitsILi192ELi64ELi64ELi4ES3_EELb0ELb1ELb0ELb0ELb1ELb1ELb1ELb0EEEvNS_16Flash_fwd_paramsE,"",@"SHT_CUDA_INFO"
	.sectionflags	@""
	.align	4


	//----- nvinfo : EIATTR_CUDA_API_VERSION
	.align		4
        /*0000*/ 	.byte	0x04, 0x37
        /*0002*/ 	.short	(.L_1316 - .L_1315)
.L_1315:
        /*0004*/ 	.word	0x00000082


	//----- nvinfo : EIATTR_KPARAM_INFO
	.align		4
.L_1316:
        /*0008*/ 	.byte	0x04, 0x17
        /*000a*/ 	.short	(.L_1318 - .L_1317)
.L_1317:
        /*000c*/ 	.word	0x00000000
        /*0010*/ 	.short	0x0000
        /*0012*/ 	.short	0x0000
        /*0014*/ 	.byte	0x00, 0xf0, 0x41, 0x07


	//----- nvinfo : EIATTR_SPARSE_MMA_MASK
	.align		4
.L_1318:
        /*0018*/ 	.byte	0x03, 0x50
        /*001a*/ 	.short	0x0000


	//----- nvinfo : EIATTR_MAXREG_COUNT
	.align		4
        /*001c*/ 	.byte	0x03, 0x1b
        /*001e*/ 	.short	0x00ff


	//----- nvinfo : EIATTR_NUM_BARRIERS
	.align		4
        /*0020*/ 	.byte	0x02, 0x4c
        /*0022*/ 	.byte	0x01
	.zero		1


	//----- nvinfo : EIATTR_MERCURY_ISA_VERSION
	.align		4
        /*0024*/ 	.byte	0x03, 0x5f
        /*0026*/ 	.short	0x0101


	//----- nvinfo : EIATTR_INT_WARP_WIDE_INSTR_OFFSETS
	.align		4
        /*0028*/ 	.byte	0x04, 0x31
        /*002a*/ 	.short	(.L_1320 - .L_1319)


	//   ....[0]....
.L_1319:
        /*002c*/ 	.word	0x00002460


	//----- nvinfo : EIATTR_COOP_GROUP_MASK_REGIDS
	.align		4
.L_1320:
        /*0030*/ 	.byte	0x04, 0x29
        /*0032*/ 	.short	(.L_1322 - .L_1321)


	//   ....[0]....
.L_1321:
        /*0034*/ 	.word	0xffffffff


	//   ....[1]....
        /*0038*/ 	.word	0xffffffff


	//   ....[2]....
        /*003c*/ 	.word	0xffffffff


	//   ....[3]....
        /*0040*/ 	.word	0xffffffff


	//   ....[4]....
        /*0044*/ 	.word	0xffffffff


	//   ....[5]....
        /*0048*/ 	.word	0xffffffff


	//   ....[6]....
        /*004c*/ 	.word	0xffffffff


	//   ....[7]....
        /*0050*/ 	.word	0xffffffff


	//   ....[8]....
        /*0054*/ 	.word	0xffffffff


	//   ....[9]....
        /*0058*/ 	.word	0xffffffff


	//   ....[10]....
        /*005c*/ 	.word	0xffffffff


	//   ....[11]....
        /*0060*/ 	.word	0xffffffff


	//   ....[12]....
        /*0064*/ 	.word	0xffffffff


	//   ....[13]....
        /*0068*/ 	.word	0xffffffff


	//   ....[14]....
        /*006c*/ 	.word	0xffffffff


	//   ....[15]....
        /*0070*/ 	.word	0xffffffff


	//----- nvinfo : EIATTR_COOP_GROUP_INSTR_OFFSETS
	.align		4
.L_1322:
        /*0074*/ 	.byte	0x04, 0x28
        /*0076*/ 	.short	(.L_1324 - .L_1323)


	//   ....[0]....
.L_1323:
        /*0078*/ 	.word	0x00004dc0


	//   ....[1]....
        /*007c*/ 	.word	0x00004df0


	//   ....[2]....
        /*0080*/ 	.word	0x00004e90


	//   ....[3]....
        /*0084*/ 	.word	0x00004ea0


	//   ....[4]....
        /*0088*/ 	.word	0x00008250


	//   ....[5]....
        /*008c*/ 	.word	0x00008260


	//   ....[6]....
        /*0090*/ 	.word	0x00008290


	//   ....[7]....
        /*0094*/ 	.word	0x000082a0


	//   ....[8]....
        /*0098*/ 	.word	0x0000bcf0


	//   ....[9]....
        /*009c*/ 	.word	0x0000bd10


	//   ....[10]....
        /*00a0*/ 	.word	0x0000bd40


	//   ....[11]....
        /*00a4*/ 	.word	0x0000bd50


	//   ....[12]....
        /*00a8*/ 	.word	0x0000d490


	//   ....[13]....
        /*00ac*/ 	.word	0x0000d4d0


	//   ....[14]....
        /*00b0*/ 	.word	0x0000d580


	//   ....[15]....
        /*00b4*/ 	.word	0x0000d590


	//----- nvinfo : EIATTR_EXIT_INSTR_OFFSETS
	.align		4
.L_1324:
        /*00b8*/ 	.byte	0x04, 0x1c
        /*00ba*/ 	.short	(.L_1326 - .L_1325)


	//   ....[0]....
.L_1325:
        /*00bc*/ 	.word	0x00000620


	//   ....[1]....
        /*00c0*/ 	.word	0x00000f10


	//   ....[2]....
        /*00c4*/ 	.word	0x00000f40


	//   ....[3]....
        /*00c8*/ 	.word	0x0000e960


	//   ....[4]....
        /*00cc*/ 	.word	0x0000e9a0


	//----- nvinfo : EIATTR_CRS_STACK_SIZE
	.align		4
.L_1326:
        /*00d0*/ 	.byte	0x04, 0x1e
        /*00d2*/ 	.short	(.L_1328 - .L_1327)
.L_1327:
        /*00d4*/ 	.word	0x00000000


	//----- nvinfo : EIATTR_CBANK_PARAM_SIZE
	.align		4
.L_1328:
        /*00d8*/ 	.byte	0x03, 0x19
        /*00da*/ 	.short	0x01d0


	//----- nvinfo : EIATTR_PARAM_CBANK
	.align		4
        /*00dc*/ 	.byte	0x04, 0x0a
        /*00de*/ 	.short	(.L_1330 - .L_1329)
	.align		4
.L_1329:
        /*00e0*/ 	.word	index@(.nv.constant0._ZN5flash24flash_fwd_splitkv_kernelI23Flash_fwd_kernel_traitsILi192ELi64ELi64ELi4ELb0ELb0EN7cutlass6half_tE19Flash_kernel_traitsILi192ELi64ELi64ELi4ES3_EELb0ELb1ELb0ELb0ELb1ELb1ELb1ELb0EEEvNS_16Flash_fwd_paramsE)
        /*00e4*/ 	.short	0x0210
        /*00e6*/ 	.short	0x01d0


	//----- nvinfo : EIATTR_SW_WAR
	.align		4
.L_1330:
        /*00e8*/ 	.byte	0x04, 0x36
        /*00ea*/ 	.short	(.L_1332 - .L_1331)
.L_1331:
        /*00ec*/ 	.word	0x00000008
.L_1332:


//--------------------- .nv.info._ZN5flash24flash_fwd_splitkv_kernelI23Flash_fwd_kernel_traitsILi192ELi64ELi64ELi4ELb0ELb0EN7cutlass6half_tE19Flash_kernel_traitsILi192ELi64ELi64ELi4ES3_EELb0ELb1ELb1ELb0ELb0ELb0ELb1ELb0EEEvNS_16Flash_fwd_paramsE --------------------------
	.section	.nv.info._ZN5flash24flash_fwd_splitkv_kernelI23Flash_fwd_kernel_traitsILi192ELi64ELi64ELi4ELb0ELb0EN7cutlass6half_tE19Flash_kernel_traitsILi192ELi64ELi64ELi4ES3_EELb0ELb1ELb1ELb0ELb0ELb0ELb1ELb0EEEvNS_16Flash_fwd_paramsE,"",@"SHT_CUDA_INFO"
	.sectionflags	@""
	.align	4


	//----- nvinfo : EIATTR_CUDA_API_VERSION
	.align		4
        /*0000*/ 	.byte	0x04, 0x37
        /*0002*/ 	.short	(.L_1334 - .L_1333)
.L_1333:
        /*0004*/ 	.word	0x00000082


	//----- nvinfo : EIATTR_KPARAM_INFO
	.align		4
.L_1334:
        /*0008*/ 	.byte	0x04, 0x17
        /*000a*/ 	.short	(.L_1336 - .L_1335)
.L_1335:
        /*000c*/ 	.word	0x00000000
        /*0010*/ 	.short	0x0000
        /*0012*/ 	.short	0x0000
        /*0014*/ 	.byte	0x00, 0xf0, 0x41, 0x07


	//----- nvinfo : EIATTR_SPARSE_MMA_MASK
	.align		4
.L_1336:
        /*0018*/ 	.byte	0x03, 0x50
        /*001a*/ 	.short	0x0000


	//----- nvinfo : EIATTR_MAXREG_COUNT
	.align		4
        /*001c*/ 	.byte	0x03, 0x1b
        /*001e*/ 	.short	0x00ff


	//----- nvinfo : EIATTR_NUM_BARRIERS
	.align		4
        /*0020*/ 	.byte	0x02, 0x4c
        /*0022*/ 	.byte	0x01
	.zero		1


	//----- nvinfo : EIATTR_MERCURY_ISA_VERSION
	.align		4
        /*0024*/ 	.byte	0x03, 0x5f
        /*0026*/ 	.short	0x0101


	//----- nvinfo : EIATTR_INT_WARP_WIDE_INSTR_OFFSETS
	.align		4
        /*0028*/ 	.byte	0x04, 0x31
        /*002a*/ 	.short	(.L_1338 - .L_1337)


	//   ....[0]....
.L_1337:
        /*002c*/ 	.word	0x00004300


	//   ....[1]....
        /*0030*/ 	.word	0x00004310


	//----- nvinfo : EIATTR_COOP_GROUP_MASK_REGIDS
	.align		4
.L_1338:
        /*0034*/ 	.byte	0x04, 0x29
        /*0036*/ 	.short	(.L_1340 - .L_1339)


	//   ....[0]....
.L_1339:
        /*0038*/ 	.word	0xffffffff


	//   ....[1]....
        /*003c*/ 	.word	0xffffffff


	//   ....[2]....
        /*0040*/ 	.word	0xffffffff


	//   ....[3]....
        /*0044*/ 	.word	0xffffffff


	//   ....[4]....
        /*0048*/ 	.word	0xffffffff


	//   ....[5]....
        /*004c*/ 	.word	0xffffffff


	//   ....[6]....
        /*0050*/ 	.word	0xffffffff


	//   ....[7]....
        /*0054*/ 	.word	0xffffffff


	//   ....[8]....
        /*0058*/ 	.word	0xffffffff


	//   ....[9]....
        /*005c*/ 	.word	0xffffffff


	//   ....[10]....
        /*0060*/ 	.word	0xffffffff


	//   ....[11]....
        /*0064*/ 	.word	0xffffffff


	//   ....[12]....
        /*0068*/ 	.word	0xffffffff


	//   ....[13]....
        /*006c*/ 	.word	0xffffffff


	//   ....[14]....
        /*0070*/ 	.word	0xffffffff


	//   ....[15]....
        /*0074*/ 	.word	0xffffffff


	//----- nvinfo : EIATTR_COOP_GROUP_INSTR_OFFSETS
	.align		4
.L_1340:
        /*0078*/ 	.byte	0x04, 0x28
        /*007a*/ 	.short	(.L_1342 - .L_1341)


	//   ....[0]....
.L_1341:
        /*007c*/ 	.word	0x00007090


	//   ....[1]....
        /*0080*/ 	.word	0x00007170


	//   ....[2]....
        /*0084*/ 	.word	0x00007180


	//   ....[3]....
        /*0088*/ 	.word	0x000071c0


	//   ....[4]....
        /*008c*/ 	.word	0x0000b630


	//   ....[5]....
        /*0090*/ 	.word	0x0000b640


	//   ....[6]....
        /*0094*/ 	.word	0x0000b670


	//   ....[7]....
        /*0098*/ 	.word	0x0000b680


	//   ....[8]....
        /*009c*/ 	.word	0x0000ff90


	//   ....[9]....
        /*00a0*/ 	.word	0x0000ffe0


	//   ....[10]....
        /*00a4*/ 	.word	0x00010000


	//   ....[11]....
        /*00a8*/ 	.word	0x00010020


	//   ....[12]....
        /*00ac*/ 	.word	0x00011760


	//   ....[13]....
        /*00b0*/ 	.word	0x000117a0


	//   ....[14]....
        /*00b4*/ 	.word	0x00011830


	//   ....[15]....
        /*00b8*/ 	.word	0x00011840


	//----- nvinfo : EIATTR_EXIT_INSTR_OFFSETS
	.align		4
.L_1342:
        /*00bc*/ 	.byte	0x04, 0x1c
        /*00be*/ 	.short	(.L_1344 - .L_1343)


	//   ....[0]....
.L_1343:
        /*00c0*/ 	.word	0x00000590


	//   ....[1]....
        /*00c4*/ 	.word	0x000012d0


	//   ....[2]....
        /*00c8*/ 	.word	0x00001300


	//   ....[3]....
        /*00cc*/ 	.word	0x00012fd0


	//   ....[4]....
        /*00d0*/ 	.word	0x00013050


	//   ....[5]....
        /*00d4*/ 	.word	0x00013070


	//----- nvinfo : EIATTR_CRS_STACK_SIZE
	.align		4
.L_1344:
        /*00d8*/ 	.byte	0x04, 0x1e
        /*00da*/ 	.short	(.L_1346 - .L_1345)
.L_1345:
        /*00dc*/ 	.word	0x00000000


	//----- nvinfo : EIATTR_CBANK_PARAM_SIZE
	.align		4
.L_1346:
        /*00e0*/ 	.byte	0x03, 0x19
        /*00e2*/ 	.short	0x01d0


	//----- nvinfo : EIATTR_PARAM_CBANK
	.align		4
        /*00e4*/ 	.byte	0x04, 0x0a
        /*00e6*/ 	.short	(.L_1348 - .L_1347)
	.align		4
.L_1347:
        /*00e8*/ 	.word	index@(.nv.constant0._ZN5flash24flash_fwd_splitkv_kernelI23Flash_fwd_kernel_traitsILi192ELi64ELi64ELi4ELb0ELb0EN7cutlass6half_tE19Flash_kernel_traitsILi192ELi64ELi64ELi4ES3_EELb0ELb1ELb1ELb0ELb0ELb0ELb1ELb0EEEvNS_16Flash_fwd_paramsE)
        /*00ec*/ 	.short	0x0210
        /*00ee*/ 	.short	0x01d0


	//----- nvinfo : EIATTR_SW_WAR
	.align		4
.L_1348:
        /*00f0*/ 	.byte	0x04, 0x36
        /*00f2*/ 	.short	(.L_1350 - .L_1349)
.L_1349:
        /*00f4*/ 	.word	0x00000008
.L_1350:


//--------------------- .nv.info._ZN5flash24flash_fwd_splitkv_kernelI23Flash_fwd_kernel_traitsILi192ELi64ELi64ELi4ELb0ELb0EN7cutlass6half_tE19Flash_kernel_traitsILi192ELi64ELi64ELi4ES3_EELb0ELb1ELb1ELb0ELb0ELb1ELb1ELb0EEEvNS_16Flash_fwd_paramsE --------------------------
	.section	.nv.info._ZN5flash24flash_fwd_splitkv_kernelI23Flash_fwd_kernel_traitsILi192ELi64ELi64ELi4ELb0ELb0EN7cutlass6half_tE19Flash_kernel_traitsILi192ELi64ELi64ELi4ES3_EELb0ELb1ELb1ELb0ELb0ELb1ELb1ELb0EEEvNS_16Flash_fwd_paramsE,"",@"SHT_CUDA_INFO"
	.sectionflags	@""
	.align	4


	//----- nvinfo : EIATTR_CUDA_API_VERSION
	.align		4
        /*0000*/ 	.byte	0x04, 0x37
        /*0002*/ 	.short	(.L_1352 - .L_1351)
.L_1351:
        /*0004*/ 	.word	0x00000082


	//----- nvinfo : EIATTR_KPARAM_INFO
	.align		4
.L_1352:
        /*0008*/ 	.byte	0x04, 0x17
        /*000a*/ 	.short	(.L_1354 - .L_1353)
.L_1353:
        /*000c*/ 	.word	0x00000000
        /*0010*/ 	.short	0x0000
        /*0012*/ 	.short	0x0000
        /*0014*/ 	.byte	0x00, 0xf0, 0x41, 0x07


	//----- nvinfo : EIATTR_SPARSE_MMA_MASK
	.align		4
.L_1354:
        /*0018*/ 	.byte	0x03, 0x50
        /*001a*/ 	.short	0x0000


	//----- nvinfo : EIATTR_MAXREG_COUNT
	.align		4
        /*001c*/ 	.byte	0x03, 0x1b
        /*001e*/ 	.short	0x00ff


	//----- nvinfo : EIATTR_NUM_BARRIERS
	.align		4
        /*0020*/ 	.byte	0x02, 0x4c
        /*0022*/ 	.byte	0x01
	.zero		1


	//----- nvinfo : EIATTR_MERCURY_ISA_VERSION
	.align		4
        /*0024*/ 	.byte	0x03, 0x5f
        /*0026*/ 	.short	0x0101


	//----- nvinfo : EIATTR_INT_WARP_WIDE_INSTR_OFFSETS
	.align		4
        /*0028*/ 	.byte	0x04, 0x31
        /*002a*/ 	.short	(.L_1356 - .L_1355)


	//   ....[0]....
.L_1355:
        /*002c*/ 	.word	0x00004300


	//   ....[1]....
        /*0030*/ 	.word	0x00004310


	//----- nvinfo : EIATTR_COOP_GROUP_MASK_REGIDS
	.align		4
.L_1356:
        /*0034*/ 	.byte	0x04, 0x29
        /*0036*/ 	.short	(.L_1358 - .L_1357)


	//   ....[0]....
.L_1357:
        /*0038*/ 	.word	0xffffffff


	//   ....[1]....
        /*003c*/ 	.word	0xffffffff


	//   ....[2]....
        /*0040*/ 	.word	0xffffffff


	//   ....[3]....
        /*0044*/ 	.word	0xffffffff


	//   ....[4]....
        /*0048*/ 	.word	0xffffffff


	//   ....[5]....
        /*004c*/ 	.word	0xffffffff


	//   ....[6]....
        /*0050*/ 	.word	0xffffffff


	//   ....[7]....
        /*0054*/ 	.word	0xffffffff


	//   ....[8]....
        /*0058*/ 	.word	0xffffffff


	//   ....[9]....
        /*005c*/ 	.word	0xffffffff


	//   ....[10]....
        /*0060*/ 	.word	0xffffffff


	//   ....[11]....
        /*0064*/ 	.word	0xffffffff


	//   ....[12]....
        /*0068*/ 	.word	0xffffffff


	//   ....[13]....
        /*006c*/ 	.word	0xffffffff


	//   ....[14]....
        /*0070*/ 	.word	0xffffffff


	//   ....[15]....
        /*0074*/ 	.word	0xffffffff


	//----- nvinfo : EIATTR_COOP_GROUP_INSTR_OFFSETS
	.align		4
.L_1358:
        /*0078*/ 	.byte	0x04, 0x28
        /*007a*/ 	.short	(.L_1360 - .L_1359)


	//   ....[0]....
.L_1359:
        /*007c*/ 	.word	0x00007490


	//   ....[1]....
        /*0080*/ 	.word	0x00007580


	//   ....[2]....
        /*0084*/ 	.word	0x00007590


	//   ....[3]....
        /*0088*/ 	.word	0x000075c0


	//   ....[4]....
        /*008c*/ 	.word	0x0000be30


	//   ....[5]....
        /*0090*/ 	.word	0x0000be40


	//   ....[6]....
        /*0094*/ 	.word	0x0000be70


	//   ....[7]....
        /*0098*/ 	.word	0x0000be80


	//   ....[8]....
        /*009c*/ 	.word	0x00010bc0


	//   ....[9]....
        /*00a0*/ 	.word	0x00010be0


	//   ....[10]....
        /*00a4*/ 	.word	0x00010c10


	//   ....[11]....
        /*00a8*/ 	.word	0x00010c20


	//   ....[12]....
        /*00ac*/ 	.word	0x00012360


	//   ....[13]....
        /*00b0*/ 	.word	0x000123a0


	//   ....[14]....
        /*00b4*/ 	.word	0x00012430


	//   ....[15]....
        /*00b8*/ 	.word	0x00012440


	//----- nvinfo : EIATTR_EXIT_INSTR_OFFSETS
	.align		4
.L_1360:
        /*00bc*/ 	.byte	0x04, 0x1c
        /*00be*/ 	.short	(.L_1362 - .L_1361)


	//   ....[0]....
.L_1361:
        /*00c0*/ 	.word	0x00000590


	//   ....[1]....
        /*00c4*/ 	.word	0x000012d0


	//   ....[2]....
        /*00c8*/ 	.word	0x00001300


	//   ....[3]....
        /*00cc*/ 	.word	0x00013bd0


	//   ....[4]....
        /*00d0*/ 	.word	0x00013c50


	//   ....[5]....
        /*00d4*/ 	.word	0x00013c70


	//----- nvinfo : EIATTR_CRS_STACK_SIZE
	.align		4
.L_1362:
        /*00d8*/ 	.byte	0x04, 0x1e
        /*00da*/ 	.short	(.L_1364 - .L_1363)
.L_1363:
        /*00dc*/ 	.word	0x00000000


	//----- nvinfo : EIATTR_CBANK_PARAM_SIZE
	.align		4
.L_1364:
        /*00e0*/ 	.byte	0x03, 0x19
        /*00e2*/ 	.short	0x01d0


	//----- nvinfo : EIATTR_PARAM_CBANK
	.align		4
        /*00e4*/ 	.byte	0x04, 0x0a
        /*00e6*/ 	.short	(.L_1366 - .L_1365)
	.align		4
.L_1365:
        /*00e8*/ 	.word	index@(.nv.constant0._ZN5flash24flash_fwd_splitkv_kernelI23Flash_fwd_kernel_traitsILi192ELi64ELi64ELi4ELb0ELb0EN7cutlass6half_tE19Flash_kernel_traitsILi192ELi64ELi64ELi4ES3_EELb0ELb1ELb1ELb0ELb0ELb1ELb1ELb0EEEvNS_16Flash_fwd_paramsE)
        /*00ec*/ 	.short	0x0210
        /*00ee*/ 	.short	0x01d0


	//----- nvinfo : EIATTR_SW_WAR
	.align		4
.L_1366:
        /*00f0*/ 	.byte	0x04, 0x36
        /*00f2*/ 	.short	(.L_1368 - .L_1367)
.L_1367:
        /*00f4*/ 	.word	0x00000008
.L_1368:


//--------------------- .nv.info._ZN5flash24flash_fwd_splitkv_kernelI23Flash_fwd_kernel_traitsILi192ELi64ELi64ELi4ELb0ELb0EN7cutlass6half_tE19Flash_kernel_traitsILi192ELi64ELi64ELi4ES3_EELb0ELb1ELb0ELb0ELb1ELb0ELb1ELb1EEEvNS_16Flash_fwd_paramsE --------------------------
	.section	.nv.info._ZN5flash24flash_fwd_splitkv_kernelI23Flash_fwd_kernel_traitsILi192ELi64ELi64ELi4ELb0ELb0EN7cutlass6half_tE19Flash_kernel_traitsILi192ELi64ELi64ELi4ES3_EELb0ELb1ELb0ELb0ELb1ELb0ELb1ELb1EEEvNS_16Flash_fwd_paramsE,"",@"SHT_CUDA_INFO"
	.sectionflags	@""
	.align	4


	//----- nvinfo : EIATTR_CUDA_API_VERSION
	.align		4
        /*0000*/ 	.byte	0x04, 0x37
        /*0002*/ 	.short	(.L_1370 - .L_1369)
.L_1369:
        /*0004*/ 	.word	0x00000082


	//----- nvinfo : EIATTR_KPARAM_INFO
	.align		4
.L_1370:
        /*0008*/ 	.byte	0x04, 0x17
        /*000a*/ 	.short	(.L_1372 - .L_1371)
.L_1371:
        /*000c*/ 	.word	0x00000000
        /*0010*/ 	.short	0x0000
        /*0012*/ 	.short	0x0000
        /*0014*/ 	.byte	0x00, 0xf0, 0x41, 0x07


	//----- nvinfo : EIATTR_SPARSE_MMA_MASK
	.align		4
.L_1372:
        /*0018*/ 	.byte	0x03, 0x50
        /*001a*/ 	.short	0x0000


	//----- nvinfo : EIATTR_MAXREG_COUNT
	.align		4
        /*001c*/ 	.byte	0x03, 0x1b
        /*001e*/ 	.short	0x00ff


	//----- nvinfo : EIATTR_NUM_BARRIERS
	.align		4
        /*0020*/ 	.byte	0x02, 0x4c
        /*0022*/ 	.byte	0x01
	.zero		1


	//----- nvinfo : EIATTR_MERCURY_ISA_VERSION
	.align		4
        /*0024*/ 	.byte	0x03, 0x5f
        /*0026*/ 	.short	0x0101


	//----- nvinfo : EIATTR_COOP_GROUP_MASK_REGIDS
	.align		4
        /*0028*/ 	.byte	0x04, 0x29
        /*002a*/ 	.short	(.L_1374 - .L_1373)


	//   ....[0]....
.L_1373:
        /*002c*/ 	.word	0xffffffff


	//   ....[1]....
        /*0030*/ 	.word	0xffffffff


	//   ....[2]....
        /*0034*/ 	.word	0xffffffff


	//   ....[3]....
        /*0038*/ 	.word	0xffffffff


	//   ....[4]....
        /*003c*/ 	.word	0xffffffff


	//   ....[5]....
        /*0040*/ 	.word	0xffffffff


	//   ....[6]....
        /*0044*/ 	.word	0xffffffff


	//   ....[7]....
        /*0048*/ 	.word	0xffffffff


	//   ....[8]....
        /*004c*/ 	.word	0xffffffff


	//   ....[9]....
        /*0050*/ 	.word	0xffffffff


	//   ....[10]....
        /*0054*/ 	.word	0xffffffff


	//   ....[11]....
        /*0058*/ 	.word	0xffffffff


	//   ....[12]....
        /*005c*/ 	.word	0xffffffff


	//   ....[13]....
        /*0060*/ 	.word	0xffffffff


	//   ....[14]....
        /*0064*/ 	.word	0xffffffff


	//   ....[15]....
        /*0068*/ 	.word	0xffffffff


	//----- nvinfo : EIATTR_COOP_GROUP_INSTR_OFFSETS
	.align		4
.L_1374:
        /*006c*/ 	.byte	0x04, 0x28
        /*006e*/ 	.short	(.L_1376 - .L_1375)


	//   ....[0]....
.L_1375:
        /*0070*/ 	.word	0x00014050


	//   ....[1]....
        /*0074*/ 	.word	0x00014070


	//   ....[2]....
        /*0078*/ 	.word	0x00014110


	//   ....[3]....
        /*007c*/ 	.word	0x00014120


	//   ....[4]....
        /*0080*/ 	.word	0x00017130


	//   ....[5]....
        /*0084*/ 	.word	0x00017140


	//   ....[6]....
        /*0088*/ 	.word	0x00017170


	//   ....[7]....
        /*008c*/ 	.word	0x00017180


	//   ....[8]....
        /*0090*/ 	.word	0x0001a850


	//   ....[9]....
        /*0094*/ 	.word	0x0001a870


	//   ....[10]....
        /*0098*/ 	.word	0x0001a8a0


	//   ....[11]....
        /*009c*/ 	.word	0x0001a8b0


	//   ....[12]....
        /*00a0*/ 	.word	0x0001bff0


	//   ....[13]....
        /*00a4*/ 	.word	0x0001c030


	//   ....[14]....
        /*00a8*/ 	.word	0x0001c0f0


	//   ....[15]....
        /*00ac*/ 	.word	0x0001c100


	//----- nvinfo : EIATTR_EXIT_INSTR_OFFSETS
	.align		4
.L_1376:
        /*00b0*/ 	.byte	0x04, 0x1c
        /*00b2*/ 	.short	(.L_1378 - .L_1377)


	//   ....[0]....
.L_1377:
        /*00b4*/ 	.word	0x00000450


	//   ....[1]....
        /*00b8*/ 	.word	0x00000db0


	//   ....[2]....
        /*00bc*/ 	.word	0x00000de0


	//   ....[3]....
        /*00c0*/ 	.word	0x0001d500


	//   ....[4]....
        /*00c4*/ 	.word	0x0001d540


	//----- nvinfo : EIATTR_CRS_STACK_SIZE
	.align		4
.L_1378:
        /*00c8*/ 	.byte	0x04, 0x1e
        /*00ca*/ 	.short	(.L_1380 - .L_1379)
.L_1379:
        /*00cc*/ 	.word	0x00000000


	//----- nvinfo : EIATTR_CBANK_PARAM_SIZE
	.align		4
.L_1380:
        /*00d0*/ 	.byte	0x03, 0x19
        /*00d2*/ 	.short	0x01d0


	//----- nvinfo : EIATTR_PARAM_CBANK
	.align		4
        /*00d4*/ 	.byte	0x04, 0x0a
        /*00d6*/ 	.short	(.L_1382 - .L_1381)
	.align		4
.L_1381:
        /*00d8*/ 	.word	index@(.nv.constant0._ZN5flash24flash_fwd_splitkv_kernelI23Flash_fwd_kernel_traitsILi192ELi64ELi64ELi4ELb0ELb0EN7cutlass6half_tE19Flash_kernel_traitsILi192ELi64ELi64ELi4ES3_EELb0ELb1ELb0ELb0ELb1ELb0ELb1ELb1EEEvNS_16Flash_fwd_paramsE)
        /*00dc*/ 	.short	0x0210
        /*00de*/ 	.short	0x01d0


	//----- nvinfo : EIATTR_SW_WAR
	.align		4
.L_1382:
        /*00e0*/ 	.byte	0x04, 0x36
        /*00e2*/ 	.short	(.L_1384 - .L_1383)
.L_1383:
        /*00e4*/ 	.word	0x00000008
.L_1384:


//--------------------- .nv.info._ZN5flash24flash_fwd_splitkv_kernelI23Flash_fwd_kernel_traitsILi192ELi64ELi64ELi4ELb0ELb0EN7cutlass6half_tE19Flash_kernel_traitsILi192ELi64ELi64ELi4ES3_EELb0ELb1ELb0ELb0ELb1ELb1ELb1ELb1EEEvNS_16Flash_fwd_paramsE --------------------------
	.section	.nv.info._ZN5flash24flash_fwd_splitkv_kernelI23Flash_fwd_kernel_traitsILi192ELi64ELi64ELi4ELb0ELb0EN7cutlass6half_tE19Flash_kernel_traitsILi192ELi64ELi64ELi4ES3_EELb0ELb1ELb0ELb0ELb1ELb1ELb1ELb1EEEvNS_16Flash_fwd_paramsE,"",@"SHT_CUDA_INFO"
	.sectionflags	@""
	.align	4


	//----- nvinfo : EIATTR_CUDA_API_VERSION
	.align		4
        /*0000*/ 	.byte	0x04, 0x37
        /*0002*/ 	.short	(.L_1386 - .L_1385)
.L_1385:
        /*0004*/ 	.word	0x00000082


	//----- nvinfo : EIATTR_KPARAM_INFO
	.align		4
.L_1386:
        /*0008*/ 	.byte	0x04, 0x17
        /*000a*/ 	.short	(.L_1388 - .L_1387)
.L_1387:
        /*000c*/ 	.word	0x00000000
        /*0010*/ 	.short	0x0000
        /*0012*/ 	.short	0x0000
        /*0014*/ 	.byte	0x00, 0xf0, 0x41, 0x07


	//----- nvinfo : EIATTR_SPARSE_MMA_MASK
	.align		4
.L_1388:
        /*0018*/ 	.byte	0x03, 0x50
        /*001a*/ 	.short	0x0000


	//----- nvinfo : EIATTR_MAXREG_COUNT
	.align		4
        /*001c*/ 	.byte	0x03, 0x1b
        /*001e*/ 	.short	0x00ff


	//----- nvinfo : EIATTR_NUM_BARRIERS
	.align		4
        /*0020*/ 	.byte	0x02, 0x4c
        /*0022*/ 	.byte	0x01
	.zero		1


	//----- nvinfo : EIATTR_MERCURY_ISA_VERSION
	.align		4
        /*0024*/ 	.byte	0x03, 0x5f
        /*0026*/ 	.short	0x0101


	//----- nvinfo : EIATTR_COOP_GROUP_MASK_REGIDS
	.align		4
        /*0028*/ 	.byte	0x04, 0x29
        /*002a*/ 	.short	(.L_1390 - .L_1389)


	//   ....[0]....
.L_1389:
        /*002c*/ 	.word	0xffffffff


	//   ....[1]....
        /*0030*/ 	.word	0xffffffff


	//   ....[2]....
        /*0034*/ 	.word	0xffffffff


	//   ....[3]....
        /*0038*/ 	.word	0xffffffff


	//   ....[4]....
        /*003c*/ 	.word	0xffffffff


	//   ....[5]....
        /*0040*/ 	.word	0xffffffff


	//   ....[6]....
        /*0044*/ 	.word	0xffffffff


	//   ....[7]....
        /*0048*/ 	.word	0xffffffff


	//   ....[8]....
        /*004c*/ 	.word	0xffffffff


	//   ....[9]....
        /*0050*/ 	.word	0xffffffff


	//   ....[10]....
        /*0054*/ 	.word	0xffffffff


	//   ....[11]....
        /*0058*/ 	.word	0xffffffff


	//   ....[12]....
        /*005c*/ 	.word	0xffffffff


	//   ....[13]....
        /*0060*/ 	.word	0xffffffff


	//   ....[14]....
        /*0064*/ 	.word	0xffffffff


	//   ....[15]....
        /*0068*/ 	.word	0xffffffff


	//----- nvinfo : EIATTR_COOP_GROUP_INSTR_OFFSETS
	.align		4
.L_1390:
        /*006c*/ 	.byte	0x04, 0x28
        /*006e*/ 	.short	(.L_1392 - .L_1391)


	//   ....[0]....
.L_1391:
        /*0070*/ 	.word	0x00014450


	//   ....[1]....
        /*0074*/ 	.word	0x00014470


	//   ....[2]....
        /*0078*/ 	.word	0x00014510


	//   ....[3]....
        /*007c*/ 	.word	0x00014520


	//   ....[4]....
        /*0080*/ 	.word	0x00017920


	//   ....[5]....
        /*0084*/ 	.word	0x00017930


	//   ....[6]....
        /*0088*/ 	.word	0x00017960


	//   ....[7]....
        /*008c*/ 	.word	0x00017970


	//   ....[8]....
        /*0090*/ 	.word	0x0001b440


	//   ....[9]....
        /*0094*/ 	.word	0x0001b460


	//   ....[10]....
        /*0098*/ 	.word	0x0001b490


	//   ....[11]....
        /*009c*/ 	.word	0x0001b4a0


	//   ....[12]....
        /*00a0*/ 	.word	0x0001cbe0


	//   ....[13]....
        /*00a4*/ 	.word	0x0001cc20


	//   ....[14]....
        /*00a8*/ 	.word	0x0001cce0


	//   ....[15]....
        /*00ac*/ 	.word	0x0001ccf0


	//----- nvinfo : EIATTR_EXIT_INSTR_OFFSETS
	.align		4
.L_1392:
        /*00b0*/ 	.byte	0x04, 0x1c
        /*00b2*/ 	.short	(.L_1394 - .L_1393)


	//   ....[0]....
.L_1393:
        /*00b4*/ 	.word	0x00000450


	//   ....[1]....
        /*00b8*/ 	.word	0x00000db0


	//   ....[2]....
        /*00bc*/ 	.word	0x00000de0


	//   ....[3]....
        /*00c0*/ 	.word	0x0001e0f0


	//   ....[4]....
        /*00c4*/ 	.word	0x0001e130


	//----- nvinfo : EIATTR_CRS_STACK_SIZE
	.align		4
.L_1394:
        /*00c8*/ 	.byte	0x04, 0x1e
        /*00ca*/ 	.short	(.L_1396 - .L_1395)
.L_1395:
        /*00cc*/ 	.word	0x00000000


	//----- nvinfo : EIATTR_CBANK_PARAM_SIZE
	.align		4
.L_1396:
        /*00d0*/ 	.byte	0x03, 0x19
        /*00d2*/ 	.short	0x01d0


	//----- nvinfo : EIATTR_PARAM_CBANK
	.align		4
        /*00d4*/ 	.byte	0x04, 0x0a
        /*00d6*/ 	.short	(.L_1398 - .L_1397)
	.align		4
.L_1397:
        /*00d8*/ 	.word	index@(.nv.constant0._ZN5flash24flash_fwd_splitkv_kernelI23Flash_fwd_kernel_traitsILi192ELi64ELi64ELi4ELb0ELb0EN7cutlass6half_tE19Flash_kernel_traitsILi192ELi64ELi64ELi4ES3_EELb0ELb1ELb0ELb0ELb1ELb1ELb1ELb1EEEvNS_16Flash_fwd_paramsE)
        /*00dc*/ 	.short	0x0210
        /*00de*/ 	.short	0x01d0


	//----- nvinfo : EIATTR_SW_WAR
	.align		4
.L_1398:
        /*00e0*/ 	.byte	0x04, 0x36
        /*00e2*/ 	.short	(.L_1400 - .L_1399)
.L_1399:
        /*00e4*/ 	.word	0x00000008
.L_1400:


//--------------------- .nv.info._ZN5flash24flash_fwd_splitkv_kernelI23Flash_fwd_kernel_traitsILi192ELi64ELi64ELi4ELb0ELb0EN7cutlass6half_tE19Flash_kernel_traitsILi192ELi64ELi64ELi4ES3_EELb0ELb1ELb1ELb0ELb0ELb0ELb1ELb1EEEvNS_16Flash_fwd_paramsE --------------------------
	.section	.nv.info._ZN5flash24flash_fwd_splitkv_kernelI23Flash_fwd_kernel_traitsILi192ELi64ELi64ELi4ELb0ELb0EN7cutlass6half_tE19Flash_kernel_traitsILi192ELi64ELi64ELi4ES3_EELb0ELb1ELb1ELb0ELb0ELb0ELb1ELb1EEEvNS_16Flash_fwd_paramsE,"",@"SHT_CUDA_INFO"
	.sectionflags	@""
	.align	4


	//----- nvinfo : EIATTR_CUDA_API_VERSION
	.align		4
        /*0000*/ 	.byte	0x04, 0x37
        /*0002*/ 	.short	(.L_1402 - .L_1401)
.L_1401:
        /*0004*/ 	.word	0x00000082


	//----- nvinfo : EIATTR_KPARAM_INFO
	.align		4
.L_1402:
        /*0008*/ 	.byte	0x04, 0x17
        /*000a*/ 	.short	(.L_1404 - .L_1403)
.L_1403:
        /*000c*/ 	.word	0x00000000
        /*0010*/ 	.short	0x0000
        /*0012*/ 	.short	0x0000
        /*0014*/ 	.byte	0x00, 0xf0, 0x41, 0x07


	//----- nvinfo : EIATTR_SPARSE_MMA_MASK
	.align		4
.L_1404:
        /*0018*/ 	.byte	0x03, 0x50
        /*001a*/ 	.short	0x0000


	//----- nvinfo : EIATTR_MAXREG_COUNT
	.align		4
        /*001c*/ 	.byte	0x03, 0x1b
        /*001e*/ 	.short	0x00ff


	//----- nvinfo : EIATTR_NUM_BARRIERS
	.align		4
        /*0020*/ 	.byte	0x02, 0x4c
        /*0022*/ 	.byte	0x01
	.zero		1


	//----- nvinfo : EIATTR_MERCURY_ISA_VERSION
	.align		4
        /*0024*/ 	.byte	0x03, 0x5f
        /*0026*/ 	.short	0x0101


	//----- nvinfo : EIATTR_INT_WARP_WIDE_INSTR_OFFSETS
	.align		4
        /*0028*/ 	.byte	0x04, 0x31
        /*002a*/ 	.short	(.L_1406 - .L_1405)


	//   ....[0]....
.L_1405:
        /*002c*/ 	.word	0x00000430


	//----- nvinfo : EIATTR_COOP_GROUP_MASK_REGIDS
	.align		4
.L_1406:
        /*0030*/ 	.byte	0x04, 0x29
        /*0032*/ 	.short	(.L_1408 - .L_1407)


	//   ....[0]....
.L_1407:
        /*0034*/ 	.word	0xffffffff


	//   ....[1]....
        /*0038*/ 	.word	0xffffffff


	//   ....[2]....
        /*003c*/ 	.word	0xffffffff


	//   ....[3]....
        /*0040*/ 	.word	0xffffffff


	//   ....[4]....
        /*0044*/ 	.word	0xffffffff


	//   ....[5]....
        /*0048*/ 	.word	0xffffffff


	//   ....[6]....
        /*004c*/ 	.word	0xffffffff


	//   ....[7]....
        /*0050*/ 	.word	0xffffffff


	//   ....[8]....
        /*0054*/ 	.word	0xffffffff


	//   ....[9]....
        /*0058*/ 	.word	0xffffffff


	//   ....[10]....
        /*005c*/ 	.word	0xffffffff


	//   ....[11]....
        /*0060*/ 	.word	0xffffffff


	//   ....[12]....
        /*0064*/ 	.word	0xffffffff


	//   ....[13]....
        /*0068*/ 	.word	0xffffffff


	//   ....[14]....
        /*006c*/ 	.word	0xffffffff


	//   ....[15]....
        /*0070*/ 	.word	0xffffffff


	//----- nvinfo : EIATTR_COOP_GROUP_INSTR_OFFSETS
	.align		4
.L_1408:
        /*0074*/ 	.byte	0x04, 0x28
        /*0076*/ 	.short	(.L_1410 - .L_1409)


	//   ....[0]....
.L_1409:
        /*0078*/ 	.word	0x000176c0


	//   ....[1]....
        /*007c*/ 	.word	0x00017790


	//   ....[2]....
        /*0080*/ 	.word	0x000177a0


	//   ....[3]....
        /*0084*/ 	.word	0x000177d0


	//   ....[4]....
        /*0088*/ 	.word	0x0001b850


	//   ....[5]....
        /*008c*/ 	.word	0x0001b860


	//   ....[6]....
        /*0090*/ 	.word	0x0001b890


	//   ....[7]....
        /*0094*/ 	.word	0x0001b8a0


	//   ....[8]....
        /*0098*/ 	.word	0x0001ff60


	//   ....[9]....
        /*009c*/ 	.word	0x0001ffb0


	//   ....[10]....
        /*00a0*/ 	.word	0x0001ffd0


	//   ....[11]....
        /*00a4*/ 	.word	0x0001fff0


	//   ....[12]....
        /*00a8*/ 	.word	0x00021730


	//   ....[13]....
        /*00ac*/ 	.word	0x00021770


	//   ....[14]....
        /*00b0*/ 	.word	0x00021830


	//   ....[15]....
        /*00b4*/ 	.word	0x00021840


	//----- nvinfo : EIATTR_EXIT_INSTR_OFFSETS
	.align		4
.L_1410:
        /*00b8*/ 	.byte	0x04, 0x1c
        /*00ba*/ 	.short	(.L_1412 - .L_1411)


	//   ....[0]....
.L_1411:
        /*00bc*/ 	.word	0x00000550


	//   ....[1]....
        /*00c0*/ 	.word	0x00001310


	//   ....[2]....
        /*00c4*/ 	.word	0x00001340


	//   ....[3]....
        /*00c8*/ 	.word	0x00022fd0


	//   ....[4]....
        /*00cc*/ 	.word	0x00023050


	//   ....[5]....
        /*00d0*/ 	.word	0x00023070


	//----- nvinfo : EIATTR_CRS_STACK_SIZE
	.align		4
.L_1412:
        /*00d4*/ 	.byte	0x04, 0x1e
        /*00d6*/ 	.short	(.L_1414 - .L_1413)
.L_1413:
        /*00d8*/ 	.word	0x00000000


	//----- nvinfo : EIATTR_CBANK_PARAM_SIZE
	.align		4
.L_1414:
        /*00dc*/ 	.byte	0x03, 0x19
        /*00de*/ 	.short	0x01d0


	//----- nvinfo : EIATTR_PARAM_CBANK
	.align		4
        /*00e0*/ 	.byte	0x04, 0x0a
        /*00e2*/ 	.short	(.L_1416 - .L_1415)
	.align		4
.L_1415:
        /*00e4*/ 	.word	index@(.nv.constant0._ZN5flash24flash_fwd_splitkv_kernelI23Flash_fwd_kernel_traitsILi192ELi64ELi64ELi4ELb0ELb0EN7cutlass6half_tE19Flash_kernel_traitsILi192ELi64ELi64ELi4ES3_EELb0ELb1ELb1ELb0ELb0ELb0ELb1ELb1EEEvNS_16Flash_fwd_paramsE)
        /*00e8*/ 	.short	0x0210
        /*00ea*/ 	.short	0x01d0


	//----- nvinfo : EIATTR_SW_WAR
	.align		4
.L_1416:
        /*00ec*/ 	.byte	0x04, 0x36
        /*00ee*/ 	.short	(.L_1418 - .L_1417)
.L_1417:
        /*00f0*/ 	.word	0x00000008
.L_1418:


//--------------------- .nv.info._ZN5flash24flash_fwd_splitkv_kernelI23Flash_fwd_kernel_traitsILi192ELi64ELi64ELi4ELb0ELb0EN7cutlass6half_tE19Flash_kernel_traitsILi192ELi64ELi64ELi4ES3_EELb0ELb1ELb1ELb0ELb0ELb1ELb1ELb1EEEvNS_16Flash_fwd_paramsE --------------------------
	.section	.nv.info._ZN5flash24flash_fwd_splitkv_kernelI23Flash_fwd_kernel_traitsILi192ELi64ELi64ELi4ELb0ELb0EN7cutlass6half_tE19Flash_kernel_traitsILi192ELi64ELi64ELi4ES3_EELb0ELb1ELb1ELb0ELb0ELb1ELb1ELb1EEEvNS_16Flash_fwd_paramsE,"",@"SHT_CUDA_INFO"
	.sectionflags	@""
	.align	4


	//----- nvinfo : EIATTR_CUDA_API_VERSION
	.align		4
        /*0000*/ 	.byte	0x04, 0x37
        /*0002*/ 	.short	(.L_1420 - .L_1419)
.L_1419:
        /*0004*/ 	.word	0x00000082


	//----- nvinfo : EIATTR_KPARAM_INFO
	.align		4
.L_1420:
        /*0008*/ 	.byte	0x04, 0x17
        /*000a*/ 	.short	(.L_1422 - .L_1421)
.L_1421:
        /*000c*/ 	.word	0x00000000
        /*0010*/ 	.short	0x0000
        /*0012*/ 	.short	0x0000
        /*0014*/ 	.byte	0x00, 0xf0, 0x41, 0x07


	//----- nvinfo : EIATTR_SPARSE_MMA_MASK
	.align		4
.L_1422:
        /*0018*/ 	.byte	0x03, 0x50
        /*001a*/ 	.short	0x0000


	//----- nvinfo : EIATTR_MAXREG_COUNT
	.align		4
        /*001c*/ 	.byte	0x03, 0x1b
        /*001e*/ 	.short	0x00ff


	//----- nvinfo : EIATTR_NUM_BARRIERS
	.align		4
        /*0020*/ 	.byte	0x02, 0x4c
        /*0022*/ 	.byte	0x01
	.zero		1


	//----- nvinfo : EIATTR_MERCURY_ISA_VERSION
	.align		4
        /*0024*/ 	.byte	0x03, 0x5f
        /*0026*/ 	.short	0x0101


	//----- nvinfo : EIATTR_COOP_GROUP_MASK_REGIDS
	.align		4
        /*0028*/ 	.byte	0x04, 0x29
        /*002a*/ 	.short	(.L_1424 - .L_1423)


	//   ....[0]....
.L_1423:
        /*002c*/ 	.word	0xffffffff


	//   ....[1]....
        /*0030*/ 	.word	0xffffffff


	//   ....[2]....
        /*0034*/ 	.word	0xffffffff


	//   ....[3]....
        /*0038*/ 	.word	0xffffffff


	//   ....[4]....
        /*003c*/ 	.word	0xffffffff


	//   ....[5]....
        /*0040*/ 	.word	0xffffffff


	//   ....[6]....
        /*0044*/ 	.word	0xffffffff


	//   ....[7]....
        /*0048*/ 	.word	0xffffffff


	//   ....[8]....
        /*004c*/ 	.word	0xffffffff


	//   ....[9]....
        /*0050*/ 	.word	0xffffffff


	//   ....[10]....
        /*0054*/ 	.word	0xffffffff


	//   ....[11]....
        /*0058*/ 	.word	0xffffffff


	//   ....[12]....
        /*005c*/ 	.word	0xffffffff


	//   ....[13]....
        /*0060*/ 	.word	0xffffffff


	//   ....[14]....
        /*0064*/ 	.word	0xffffffff


	//   ....[15]....
        /*0068*/ 	.word	0xffffffff


	//   ....[16]....
        /*006c*/ 	.word	0x0500000b


	//   ....[17]....
        /*0070*/ 	.word	0x0500000b


	//   ....[18]....
        /*0074*/ 	.word	0x0500000b


	//   ....[19]....
        /*0078*/ 	.word	0x0500000b


	//----- nvinfo : EIATTR_COOP_GROUP_INSTR_OFFSETS
	.align		4
.L_1424:
        /*007c*/ 	.byte	0x04, 0x28
        /*007e*/ 	.short	(.L_1426 - .L_1425)


	//   ....[0]....
.L_1425:
        /*0080*/ 	.word	0x00017250


	//   ....[1]....
        /*0084*/ 	.word	0x00017270


	//   ....[2]....
        /*0088*/ 	.word	0x00017290


	//   ....[3]....
        /*008c*/ 	.word	0x000172b0


	//   ....[4]....
        /*0090*/ 	.word	0x0001bc30


	//   ....[5]....
        /*0094*/ 	.word	0x0001bc40


	//   ....[6]....
        /*0098*/ 	.word	0x0001bc70


	//   ....[7]....
        /*009c*/ 	.word	0x0001bc80


	//   ....[8]....
        /*00a0*/ 	.word	0x00020ca0


	//   ....[9]....
        /*00a4*/ 	.word	0x00020cc0


	//   ....[10]....
        /*00a8*/ 	.word	0x00020ce0


	//   ....[11]....
        /*00ac*/ 	.word	0x00020d00


	//   ....[12]....
        /*00b0*/ 	.word	0x00022570


	//   ....[13]....
        /*00b4*/ 	.word	0x00022580


	//   ....[14]....
        /*00b8*/ 	.word	0x000225b0


	//   ....[15]....
        /*00bc*/ 	.word	0x000225c0


	//   ....[16]....
        /*00c0*/ 	.word	0x00024160


	//   ....[17]....
        /*00c4*/ 	.word	0x000241d0


	//   ....[18]....
        /*00c8*/ 	.word	0x00024230


	//   ....[19]....
        /*00cc*/ 	.word	0x000242a0


	//----- nvinfo : EIATTR_EXIT_INSTR_OFFSETS
	.align		4
.L_1426:
        /*00d0*/ 	.byte	0x04, 0x1c
        /*00d2*/ 	.short	(.L_1428 - .L_1427)


	//   ....[0]....
.L_1427:
        /*00d4*/ 	.word	0x000001f0


	//----- nvinfo : EIATTR_CRS_STACK_SIZE
	.align		4
.L_1428:
        /*00d8*/ 	.byte	0x04, 0x1e
        /*00da*/ 	.short	(.L_1430 - .L_1429)
.L_1429:
        /*00dc*/ 	.word	0x00000000


	//----- nvinfo : EIATTR_CBANK_PARAM_SIZE
	.align		4
.L_1430:
        /*00e0*/ 	.byte	0x03, 0x19
        /*00e2*/ 	.short	0x01d0


	//----- nvinfo : EIATTR_PARAM_CBANK
	.align		4
        /*00e4*/ 	.byte	0x04, 0x0a
        /*00e6*/ 	.short	(.L_1432 - .L_1431)
	.align		4
.L_1431:
        /*00e8*/ 	.word	index@(.nv.constant0._ZN5flash24flash_fwd_splitkv_kernelI23Flash_fwd_kernel_traitsILi192ELi64ELi64ELi4ELb0ELb0EN7cutlass6half_tE19Flash_kernel_traitsILi192ELi64ELi64ELi4ES3_EELb0ELb1ELb1ELb0ELb0ELb1ELb1ELb1EEEvNS_16Flash_fwd_paramsE)
        /*00ec*/ 	.short	0x0210
        /*00ee*/ 	.short	0x01d0


	//----- nvinfo : EIATTR_SW_WAR
	.align		4
.L_1432:
        /*00f0*/ 	.byte	0x04, 0x36
        /*00f2*/ 	.short	(.L_1434 - .L_1433)
.L_1433:
        /*00f4*/ 	.word	0x00000008
.L_1434:


//--------------------- .nv.callgraph             --------------------------
	.section	.nv.callgraph,"",@"SHT_CUDA_CALLGRAPH"
	.align	4
	.sectionentsize	8
	.align		4
        /*0000*/ 	.word	0x00000000
	.align		4
        /*0004*/ 	.word	0xffffffff
	.align		4
        /*0008*/ 	.word	0x00000000
	.align		4
        /*000c*/ 	.word	0xfffffffe
	.align		4
        /*0010*/ 	.word	0x00000000
	.align		4
        /*0014*/ 	.word	0xfffffffd
	.align		4
        /*0018*/ 	.word	0x00000000
	.align		4
        /*001c*/ 	.word	0xfffffffc


//--------------------- .nv.constant4             --------------------------
	.section	.nv.constant4,"a",@progbits
	.align	8
	.align		8
.nv.constant4:
        /*0000*/ 	.dword	_ZN72_INTERNAL_35b72431_36_flash_fwd_split_hdim192_fp16_sm80_cu_4022bc09_28184cuda3std3__45__cpo5beginE
	.align		8
        /*0008*/ 	.dword	_ZN72_INTERNAL_35b72431_36_flash_fwd_split_hdim192_fp16_sm80_cu_4022bc09_28184cuda3std3__45__cpo3endE
	.align		8
        /*0010*/ 	.dword	_ZN72_INTERNAL_35b72431_36_flash_fwd_split_hdim192_fp16_sm80_cu_4022bc09_28184cuda3std3__45__cpo6cbeginE
	.align		8
        /*0018*/ 	.dword	_ZN72_INTERNAL_35b72431_36_flash_fwd_split_hdim192_fp16_sm80_cu_4022bc09_28184cuda3std3__45__cpo4cendE
	.align		8
        /*0020*/ 	.dword	_ZN72_INTERNAL_35b72431_36_flash_fwd_split_hdim192_fp16_sm80_cu_4022bc09_28184cuda3std3__474_GLOBAL__N__35b72431_36_flash_fwd_split_hdim192_fp16_sm80_cu_4022bc09_28186ignoreE
	.align		8
        /*0028*/ 	.dword	_ZN72_INTERNAL_35b72431_36_flash_fwd_split_hdim192_fp16_sm80_cu_4022bc09_28184cuda3std3__419piecewise_constructE
	.align		8
        /*0030*/ 	.dword	_ZN72_INTERNAL_35b72431_36_flash_fwd_split_hdim192_fp16_sm80_cu_4022bc09_28184cuda3std3__48in_placeE
	.align		8
        /*0038*/ 	.dword	_ZN72_INTERNAL_35b72431_36_flash_fwd_split_hdim192_fp16_sm80_cu_4022bc09_28184cuda3std6ranges3__45__cpo4swapE
	.align		8
        /*0040*/ 	.dword	_ZN72_INTERNAL_35b72431_36_flash_fwd_split_hdim192_fp16_sm80_cu_4022bc09_28184cuda3std6ranges3__45__cpo9iter_moveE
	.align		8
        /*0048*/ 	.dword	_ZN72_INTERNAL_35b72431_36_flash_fwd_split_hdim192_fp16_sm80_cu_4022bc09_28184cute7productE
	.align		8
        /*0050*/ 	.dword	_ZN72_INTERNAL_35b72431_36_flash_fwd_split_hdim192_fp16_sm80_cu_4022bc09_28184cute1_E


//--------------------- .text._ZN5flash32flash_fwd_splitkv_combine_kernelI23Flash_fwd_kernel_traitsILi192ELi64ELi64ELi4ELb0ELb0EN7cutlass6half_tE19Flash_kernel_traitsILi192ELi64ELi64ELi4ES3_EELi8ELi7ELb0EEEvNS_16Flash_fwd_paramsE --------------------------
	.section	.text._ZN5flash32flash_fwd_splitkv_combine_kernelI23Flash_fwd_kernel_traitsILi192ELi64ELi64ELi4ELb0ELb0EN7cutlass6half_tE19Flash_kernel_traitsILi192ELi64ELi64ELi4ES3_EELi8ELi7ELb0EEEvNS_16Flash_fwd_paramsE,"ax",@progbits
	.align	128
        .global         _ZN5flash32flash_fwd_splitkv_combine_kernelI23Flash_fwd_kernel_traitsILi192ELi64ELi64ELi4ELb0ELb0EN7cutlass6half_tE19Flash_kernel_traitsILi192ELi64ELi64ELi4ES3_EELi8ELi7ELb0EEEvNS_16Flash_fwd_paramsE
        .type           _ZN5flash32flash_fwd_splitkv_combine_kernelI23Flash_fwd_kernel_traitsILi192ELi64ELi64ELi4ELb0ELb0EN7cutlass6half_tE19Flash_kernel_traitsILi192ELi64ELi64ELi4ES3_EELi8ELi7ELb0EEEvNS_16Flash_fwd_paramsE,@function
        .size           _ZN5flash32flash_fwd_splitkv_combine_kernelI23Flash_fwd_kernel_traitsILi192ELi64ELi64ELi4ELb0ELb0EN7cutlass6half_tE19Flash_kernel_traitsILi192ELi64ELi64ELi4ES3_EELi8ELi7ELb0EEEvNS_16Flash_fwd_paramsE,(.L_x_7419 - _ZN5flash32flash_fwd_splitkv_combine_kernelI23Flash_fwd_kernel_traitsILi192ELi64ELi64ELi4ELb0ELb0EN7cutlass6half_tE19Flash_kernel_traitsILi192ELi64ELi64ELi4ES3_EELi8ELi7ELb0EEEvNS_16Flash_fwd_paramsE)
        .other          _ZN5flash32flash_fwd_splitkv_combine_kernelI23Flash_fwd_kernel_traitsILi192ELi64ELi64ELi4ELb0ELb0EN7cutlass6half_tE19Flash_kernel_traitsILi192ELi64ELi64ELi4ES3_EELi8ELi7ELb0EEEvNS_16Flash_fwd_paramsE,@"STO_CUDA_ENTRY STV_DEFAULT"
_ZN5flash32flash_fwd_splitkv_combine_kernelI23Flash_fwd_kernel_traitsILi192ELi64ELi64ELi4ELb0ELb0EN7cutlass6half_tE19Flash_kernel_traitsILi192ELi64ELi64ELi4ES3_EELi8ELi7ELb0EEEvNS_16Flash_fwd_paramsE:
.text._ZN5flash32flash_fwd_splitkv_combine_kernelI23Flash_fwd_kernel_traitsILi192ELi64ELi64ELi4ELb0ELb0EN7cutlass6half_tE19Flash_kernel_traitsILi192ELi64ELi64ELi4ES3_EELi8ELi7ELb0EEEvNS_16Flash_fwd_paramsE:
[----:B------:R-:W-:Y:S08]  /*0000*/  LDC R1, c[0x0][0x28] ;  /* 0x00000a00ff017b82 */ /* 0x000ff00000000800 */
[----:B------:R-:W0:Y:S01]  /*0010*/  LDC.64 R24, c[0x0][0x2c0] ;  /* 0x0000b000ff187b82 */ /* 0x000e220000000a00 */
[----:B------:R-:W-:-:S07]  /*0020*/  ULDC UR5, c[0x0][0x270] ;  /* 0x00009c0000057ab9 */ /* 0x000fce0000000800 */
[----:B------:R-:W1:Y:S01]  /*0030*/  S2UR UR7, SR_CTAID.X ;  /* 0x00000000000779c3 */ /* 0x000e620000002500 */
[----:B0-----:R-:W-:Y:S01]  /*0040*/  IMAD R24, R24, UR5, RZ ;  /* 0x0000000518187c24 */ /* 0x001fe2000f8e02ff */
[----:B------:R-:W-:Y:S01]  /*0050*/  SHF.R.S32.HI R2, RZ, 0x1f, R25 ;  /* 0x0000001fff027819 */ /* 0x000fe20000011419 */
[----:B------:R-:W-:Y:S02]  /*0060*/  USHF.R.S32.HI UR5, URZ, 0x1f, UR5 ;  /* 0x0000001f3f057899 */ /* 0x000fe40008011405 */
[----:B------:R-:W-:Y:S01]  /*0070*/  IMAD R28, R24, R25, RZ ;  /* 0x00000019181c7224 */ /* 0x000fe200078e02ff */
[----:B-1----:R-:W-:-:S04]  /*0080*/  USHF.L.U32 UR7, UR7, 0x3, URZ ;  /* 0x0000000307077899 */ /* 0x002fc8000800063f */
[----:B------:R-:W-:Y:S02]  /*0090*/  ISETP.LT.U32.AND P0, PT, R28, R25, PT ;  /* 0x000000191c00720c */ /* 0x000fe40003f01070 */
[----:B------:R-:W-:Y:S01]  /*00a0*/  SHF.R.S32.HI R5, RZ, 0x1f, R28 ;  /* 0x0000001fff057819 */ /* 0x000fe2000001141c */
[----:B------:R-:W-:-:S03]  /*00b0*/  USHF.R.S32.HI UR6, URZ, 0x1f, UR7 ;  /* 0x0000001f3f067899 */ /* 0x000fc60008011407 */
[----:B------:R-:W-:-:S04]  /*00c0*/  ISETP.LT.AND.EX P0, PT, R5, R2, PT, P0 ;  /* 0x000000020500720c */ /* 0x000fc80003f01300 */
[C---:B------:R-:W-:Y:S02]  /*00d0*/  SEL R2, R5.reuse, R2, P0 ;  /* 0x0000000205027207 */ /* 0x040fe40000000000 */
[----:B------:R-:W-:Y:S02]  /*00e0*/  SEL R25, R28, R25, P0 ;  /* 0x000000191c197207 */ /* 0x000fe40000000000 */
[----:B------:R-:W-:-:S04]  /*00f0*/  LOP3.LUT R0, R5, R2, RZ, 0xfc, !PT ;  /* 0x0000000205007212 */ /* 0x000fc800078efcff */
[----:B------:R-:W-:-:S13]  /*0100*/  ISETP.NE.U32.AND P1, PT, R0, RZ, PT ;  /* 0x000000ff0000720c */ /* 0x000fda0003f25070 */
[----:B------:R-:W-:Y:S05]  /*0110*/  @!P1 BRA `(.L_x_0) ;  /* 0x0000000000249947 */ /* 0x000fea0003800000 */
[----:B------:R-:W-:Y:S01]  /*0120*/  IMAD.MOV.U32 R18, RZ, RZ, R28 ;  /* 0x000000ffff127224 */ /* 0x000fe200078e001c */
[----:B------:R-:W-:Y:S01]  /*0130*/  MOV R24, R25 ;  /* 0x0000001900187202 */ /* 0x000fe20000000f00 */
[----:B------:R-:W-:Y:S01]  /*0140*/  IMAD.MOV.U32 R19, RZ, RZ, R5 ;  /* 0x000000ffff137224 */ /* 0x000fe200078e0005 */
[----:B------:R-:W-:Y:S02]  /*0150*/  MOV R23, R2 ;  /* 0x0000000200177202 */ /* 0x000fe40000000f00 */
[----:B------:R-:W-:Y:S02]  /*0160*/  MOV R22, 0x180 ;  /* 0x0000018000167802 */ /* 0x000fe40000000f00 */
[----:B------:R-:W-:Y:S05]  /*0170*/  CALL.REL.NOINC `($__internal_0_$__cuda_sm20_div_s64) ;  /* 0x0000005000707944 */ /* 0x000fea0003c00000 */
[----:B------:R-:W-:Y:S02]  /*0180*/  MOV R18, R0 ;  /* 0x0000000000127202 */ /* 0x000fe40000000f00 */
[----:B------:R-:W-:Y:S01]  /*0190*/  MOV R19, R27 ;  /* 0x0000001b00137202 */ /* 0x000fe20000000f00 */
[----:B------:R-:W-:Y:S06]  /*01a0*/  BRA `(.L_x_1) ;  /* 0x00000000004c7947 */ /* 0x000fec0003800000 */
.L_x_0:
[----:B------:R-:W0:Y:S01]  /*01b0*/  I2F.U32.RP R4, R25 ;  /* 0x0000001900047306 */ /* 0x000e220000209000 */
[----:B------:R-:W-:Y:S02]  /*01c0*/  ISETP.NE.U32.AND P0, PT, R25, RZ, PT ;  /* 0x000000ff1900720c */ /* 0x000fe40003f05070 */
[----:B------:R-:W-:-:S05]  /*01d0*/  MOV R19, RZ ;  /* 0x000000ff00137202 */ /* 0x000fca0000000f00 */
[----:B0-----:R-:W0:Y:S02]  /*01e0*/  MUFU.RCP R6, R4 ;  /* 0x0000000400067308 */ /* 0x001e240000001000 */
[----:B0-----:R-:W-:-:S06]  /*01f0*/  VIADD R6, R6, 0xffffffe ;  /* 0x0ffffffe06067836 */ /* 0x001fcc0000000000 */
[----:B------:R0:W1:Y:S02]  /*0200*/  F2I.FTZ.U32.TRUNC.NTZ R7, R6 ;  /* 0x0000000600077305 */ /* 0x000064000021f000 */
[----:B0-----:R-:W-:Y:S01]  /*0210*/  HFMA2.MMA R6, -RZ, RZ, 0, 0 ;  /* 0x00000000ff067435 */ /* 0x001fe200000001ff */
[----:B-1----:R-:W-:-:S04]  /*0220*/  IMAD.MOV R0, RZ, RZ, -R7 ;  /* 0x000000ffff007224 */ /* 0x002fc800078e0a07 */
[----:B------:R-:W-:-:S05]  /*0230*/  IMAD R3, R0, R25, RZ ;  /* 0x0000001900037224 */ /* 0x000fca00078e02ff */
[----:B------:R-:W-:-:S06]  /*0240*/  IMAD.HI.U32 R3, R7, R3, R6 ;  /* 0x0000000307037227 */ /* 0x000fcc00078e0006 */
[----:B------:R-:W-:-:S04]  /*0250*/  IMAD.HI.U32 R18, R3, R28, RZ ;  /* 0x0000001c03127227 */ /* 0x000fc800078e00ff */
[----:B------:R-:W-:-:S04]  /*0260*/  IMAD.MOV R0, RZ, RZ, -R18 ;  /* 0x000000ffff007224 */ /* 0x000fc800078e0a12 */
[----:B------:R-:W-:-:S05]  /*0270*/  IMAD R0, R25, R0, R28 ;  /* 0x0000000019007224 */ /* 0x000fca00078e021c */
[----:B------:R-:W-:-:S13]  /*0280*/  ISETP.GE.U32.AND P2, PT, R0, R25, PT ;  /* 0x000000190000720c */ /* 0x000fda0003f46070 */
[----:B------:R-:W-:Y:S01]  /*0290*/  @P2 IADD3 R0, R0, -R25, RZ ;  /* 0x8000001900002210 */ /* 0x000fe20007ffe0ff */
[----:B------:R-:W-:-:S03]  /*02a0*/  @P2 VIADD R18, R18, 0x1 ;  /* 0x0000000112122836 */ /* 0x000fc60000000000 */
[----:B------:R-:W-:-:S13]  /*02b0*/  ISETP.GE.U32.AND P1, PT, R0, R25, PT ;  /* 0x000000190000720c */ /* 0x000fda0003f26070 */
[----:B------:R-:W-:Y:S02]  /*02c0*/  @P1 IADD3 R18, R18, 0x1, RZ ;  /* 0x0000000112121810 */ /* 0x000fe40007ffe0ff */
[----:B------:R-:W-:-:S07]  /*02d0*/  @!P0 LOP3.LUT R18, RZ, R25, RZ, 0x33, !PT ;  /* 0x00000019ff128212 */ /* 0x000fce00078e33ff */
.L_x_1:
[----:B------:R-:W-:Y:S01]  /*02e0*/  ULDC UR4, c[0x0][0x270] ;  /* 0x00009c0000047ab9 */ /* 0x000fe20000000800 */
[----:B------:R-:W-:Y:S01]  /*02f0*/  BSSY B0, `(.L_x_2) ;  /* 0x0000020000007945 */ /* 0x000fe20003800000 */
[----:B------:R-:W-:-:S04]  /*0300*/  ISETP.LT.U32.AND P0, PT, R18, UR4, PT ;  /* 0x0000000412007c0c */ /* 0x000fc8000bf01070 */
[----:B------:R-:W-:-:S04]  /*0310*/  ISETP.LT.AND.EX P0, PT, R19, UR5, PT, P0 ;  /* 0x0000000513007c0c */ /* 0x000fc8000bf01300 */
[C---:B------:R-:W-:Y:S02]  /*0320*/  SEL R23, R19.reuse, UR5, P0 ;  /* 0x0000000513177c07 */ /* 0x040fe40008000000 */
[----:B------:R-:W-:Y:S02]  /*0330*/  SEL R24, R18, UR4, P0 ;  /* 0x0000000412187c07 */ /* 0x000fe40008000000 */
[----:B------:R-:W-:-:S04]  /*0340*/  LOP3.LUT R0, R19, R23, RZ, 0xfc, !PT ;  /* 0x0000001713007212 */ /* 0x000fc800078efcff */
[----:B------:R-:W-:-:S13]  /*0350*/  ISETP.NE.U32.AND P1, PT, R0, RZ, PT ;  /* 0x000000ff0000720c */ /* 0x000fda0003f25070 */
[----:B------:R-:W-:Y:S05]  /*0360*/  @!P1 BRA `(.L_x_3) ;  /* 0x0000000000149947 */ /* 0x000fea0003800000 */
[----:B------:R-:W-:Y:S02]  /*0370*/  MOV R22, 0x390 ;  /* 0x0000039000167802 */ /* 0x000fe40000000f00 */
[----:B------:R-:W-:Y:S05]  /*0380*/  CALL.REL.NOINC `($__internal_0_$__cuda_sm20_div_s64) ;  /* 0x0000004c00ec7944 */ /* 0x000fea0003c00000 */
[----:B------:R-:W-:Y:S02]  /*0390*/  MOV R8, R0 ;  /* 0x0000000000087202 */ /* 0x000fe40000000f00 */
[----:B------:R-:W-:Y:S01]  /*03a0*/  MOV R9, R27 ;  /* 0x0000001b00097202 */ /* 0x000fe20000000f00 */
[----:B------:R-:W-:Y:S05]  /*03b0*/  BRA `(.L_x_4) ;  /* 0x00000000004c7947 */ /* 0x000fea0003800000 */
.L_x_3:
        /* <DEDUP_REMOVED lines=18> */
[----:B------:R-:W-:Y:S02]  /*04e0*/  @!P0 LOP3.LUT R8, RZ, R24, RZ, 0x33, !PT ;  /* 0x00000018ff088212 */ /* 0x000fe400078e33ff */
.L_x_4:
[----:B------:R-:W-:Y:S05]  /*04f0*/  BSYNC B0 ;  /* 0x0000000000007941 */ /* 0x000fea0003800000 */
.L_x_2:
[----:B------:R-:W0:Y:S01]  /*0500*/  LDC R0, c[0x0][0x2c4] ;  /* 0x0000b100ff007b82 */ /* 0x000e220000000800 */
[----:B------:R-:W-:Y:S01]  /*0510*/  BSSY B0, `(.L_x_5) ;  /* 0x0000049000007945 */ /* 0x000fe20003800000 */
[----:B0-----:R-:W-:Y:S01]  /*0520*/  IABS R4, R0 ;  /* 0x0000000000047213 */ /* 0x001fe20000000000 */
[C---:B------:R-:W-:Y:S01]  /*0530*/  VIADD R3, R0.reuse, 0xffffffff ;  /* 0xffffffff00037836 */ /* 0x040fe20000000000 */
[----:B------:R-:W-:Y:S02]  /*0540*/  ISETP.NE.AND P3, PT, R0, RZ, PT ;  /* 0x000000ff0000720c */ /* 0x000fe40003f65270 */
[----:B------:R-:W0:Y:S01]  /*0550*/  I2F.RP R14, R4 ;  /* 0x00000004000e7306 */ /* 0x000e220000209400 */
[----:B------:R-:W-:-:S05]  /*0560*/  IMAD.IADD R7, R3, 0x1, R4 ;  /* 0x0000000103077824 */ /* 0x000fca00078e0204 */
[----:B------:R-:W-:Y:S02]  /*0570*/  IABS R6, R7 ;  /* 0x0000000700067213 */ /* 0x000fe40000000000 */
[----:B0-----:R-:W0:Y:S02]  /*0580*/  MUFU.RCP R12, R14 ;  /* 0x0000000e000c7308 */ /* 0x001e240000001000 */
[----:B0-----:R-:W-:-:S06]  /*0590*/  VIADD R12, R12, 0xffffffe ;  /* 0x0ffffffe0c0c7836 */ /* 0x001fcc0000000000 */
[----:B------:R-:W0:Y:S02]  /*05a0*/  F2I.FTZ.U32.TRUNC.NTZ R13, R12 ;  /* 0x0000000c000d7305 */ /* 0x000e24000021f000 */
[----:B0-----:R-:W-:Y:S02]  /*05b0*/  IMAD.MOV R11, RZ, RZ, -R13 ;  /* 0x000000ffff0b7224 */ /* 0x001fe400078e0a0d */
[----:B------:R-:W-:Y:S02]  /*05c0*/  IMAD.MOV.U32 R12, RZ, RZ, RZ ;  /* 0x000000ffff0c7224 */ /* 0x000fe400078e00ff */
[----:B------:R-:W-:-:S04]  /*05d0*/  IMAD R10, R11, R4, RZ ;  /* 0x000000040b0a7224 */ /* 0x000fc800078e02ff */
[----:B------:R-:W-:-:S06]  /*05e0*/  IMAD.HI.U32 R11, R13, R10, R12 ;  /* 0x0000000a0d0b7227 */ /* 0x000fcc00078e000c */
[----:B------:R-:W-:-:S04]  /*05f0*/  IMAD.HI.U32 R11, R11, R6, RZ ;  /* 0x000000060b0b7227 */ /* 0x000fc800078e00ff */
[----:B------:R-:W-:-:S04]  /*0600*/  IMAD.MOV R13, RZ, RZ, -R11 ;  /* 0x000000ffff0d7224 */ /* 0x000fc800078e0a0b */
[C---:B------:R-:W-:Y:S01]  /*0610*/  IMAD R13, R4.reuse, R13, R6 ;  /* 0x0000000d040d7224 */ /* 0x040fe200078e0206 */
[C---:B------:R-:W-:Y:S02]  /*0620*/  LOP3.LUT R6, R7.reuse, R4, RZ, 0x3c, !PT ;  /* 0x0000000407067212 */ /* 0x040fe400078e3cff */
[----:B------:R-:W-:Y:S02]  /*0630*/  LOP3.LUT R7, R7, R0, RZ, 0x3c, !PT ;  /* 0x0000000007077212 */ /* 0x000fe400078e3cff */
[----:B------:R-:W-:Y:S02]  /*0640*/  ISETP.GT.U32.AND P1, PT, R4, R13, PT ;  /* 0x0000000d0400720c */ /* 0x000fe40003f24070 */
[----:B------:R-:W-:Y:S02]  /*0650*/  ISETP.GE.AND P0, PT, R6, RZ, PT ;  /* 0x000000ff0600720c */ /* 0x000fe40003f06270 */
[----:B------:R-:W-:-:S09]  /*0660*/  LEA.HI.SX32 R6, R0, 0x1, 0x1 ;  /* 0x0000000100067811 */ /* 0x000fd200078f0aff */
[----:B------:R-:W-:Y:S02]  /*0670*/  @!P1 IMAD.IADD R13, R13, 0x1, -R4 ;  /* 0x000000010d0d9824 */ /* 0x000fe400078e0a04 */
[----:B------:R-:W-:Y:S01]  /*0680*/  @!P1 VIADD R11, R11, 0x1 ;  /* 0x000000010b0b9836 */ /* 0x000fe20000000000 */
[----:B------:R-:W-:Y:S02]  /*0690*/  ISETP.NE.AND P1, PT, R0, RZ, PT ;  /* 0x000000ff0000720c */ /* 0x000fe40003f25270 */
[----:B------:R-:W-:-:S13]  /*06a0*/  ISETP.GE.U32.AND P2, PT, R13, R4, PT ;  /* 0x000000040d00720c */ /* 0x000fda0003f46070 */
[----:B------:R-:W-:Y:S01]  /*06b0*/  @P2 VIADD R11, R11, 0x1 ;  /* 0x000000010b0b2836 */ /* 0x000fe20000000000 */
[----:B------:R-:W-:-:S03]  /*06c0*/  ISETP.GT.AND P2, PT, R0, RZ, PT ;  /* 0x000000ff0000720c */ /* 0x000fc60003f44270 */
[----:B------:R-:W-:-:S04]  /*06d0*/  IMAD.MOV.U32 R17, RZ, RZ, R11 ;  /* 0x000000ffff117224 */ /* 0x000fc800078e000b */
[----:B------:R-:W-:Y:S01]  /*06e0*/  @!P0 IMAD.MOV R17, RZ, RZ, -R17 ;  /* 0x000000ffff118224 */ /* 0x000fe200078e0a11 */
[----:B------:R-:W-:Y:S02]  /*06f0*/  @!P1 LOP3.LUT R17, RZ, R4, RZ, 0x33, !PT ;  /* 0x00000004ff119212 */ /* 0x000fe400078e33ff */
[----:B------:R-:W-:Y:S02]  /*0700*/  ISETP.GE.AND P1, PT, R7, RZ, PT ;  /* 0x000000ff0700720c */ /* 0x000fe40003f26270 */
[----:B------:R-:W-:Y:S02]  /*0710*/  ISETP.LT.U32.AND P0, PT, R24, R17, PT ;  /* 0x000000111800720c */ /* 0x000fe40003f01070 */
[----:B------:R-:W-:Y:S02]  /*0720*/  SHF.R.S32.HI R16, RZ, 0x1f, R17 ;  /* 0x0000001fff107819 */ /* 0x000fe40000011411 */
[----:B------:R-:W-:Y:S02]  /*0730*/  SHF.R.S32.HI R7, RZ, 0x1f, R0 ;  /* 0x0000001fff077819 */ /* 0x000fe40000011400 */
[----:B------:R-:W-:-:S03]  /*0740*/  ISETP.LT.AND.EX P0, PT, R23, R16, PT, P0 ;  /* 0x000000101700720c */ /* 0x000fc60003f01300 */
[----:B------:R-:W-:Y:S01]  /*0750*/  @!P2 IMAD.MOV R6, RZ, RZ, R7 ;  /* 0x000000ffff06a224 */ /* 0x000fe200078e0207 */
[C---:B------:R-:W-:Y:S01]  /*0760*/  SEL R16, R23.reuse, R16, P0 ;  /* 0x0000001017107207 */ /* 0x040fe20000000000 */
[----:B------:R-:W-:Y:S01]  /*0770*/  @!P1 IMAD.MOV R11, RZ, RZ, -R11 ;  /* 0x000000ffff0b9224 */ /* 0x000fe200078e0a0b */
[----:B------:R-:W-:Y:S02]  /*0780*/  @!P3 LOP3.LUT R11, RZ, R0, RZ, 0x33, !PT ;  /* 0x00000000ff0bb212 */ /* 0x000fe400078e33ff */
[----:B------:R-:W-:Y:S02]  /*0790*/  LOP3.LUT R4, R23, R16, RZ, 0xfc, !PT ;  /* 0x0000001017047212 */ /* 0x000fe400078efcff */
[----:B------:R-:W-:Y:S02]  /*07a0*/  SEL R17, R24, R17, P0 ;  /* 0x0000001118117207 */ /* 0x000fe40000000000 */
[----:B------:R-:W-:Y:S01]  /*07b0*/  ISETP.NE.U32.AND P1, PT, R4, RZ, PT ;  /* 0x000000ff0400720c */ /* 0x000fe20003f25070 */
[----:B------:R-:W-:-:S12]  /*07c0*/  IMAD R4, R11, R6, RZ ;  /* 0x000000060b047224 */ /* 0x000fd800078e02ff */
        /* <DEDUP_REMOVED lines=9> */
[----:B------:R-:W-:Y:S05]  /*0860*/  BRA `(.L_x_7) ;  /* 0x00000000004c7947 */ /* 0x000fea0003800000 */
.L_x_6:
        /* <DEDUP_REMOVED lines=19> */
.L_x_7:
[----:B------:R-:W-:Y:S05]  /*09a0*/  BSYNC B0 ;  /* 0x0000000000007941 */ /* 0x000fea0003800000 */
.L_x_5:
[----:B------:R-:W0:Y:S01]  /*09b0*/  LDC R0, c[0x0][0x2c4] ;  /* 0x0000b100ff007b82 */ /* 0x000e220000000800 */
[----:B------:R-:W-:Y:S01]  /*09c0*/  ULDC UR5, c[0x0][0x270] ;  /* 0x00009c0000057ab9 */ /* 0x000fe20000000800 */
[----:B------:R-:W-:Y:S01]  /*09d0*/  IABS R11, R4 ;  /* 0x00000004000b7213 */ /* 0x000fe20000000000 */
[----:B------:R-:W1:Y:S01]  /*09e0*/  S2R R35, SR_TID.X ;  /* 0x0000000000237919 */ /* 0x000e620000002100 */
[----:B------:R-:W-:Y:S02]  /*09f0*/  BSSY B0, `(.L_x_8) ;  /* 0x0000079000007945 */ /* 0x000fe40003800000 */
[----:B------:R-:W2:Y:S08]  /*0a00*/  I2F.RP R15, R11 ;  /* 0x0000000b000f7306 */ /* 0x000eb00000209400 */
[----:B--2---:R-:W2:Y:S01]  /*0a10*/  MUFU.RCP R6, R15 ;  /* 0x0000000f00067308 */ /* 0x004ea20000001000 */
[----:B0-----:R-:W-:Y:S01]  /*0a20*/  IMAD R7, R0, UR5, RZ ;  /* 0x0000000500077c24 */ /* 0x001fe2000f8e02ff */
[----:B------:R-:W-:Y:S01]  /*0a30*/  IABS R10, R0 ;  /* 0x00000000000a7213 */ /* 0x000fe20000000000 */
[----:B------:R-:W-:-:S03]  /*0a40*/  UIADD3 UR5, UR5, -0x1, URZ ;  /* 0xffffffff05057890 */ /* 0x000fc6000fffe03f */
[----:B------:R-:W-:Y:S02]  /*0a50*/  IABS R12, R7 ;  /* 0x00000007000c7213 */ /* 0x000fe40000000000 */
[----:B------:R-:W0:Y:S01]  /*0a60*/  I2F.RP R14, R10 ;  /* 0x0000000a000e7306 */ /* 0x000e220000209400 */
[----:B------:R-:W-:Y:S02]  /*0a70*/  ISETP.NE.AND P5, PT, R7, RZ, PT ;  /* 0x000000ff0700720c */ /* 0x000fe40003fa5270 */
[----:B------:R-:W-:-:S05]  /*0a80*/  IMAD.IADD R21, R3, 0x1, R12 ;  /* 0x0000000103157824 */ /* 0x000fca00078e020c */
[----:B------:R-:W3:Y:S01]  /*0a90*/  I2F.RP R13, R12 ;  /* 0x0000000c000d7306 */ /* 0x000ee20000209400 */
[----:B--2---:R-:W-:-:S07]  /*0aa0*/  VIADD R18, R6, 0xffffffe ;  /* 0x0ffffffe06127836 */ /* 0x004fce0000000000 */
[----:B0-----:R-:W0:Y:S08]  /*0ab0*/  MUFU.RCP R22, R14 ;  /* 0x0000000e00167308 */ /* 0x001e300000001000 */
[----:B---3--:R-:W2:Y:S08]  /*0ac0*/  MUFU.RCP R26, R13 ;  /* 0x0000000d001a7308 */ /* 0x008eb00000001000 */
[----:B------:R-:W3:Y:S01]  /*0ad0*/  F2I.FTZ.U32.TRUNC.NTZ R19, R18 ;  /* 0x0000001200137305 */ /* 0x000ee2000021f000 */
[----:B0-----:R-:W-:Y:S01]  /*0ae0*/  VIADD R22, R22, 0xffffffe ;  /* 0x0ffffffe16167836 */ /* 0x001fe20000000000 */
[----:B------:R-:W-:-:S05]  /*0af0*/  IABS R14, R4 ;  /* 0x00000004000e7213 */ /* 0x000fca0000000000 */
[----:B------:R-:W-:Y:S01]  /*0b00*/  IMAD.MOV R14, RZ, RZ, -R14 ;  /* 0x000000ffff0e7224 */ /* 0x000fe200078e0a0e */
[----:B------:R-:W0:Y:S01]  /*0b10*/  F2I.FTZ.U32.TRUNC.NTZ R23, R22 ;  /* 0x0000001600177305 */ /* 0x000e22000021f000 */
[----:B--2---:R-:W-:Y:S02]  /*0b20*/  VIADD R26, R26, 0xffffffe ;  /* 0x0ffffffe1a1a7836 */ /* 0x004fe40000000000 */
[----:B---3--:R-:W-:-:S05]  /*0b30*/  IMAD.MOV R6, RZ, RZ, -R19 ;  /* 0x000000ffff067224 */ /* 0x008fca00078e0a13 */
[----:B------:R-:W2:Y:S01]  /*0b40*/  F2I.FTZ.U32.TRUNC.NTZ R27, R26 ;  /* 0x0000001a001b7305 */ /* 0x000ea2000021f000 */
[----:B------:R-:W-:Y:S02]  /*0b50*/  IMAD.MOV.U32 R18, RZ, RZ, RZ ;  /* 0x000000ffff127224 */ /* 0x000fe400078e00ff */
[----:B------:R-:W-:Y:S02]  /*0b60*/  IMAD R13, R6, R11, RZ ;  /* 0x0000000b060d7224 */ /* 0x000fe400078e02ff */
[----:B------:R-:W-:Y:S02]  /*0b70*/  VIADD R6, R11, UR5 ;  /* 0x000000050b067c36 */ /* 0x000fe40008000000 */
[----:B------:R-:W-:Y:S01]  /*0b80*/  IMAD.HI.U32 R13, R19, R13, R18 ;  /* 0x0000000d130d7227 */ /* 0x000fe200078e0012 */
[----:B------:R-:W-:Y:S02]  /*0b90*/  IABS R18, R7 ;  /* 0x0000000700127213 */ /* 0x000fe40000000000 */
[----:B------:R-:W-:Y:S01]  /*0ba0*/  IABS R19, R21 ;  /* 0x0000001500137213 */ /* 0x000fe20000000000 */
[----:B0-----:R-:W-:-:S02]  /*0bb0*/  IMAD.MOV R3, RZ, RZ, -R23 ;  /* 0x000000ffff037224 */ /* 0x001fc400078e0a17 */
[----:B------:R-:W-:Y:S02]  /*0bc0*/  IMAD.MOV R18, RZ, RZ, -R18 ;  /* 0x000000ffff127224 */ /* 0x000fe400078e0a12 */
[--C-:B--2---:R-:W-:Y:S02]  /*0bd0*/  IMAD.MOV R15, RZ, RZ, -R27.reuse ;  /* 0x000000ffff0f7224 */ /* 0x104fe400078e0a1b */
[----:B------:R-:W-:Y:S02]  /*0be0*/  IMAD.MOV.U32 R26, RZ, RZ, RZ ;  /* 0x000000ffff1a7224 */ /* 0x000fe400078e00ff */
[----:B------:R-:W-:Y:S01]  /*0bf0*/  IMAD R20, R15, R12, RZ ;  /* 0x0000000c0f147224 */ /* 0x000fe200078e02ff */
[----:B------:R-:W-:Y:S01]  /*0c00*/  IABS R15, R6 ;  /* 0x00000006000f7213 */ /* 0x000fe20000000000 */
[----:B------:R-:W-:Y:S02]  /*0c10*/  IMAD R3, R3, R10, RZ ;  /* 0x0000000a03037224 */ /* 0x000fe400078e02ff */
[----:B------:R-:W-:-:S04]  /*0c20*/  IMAD.HI.U32 R20, R27, R20, R26 ;  /* 0x000000141b147227 */ /* 0x000fc800078e001a */
[----:B------:R-:W-:Y:S02]  /*0c30*/  IMAD.MOV.U32 R22, RZ, RZ, RZ ;  /* 0x000000ffff167224 */ /* 0x000fe400078e00ff */
[----:B------:R-:W-:-:S04]  /*0c40*/  IMAD.HI.U32 R20, R20, R19, RZ ;  /* 0x0000001314147227 */ /* 0x000fc800078e00ff */
[----:B------:R-:W-:Y:S02]  /*0c50*/  IMAD R27, R20, R18, R19 ;  /* 0x00000012141b7224 */ /* 0x000fe400078e0213 */
[----:B------:R-:W-:-:S03]  /*0c60*/  IMAD.HI.U32 R22, R23, R3, R22 ;  /* 0x0000000317167227 */ /* 0x000fc600078e0016 */
[----:B------:R-:W-:Y:S01]  /*0c70*/  ISETP.GT.U32.AND P4, PT, R12, R27, PT ;  /* 0x0000001b0c00720c */ /* 0x000fe20003f84070 */
[----:B------:R-:W-:-:S04]  /*0c80*/  IMAD.HI.U32 R13, R13, R15, RZ ;  /* 0x0000000f0d0d7227 */ /* 0x000fc800078e00ff */
[----:B------:R-:W-:-:S04]  /*0c90*/  IMAD.HI.U32 R22, R22, R19, RZ ;  /* 0x0000001316167227 */ /* 0x000fc800078e00ff */
[----:B------:R-:W-:Y:S01]  /*0ca0*/  IMAD R14, R13, R14, R15 ;  /* 0x0000000e0d0e7224 */ /* 0x000fe200078e020f */
[----:B------:R-:W-:Y:S02]  /*0cb0*/  IADD3 R3, -R22, RZ, RZ ;  /* 0x000000ff16037210 */ /* 0x000fe40007ffe1ff */
[----:B------:R-:W-:Y:S01]  /*0cc0*/  LOP3.LUT R15, R21, R12, RZ, 0x3c, !PT ;  /* 0x0000000c150f7212 */ /* 0x000fe200078e3cff */
[----:B------:R-:W-:Y:S01]  /*0cd0*/  @!P4 IMAD.IADD R27, R27, 0x1, -R12 ;  /* 0x000000011b1bc824 */ /* 0x000fe200078e0a0c */
[----:B------:R-:W-:Y:S01]  /*0ce0*/  ISETP.GT.U32.AND P3, PT, R11, R14, PT ;  /* 0x0000000e0b00720c */ /* 0x000fe20003f64070 */
[----:B------:R-:W-:Y:S01]  /*0cf0*/  IMAD R3, R10, R3, R19 ;  /* 0x000000030a037224 */ /* 0x000fe200078e0213 */
[----:B------:R-:W-:Y:S01]  /*0d00*/  ISETP.GE.AND P1, PT, R15, RZ, PT ;  /* 0x000000ff0f00720c */ /* 0x000fe20003f26270 */
[----:B------:R-:W-:Y:S01]  /*0d10*/  @!P4 VIADD R20, R20, 0x1 ;  /* 0x000000011414c836 */ /* 0x000fe20000000000 */
[----:B------:R-:W-:Y:S02]  /*0d20*/  ISETP.GE.U32.AND P2, PT, R27, R12, PT ;  /* 0x0000000c1b00720c */ /* 0x000fe40003f46070 */
[----:B------:R-:W-:-:S02]  /*0d30*/  ISETP.GT.U32.AND P0, PT, R10, R3, PT ;  /* 0x000000030a00720c */ /* 0x000fc40003f04070 */
[----:B------:R-:W-:Y:S02]  /*0d40*/  LOP3.LUT R21, R21, R0, RZ, 0x3c, !PT ;  /* 0x0000000015157212 */ /* 0x000fe400078e3cff */
[----:B------:R-:W-:-:S03]  /*0d50*/  LEA.HI.SX32 R15, R7, 0x1, 0x1 ;  /* 0x00000001070f7811 */ /* 0x000fc600078f0aff */
[----:B------:R-:W-:Y:S02]  /*0d60*/  @!P3 IMAD.IADD R14, R14, 0x1, -R11 ;  /* 0x000000010e0eb824 */ /* 0x000fe400078e0a0b */
[----:B------:R-:W-:Y:S01]  /*0d70*/  @!P3 VIADD R13, R13, 0x1 ;  /* 0x000000010d0db836 */ /* 0x000fe20000000000 */
[----:B------:R-:W-:Y:S01]  /*0d80*/  ISETP.NE.AND P3, PT, R4, RZ, PT ;  /* 0x000000ff0400720c */ /* 0x000fe20003f65270 */
[----:B------:R-:W-:Y:S01]  /*0d90*/  @P2 VIADD R20, R20, 0x1 ;  /* 0x0000000114142836 */ /* 0x000fe20000000000 */
[-C--:B------:R-:W-:Y:S01]  /*0da0*/  ISETP.GE.U32.AND P6, PT, R14, R11.reuse, PT ;  /* 0x0000000b0e00720c */ /* 0x080fe20003fc6070 */
[----:B------:R-:W-:Y:S01]  /*0db0*/  @!P0 IMAD.IADD R3, R3, 0x1, -R10 ;  /* 0x0000000103038824 */ /* 0x000fe200078e0a0a */
[----:B------:R-:W-:Y:S01]  /*0dc0*/  LOP3.LUT R14, R6, R11, RZ, 0x3c, !PT ;  /* 0x0000000b060e7212 */ /* 0x000fe200078e3cff */
[----:B------:R-:W-:Y:S01]  /*0dd0*/  @!P1 IMAD.MOV R20, RZ, RZ, -R20 ;  /* 0x000000ffff149224 */ /* 0x000fe200078e0a14 */
[----:B------:R-:W-:Y:S01]  /*0de0*/  @!P5 LOP3.LUT R20, RZ, R12, RZ, 0x33, !PT ;  /* 0x0000000cff14d212 */ /* 0x000fe200078e33ff */
[----:B------:R-:W-:Y:S01]  /*0df0*/  @!P0 VIADD R22, R22, 0x1 ;  /* 0x0000000116168836 */ /* 0x000fe20000000000 */
[----:B------:R-:W-:-:S02]  /*0e00*/  ISETP.GE.AND P2, PT, R14, RZ, PT ;  /* 0x000000ff0e00720c */ /* 0x000fc40003f46270 */
[----:B------:R-:W-:Y:S02]  /*0e10*/  ISETP.GE.U32.AND P4, PT, R3, R10, PT ;  /* 0x0000000a0300720c */ /* 0x000fe40003f86070 */
[----:B------:R-:W-:Y:S02]  /*0e20*/  ISETP.LT.U32.AND P0, PT, R8, R20, PT ;  /* 0x000000140800720c */ /* 0x000fe40003f01070 */
[----:B------:R-:W-:Y:S02]  /*0e30*/  SHF.R.S32.HI R3, RZ, 0x1f, R20 ;  /* 0x0000001fff037819 */ /* 0x000fe40000011414 */
[----:B------:R-:W-:Y:S02]  /*0e40*/  @P6 IADD3 R13, R13, 0x1, RZ ;  /* 0x000000010d0d6810 */ /* 0x000fe40007ffe0ff */
[----:B------:R-:W-:Y:S02]  /*0e50*/  ISETP.GE.AND P1, PT, R21, RZ, PT ;  /* 0x000000ff1500720c */ /* 0x000fe40003f26270 */
[C---:B------:R-:W-:Y:S01]  /*0e60*/  ISETP.LT.AND.EX P0, PT, R9.reuse, R3, PT, P0 ;  /* 0x000000030900720c */ /* 0x040fe20003f01300 */
[----:B------:R-:W-:Y:S01]  /*0e70*/  @!P2 IMAD.MOV R13, RZ, RZ, -R13 ;  /* 0x000000ffff0da224 */ /* 0x000fe200078e0a0d */
[----:B------:R-:W-:Y:S01]  /*0e80*/  @!P3 LOP3.LUT R13, RZ, R11, RZ, 0x33, !PT ;  /* 0x0000000bff0db212 */ /* 0x000fe200078e33ff */
[----:B------:R-:W-:Y:S01]  /*0e90*/  @P4 VIADD R22, R22, 0x1 ;  /* 0x0000000116164836 */ /* 0x000fe20000000000 */
[----:B------:R-:W-:-:S02]  /*0ea0*/  SEL R11, R9, R3, P0 ;  /* 0x00000003090b7207 */ /* 0x000fc40000000000 */
[----:B------:R-:W-:Y:S02]  /*0eb0*/  ISETP.NE.AND P2, PT, R0, RZ, PT ;  /* 0x000000ff0000720c */ /* 0x000fe40003f45270 */
[----:B------:R-:W-:Y:S02]  /*0ec0*/  LOP3.LUT R3, R9, R11, RZ, 0xfc, !PT ;  /* 0x0000000b09037212 */ /* 0x000fe400078efcff */
[----:B------:R-:W-:Y:S01]  /*0ed0*/  ISETP.GT.AND P5, PT, R7, RZ, PT ;  /* 0x000000ff0700720c */ /* 0x000fe20003fa4270 */
[----:B------:R-:W-:Y:S01]  /*0ee0*/  @!P1 IMAD.MOV R22, RZ, RZ, -R22 ;  /* 0x000000ffff169224 */ /* 0x000fe200078e0a16 */
[----:B------:R-:W-:Y:S02]  /*0ef0*/  ISETP.NE.U32.AND P1, PT, R3, RZ, PT ;  /* 0x000000ff0300720c */ /* 0x000fe40003f25070 */
[----:B------:R-:W-:Y:S02]  /*0f00*/  SHF.R.S32.HI R10, RZ, 0x1f, R7 ;  /* 0x0000001fff0a7819 */ /* 0x000fe40000011407 */
[----:B------:R-:W-:-:S02]  /*0f10*/  ISETP.LT.U32.AND P3, PT, R32, R13, PT ;  /* 0x0000000d2000720c */ /* 0x000fc40003f61070 */
[----:B------:R-:W-:Y:S02]  /*0f20*/  SHF.R.S32.HI R7, RZ, 0x1f, R13 ;  /* 0x0000001fff077819 */ /* 0x000fe4000001140d */
[----:B------:R-:W-:Y:S02]  /*0f30*/  @!P2 LOP3.LUT R22, RZ, R0, RZ, 0x33, !PT ;  /* 0x00000000ff16a212 */ /* 0x000fe400078e33ff */
[C---:B------:R-:W-:Y:S01]  /*0f40*/  ISETP.LT.AND.EX P3, PT, R33.reuse, R7, PT, P3 ;  /* 0x000000072100720c */ /* 0x040fe20003f61330 */
[----:B------:R-:W-:Y:S01]  /*0f50*/  @!P5 IMAD.MOV R15, RZ, RZ, R10 ;  /* 0x000000ffff0fd224 */ /* 0x000fe200078e020a */
[----:B------:R-:W-:Y:S02]  /*0f60*/  SEL R12, R8, R20, P0 ;  /* 0x00000014080c7207 */ /* 0x000fe40000000000 */
[----:B------:R-:W-:Y:S01]  /*0f70*/  SEL R14, R32, R13, P3 ;  /* 0x0000000d200e7207 */ /* 0x000fe20001800000 */
[----:B------:R-:W-:Y:S01]  /*0f80*/  IMAD R3, R22, R15, RZ ;  /* 0x0000000f16037224 */ /* 0x000fe200078e02ff */
[----:B------:R-:W-:Y:S01]  /*0f90*/  SEL R13, R33, R7, P3 ;  /* 0x00000007210d7207 */ /* 0x000fe20001800000 */
[----:B-1----:R-:W-:Y:S06]  /*0fa0*/  @!P1 BRA `(.L_x_9) ;  /* 0x0000000000249947 */ /* 0x002fec0003800000 */
        /* <DEDUP_REMOVED lines=9> */
.L_x_9:
[----:B------:R-:W0:Y:S01]  /*1040*/  I2F.U32.RP R9, R12 ;  /* 0x0000000c00097306 */ /* 0x000e220000209000 */
[----:B------:R-:W-:-:S07]  /*1050*/  ISETP.NE.U32.AND P0, PT, R12, RZ, PT ;  /* 0x000000ff0c00720c */ /* 0x000fce0003f05070 */
[----:B0-----:R-:W0:Y:S02]  /*1060*/  MUFU.RCP R18, R9 ;  /* 0x0000000900127308 */ /* 0x001e240000001000 */
[----:B0-----:R-:W-:Y:S01]  /*1070*/  IADD3 R18, R18, 0xffffffe, RZ ;  /* 0x0ffffffe12127810 */ /* 0x001fe20007ffe0ff */
[----:B------:R-:W-:-:S05]  /*1080*/  IMAD.MOV.U32 R9, RZ, RZ, RZ ;  /* 0x000000ffff097224 */ /* 0x000fca00078e00ff */
[----:B------:R-:W0:Y:S02]  /*1090*/  F2I.FTZ.U32.TRUNC.NTZ R19, R18 ;  /* 0x0000001200137305 */ /* 0x000e24000021f000 */
[----:B0-----:R-:W-:Y:S01]  /*10a0*/  IADD3 R0, RZ, -R19, RZ ;  /* 0x80000013ff007210 */ /* 0x001fe20007ffe0ff */
[----:B------:R-:W-:-:S04]  /*10b0*/  IMAD.MOV.U32 R18, RZ, RZ, RZ ;  /* 0x000000ffff127224 */ /* 0x000fc800078e00ff */
[----:B------:R-:W-:-:S04]  /*10c0*/  IMAD R0, R0, R12, RZ ;  /* 0x0000000c00007224 */ /* 0x000fc800078e02ff */
[----:B------:R-:W-:-:S06]  /*10d0*/  IMAD.HI.U32 R19, R19, R0, R18 ;  /* 0x0000000013137227 */ /* 0x000fcc00078e0012 */
[----:B------:R-:W-:-:S05]  /*10e0*/  IMAD.HI.U32 R0, R19, R8, RZ ;  /* 0x0000000813007227 */ /* 0x000fca00078e00ff */
[----:B------:R-:W-:-:S05]  /*10f0*/  IADD3 R7, -R0, RZ, RZ ;  /* 0x000000ff00077210 */ /* 0x000fca0007ffe1ff */
[----:B------:R-:W-:-:S05]  /*1100*/  IMAD R7, R12, R7, R8 ;  /* 0x000000070c077224 */ /* 0x000fca00078e0208 */
[----:B------:R-:W-:-:S13]  /*1110*/  ISETP.GE.U32.AND P2, PT, R7, R12, PT ;  /* 0x0000000c0700720c */ /* 0x000fda0003f46070 */
[----:B------:R-:W-:Y:S01]  /*1120*/  @P2 IMAD.IADD R7, R7, 0x1, -R12 ;  /* 0x0000000107072824 */ /* 0x000fe200078e0a0c */
[----:B------:R-:W-:-:S04]  /*1130*/  @P2 IADD3 R0, R0, 0x1, RZ ;  /* 0x0000000100002810 */ /* 0x000fc80007ffe0ff */
[----:B------:R-:W-:-:S13]  /*1140*/  ISETP.GE.U32.AND P1, PT, R7, R12, PT ;  /* 0x0000000c0700720c */ /* 0x000fda0003f26070 */
[----:B------:R-:W-:Y:S01]  /*1150*/  @P1 VIADD R0, R0, 0x1 ;  /* 0x0000000100001836 */ /* 0x000fe20000000000 */
[----:B------:R-:W-:-:S04]  /*1160*/  @!P0 LOP3.LUT R0, RZ, R12, RZ, 0x33, !PT ;  /* 0x0000000cff008212 */ /* 0x000fc800078e33ff */
[----:B------:R-:W-:Y:S02]  /*1170*/  MOV R8, R0 ;  /* 0x0000000000087202 */ /* 0x000fe40000000f00 */
.L_x_10:
[----:B------:R-:W-:Y:S05]  /*1180*/  BSYNC B0 ;  /* 0x0000000000007941 */ /* 0x000fea0003800000 */
.L_x_8:
[----:B------:R-:W-:Y:S01]  /*1190*/  SHF.R.S32.HI R30, RZ, 0x1f, R35 ;  /* 0x0000001fff1e7819 */ /* 0x000fe20000011423 */
[----:B------:R-:W-:Y:S01]  /*11a0*/  ULDC UR4, c[0x0][0x3c4] ;  /* 0x0000f10000047ab9 */ /* 0x000fe20000000800 */
[----:B------:R-:W-:Y:S01]  /*11b0*/  IADD3 R19, P0, R28, -UR7, RZ ;  /* 0x800000071c137c10 */ /* 0x000fe2000ff1e0ff */
[----:B------:R-:W-:Y:S01]  /*11c0*/  ULDC.64 UR8, c[0x0][0x208] ;  /* 0x0000820000087ab9 */ /* 0x000fe20000000a00 */
[----:B------:R-:W-:Y:S02]  /*11d0*/  LEA.HI R7, R30, R35, RZ, 0x3 ;  /* 0x000000231e077211 */ /* 0x000fe400078f18ff */
[----:B------:R-:W-:Y:S02]  /*11e0*/  IADD3.X R15, R5, ~UR6, RZ, P0, !PT ;  /* 0x80000006050f7c10 */ /* 0x000fe400087fe4ff */
[----:B------:R-:W-:Y:S02]  /*11f0*/  LOP3.LUT R0, R7, 0xfffffff8, RZ, 0xc0, !PT ;  /* 0xfffffff807007812 */ /* 0x000fe400078ec0ff */
[----:B------:R-:W-:-:S03]  /*1200*/  SHF.R.S32.HI R7, RZ, 0x3, R7 ;  /* 0x00000003ff077819 */ /* 0x000fc60000011407 */
[----:B------:R-:W-:Y:S02]  /*1210*/  IMAD.IADD R0, R35, 0x1, -R0 ;  /* 0x0000000123007824 */ /* 0x000fe400078e0a00 */
[C---:B------:R-:W-:Y:S02]  /*1220*/  VIADD R21, R7.reuse, 0x10 ;  /* 0x0000001007157836 */ /* 0x040fe40000000000 */
[----:B------:R-:W-:Y:S01]  /*1230*/  VIADD R27, R7, 0x20 ;  /* 0x00000020071b7836 */ /* 0x000fe20000000000 */
[----:B------:R-:W-:Y:S01]  /*1240*/  ISETP.GT.U32.AND P1, PT, R19, R0, PT ;  /* 0x000000001300720c */ /* 0x000fe20003f24070 */
[----:B------:R-:W-:Y:S01]  /*1250*/  VIADD R34, R7, 0x30 ;  /* 0x0000003007227836 */ /* 0x000fe20000000000 */
[----:B------:R-:W-:Y:S02]  /*1260*/  SHF.R.S32.HI R10, RZ, 0x1f, R0 ;  /* 0x0000001fff0a7819 */ /* 0x000fe40000011400 */
[----:B------:R-:W-:Y:S02]  /*1270*/  IADD3 R36, P3, R0, UR7, RZ ;  /* 0x0000000700247c10 */ /* 0x000fe4000ff7e0ff */
[----:B------:R-:W-:-:S02]  /*1280*/  ISETP.GT.AND.EX P1, PT, R15, R10, PT, P1 ;  /* 0x0000000a0f00720c */ /* 0x000fc40003f24310 */
[----:B------:R-:W-:Y:S02]  /*1290*/  IADD3.X R37, R10, UR6, RZ, P3, !PT ;  /* 0x000000060a257c10 */ /* 0x000fe40009ffe4ff */
[----:B------:R-:W-:Y:S02]  /*12a0*/  ISETP.GE.OR P0, PT, R21, UR4, !P1 ;  /* 0x0000000415007c0c */ /* 0x000fe4000cf06670 */
[----:B------:R-:W-:Y:S02]  /*12b0*/  ISETP.GE.OR P2, PT, R7, UR4, !P1 ;  /* 0x0000000407007c0c */ /* 0x000fe4000cf46670 */
[----:B------:R-:W-:Y:S02]  /*12c0*/  ISETP.GE.OR P6, PT, R27, UR4, !P1 ;  /* 0x000000041b007c0c */ /* 0x000fe4000cfc6670 */
[----:B------:R-:W-:-:S07]  /*12d0*/  ISETP.GE.OR P5, PT, R34, UR4, !P1 ;  /* 0x0000000422007c0c */ /* 0x000fce000cfa6670 */
[----:B------:R-:W0:Y:S01]  /*12e0*/  @!P0 LDC.64 R18, c[0x0][0x2b8] ;  /* 0x0000ae00ff128b82 */ /* 0x000e220000000a00 */
[----:B------:R-:W-:Y:S01]  /*12f0*/  @!P0 SHF.R.S32.HI R15, RZ, 0x1f, R21 ;  /* 0x0000001fff0f8819 */ /* 0x000fe20000011415 */
[--C-:B------:R-:W-:Y:S02]  /*1300*/  @!P2 IMAD.MOV.U32 R48, RZ, RZ, R36.reuse ;  /* 0x000000ffff30a224 */ /* 0x100fe400078e0024 */
[----:B------:R-:W-:Y:S01]  /*1310*/  @!P2 IMAD.MOV.U32 R49, RZ, RZ, R37 ;  /* 0x000000ffff31a224 */ /* 0x000fe200078e0025 */
[----:B------:R-:W-:Y:S01]  /*1320*/  @!P6 SHF.R.S32.HI R29, RZ, 0x1f, R27 ;  /* 0x0000001fff1de819 */ /* 0x000fe2000001141b */
[----:B------:R-:W-:Y:S01]  /*1330*/  @!P0 IMAD R10, R15, R28, RZ ;  /* 0x0000001c0f0a8224 */ /* 0x000fe200078e02ff */
[----:B------:R-:W-:Y:S01]  /*1340*/  @!P2 SHF.R.S32.HI R15, RZ, 0x1f, R7 ;  /* 0x0000001fff0fa819 */ /* 0x000fe20000011407 */
[----:B------:R-:W1:Y:S01]  /*1350*/  @!P2 LDC.64 R22, c[0x0][0x2b8] ;  /* 0x0000ae00ff16ab82 */ /* 0x000e620000000a00 */
[----:B------:R-:W-:Y:S01]  /*1360*/  @!P0 IMAD.WIDE.U32 R46, R28, R21, R36 ;  /* 0x000000151c2e8225 */ /* 0x000fe200078e0024 */
[----:B------:R-:W-:-:S03]  /*1370*/  @!P6 MOV R42, R36 ;  /* 0x00000024002ae202 */ /* 0x000fc60000000f00 */
[----:B------:R-:W-:Y:S02]  /*1380*/  @!P2 IMAD R24, R15, R28, RZ ;  /* 0x0000001c0f18a224 */ /* 0x000fe400078e02ff */
[----:B------:R-:W-:-:S04]  /*1390*/  @!P2 IMAD.WIDE.U32 R48, R28, R7, R48 ;  /* 0x000000071c30a225 */ /* 0x000fc800078e0030 */
[-C--:B------:R-:W-:Y:S02]  /*13a0*/  @!P2 IMAD R15, R7, R5.reuse, R24 ;  /* 0x00000005070fa224 */ /* 0x080fe400078e0218 */
[----:B------:R-:W-:Y:S02]  /*13b0*/  @!P0 IMAD R10, R21, R5, R10 ;  /* 0x00000005150a8224 */ /* 0x000fe400078e020a */
[----:B------:R-:W2:Y:S01]  /*13c0*/  @!P6 LDC.64 R20, c[0x0][0x2b8] ;  /* 0x0000ae00ff14eb82 */ /* 0x000ea20000000a00 */
[----:B0-----:R-:W-:Y:S01]  /*13d0*/  @!P0 LEA R44, P3, R46, R18, 0x2 ;  /* 0x000000122e2c8211 */ /* 0x001fe200078610ff */
[----:B------:R-:W-:Y:S01]  /*13e0*/  @!P2 IMAD.IADD R18, R49, 0x1, R15 ;  /* 0x000000013112a824 */ /* 0x000fe200078e020f */
[----:B------:R-:W-:Y:S01]  /*13f0*/  MOV R15, 0xff800000 ;  /* 0xff800000000f7802 */ /* 0x000fe20000000f00 */
[----:B------:R-:W-:Y:S02]  /*1400*/  @!P0 IMAD.IADD R10, R47, 0x1, R10 ;  /* 0x000000012f0a8824 */ /* 0x000fe400078e020a */
[----:B------:R-:W-:-:S02]  /*1410*/  @!P6 IMAD.MOV.U32 R43, RZ, RZ, R37 ;  /* 0x000000ffff2be224 */ /* 0x000fc400078e0025 */
[----:B------:R-:W-:Y:S01]  /*1420*/  @!P6 IMAD R38, R29, R28, RZ ;  /* 0x0000001c1d26e224 */ /* 0x000fe200078e02ff */
[----:B-1----:R-:W-:Y:S01]  /*1430*/  @!P2 LEA R40, P4, R48, R22, 0x2 ;  /* 0x000000163028a211 */ /* 0x002fe200078810ff */
[----:B------:R-:W-:Y:S01]  /*1440*/  VIADD R22, R7, 0x40 ;  /* 0x0000004007167836 */ /* 0x000fe20000000000 */
[----:B------:R-:W-:Y:S01]  /*1450*/  @!P0 LEA.HI.X R45, R46, R19, R10, 0x2, P3 ;  /* 0x000000132e2d8211 */ /* 0x000fe200018f140a */
[----:B------:R-:W-:Y:S01]  /*1460*/  @!P6 IMAD.WIDE.U32 R42, R28, R27, R42 ;  /* 0x0000001b1c2ae225 */ /* 0x000fe200078e002a */
[----:B------:R-:W-:Y:S02]  /*1470*/  @!P2 LEA.HI.X R41, R48, R23, R18, 0x2, P4 ;  /* 0x000000173029a211 */ /* 0x000fe400020f1412 */
[----:B------:R-:W-:Y:S01]  /*1480*/  ISETP.GE.OR P4, PT, R22, UR4, !P1 ;  /* 0x0000000416007c0c */ /* 0x000fe2000cf86670 */
[----:B------:R-:W0:Y:S01]  /*1490*/  @!P5 LDC.64 R18, c[0x0][0x2b8] ;  /* 0x0000ae00ff12db82 */ /* 0x000e220000000a00 */
[----:B------:R-:W-:Y:S01]  /*14a0*/  @!P6 IMAD R38, R27, R5, R38 ;  /* 0x000000051b26e224 */ /* 0x000fe200078e0226 */
[----:B------:R-:W-:Y:S01]  /*14b0*/  @!P5 SHF.R.S32.HI R23, RZ, 0x1f, R34 ;  /* 0x0000001fff17d819 */ /* 0x000fe20000011422 */
[----:B------:R-:W-:Y:S01]  /*14c0*/  VIADD R31, R7, 0x50 ;  /* 0x00000050071f7836 */ /* 0x000fe20000000000 */
[----:B------:R1:W3:Y:S01]  /*14d0*/  @!P0 LDG.E R15, desc[UR8][R44.64] ;  /* 0x000000082c0f8981 */ /* 0x0002e2000c1e1900 */
[----:B------:R-:W-:-:S07]  /*14e0*/  IMAD.MOV.U32 R24, RZ, RZ, -0x800000 ;  /* 0xff800000ff187424 */ /* 0x000fce00078e00ff */
[----:B------:R-:W4:Y:S01]  /*14f0*/  @!P4 LDC.64 R26, c[0x0][0x2b8] ;  /* 0x0000ae00ff1acb82 */ /* 0x000f220000000a00 */
[----:B------:R-:W-:Y:S01]  /*1500*/  @!P5 IMAD R23, R23, R28, RZ ;  /* 0x0000001c1717d224 */ /* 0x000fe200078e02ff */
[----:B------:R-:W-:Y:S01]  /*1510*/  ISETP.GE.OR P3, PT, R31, UR4, !P1 ;  /* 0x000000041f007c0c */ /* 0x000fe2000cf66670 */
[C---:B------:R-:W-:Y:S01]  /*1520*/  VIADD R29, R7.reuse, 0x60 ;  /* 0x00000060071d7836 */ /* 0x040fe20000000000 */
[----:B------:R2:W5:Y:S01]  /*1530*/  @!P2 LDG.E R24, desc[UR8][R40.64] ;  /* 0x000000082818a981 */ /* 0x000562000c1e1900 */
[----:B------:R-:W-:Y:S02]  /*1540*/  VIADD R10, R7, 0x70 ;  /* 0x00000070070a7836 */ /* 0x000fe40000000000 */
[----:B------:R-:W-:Y:S01]  /*1550*/  @!P6 IMAD.IADD R38, R43, 0x1, R38 ;  /* 0x000000012b26e824 */ /* 0x000fe200078e0226 */
[----:B------:R-:W-:Y:S01]  /*1560*/  @!P4 SHF.R.S32.HI R39, RZ, 0x1f, R22 ;  /* 0x0000001fff27c819 */ /* 0x000fe20000011416 */
[----:B------:R-:W-:Y:S01]  /*1570*/  @!P5 IMAD R23, R34, R5, R23 ;  /* 0x000000052217d224 */ /* 0x000fe200078e0217 */
[----:B------:R-:W-:-:S02]  /*1580*/  ISETP.GE.OR P2, PT, R29, UR4, !P1 ;  /* 0x000000041d007c0c */ /* 0x000fc4000cf46670 */
[----:B-1----:R-:W-:Y:S01]  /*1590*/  @!P5 MOV R45, R37 ;  /* 0x00000025002dd202 */ /* 0x002fe20000000f00 */
[----:B------:R-:W-:Y:S01]  /*15a0*/  @!P5 IMAD.MOV.U32 R44, RZ, RZ, R36 ;  /* 0x000000ffff2cd224 */ /* 0x000fe200078e0024 */
[----:B------:R-:W-:-:S03]  /*15b0*/  ISETP.GE.OR P1, PT, R10, UR4, !P1 ;  /* 0x000000040a007c0c */ /* 0x000fc6000cf26670 */
[----:B------:R-:W-:Y:S01]  /*15c0*/  @!P5 IMAD.WIDE.U32 R44, R28, R34, R44 ;  /* 0x000000221c2cd225 */ /* 0x000fe200078e002c */
[----:B--2---:R-:W-:-:S03]  /*15d0*/  @!P6 LEA R40, P0, R42, R20, 0x2 ;  /* 0x000000142a28e211 */ /* 0x004fc600078010ff */
[----:B------:R-:W-:Y:S02]  /*15e0*/  @!P5 IMAD.IADD R23, R45, 0x1, R23 ;  /* 0x000000012d17d824 */ /* 0x000fe400078e0217 */
[----:B------:R-:W-:Y:S01]  /*15f0*/  @!P4 IMAD.MOV.U32 R48, RZ, RZ, R36 ;  /* 0x000000ffff30c224 */ /* 0x000fe200078e0024 */
[----:B------:R-:W-:Y:S01]  /*1600*/  @!P6 LEA.HI.X R41, R42, R21, R38, 0x2, P0 ;  /* 0x000000152a29e211 */ /* 0x000fe200000f1426 */
[----:B------:R-:W-:Y:S01]  /*1610*/  @!P4 IMAD.MOV.U32 R49, RZ, RZ, R37 ;  /* 0x000000ffff31c224 */ /* 0x000fe200078e0025 */
[----:B0-----:R-:W-:Y:S01]  /*1620*/  @!P5 LEA R42, P0, R44, R18, 0x2 ;  /* 0x000000122c2ad211 */ /* 0x001fe200078010ff */
[----:B------:R-:W-:Y:S01]  /*1630*/  @!P4 IMAD R39, R39, R28, RZ ;  /* 0x0000001c2727c224 */ /* 0x000fe200078e02ff */
[----:B------:R-:W0:Y:S01]  /*1640*/  @!P2 LDC.64 R20, c[0x0][0x2b8] ;  /* 0x0000ae00ff14ab82 */ /* 0x000e220000000a00 */
[----:B------:R-:W-:Y:S01]  /*1650*/  @!P4 IMAD.WIDE.U32 R48, R28, R22, R48 ;  /* 0x000000161c30c225 */ /* 0x000fe200078e0030 */
[----:B------:R-:W-:Y:S02]  /*1660*/  @!P5 LEA.HI.X R43, R44, R19, R23, 0x2, P0 ;  /* 0x000000132c2bd211 */ /* 0x000fe400000f1417 */
[----:B------:R-:W-:Y:S01]  /*1670*/  @!P3 SHF.R.S32.HI R19, RZ, 0x1f, R31 ;  /* 0x0000001fff13b819 */ /* 0x000fe2000001141f */
[----:B------:R-:W-:Y:S01]  /*1680*/  @!P4 IMAD R18, R22, R5, R39 ;  /* 0x000000051612c224 */ /* 0x000fe200078e0227 */
[----:B----4-:R-:W-:-:S02]  /*1690*/  @!P4 LEA R46, P0, R48, R26, 0x2 ;  /* 0x0000001a302ec211 */ /* 0x010fc400078010ff */
[----:B------:R-:W1:Y:S01]  /*16a0*/  @!P3 LDC.64 R22, c[0x0][0x2b8] ;  /* 0x0000ae00ff16bb82 */ /* 0x000e620000000a00 */
[----:B------:R-:W-:Y:S01]  /*16b0*/  @!P3 IMAD R34, R19, R28, RZ ;  /* 0x0000001c1322b224 */ /* 0x000fe200078e02ff */
[----:B------:R-:W-:-:S06]  /*16c0*/  @!P4 IADD3 R26, R49, R18, RZ ;  /* 0x00000012311ac210 */ /* 0x000fcc0007ffe0ff */
[----:B------:R-:W2:Y:S01]  /*16d0*/  @!P1 LDC.64 R18, c[0x0][0x2b8] ;  /* 0x0000ae00ff129b82 */ /* 0x000ea20000000a00 */
[----:B------:R-:W-:Y:S01]  /*16e0*/  @!P4 LEA.HI.X R47, R48, R27, R26, 0x2, P0 ;  /* 0x0000001b302fc211 */ /* 0x000fe200000f141a */
[----:B------:R-:W-:Y:S01]  /*16f0*/  @!P3 IMAD.MOV.U32 R44, RZ, RZ, R36 ;  /* 0x000000ffff2cb224 */ /* 0x000fe200078e0024 */
[----:B------:R-:W-:Y:S01]  /*1700*/  @!P1 SHF.R.S32.HI R27, RZ, 0x1f, R10 ;  /* 0x0000001fff1b9819 */ /* 0x000fe2000001140a */
[----:B------:R-:W-:Y:S01]  /*1710*/  @!P3 IMAD.MOV.U32 R45, RZ, RZ, R37 ;  /* 0x000000ffff2db224 */ /* 0x000fe200078e0025 */
[----:B------:R-:W-:Y:S01]  /*1720*/  @!P2 SHF.R.S32.HI R39, RZ, 0x1f, R29 ;  /* 0x0000001fff27a819 */ /* 0x000fe2000001141d */
[----:B------:R-:W-:Y:S02]  /*1730*/  @!P3 IMAD R34, R31, R5, R34 ;  /* 0x000000051f22b224 */ /* 0x000fe400078e0222 */
[----:B------:R-:W-:-:S04]  /*1740*/  @!P3 IMAD.WIDE.U32 R44, R28, R31, R44 ;  /* 0x0000001f1c2cb225 */ /* 0x000fc800078e002c */
[-C--:B------:R-:W-:Y:S02]  /*1750*/  @!P1 IMAD R31, R27, R28.reuse, RZ ;  /* 0x0000001c1b1f9224 */ /* 0x080fe400078e02ff */
[----:B------:R-:W-:Y:S02]  /*1760*/  @!P2 IMAD R38, R39, R28, RZ ;  /* 0x0000001c2726a224 */ /* 0x000fe400078e02ff */
[--C-:B------:R-:W-:Y:S02]  /*1770*/  @!P2 IMAD.MOV.U32 R48, RZ, RZ, R36.reuse ;  /* 0x000000ffff30a224 */ /* 0x100fe400078e0024 */
[--C-:B------:R-:W-:Y:S02]  /*1780*/  @!P2 IMAD.MOV.U32 R49, RZ, RZ, R37.reuse ;  /* 0x000000ffff31a224 */ /* 0x100fe400078e0025 */
[----:B------:R-:W-:-:S04]  /*1790*/  @!P1 IMAD.WIDE.U32 R36, R28, R10, R36 ;  /* 0x0000000a1c249225 */ /* 0x000fc800078e0024 */
[-C--:B------:R-:W-:Y:S02]  /*17a0*/  @!P1 IMAD R31, R10, R5.reuse, R31 ;  /* 0x000000050a1f9224 */ /* 0x080fe400078e021f */
[----:B------:R-:W-:Y:S02]  /*17b0*/  @!P2 IMAD R38, R29, R5, R38 ;  /* 0x000000051d26a224 */ /* 0x000fe400078e0226 */
[----:B------:R-:W-:Y:S01]  /*17c0*/  @!P2 IMAD.WIDE.U32 R48, R28, R29, R48 ;  /* 0x0000001d1c30a225 */ /* 0x000fe200078e0030 */
[----:B--2---:R-:W-:-:S03]  /*17d0*/  @!P1 LEA R18, P0, R36, R18, 0x2 ;  /* 0x0000001224129211 */ /* 0x004fc600078010ff */
[----:B------:R-:W-:Y:S02]  /*17e0*/  IMAD.MOV.U32 R26, RZ, RZ, -0x800000 ;  /* 0xff800000ff1a7424 */ /* 0x000fe400078e00ff */
[----:B------:R-:W-:Y:S02]  /*17f0*/  IMAD.MOV.U32 R29, RZ, RZ, -0x800000 ;  /* 0xff800000ff1d7424 */ /* 0x000fe400078e00ff */
[----:B------:R-:W-:Y:S02]  /*1800*/  @!P1 IMAD.IADD R31, R37, 0x1, R31 ;  /* 0x00000001251f9824 */ /* 0x000fe400078e021f */
[----:B------:R-:W-:Y:S01]  /*1810*/  IMAD.MOV.U32 R27, RZ, RZ, -0x800000 ;  /* 0xff800000ff1b7424 */ /* 0x000fe200078e00ff */
[----:B------:R2:W4:Y:S01]  /*1820*/  @!P6 LDG.E R26, desc[UR8][R40.64] ;  /* 0x00000008281ae981 */ /* 0x000522000c1e1900 */
[----:B------:R-:W-:Y:S01]  /*1830*/  @!P3 IADD3 R34, R45, R34, RZ ;  /* 0x000000222d22b210 */ /* 0x000fe20007ffe0ff */
[----:B------:R-:W-:Y:S01]  /*1840*/  @!P2 IMAD.IADD R38, R49, 0x1, R38 ;  /* 0x000000013126a824 */ /* 0x000fe200078e0226 */
[----:B------:R-:W-:Y:S01]  /*1850*/  @!P1 LEA.HI.X R19, R36, R19, R31, 0x2, P0 ;  /* 0x0000001324139211 */ /* 0x000fe200000f141f */
[----:B------:R-:W4:Y:S01]  /*1860*/  @!P5 LDG.E R29, desc[UR8][R42.64] ;  /* 0x000000082a1dd981 */ /* 0x000f22000c1e1900 */
[----:B-1----:R-:W-:Y:S01]  /*1870*/  @!P3 LEA R22, P5, R44, R22, 0x2 ;  /* 0x000000162c16b211 */ /* 0x002fe200078a10ff */
[----:B------:R-:W-:Y:S01]  /*1880*/  IMAD.MOV.U32 R31, RZ, RZ, -0x800000 ;  /* 0xff800000ff1f7424 */ /* 0x000fe200078e00ff */
[----:B------:R-:W1:Y:S01]  /*1890*/  LDC R37, c[0x0][0x270] ;  /* 0x00009c00ff257b82 */ /* 0x000e620000000800 */
[----:B------:R-:W4:Y:S01]  /*18a0*/  @!P4 LDG.E R27, desc[UR8][R46.64] ;  /* 0x000000082e1bc981 */ /* 0x000f22000c1e1900 */
[----:B0-----:R-:W-:-:S02]  /*18b0*/  @!P2 LEA R20, P4, R48, R20, 0x2 ;  /* 0x000000143014a211 */ /* 0x001fc400078810ff */
[----:B------:R-:W-:Y:S01]  /*18c0*/  @!P3 LEA.HI.X R23, R44, R23, R34, 0x2, P5 ;  /* 0x000000172c17b211 */ /* 0x000fe200028f1422 */
[----:B------:R-:W-:Y:S01]  /*18d0*/  IMAD.MOV.U32 R34, RZ, RZ, -0x800000 ;  /* 0xff800000ff227424 */ /* 0x000fe200078e00ff */
[----:B------:R0:W4:Y:S01]  /*18e0*/  @!P1 LDG.E R31, desc[UR8][R18.64] ;  /* 0x00000008121f9981 */ /* 0x000122000c1e1900 */
[----:B------:R-:W-:Y:S01]  /*18f0*/  IMAD.MOV.U32 R36, RZ, RZ, -0x800000 ;  /* 0xff800000ff247424 */ /* 0x000fe200078e00ff */
[----:B------:R-:W-:-:S03]  /*1900*/  @!P2 LEA.HI.X R21, R48, R21, R38, 0x2, P4 ;  /* 0x000000153015a211 */ /* 0x000fc600020f1426 */
[----:B------:R0:W4:Y:S04]  /*1910*/  @!P3 LDG.E R34, desc[UR8][R22.64] ;  /* 0x000000081622b981 */ /* 0x000128000c1e1900 */
[----:B------:R0:W4:Y:S01]  /*1920*/  @!P2 LDG.E R36, desc[UR8][R20.64] ;  /* 0x000000081424a981 */ /* 0x000122000c1e1900 */
[----:B-1----:R-:W-:-:S04]  /*1930*/  IABS R38, R37 ;  /* 0x0000002500267213 */ /* 0x002fc80000000000 */
[----:B------:R-:W2:Y:S08]  /*1940*/  I2F.U32.RP R39, R38 ;  /* 0x0000002600277306 */ /* 0x000eb00000209000 */
[----:B--2---:R-:W1:Y:S01]  /*1950*/  MUFU.RCP R40, R39 ;  /* 0x0000002700287308 */ /* 0x004e620000001000 */
[----:B------:R-:W2:Y:S01]  /*1960*/  S2R R10, SR_CgaCtaId ;  /* 0x00000000000a7919 */ /* 0x000ea20000008800 */
[----:B-1----:R-:W-:-:S06]  /*1970*/  IADD3 R40, R40, 0xffffffe, RZ ;  /* 0x0ffffffe28287810 */ /* 0x002fcc0007ffe0ff */
[----:B------:R-:W1:Y:S01]  /*1980*/  F2I.FTZ.U32.TRUNC.NTZ R41, R40 ;  /* 0x0000002800297305 */ /* 0x000e62000021f000 */
[----:B0-----:R-:W-:Y:S02]  /*1990*/  IABS R18, R6 ;  /* 0x0000000600127213 */ /* 0x001fe40000000000 */
[----:B------:R-:W-:Y:S01]  /*19a0*/  IABS R19, R37 ;  /* 0x0000002500137213 */ /* 0x000fe20000000000 */
[----:B-1----:R-:W-:Y:S02]  /*19b0*/  IMAD.MOV R22, RZ, RZ, -R41 ;  /* 0x000000ffff167224 */ /* 0x002fe400078e0a29 */
[----:B------:R-:W-:Y:S02]  /*19c0*/  IMAD.MOV.U32 R40, RZ, RZ, RZ ;  /* 0x000000ffff287224 */ /* 0x000fe400078e00ff */
[----:B------:R-:W-:-:S04]  /*19d0*/  IMAD R23, R22, R38, RZ ;  /* 0x0000002616177224 */ /* 0x000fc800078e02ff */
[----:B------:R-:W-:Y:S01]  /*19e0*/  IMAD.HI.U32 R23, R41, R23, R40 ;  /* 0x0000001729177227 */ /* 0x000fe200078e0028 */
[----:B------:R-:W-:-:S03]  /*19f0*/  MOV R21, 0x400 ;  /* 0x0000040000157802 */ /* 0x000fc60000000f00 */
[----:B------:R-:W-:Y:S02]  /*1a00*/  IMAD.MOV R19, RZ, RZ, -R19 ;  /* 0x000000ffff137224 */ /* 0x000fe400078e0a13 */
[----:B------:R-:W-:Y:S01]  /*1a10*/  IMAD.HI.U32 R20, R23, R18, RZ ;  /* 0x0000001217147227 */ /* 0x000fe200078e00ff */
[----:B--2---:R-:W-:-:S03]  /*1a20*/  LEA R10, R10, R21, 0x18 ;  /* 0x000000150a0a7211 */ /* 0x004fc600078ec0ff */
[----:B------:R-:W-:Y:S01]  /*1a30*/  IMAD R19, R20, R19, R18 ;  /* 0x0000001314137224 */ /* 0x000fe200078e0212 */
[C---:B------:R-:W-:Y:S02]  /*1a40*/  ISETP.GT.AND P1, PT, R35.reuse, 0x37f, PT ;  /* 0x0000037f2300780c */ /* 0x040fe40003f24270 */
[C---:B------:R-:W-:Y:S02]  /*1a50*/  ISETP.GT.AND P2, PT, R35.reuse, 0x3ff, PT ;  /* 0x000003ff2300780c */ /* 0x040fe40003f44270 */
[----:B------:R-:W-:Y:S01]  /*1a60*/  ISETP.GT.AND P0, PT, R35, 0x2ff, PT ;  /* 0x000002ff2300780c */ /* 0x000fe20003f04270 */
[----:B------:R-:W-:Y:S01]  /*1a70*/  IMAD R7, R7, 0x24, R10 ;  /* 0x0000002407077824 */ /* 0x000fe200078e020a */
[----:B------:R-:W-:Y:S02]  /*1a80*/  ISETP.GT.U32.AND P4, PT, R38, R19, PT ;  /* 0x000000132600720c */ /* 0x000fe40003f84070 */
[C---:B------:R-:W-:Y:S01]  /*1a90*/  ISETP.GT.AND P3, PT, R35.reuse, 0x27f, PT ;  /* 0x0000027f2300780c */ /* 0x040fe20003f64270 */
[----:B------:R-:W-:Y:S01]  /*1aa0*/  IMAD R7, R0, 0x4, R7 ;  /* 0x0000000400077824 */ /* 0x000fe200078e0207 */
[----:B------:R-:W-:-:S09]  /*1ab0*/  ISETP.GT.AND P6, PT, R35, 0x7f, PT ;  /* 0x0000007f2300780c */ /* 0x000fd20003fc4270 */
[----:B------:R-:W-:Y:S01]  /*1ac0*/  @!P4 IMAD.IADD R19, R19, 0x1, -R38 ;  /* 0x000000011313c824 */ /* 0x000fe200078e0a26 */
[----:B------:R-:W-:Y:S02]  /*1ad0*/  LOP3.LUT R0, R33, R13, RZ, 0xfc, !PT ;  /* 0x0000000d21007212 */ /* 0x000fe400078efcff */
[----:B------:R-:W-:Y:S02]  /*1ae0*/  LOP3.LUT R6, R6, R37, RZ, 0x3c, !PT ;  /* 0x0000002506067212 */ /* 0x000fe400078e3cff */
[----:B------:R-:W-:Y:S01]  /*1af0*/  @!P4 IADD3 R20, R20, 0x1, RZ ;  /* 0x000000011414c810 */ /* 0x000fe20007ffe0ff */
[----:B------:R-:W-:Y:S01]  /*1b00*/  BSSY B0, `(.L_x_11) ;  /* 0x0000031000007945 */ /* 0x000fe20003800000 */
[----:B---3--:R0:W-:Y:S01]  /*1b10*/  @!P1 STS [R7+0x240], R15 ;  /* 0x0002400f07009388 */ /* 0x0081e20000000800 */
[----:B------:R-:W-:-:S03]  /*1b20*/  ISETP.GT.AND P1, PT, R35, 0x17f, PT ;  /* 0x0000017f2300780c */ /* 0x000fc60003f24270 */
[----:B-----5:R0:W-:Y:S01]  /*1b30*/  @!P2 STS [R7], R24 ;  /* 0x000000180700a388 */ /* 0x0201e20000000800 */
[----:B------:R-:W-:-:S03]  /*1b40*/  ISETP.GT.AND P2, PT, R35, 0x1ff, PT ;  /* 0x000001ff2300780c */ /* 0x000fc60003f44270 */
[----:B----4-:R0:W-:Y:S01]  /*1b50*/  @!P0 STS [R7+0x480], R26 ;  /* 0x0004801a07008388 */ /* 0x0101e20000000800 */
[----:B------:R-:W-:-:S03]  /*1b60*/  ISETP.GT.AND P0, PT, R35, 0xff, PT ;  /* 0x000000ff2300780c */ /* 0x000fc60003f04270 */
[----:B------:R0:W-:Y:S01]  /*1b70*/  @!P3 STS [R7+0x6c0], R29 ;  /* 0x0006c01d0700b388 */ /* 0x0001e20000000800 */
[----:B------:R-:W-:-:S05]  /*1b80*/  ISETP.GE.U32.AND P3, PT, R19, R38, PT ;  /* 0x000000261300720c */ /* 0x000fca0003f66070 */
[----:B------:R0:W-:Y:S04]  /*1b90*/  @!P2 STS [R7+0x900], R27 ;  /* 0x0009001b0700a388 */ /* 0x0001e80000000800 */
[----:B------:R0:W-:Y:S01]  /*1ba0*/  @!P6 STS [R7+0xfc0], R31 ;  /* 0x000fc01f0700e388 */ /* 0x0001e20000000800 */
[----:B------:R-:W-:-:S03]  /*1bb0*/  ISETP.GE.AND P2, PT, R6, RZ, PT ;  /* 0x000000ff0600720c */ /* 0x000fc60003f46270 */
[----:B------:R0:W-:Y:S01]  /*1bc0*/  @!P1 STS [R7+0xb40], R34 ;  /* 0x000b402207009388 */ /* 0x0001e20000000800 */
[----:B------:R-:W-:-:S03]  /*1bd0*/  ISETP.NE.U32.AND P1, PT, R0, RZ, PT ;  /* 0x000000ff0000720c */ /* 0x000fc60003f25070 */
[----:B------:R0:W-:Y:S01]  /*1be0*/  @!P0 STS [R7+0xd80], R36 ;  /* 0x000d802407008388 */ /* 0x0001e20000000800 */
[----:B------:R-:W-:Y:S01]  /*1bf0*/  ISETP.NE.AND P0, PT, R37, RZ, PT ;  /* 0x000000ff2500720c */ /* 0x000fe20003f05270 */
[----:B------:R-:W-:-:S04]  /*1c00*/  @P3 VIADD R20, R20, 0x1 ;  /* 0x0000000114143836 */ /* 0x000fc80000000000 */
[----:B------:R-:W-:-:S04]  /*1c10*/  IMAD.MOV.U32 R6, RZ, RZ, R20 ;  /* 0x000000ffff067224 */ /* 0x000fc800078e0014 */
[----:B------:R-:W-:-:S04]  /*1c20*/  @!P2 IMAD.MOV R6, RZ, RZ, -R6 ;  /* 0x000000ffff06a224 */ /* 0x000fc800078e0a06 */
[----:B------:R-:W-:Y:S01]  /*1c30*/  @!P0 LOP3.LUT R6, RZ, R37, RZ, 0x33, !PT ;  /* 0x00000025ff068212 */ /* 0x000fe200078e33ff */
[----:B------:R-:W-:Y:S06]  /*1c40*/  @!P1 BRA `(.L_x_12) ;  /* 0x0000000000249947 */ /* 0x000fec0003800000 */
[----:B------:R-:W-:Y:S01]  /*1c50*/  IMAD.MOV.U32 R18, RZ, RZ, R32 ;  /* 0x000000ffff127224 */ /* 0x000fe200078e0020 */
[----:B0-----:R-:W-:Y:S01]  /*1c60*/  MOV R24, R14 ;  /* 0x0000000e00187202 */ /* 0x001fe20000000f00 */
[----:B------:R-:W-:Y:S01]  /*1c70*/  IMAD.MOV.U32 R19, RZ, RZ, R33 ;  /* 0x000000ffff137224 */ /* 0x000fe200078e0021 */
[----:B------:R-:W-:Y:S02]  /*1c80*/  MOV R23, R13 ;  /* 0x0000000d00177202 */ /* 0x000fe40000000f00 */
[----:B------:R-:W-:Y:S02]  /*1c90*/  MOV R22, 0x1cb0 ;  /* 0x00001cb000167802 */ /* 0x000fe40000000f00 */
[----:B------:R-:W-:Y:S05]  /*1ca0*/  CALL.REL.NOINC `($__internal_0_$__cuda_sm20_div_s64) ;  /* 0x0000003400a47944 */ /* 0x000fea0003c00000 */
[----:B------:R-:W-:Y:S02]  /*1cb0*/  MOV R46, R0 ;  /* 0x00000000002e7202 */ /* 0x000fe40000000f00 */
[----:B------:R-:W-:Y:S01]  /*1cc0*/  MOV R47, R27 ;  /* 0x0000001b002f7202 */ /* 0x000fe20000000f00 */
[----:B------:R-:W-:Y:S05]  /*1cd0*/  BRA `(.L_x_13) ;  /* 0x00000000004c7947 */ /* 0x000fea0003800000 */
.L_x_12:
[----:B0-----:R-:W0:Y:S01]  /*1ce0*/  I2F.U32.RP R15, R14 ;  /* 0x0000000e000f7306 */ /* 0x001e220000209000 */
        /* <DEDUP_REMOVED lines=18> */
.L_x_13:
[----:B------:R-:W-:Y:S05]  /*1e10*/  BSYNC B0 ;  /* 0x0000000000007941 */ /* 0x000fea0003800000 */
.L_x_11:
[----:B------:R-:W-:Y:S01]  /*1e20*/  BAR.SYNC.DEFER_BLOCKING 0x0 ;  /* 0x0000000000007b1d */ /* 0x000fe20000010000 */
[----:B------:R-:W-:Y:S01]  /*1e30*/  LEA.HI R15, R30, R35, RZ, 0x4 ;  /* 0x000000231e0f7211 */ /* 0x000fe200078f20ff */
[----:B------:R-:W-:Y:S01]  /*1e40*/  IMAD.MOV.U32 R42, RZ, RZ, -0x800000 ;  /* 0xff800000ff2a7424 */ /* 0x000fe200078e00ff */
[----:B------:R-:W-:Y:S01]  /*1e50*/  MOV R40, 0xff800000 ;  /* 0xff80000000287802 */ /* 0x000fe20000000f00 */
[----:B------:R-:W-:Y:S01]  /*1e60*/  IMAD.MOV.U32 R31, RZ, RZ, -0x800000 ;  /* 0xff800000ff1f7424 */ /* 0x000fe200078e00ff */
[----:B------:R-:W-:Y:S01]  /*1e70*/  LOP3.LUT R0, R15, 0xfffffff0, RZ, 0xc0, !PT ;  /* 0xfffffff00f007812 */ /* 0x000fe200078ec0ff */
[----:B------:R-:W-:Y:S01]  /*1e80*/  IMAD.MOV.U32 R38, RZ, RZ, -0x800000 ;  /* 0xff800000ff267424 */ /* 0x000fe200078e00ff */
[----:B------:R-:W-:Y:S01]  /*1e90*/  SHF.R.S32.HI R15, RZ, 0x4, R15 ;  /* 0x00000004ff0f7819 */ /* 0x000fe2000001140f */
[----:B------:R-:W-:Y:S01]  /*1ea0*/  IMAD.MOV.U32 R34, RZ, RZ, -0x800000 ;  /* 0xff800000ff227424 */ /* 0x000fe200078e00ff */
[----:B------:R-:W-:Y:S01]  /*1eb0*/  MOV R30, 0xff800000 ;  /* 0xff800000001e7802 */ /* 0x000fe20000000f00 */
[----:B------:R-:W-:Y:S01]  /*1ec0*/  IMAD.IADD R35, R35, 0x1, -R0 ;  /* 0x0000000123237824 */ /* 0x000fe200078e0a00 */
[----:B------:R-:W-:Y:S01]  /*1ed0*/  ULDC.U8 UR4, c[0x0][0x3d9] ;  /* 0x0000f64000047ab9 */ /* 0x000fe20000000000 */
[----:B------:R-:W-:Y:S01]  /*1ee0*/  IMAD.MOV.U32 R36, RZ, RZ, -0x800000 ;  /* 0xff800000ff247424 */ /* 0x000fe200078e00ff */
[----:B------:R-:W-:Y:S01]  /*1ef0*/  BSSY B1, `(.L_x_14) ;  /* 0x0000257000017945 */ /* 0x000fe20003800000 */
[----:B------:R-:W-:-:S02]  /*1f00*/  IMAD R10, R35, 0x24, R10 ;  /* 0x00000024230a7824 */ /* 0x000fc400078e020a */
[----:B------:R-:W-:-:S03]  /*1f10*/  IMAD.MOV.U32 R32, RZ, RZ, -0x800000 ;  /* 0xff800000ff207424 */ /* 0x000fc600078e00ff */
[----:B------:R-:W-:-:S05]  /*1f20*/  LEA R33, R15, R10, 0x2 ;  /* 0x0000000a0f217211 */ /* 0x000fca00078e10ff */
[----:B------:R-:W-:Y:S04]  /*1f30*/  @!P6 LDS R42, [R33] ;  /* 0x00000000212ae984 */ /* 0x000fe80000000800 */
[----:B------:R-:W0:Y:S04]  /*1f40*/  @!P6 LDS R31, [R33+0x240] ;  /* 0x00024000211fe984 */ /* 0x000e280000000800 */
[----:B------:R-:W1:Y:S04]  /*1f50*/  @!P6 LDS R38, [R33+0x480] ;  /* 0x000480002126e984 */ /* 0x000e680000000800 */
[----:B------:R-:W2:Y:S04]  /*1f60*/  @!P6 LDS R40, [R33+0x6c0] ;  /* 0x0006c0002128e984 */ /* 0x000ea80000000800 */
[----:B------:R-:W3:Y:S04]  /*1f70*/  @!P6 LDS R34, [R33+0x900] ;  /* 0x000900002122e984 */ /* 0x000ee80000000800 */
[----:B------:R-:W4:Y:S04]  /*1f80*/  @!P6 LDS R36, [R33+0xb40] ;  /* 0x000b40002124e984 */ /* 0x000f280000000800 */
[----:B------:R-:W5:Y:S04]  /*1f90*/  @!P6 LDS R30, [R33+0xd80] ;  /* 0x000d8000211ee984 */ /* 0x000f680000000800 */
[----:B------:R-:W5:Y:S01]  /*1fa0*/  @!P6 LDS R32, [R33+0xfc0] ;  /* 0x000fc0002120e984 */ /* 0x000f620000000800 */
[----:B0-----:R-:W-:-:S04]  /*1fb0*/  FMNMX.FTZ R7, R42, R31, !PT ;  /* 0x0000001f2a077209 */ /* 0x001fc80007810000 */
[----:B-1----:R-:W-:-:S04]  /*1fc0*/  FMNMX.FTZ R7, R7, R38, !PT ;  /* 0x0000002607077209 */ /* 0x002fc80007810000 */
[----:B--2---:R-:W-:-:S04]  /*1fd0*/  FMNMX.FTZ R7, R7, R40, !PT ;  /* 0x0000002807077209 */ /* 0x004fc80007810000 */
[----:B---3--:R-:W-:-:S04]  /*1fe0*/  FMNMX.FTZ R7, R7, R34, !PT ;  /* 0x0000002207077209 */ /* 0x008fc80007810000 */
[----:B----4-:R-:W-:-:S04]  /*1ff0*/  FMNMX.FTZ R7, R7, R36, !PT ;  /* 0x0000002407077209 */ /* 0x010fc80007810000 */
[----:B-----5:R-:W-:-:S04]  /*2000*/  FMNMX.FTZ R7, R7, R30, !PT ;  /* 0x0000001e07077209 */ /* 0x020fc80007810000 */
[----:B------:R-:W-:-:S05]  /*2010*/  FMNMX.FTZ R18, R7, R32, !PT ;  /* 0x0000002007127209 */ /* 0x000fca0007810000 */
[----:B------:R-:W0:Y:S02]  /*2020*/  SHFL.BFLY PT, R21, R18, 0x8, 0x1f ;  /* 0x0d001f0012157f89 */ /* 0x000e2400000e0000 */
[----:B0-----:R-:W-:-:S05]  /*2030*/  FMNMX.FTZ R21, R18, R21, !PT ;  /* 0x0000001512157209 */ /* 0x001fca0007810000 */
[----:B------:R-:W0:Y:S02]  /*2040*/  SHFL.BFLY PT, R10, R21, 0x4, 0x1f ;  /* 0x0c801f00150a7f89 */ /* 0x000e2400000e0000 */
[----:B0-----:R-:W-:-:S05]  /*2050*/  FMNMX.FTZ R10, R21, R10, !PT ;  /* 0x0000000a150a7209 */ /* 0x001fca0007810000 */
[----:B------:R-:W0:Y:S02]  /*2060*/  SHFL.BFLY PT, R19, R10, 0x2, 0x1f ;  /* 0x0c401f000a137f89 */ /* 0x000e2400000e0000 */
[----:B0-----:R-:W-:-:S05]  /*2070*/  FMNMX.FTZ R19, R10, R19, !PT ;  /* 0x000000130a137209 */ /* 0x001fca0007810000 */
[----:B------:R-:W0:Y:S02]  /*2080*/  SHFL.BFLY PT, R0, R19, 0x1, 0x1f ;  /* 0x0c201f0013007f89 */ /* 0x000e2400000e0000 */
[----:B0-----:R-:W-:-:S04]  /*2090*/  FMNMX.FTZ R0, R19, R0, !PT ;  /* 0x0000000013007209 */ /* 0x001fc80007810000 */
[----:B------:R-:W-:-:S04]  /*20a0*/  FSETP.NEU.FTZ.AND P0, PT, R0, -INF , PT ;  /* 0xff8000000000780b */ /* 0x000fc80003f1d000 */
[----:B------:R-:W-:Y:S02]  /*20b0*/  FSEL R7, R0, RZ, P0 ;  /* 0x000000ff00077208 */ /* 0x000fe40000000000 */
[----:B------:R-:W-:-:S03]  /*20c0*/  ISETP.GT.AND P0, PT, R3, RZ, PT ;  /* 0x000000ff0300720c */ /* 0x000fc60003f04270 */
[C---:B------:R-:W-:Y:S01]  /*20d0*/  FADD.FTZ R0, -R7.reuse, R42 ;  /* 0x0000002a07007221 */ /* 0x040fe20000010100 */
[C---:B------:R-:W-:Y:S01]  /*20e0*/  FADD.FTZ R23, -R7.reuse, R31 ;  /* 0x0000001f07177221 */ /* 0x040fe20000010100 */
[C---:B------:R-:W-:Y:S01]  /*20f0*/  FADD.FTZ R22, -R7.reuse, R38 ;  /* 0x0000002607167221 */ /* 0x040fe20000010100 */
[----:B------:R-:W-:Y:S01]  /*2100*/  FADD.FTZ R21, -R7, R40 ;  /* 0x0000002807157221 */ /* 0x000fe20000010100 */
[----:B------:R-:W-:Y:S01]  /*2110*/  FMUL.FTZ R0, R0, 1.4426950216293334961 ;  /* 0x3fb8aa3b00007820 */ /* 0x000fe20000410000 */
[----:B------:R-:W-:Y:S01]  /*2120*/  FMUL.FTZ R23, R23, 1.4426950216293334961 ;  /* 0x3fb8aa3b17177820 */ /* 0x000fe20000410000 */
[----:B------:R-:W-:Y:S01]  /*2130*/  FMUL.FTZ R22, R22, 1.4426950216293334961 ;  /* 0x3fb8aa3b16167820 */ /* 0x000fe20000410000 */
[----:B------:R-:W-:Y:S01]  /*2140*/  FMUL.FTZ R21, R21, 1.4426950216293334961 ;  /* 0x3fb8aa3b15157820 */ /* 0x000fe20000410000 */
[C---:B------:R-:W-:Y:S01]  /*2150*/  FADD.FTZ R20, -R7.reuse, R34 ;  /* 0x0000002207147221 */ /* 0x040fe20000010100 */
[C---:B------:R-:W-:Y:S01]  /*2160*/  FADD.FTZ R19, -R7.reuse, R36 ;  /* 0x0000002407137221 */ /* 0x040fe20000010100 */
[----:B------:R-:W-:Y:S01]  /*2170*/  MUFU.EX2 R0, R0 ;  /* 0x0000000000007308 */ /* 0x000fe20000000800 */
[----:B------:R-:W-:Y:S01]  /*2180*/  FADD.FTZ R18, -R7, R30 ;  /* 0x0000001e07127221 */ /* 0x000fe20000010100 */
[----:B------:R-:W-:Y:S01]  /*2190*/  FMUL.FTZ R20, R20, 1.4426950216293334961 ;  /* 0x3fb8aa3b14147820 */ /* 0x000fe20000410000 */
[----:B------:R-:W-:Y:S01]  /*21a0*/  FMUL.FTZ R19, R19, 1.4426950216293334961 ;  /* 0x3fb8aa3b13137820 */ /* 0x000fe20000410000 */
[----:B------:R-:W-:Y:S01]  /*21b0*/  FADD.FTZ R10, -R7, R32 ;  /* 0x00000020070a7221 */ /* 0x000fe20000010100 */
[----:B------:R-:W-:-:S03]  /*21c0*/  FMUL.FTZ R18, R18, 1.4426950216293334961 ;  /* 0x3fb8aa3b12127820 */ /* 0x000fc60000410000 */
[----:B------:R-:W0:Y:S01]  /*21d0*/  MUFU.EX2 R23, R23 ;  /* 0x0000001700177308 */ /* 0x000e220000000800 */
[----:B------:R-:W-:-:S07]  /*21e0*/  FMUL.FTZ R10, R10, 1.4426950216293334961 ;  /* 0x3fb8aa3b0a0a7820 */ /* 0x000fce0000410000 */
[----:B------:R-:W1:Y:S08]  /*21f0*/  MUFU.EX2 R22, R22 ;  /* 0x0000001600167308 */ /* 0x000e700000000800 */
[----:B------:R-:W2:Y:S01]  /*2200*/  MUFU.EX2 R21, R21 ;  /* 0x0000001500157308 */ /* 0x000ea20000000800 */
[----:B0-----:R-:W-:Y:S02]  /*2210*/  FADD.FTZ R23, R0, R23 ;  /* 0x0000001700177221 */ /* 0x001fe40000010000 */
[----:B------:R-:W0:Y:S05]  /*2220*/  LDC R0, c[0x0][0x270] ;  /* 0x00009c00ff007b82 */ /* 0x000e2a0000000800 */
[----:B------:R-:W3:Y:S01]  /*2230*/  MUFU.EX2 R20, R20 ;  /* 0x0000001400147308 */ /* 0x000ee20000000800 */
[----:B-1----:R-:W-:-:S07]  /*2240*/  FADD.FTZ R22, R23, R22 ;  /* 0x0000001617167221 */ /* 0x002fce0000010000 */
[----:B------:R-:W1:Y:S01]  /*2250*/  MUFU.EX2 R19, R19 ;  /* 0x0000001300137308 */ /* 0x000e620000000800 */
[----:B--2---:R-:W-:Y:S01]  /*2260*/  FADD.FTZ R21, R22, R21 ;  /* 0x0000001516157221 */ /* 0x004fe20000010000 */
[----:B------:R-:W-:-:S06]  /*2270*/  IABS R22, R3 ;  /* 0x0000000300167213 */ /* 0x000fcc0000000000 */
[----:B------:R-:W2:Y:S01]  /*2280*/  MUFU.EX2 R18, R18 ;  /* 0x0000001200127308 */ /* 0x000ea20000000800 */
[----:B---3--:R-:W-:Y:S01]  /*2290*/  FADD.FTZ R20, R21, R20 ;  /* 0x0000001415147221 */ /* 0x008fe20000010000 */
[----:B0-----:R-:W-:-:S06]  /*22a0*/  IABS R21, R0 ;  /* 0x0000000000157213 */ /* 0x001fcc0000000000 */
[----:B------:R-:W0:Y:S01]  /*22b0*/  MUFU.EX2 R10, R10 ;  /* 0x0000000a000a7308 */ /* 0x000e220000000800 */
[----:B-1----:R-:W-:-:S07]  /*22c0*/  FADD.FTZ R19, R20, R19 ;  /* 0x0000001314137221 */ /* 0x002fce0000010000 */
[----:B------:R-:W1:Y:S01]  /*22d0*/  I2F.U32.RP R23, R21 ;  /* 0x0000001500177306 */ /* 0x000e620000209000 */
[----:B--2---:R-:W-:-:S07]  /*22e0*/  FADD.FTZ R19, R19, R18 ;  /* 0x0000001213137221 */ /* 0x004fce0000010000 */
[----:B------:R-:W2:Y:S01]  /*22f0*/  I2F.RP R18, R22 ;  /* 0x0000001600127306 */ /* 0x000ea20000209400 */
[----:B0-----:R-:W-:-:S05]  /*2300*/  FADD.FTZ R20, R19, R10 ;  /* 0x0000000a13147221 */ /* 0x001fca0000010000 */
[----:B------:R-:W0:Y:S02]  /*2310*/  SHFL.BFLY PT, R19, R20, 0x8, 0x1f ;  /* 0x0d001f0014137f89 */ /* 0x000e2400000e0000 */
[----:B-1----:R-:W1:Y:S08]  /*2320*/  MUFU.RCP R44, R23 ;  /* 0x00000017002c7308 */ /* 0x002e700000001000 */
[----:B--2---:R-:W2:Y:S01]  /*2330*/  MUFU.RCP R18, R18 ;  /* 0x0000001200127308 */ /* 0x004ea20000001000 */
[----:B-1----:R-:W-:-:S02]  /*2340*/  IADD3 R44, R44, 0xffffffe, RZ ;  /* 0x0ffffffe2c2c7810 */ /* 0x002fc40007ffe0ff */
[----:B------:R-:W-:-:S05]  /*2350*/  IADD3 R23, R22, UR5, RZ ;  /* 0x0000000516177c10 */ /* 0x000fca000fffe0ff */
[----:B------:R1:W3:Y:S01]  /*2360*/  F2I.FTZ.U32.TRUNC.NTZ R45, R44 ;  /* 0x0000002c002d7305 */ /* 0x0002e2000021f000 */
[----:B0-----:R-:W-:Y:S01]  /*2370*/  FADD.FTZ R10, R20, R19 ;  /* 0x00000013140a7221 */ /* 0x001fe20000010000 */
[----:B--2---:R-:W-:Y:S01]  /*2380*/  VIADD R48, R18, 0xffffffe ;  /* 0x0ffffffe12307836 */ /* 0x004fe20000000000 */
[----:B------:R-:W-:-:S03]  /*2390*/  IABS R18, R3 ;  /* 0x0000000300127213 */ /* 0x000fc60000000000 */
[----:B------:R-:W0:Y:S02]  /*23a0*/  SHFL.BFLY PT, R27, R10, 0x4, 0x1f ;  /* 0x0c801f000a1b7f89 */ /* 0x000e2400000e0000 */
[----:B------:R-:W2:Y:S01]  /*23b0*/  F2I.FTZ.U32.TRUNC.NTZ R49, R48 ;  /* 0x0000003000317305 */ /* 0x000ea2000021f000 */
[----:B------:R-:W-:Y:S01]  /*23c0*/  IMAD.MOV R18, RZ, RZ, -R18 ;  /* 0x000000ffff127224 */ /* 0x000fe200078e0a12 */
[----:B-1----:R-:W-:Y:S01]  /*23d0*/  HFMA2.MMA R44, -RZ, RZ, 0, 0 ;  /* 0x00000000ff2c7435 */ /* 0x002fe200000001ff */
[----:B---3--:R-:W-:-:S04]  /*23e0*/  IMAD.MOV R20, RZ, RZ, -R45 ;  /* 0x000000ffff147224 */ /* 0x008fc800078e0a2d */
[----:B------:R-:W-:Y:S02]  /*23f0*/  IMAD R20, R20, R21, RZ ;  /* 0x0000001514147224 */ /* 0x000fe400078e02ff */
[----:B--2---:R-:W-:Y:S02]  /*2400*/  IMAD.MOV R19, RZ, RZ, -R49 ;  /* 0x000000ffff137224 */ /* 0x004fe400078e0a31 */
[----:B------:R-:W-:Y:S02]  /*2410*/  IMAD.MOV.U32 R48, RZ, RZ, RZ ;  /* 0x000000ffff307224 */ /* 0x000fe400078e00ff */
[----:B------:R-:W-:Y:S01]  /*2420*/  IMAD R26, R19, R22, RZ ;  /* 0x00000016131a7224 */ /* 0x000fe200078e02ff */
[----:B------:R-:W-:Y:S01]  /*2430*/  IABS R19, R23 ;  /* 0x0000001700137213 */ /* 0x000fe20000000000 */
[----:B------:R-:W-:-:S04]  /*2440*/  IMAD.HI.U32 R20, R45, R20, R44 ;  /* 0x000000142d147227 */ /* 0x000fc800078e002c */
[----:B0-----:R-:W-:Y:S01]  /*2450*/  FADD.FTZ R27, R10, R27 ;  /* 0x0000001b0a1b7221 */ /* 0x001fe20000010000 */
[----:B------:R-:W-:Y:S01]  /*2460*/  IABS R10, R0 ;  /* 0x00000000000a7213 */ /* 0x000fe20000000000 */
[----:B------:R-:W-:-:S03]  /*2470*/  IMAD.HI.U32 R26, R49, R26, R48 ;  /* 0x0000001a311a7227 */ /* 0x000fc600078e0030 */
[----:B------:R-:W0:Y:S01]  /*2480*/  SHFL.BFLY PT, R24, R27, 0x2, 0x1f ;  /* 0x0c401f001b187f89 */ /* 0x000e2200000e0000 */
[----:B------:R-:W-:Y:S02]  /*2490*/  IMAD.MOV R10, RZ, RZ, -R10 ;  /* 0x000000ffff0a7224 */ /* 0x000fe400078e0a0a */
[----:B------:R-:W-:-:S04]  /*24a0*/  IMAD.HI.U32 R26, R26, R19, RZ ;  /* 0x000000131a1a7227 */ /* 0x000fc800078e00ff */
[----:B------:R-:W-:-:S04]  /*24b0*/  IMAD.HI.U32 R20, R20, R19, RZ ;  /* 0x0000001314147227 */ /* 0x000fc800078e00ff */
[--C-:B------:R-:W-:Y:S02]  /*24c0*/  IMAD R29, R26, R18, R19.reuse ;  /* 0x000000121a1d7224 */ /* 0x100fe400078e0213 */
[----:B------:R-:W-:Y:S01]  /*24d0*/  IMAD R18, R20, R10, R19 ;  /* 0x0000000a14127224 */ /* 0x000fe200078e0213 */
[----:B------:R-:W-:Y:S01]  /*24e0*/  LOP3.LUT R19, R23, R22, RZ, 0x3c, !PT ;  /* 0x0000001617137212 */ /* 0x000fe200078e3cff */
[----:B------:R-:W1:Y:S01]  /*24f0*/  S2R R10, SR_TID.X ;  /* 0x00000000000a7919 */ /* 0x000e620000002100 */
[----:B------:R-:W-:Y:S02]  /*2500*/  ISETP.GT.U32.AND P4, PT, R22, R29, PT ;  /* 0x0000001d1600720c */ /* 0x000fe40003f84070 */
[----:B------:R-:W-:Y:S02]  /*2510*/  ISETP.GT.U32.AND P1, PT, R21, R18, PT ;  /* 0x000000121500720c */ /* 0x000fe40003f24070 */
[----:B------:R-:W-:Y:S02]  /*2520*/  LOP3.LUT R23, R23, R0, RZ, 0x3c, !PT ;  /* 0x0000000017177212 */ /* 0x000fe400078e3cff */
[----:B------:R-:W-:Y:S01]  /*2530*/  ISETP.GE.AND P3, PT, R19, RZ, PT ;  /* 0x000000ff1300720c */ /* 0x000fe20003f66270 */
[----:B0-----:R-:W-:Y:S01]  /*2540*/  FADD.FTZ R27, R27, R24 ;  /* 0x000000181b1b7221 */ /* 0x001fe20000010000 */
[----:B------:R-:W-:-:S04]  /*2550*/  LEA.HI.SX32 R19, R4, 0x1, 0x1 ;  /* 0x0000000104137811 */ /* 0x000fc800078f0aff */
[----:B------:R-:W0:Y:S01]  /*2560*/  SHFL.BFLY PT, R24, R27, 0x1, 0x1f ;  /* 0x0c201f001b187f89 */ /* 0x000e2200000e0000 */
[-C--:B------:R-:W-:Y:S02]  /*2570*/  @!P4 IADD3 R29, R29, -R22.reuse, RZ ;  /* 0x800000161d1dc210 */ /* 0x080fe40007ffe0ff */
[----:B------:R-:W-:Y:S01]  /*2580*/  @!P1 IMAD.IADD R18, R18, 0x1, -R21 ;  /* 0x0000000112129824 */ /* 0x000fe200078e0a15 */
[----:B------:R-:W-:Y:S01]  /*2590*/  @!P4 IADD3 R26, R26, 0x1, RZ ;  /* 0x000000011a1ac810 */ /* 0x000fe20007ffe0ff */
[----:B------:R-:W-:Y:S01]  /*25a0*/  @!P1 VIADD R20, R20, 0x1 ;  /* 0x0000000114149836 */ /* 0x000fe20000000000 */
[----:B------:R-:W-:Y:S02]  /*25b0*/  ISETP.GE.U32.AND P2, PT, R29, R22, PT ;  /* 0x000000161d00720c */ /* 0x000fe40003f46070 */
[----:B------:R-:W-:Y:S02]  /*25c0*/  ISETP.GE.U32.AND P5, PT, R18, R21, PT ;  /* 0x000000151200720c */ /* 0x000fe40003fa6070 */
[----:B------:R-:W2:Y:S01]  /*25d0*/  LDC R21, c[0x0][0x2c4] ;  /* 0x0000b100ff157b82 */ /* 0x000ea20000000800 */
[----:B------:R-:W-:-:S02]  /*25e0*/  ISETP.GT.AND P4, PT, R4, RZ, PT ;  /* 0x000000ff0400720c */ /* 0x000fc40003f84270 */
[----:B------:R-:W-:Y:S02]  /*25f0*/  LEA.HI.SX32 R18, R3, 0x1, 0x1 ;  /* 0x0000000103127811 */ /* 0x000fe400078f0aff */
[----:B------:R-:W-:-:S04]  /*2600*/  MOV R29, 0x7f800000 ;  /* 0x7f800000001d7802 */ /* 0x000fc80000000f00 */
[----:B------:R-:W-:Y:S02]  /*2610*/  @P2 IADD3 R26, R26, 0x1, RZ ;  /* 0x000000011a1a2810 */ /* 0x000fe40007ffe0ff */
[----:B------:R-:W-:Y:S01]  /*2620*/  @P5 VIADD R20, R20, 0x1 ;  /* 0x0000000114145836 */ /* 0x000fe20000000000 */
[----:B------:R-:W-:Y:S01]  /*2630*/  ISETP.GE.AND P2, PT, R23, RZ, PT ;  /* 0x000000ff1700720c */ /* 0x000fe20003f46270 */
[----:B0-----:R-:W-:Y:S01]  /*2640*/  FADD.FTZ R24, R27, R24 ;  /* 0x000000181b187221 */ /* 0x001fe20000010000 */
[----:B------:R-:W-:Y:S02]  /*2650*/  SHF.R.S32.HI R27, RZ, 0x1f, R3 ;  /* 0x0000001fff1b7819 */ /* 0x000fe40000011403 */
[----:B------:R-:W-:Y:S02]  /*2660*/  ISETP.NE.AND P5, PT, R3, RZ, PT ;  /* 0x000000ff0300720c */ /* 0x000fe40003fa5270 */
[----:B------:R-:W-:Y:S02]  /*2670*/  FSETP.NE.FTZ.AND P1, PT, R24, RZ, PT ;  /* 0x000000ff1800720b */ /* 0x000fe40003f35000 */
[----:B------:R-:W-:-:S02]  /*2680*/  SHF.R.S32.HI R23, RZ, 0x1f, R4 ;  /* 0x0000001fff177819 */ /* 0x000fc40000011404 */
[----:B------:R-:W-:Y:S02]  /*2690*/  @!P0 IADD3 R18, R27, RZ, RZ ;  /* 0x000000ff1b128210 */ /* 0x000fe40007ffe0ff */
[----:B------:R-:W-:Y:S01]  /*26a0*/  ISETP.NE.AND P0, PT, R0, RZ, PT ;  /* 0x000000ff0000720c */ /* 0x000fe20003f05270 */
[----:B------:R-:W-:Y:S01]  /*26b0*/  @!P4 IMAD.MOV R19, RZ, RZ, R23 ;  /* 0x000000ffff13c224 */ /* 0x000fe200078e0217 */
[----:B-1----:R-:W-:Y:S01]  /*26c0*/  LOP3.LUT P4, RZ, R10, 0xf, RZ, 0xc0, !PT ;  /* 0x0000000f0aff7812 */ /* 0x002fe2000788c0ff */
[----:B------:R-:W-:Y:S01]  /*26d0*/  @!P2 IMAD.MOV R20, RZ, RZ, -R20 ;  /* 0x000000ffff14a224 */ /* 0x000fe200078e0a14 */
[----:B------:R-:W-:Y:S02]  /*26e0*/  @!P3 IADD3 R26, -R26, RZ, RZ ;  /* 0x000000ff1a1ab210 */ /* 0x000fe40007ffe1ff */
[----:B------:R-:W-:Y:S01]  /*26f0*/  ISETP.GT.OR P4, PT, R10, 0x7f, P4 ;  /* 0x0000007f0a00780c */ /* 0x000fe20002784670 */
[----:B------:R-:W0:Y:S01]  /*2700*/  @P1 MUFU.LG2 R24, R24 ;  /* 0x0000001800181308 */ /* 0x000e220000000c00 */
[----:B------:R-:W-:-:S02]  /*2710*/  ISETP.NE.AND P3, PT, RZ, UR4, PT ;  /* 0x00000004ff007c0c */ /* 0x000fc4000bf65270 */
[----:B------:R-:W-:Y:S02]  /*2720*/  @!P5 LOP3.LUT R26, RZ, R22, RZ, 0x33, !PT ;  /* 0x00000016ff1ad212 */ /* 0x000fe400078e33ff */
[----:B--2---:R-:W-:Y:S02]  /*2730*/  SEL R21, R21, 0x1, !P3 ;  /* 0x0000000115157807 */ /* 0x004fe40005800000 */
[----:B------:R-:W-:Y:S02]  /*2740*/  ISETP.LT.U32.AND P2, PT, R8, R26, PT ;  /* 0x0000001a0800720c */ /* 0x000fe40003f41070 */
[----:B------:R-:W-:Y:S01]  /*2750*/  SHF.R.S32.HI R23, RZ, 0x1f, R26 ;  /* 0x0000001fff177819 */ /* 0x000fe2000001141a */
[----:B------:R-:W-:Y:S01]  /*2760*/  IMAD R6, R6, R21, RZ ;  /* 0x0000001506067224 */ /* 0x000fe200078e02ff */
[----:B------:R-:W-:Y:S02]  /*2770*/  @!P0 LOP3.LUT R20, RZ, R0, RZ, 0x33, !PT ;  /* 0x00000000ff148212 */ /* 0x000fe400078e33ff */
[----:B------:R-:W-:-:S03]  /*2780*/  ISETP.LT.AND.EX P2, PT, R9, R23, PT, P2 ;  /* 0x000000170900720c */ /* 0x000fc60003f41320 */
[----:B------:R-:W-:Y:S01]  /*2790*/  IMAD R21, R20, R21, RZ ;  /* 0x0000001514157224 */ /* 0x000fe200078e02ff */
[----:B------:R-:W-:Y:S01]  /*27a0*/  SEL R10, R8, R26, P2 ;  /* 0x0000001a080a7207 */ /* 0x000fe20001000000 */
[----:B0-----:R-:W-:Y:S01]  /*27b0*/  @P1 FFMA.FTZ R29, R24, 0.69314718246459960938, R7 ;  /* 0x3f317218181d1823 */ /* 0x001fe20000010007 */
[----:B------:R-:W-:Y:S01]  /*27c0*/  SEL R9, R9, R23, P2 ;  /* 0x0000001709097207 */ /* 0x000fe20001000000 */
[----:B------:R-:W-:Y:S02]  /*27d0*/  IMAD R7, R6, R19, RZ ;  /* 0x0000001306077224 */ /* 0x000fe400078e02ff */
[----:B------:R-:W-:Y:S01]  /*27e0*/  IMAD R8, R18, R21, RZ ;  /* 0x0000001512087224 */ /* 0x000fe200078e02ff */
[----:B------:R-:W-:Y:S06]  /*27f0*/  @P4 BRA `(.L_x_15) ;  /* 0x0000001c00184947 */ /* 0x000fec0003800000 */
[----:B------:R-:W-:Y:S01]  /*2800*/  ULDC.U8 UR4, c[0x0][0x3d8] ;  /* 0x0000f60000047ab9 */ /* 0x000fe20000000000 */
[C---:B------:R-:W-:Y:S02]  /*2810*/  IADD3 R44, P0, R15.reuse, UR7, RZ ;  /* 0x000000070f2c7c10 */ /* 0x040fe4000ff1e0ff */
[----:B------:R-:W-:Y:S02]  /*2820*/  ISETP.NE.AND P1, PT, RZ, UR4, PT ;  /* 0x00000004ff007c0c */ /* 0x000fe4000bf25270 */
[----:B------:R-:W-:-:S11]  /*2830*/  LEA.HI.X.SX32 R45, R15, UR6, 0x1, P0 ;  /* 0x000000060f2d7c11 */ /* 0x000fd600080f0eff */
[----:B------:R-:W-:Y:S05]  /*2840*/  @!P1 BRA `(.L_x_16) ;  /* 0x0000001800f49947 */ /* 0x000fea0003800000 */
[----:B------:R-:W-:Y:S02]  /*2850*/  ISETP.GE.U32.AND P1, PT, R44, R28, PT ;  /* 0x0000001c2c00720c */ /* 0x000fe40003f26070 */
[----:B------:R-:W-:Y:S02]  /*2860*/  ISETP.LT.U32.AND P0, PT, R0, 0x1, PT ;  /* 0x000000010000780c */ /* 0x000fe40003f01070 */
[----:B------:R-:W-:Y:S02]  /*2870*/  ISETP.GE.AND.EX P1, PT, R45, R5, PT, P1 ;  /* 0x000000052d00720c */ /* 0x000fe40003f26310 */
[----:B------:R-:W-:-:S04]  /*2880*/  SHF.R.S32.HI R18, RZ, 0x1f, R0 ;  /* 0x0000001fff127819 */ /* 0x000fc80000011400 */
[----:B------:R-:W-:-:S04]  /*2890*/  ISETP.LT.AND.EX P0, PT, R18, RZ, PT, P0 ;  /* 0x000000ff1200720c */ /* 0x000fc80003f01300 */
[----:B------:R-:W-:Y:S02]  /*28a0*/  SEL R6, R0, 0x1, P0 ;  /* 0x0000000100067807 */ /* 0x000fe40000000000 */
[----:B------:R-:W-:Y:S01]  /*28b0*/  SEL R5, R18, RZ, P0 ;  /* 0x000000ff12057207 */ /* 0x000fe20000000000 */
[----:B------:R-:W-:Y:S06]  /*28c0*/  @P1 BRA `(.L_x_15) ;  /* 0x0000001800e41947 */ /* 0x000fec0003800000 */
[----:B------:R-:W-:Y:S01]  /*28d0*/  IADD3 R0, P1, R6, 0x1, RZ ;  /* 0x0000000106007810 */ /* 0x000fe20007f3e0ff */
[----:B------:R-:W-:Y:S03]  /*28e0*/  BSSY B0, `(.L_x_17) ;  /* 0x0000036000007945 */ /* 0x000fe60003800000 */
[----:B------:R-:W-:Y:S01]  /*28f0*/  ISETP.GE.U32.AND P0, PT, R0, 0x3, PT ;  /* 0x000000030000780c */ /* 0x000fe20003f06070 */
[----:B------:R-:W-:-:S05]  /*2900*/  IMAD.X R0, RZ, RZ, R5, P1 ;  /* 0x000000ffff007224 */ /* 0x000fca00008e0605 */
[----:B------:R-:W-:-:S04]  /*2910*/  ISETP.GE.U32.AND.EX P0, PT, R0, RZ, PT, P0 ;  /* 0x000000ff0000720c */ /* 0x000fc80003f06100 */
[----:B------:R-:W-:Y:S02]  /*2920*/  SEL R18, R5, RZ, !P0 ;  /* 0x000000ff05127207 */ /* 0x000fe40004000000 */
[----:B------:R-:W-:-:S03]  /*2930*/  SEL R0, R6, RZ, !P0 ;  /* 0x000000ff06007207 */ /* 0x000fc60004000000 */
[-C--:B------:R-:W-:Y:S02]  /*2940*/  IMAD R19, R18, R25.reuse, RZ ;  /* 0x0000001912137224 */ /* 0x080fe400078e02ff */
[----:B------:R-:W-:-:S04]  /*2950*/  IMAD.WIDE.U32 R20, R0, R25, RZ ;  /* 0x0000001900147225 */ /* 0x000fc800078e00ff */
[----:B------:R-:W-:Y:S02]  /*2960*/  IMAD R19, R0, R2, R19 ;  /* 0x0000000200137224 */ /* 0x000fe400078e0213 */
[----:B------:R-:W-:-:S03]  /*2970*/  IMAD.WIDE.U32 R48, R20, R6, RZ ;  /* 0x0000000614307225 */ /* 0x000fc600078e00ff */
[----:B------:R-:W-:-:S05]  /*2980*/  IADD3 R19, R21, R19, RZ ;  /* 0x0000001315137210 */ /* 0x000fca0007ffe0ff */
[----:B------:R-:W-:-:S04]  /*2990*/  IMAD R0, R19, R6, RZ ;  /* 0x0000000613007224 */ /* 0x000fc800078e02ff */
[----:B------:R-:W-:-:S04]  /*29a0*/  IMAD R23, R5, R20, R0 ;  /* 0x0000001405177224 */ /* 0x000fc800078e0200 */
[----:B------:R-:W-:-:S05]  /*29b0*/  IMAD.IADD R23, R49, 0x1, R23 ;  /* 0x0000000131177824 */ /* 0x000fca00078e0217 */
[----:B------:R-:W-:-:S04]  /*29c0*/  LOP3.LUT R0, R45, R23, RZ, 0xfc, !PT ;  /* 0x000000172d007212 */ /* 0x000fc800078efcff */
[----:B------:R-:W-:-:S13]  /*29d0*/  ISETP.NE.U32.AND P0, PT, R0, RZ, PT ;  /* 0x000000ff0000720c */ /* 0x000fda0003f05070 */
[----:B------:R-:W-:Y:S05]  /*29e0*/  @!P0 BRA `(.L_x_18) ;  /* 0x00000000003c8947 */ /* 0x000fea0003800000 */
[----:B------:R-:W-:Y:S01]  /*29f0*/  IMAD.MOV.U32 R18, RZ, RZ, R44 ;  /* 0x000000ffff127224 */ /* 0x000fe200078e002c */
[----:B------:R-:W-:Y:S01]  /*2a00*/  MOV R19, R45 ;  /* 0x0000002d00137202 */ /* 0x000fe20000000f00 */
[----:B------:R-:W-:Y:S01]  /*2a10*/  IMAD.MOV.U32 R24, RZ, RZ, R48 ;  /* 0x000000ffff187224 */ /* 0x000fe200078e0030 */
[----:B------:R-:W-:Y:S02]  /*2a20*/  MOV R22, 0x2a40 ;  /* 0x00002a4000167802 */ /* 0x000fe40000000f00 */
[----:B------:R-:W-:Y:S05]  /*2a30*/  CALL.REL.NOINC `($__internal_0_$__cuda_sm20_div_s64) ;  /* 0x0000002800407944 */ /* 0x000fea0003c00000 */
[-C--:B------:R-:W-:Y:S02]  /*2a40*/  IADD3 R21, P0, RZ, -R0.reuse, RZ ;  /* 0x80000000ff157210 */ /* 0x080fe40007f1e0ff */
[----:B------:R-:W-:Y:S02]  /*2a50*/  MOV R54, R0 ;  /* 0x0000000000367202 */ /* 0x000fe40000000f00 */
[----:B------:R-:W-:Y:S01]  /*2a60*/  IADD3.X R19, RZ, ~R27, RZ, P0, !PT ;  /* 0x8000001bff137210 */ /* 0x000fe200007fe4ff */
[----:B------:R-:W-:Y:S01]  /*2a70*/  IMAD.WIDE.U32 R44, R48, R21, R44 ;  /* 0x00000015302c7225 */ /* 0x000fe200078e002c */
[----:B------:R-:W-:-:S03]  /*2a80*/  MOV R55, R27 ;  /* 0x0000001b00377202 */ /* 0x000fc60000000f00 */
[----:B------:R-:W-:-:S04]  /*2a90*/  IMAD R18, R19, R48, RZ ;  /* 0x0000003013127224 */ /* 0x000fc800078e02ff */
[----:B------:R-:W-:Y:S01]  /*2aa0*/  IMAD R19, R23, R21, R18 ;  /* 0x0000001517137224 */ /* 0x000fe200078e0212 */
[----:B------:R-:W-:-:S04]  /*2ab0*/  MOV R18, R44 ;  /* 0x0000002c00127202 */ /* 0x000fc80000000f00 */
[----:B------:R-:W-:Y:S01]  /*2ac0*/  IADD3 R19, R45, R19, RZ ;  /* 0x000000132d137210 */ /* 0x000fe20007ffe0ff */
[----:B------:R-:W-:Y:S05]  /*2ad0*/  BRA `(.L_x_19) ;  /* 0x0000000000587947 */ /* 0x000fea0003800000 */
.L_x_18:
[----:B------:R-:W0:Y:S01]  /*2ae0*/  I2F.U32.RP R20, R48 ;  /* 0x0000003000147306 */ /* 0x000e220000209000 */
[----:B------:R-:W-:Y:S01]  /*2af0*/  ISETP.NE.U32.AND P0, PT, R48, RZ, PT ;  /* 0x000000ff3000720c */ /* 0x000fe20003f05070 */
[----:B------:R-:W-:-:S06]  /*2b00*/  HFMA2.MMA R55, -RZ, RZ, 0, 0 ;  /* 0x00000000ff377435 */ /* 0x000fcc00000001ff */
[----:B0-----:R-:W0:Y:S02]  /*2b10*/  MUFU.RCP R18, R20 ;  /* 0x0000001400127308 */ /* 0x001e240000001000 */
[----:B0-----:R-:W-:-:S06]  /*2b20*/  IADD3 R18, R18, 0xffffffe, RZ ;  /* 0x0ffffffe12127810 */ /* 0x001fcc0007ffe0ff */
        /* <DEDUP_REMOVED lines=11> */
[----:B------:R-:W-:Y:S02]  /*2be0*/  ISETP.GE.U32.AND P1, PT, R19, R48, PT ;  /* 0x000000301300720c */ /* 0x000fe40003f26070 */
[----:B------:R-:W-:-:S11]  /*2bf0*/  MOV R19, RZ ;  /* 0x000000ff00137202 */ /* 0x000fd60000000f00 */
[----:B------:R-:W-:Y:S02]  /*2c00*/  @P1 IADD3 R54, R54, 0x1, RZ ;  /* 0x0000000136361810 */ /* 0x000fe40007ffe0ff */
[----:B------:R-:W-:-:S05]  /*2c10*/  @!P0 LOP3.LUT R54, RZ, R48, RZ, 0x33, !PT ;  /* 0x00000030ff368212 */ /* 0x000fca00078e33ff */
[----:B------:R-:W-:-:S04]  /*2c20*/  IMAD.MOV R21, RZ, RZ, -R54 ;  /* 0x000000ffff157224 */ /* 0x000fc800078e0a36 */
[----:B------:R-:W-:Y:S02]  /*2c30*/  IMAD R18, R48, R21, R44 ;  /* 0x0000001530127224 */ /* 0x000fe400078e022c */
.L_x_19:
[----:B------:R-:W-:Y:S05]  /*2c40*/  BSYNC B0 ;  /* 0x0000000000007941 */ /* 0x000fea0003800000 */
.L_x_17:
[----:B------:R-:W-:Y:S01]  /*2c50*/  LOP3.LUT R0, R19, R2, RZ, 0xfc, !PT ;  /* 0x0000000213007212 */ /* 0x000fe200078efcff */
[----:B------:R-:W-:Y:S03]  /*2c60*/  BSSY B0, `(.L_x_20) ;  /* 0x0000026000007945 */ /* 0x000fe60003800000 */
[----:B------:R-:W-:-:S13]  /*2c70*/  ISETP.NE.U32.AND P0, PT, R0, RZ, PT ;  /* 0x000000ff0000720c */ /* 0x000fda0003f05070 */
[----:B------:R-:W-:Y:S05]  /*2c80*/  @!P0 BRA `(.L_x_21) ;  /* 0x0000000000348947 */ /* 0x000fea0003800000 */
[----:B------:R-:W-:Y:S01]  /*2c90*/  IMAD.MOV.U32 R24, RZ, RZ, R25 ;  /* 0x000000ffff187224 */ /* 0x000fe200078e0019 */
[----:B------:R-:W-:Y:S02]  /*2ca0*/  MOV R23, R2 ;  /* 0x0000000200177202 */ /* 0x000fe40000000f00 */
        /* <DEDUP_REMOVED lines=8> */
[----:B------:R-:W-:-:S05]  /*2d30*/  IMAD R2, R2, R21, R20 ;  /* 0x0000001502027224 */ /* 0x000fca00078e0214 */
[----:B------:R-:W-:Y:S01]  /*2d40*/  IADD3 R2, R45, R2, RZ ;  /* 0x000000022d027210 */ /* 0x000fe20007ffe0ff */
[----:B------:R-:W-:Y:S05]  /*2d50*/  BRA `(.L_x_22) ;  /* 0x0000000000587947 */ /* 0x000fea0003800000 */
.L_x_21:
[----:B------:R-:W0:Y:S01]  /*2d60*/  I2F.U32.RP R2, R25 ;  /* 0x0000001900027306 */ /* 0x000e220000209000 */
[----:B------:R-:W-:Y:S01]  /*2d70*/  ISETP.NE.U32.AND P0, PT, R25, RZ, PT ;  /* 0x000000ff1900720c */ /* 0x000fe20003f05070 */
[----:B------:R-:W-:-:S06]  /*2d80*/  HFMA2.MMA R49, -RZ, RZ, 0, 0 ;  /* 0x00000000ff317435 */ /* 0x000fcc00000001ff */
[----:B0-----:R-:W0:Y:S02]  /*2d90*/  MUFU.RCP R20, R2 ;  /* 0x0000000200147308 */ /* 0x001e240000001000 */
[----:B0-----:R-:W-:Y:S02]  /*2da0*/  IADD3 R20, R20, 0xffffffe, RZ ;  /* 0x0ffffffe14147810 */ /* 0x001fe40007ffe0ff */
[----:B------:R-:W-:-:S04]  /*2db0*/  MOV R2, RZ ;  /* 0x000000ff00027202 */ /* 0x000fc80000000f00 */
        /* <DEDUP_REMOVED lines=13> */
[----:B------:R-:W-:-:S05]  /*2e90*/  @!P0 LOP3.LUT R48, RZ, R25, RZ, 0x33, !PT ;  /* 0x00000019ff308212 */ /* 0x000fca00078e33ff */
[----:B------:R-:W-:-:S04]  /*2ea0*/  IMAD.MOV R44, RZ, RZ, -R48 ;  /* 0x000000ffff2c7224 */ /* 0x000fc800078e0a30 */
[----:B------:R-:W-:Y:S02]  /*2eb0*/  IMAD R44, R25, R44, R18 ;  /* 0x0000002c192c7224 */ /* 0x000fe400078e0212 */
.L_x_22:
[----:B------:R-:W-:Y:S05]  /*2ec0*/  BSYNC B0 ;  /* 0x0000000000007941 */ /* 0x000fea0003800000 */
.L_x_20:
[----:B------:R-:W0:Y:S01]  /*2ed0*/  LDC R25, c[0x0][0x2c0] ;  /* 0x0000b000ff197b82 */ /* 0x000e220000000800 */
[----:B------:R-:W-:Y:S01]  /*2ee0*/  LOP3.LUT R0, R49, R5, RZ, 0xfc, !PT ;  /* 0x0000000531007212 */ /* 0x000fe200078efcff */
[----:B------:R-:W-:Y:S03]  /*2ef0*/  BSSY B0, `(.L_x_23) ;  /* 0x0000028000007945 */ /* 0x000fe60003800000 */
[----:B------:R-:W-:Y:S02]  /*2f00*/  ISETP.NE.U32.AND P0, PT, R0, RZ, PT ;  /* 0x000000ff0000720c */ /* 0x000fe40003f05070 */
[----:B0-----:R-:W-:-:S11]  /*2f10*/  SEL R25, R25, 0x1, P3 ;  /* 0x0000000119197807 */ /* 0x001fd60001800000 */
[----:B------:R-:W-:Y:S05]  /*2f20*/  @!P0 BRA `(.L_x_24) ;  /* 0x0000000000388947 */ /* 0x000fea0003800000 */
[----:B------:R-:W-:Y:S01]  /*2f30*/  IMAD.MOV.U32 R18, RZ, RZ, R48 ;  /* 0x000000ffff127224 */ /* 0x000fe200078e0030 */
[----:B------:R-:W-:Y:S01]  /*2f40*/  MOV R24, R6 ;  /* 0x0000000600187202 */ /* 0x000fe20000000f00 */
[----:B------:R-:W-:Y:S01]  /*2f50*/  IMAD.MOV.U32 R19, RZ, RZ, R49 ;  /* 0x000000ffff137224 */ /* 0x000fe200078e0031 */
[----:B------:R-:W-:Y:S02]  /*2f60*/  MOV R23, R5 ;  /* 0x0000000500177202 */ /* 0x000fe40000000f00 */
[----:B------:R-:W-:Y:S02]  /*2f70*/  MOV R22, 0x2f90 ;  /* 0x00002f9000167802 */ /* 0x000fe40000000f00 */
[----:B------:R-:W-:Y:S05]  /*2f80*/  CALL.REL.NOINC `($__internal_0_$__cuda_sm20_div_s64) ;  /* 0x0000002000ec7944 */ /* 0x000fea0003c00000 */
[-C--:B------:R-:W-:Y:S02]  /*2f90*/  IADD3 R18, P0, RZ, -R0.reuse, RZ ;  /* 0x80000000ff127210 */ /* 0x080fe40007f1e0ff */
[----:B------:R-:W-:Y:S02]  /*2fa0*/  MOV R26, R0 ;  /* 0x00000000001a7202 */ /* 0x000fe40000000f00 */
[----:B------:R-:W-:Y:S01]  /*2fb0*/  IADD3.X R19, RZ, ~R27, RZ, P0, !PT ;  /* 0x8000001bff137210 */ /* 0x000fe200007fe4ff */
[----:B------:R-:W-:-:S04]  /*2fc0*/  IMAD.WIDE.U32 R48, R6, R18, R48 ;  /* 0x0000001206307225 */ /* 0x000fc800078e0030 */
[----:B------:R-:W-:-:S04]  /*2fd0*/  IMAD R19, R19, R6, RZ ;  /* 0x0000000613137224 */ /* 0x000fc800078e02ff */
[----:B------:R-:W-:-:S05]  /*2fe0*/  IMAD R5, R5, R18, R19 ;  /* 0x0000001205057224 */ /* 0x000fca00078e0213 */
[----:B------:R-:W-:Y:S01]  /*2ff0*/  IADD3 R5, R49, R5, RZ ;  /* 0x0000000531057210 */ /* 0x000fe20007ffe0ff */
[----:B------:R-:W-:Y:S05]  /*3000*/  BRA `(.L_x_25) ;  /* 0x0000000000587947 */ /* 0x000fea0003800000 */
.L_x_24:
        /* <DEDUP_REMOVED lines=22> */
.L_x_25:
[----:B------:R-:W-:Y:S05]  /*3170*/  BSYNC B0 ;  /* 0x0000000000007941 */ /* 0x000fea0003800000 */
.L_x_23:
[-C--:B------:R-:W-:Y:S01]  /*3180*/  IMAD R19, R47, R17.reuse, RZ ;  /* 0x000000112f137224 */ /* 0x080fe200078e02ff */
[----:B------:R-:W-:Y:S01]  /*3190*/  ULDC.U8 UR10, c[0x0][0x3d9] ;  /* 0x0000f640000a7ab9 */ /* 0x000fe20000000000 */
[C---:B------:R-:W-:Y:S01]  /*31a0*/  IMAD.WIDE.U32 R52, R46.reuse, R17, RZ ;  /* 0x000000112e347225 */ /* 0x040fe200078e00ff */
[----:B------:R-:W-:Y:S01]  /*31b0*/  UISETP.NE.AND UP0, UPT, UR10, URZ, UPT ;  /* 0x0000003f0a00728c */ /* 0x000fe2000bf05270 */
[----:B------:R-:W-:Y:S01]  /*31c0*/  BSSY B0, `(.L_x_26) ;  /* 0x0000046000007945 */ /* 0x000fe20003800000 */
[----:B------:R-:W-:Y:S01]  /*31d0*/  ULDC.64 UR4, c[0x0][0x2c0] ;  /* 0x0000b00000047ab9 */ /* 0x000fe20000000a00 */
[----:B------:R-:W-:Y:S01]  /*31e0*/  IMAD R19, R46, R16, R19 ;  /* 0x000000102e137224 */ /* 0x000fe200078e0213 */
[----:B------:R-:W-:Y:S01]  /*31f0*/  UIMAD UR4, UR4, UR5, URZ ;  /* 0x00000005040472a4 */ /* 0x000fe2000f8e023f */
[----:B------:R-:W-:Y:S01]  /*3200*/  IMAD R2, R2, R25, RZ ;  /* 0x0000001902027224 */ /* 0x000fe200078e02ff */
[----:B------:R-:W-:Y:S02]  /*3210*/  USEL UR5, UR5, 0x1, !UP0 ;  /* 0x0000000105057887 */ /* 0x000fe4000c000000 */
[----:B------:R-:W-:Y:S01]  /*3220*/  IADD3 R19, R53, R19, RZ ;  /* 0x0000001335137210 */ /* 0x000fe20007ffe0ff */
[----:B------:R-:W-:Y:S01]  /*3230*/  USHF.R.S32.HI UR11, URZ, 0x1f, UR4 ;  /* 0x0000001f3f0b7899 */ /* 0x000fe20008011404 */
[----:B------:R-:W-:Y:S01]  /*3240*/  IMAD R21, R5, UR4, RZ ;  /* 0x0000000405157c24 */ /* 0x000fe2000f8e02ff */
[----:B------:R-:W-:Y:S01]  /*3250*/  USHF.R.S32.HI UR10, URZ, 0x1f, UR5 ;  /* 0x0000001f3f0a7899 */ /* 0x000fe20008011405 */
[----:B------:R-:W-:-:S02]  /*3260*/  IMAD R5, R27, UR5, RZ ;  /* 0x000000051b057c24 */ /* 0x000fc4000f8e02ff */
[----:B------:R-:W-:Y:S01]  /*3270*/  IMAD R0, R19, R14, RZ ;  /* 0x0000000e13007224 */ /* 0x000fe200078e02ff */
[----:B------:R-:W-:Y:S01]  /*3280*/  SHF.R.S32.HI R19, RZ, 0x1f, R25 ;  /* 0x0000001fff137819 */ /* 0x000fe20000011419 */
[----:B------:R-:W-:Y:S02]  /*3290*/  IMAD R21, R48, UR11, R21 ;  /* 0x0000000b30157c24 */ /* 0x000fe4000f8e0215 */
[----:B------:R-:W-:Y:S02]  /*32a0*/  IMAD R23, R13, R52, R0 ;  /* 0x000000340d177224 */ /* 0x000fe400078e0200 */
[----:B------:R-:W-:-:S04]  /*32b0*/  IMAD.WIDE.U32 R52, R52, R14, RZ ;  /* 0x0000000e34347225 */ /* 0x000fc800078e00ff */
[----:B------:R-:W-:Y:S01]  /*32c0*/  IMAD R19, R19, R44, R2 ;  /* 0x0000002c13137224 */ /* 0x000fe200078e0202 */
[----:B------:R-:W-:Y:S01]  /*32d0*/  IADD3 R23, R53, R23, RZ ;  /* 0x0000001735177210 */ /* 0x000fe20007ffe0ff */
[----:B------:R-:W-:-:S03]  /*32e0*/  IMAD.WIDE.U32 R44, R44, R25, RZ ;  /* 0x000000192c2c7225 */ /* 0x000fc600078e00ff */
[----:B------:R-:W-:Y:S01]  /*32f0*/  LOP3.LUT R0, R55, R23, RZ, 0xfc, !PT ;  /* 0x0000001737007212 */ /* 0x000fe200078efcff */
[----:B------:R-:W-:Y:S01]  /*3300*/  IMAD.WIDE.U32 R48, R48, UR4, RZ ;  /* 0x0000000430307c25 */ /* 0x000fe2000f8e00ff */
[----:B------:R-:W-:Y:S02]  /*3310*/  IADD3 R2, R45, R19, RZ ;  /* 0x000000132d027210 */ /* 0x000fe40007ffe0ff */
[----:B------:R-:W-:Y:S01]  /*3320*/  ISETP.NE.U32.AND P0, PT, R0, RZ, PT ;  /* 0x000000ff0000720c */ /* 0x000fe20003f05070 */
[C---:B------:R-:W-:Y:S01]  /*3330*/  IMAD R5, R26.reuse, UR10, R5 ;  /* 0x0000000a1a057c24 */ /* 0x040fe2000f8e0205 */
[----:B------:R-:W-:Y:S01]  /*3340*/  IADD3 R6, R49, R21, RZ ;  /* 0x0000001531067210 */ /* 0x000fe20007ffe0ff */
[----:B------:R-:W-:-:S04]  /*3350*/  IMAD.WIDE.U32 R46, R26, UR5, RZ ;  /* 0x000000051a2e7c25 */ /* 0x000fc8000f8e00ff */
[----:B------:R-:W-:Y:S01]  /*3360*/  IMAD R4, R4, UR4, RZ ;  /* 0x0000000404047c24 */ /* 0x000fe2000f8e02ff */
[----:B------:R-:W-:Y:S01]  /*3370*/  IADD3 R5, R47, R5, RZ ;  /* 0x000000052f057210 */ /* 0x000fe20007ffe0ff */
[----:B------:R-:W-:-:S04]  /*3380*/  IMAD R3, R3, UR4, RZ ;  /* 0x0000000403037c24 */ /* 0x000fc8000f8e02ff */
[----:B------:R-:W-:Y:S05]  /*3390*/  @!P0 BRA `(.L_x_27) ;  /* 0x0000000000448947 */ /* 0x000fea0003800000 */
[----:B------:R-:W-:Y:S01]  /*33a0*/  IMAD.MOV.U32 R18, RZ, RZ, R54 ;  /* 0x000000ffff127224 */ /* 0x000fe200078e0036 */
[----:B------:R-:W-:Y:S01]  /*33b0*/  MOV R19, R55 ;  /* 0x0000003700137202 */ /* 0x000fe20000000f00 */
[----:B------:R-:W-:Y:S01]  /*33c0*/  IMAD.MOV.U32 R24, RZ, RZ, R52 ;  /* 0x000000ffff187224 */ /* 0x000fe200078e0034 */
[----:B------:R-:W-:Y:S02]  /*33d0*/  MOV R22, 0x33f0 ;  /* 0x000033f000167802 */ /* 0x000fe40000000f00 */
[----:B------:R-:W-:Y:S05]  /*33e0*/  CALL.REL.NOINC `($__internal_0_$__cuda_sm20_div_s64) ;  /* 0x0000001c00d47944 */ /* 0x000fea0003c00000 */
[----:B------:R-:W-:Y:S01]  /*33f0*/  IADD3 R18, P0, RZ, -R0, RZ ;  /* 0x80000000ff127210 */ /* 0x000fe20007f1e0ff */
[----:B------:R-:W-:Y:S01]  /*3400*/  IMAD.MOV.U32 R21, RZ, RZ, R55 ;  /* 0x000000ffff157224 */ /* 0x000fe200078e0037 */
[----:B------:R-:W-:Y:S02]  /*3410*/  MOV R20, R54 ;  /* 0x0000003600147202 */ /* 0x000fe40000000f00 */
[-C--:B------:R-:W-:Y:S02]  /*3420*/  IADD3.X R19, RZ, ~R27.reuse, RZ, P0, !PT ;  /* 0x8000001bff137210 */ /* 0x080fe400007fe4ff */
[----:B------:R-:W-:Y:S02]  /*3430*/  MOV R54, R0 ;  /* 0x0000000000367202 */ /* 0x000fe40000000f00 */
[----:B------:R-:W-:Y:S01]  /*3440*/  MOV R55, R27 ;  /* 0x0000001b00377202 */ /* 0x000fe20000000f00 */
[-C--:B------:R-:W-:Y:S02]  /*3450*/  IMAD R19, R19, R52.reuse, RZ ;  /* 0x0000003413137224 */ /* 0x080fe400078e02ff */
[----:B------:R-:W-:-:S04]  /*3460*/  IMAD.WIDE.U32 R52, R18, R52, R20 ;  /* 0x0000003412347225 */ /* 0x000fc800078e0014 */
[----:B------:R-:W-:Y:S01]  /*3470*/  IMAD R19, R23, R18, R19 ;  /* 0x0000001217137224 */ /* 0x000fe200078e0213 */
[----:B------:R-:W-:-:S03]  /*3480*/  MOV R18, R52 ;  /* 0x0000003400127202 */ /* 0x000fc60000000f00 */
[----:B------:R-:W-:Y:S01]  /*3490*/  IMAD.IADD R19, R53, 0x1, R19 ;  /* 0x0000000135137824 */ /* 0x000fe200078e0213 */
[----:B------:R-:W-:Y:S05]  /*34a0*/  BRA `(.L_x_28) ;  /* 0x00000000005c7947 */ /* 0x000fea0003800000 */
.L_x_27:
[----:B------:R-:W0:Y:S01]  /*34b0*/  I2F.U32.RP R20, R52 ;  /* 0x0000003400147306 */ /* 0x000e220000209000 */
[----:B------:R-:W-:Y:S01]  /*34c0*/  ISETP.NE.U32.AND P0, PT, R52, RZ, PT ;  /* 0x000000ff3400720c */ /* 0x000fe20003f05070 */
[----:B------:R-:W-:-:S06]  /*34d0*/  IMAD.MOV.U32 R55, RZ, RZ, RZ ;  /* 0x000000ffff377224 */ /* 0x000fcc00078e00ff */
[----:B0-----:R-:W0:Y:S02]  /*34e0*/  MUFU.RCP R18, R20 ;  /* 0x0000001400127308 */ /* 0x001e240000001000 */
[----:B0-----:R-:W-:-:S06]  /*34f0*/  IADD3 R18, R18, 0xffffffe, RZ ;  /* 0x0ffffffe12127810 */ /* 0x001fcc0007ffe0ff */
        /* <DEDUP_REMOVED lines=11> */
[----:B------:R-:W-:Y:S01]  /*35b0*/  ISETP.GE.U32.AND P1, PT, R19, R52, PT ;  /* 0x000000341300720c */ /* 0x000fe20003f26070 */
[----:B------:R-:W-:-:S12]  /*35c0*/  IMAD.MOV.U32 R19, RZ, RZ, RZ ;  /* 0x000000ffff137224 */ /* 0x000fd800078e00ff */
[----:B------:R-:W-:Y:S01]  /*35d0*/  @P1 VIADD R0, R0, 0x1 ;  /* 0x0000000100001836 */ /* 0x000fe20000000000 */
[----:B------:R-:W-:-:S04]  /*35e0*/  @!P0 LOP3.LUT R0, RZ, R52, RZ, 0x33, !PT ;  /* 0x00000034ff008212 */ /* 0x000fc800078e33ff */
[----:B------:R-:W-:-:S05]  /*35f0*/  IADD3 R21, -R0, RZ, RZ ;  /* 0x000000ff00157210 */ /* 0x000fca0007ffe1ff */
[----:B------:R-:W-:Y:S01]  /*3600*/  IMAD R18, R52, R21, R54 ;  /* 0x0000001534127224 */ /* 0x000fe200078e0236 */
[----:B------:R-:W-:Y:S02]  /*3610*/  MOV R54, R0 ;  /* 0x0000000000367202 */ /* 0x000fe40000000f00 */
.L_x_28:
[----:B------:R-:W-:Y:S05]  /*3620*/  BSYNC B0 ;  /* 0x0000000000007941 */ /* 0x000fea0003800000 */
.L_x_26:
        /* <DEDUP_REMOVED lines=17> */
.L_x_30:
[----:B------:R-:W0:Y:S01]  /*3740*/  I2F.U32.RP R20, R17 ;  /* 0x0000001100147306 */ /* 0x000e220000209000 */
[----:B------:R-:W-:Y:S01]  /*3750*/  HFMA2.MMA R22, -RZ, RZ, 0, 0 ;  /* 0x00000000ff167435 */ /* 0x000fe200000001ff */
[----:B------:R-:W-:Y:S01]  /*3760*/  ISETP.NE.U32.AND P0, PT, R17, RZ, PT ;  /* 0x000000ff1100720c */ /* 0x000fe20003f05070 */
[----:B------:R-:W-:-:S05]  /*3770*/  HFMA2.MMA R57, -RZ, RZ, 0, 0 ;  /* 0x00000000ff397435 */ /* 0x000fca00000001ff */
[----:B0-----:R-:W0:Y:S02]  /*3780*/  MUFU.RCP R16, R20 ;  /* 0x0000001400107308 */ /* 0x001e240000001000 */
[----:B0-----:R-:W-:-:S06]  /*3790*/  IADD3 R16, R16, 0xffffffe, RZ ;  /* 0x0ffffffe10107810 */ /* 0x001fcc0007ffe0ff */
[----:B------:R-:W0:Y:S02]  /*37a0*/  F2I.FTZ.U32.TRUNC.NTZ R23, R16 ;  /* 0x0000001000177305 */ /* 0x000e24000021f000 */
[----:B0-----:R-:W-:Y:S01]  /*37b0*/  IMAD.MOV R0, RZ, RZ, -R23 ;  /* 0x000000ffff007224 */ /* 0x001fe200078e0a17 */
[----:B------:R-:W-:-:S03]  /*37c0*/  MOV R16, RZ ;  /* 0x000000ff00107202 */ /* 0x000fc60000000f00 */
[----:B------:R-:W-:-:S04]  /*37d0*/  IMAD R0, R0, R17, RZ ;  /* 0x0000001100007224 */ /* 0x000fc800078e02ff */
        /* <DEDUP_REMOVED lines=12> */
.L_x_31:
[----:B------:R-:W-:Y:S05]  /*38a0*/  BSYNC B0 ;  /* 0x0000000000007941 */ /* 0x000fea0003800000 */
.L_x_29:
[----:B------:R-:W-:Y:S01]  /*38b0*/  LOP3.LUT R0, R57, R13, RZ, 0xfc, !PT ;  /* 0x0000000d39007212 */ /* 0x000fe200078efcff */
[----:B------:R-:W-:Y:S03]  /*38c0*/  BSSY B0, `(.L_x_32) ;  /* 0x000002b000007945 */ /* 0x000fe60003800000 */
        /* <DEDUP_REMOVED lines=8> */
[----:B------:R-:W-:Y:S01]  /*3950*/  IADD3 R18, P0, RZ, -R0, RZ ;  /* 0x80000000ff127210 */ /* 0x000fe20007f1e0ff */
[----:B------:R-:W-:Y:S01]  /*3960*/  IMAD.MOV.U32 R26, RZ, RZ, R0 ;  /* 0x000000ffff1a7224 */ /* 0x000fe200078e0000 */
[----:B------:R-:W-:Y:S02]  /*3970*/  MOV R20, R56 ;  /* 0x0000003800147202 */ /* 0x000fe40000000f00 */
[----:B------:R-:W-:Y:S02]  /*3980*/  IADD3.X R17, RZ, ~R27, RZ, P0, !PT ;  /* 0x8000001bff117210 */ /* 0x000fe400007fe4ff */
[----:B------:R-:W-:-:S03]  /*3990*/  MOV R21, R57 ;  /* 0x0000003900157202 */ /* 0x000fc60000000f00 */
[----:B------:R-:W-:Y:S02]  /*39a0*/  IMAD R17, R17, R14, RZ ;  /* 0x0000000e11117224 */ /* 0x000fe400078e02ff */
[----:B------:R-:W-:-:S04]  /*39b0*/  IMAD.WIDE.U32 R20, R14, R18, R20 ;  /* 0x000000120e147225 */ /* 0x000fc800078e0014 */
[----:B------:R-:W-:Y:S02]  /*39c0*/  IMAD R13, R13, R18, R17 ;  /* 0x000000120d0d7224 */ /* 0x000fe400078e0211 */
[----:B------:R-:W-:-:S03]  /*39d0*/  IMAD.MOV.U32 R14, RZ, RZ, R20 ;  /* 0x000000ffff0e7224 */ /* 0x000fc600078e0014 */
[----:B------:R-:W-:Y:S01]  /*39e0*/  IADD3 R13, R21, R13, RZ ;  /* 0x0000000d150d7210 */ /* 0x000fe20007ffe0ff */
[----:B------:R-:W-:Y:S05]  /*39f0*/  BRA `(.L_x_34) ;  /* 0x00000000005c7947 */ /* 0x000fea0003800000 */
.L_x_33:
[----:B------:R-:W0:Y:S01]  /*3a00*/  I2F.U32.RP R18, R14 ;  /* 0x0000000e00127306 */ /* 0x000e220000209000 */
[----:B------:R-:W-:Y:S01]  /*3a10*/  IMAD.MOV.U32 R20, RZ, RZ, RZ ;  /* 0x000000ffff147224 */ /* 0x000fe200078e00ff */
[----:B------:R-:W-:Y:S01]  /*3a20*/  ISETP.NE.U32.AND P0, PT, R14, RZ, PT ;  /* 0x000000ff0e00720c */ /* 0x000fe20003f05070 */
[----:B------:R-:W-:-:S05]  /*3a30*/  IMAD.MOV.U32 R27, RZ, RZ, RZ ;  /* 0x000000ffff1b7224 */ /* 0x000fca00078e00ff */
[----:B0-----:R-:W0:Y:S02]  /*3a40*/  MUFU.RCP R17, R18 ;  /* 0x0000001200117308 */ /* 0x001e240000001000 */
[----:B0-----:R-:W-:-:S06]  /*3a50*/  IADD3 R17, R17, 0xffffffe, RZ ;  /* 0x0ffffffe11117810 */ /* 0x001fcc0007ffe0ff */
[----:B------:R-:W0:Y:S02]  /*3a60*/  F2I.FTZ.U32.TRUNC.NTZ R21, R17 ;  /* 0x0000001100157305 */ /* 0x000e24000021f000 */
[----:B0-----:R-:W-:-:S05]  /*3a70*/  IADD3 R0, RZ, -R21, RZ ;  /* 0x80000015ff007210 */ /* 0x001fca0007ffe0ff */
        /* <DEDUP_REMOVED lines=12> */
[----:B------:R-:W-:Y:S02]  /*3b40*/  IADD3 R17, -R0, RZ, RZ ;  /* 0x000000ff00117210 */ /* 0x000fe40007ffe1ff */
[----:B------:R-:W-:-:S03]  /*3b50*/  MOV R26, R0 ;  /* 0x00000000001a7202 */ /* 0x000fc60000000f00 */
[----:B------:R-:W-:Y:S02]  /*3b60*/  IMAD R14, R14, R17, R56 ;  /* 0x000000110e0e7224 */ /* 0x000fe400078e0238 */
.L_x_34:
[----:B------:R-:W-:Y:S05]  /*3b70*/  BSYNC B0 ;  /* 0x0000000000007941 */ /* 0x000fea0003800000 */
.L_x_32:
[----:B------:R-:W-:Y:S01]  /*3b80*/  SHF.R.S32.HI R17, RZ, 0x1f, R7 ;  /* 0x0000001fff117819 */ /* 0x000fe20000011407 */
[-C--:B------:R-:W-:Y:S01]  /*3b90*/  IMAD R0, R27, R7.reuse, RZ ;  /* 0x000000071b007224 */ /* 0x080fe200078e02ff */
[----:B------:R-:W-:Y:S01]  /*3ba0*/  ULDC UR4, c[0x0][0x2c4] ;  /* 0x0000b10000047ab9 */ /* 0x000fe20000000800 */
[----:B------:R-:W-:Y:S01]  /*3bb0*/  IMAD.WIDE.U32 R56, R26, R7, RZ ;  /* 0x000000071a387225 */ /* 0x000fe200078e00ff */
[----:B------:R-:W-:Y:S01]  /*3bc0*/  SHF.R.S32.HI R21, RZ, 0x1f, R4 ;  /* 0x0000001fff157819 */ /* 0x000fe20000011404 */
[----:B------:R-:W-:Y:S02]  /*3bd0*/  BSSY B0, `(.L_x_35) ;  /* 0x0000039000007945 */ /* 0x000fe40003800000 */
[----:B------:R-:W-:Y:S01]  /*3be0*/  IMAD R7, R17, R26, R0 ;  /* 0x0000001a11077224 */ /* 0x000fe200078e0200 */
[----:B------:R-:W-:Y:S01]  /*3bf0*/  LOP3.LUT R17, R55, R11, RZ, 0xfc, !PT ;  /* 0x0000000b37117212 */ /* 0x000fe200078efcff */
[----:B------:R-:W-:Y:S02]  /*3c00*/  IMAD R53, R25, UR4, RZ ;  /* 0x0000000419357c24 */ /* 0x000fe4000f8e02ff */
[----:B------:R-:W-:Y:S01]  /*3c10*/  IMAD R13, R13, R4, RZ ;  /* 0x000000040d0d7224 */ /* 0x000fe200078e02ff */
[----:B------:R-:W-:Y:S01]  /*3c20*/  ISETP.NE.U32.AND P0, PT, R17, RZ, PT ;  /* 0x000000ff1100720c */ /* 0x000fe20003f05070 */
[----:B------:R-:W-:Y:S01]  /*3c30*/  IMAD R0, R16, R53, RZ ;  /* 0x0000003510007224 */ /* 0x000fe200078e02ff */
[----:B------:R-:W-:Y:S01]  /*3c40*/  SHF.R.S32.HI R19, RZ, 0x1f, R53 ;  /* 0x0000001fff137819 */ /* 0x000fe20000011435 */
[----:B------:R-:W-:Y:S01]  /*3c50*/  IMAD R13, R21, R14, R13 ;  /* 0x0000000e150d7224 */ /* 0x000fe200078e020d */
[----:B------:R-:W-:Y:S01]  /*3c60*/  IADD3 R7, R57, R7, RZ ;  /* 0x0000000739077210 */ /* 0x000fe20007ffe0ff */
[----:B------:R-:W-:-:S04]  /*3c70*/  IMAD.WIDE.U32 R16, R14, R4, RZ ;  /* 0x000000040e107225 */ /* 0x000fc800078e00ff */
[----:B------:R-:W-:Y:S01]  /*3c80*/  IMAD R19, R19, R52, R0 ;  /* 0x0000003413137224 */ /* 0x000fe200078e0200 */
[----:B------:R-:W-:Y:S01]  /*3c90*/  IADD3 R13, R17, R13, RZ ;  /* 0x0000000d110d7210 */ /* 0x000fe20007ffe0ff */
[----:B------:R-:W-:-:S05]  /*3ca0*/  IMAD.WIDE.U32 R52, R52, R53, RZ ;  /* 0x0000003534347225 */ /* 0x000fca00078e00ff */
[----:B------:R-:W-:Y:S01]  /*3cb0*/  IADD3 R4, R53, R19, RZ ;  /* 0x0000001335047210 */ /* 0x000fe20007ffe0ff */
[----:B------:R-:W-:Y:S06]  /*3cc0*/  @!P0 BRA `(.L_x_36) ;  /* 0x0000000000488947 */ /* 0x000fec0003800000 */
        /* <DEDUP_REMOVED lines=9> */
[-C--:B------:R-:W-:Y:S02]  /*3d60*/  IADD3.X R19, RZ, ~R27.reuse, RZ, P0, !PT ;  /* 0x8000001bff137210 */ /* 0x080fe400007fe4ff */
[----:B------:R-:W-:Y:S01]  /*3d70*/  MOV R54, R0 ;  /* 0x0000000000367202 */ /* 0x000fe20000000f00 */
[----:B------:R-:W-:Y:S01]  /*3d80*/  IMAD.WIDE.U32 R20, R12, R14, R20 ;  /* 0x0000000e0c147225 */ /* 0x000fe200078e0014 */
[----:B------:R-:W-:-:S03]  /*3d90*/  MOV R55, R27 ;  /* 0x0000001b00377202 */ /* 0x000fc60000000f00 */
[----:B------:R-:W-:Y:S01]  /*3da0*/  IMAD R19, R19, R12, RZ ;  /* 0x0000000c13137224 */ /* 0x000fe200078e02ff */
[----:B------:R-:W-:-:S03]  /*3db0*/  MOV R12, R20 ;  /* 0x00000014000c7202 */ /* 0x000fc60000000f00 */
[----:B------:R-:W-:-:S04]  /*3dc0*/  IMAD R11, R11, R14, R19 ;  /* 0x0000000e0b0b7224 */ /* 0x000fc800078e0213 */
[----:B------:R-:W-:Y:S01]  /*3dd0*/  IMAD.IADD R11, R21, 0x1, R11 ;  /* 0x00000001150b7824 */ /* 0x000fe200078e020b */
[----:B------:R-:W-:Y:S05]  /*3de0*/  BRA `(.L_x_37) ;  /* 0x00000000005c7947 */ /* 0x000fea0003800000 */
.L_x_36:
        /* <DEDUP_REMOVED lines=23> */
.L_x_37:
[----:B------:R-:W-:Y:S05]  /*3f60*/  BSYNC B0 ;  /* 0x0000000000007941 */ /* 0x000fea0003800000 */
.L_x_35:
[----:B------:R-:W-:Y:S01]  /*3f70*/  ULDC UR5, c[0x0][0x270] ;  /* 0x00009c0000057ab9 */ /* 0x000fe20000000800 */
[----:B------:R-:W-:Y:S01]  /*3f80*/  ULDC UR4, c[0x0][0x2c4] ;  /* 0x0000b10000047ab9 */ /* 0x000fe20000000800 */
[----:B------:R-:W-:Y:S01]  /*3f90*/  LOP3.LUT R0, R55, R9, RZ, 0xfc, !PT ;  /* 0x0000000937007212 */ /* 0x000fe200078efcff */
[----:B------:R-:W-:Y:S01]  /*3fa0*/  UIMAD UR4, UR5, UR4, URZ ;  /* 0x00000004050472a4 */ /* 0x000fe2000f8e023f */
[----:B------:R-:W-:Y:S02]  /*3fb0*/  BSSY B0, `(.L_x_38) ;  /* 0x0000031000007945 */ /* 0x000fe40003800000 */
[----:B------:R-:W-:-:S03]  /*3fc0*/  ISETP.NE.U32.AND P0, PT, R0, RZ, PT ;  /* 0x000000ff0000720c */ /* 0x000fc60003f05070 */
[----:B------:R-:W-:-:S04]  /*3fd0*/  IMAD R25, R25, UR4, RZ ;  /* 0x0000000419197c24 */ /* 0x000fc8000f8e02ff */
[-C--:B------:R-:W-:Y:S01]  /*3fe0*/  IMAD R11, R11, R25.reuse, RZ ;  /* 0x000000190b0b7224 */ /* 0x080fe200078e02ff */
[----:B------:R-:W-:Y:S01]  /*3ff0*/  SHF.R.S32.HI R19, RZ, 0x1f, R25 ;  /* 0x0000001fff137819 */ /* 0x000fe20000011419 */
[----:B------:R-:W-:-:S04]  /*4000*/  IMAD.WIDE.U32 R58, R12, R25, RZ ;  /* 0x000000190c3a7225 */ /* 0x000fc800078e00ff */
[----:B------:R-:W-:-:S05]  /*4010*/  IMAD R11, R19, R12, R11 ;  /* 0x0000000c130b7224 */ /* 0x000fca00078e020b */
        /* <DEDUP_REMOVED lines=19> */
.L_x_39:
[----:B------:R-:W0:Y:S01]  /*4150*/  I2F.U32.RP R14, R10 ;  /* 0x0000000a000e7306 */ /* 0x000e220000209000 */
[----:B------:R-:W-:Y:S01]  /*4160*/  IMAD.MOV.U32 R18, RZ, RZ, RZ ;  /* 0x000000ffff127224 */ /* 0x000fe200078e00ff */
[----:B------:R-:W-:Y:S01]  /*4170*/  ISETP.NE.U32.AND P0, PT, R10, RZ, PT ;  /* 0x000000ff0a00720c */ /* 0x000fe20003f05070 */
[----:B------:R-:W-:-:S05]  /*4180*/  IMAD.MOV.U32 R27, RZ, RZ, RZ ;  /* 0x000000ffff1b7224 */ /* 0x000fca00078e00ff */
[----:B0-----:R-:W0:Y:S02]  /*4190*/  MUFU.RCP R11, R14 ;  /* 0x0000000e000b7308 */ /* 0x001e240000001000 */
[----:B0-----:R-:W-:Y:S01]  /*41a0*/  IADD3 R11, R11, 0xffffffe, RZ ;  /* 0x0ffffffe0b0b7810 */ /* 0x001fe20007ffe0ff */
[----:B------:R-:W-:-:S05]  /*41b0*/  IMAD.MOV.U32 R14, RZ, RZ, RZ ;  /* 0x000000ffff0e7224 */ /* 0x000fca00078e00ff */
        /* <DEDUP_REMOVED lines=13> */
[----:B------:R-:W-:Y:S02]  /*4290*/  IADD3 R9, -R0, RZ, RZ ;  /* 0x000000ff00097210 */ /* 0x000fe40007ffe1ff */
[----:B------:R-:W-:-:S03]  /*42a0*/  MOV R26, R0 ;  /* 0x00000000001a7202 */ /* 0x000fc60000000f00 */
[----:B------:R-:W-:Y:S02]  /*42b0*/  IMAD R10, R10, R9, R54 ;  /* 0x000000090a0a7224 */ /* 0x000fe400078e0236 */
.L_x_40:
[----:B------:R-:W-:Y:S05]  /*42c0*/  BSYNC B0 ;  /* 0x0000000000007941 */ /* 0x000fea0003800000 */
.L_x_38:
[----:B------:R-:W-:Y:S01]  /*42d0*/  IADD3 R45, P1, P0, R48, R46, R44 ;  /* 0x0000002e302d7210 */ /* 0x000fe2000783e02c */
[----:B------:R-:W-:Y:S01]  /*42e0*/  ULDC.64 UR4, c[0x0][0x2b0] ;  /* 0x0000ac0000047ab9 */ /* 0x000fe20000000a00 */
[----:B------:R-:W-:Y:S02]  /*42f0*/  SHF.R.S32.HI R0, RZ, 0x1f, R8 ;  /* 0x0000001fff007819 */ /* 0x000fe40000011408 */
[----:B------:R-:W-:Y:S02]  /*4300*/  IADD3 R45, P3, P2, R56, R45, R52 ;  /* 0x0000002d382d7210 */ /* 0x000fe40007a7e034 */
[----:B------:R-:W-:Y:S01]  /*4310*/  IADD3.X R2, R6, R5, R2, P1, P0 ;  /* 0x0000000506027210 */ /* 0x000fe20000fe0402 */
[----:B------:R-:W-:Y:S01]  /*4320*/  IMAD R5, R27, R8, RZ ;  /* 0x000000081b057224 */ /* 0x000fe200078e02ff */
[----:B------:R-:W-:Y:S02]  /*4330*/  IADD3 R16, P1, P0, R58, R45, R16 ;  /* 0x0000002d3a107210 */ /* 0x000fe4000783e010 */
[----:B------:R-:W-:Y:S01]  /*4340*/  IADD3.X R2, R7, R2, R4, P3, P2 ;  /* 0x0000000207027210 */ /* 0x000fe20001fe4404 */
[----:B------:R-:W-:-:S02]  /*4350*/  IMAD R0, R0, R26, R5 ;  /* 0x0000001a00007224 */ /* 0x000fc400078e0205 */
[----:B------:R-:W-:Y:S01]  /*4360*/  IMAD R5, R14, R3, RZ ;  /* 0x000000030e057224 */ /* 0x000fe200078e02ff */
[----:B------:R-:W-:Y:S02]  /*4370*/  IADD3.X R17, R12, R2, R13, P1, P0 ;  /* 0x000000020c117210 */ /* 0x000fe40000fe040d */
[----:B------:R-:W-:Y:S01]  /*4380*/  SHF.R.S32.HI R2, RZ, 0x1f, R3 ;  /* 0x0000001fff027819 */ /* 0x000fe20000011403 */
[----:B------:R-:W-:-:S04]  /*4390*/  IMAD.WIDE.U32 R16, R8, R26, R16 ;  /* 0x0000001a08107225 */ /* 0x000fc800078e0010 */
[----:B------:R-:W-:Y:S02]  /*43a0*/  IMAD.IADD R17, R17, 0x1, R0 ;  /* 0x0000000111117824 */ /* 0x000fe400078e0200 */
[-C--:B------:R-:W-:Y:S02]  /*43b0*/  IMAD R2, R2, R10.reuse, R5 ;  /* 0x0000000a02027224 */ /* 0x080fe400078e0205 */
[----:B------:R-:W-:-:S04]  /*43c0*/  IMAD.WIDE.U32 R10, R3, R10, R16 ;  /* 0x0000000a030a7225 */ /* 0x000fc800078e0010 */
[----:B------:R-:W-:Y:S01]  /*43d0*/  IMAD.IADD R3, R11, 0x1, R2 ;  /* 0x000000010b037824 */ /* 0x000fe200078e0202 */
[----:B------:R-:W-:-:S04]  /*43e0*/  LEA R2, P0, R10, UR4, 0x2 ;  /* 0x000000040a027c11 */ /* 0x000fc8000f8010ff */
[----:B------:R-:W-:-:S05]  /*43f0*/  LEA.HI.X R3, R10, UR5, R3, 0x2, P0 ;  /* 0x000000050a037c11 */ /* 0x000fca00080f1403 */
[----:B------:R1:W-:Y:S01]  /*4400*/  STG.E desc[UR8][R2.64], R29 ;  /* 0x0000001d02007986 */ /* 0x0003e2000c101908 */
[----:B------:R-:W-:Y:S05]  /*4410*/  BRA `(.L_x_15) ;  /* 0x0000000000107947 */ /* 0x000fea0003800000 */
.L_x_16:
[----:B------:R-:W-:Y:S02]  /*4420*/  ULDC.64 UR4, c[0x0][0x2b0] ;  /* 0x0000ac0000047ab9 */ /* 0x000fe40000000a00 */
[----:B------:R-:W-:-:S04]  /*4430*/  LEA R2, P0, R44, UR4, 0x2 ;  /* 0x000000042c027c11 */ /* 0x000fc8000f8010ff */
[----:B------:R-:W-:-:S05]  /*4440*/  LEA.HI.X R3, R44, UR5, R45, 0x2, P0 ;  /* 0x000000052c037c11 */ /* 0x000fca00080f142d */
[----:B------:R0:W-:Y:S04]  /*4450*/  STG.E desc[UR8][R2.64], R29 ;  /* 0x0000001d02007986 */ /* 0x0001e8000c101908 */
.L_x_15:
[----:B------:R-:W-:Y:S05]  /*4460*/  BSYNC B1 ;  /* 0x0000000000017941 */ /* 0x000fea0003800000 */
.L_x_14:
[----:B------:R-:W2:Y:S01]  /*4470*/  LDC R0, c[0x0][0x3c4] ;  /* 0x0000f100ff007b82 */ /* 0x000ea20000000800 */
[C---:B01----:R-:W-:Y:S01]  /*4480*/  IADD3 R3, R35.reuse, 0x10, RZ ;  /* 0x0000001023037810 */ /* 0x043fe20007ffe0ff */
[----:B------:R-:W-:Y:S01]  /*4490*/  HFMA2.MMA R13, -RZ, RZ, 0, 0 ;  /* 0x00000000ff0d7435 */ /* 0x000fe200000001ff */
[----:B------:R-:W-:Y:S02]  /*44a0*/  CS2R R10, SRZ ;  /* 0x00000000000a7805 */ /* 0x000fe4000001ff00 */
[----:B------:R-:W-:Y:S02]  /*44b0*/  CS2R R8, SRZ ;  /* 0x0000000000087805 */ /* 0x000fe4000001ff00 */
[----:B------:R-:W-:Y:S02]  /*44c0*/  CS2R R6, SRZ ;  /* 0x0000000000067805 */ /* 0x000fe4000001ff00 */
[-C--:B--2---:R-:W-:Y:S02]  /*44d0*/  ISETP.GE.OR P0, PT, R35, R0.reuse, P6 ;  /* 0x000000002300720c */ /* 0x084fe40003706670 */
[----:B------:R-:W-:Y:S01]  /*44e0*/  ISETP.GE.OR P5, PT, R3, R0, P6 ;  /* 0x000000000300720c */ /* 0x000fe200037a6670 */
[----:B------:R-:W-:-:S05]  /*44f0*/  VIADD R3, R35, 0x20 ;  /* 0x0000002023037836 */ /* 0x000fca0000000000 */
[----:B------:R-:W-:Y:S02]  /*4500*/  ISETP.GE.OR P4, PT, R3, R0, P6 ;  /* 0x000000000300720c */ /* 0x000fe40003786670 */
[----:B------:R-:W-:-:S03]  /*4510*/  IADD3 R3, R35, 0x30, RZ ;  /* 0x0000003023037810 */ /* 0x000fc60007ffe0ff */
[----:B------:R-:W-:Y:S01]  /*4520*/  @!P0 FADD.FTZ R2, -R29, R42 ;  /* 0x0000002a1d028221 */ /* 0x000fe20000010100 */
[-C--:B------:R-:W-:Y:S01]  /*4530*/  ISETP.GE.OR P3, PT, R3, R0.reuse, P6 ;  /* 0x000000000300720c */ /* 0x080fe20003766670 */
[----:B------:R-:W-:Y:S02]  /*4540*/  VIADD R3, R35, 0x40 ;  /* 0x0000004023037836 */ /* 0x000fe40000000000 */
[----:B------:R-:W-:Y:S01]  /*4550*/  @!P5 FADD.FTZ R31, -R29, R31 ;  /* 0x0000001f1d1fd221 */ /* 0x000fe20000010100 */
[----:B------:R-:W-:Y:S02]  /*4560*/  @!P0 FMUL.FTZ R2, R2, 1.4426950216293334961 ;  /* 0x3fb8aa3b02028820 */ /* 0x000fe40000410000 */
[-C--:B------:R-:W-:Y:S01]  /*4570*/  ISETP.GE.OR P2, PT, R3, R0.reuse, P6 ;  /* 0x000000000300720c */ /* 0x080fe20003746670 */
[----:B------:R-:W-:Y:S01]  /*4580*/  @!P4 FADD.FTZ R38, -R29, R38 ;  /* 0x000000261d26c221 */ /* 0x000fe20000010100 */
[----:B------:R-:W-:Y:S02]  /*4590*/  IADD3 R3, R35, 0x50, RZ ;  /* 0x0000005023037810 */ /* 0x000fe40007ffe0ff */
[----:B------:R-:W0:Y:S01]  /*45a0*/  @!P0 MUFU.EX2 R2, R2 ;  /* 0x0000000200028308 */ /* 0x000e220000000800 */
[----:B------:R-:W-:Y:S01]  /*45b0*/  @!P5 FMUL.FTZ R31, R31, 1.4426950216293334961 ;  /* 0x3fb8aa3b1f1fd820 */ /* 0x000fe20000410000 */
[----:B------:R-:W-:Y:S01]  /*45c0*/  @!P4 FMUL.FTZ R38, R38, 1.4426950216293334961 ;  /* 0x3fb8aa3b2626c820 */ /* 0x000fe20000410000 */
[----:B------:R-:W-:Y:S01]  /*45d0*/  ISETP.GE.OR P1, PT, R3, R0, P6 ;  /* 0x000000000300720c */ /* 0x000fe20003726670 */
[----:B------:R-:W-:-:S02]  /*45e0*/  VIADD R3, R35, 0x60 ;  /* 0x0000006023037836 */ /* 0x000fc40000000000 */
[C---:B------:R-:W-:Y:S02]  /*45f0*/  @!P3 FADD.FTZ R40, -R29.reuse, R40 ;  /* 0x000000281d28b221 */ /* 0x040fe40000010100 */
[----:B------:R-:W1:Y:S02]  /*4600*/  @!P5 MUFU.EX2 R4, R31 ;  /* 0x0000001f0004d308 */ /* 0x000e640000000800 */
[----:B------:R-:W-:Y:S01]  /*4610*/  @!P3 FMUL.FTZ R40, R40, 1.4426950216293334961 ;  /* 0x3fb8aa3b2828b820 */ /* 0x000fe20000410000 */
[----:B------:R-:W-:-:S04]  /*4620*/  @!P2 FADD.FTZ R34, -R29, R34 ;  /* 0x000000221d22a221 */ /* 0x000fc80000010100 */
[----:B------:R-:W-:Y:S01]  /*4630*/  @!P2 FMUL.FTZ R34, R34, 1.4426950216293334961 ;  /* 0x3fb8aa3b2222a820 */ /* 0x000fe20000410000 */
[----:B------:R-:W-:Y:S01]  /*4640*/  @!P1 FADD.FTZ R36, -R29, R36 ;  /* 0x000000241d249221 */ /* 0x000fe20000010100 */
[----:B0-----:R0:W-:Y:S01]  /*4650*/  @!P0 STS [R33], R2 ;  /* 0x0000000221008388 */ /* 0x0011e20000000800 */
[----:B------:R-:W-:Y:S01]  /*4660*/  ISETP.GE.OR P0, PT, R3, R0, P6 ;  /* 0x000000000300720c */ /* 0x000fe20003706670 */
[----:B------:R-:W2:Y:S01]  /*4670*/  @!P4 MUFU.EX2 R38, R38 ;  /* 0x000000260026c308 */ /* 0x000ea20000000800 */
[----:B------:R-:W-:Y:S01]  /*4680*/  IADD3 R3, R35, 0x70, RZ ;  /* 0x0000007023037810 */ /* 0x000fe20007ffe0ff */
[----:B------:R-:W-:-:S03]  /*4690*/  @!P1 FMUL.FTZ R36, R36, 1.4426950216293334961 ;  /* 0x3fb8aa3b24249820 */ /* 0x000fc60000410000 */
[----:B------:R-:W-:Y:S01]  /*46a0*/  ISETP.GE.OR P6, PT, R3, R0, P6 ;  /* 0x000000000300720c */ /* 0x000fe200037c6670 */
[----:B-1----:R1:W-:Y:S02]  /*46b0*/  @!P5 STS [R33+0x240], R4 ;  /* 0x000240042100d388 */ /* 0x0023e40000000800 */
[----:B------:R-:W3:Y:S04]  /*46c0*/  @!P3 MUFU.EX2 R40, R40 ;  /* 0x000000280028b308 */ /* 0x000ee80000000800 */
[----:B------:R-:W-:-:S04]  /*46d0*/  @!P0 FADD.FTZ R30, -R29, R30 ;  /* 0x0000001e1d1e8221 */ /* 0x000fc80000010100 */
[----:B------:R-:W-:Y:S01]  /*46e0*/  @!P0 FMUL.FTZ R30, R30, 1.4426950216293334961 ;  /* 0x3fb8aa3b1e1e8820 */ /* 0x000fe20000410000 */
[----:B------:R-:W4:Y:S01]  /*46f0*/  @!P2 MUFU.EX2 R34, R34 ;  /* 0x000000220022a308 */ /* 0x000f220000000800 */
[----:B------:R-:W-:Y:S01]  /*4700*/  @!P6 FADD.FTZ R29, -R29, R32 ;  /* 0x000000201d1de221 */ /* 0x000fe20000010100 */
[----:B------:R-:W-:Y:S01]  /*4710*/  IMAD.SHL.U32 R32, R35, 0x4, RZ ;  /* 0x0000000423207824 */ /* 0x000fe200078e00ff */
[----:B--2---:R-:W-:Y:S02]  /*4720*/  @!P4 STS [R33+0x480], R38 ;  /* 0x000480262100c388 */ /* 0x004fe40000000800 */
[----:B0-----:R-:W-:Y:S02]  /*4730*/  @!P6 FMUL.FTZ R2, R29, 1.4426950216293334961 ;  /* 0x3fb8aa3b1d02e820 */ /* 0x001fe40000410000 */
[----:B------:R-:W-:Y:S01]  /*4740*/  IADD3 R29, R32, 0x80, RZ ;  /* 0x00000080201d7810 */ /* 0x000fe20007ffe0ff */
[----:B------:R-:W0:Y:S01]  /*4750*/  @!P0 MUFU.EX2 R30, R30 ;  /* 0x0000001e001e8308 */ /* 0x000e220000000800 */
[----:B---3--:R-:W-:Y:S01]  /*4760*/  @!P3 STS [R33+0x6c0], R40 ;  /* 0x0006c0282100b388 */ /* 0x008fe20000000800 */
[----:B-1----:R-:W-:-:S06]  /*4770*/  CS2R R4, SRZ ;  /* 0x0000000000047805 */ /* 0x002fcc000001ff00 */
[----:B------:R-:W1:Y:S01]  /*4780*/  @!P1 MUFU.EX2 R36, R36 ;  /* 0x0000002400249308 */ /* 0x000e620000000800 */
[----:B----4-:R-:W-:Y:S07]  /*4790*/  @!P2 STS [R33+0x900], R34 ;  /* 0x000900222100a388 */ /* 0x010fee0000000800 */
[----:B------:R-:W2:Y:S01]  /*47a0*/  @!P6 MUFU.EX2 R2, R2 ;  /* 0x000000020002e308 */ /* 0x000ea20000000800 */
[----:B0-----:R0:W-:Y:S01]  /*47b0*/  @!P0 STS [R33+0xd80], R30 ;  /* 0x000d801e21008388 */ /* 0x0011e20000000800 */
[----:B------:R-:W-:Y:S01]  /*47c0*/  ISETP.GE.AND P0, PT, R0, 0x1, PT ;  /* 0x000000010000780c */ /* 0x000fe20003f06270 */
[----:B------:R-:W-:-:S02]  /*47d0*/  IMAD.MOV.U32 R0, RZ, RZ, RZ ;  /* 0x000000ffff007224 */ /* 0x000fc400078e00ff */
[----:B-1----:R-:W-:Y:S04]  /*47e0*/  @!P1 STS [R33+0xb40], R36 ;  /* 0x000b402421009388 */ /* 0x002fe80000000800 */
[----:B--2---:R1:W-:Y:S01]  /*47f0*/  @!P6 STS [R33+0xfc0], R2 ;  /* 0x000fc0022100e388 */ /* 0x0043e20000000800 */
[----:B0-----:R-:W-:Y:S02]  /*4800*/  IADD3 R30, R32, 0x40, RZ ;  /* 0x00000040201e7810 */ /* 0x001fe40007ffe0ff */
[----:B-1----:R-:W-:Y:S01]  /*4810*/  CS2R R2, SRZ ;  /* 0x0000000000027805 */ /* 0x002fe2000001ff00 */
[----:B------:R-:W-:Y:S06]  /*4820*/  BAR.SYNC.DEFER_BLOCKING 0x0 ;  /* 0x0000000000007b1d */ /* 0x000fec0000010000 */
[----:B------:R-:W-:Y:S05]  /*4830*/  @!P0 BRA `(.L_x_41) ;  /* 0x0000000400088947 */ /* 0x000fea0003800000 */
[----:B------:R-:W0:Y:S01]  /*4840*/  S2UR UR6, SR_CgaCtaId ;  /* 0x00000000000679c3 */ /* 0x000e220000008800 */
[----:B------:R-:W-:Y:S01]  /*4850*/  ULDC UR10, c[0x0][0x2dc] ;  /* 0x0000b700000a7ab9 */ /* 0x000fe20000000800 */
[----:B------:R-:W-:Y:S01]  /*4860*/  IMAD R33, R15, 0xc0, R32 ;  /* 0x000000c00f217824 */ /* 0x000fe200078e0220 */
[----:B------:R-:W-:Y:S01]  /*4870*/  UIMAD UR4, UR7, UR10, URZ ;  /* 0x0000000a070472a4 */ /* 0x000fe2000f8e023f */
[C---:B------:R-:W-:Y:S01]  /*4880*/  VIADD R12, R28.reuse, -UR7 ;  /* 0x800000071c0c7c36 */ /* 0x040fe20008000000 */
[----:B------:R-:W-:Y:S01]  /*4890*/  CS2R R16, SRZ ;  /* 0x0000000000107805 */ /* 0x000fe2000001ff00 */
[----:B------:R-:W-:Y:S01]  /*48a0*/  IMAD R36, R28, UR10, RZ ;  /* 0x0000000a1c247c24 */ /* 0x000fe2000f8e02ff */
[----:B------:R-:W-:Y:S01]  /*48b0*/  USHF.R.S32.HI UR11, URZ, 0x1f, UR4 ;  /* 0x0000001f3f0b7899 */ /* 0x000fe20008011404 */
[----:B------:R-:W-:Y:S02]  /*48c0*/  CS2R R18, SRZ ;  /* 0x0000000000127805 */ /* 0x000fe4000001ff00 */
[----:B------:R-:W-:Y:S01]  /*48d0*/  IADD3 R10, P0, R33, UR4, RZ ;  /* 0x00000004210a7c10 */ /* 0x000fe2000ff1e0ff */
[----:B------:R-:W-:Y:S01]  /*48e0*/  ULDC.64 UR4, c[0x0][0x288] ;  /* 0x0000a20000047ab9 */ /* 0x000fe20000000a00 */
[----:B------:R-:W-:-:S02]  /*48f0*/  ISETP.GE.AND P4, PT, R15, R12, PT ;  /* 0x0000000c0f00720c */ /* 0x000fc40003f86270 */
[----:B------:R-:W-:Y:S02]  /*4900*/  CS2R R20, SRZ ;  /* 0x0000000000147805 */ /* 0x000fe4000001ff00 */
[----:B------:R-:W-:Y:S02]  /*4910*/  LEA.HI.X.SX32 R33, R33, UR11, 0x1, P0 ;  /* 0x0000000b21217c11 */ /* 0x000fe400080f0eff */
[----:B------:R-:W-:Y:S02]  /*4920*/  CS2R R22, SRZ ;  /* 0x0000000000167805 */ /* 0x000fe4000001ff00 */
[----:B------:R-:W-:Y:S01]  /*4930*/  LEA R34, P0, R10, UR4, 0x2 ;  /* 0x000000040a227c11 */ /* 0x000fe2000f8010ff */
[----:B------:R-:W-:Y:S01]  /*4940*/  UMOV UR4, 0x400 ;  /* 0x0000040000047882 */ /* 0x000fe20000000000 */
[----:B------:R-:W-:Y:S02]  /*4950*/  CS2R R24, SRZ ;  /* 0x0000000000187805 */ /* 0x000fe4000001ff00 */
[----:B------:R-:W-:-:S02]  /*4960*/  CS2R R26, SRZ ;  /* 0x00000000001a7805 */ /* 0x000fc4000001ff00 */
[----:B------:R-:W-:Y:S01]  /*4970*/  LEA.HI.X R33, R10, UR5, R33, 0x2, P0 ;  /* 0x000000050a217c11 */ /* 0x000fe200080f1421 */
[----:B------:R-:W-:Y:S01]  /*4980*/  IMAD.MOV.U32 R10, RZ, RZ, RZ ;  /* 0x000000ffff0a7224 */ /* 0x000fe200078e00ff */
[----:B------:R-:W-:Y:S01]  /*4990*/  IADD3 R34, P0, R34, 0x200, RZ ;  /* 0x0000020022227810 */ /* 0x000fe20007f1e0ff */
[----:B------:R-:W-:Y:S01]  /*49a0*/  IMAD.WIDE R36, R36, 0x4, RZ ;  /* 0x0000000424247825 */ /* 0x000fe200078e02ff */
[----:B------:R-:W-:Y:S01]  /*49b0*/  UMOV UR5, URZ ;  /* 0x0000003f00057c82 */ /* 0x000fe20008000000 */
[----:B0-----:R-:W-:Y:S02]  /*49c0*/  ULEA UR4, UR6, UR4, 0x18 ;  /* 0x0000000406047291 */ /* 0x001fe4000f8ec03f */
[----:B------:R-:W-:-:S04]  /*49d0*/  IMAD.X R33, RZ, RZ, R33, P0 ;  /* 0x000000ffff217224 */ /* 0x000fc800000e0621 */
[----:B------:R-:W-:Y:S01]  /*49e0*/  LEA R14, R15, UR4, 0x2 ;  /* 0x000000040f0e7c11 */ /* 0x000fe2000f8e10ff */
[----:B------:R-:W-:-:S06]  /*49f0*/  ULDC UR4, c[0x0][0x2d0] ;  /* 0x0000b40000047ab9 */ /* 0x000fcc0000000800 */
.L_x_44:
[----:B---3--:R-:W-:Y:S01]  /*4a00*/  MOV R39, R33 ;  /* 0x0000002100277202 */ /* 0x008fe20000000f00 */
[----:B------:R-:W0:Y:S01]  /*4a10*/  LDC R31, c[0x0][0x3c4] ;  /* 0x0000f100ff1f7b82 */ /* 0x000e220000000800 */
[----:B------:R1:W2:Y:S01]  /*4a20*/  LDS R12, [R14] ;  /* 0x000000000e0c7984 */ /* 0x0002a20000000800 */
[----:B------:R-:W-:Y:S01]  /*4a30*/  UIADD3 UR5, UR5, 0x1, URZ ;  /* 0x0000000105057890 */ /* 0x000fe2000fffe03f */
[----:B------:R-:W-:Y:S01]  /*4a40*/  IMAD.MOV.U32 R38, RZ, RZ, R34 ;  /* 0x000000ffff267224 */ /* 0x000fe200078e0022 */
[----:B------:R-:W-:Y:S04]  /*4a50*/  BSSY B0, `(.L_x_42) ;  /* 0x0000010000007945 */ /* 0x000fe80003800000 */
[----:B------:R-:W-:Y:S01]  /*4a60*/  IADD3 R34, P0, R36, R38, RZ ;  /* 0x0000002624227210 */ /* 0x000fe20007f1e0ff */
[----:B------:R-:W-:Y:S01]  /*4a70*/  @!UPT UIADD3 URZ, URZ, URZ, URZ ;  /* 0x0000003f3f3ff290 */ /* 0x000fe2000fffe03f */
[----:B------:R-:W-:Y:S11]  /*4a80*/  @P4 BRA `(.L_x_43) ;  /* 0x0000000000304947 */ /* 0x000ff60003800000 */
[----:B------:R-:W-:Y:S02]  /*4a90*/  ISETP.GE.AND P3, PT, R32, UR4, PT ;  /* 0x0000000420007c0c */ /* 0x000fe4000bf66270 */
[----:B------:R-:W-:Y:S02]  /*4aa0*/  CS2R R16, SRZ ;  /* 0x0000000000107805 */ /* 0x000fe4000001ff00 */
[----:B------:R-:W-:Y:S02]  /*4ab0*/  ISETP.GE.AND P2, PT, R30, UR4, PT ;  /* 0x000000041e007c0c */ /* 0x000fe4000bf46270 */
[----:B------:R-:W-:Y:S02]  /*4ac0*/  CS2R R18, SRZ ;  /* 0x0000000000127805 */ /* 0x000fe4000001ff00 */
[----:B------:R-:W-:Y:S02]  /*4ad0*/  ISETP.GE.AND P1, PT, R29, UR4, PT ;  /* 0x000000041d007c0c */ /* 0x000fe4000bf26270 */
[----:B------:R-:W-:Y:S02]  /*4ae0*/  CS2R R20, SRZ ;  /* 0x0000000000147805 */ /* 0x000fe4000001ff00 */
[----:B------:R-:W-:Y:S02]  /*4af0*/  CS2R R22, SRZ ;  /* 0x0000000000167805 */ /* 0x000fe4000001ff00 */
[----:B------:R-:W-:Y:S02]  /*4b00*/  CS2R R24, SRZ ;  /* 0x0000000000187805 */ /* 0x000fe4000001ff00 */
[----:B------:R-:W-:Y:S01]  /*4b10*/  CS2R R26, SRZ ;  /* 0x00000000001a7805 */ /* 0x000fe2000001ff00 */
[----:B------:R3:W5:Y:S04]  /*4b20*/  @!P3 LDG.E.128 R16, desc[UR8][R38.64+-0x200] ;  /* 0xfffe00082610b981 */ /* 0x000768000c1e1d00 */
[----:B------:R3:W5:Y:S04]  /*4b30*/  @!P2 LDG.E.128 R20, desc[UR8][R38.64+-0x100] ;  /* 0xffff00082614a981 */ /* 0x000768000c1e1d00 */
[----:B------:R3:W5:Y:S02]  /*4b40*/  @!P1 LDG.E.128 R24, desc[UR8][R38.64] ;  /* 0x0000000826189981 */ /* 0x000764000c1e1d00 */
.L_x_43:
[----:B------:R-:W-:Y:S05]  /*4b50*/  BSYNC B0 ;  /* 0x0000000000007941 */ /* 0x000fea0003800000 */
.L_x_42:
[----:B------:R-:W-:Y:S01]  /*4b60*/  IADD3.X R33, R37, R39, RZ, P0, !PT ;  /* 0x0000002725217210 */ /* 0x000fe200007fe4ff */
[C---:B--2--5:R-:W-:Y:S01]  /*4b70*/  FFMA.FTZ R3, R12.reuse, R16, R3 ;  /* 0x000000100c037223 */ /* 0x064fe20000010003 */
[----:B0-----:R-:W-:Y:S01]  /*4b80*/  ISETP.LE.AND P0, PT, R31, UR5, PT ;  /* 0x000000051f007c0c */ /* 0x001fe2000bf03270 */
[C---:B------:R-:W-:Y:S01]  /*4b90*/  FFMA.FTZ R0, R12.reuse, R17, R0 ;  /* 0x000000110c007223 */ /* 0x040fe20000010000 */
        /* <DEDUP_REMOVED lines=8> */
[----:B------:R-:W-:Y:S01]  /*4c20*/  FFMA.FTZ R13, R12, R26, R13 ;  /* 0x0000001a0c0d7223 */ /* 0x000fe2000001000d */
[----:B-1----:R-:W-:Y:S01]  /*4c30*/  IADD3 R14, R14, 0x24, RZ ;  /* 0x000000240e0e7810 */ /* 0x002fe20007ffe0ff */
[----:B------:R-:W-:Y:S01]  /*4c40*/  FFMA.FTZ R10, R12, R27, R10 ;  /* 0x0000001b0c0a7223 */ /* 0x000fe2000001000a */
[----:B------:R-:W-:Y:S06]  /*4c50*/  @!P0 BRA `(.L_x_44) ;  /* 0xfffffffc00688947 */ /* 0x000fec000383ffff */
.L_x_41:
[----:B------:R-:W-:-:S04]  /*4c60*/  IADD3 R15, R15, UR7, RZ ;  /* 0x000000070f0f7c10 */ /* 0x000fc8000fffe0ff */
[----:B------:R-:W-:-:S13]  /*4c70*/  ISETP.GE.AND P0, PT, R15, R28, PT ;  /* 0x0000001c0f00720c */ /* 0x000fda0003f06270 */
[----:B------:R-:W-:Y:S05]  /*4c80*/  @P0 EXIT ;  /* 0x000000000000094d */ /* 0x000fea0003800000 */
[----:B------:R-:W0:Y:S01]  /*4c90*/  LDC R17, c[0x0][0x2c4] ;  /* 0x0000b100ff117b82 */ /* 0x000e220000000800 */
[----:B------:R-:W-:Y:S01]  /*4ca0*/  ULDC UR4, c[0x0][0x270] ;  /* 0x00009c0000047ab9 */ /* 0x000fe20000000800 */
[----:B------:R-:W-:Y:S01]  /*4cb0*/  IABS R21, R15 ;  /* 0x0000000f00157213 */ /* 0x000fe20000000000 */
[----:B------:R-:W-:Y:S01]  /*4cc0*/  ULDC UR6, c[0x0][0x2d0] ;  /* 0x0000b40000067ab9 */ /* 0x000fe20000000800 */
[----:B------:R-:W-:Y:S02]  /*4cd0*/  F2FP.F16.F32.PACK_AB R5, R2, R5 ;  /* 0x000000050205723e */ /* 0x000fe400000000ff */
[----:B------:R-:W-:Y:S02]  /*4ce0*/  F2FP.F16.F32.PACK_AB R2, R0, R3 ;  /* 0x000000030002723e */ /* 0x000fe400000000ff */
[----:B------:R-:W-:Y:S02]  /*4cf0*/  F2FP.F16.F32.PACK_AB R9, R6, R9 ;  /* 0x000000090609723e */ /* 0x000fe400000000ff */
[----:B------:R-:W-:-:S02]  /*4d00*/  MOV R3, R5 ;  /* 0x0000000500037202 */ /* 0x000fc40000000f00 */
[----:B------:R-:W-:Y:S01]  /*4d10*/  F2FP.F16.F32.PACK_AB R4, R4, R7 ;  /* 0x000000070404723e */ /* 0x000fe200000000ff */
[----:B------:R-:W-:Y:S02]  /*4d20*/  IMAD.MOV.U32 R5, RZ, RZ, R9 ;  /* 0x000000ffff057224 */ /* 0x000fe400078e0009 */
[----:B0-----:R-:W-:Y:S01]  /*4d30*/  IMAD R18, R17, UR4, RZ ;  /* 0x0000000411127c24 */ /* 0x001fe2000f8e02ff */
[----:B------:R-:W-:-:S04]  /*4d40*/  ULDC.64 UR4, c[0x0][0x290] ;  /* 0x0000a40000047ab9 */ /* 0x000fc80000000a00 */
[-C--:B------:R-:W-:Y:S02]  /*4d50*/  IABS R20, R18.reuse ;  /* 0x0000001200147213 */ /* 0x080fe40000000000 */
[----:B------:R-:W-:Y:S02]  /*4d60*/  IABS R14, R18 ;  /* 0x00000012000e7213 */ /* 0x000fe40000000000 */
[----:B------:R-:W0:Y:S02]  /*4d70*/  I2F.RP R16, R20 ;  /* 0x0000001400107306 */ /* 0x000e240000209400 */
[----:B------:R-:W-:-:S06]  /*4d80*/  IADD3 R14, RZ, -R14, RZ ;  /* 0x8000000eff0e7210 */ /* 0x000fcc0007ffe0ff */
[----:B0-----:R-:W0:Y:S02]  /*4d90*/  MUFU.RCP R22, R16 ;  /* 0x0000001000167308 */ /* 0x001e240000001000 */
[----:B0-----:R-:W-:Y:S01]  /*4da0*/  VIADD R22, R22, 0xffffffe ;  /* 0x0ffffffe16167836 */ /* 0x001fe20000000000 */
[----:B------:R-:W-:-:S05]  /*4db0*/  IABS R16, R17 ;  /* 0x0000001100107213 */ /* 0x000fca0000000000 */
[----:B------:R-:W0:Y:S02]  /*4dc0*/  F2I.FTZ.U32.TRUNC.NTZ R23, R22 ;  /* 0x0000001600177305 */ /* 0x000e24000021f000 */
[----:B0-----:R-:W-:Y:S02]  /*4dd0*/  IMAD.MOV R19, RZ, RZ, -R23 ;  /* 0x000000ffff137224 */ /* 0x001fe400078e0a17 */
[----:B------:R-:W-:Y:S02]  /*4de0*/  IMAD.MOV.U32 R22, RZ, RZ, RZ ;  /* 0x000000ffff167224 */ /* 0x000fe400078e00ff */
[----:B------:R-:W-:-:S04]  /*4df0*/  IMAD R12, R19, R20, RZ ;  /* 0x00000014130c7224 */ /* 0x000fc800078e02ff */
[----:B------:R-:W-:-:S06]  /*4e00*/  IMAD.HI.U32 R12, R23, R12, R22 ;  /* 0x0000000c170c7227 */ /* 0x000fcc00078e0016 */
[----:B------:R-:W-:Y:S02]  /*4e10*/  IMAD.HI.U32 R19, R12, R21, RZ ;  /* 0x000000150c137227 */ /* 0x000fe400078e00ff */
[----:B------:R-:W0:Y:S02]  /*4e20*/  I2F.RP R12, R16 ;  /* 0x00000010000c7306 */ /* 0x000e240000209400 */
[----:B------:R-:W-:Y:S01]  /*4e30*/  IMAD R21, R19, R14, R21 ;  /* 0x0000000e13157224 */ /* 0x000fe200078e0215 */
[----:B------:R-:W-:-:S04]  /*4e40*/  LOP3.LUT R14, R15, R18, RZ, 0x3c, !PT ;  /* 0x000000120f0e7212 */ /* 0x000fc800078e3cff */
[----:B------:R-:W-:Y:S02]  /*4e50*/  ISETP.GT.U32.AND P1, PT, R20, R21, PT ;  /* 0x000000151400720c */ /* 0x000fe40003f24070 */
[----:B------:R-:W-:Y:S01]  /*4e60*/  ISETP.GE.AND P0, PT, R14, RZ, PT ;  /* 0x000000ff0e00720c */ /* 0x000fe20003f06270 */
[----:B0-----:R-:W0:Y:S10]  /*4e70*/  MUFU.RCP R12, R12 ;  /* 0x0000000c000c7308 */ /* 0x001e340000001000 */
[----:B------:R-:W-:-:S02]  /*4e80*/  @!P1 IMAD.IADD R21, R21, 0x1, -R20 ;  /* 0x0000000115159824 */ /* 0x000fc400078e0a14 */
[----:B------:R-:W-:Y:S01]  /*4e90*/  @!P1 VIADD R19, R19, 0x1 ;  /* 0x0000000113139836 */ /* 0x000fe20000000000 */
[----:B------:R-:W-:Y:S02]  /*4ea0*/  ISETP.NE.AND P1, PT, R18, RZ, PT ;  /* 0x000000ff1200720c */ /* 0x000fe40003f25270 */
[----:B------:R-:W-:Y:S01]  /*4eb0*/  ISETP.GE.U32.AND P2, PT, R21, R20, PT ;  /* 0x000000141500720c */ /* 0x000fe20003f46070 */
[----:B0-----:R-:W-:-:S04]  /*4ec0*/  VIADD R22, R12, 0xffffffe ;  /* 0x0ffffffe0c167836 */ /* 0x001fc80000000000 */
[----:B------:R0:W1:Y:S08]  /*4ed0*/  F2I.FTZ.U32.TRUNC.NTZ R23, R22 ;  /* 0x0000001600177305 */ /* 0x000070000021f000 */
[----:B------:R-:W-:-:S05]  /*4ee0*/  @P2 IADD3 R19, R19, 0x1, RZ ;  /* 0x0000000113132810 */ /* 0x000fca0007ffe0ff */
[----:B------:R-:W-:Y:S01]  /*4ef0*/  @!P0 IMAD.MOV R19, RZ, RZ, -R19 ;  /* 0x000000ffff138224 */ /* 0x000fe200078e0a13 */
[----:B------:R-:W-:-:S05]  /*4f00*/  @!P1 LOP3.LUT R19, RZ, R18, RZ, 0x33, !PT ;  /* 0x00000012ff139212 */ /* 0x000fca00078e33ff */
[----:B------:R-:W-:Y:S01]  /*4f10*/  IMAD R18, R19, R18, RZ ;  /* 0x0000001213127224 */ /* 0x000fe200078e02ff */
[----:B0-----:R-:W-:Y:S01]  /*4f20*/  HFMA2.MMA R22, -RZ, RZ, 0, 0 ;  /* 0x00000000ff167435 */ /* 0x001fe200000001ff */
[----:B-1----:R-:W-:Y:S02]  /*4f30*/  IMAD.MOV R21, RZ, RZ, -R23 ;  /* 0x000000ffff157224 */ /* 0x002fe400078e0a17 */
[----:B------:R-:W-:Y:S02]  /*4f40*/  IMAD.IADD R20, R15, 0x1, -R18 ;  /* 0x000000010f147824 */ /* 0x000fe400078e0a12 */
[----:B------:R-:W-:-:S03]  /*4f50*/  IMAD R14, R21, R16, RZ ;  /* 0x00000010150e7224 */ /* 0x000fc600078e02ff */
[----:B------:R-:W-:Y:S02]  /*4f60*/  IABS R12, R20 ;  /* 0x00000014000c7213 */ /* 0x000fe40000000000 */
[----:B------:R-:W-:Y:S01]  /*4f70*/  IMAD.HI.U32 R14, R23, R14, R22 ;  /* 0x0000000e170e7227 */ /* 0x000fe200078e0016 */
[----:B------:R-:W-:-:S03]  /*4f80*/  LOP3.LUT R20, R20, R17, RZ, 0x3c, !PT ;  /* 0x0000001114147212 */ /* 0x000fc600078e3cff */
[----:B------:R-:W-:Y:S01]  /*4f90*/  IMAD.WIDE.U32 R22, R19, UR4, RZ ;  /* 0x0000000413167c25 */ /* 0x000fe2000f8e00ff */
[----:B------:R-:W-:-:S03]  /*4fa0*/  ISETP.GE.AND P1, PT, R20, RZ, PT ;  /* 0x000000ff1400720c */ /* 0x000fc60003f26270 */
[----:B------:R-:W-:-:S04]  /*4fb0*/  IMAD.HI.U32 R14, R14, R12, RZ ;  /* 0x0000000c0e0e7227 */ /* 0x000fc800078e00ff */
[----:B------:R-:W-:-:S04]  /*4fc0*/  IMAD.MOV R21, RZ, RZ, -R14 ;  /* 0x000000ffff157224 */ /* 0x000fc800078e0a0e */
[----:B------:R-:W-:-:S05]  /*4fd0*/  IMAD R21, R16, R21, R12 ;  /* 0x0000001510157224 */ /* 0x000fca00078e020c */
[----:B------:R-:W-:-:S13]  /*4fe0*/  ISETP.GT.U32.AND P0, PT, R16, R21, PT ;  /* 0x000000151000720c */ /* 0x000fda0003f04070 */
[----:B------:R-:W-:Y:S02]  /*4ff0*/  @!P0 IMAD.IADD R21, R21, 0x1, -R16 ;  /* 0x0000000115158824 */ /* 0x000fe400078e0a10 */
[----:B------:R-:W-:Y:S01]  /*5000*/  @!P0 VIADD R14, R14, 0x1 ;  /* 0x000000010e0e8836 */ /* 0x000fe20000000000 */
[----:B------:R-:W-:Y:S02]  /*5010*/  ISETP.NE.AND P0, PT, R17, RZ, PT ;  /* 0x000000ff1100720c */ /* 0x000fe40003f05270 */
[----:B------:R-:W-:Y:S02]  /*5020*/  ISETP.GE.U32.AND P2, PT, R21, R16, PT ;  /* 0x000000101500720c */ /* 0x000fe40003f46070 */
[----:B------:R-:W-:-:S05]  /*5030*/  SHF.R.S32.HI R16, RZ, 0x1f, R19 ;  /* 0x0000001fff107819 */ /* 0x000fca0000011413 */
[----:B------:R-:W-:-:S06]  /*5040*/  IMAD R16, R16, UR4, RZ ;  /* 0x0000000410107c24 */ /* 0x000fcc000f8e02ff */
[----:B------:R-:W-:Y:S02]  /*5050*/  @P2 IADD3 R14, R14, 0x1, RZ ;  /* 0x000000010e0e2810 */ /* 0x000fe40007ffe0ff */
[----:B------:R-:W-:-:S03]  /*5060*/  ISETP.GE.AND P2, PT, R32, UR6, PT ;  /* 0x0000000620007c0c */ /* 0x000fc6000bf46270 */
[----:B------:R-:W-:Y:S02]  /*5070*/  IMAD.MOV.U32 R12, RZ, RZ, R14 ;  /* 0x000000ffff0c7224 */ /* 0x000fe400078e000e */
[----:B------:R-:W-:Y:S01]  /*5080*/  IMAD R14, R19, UR5, R16 ;  /* 0x00000005130e7c24 */ /* 0x000fe2000f8e0210 */
[----:B------:R-:W-:Y:S01]  /*5090*/  ULDC.64 UR4, c[0x0][0x2a0] ;  /* 0x0000a80000047ab9 */ /* 0x000fe20000000a00 */
[----:B------:R-:W-:Y:S01]  /*50a0*/  @!P1 IMAD.MOV R12, RZ, RZ, -R12 ;  /* 0x000000ffff0c9224 */ /* 0x000fe200078e0a0c */
[-C--:B------:R-:W-:Y:S02]  /*50b0*/  @!P0 LOP3.LUT R12, RZ, R17.reuse, RZ, 0x33, !PT ;  /* 0x00000011ff0c8212 */ /* 0x080fe400078e33ff */
[----:B------:R-:W-:Y:S02]  /*50c0*/  ISETP.GE.AND P1, PT, R30, UR6, PT ;  /* 0x000000061e007c0c */ /* 0x000fe4000bf26270 */
[----:B------:R-:W-:Y:S01]  /*50d0*/  SHF.R.S32.HI R21, RZ, 0x1f, R12 ;  /* 0x0000001fff157819 */ /* 0x000fe2000001140c */
[----:B------:R-:W-:Y:S01]  /*50e0*/  IMAD R20, R12, R17, R18 ;  /* 0x000000110c147224 */ /* 0x000fe200078e0212 */
[----:B------:R-:W-:Y:S01]  /*50f0*/  IADD3 R19, R23, R14, RZ ;  /* 0x0000000e17137210 */ /* 0x000fe20007ffe0ff */
[----:B------:R-:W-:Y:S01]  /*5100*/  IMAD.MOV.U32 R18, RZ, RZ, R22 ;  /* 0x000000ffff127224 */ /* 0x000fe200078e0016 */
[----:B------:R-:W0:Y:S01]  /*5110*/  @!P2 LDC.64 R16, c[0x0][0x280] ;  /* 0x0000a000ff10ab82 */ /* 0x000e220000000a00 */
[----:B------:R-:W-:-:S02]  /*5120*/  IMAD R21, R21, UR4, RZ ;  /* 0x0000000415157c24 */ /* 0x000fc4000f8e02ff */
[----:B------:R-:W-:Y:S02]  /*5130*/  IMAD.IADD R20, R15, 0x1, -R20 ;  /* 0x000000010f147824 */ /* 0x000fe400078e0a14 */
[----:B------:R-:W-:-:S03]  /*5140*/  IMAD.WIDE.U32 R18, R12, UR4, R18 ;  /* 0x000000040c127c25 */ /* 0x000fc6000f8e0012 */
[----:B------:R-:W1:Y:S01]  /*5150*/  @!P1 LDC.64 R14, c[0x0][0x280] ;  /* 0x0000a000ff0e9b82 */ /* 0x000e620000000a00 */
[----:B------:R-:W-:Y:S01]  /*5160*/  IMAD R21, R12, UR5, R21 ;  /* 0x000000050c157c24 */ /* 0x000fe2000f8e0215 */
[----:B------:R-:W-:Y:S01]  /*5170*/  SHF.R.S32.HI R12, RZ, 0x1f, R20 ;  /* 0x0000001fff0c7819 */ /* 0x000fe20000011414 */
[----:B------:R-:W-:Y:S01]  /*5180*/  ULDC.64 UR4, c[0x0][0x298] ;  /* 0x0000a60000047ab9 */ /* 0x000fe20000000a00 */
[----:B------:R-:W-:Y:S02]  /*5190*/  IMAD.MOV.U32 R22, RZ, RZ, R18 ;  /* 0x000000ffff167224 */ /* 0x000fe400078e0012 */
[----:B------:R-:W-:Y:S01]  /*51a0*/  IADD3 R23, R19, R21, RZ ;  /* 0x0000001513177210 */ /* 0x000fe20007ffe0ff */
[----:B------:R-:W-:-:S04]  /*51b0*/  IMAD R19, R12, UR4, RZ ;  /* 0x000000040c137c24 */ /* 0x000fc8000f8e02ff */
[C---:B------:R-:W-:Y:S02]  /*51c0*/  IMAD R19, R20.reuse, UR5, R19 ;  /* 0x0000000514137c24 */ /* 0x040fe4000f8e0213 */
[----:B------:R-:W-:-:S04]  /*51d0*/  IMAD.WIDE.U32 R20, R20, UR4, R22 ;  /* 0x0000000414147c25 */ /* 0x000fc8000f8e0016 */
[----:B------:R-:W-:Y:S01]  /*51e0*/  IMAD.IADD R19, R21, 0x1, R19 ;  /* 0x0000000115137824 */ /* 0x000fe200078e0213 */
[-C--:B------:R-:W-:Y:S02]  /*51f0*/  @!P2 IADD3 R12, P0, R32, R20.reuse, RZ ;  /* 0x00000014200ca210 */ /* 0x080fe40007f1e0ff */
[----:B------:R-:W-:Y:S02]  /*5200*/  @!P1 IADD3 R0, P3, R30, R20, RZ ;  /* 0x000000141e009210 */ /* 0x000fe40007f7e0ff */
[-C--:B------:R-:W-:Y:S02]  /*5210*/  @!P2 LEA.HI.X.SX32 R32, R32, R19.reuse, 0x1, P0 ;  /* 0x000000132020a211 */ /* 0x080fe400000f0eff */
[----:B0-----:R-:W-:Y:S02]  /*5220*/  @!P2 LEA R16, P0, R12, R16, 0x1 ;  /* 0x000000100c10a211 */ /* 0x001fe400078008ff */
[----:B------:R-:W-:Y:S02]  /*5230*/  @!P1 LEA.HI.X.SX32 R30, R30, R19, 0x1, P3 ;  /* 0x000000131e1e9211 */ /* 0x000fe400018f0eff */
[----:B------:R-:W-:-:S02]  /*5240*/  @!P2 LEA.HI.X R17, R12, R17, R32, 0x1, P0 ;  /* 0x000000110c11a211 */ /* 0x000fc400000f0c20 */
[----:B------:R-:W-:Y:S02]  /*5250*/  ISETP.GE.AND P0, PT, R29, UR6, PT ;  /* 0x000000061d007c0c */ /* 0x000fe4000bf06270 */
[C---:B-1----:R-:W-:Y:S01]  /*5260*/  @!P1 LEA R14, P3, R0.reuse, R14, 0x1 ;  /* 0x0000000e000e9211 */ /* 0x042fe200078608ff */
[----:B------:R0:W-:Y:S03]  /*5270*/  @!P2 STG.E.64 desc[UR8][R16.64], R2 ;  /* 0x000000021000a986 */ /* 0x0001e6000c101b08 */
[----:B------:R-:W-:-:S05]  /*5280*/  @!P1 LEA.HI.X R15, R0, R15, R30, 0x1, P3 ;  /* 0x0000000f000f9211 */ /* 0x000fca00018f0c1e */
[----:B------:R0:W-:Y:S02]  /*5290*/  @!P1 STG.E.64 desc[UR8][R14.64], R4 ;  /* 0x000000040e009986 */ /* 0x0001e4000c101b08 */
[----:B------:R-:W-:Y:S05]  /*52a0*/  @P0 EXIT ;  /* 0x000000000000094d */ /* 0x000fea0003800000 */
[C---:B------:R-:W-:Y:S01]  /*52b0*/  IADD3 R20, P0, R29.reuse, R20, RZ ;  /* 0x000000141d147210 */ /* 0x040fe20007f1e0ff */
[----:B------:R-:W-:Y:S01]  /*52c0*/  ULDC.64 UR4, c[0x0][0x280] ;  /* 0x0000a00000047ab9 */ /* 0x000fe20000000a00 */
[----:B------:R-:W-:Y:S02]  /*52d0*/  F2FP.F16.F32.PACK_AB R8, R8, R11 ;  /* 0x0000000b0808723e */ /* 0x000fe400000000ff */
[----:B------:R-:W-:Y:S02]  /*52e0*/  LEA.HI.X.SX32 R19, R29, R19, 0x1, P0 ;  /* 0x000000131d137211 */ /* 0x000fe400000f0eff */
[----:B0-----:R-:W-:Y:S02]  /*52f0*/  LEA R2, P0, R20, UR4, 0x1 ;  /* 0x0000000414027c11 */ /* 0x001fe4000f8008ff */
[----:B------:R-:W-:Y:S02]  /*5300*/  F2FP.F16.F32.PACK_AB R9, R10, R13 ;  /* 0x0000000d0a09723e */ /* 0x000fe400000000ff */
[----:B------:R-:W-:-:S05]  /*5310*/  LEA.HI.X R3, R20, UR5, R19, 0x1, P0 ;  /* 0x0000000514037c11 */ /* 0x000fca00080f0c13 */
[----:B------:R-:W-:Y:S01]  /*5320*/  STG.E.64 desc[UR8][R2.64], R8 ;  /* 0x0000000802007986 */ /* 0x000fe2000c101b08 */
[----:B------:R-:W-:Y:S05]  /*5330*/  EXIT ;  /* 0x000000000000794d */ /* 0x000fea0003800000 */
        .weak           $__internal_0_$__cuda_sm20_div_s64
        .type           $__internal_0_$__cuda_sm20_div_s64,@function
        .size           $__internal_0_$__cuda_sm20_div_s64,(.L_x_7419 - $__internal_0_$__cuda_sm20_div_s64)
$__internal_0_$__cuda_sm20_div_s64:
[----:B------:R-:W-:Y:S02]  /*5340*/  IADD3 R51, P0, RZ, -R24, RZ ;  /* 0x80000018ff337210 */ /* 0x000fe40007f1e0ff */
[----:B------:R-:W-:-:S03]  /*5350*/  ISETP.GE.AND P1, PT, R23, RZ, PT ;  /* 0x000000ff1700720c */ /* 0x000fc60003f26270 */
[----:B------:R-:W-:Y:S01]  /*5360*/  IMAD.X R0, RZ, RZ, ~R23, P0 ;  /* 0x000000ffff007224 */ /* 0x000fe200000e0e17 */
[----:B------:R-:W-:-:S04]  /*5370*/  SEL R50, R51, R24, !P1 ;  /* 0x0000001833327207 */ /* 0x000fc80004800000 */
[----:B------:R-:W-:-:S04]  /*5380*/  SEL R51, R0, R23, !P1 ;  /* 0x0000001700337207 */ /* 0x000fc80004800000 */
[----:B------:R-:W0:Y:S08]  /*5390*/  I2F.U64.RP R20, R50 ;  /* 0x0000003200147312 */ /* 0x000e300000309000 */
[----:B0-----:R-:W0:Y:S02]  /*53a0*/  MUFU.RCP R26, R20 ;  /* 0x00000014001a7308 */ /* 0x001e240000001000 */
[----:B0-----:R-:W-:-:S06]  /*53b0*/  VIADD R26, R26, 0x1ffffffe ;  /* 0x1ffffffe1a1a7836 */ /* 0x001fcc0000000000 */
[----:B------:R-:W0:Y:S02]  /*53c0*/  F2I.U64.TRUNC R60, R26 ;  /* 0x0000001a003c7311 */ /* 0x000e24000020d800 */
[----:B0-----:R-:W-:-:S04]  /*53d0*/  IMAD.WIDE.U32 R20, R60, R50, RZ ;  /* 0x000000323c147225 */ /* 0x001fc800078e00ff */
[----:B------:R-:W-:Y:S01]  /*53e0*/  IMAD R27, R60, R51, R21 ;  /* 0x000000333c1b7224 */ /* 0x000fe200078e0215 */
[----:B------:R-:W-:-:S03]  /*53f0*/  IADD3 R21, P0, RZ, -R20, RZ ;  /* 0x80000014ff157210 */ /* 0x000fc60007f1e0ff */
[----:B------:R-:W-:Y:S02]  /*5400*/  IMAD R0, R61, R50, R27 ;  /* 0x000000323d007224 */ /* 0x000fe400078e021b */
[----:B------:R-:W-:-:S04]  /*5410*/  IMAD.HI.U32 R26, R60, R21, RZ ;  /* 0x000000153c1a7227 */ /* 0x000fc800078e00ff */
[----:B------:R-:W-:Y:S02]  /*5420*/  IMAD.X R0, RZ, RZ, ~R0, P0 ;  /* 0x000000ffff007224 */ /* 0x000fe400000e0e00 */
[----:B------:R-:W-:Y:S02]  /*5430*/  IMAD.MOV.U32 R27, RZ, RZ, R60 ;  /* 0x000000ffff1b7224 */ /* 0x000fe400078e003c */
[----:B------:R-:W-:-:S04]  /*5440*/  IMAD.HI.U32 R20, R61, R0, RZ ;  /* 0x000000003d147227 */ /* 0x000fc800078e00ff */
[----:B------:R-:W-:-:S04]  /*5450*/  IMAD.WIDE.U32 R26, P0, R60, R0, R26 ;  /* 0x000000003c1a7225 */ /* 0x000fc8000780001a */
[C---:B------:R-:W-:Y:S02]  /*5460*/  IMAD R0, R61.reuse, R0, RZ ;  /* 0x000000003d007224 */ /* 0x040fe400078e02ff */
[----:B------:R-:W-:-:S04]  /*5470*/  IMAD.HI.U32 R21, P1, R61, R21, R26 ;  /* 0x000000153d157227 */ /* 0x000fc8000782001a */
[----:B------:R-:W-:Y:S01]  /*5480*/  IMAD.X R20, R20, 0x1, R61, P0 ;  /* 0x0000000114147824 */ /* 0x000fe200000e063d */
[----:B------:R-:W-:-:S04]  /*5490*/  IADD3 R61, P0, R0, R21, RZ ;  /* 0x00000015003d7210 */ /* 0x000fc80007f1e0ff */
[----:B------:R-:W-:Y:S01]  /*54a0*/  IADD3.X R20, RZ, RZ, R20, P0, P1 ;  /* 0x000000ffff147210 */ /* 0x000fe200007e2414 */
[----:B------:R-:W-:Y:S01]  /*54b0*/  IMAD.WIDE.U32 R26, R61, R50, RZ ;  /* 0x000000323d1a7225 */ /* 0x000fe200078e00ff */
[----:B------:R-:W-:-:S03]  /*54c0*/  ISETP.GE.AND P1, PT, R19, RZ, PT ;  /* 0x000000ff1300720c */ /* 0x000fc60003f26270 */
[----:B------:R-:W-:Y:S01]  /*54d0*/  IMAD R27, R61, R51, R27 ;  /* 0x000000333d1b7224 */ /* 0x000fe200078e021b */
[----:B------:R-:W-:-:S03]  /*54e0*/  IADD3 R21, P0, RZ, -R26, RZ ;  /* 0x8000001aff157210 */ /* 0x000fc60007f1e0ff */
[----:B------:R-:W-:Y:S02]  /*54f0*/  IMAD R27, R20, R50, R27 ;  /* 0x00000032141b7224 */ /* 0x000fe400078e021b */
[----:B------:R-:W-:-:S04]  /*5500*/  IMAD.HI.U32 R60, R61, R21, RZ ;  /* 0x000000153d3c7227 */ /* 0x000fc800078e00ff */
[----:B------:R-:W-:-:S04]  /*5510*/  IMAD.X R27, RZ, RZ, ~R27, P0 ;  /* 0x000000ffff1b7224 */ /* 0x000fc800000e0e1b */
[----:B------:R-:W-:-:S04]  /*5520*/  IMAD.WIDE.U32 R60, P0, R61, R27, R60 ;  /* 0x0000001b3d3c7225 */ /* 0x000fc8000780003c */
[----:B------:R-:W-:-:S04]  /*5530*/  IMAD.HI.U32 R37, R20, R27, RZ ;  /* 0x0000001b14257227 */ /* 0x000fc800078e00ff */
[----:B------:R-:W-:Y:S01]  /*5540*/  IMAD.HI.U32 R21, P4, R20, R21, R60 ;  /* 0x0000001514157227 */ /* 0x000fe2000788003c */
[----:B------:R-:W-:-:S03]  /*5550*/  IADD3.X R37, R37, R20, RZ, P0, !PT ;  /* 0x0000001425257210 */ /* 0x000fc600007fe4ff */
[----:B------:R-:W-:Y:S01]  /*5560*/  IMAD R0, R20, R27, RZ ;  /* 0x0000001b14007224 */ /* 0x000fe200078e02ff */
[----:B------:R-:W-:-:S04]  /*5570*/  IADD3 R27, P0, RZ, -R18, RZ ;  /* 0x80000012ff1b7210 */ /* 0x000fc80007f1e0ff */
[----:B------:R-:W-:Y:S01]  /*5580*/  IADD3 R21, P2, R0, R21, RZ ;  /* 0x0000001500157210 */ /* 0x000fe20007f5e0ff */
[----:B------:R-:W-:Y:S01]  /*5590*/  IMAD.X R20, RZ, RZ, ~R19, P0 ;  /* 0x000000ffff147224 */ /* 0x000fe200000e0e13 */
[----:B------:R-:W-:Y:S01]  /*55a0*/  SEL R0, R27, R18, !P1 ;  /* 0x000000121b007207 */ /* 0x000fe20004800000 */
[----:B------:R-:W-:Y:S01]  /*55b0*/  IMAD.MOV.U32 R27, RZ, RZ, RZ ;  /* 0x000000ffff1b7224 */ /* 0x000fe200078e00ff */
[----:B------:R-:W-:Y:S02]  /*55c0*/  IADD3.X R37, RZ, RZ, R37, P2, P4 ;  /* 0x000000ffff257210 */ /* 0x000fe400017e8425 */
[----:B------:R-:W-:Y:S01]  /*55d0*/  SEL R20, R20, R19, !P1 ;  /* 0x0000001314147207 */ /* 0x000fe20004800000 */
[----:B------:R-:W-:-:S04]  /*55e0*/  IMAD.HI.U32 R26, R21, R0, RZ ;  /* 0x00000000151a7227 */ /* 0x000fc800078e00ff */
[----:B------:R-:W-:-:S04]  /*55f0*/  IMAD.WIDE.U32 R26, R21, R20, R26 ;  /* 0x00000014151a7225 */ /* 0x000fc800078e001a */
[----:B------:R-:W-:-:S04]  /*5600*/  IMAD.HI.U32 R26, P2, R37, R0, R26 ;  /* 0x00000000251a7227 */ /* 0x000fc8000784001a */
[----:B------:R-:W-:-:S05]  /*5610*/  IMAD R27, R37, R20, RZ ;  /* 0x00000014251b7224 */ /* 0x000fca00078e02ff */
[----:B------:R-:W-:-:S05]  /*5620*/  IADD3 R27, P1, R27, R26, RZ ;  /* 0x0000001a1b1b7210 */ /* 0x000fca0007f3e0ff */
[----:B------:R-:W-:-:S04]  /*5630*/  IMAD.WIDE.U32 R60, R27, R50, RZ ;  /* 0x000000321b3c7225 */ /* 0x000fc800078e00ff */
[----:B------:R-:W-:Y:S01]  /*5640*/  IMAD R26, R27, R51, R61 ;  /* 0x000000331b1a7224 */ /* 0x000fe200078e023d */
[----:B------:R-:W-:Y:S01]  /*5650*/  IADD3 R21, P0, -R60, R0, RZ ;  /* 0x000000003c157210 */ /* 0x000fe20007f1e1ff */
[----:B------:R-:W-:-:S04]  /*5660*/  IMAD.HI.U32 R0, R37, R20, RZ ;  /* 0x0000001425007227 */ /* 0x000fc800078e00ff */
[----:B------:R-:W-:Y:S01]  /*5670*/  IMAD.X R0, RZ, RZ, R0, P2 ;  /* 0x000000ffff007224 */ /* 0x000fe200010e0600 */
[----:B------:R-:W-:-:S03]  /*5680*/  ISETP.GE.U32.AND P2, PT, R21, R50, PT ;  /* 0x000000321500720c */ /* 0x000fc60003f46070 */
[----:B------:R-:W-:-:S04]  /*5690*/  IMAD.X R37, RZ, RZ, R0, P1 ;  /* 0x000000ffff257224 */ /* 0x000fc800008e0600 */
[----:B------:R-:W-:Y:S01]  /*56a0*/  IMAD R39, R37, R50, R26 ;  /* 0x0000003225277224 */ /* 0x000fe200078e021a */
[----:B------:R-:W-:-:S04]  /*56b0*/  LOP3.LUT R26, R23, R19, RZ, 0x3c, !PT ;  /* 0x00000013171a7212 */ /* 0x000fc800078e3cff */
[----:B------:R-:W-:Y:S02]  /*56c0*/  IADD3.X R39, ~R39, R20, RZ, P0, !PT ;  /* 0x0000001427277210 */ /* 0x000fe400007fe5ff */
[----:B------:R-:W-:Y:S02]  /*56d0*/  IADD3 R0, P0, R21, -R50, RZ ;  /* 0x8000003215007210 */ /* 0x000fe40007f1e0ff */
[----:B------:R-:W-:-:S04]  /*56e0*/  ISETP.GE.U32.AND.EX P2, PT, R39, R51, PT, P2 ;  /* 0x000000332700720c */ /* 0x000fc80003f46120 */
[----:B------:R-:W-:Y:S01]  /*56f0*/  SEL R21, R0, R21, P2 ;  /* 0x0000001500157207 */ /* 0x000fe20001000000 */
[----:B------:R-:W-:-:S03]  /*5700*/  IMAD.X R0, R39, 0x1, ~R51, P0 ;  /* 0x0000000127007824 */ /* 0x000fc600000e0e33 */
[----:B------:R-:W-:Y:S02]  /*5710*/  ISETP.GE.U32.AND P1, PT, R21, R50, PT ;  /* 0x000000321500720c */ /* 0x000fe40003f26070 */
[----:B------:R-:W-:Y:S02]  /*5720*/  SEL R39, R0, R39, P2 ;  /* 0x0000002700277207 */ /* 0x000fe40001000000 */
[----:B------:R-:W-:Y:S02]  /*5730*/  IADD3 R0, P0, R27, 0x1, RZ ;  /* 0x000000011b007810 */ /* 0x000fe40007f1e0ff */
[----:B------:R-:W-:Y:S02]  /*5740*/  ISETP.GE.U32.AND.EX P1, PT, R39, R51, PT, P1 ;  /* 0x000000332700720c */ /* 0x000fe40003f26110 */
[----:B------:R-:W-:Y:S01]  /*5750*/  SEL R27, R0, R27, P2 ;  /* 0x0000001b001b7207 */ /* 0x000fe20001000000 */
[----:B------:R-:W-:-:S03]  /*5760*/  IMAD.X R0, RZ, RZ, R37, P0 ;  /* 0x000000ffff007224 */ /* 0x000fc600000e0625 */
[----:B------:R-:W-:Y:S02]  /*5770*/  IADD3 R20, P0, R27, 0x1, RZ ;  /* 0x000000011b147810 */ /* 0x000fe40007f1e0ff */
[----:B------:R-:W-:Y:S02]  /*5780*/  SEL R0, R0, R37, P2 ;  /* 0x0000002500007207 */ /* 0x000fe40001000000 */
[----:B------:R-:W-:Y:S02]  /*5790*/  SEL R20, R20, R27, P1 ;  /* 0x0000001b14147207 */ /* 0x000fe40000800000 */
[----:B------:R-:W-:Y:S01]  /*57a0*/  ISETP.GE.AND P2, PT, R26, RZ, PT ;  /* 0x000000ff1a00720c */ /* 0x000fe20003f46270 */
[----:B------:R-:W-:Y:S01]  /*57b0*/  IMAD.X R21, RZ, RZ, R0, P0 ;  /* 0x000000ffff157224 */ /* 0x000fe200000e0600 */
[----:B------:R-:W-:-:S04]  /*57c0*/  ISETP.NE.U32.AND P0, PT, R24, RZ, PT ;  /* 0x000000ff1800720c */ /* 0x000fc80003f05070 */
[----:B------:R-:W-:Y:S02]  /*57d0*/  SEL R0, R21, R0, P1 ;  /* 0x0000000015007207 */ /* 0x000fe40000800000 */
[----:B------:R-:W-:Y:S02]  /*57e0*/  IADD3 R21, P1, RZ, -R20, RZ ;  /* 0x80000014ff157210 */ /* 0x000fe40007f3e0ff */
[----:B------:R-:W-:Y:S02]  /*57f0*/  ISETP.NE.AND.EX P0, PT, R23, RZ, PT, P0 ;  /* 0x000000ff1700720c */ /* 0x000fe40003f05300 */
[----:B------:R-:W-:Y:S02]  /*5800*/  IADD3.X R27, RZ, ~R0, RZ, P1, !PT ;  /* 0x80000000ff1b7210 */ /* 0x000fe40000ffe4ff */
[----:B------:R-:W-:Y:S01]  /*5810*/  SEL R21, R21, R20, !P2 ;  /* 0x0000001415157207 */ /* 0x000fe20005000000 */
[----:B------:R-:W-:Y:S01]  /*5820*/  IMAD.MOV.U32 R20, RZ, RZ, R22 ;  /* 0x000000ffff147224 */ /* 0x000fe200078e0016 */
[----:B------:R-:W-:-:S02]  /*5830*/  SEL R27, R27, R0, !P2 ;  /* 0x000000001b1b7207 */ /* 0x000fc40005000000 */
[----:B------:R-:W-:Y:S01]  /*5840*/  SEL R0, R21, 0xffffffff, P0 ;  /* 0xffffffff15007807 */ /* 0x000fe20000000000 */
[----:B------:R-:W-:Y:S01]  /*5850*/  IMAD.MOV.U32 R21, RZ, RZ, 0x0 ;  /* 0x00000000ff157424 */ /* 0x000fe200078e00ff */
[----:B------:R-:W-:-:S03]  /*5860*/  SEL R27, R27, 0xffffffff, P0 ;  /* 0xffffffff1b1b7807 */ /* 0x000fc60000000000 */
[----:B------:R-:W-:Y:S05]  /*5870*/  RET.REL.NODEC R20 `(_ZN5flash32flash_fwd_splitkv_combine_kernelI23Flash_fwd_kernel_traitsILi192ELi64ELi64ELi4ELb0ELb0EN7cutlass6half_tE19Flash_kernel_traitsILi192ELi64ELi64ELi4ES3_EELi8ELi7ELb0EEEvNS_16Flash_fwd_paramsE) ;  /* 0xffffffa414e07950 */ /* 0x000fea0003c3ffff */
.L_x_45:
[----:B------:R-:W-:-:S00]  /*5880*/  BRA `(.L_x_45) ;  /* 0xfffffffc00fc7947 */ /* 0x000fc0000383ffff */
[----:B------:R-:W-:-:S00]  /*5890*/  NOP ;  /* 0x0000000000007918 */ /* 0x000fc00000000000 */
        /* <DEDUP_REMOVED lines=14> */
.L_x_7419:


//--------------------- .text._ZN5flash32flash_fwd_splitkv_combine_kernelI23Flash_fwd_kernel_traitsILi192ELi64ELi64ELi4ELb0ELb0EN7cutlass6half_tE19Flash_kernel_traitsILi192ELi64ELi64ELi4ES3_EELi8ELi6ELb0EEEvNS_16Flash_fwd_paramsE --------------------------
	.section	.text._ZN5flash32flash_fwd_splitkv_combine_kernelI23Flash_fwd_kernel_traitsILi192ELi64ELi64ELi4ELb0ELb0EN7cutlass6half_tE19Flash_kernel_traitsILi192ELi64ELi64ELi4ES3_EELi8ELi6ELb0EEEvNS_16Flash_fwd_paramsE,"ax",@progbits
	.align	128
        .global         _ZN5flash32flash_fwd_splitkv_combine_kernelI23Flash_fwd_kernel_traitsILi192ELi64ELi64ELi4ELb0ELb0EN7cutlass6half_tE19Flash_kernel_traitsILi192ELi64ELi64ELi4ES3_EELi8ELi6ELb0EEEvNS_16Flash_fwd_paramsE
        .type           _ZN5flash32flash_fwd_splitkv_combine_kernelI23Flash_fwd_kernel_traitsILi192ELi64ELi64ELi4ELb0ELb0EN7cutlass6half_tE19Flash_kernel_traitsILi192ELi64ELi64ELi4ES3_EELi8ELi6ELb0EEEvNS_16Flash_fwd_paramsE,@function
        .size           _ZN5flash32flash_fwd_splitkv_combine_kernelI23Flash_fwd_kernel_traitsILi192ELi64ELi64ELi4ELb0ELb0EN7cutlass6half_tE19Flash_kernel_traitsILi192ELi64ELi64ELi4ES3_EELi8ELi6ELb0EEEvNS_16Flash_fwd_paramsE,(.L_x_7420 - _ZN5flash32flash_fwd_splitkv_combine_kernelI23Flash_fwd_kernel_traitsILi192ELi64ELi64ELi4ELb0ELb0EN7cutlass6half_tE19Flash_kernel_traitsILi192ELi64ELi64ELi4ES3_EELi8ELi6ELb0EEEvNS_16Flash_fwd_paramsE)
        .other          _ZN5flash32flash_fwd_splitkv_combine_kernelI23Flash_fwd_kernel_traitsILi192ELi64ELi64ELi4ELb0ELb0EN7cutlass6half_tE19Flash_kernel_traitsILi192ELi64ELi64ELi4ES3_EELi8ELi6ELb0EEEvNS_16Flash_fwd_paramsE,@"STO_CUDA_ENTRY STV_DEFAULT"
_ZN5flash32flash_fwd_splitkv_combine_kernelI23Flash_fwd_kernel_traitsILi192ELi64ELi64ELi4ELb0ELb0EN7cutlass6half_tE19Flash_kernel_traitsILi192ELi64ELi64ELi4ES3_EELi8ELi6ELb0EEEvNS_16Flash_fwd_paramsE:
.text._ZN5flash32flash_fwd_splitkv_combine_kernelI23Flash_fwd_kernel_traitsILi192ELi64ELi64ELi4ELb0ELb0EN7cutlass6half_tE19Flash_kernel_traitsILi192ELi64ELi64ELi4ES3_EELi8ELi6ELb0EEEvNS_16Flash_fwd_paramsE:
        /* <DEDUP_REMOVED lines=23> */
[----:B------:R-:W-:Y:S05]  /*0170*/  CALL.REL.NOINC `($__internal_1_$__cuda_sm20_div_s64) ;  /* 0x0000004800a87944 */ /* 0x000fea0003c00000 */
[----:B------:R-:W-:Y:S05]  /*0180*/  BRA `(.L_x_47) ;  /* 0x00000000004c7947 */ /* 0x000fea0003800000 */
.L_x_46:
[----:B------:R-:W0:Y:S01]  /*0190*/  I2F.U32.RP R4, R25 ;  /* 0x0000001900047306 */ /* 0x000e220000209000 */
[----:B------:R-:W-:Y:S02]  /*01a0*/  ISETP.NE.U32.AND P0, PT, R25, RZ, PT ;  /* 0x000000ff1900720c */ /* 0x000fe40003f05070 */
[----:B------:R-:W-:-:S05]  /*01b0*/  MOV R21, RZ ;  /* 0x000000ff00157202 */ /* 0x000fca0000000f00 */
[----:B0-----:R-:W0:Y:S02]  /*01c0*/  MUFU.RCP R3, R4 ;  /* 0x0000000400037308 */ /* 0x001e240000001000 */
[----:B0-----:R-:W-:-:S06]  /*01d0*/  VIADD R3, R3, 0xffffffe ;  /* 0x0ffffffe03037836 */ /* 0x001fcc0000000000 */
[----:B------:R-:W0:Y:S02]  /*01e0*/  F2I.FTZ.U32.TRUNC.NTZ R3, R3 ;  /* 0x0000000300037305 */ /* 0x000e24000021f000 */
[----:B0-----:R-:W-:-:S04]  /*01f0*/  IMAD.MOV R2, RZ, RZ, -R3 ;  /* 0x000000ffff027224 */ /* 0x001fc800078e0a03 */
[----:B------:R-:W-:Y:S01]  /*0200*/  IMAD R7, R2, R25, RZ ;  /* 0x0000001902077224 */ /* 0x000fe200078e02ff */
[----:B------:R-:W-:-:S10]  /*0210*/  HFMA2.MMA R2, -RZ, RZ, 0, 0 ;  /* 0x00000000ff027435 */ /* 0x000fd400000001ff */
        /* <DEDUP_REMOVED lines=10> */
.L_x_47:
        /* <DEDUP_REMOVED lines=9> */
[----:B------:R-:W-:Y:S01]  /*0350*/  IMAD.MOV.U32 R18, RZ, RZ, R20 ;  /* 0x000000ffff127224 */ /* 0x000fe200078e0014 */
[----:B------:R-:W-:Y:S02]  /*0360*/  MOV R17, R21 ;  /* 0x0000001500117202 */ /* 0x000fe40000000f00 */
[----:B------:R-:W-:Y:S02]  /*0370*/  MOV R24, 0x390 ;  /* 0x0000039000187802 */ /* 0x000fe40000000f00 */
[----:B------:R-:W-:Y:S05]  /*0380*/  CALL.REL.NOINC `($__internal_1_$__cuda_sm20_div_s64) ;  /* 0x0000004800247944 */ /* 0x000fea0003c00000 */
[----:B------:R-:W-:Y:S02]  /*0390*/  MOV R6, R20 ;  /* 0x0000001400067202 */ /* 0x000fe40000000f00 */
[----:B------:R-:W-:Y:S01]  /*03a0*/  MOV R7, R21 ;  /* 0x0000001500077202 */ /* 0x000fe20000000f00 */
[----:B------:R-:W-:Y:S05]  /*03b0*/  BRA `(.L_x_50) ;  /* 0x00000000004c7947 */ /* 0x000fea0003800000 */
.L_x_49:
[----:B------:R-:W0:Y:S01]  /*03c0*/  I2F.U32.RP R8, R26 ;  /* 0x0000001a00087306 */ /* 0x000e220000209000 */
[----:B------:R-:W-:-:S07]  /*03d0*/  ISETP.NE.U32.AND P0, PT, R26, RZ, PT ;  /* 0x000000ff1a00720c */ /* 0x000fce0003f05070 */
[----:B0-----:R-:W0:Y:S02]  /*03e0*/  MUFU.RCP R4, R8 ;  /* 0x0000000800047308 */ /* 0x001e240000001000 */
[----:B0-----:R-:W-:-:S06]  /*03f0*/  VIADD R4, R4, 0xffffffe ;  /* 0x0ffffffe04047836 */ /* 0x001fcc0000000000 */
[----:B------:R-:W0:Y:S02]  /*0400*/  F2I.FTZ.U32.TRUNC.NTZ R3, R4 ;  /* 0x0000000400037305 */ /* 0x000e24000021f000 */
[----:B0-----:R-:W-:-:S04]  /*0410*/  IMAD.MOV R2, RZ, RZ, -R3 ;  /* 0x000000ffff027224 */ /* 0x001fc800078e0a03 */
[----:B------:R-:W-:Y:S01]  /*0420*/  IMAD R7, R2, R26, RZ ;  /* 0x0000001a02077224 */ /* 0x000fe200078e02ff */
[----:B------:R-:W-:-:S10]  /*0430*/  HFMA2.MMA R2, -RZ, RZ, 0, 0 ;  /* 0x00000000ff027435 */ /* 0x000fd400000001ff */
[----:B------:R-:W-:-:S06]  /*0440*/  IMAD.HI.U32 R7, R3, R7, R2 ;  /* 0x0000000703077227 */ /* 0x000fcc00078e0002 */
[----:B------:R-:W-:Y:S01]  /*0450*/  IMAD.HI.U32 R6, R7, R20, RZ ;  /* 0x0000001407067227 */ /* 0x000fe200078e00ff */
[----:B------:R-:W-:-:S03]  /*0460*/  MOV R7, RZ ;  /* 0x000000ff00077202 */ /* 0x000fc60000000f00 */
        /* <DEDUP_REMOVED lines=8> */
.L_x_50:
[----:B------:R-:W-:Y:S05]  /*04f0*/  BSYNC B0 ;  /* 0x0000000000007941 */ /* 0x000fea0003800000 */
.L_x_48:
[----:B------:R-:W0:Y:S01]  /*0500*/  LDC R3, c[0x0][0x2c4] ;  /* 0x0000b100ff037b82 */ /* 0x000e220000000800 */
[----:B------:R-:W-:Y:S01]  /*0510*/  IMAD.MOV.U32 R12, RZ, RZ, RZ ;  /* 0x000000ffff0c7224 */ /* 0x000fe200078e00ff */
[----:B------:R-:W-:Y:S01]  /*0520*/  BSSY B0, `(.L_x_51) ;  /* 0x000004a000007945 */ /* 0x000fe20003800000 */
[----:B0-----:R-:W-:Y:S01]  /*0530*/  IABS R11, R3 ;  /* 0x00000003000b7213 */ /* 0x001fe20000000000 */
[C---:B------:R-:W-:Y:S01]  /*0540*/  VIADD R2, R3.reuse, 0xffffffff ;  /* 0xffffffff03027836 */ /* 0x040fe20000000000 */
[----:B------:R-:W-:Y:S02]  /*0550*/  ISETP.NE.AND P3, PT, R3, RZ, PT ;  /* 0x000000ff0300720c */ /* 0x000fe40003f65270 */
[----:B------:R-:W0:Y:S01]  /*0560*/  I2F.RP R10, R11 ;  /* 0x0000000b000a7306 */ /* 0x000e220000209400 */
[----:B------:R-:W-:-:S07]  /*0570*/  IMAD.IADD R4, R2, 0x1, R11 ;  /* 0x0000000102047824 */ /* 0x000fce00078e020b */
[----:B0-----:R-:W0:Y:S02]  /*0580*/  MUFU.RCP R13, R10 ;  /* 0x0000000a000d7308 */ /* 0x001e240000001000 */
[----:B0-----:R-:W-:-:S06]  /*0590*/  VIADD R13, R13, 0xffffffe ;  /* 0x0ffffffe0d0d7836 */ /* 0x001fcc0000000000 */
[----:B------:R-:W0:Y:S02]  /*05a0*/  F2I.FTZ.U32.TRUNC.NTZ R13, R13 ;  /* 0x0000000d000d7305 */ /* 0x000e24000021f000 */
[----:B0-----:R-:W-:-:S04]  /*05b0*/  IMAD.MOV R8, RZ, RZ, -R13 ;  /* 0x000000ffff087224 */ /* 0x001fc800078e0a0d */
[----:B------:R-:W-:Y:S01]  /*05c0*/  IMAD R9, R8, R11, RZ ;  /* 0x0000000b08097224 */ /* 0x000fe200078e02ff */
[----:B------:R-:W-:-:S03]  /*05d0*/  IABS R8, R4 ;  /* 0x0000000400087213 */ /* 0x000fc60000000000 */
[----:B------:R-:W-:-:S04]  /*05e0*/  IMAD.HI.U32 R12, R13, R9, R12 ;  /* 0x000000090d0c7227 */ /* 0x000fc800078e000c */
[----:B------:R-:W-:-:S04]  /*05f0*/  IMAD.MOV.U32 R9, RZ, RZ, R8 ;  /* 0x000000ffff097224 */ /* 0x000fc800078e0008 */
[----:B------:R-:W-:-:S04]  /*0600*/  IMAD.HI.U32 R8, R12, R9, RZ ;  /* 0x000000090c087227 */ /* 0x000fc800078e00ff */
[----:B------:R-:W-:-:S04]  /*0610*/  IMAD.MOV R10, RZ, RZ, -R8 ;  /* 0x000000ffff0a7224 */ /* 0x000fc800078e0a08 */
[C---:B------:R-:W-:Y:S01]  /*0620*/  IMAD R10, R11.reuse, R10, R9 ;  /* 0x0000000a0b0a7224 */ /* 0x040fe200078e0209 */
[C---:B------:R-:W-:Y:S02]  /*0630*/  LOP3.LUT R9, R4.reuse, R11, RZ, 0x3c, !PT ;  /* 0x0000000b04097212 */ /* 0x040fe400078e3cff */
[----:B------:R-:W-:Y:S02]  /*0640*/  LOP3.LUT R4, R4, R3, RZ, 0x3c, !PT ;  /* 0x0000000304047212 */ /* 0x000fe400078e3cff */
[----:B------:R-:W-:Y:S02]  /*0650*/  ISETP.GT.U32.AND P1, PT, R11, R10, PT ;  /* 0x0000000a0b00720c */ /* 0x000fe40003f24070 */
[----:B------:R-:W-:-:S11]  /*0660*/  ISETP.GE.AND P0, PT, R9, RZ, PT ;  /* 0x000000ff0900720c */ /* 0x000fd60003f06270 */
[----:B------:R-:W-:Y:S02]  /*0670*/  @!P1 IMAD.IADD R10, R10, 0x1, -R11 ;  /* 0x000000010a0a9824 */ /* 0x000fe400078e0a0b */
[----:B------:R-:W-:Y:S01]  /*0680*/  @!P1 VIADD R8, R8, 0x1 ;  /* 0x0000000108089836 */ /* 0x000fe20000000000 */
[----:B------:R-:W-:Y:S02]  /*0690*/  ISETP.NE.AND P1, PT, R3, RZ, PT ;  /* 0x000000ff0300720c */ /* 0x000fe40003f25270 */
[----:B------:R-:W-:Y:S02]  /*06a0*/  ISETP.GE.U32.AND P2, PT, R10, R11, PT ;  /* 0x0000000b0a00720c */ /* 0x000fe40003f46070 */
[----:B------:R-:W-:-:S11]  /*06b0*/  SHF.R.S32.HI R10, RZ, 0x1f, R3 ;  /* 0x0000001fff0a7819 */ /* 0x000fd60000011403 */
[----:B------:R-:W-:Y:S01]  /*06c0*/  @P2 VIADD R8, R8, 0x1 ;  /* 0x0000000108082836 */ /* 0x000fe20000000000 */
[----:B------:R-:W-:-:S03]  /*06d0*/  ISETP.GT.AND P2, PT, R3, RZ, PT ;  /* 0x000000ff0300720c */ /* 0x000fc60003f44270 */
[----:B------:R-:W-:-:S04]  /*06e0*/  IMAD.MOV.U32 R9, RZ, RZ, R8 ;  /* 0x000000ffff097224 */ /* 0x000fc800078e0008 */
[----:B------:R-:W-:Y:S01]  /*06f0*/  @!P0 IMAD.MOV R9, RZ, RZ, -R9 ;  /* 0x000000ffff098224 */ /* 0x000fe200078e0a09 */
[----:B------:R-:W-:Y:S01]  /*0700*/  @!P1 LOP3.LUT R9, RZ, R11, RZ, 0x33, !PT ;  /* 0x0000000bff099212 */ /* 0x000fe200078e33ff */
[----:B------:R-:W-:Y:S01]  /*0710*/  IMAD.MOV.U32 R11, RZ, RZ, R8 ;  /* 0x000000ffff0b7224 */ /* 0x000fe200078e0008 */
[----:B------:R-:W-:Y:S02]  /*0720*/  ISETP.GE.AND P1, PT, R4, RZ, PT ;  /* 0x000000ff0400720c */ /* 0x000fe40003f26270 */
[----:B------:R-:W-:Y:S02]  /*0730*/  ISETP.LT.U32.AND P0, PT, R26, R9, PT ;  /* 0x000000091a00720c */ /* 0x000fe40003f01070 */
[----:B------:R-:W-:Y:S02]  /*0740*/  SHF.R.S32.HI R14, RZ, 0x1f, R9 ;  /* 0x0000001fff0e7819 */ /* 0x000fe40000011409 */
[----:B------:R-:W-:Y:S01]  /*0750*/  LEA.HI.SX32 R8, R3, 0x1, 0x1 ;  /* 0x0000000103087811 */ /* 0x000fe200078f0aff */
[----:B------:R-:W-:Y:S01]  /*0760*/  @!P2 IMAD.MOV R8, RZ, RZ, R10 ;  /* 0x000000ffff08a224 */ /* 0x000fe200078e020a */
[----:B------:R-:W-:-:S04]  /*0770*/  ISETP.LT.AND.EX P0, PT, R23, R14, PT, P0 ;  /* 0x0000000e1700720c */ /* 0x000fc80003f01300 */
[C---:B------:R-:W-:Y:S01]  /*0780*/  SEL R14, R23.reuse, R14, P0 ;  /* 0x0000000e170e7207 */ /* 0x040fe20000000000 */
[----:B------:R-:W-:Y:S01]  /*0790*/  @!P1 IMAD.MOV R11, RZ, RZ, -R11 ;  /* 0x000000ffff0b9224 */ /* 0x000fe200078e0a0b */
[----:B------:R-:W-:Y:S02]  /*07a0*/  @!P3 LOP3.LUT R11, RZ, R3, RZ, 0x33, !PT ;  /* 0x00000003ff0bb212 */ /* 0x000fe400078e33ff */
[----:B------:R-:W-:Y:S02]  /*07b0*/  LOP3.LUT R4, R23, R14, RZ, 0xfc, !PT ;  /* 0x0000000e17047212 */ /* 0x000fe400078efcff */
[----:B------:R-:W-:Y:S01]  /*07c0*/  SEL R16, R26, R9, P0 ;  /* 0x000000091a107207 */ /* 0x000fe20000000000 */
[----:B------:R-:W-:Y:S01]  /*07d0*/  IMAD R3, R11, R8, RZ ;  /* 0x000000080b037224 */ /* 0x000fe200078e02ff */
        /* <DEDUP_REMOVED lines=8> */
[----:B------:R-:W-:Y:S02]  /*0860*/  MOV R30, R20 ;  /* 0x00000014001e7202 */ /* 0x000fe40000000f00 */
[----:B------:R-:W-:Y:S01]  /*0870*/  MOV R31, R21 ;  /* 0x00000015001f7202 */ /* 0x000fe20000000f00 */
[----:B------:R-:W-:Y:S05]  /*0880*/  BRA `(.L_x_53) ;  /* 0x00000000004c7947 */ /* 0x000fea0003800000 */
.L_x_52:
        /* <DEDUP_REMOVED lines=19> */
.L_x_53:
[----:B------:R-:W-:Y:S05]  /*09c0*/  BSYNC B0 ;  /* 0x0000000000007941 */ /* 0x000fea0003800000 */
.L_x_51:
[----:B------:R-:W0:Y:S01]  /*09d0*/  LDC R8, c[0x0][0x2c4] ;  /* 0x0000b100ff087b82 */ /* 0x000e220000000800 */
[----:B------:R-:W-:Y:S01]  /*09e0*/  ULDC UR4, c[0x0][0x270] ;  /* 0x00009c0000047ab9 */ /* 0x000fe20000000800 */
[----:B------:R-:W-:Y:S01]  /*09f0*/  IABS R11, R3 ;  /* 0x00000003000b7213 */ /* 0x000fe20000000000 */
[----:B------:R-:W-:Y:S01]  /*0a00*/  IMAD.MOV.U32 R18, RZ, RZ, RZ ;  /* 0x000000ffff127224 */ /* 0x000fe200078e00ff */
[----:B------:R-:W1:Y:S01]  /*0a10*/  S2R R36, SR_TID.X ;  /* 0x0000000000247919 */ /* 0x000e620000002100 */
[----:B------:R-:W-:Y:S01]  /*0a20*/  BSSY B0, `(.L_x_54) ;  /* 0x0000078000007945 */ /* 0x000fe20003800000 */
        /* <DEDUP_REMOVED lines=8> */
[----:B------:R-:W-:Y:S01]  /*0ab0*/  IMAD.IADD R21, R2, 0x1, R13 ;  /* 0x0000000102157824 */ /* 0x000fe200078e020d */
[----:B------:R-:W-:-:S04]  /*0ac0*/  IABS R2, R3 ;  /* 0x0000000300027213 */ /* 0x000fc80000000000 */
[----:B------:R-:W3:Y:S01]  /*0ad0*/  I2F.RP R17, R13 ;  /* 0x0000000d00117306 */ /* 0x000ee20000209400 */
[----:B--2---:R-:W-:Y:S02]  /*0ae0*/  VIADD R4, R4, 0xffffffe ;  /* 0x0ffffffe04047836 */ /* 0x004fe40000000000 */
[----:B------:R-:W-:-:S05]  /*0af0*/  IMAD.MOV R2, RZ, RZ, -R2 ;  /* 0x000000ffff027224 */ /* 0x000fca00078e0a02 */
[----:B0-----:R-:W0:Y:S08]  /*0b00*/  MUFU.RCP R22, R15 ;  /* 0x0000000f00167308 */ /* 0x001e300000001000 */
[----:B---3--:R-:W2:Y:S08]  /*0b10*/  MUFU.RCP R26, R17 ;  /* 0x00000011001a7308 */ /* 0x008eb00000001000 */
[----:B------:R-:W3:Y:S01]  /*0b20*/  F2I.FTZ.U32.TRUNC.NTZ R19, R4 ;  /* 0x0000000400137305 */ /* 0x000ee2000021f000 */
[----:B0-----:R-:W-:-:S07]  /*0b30*/  VIADD R22, R22, 0xffffffe ;  /* 0x0ffffffe16167836 */ /* 0x001fce0000000000 */
[----:B------:R-:W0:Y:S01]  /*0b40*/  F2I.FTZ.U32.TRUNC.NTZ R23, R22 ;  /* 0x0000001600177305 */ /* 0x000e22000021f000 */
[----:B--2---:R-:W-:Y:S02]  /*0b50*/  VIADD R26, R26, 0xffffffe ;  /* 0x0ffffffe1a1a7836 */ /* 0x004fe40000000000 */
[----:B---3--:R-:W-:-:S05]  /*0b60*/  IMAD.MOV R12, RZ, RZ, -R19 ;  /* 0x000000ffff0c7224 */ /* 0x008fca00078e0a13 */
[----:B------:R-:W2:Y:S01]  /*0b70*/  F2I.FTZ.U32.TRUNC.NTZ R27, R26 ;  /* 0x0000001a001b7305 */ /* 0x000ea2000021f000 */
[----:B------:R-:W-:Y:S02]  /*0b80*/  VIADD R4, R11, UR4 ;  /* 0x000000040b047c36 */ /* 0x000fe40008000000 */
[----:B------:R-:W-:-:S03]  /*0b90*/  IMAD R12, R12, R11, RZ ;  /* 0x0000000b0c0c7224 */ /* 0x000fc600078e02ff */
[----:B------:R-:W-:Y:S01]  /*0ba0*/  IABS R17, R4 ;  /* 0x0000000400117213 */ /* 0x000fe20000000000 */
[----:B------:R-:W-:Y:S01]  /*0bb0*/  IMAD.HI.U32 R12, R19, R12, R18 ;  /* 0x0000000c130c7227 */ /* 0x000fe200078e0012 */
[----:B------:R-:W-:Y:S02]  /*0bc0*/  IABS R18, R9 ;  /* 0x0000000900127213 */ /* 0x000fe40000000000 */
[----:B------:R-:W-:Y:S01]  /*0bd0*/  IABS R19, R21 ;  /* 0x0000001500137213 */ /* 0x000fe20000000000 */
[----:B0-----:R-:W-:Y:S02]  /*0be0*/  IMAD.MOV R15, RZ, RZ, -R23 ;  /* 0x000000ffff0f7224 */ /* 0x001fe400078e0a17 */
[----:B------:R-:W-:Y:S02]  /*0bf0*/  IMAD.MOV R18, RZ, RZ, -R18 ;  /* 0x000000ffff127224 */ /* 0x000fe400078e0a12 */
[----:B--2---:R-:W-:Y:S02]  /*0c00*/  IMAD.MOV R20, RZ, RZ, -R27 ;  /* 0x000000ffff147224 */ /* 0x004fe400078e0a1b */
[----:B------:R-:W-:-:S02]  /*0c10*/  IMAD.MOV.U32 R26, RZ, RZ, RZ ;  /* 0x000000ffff1a7224 */ /* 0x000fc400078e00ff */
[----:B------:R-:W-:Y:S02]  /*0c20*/  IMAD R20, R20, R13, RZ ;  /* 0x0000000d14147224 */ /* 0x000fe400078e02ff */
        /* <DEDUP_REMOVED lines=10> */
[----:B------:R-:W-:-:S03]  /*0cd0*/  IADD3 R2, -R22, RZ, RZ ;  /* 0x000000ff16027210 */ /* 0x000fc60007ffe1ff */
[----:B------:R-:W-:Y:S01]  /*0ce0*/  @!P4 IMAD.IADD R18, R18, 0x1, -R13 ;  /* 0x000000011212c824 */ /* 0x000fe200078e0a0d */
[----:B------:R-:W-:Y:S01]  /*0cf0*/  ISETP.GT.U32.AND P3, PT, R11, R24, PT ;  /* 0x000000180b00720c */ /* 0x000fe20003f64070 */
[----:B------:R-:W-:Y:S01]  /*0d00*/  IMAD R19, R10, R2, R19 ;  /* 0x000000020a137224 */ /* 0x000fe200078e0213 */
[-C--:B------:R-:W-:Y:S01]  /*0d10*/  LOP3.LUT R2, R21, R13.reuse, RZ, 0x3c, !PT ;  /* 0x0000000d15027212 */ /* 0x080fe200078e3cff */
[----:B------:R-:W-:Y:S01]  /*0d20*/  @!P4 VIADD R20, R20, 0x1 ;  /* 0x000000011414c836 */ /* 0x000fe20000000000 */
[----:B------:R-:W-:Y:S02]  /*0d30*/  ISETP.GE.U32.AND P2, PT, R18, R13, PT ;  /* 0x0000000d1200720c */ /* 0x000fe40003f46070 */
[----:B------:R-:W-:Y:S02]  /*0d40*/  ISETP.GT.U32.AND P0, PT, R10, R19, PT ;  /* 0x000000130a00720c */ /* 0x000fe40003f04070 */
[----:B------:R-:W-:Y:S02]  /*0d50*/  ISETP.GE.AND P1, PT, R2, RZ, PT ;  /* 0x000000ff0200720c */ /* 0x000fe40003f26270 */
[----:B------:R-:W-:-:S02]  /*0d60*/  LOP3.LUT R2, R4, R11, RZ, 0x3c, !PT ;  /* 0x0000000b04027212 */ /* 0x000fc400078e3cff */
[----:B------:R-:W-:Y:S01]  /*0d70*/  LOP3.LUT R21, R21, R8, RZ, 0x3c, !PT ;  /* 0x0000000815157212 */ /* 0x000fe200078e3cff */
[----:B------:R-:W-:Y:S02]  /*0d80*/  @!P3 IMAD.IADD R24, R24, 0x1, -R11 ;  /* 0x000000011818b824 */ /* 0x000fe400078e0a0b */
[----:B------:R-:W-:Y:S01]  /*0d90*/  @!P3 VIADD R12, R12, 0x1 ;  /* 0x000000010c0cb836 */ /* 0x000fe20000000000 */
[----:B------:R-:W-:Y:S01]  /*0da0*/  ISETP.NE.AND P3, PT, R3, RZ, PT ;  /* 0x000000ff0300720c */ /* 0x000fe20003f65270 */
[----:B------:R-:W-:Y:S01]  /*0db0*/  @P2 VIADD R20, R20, 0x1 ;  /* 0x0000000114142836 */ /* 0x000fe20000000000 */
[----:B------:R-:W-:Y:S01]  /*0dc0*/  ISETP.GE.U32.AND P6, PT, R24, R11, PT ;  /* 0x0000000b1800720c */ /* 0x000fe20003fc6070 */
[----:B------:R-:W-:Y:S01]  /*0dd0*/  @!P0 IMAD.IADD R19, R19, 0x1, -R10 ;  /* 0x0000000113138824 */ /* 0x000fe200078e0a0a */
[----:B------:R-:W-:Y:S01]  /*0de0*/  ISETP.GE.AND P2, PT, R2, RZ, PT ;  /* 0x000000ff0200720c */ /* 0x000fe20003f46270 */
[----:B------:R-:W-:Y:S01]  /*0df0*/  @!P1 IMAD.MOV R20, RZ, RZ, -R20 ;  /* 0x000000ffff149224 */ /* 0x000fe200078e0a14 */
[----:B------:R-:W-:Y:S01]  /*0e00*/  @!P5 LOP3.LUT R20, RZ, R13, RZ, 0x33, !PT ;  /* 0x0000000dff14d212 */ /* 0x000fe200078e33ff */
[----:B------:R-:W-:Y:S01]  /*0e10*/  @!P0 VIADD R22, R22, 0x1 ;  /* 0x0000000116168836 */ /* 0x000fe20000000000 */
[----:B------:R-:W-:-:S02]  /*0e20*/  ISETP.GE.U32.AND P4, PT, R19, R10, PT ;  /* 0x0000000a1300720c */ /* 0x000fc40003f86070 */
[----:B------:R-:W-:Y:S02]  /*0e30*/  ISETP.LT.U32.AND P0, PT, R6, R20, PT ;  /* 0x000000140600720c */ /* 0x000fe40003f01070 */
[----:B------:R-:W-:Y:S02]  /*0e40*/  SHF.R.S32.HI R13, RZ, 0x1f, R20 ;  /* 0x0000001fff0d7819 */ /* 0x000fe40000011414 */
[----:B------:R-:W-:Y:S02]  /*0e50*/  ISETP.GE.AND P1, PT, R21, RZ, PT ;  /* 0x000000ff1500720c */ /* 0x000fe40003f26270 */
[CC--:B------:R-:W-:Y:S02]  /*0e60*/  ISETP.LT.AND.EX P0, PT, R7.reuse, R13.reuse, PT, P0 ;  /* 0x0000000d0700720c */ /* 0x0c0fe40003f01300 */
[----:B------:R-:W-:Y:S02]  /*0e70*/  @P6 IADD3 R12, R12, 0x1, RZ ;  /* 0x000000010c0c6810 */ /* 0x000fe40007ffe0ff */
[----:B------:R-:W-:Y:S01]  /*0e80*/  SEL R10, R7, R13, P0 ;  /* 0x0000000d070a7207 */ /* 0x000fe20000000000 */
[----:B------:R-:W-:Y:S01]  /*0e90*/  @P4 VIADD R22, R22, 0x1 ;  /* 0x0000000116164836 */ /* 0x000fe20000000000 */
[----:B------:R-:W-:Y:S01]  /*0ea0*/  ISETP.GT.AND P5, PT, R9, RZ, PT ;  /* 0x000000ff0900720c */ /* 0x000fe20003fa4270 */
[----:B------:R-:W-:Y:S01]  /*0eb0*/  @!P2 IMAD.MOV R12, RZ, RZ, -R12 ;  /* 0x000000ffff0ca224 */ /* 0x000fe200078e0a0c */
[----:B------:R-:W-:-:S02]  /*0ec0*/  ISETP.NE.AND P2, PT, R8, RZ, PT ;  /* 0x000000ff0800720c */ /* 0x000fc40003f45270 */
[----:B------:R-:W-:Y:S01]  /*0ed0*/  @!P3 LOP3.LUT R12, RZ, R11, RZ, 0x33, !PT ;  /* 0x0000000bff0cb212 */ /* 0x000fe200078e33ff */
[----:B------:R-:W-:Y:S01]  /*0ee0*/  @!P1 IMAD.MOV R22, RZ, RZ, -R22 ;  /* 0x000000ffff169224 */ /* 0x000fe200078e0a16 */
[----:B------:R-:W-:Y:S02]  /*0ef0*/  LOP3.LUT R11, R7, R10, RZ, 0xfc, !PT ;  /* 0x0000000a070b7212 */ /* 0x000fe400078efcff */
[----:B------:R-:W-:Y:S02]  /*0f00*/  SHF.R.S32.HI R2, RZ, 0x1f, R9 ;  /* 0x0000001fff027819 */ /* 0x000fe40000011409 */
[----:B------:R-:W-:Y:S02]  /*0f10*/  ISETP.NE.U32.AND P1, PT, R11, RZ, PT ;  /* 0x000000ff0b00720c */ /* 0x000fe40003f25070 */
[----:B------:R-:W-:Y:S01]  /*0f20*/  LEA.HI.SX32 R13, R9, 0x1, 0x1 ;  /* 0x00000001090d7811 */ /* 0x000fe200078f0aff */
[----:B------:R-:W-:Y:S01]  /*0f30*/  @!P5 IMAD.MOV R13, RZ, RZ, R2 ;  /* 0x000000ffff0dd224 */ /* 0x000fe200078e0202 */
[----:B------:R-:W-:-:S02]  /*0f40*/  ISETP.LT.U32.AND P3, PT, R30, R12, PT ;  /* 0x0000000c1e00720c */ /* 0x000fc40003f61070 */
[----:B------:R-:W-:Y:S02]  /*0f50*/  SHF.R.S32.HI R9, RZ, 0x1f, R12 ;  /* 0x0000001fff097819 */ /* 0x000fe4000001140c */
[----:B------:R-:W-:Y:S02]  /*0f60*/  @!P2 LOP3.LUT R22, RZ, R8, RZ, 0x33, !PT ;  /* 0x00000008ff16a212 */ /* 0x000fe400078e33ff */
[C---:B------:R-:W-:Y:S02]  /*0f70*/  ISETP.LT.AND.EX P3, PT, R31.reuse, R9, PT, P3 ;  /* 0x000000091f00720c */ /* 0x040fe40003f61330 */
[----:B------:R-:W-:Y:S01]  /*0f80*/  SEL R11, R6, R20, P0 ;  /* 0x00000014060b7207 */ /* 0x000fe20000000000 */
[----:B------:R-:W-:Y:S01]  /*0f90*/  IMAD R2, R22, R13, RZ ;  /* 0x0000000d16027224 */ /* 0x000fe200078e02ff */
[----:B------:R-:W-:Y:S02]  /*0fa0*/  SEL R13, R30, R12, P3 ;  /* 0x0000000c1e0d7207 */ /* 0x000fe40001800000 */
[----:B------:R-:W-:Y:S01]  /*0fb0*/  SEL R12, R31, R9, P3 ;  /* 0x000000091f0c7207 */ /* 0x000fe20001800000 */
[----:B-1----:R-:W-:Y:S06]  /*0fc0*/  @!P1 BRA `(.L_x_55) ;  /* 0x0000000000249947 */ /* 0x002fec0003800000 */
        /* <DEDUP_REMOVED lines=9> */
.L_x_55:
[----:B------:R-:W0:Y:S01]  /*1060*/  I2F.U32.RP R15, R11 ;  /* 0x0000000b000f7306 */ /* 0x000e220000209000 */
[----:B------:R-:W-:Y:S01]  /*1070*/  IMAD.MOV.U32 R8, RZ, RZ, RZ ;  /* 0x000000ffff087224 */ /* 0x000fe200078e00ff */
[----:B------:R-:W-:-:S06]  /*1080*/  ISETP.NE.U32.AND P0, PT, R11, RZ, PT ;  /* 0x000000ff0b00720c */ /* 0x000fcc0003f05070 */
        /* <DEDUP_REMOVED lines=8> */
[----:B------:R-:W-:Y:S02]  /*1110*/  IMAD R6, R11, R7, R6 ;  /* 0x000000070b067224 */ /* 0x000fe400078e0206 */
[----:B------:R-:W-:-:S03]  /*1120*/  IMAD.MOV.U32 R7, RZ, RZ, RZ ;  /* 0x000000ffff077224 */ /* 0x000fc600078e00ff */
[----:B------:R-:W-:-:S13]  /*1130*/  ISETP.GE.U32.AND P2, PT, R6, R11, PT ;  /* 0x0000000b0600720c */ /* 0x000fda0003f46070 */
[----:B------:R-:W-:Y:S01]  /*1140*/  @P2 IMAD.IADD R6, R6, 0x1, -R11 ;  /* 0x0000000106062824 */ /* 0x000fe200078e0a0b */
[----:B------:R-:W-:-:S04]  /*1150*/  @P2 IADD3 R8, R8, 0x1, RZ ;  /* 0x0000000108082810 */ /* 0x000fc80007ffe0ff */
[----:B------:R-:W-:-:S13]  /*1160*/  ISETP.GE.U32.AND P1, PT, R6, R11, PT ;  /* 0x0000000b0600720c */ /* 0x000fda0003f26070 */
[----:B------:R-:W-:Y:S01]  /*1170*/  @P1 VIADD R8, R8, 0x1 ;  /* 0x0000000108081836 */ /* 0x000fe20000000000 */
[----:B------:R-:W-:-:S04]  /*1180*/  @!P0 LOP3.LUT R8, RZ, R11, RZ, 0x33, !PT ;  /* 0x0000000bff088212 */ /* 0x000fc800078e33ff */
[----:B------:R-:W-:Y:S02]  /*1190*/  MOV R6, R8 ;  /* 0x0000000800067202 */ /* 0x000fe40000000f00 */
.L_x_56:
[----:B------:R-:W-:Y:S05]  /*11a0*/  BSYNC B0 ;  /* 0x0000000000007941 */ /* 0x000fea0003800000 */
.L_x_54:
        /* <DEDUP_REMOVED lines=23> */
[----:B------:R-:W-:Y:S01]  /*1320*/  @!P5 IMAD.MOV.U32 R38, RZ, RZ, R40 ;  /* 0x000000ffff26d224 */ /* 0x000fe200078e0028 */
[----:B------:R-:W-:Y:S01]  /*1330*/  @!P5 SHF.R.S32.HI R33, RZ, 0x1f, R27 ;  /* 0x0000001fff21d819 */ /* 0x000fe2000001141b */
[----:B------:R-:W-:Y:S01]  /*1340*/  @!P5 IMAD.MOV.U32 R39, RZ, RZ, R41 ;  /* 0x000000ffff27d224 */ /* 0x000fe200078e0029 */
[----:B------:R-:W-:Y:S01]  /*1350*/  @!P4 SHF.R.S32.HI R37, RZ, 0x1f, R35 ;  /* 0x0000001fff25c819 */ /* 0x000fe20000011423 */
[-C--:B------:R-:W-:Y:S02]  /*1360*/  @!P1 IMAD R29, R29, R28.reuse, RZ ;  /* 0x0000001c1d1d9224 */ /* 0x080fe400078e02ff */
[----:B------:R-:W1:Y:S01]  /*1370*/  @!P3 LDC.64 R8, c[0x0][0x2b8] ;  /* 0x0000ae00ff08bb82 */ /* 0x000e620000000a00 */
[----:B------:R-:W-:Y:S01]  /*1380*/  @!P5 IMAD R26, R33, R28, RZ ;  /* 0x0000001c211ad224 */ /* 0x000fe200078e02ff */
[----:B------:R-:W-:Y:S01]  /*1390*/  @!P3 SHF.R.S32.HI R33, RZ, 0x1f, R32 ;  /* 0x0000001fff21b819 */ /* 0x000fe20000011420 */
[----:B------:R-:W-:-:S04]  /*13a0*/  @!P5 IMAD.WIDE.U32 R38, R28, R27, R38 ;  /* 0x0000001b1c26d225 */ /* 0x000fc800078e0026 */
[----:B------:R-:W-:Y:S01]  /*13b0*/  @!P1 IMAD.WIDE.U32 R42, R28, R24, R40 ;  /* 0x000000181c2a9225 */ /* 0x000fe200078e0028 */
[----:B------:R-:W2:Y:S03]  /*13c0*/  @!P4 LDC.64 R18, c[0x0][0x2b8] ;  /* 0x0000ae00ff12cb82 */ /* 0x000ea60000000a00 */
[-C--:B------:R-:W-:Y:S02]  /*13d0*/  @!P1 IMAD R29, R24, R5.reuse, R29 ;  /* 0x00000005181d9224 */ /* 0x080fe400078e021d */
[----:B------:R-:W-:Y:S02]  /*13e0*/  @!P5 IMAD R27, R27, R5, R26 ;  /* 0x000000051b1bd224 */ /* 0x000fe400078e021a */
[----:B------:R-:W-:Y:S01]  /*13f0*/  @!P4 IMAD R26, R37, R28, RZ ;  /* 0x0000001c251ac224 */ /* 0x000fe200078e02ff */
[----:B------:R-:W3:Y:S01]  /*1400*/  @!P5 LDC.64 R20, c[0x0][0x2b8] ;  /* 0x0000ae00ff14db82 */ /* 0x000ee20000000a00 */
[----:B------:R-:W-:Y:S01]  /*1410*/  @!P4 IMAD.MOV.U32 R44, RZ, RZ, R40 ;  /* 0x000000ffff2cc224 */ /* 0x000fe200078e0028 */
[----:B0-----:R-:W-:Y:S01]  /*1420*/  @!P1 LEA R22, P0, R42, R22, 0x2 ;  /* 0x000000162a169211 */ /* 0x001fe200078010ff */
[----:B------:R-:W-:-:S02]  /*1430*/  @!P4 IMAD.MOV.U32 R45, RZ, RZ, R41 ;  /* 0x000000ffff2dc224 */ /* 0x000fc400078e0029 */
[----:B------:R-:W-:Y:S02]  /*1440*/  @!P1 IMAD.IADD R29, R43, 0x1, R29 ;  /* 0x000000012b1d9824 */ /* 0x000fe400078e021d */
[----:B------:R-:W-:-:S03]  /*1450*/  @!P4 IMAD.WIDE.U32 R44, R28, R35, R44 ;  /* 0x000000231c2cc225 */ /* 0x000fc600078e002c */
[----:B------:R-:W-:Y:S01]  /*1460*/  @!P1 LEA.HI.X R23, R42, R23, R29, 0x2, P0 ;  /* 0x000000172a179211 */ /* 0x000fe200000f141d */
[----:B------:R-:W-:Y:S02]  /*1470*/  @!P4 IMAD R26, R35, R5, R26 ;  /* 0x00000005231ac224 */ /* 0x000fe400078e021a */
[----:B------:R-:W-:Y:S02]  /*1480*/  @!P3 IMAD R33, R33, R28, RZ ;  /* 0x0000001c2121b224 */ /* 0x000fe400078e02ff */
[----:B------:R-:W-:Y:S02]  /*1490*/  @!P3 IMAD.MOV.U32 R34, RZ, RZ, R40 ;  /* 0x000000ffff22b224 */ /* 0x000fe400078e0028 */
[----:B------:R-:W-:Y:S02]  /*14a0*/  @!P3 IMAD.MOV.U32 R35, RZ, RZ, R41 ;  /* 0x000000ffff23b224 */ /* 0x000fe400078e0029 */
[----:B------:R-:W-:Y:S02]  /*14b0*/  IMAD.MOV.U32 R29, RZ, RZ, -0x800000 ;  /* 0xff800000ff1d7424 */ /* 0x000fe400078e00ff */
[----:B------:R-:W-:-:S04]  /*14c0*/  @!P3 IMAD.WIDE.U32 R34, R28, R32, R34 ;  /* 0x000000201c22b225 */ /* 0x000fc800078e0022 */
[----:B------:R-:W-:Y:S01]  /*14d0*/  @!P3 IMAD R33, R32, R5, R33 ;  /* 0x000000052021b224 */ /* 0x000fe200078e0221 */
[----:B-1----:R-:W-:Y:S01]  /*14e0*/  @!P3 LEA R8, P0, R34, R8, 0x2 ;  /* 0x000000082208b211 */ /* 0x002fe200078010ff */
[----:B------:R0:W4:Y:S01]  /*14f0*/  @!P1 LDG.E R29, desc[UR8][R22.64] ;  /* 0x00000008161d9981 */ /* 0x000122000c1e1900 */
[----:B------:R-:W-:Y:S01]  /*1500*/  @!P4 IMAD.IADD R26, R45, 0x1, R26 ;  /* 0x000000012d1ac824 */ /* 0x000fe200078e021a */
[----:B--2---:R-:W-:Y:S01]  /*1510*/  @!P4 LEA R18, P1, R44, R18, 0x2 ;  /* 0x000000122c12c211 */ /* 0x004fe200078210ff */
[----:B------:R-:W-:Y:S01]  /*1520*/  @!P5 IMAD.IADD R27, R39, 0x1, R27 ;  /* 0x00000001271bd824 */ /* 0x000fe200078e021b */
[----:B------:R-:W-:Y:S02]  /*1530*/  @!P3 IADD3 R33, R35, R33, RZ ;  /* 0x000000212321b210 */ /* 0x000fe40007ffe0ff */
[----:B---3--:R-:W-:Y:S02]  /*1540*/  @!P5 LEA R20, P2, R38, R20, 0x2 ;  /* 0x000000142614d211 */ /* 0x008fe400078410ff */
[----:B------:R-:W-:-:S02]  /*1550*/  @!P3 LEA.HI.X R9, R34, R9, R33, 0x2, P0 ;  /* 0x000000092209b211 */ /* 0x000fc400000f1421 */
[----:B------:R-:W-:Y:S01]  /*1560*/  @!P4 LEA.HI.X R19, R44, R19, R26, 0x2, P1 ;  /* 0x000000132c13c211 */ /* 0x000fe200008f141a */
[----:B------:R-:W-:Y:S01]  /*1570*/  IMAD.MOV.U32 R26, RZ, RZ, -0x800000 ;  /* 0xff800000ff1a7424 */ /* 0x000fe200078e00ff */
[----:B------:R-:W-:Y:S02]  /*1580*/  @!P5 LEA.HI.X R21, R38, R21, R27, 0x2, P2 ;  /* 0x000000152615d211 */ /* 0x000fe400010f141b */
[----:B------:R-:W1:Y:S03]  /*1590*/  LDC R27, c[0x0][0x270] ;  /* 0x00009c00ff1b7b82 */ /* 0x000e660000000800 */
[----:B------:R2:W3:Y:S01]  /*15a0*/  @!P5 LDG.E R26, desc[UR8][R20.64] ;  /* 0x00000008141ad981 */ /* 0x0004e2000c1e1900 */
[----:B0-----:R-:W-:Y:S02]  /*15b0*/  IMAD.MOV.U32 R22, RZ, RZ, -0x800000 ;  /* 0xff800000ff167424 */ /* 0x001fe400078e00ff */
[----:B------:R-:W-:-:S04]  /*15c0*/  IMAD.MOV.U32 R23, RZ, RZ, -0x800000 ;  /* 0xff800000ff177424 */ /* 0x000fc800078e00ff */
[----:B------:R0:W5:Y:S04]  /*15d0*/  @!P3 LDG.E R22, desc[UR8][R8.64] ;  /* 0x000000080816b981 */ /* 0x000168000c1e1900 */
[----:B------:R0:W5:Y:S01]  /*15e0*/  @!P4 LDG.E R23, desc[UR8][R18.64] ;  /* 0x000000081217c981 */ /* 0x000162000c1e1900 */
[----:B-1----:R-:W-:-:S04]  /*15f0*/  IABS R32, R27 ;  /* 0x0000001b00207213 */ /* 0x002fc80000000000 */
[----:B------:R-:W1:Y:S08]  /*1600*/  I2F.U32.RP R37, R32 ;  /* 0x0000002000257306 */ /* 0x000e700000209000 */
[----:B-1----:R-:W1:Y:S01]  /*1610*/  MUFU.RCP R34, R37 ;  /* 0x0000002500227308 */ /* 0x002e620000001000 */
[----:B--2---:R-:W2:Y:S01]  /*1620*/  S2R R20, SR_CgaCtaId ;  /* 0x0000000000147919 */ /* 0x004ea20000008800 */
[----:B-1----:R-:W-:-:S06]  /*1630*/  VIADD R34, R34, 0xffffffe ;  /* 0x0ffffffe22227836 */ /* 0x002fcc0000000000 */
[----:B------:R-:W1:Y:S01]  /*1640*/  F2I.FTZ.U32.TRUNC.NTZ R35, R34 ;  /* 0x0000002200237305 */ /* 0x000e62000021f000 */
[----:B0-----:R-:W-:Y:S02]  /*1650*/  IABS R9, R4 ;  /* 0x0000000400097213 */ /* 0x001fe40000000000 */
[----:B------:R-:W-:Y:S01]  /*1660*/  IABS R18, R27 ;  /* 0x0000001b00127213 */ /* 0x000fe20000000000 */
[----:B-1----:R-:W-:Y:S02]  /*1670*/  IMAD.MOV R33, RZ, RZ, -R35 ;  /* 0x000000ffff217224 */ /* 0x002fe400078e0a23 */
[----:B------:R-:W-:Y:S02]  /*1680*/  IMAD.MOV.U32 R34, RZ, RZ, RZ ;  /* 0x000000ffff227224 */ /* 0x000fe400078e00ff */
[----:B------:R-:W-:-:S04]  /*1690*/  IMAD R8, R33, R32, RZ ;  /* 0x0000002021087224 */ /* 0x000fc800078e02ff */
[----:B------:R-:W-:-:S04]  /*16a0*/  IMAD.HI.U32 R8, R35, R8, R34 ;  /* 0x0000000823087227 */ /* 0x000fc800078e0022 */
[----:B------:R-:W-:Y:S02]  /*16b0*/  IMAD.MOV R18, RZ, RZ, -R18 ;  /* 0x000000ffff127224 */ /* 0x000fe400078e0a12 */
[----:B------:R-:W-:-:S04]  /*16c0*/  IMAD.HI.U32 R8, R8, R9, RZ ;  /* 0x0000000908087227 */ /* 0x000fc800078e00ff */
[----:B------:R-:W-:Y:S01]  /*16d0*/  IMAD R19, R8, R18, R9 ;  /* 0x0000001208137224 */ /* 0x000fe200078e0209 */
[----:B------:R-:W-:-:S04]  /*16e0*/  MOV R9, 0x400 ;  /* 0x0000040000097802 */ /* 0x000fc80000000f00 */
[----:B------:R-:W-:Y:S02]  /*16f0*/  ISETP.GT.U32.AND P3, PT, R32, R19, PT ;  /* 0x000000132000720c */ /* 0x000fe40003f64070 */
[----:B--2---:R-:W-:Y:S02]  /*1700*/  LEA R9, R20, R9, 0x18 ;  /* 0x0000000914097211 */ /* 0x004fe400078ec0ff */
[C---:B------:R-:W-:Y:S02]  /*1710*/  ISETP.GT.AND P6, PT, R36.reuse, 0x7f, PT ;  /* 0x0000007f2400780c */ /* 0x040fe40003fc4270 */
[----:B------:R-:W-:Y:S01]  /*1720*/  ISETP.GT.AND P1, PT, R36, 0x17f, PT ;  /* 0x0000017f2400780c */ /* 0x000fe20003f24270 */
[----:B------:R-:W-:Y:S01]  /*1730*/  IMAD R24, R24, 0x24, R9 ;  /* 0x0000002418187824 */ /* 0x000fe200078e0209 */
[C---:B------:R-:W-:Y:S02]  /*1740*/  ISETP.GT.AND P2, PT, R36.reuse, 0x1ff, PT ;  /* 0x000001ff2400780c */ /* 0x040fe40003f44270 */
[----:B------:R-:W-:Y:S01]  /*1750*/  ISETP.GT.AND P0, PT, R36, 0xff, PT ;  /* 0x000000ff2400780c */ /* 0x000fe20003f04270 */
[----:B------:R-:W-:-:S02]  /*1760*/  IMAD R24, R17, 0x4, R24 ;  /* 0x0000000411187824 */ /* 0x000fc400078e0218 */
[----:B------:R-:W-:-:S04]  /*1770*/  @!P3 IADD3 R19, R19, -R32, RZ ;  /* 0x800000201313b210 */ /* 0x000fc80007ffe0ff */
[----:B------:R-:W-:Y:S02]  /*1780*/  ISETP.GE.U32.AND P4, PT, R19, R32, PT ;  /* 0x000000201300720c */ /* 0x000fe40003f86070 */
[----:B------:R-:W-:Y:S02]  /*1790*/  LOP3.LUT R17, R31, R12, RZ, 0xfc, !PT ;  /* 0x0000000c1f117212 */ /* 0x000fe400078efcff */
[----:B------:R-:W-:Y:S01]  /*17a0*/  LOP3.LUT R4, R4, R27, RZ, 0x3c, !PT ;  /* 0x0000001b04047212 */ /* 0x000fe200078e3cff */
[----:B------:R-:W-:Y:S01]  /*17b0*/  @!P3 VIADD R8, R8, 0x1 ;  /* 0x000000010808b836 */ /* 0x000fe20000000000 */
[----:B------:R-:W-:Y:S07]  /*17c0*/  BSSY B0, `(.L_x_57) ;  /* 0x0000029000007945 */ /* 0x000fee0003800000 */
[----:B------:R-:W-:Y:S01]  /*17d0*/  @P4 VIADD R8, R8, 0x1 ;  /* 0x0000000108084836 */ /* 0x000fe20000000000 */
[----:B----4-:R0:W-:Y:S01]  /*17e0*/  @!P2 STS [R24], R29 ;  /* 0x0000001d1800a388 */ /* 0x0101e20000000800 */
[----:B------:R-:W-:-:S02]  /*17f0*/  ISETP.GE.AND P2, PT, R4, RZ, PT ;  /* 0x000000ff0400720c */ /* 0x000fc40003f46270 */
[----:B------:R-:W-:Y:S01]  /*1800*/  IMAD.MOV.U32 R4, RZ, RZ, R8 ;  /* 0x000000ffff047224 */ /* 0x000fe200078e0008 */
[----:B---3--:R0:W-:Y:S01]  /*1810*/  @!P1 STS [R24+0x240], R26 ;  /* 0x0002401a18009388 */ /* 0x0081e20000000800 */
[----:B------:R-:W-:-:S03]  /*1820*/  ISETP.NE.U32.AND P1, PT, R17, RZ, PT ;  /* 0x000000ff1100720c */ /* 0x000fc60003f25070 */
[----:B-----5:R0:W-:Y:S04]  /*1830*/  @!P6 STS [R24+0x6c0], R22 ;  /* 0x0006c0161800e388 */ /* 0x0201e80000000800 */
[----:B------:R0:W-:Y:S01]  /*1840*/  @!P0 STS [R24+0x480], R23 ;  /* 0x0004801718008388 */ /* 0x0001e20000000800 */
[----:B------:R-:W-:Y:S01]  /*1850*/  ISETP.NE.AND P0, PT, R27, RZ, PT ;  /* 0x000000ff1b00720c */ /* 0x000fe20003f05270 */
[----:B------:R-:W-:-:S12]  /*1860*/  @!P2 IMAD.MOV R4, RZ, RZ, -R4 ;  /* 0x000000ffff04a224 */ /* 0x000fd800078e0a04 */
[----:B------:R-:W-:Y:S01]  /*1870*/  @!P0 LOP3.LUT R4, RZ, R27, RZ, 0x33, !PT ;  /* 0x0000001bff048212 */ /* 0x000fe200078e33ff */
[----:B------:R-:W-:Y:S06]  /*1880*/  @!P1 BRA `(.L_x_58) ;  /* 0x0000000000249947 */ /* 0x000fec0003800000 */
[----:B------:R-:W-:Y:S01]  /*1890*/  IMAD.MOV.U32 R18, RZ, RZ, R30 ;  /* 0x000000ffff127224 */ /* 0x000fe200078e001e */
[----:B0-----:R-:W-:Y:S01]  /*18a0*/  MOV R26, R13 ;  /* 0x0000000d001a7202 */ /* 0x001fe20000000f00 */
[----:B------:R-:W-:Y:S01]  /*18b0*/  IMAD.MOV.U32 R17, RZ, RZ, R31 ;  /* 0x000000ffff117224 */ /* 0x000fe200078e001f */
[----:B------:R-:W-:Y:S02]  /*18c0*/  MOV R23, R12 ;  /* 0x0000000c00177202 */ /* 0x000fe40000000f00 */
[----:B------:R-:W-:Y:S02]  /*18d0*/  MOV R24, 0x18f0 ;  /* 0x000018f000187802 */ /* 0x000fe40000000f00 */
[----:B------:R-:W-:Y:S05]  /*18e0*/  CALL.REL.NOINC `($__internal_1_$__cuda_sm20_div_s64) ;  /* 0x0000003000cc7944 */ /* 0x000fea0003c00000 */
[----:B------:R-:W-:Y:S02]  /*18f0*/  MOV R40, R20 ;  /* 0x0000001400287202 */ /* 0x000fe40000000f00 */
[----:B------:R-:W-:Y:S01]  /*1900*/  MOV R41, R21 ;  /* 0x0000001500297202 */ /* 0x000fe20000000f00 */
[----:B------:R-:W-:Y:S05]  /*1910*/  BRA `(.L_x_59) ;  /* 0x00000000004c7947 */ /* 0x000fea0003800000 */
.L_x_58:
[----:B------:R-:W1:Y:S01]  /*1920*/  I2F.U32.RP R17, R13 ;  /* 0x0000000d00117306 */ /* 0x000e620000209000 */
[----:B------:R-:W-:Y:S02]  /*1930*/  ISETP.NE.U32.AND P0, PT, R13, RZ, PT ;  /* 0x000000ff0d00720c */ /* 0x000fe40003f05070 */
[----:B------:R-:W-:-:S05]  /*1940*/  MOV R41, RZ ;  /* 0x000000ff00297202 */ /* 0x000fca0000000f00 */
[----:B-1----:R-:W1:Y:S02]  /*1950*/  MUFU.RCP R18, R17 ;  /* 0x0000001100127308 */ /* 0x002e640000001000 */
[----:B-1----:R-:W-:-:S06]  /*1960*/  VIADD R18, R18, 0xffffffe ;  /* 0x0ffffffe12127836 */ /* 0x002fcc0000000000 */
[----:B------:R1:W2:Y:S02]  /*1970*/  F2I.FTZ.U32.TRUNC.NTZ R19, R18 ;  /* 0x0000001200137305 */ /* 0x0002a4000021f000 */
[----:B-1----:R-:W-:Y:S01]  /*1980*/  HFMA2.MMA R18, -RZ, RZ, 0, 0 ;  /* 0x00000000ff127435 */ /* 0x002fe200000001ff */
[----:B--2---:R-:W-:-:S04]  /*1990*/  IMAD.MOV R8, RZ, RZ, -R19 ;  /* 0x000000ffff087224 */ /* 0x004fc800078e0a13 */
        /* <DEDUP_REMOVED lines=11> */
.L_x_59:
[----:B------:R-:W-:Y:S05]  /*1a50*/  BSYNC B0 ;  /* 0x0000000000007941 */ /* 0x000fea0003800000 */
.L_x_57:
        /* <DEDUP_REMOVED lines=8> */
[----:B------:R-:W-:Y:S01]  /*1ae0*/  BSSY B1, `(.L_x_60) ;  /* 0x0000240000017945 */ /* 0x000fe20003800000 */
[----:B0-----:R-:W-:Y:S01]  /*1af0*/  IABS R23, R2 ;  /* 0x0000000200177213 */ /* 0x001fe20000000000 */
[----:B------:R-:W-:-:S04]  /*1b00*/  IMAD.IADD R36, R36, 0x1, -R17 ;  /* 0x0000000124247824 */ /* 0x000fc800078e0a11 */
[----:B------:R-:W-:-:S04]  /*1b10*/  IMAD R34, R36, 0x24, R9 ;  /* 0x0000002424227824 */ /* 0x000fc800078e0209 */
[----:B------:R-:W-:-:S05]  /*1b20*/  IMAD R34, R15, 0x4, R34 ;  /* 0x000000040f227824 */ /* 0x000fca00078e0222 */
[----:B------:R-:W-:Y:S04]  /*1b30*/  @!P6 LDS R35, [R34] ;  /* 0x000000002223e984 */ /* 0x000fe80000000800 */
[----:B------:R-:W0:Y:S04]  /*1b40*/  @!P6 LDS R32, [R34+0x240] ;  /* 0x000240002220e984 */ /* 0x000e280000000800 */
[----:B------:R-:W1:Y:S04]  /*1b50*/  @!P6 LDS R31, [R34+0x480] ;  /* 0x00048000221fe984 */ /* 0x000e680000000800 */
[----:B------:R-:W2:Y:S01]  /*1b60*/  @!P6 LDS R33, [R34+0x6c0] ;  /* 0x0006c0002221e984 */ /* 0x000ea20000000800 */
[----:B0-----:R-:W-:-:S04]  /*1b70*/  FMNMX.FTZ R24, R35, R32, !PT ;  /* 0x0000002023187209 */ /* 0x001fc80007810000 */
[----:B-1----:R-:W-:-:S04]  /*1b80*/  FMNMX.FTZ R24, R24, R31, !PT ;  /* 0x0000001f18187209 */ /* 0x002fc80007810000 */
[----:B--2---:R-:W-:-:S05]  /*1b90*/  FMNMX.FTZ R24, R24, R33, !PT ;  /* 0x0000002118187209 */ /* 0x004fca0007810000 */
[----:B------:R-:W0:Y:S02]  /*1ba0*/  SHFL.BFLY PT, R9, R24, 0x8, 0x1f ;  /* 0x0d001f0018097f89 */ /* 0x000e2400000e0000 */
[----:B0-----:R-:W-:-:S05]  /*1bb0*/  FMNMX.FTZ R9, R24, R9, !PT ;  /* 0x0000000918097209 */ /* 0x001fca0007810000 */
[----:B------:R-:W0:Y:S02]  /*1bc0*/  SHFL.BFLY PT, R22, R9, 0x4, 0x1f ;  /* 0x0c801f0009167f89 */ /* 0x000e2400000e0000 */
[----:B0-----:R-:W-:-:S05]  /*1bd0*/  FMNMX.FTZ R22, R9, R22, !PT ;  /* 0x0000001609167209 */ /* 0x001fca0007810000 */
[----:B------:R-:W0:Y:S02]  /*1be0*/  SHFL.BFLY PT, R17, R22, 0x2, 0x1f ;  /* 0x0c401f0016117f89 */ /* 0x000e2400000e0000 */
[----:B0-----:R-:W-:-:S05]  /*1bf0*/  FMNMX.FTZ R17, R22, R17, !PT ;  /* 0x0000001116117209 */ /* 0x001fca0007810000 */
[----:B------:R-:W0:Y:S02]  /*1c00*/  SHFL.BFLY PT, R8, R17, 0x1, 0x1f ;  /* 0x0c201f0011087f89 */ /* 0x000e2400000e0000 */
[----:B0-----:R-:W-:Y:S02]  /*1c10*/  FMNMX.FTZ R8, R17, R8, !PT ;  /* 0x0000000811087209 */ /* 0x001fe40007810000 */
[----:B------:R-:W0:Y:S02]  /*1c20*/  LDC R17, c[0x0][0x270] ;  /* 0x00009c00ff117b82 */ /* 0x000e240000000800 */
        /* <DEDUP_REMOVED lines=10> */
[----:B------:R-:W-:Y:S02]  /*1cd0*/  FMUL.FTZ R22, R22, 1.4426950216293334961 ;  /* 0x3fb8aa3b16167820 */ /* 0x000fe40000410000 */
[----:B------:R0:W-:Y:S08]  /*1ce0*/  MUFU.EX2 R9, R21 ;  /* 0x0000001500097308 */ /* 0x0001f00000000800 */
[----:B------:R-:W1:Y:S08]  /*1cf0*/  MUFU.EX2 R20, R20 ;  /* 0x0000001400147308 */ /* 0x000e700000000800 */
[----:B------:R-:W2:Y:S01]  /*1d00*/  MUFU.EX2 R8, R24 ;  /* 0x0000001800087308 */ /* 0x000ea20000000800 */
[----:B0-----:R-:W-:-:S07]  /*1d10*/  IABS R21, R17 ;  /* 0x0000001100157213 */ /* 0x001fce0000000000 */
[----:B------:R-:W0:Y:S01]  /*1d20*/  MUFU.EX2 R19, R22 ;  /* 0x0000001600137308 */ /* 0x000e220000000800 */
[----:B-1----:R-:W-:-:S07]  /*1d30*/  FADD.FTZ R9, R20, R9 ;  /* 0x0000000914097221 */ /* 0x002fce0000010000 */
[----:B------:R-:W1:Y:S01]  /*1d40*/  I2F.U32.RP R20, R21 ;  /* 0x0000001500147306 */ /* 0x000e620000209000 */
[----:B--2---:R-:W-:-:S07]  /*1d50*/  FADD.FTZ R8, R9, R8 ;  /* 0x0000000809087221 */ /* 0x004fce0000010000 */
[----:B------:R-:W2:Y:S01]  /*1d60*/  I2F.RP R9, R23 ;  /* 0x0000001700097306 */ /* 0x000ea20000209400 */
[----:B0-----:R-:W-:Y:S01]  /*1d70*/  FADD.FTZ R19, R8, R19 ;  /* 0x0000001308137221 */ /* 0x001fe20000010000 */
[----:B------:R-:W-:Y:S01]  /*1d80*/  VIADD R22, R23, UR4 ;  /* 0x0000000417167c36 */ /* 0x000fe20008000000 */
[----:B------:R-:W-:-:S03]  /*1d90*/  ULDC.U8 UR4, c[0x0][0x3d9] ;  /* 0x0000f64000047ab9 */ /* 0x000fc60000000000 */
[----:B------:R-:W0:Y:S02]  /*1da0*/  SHFL.BFLY PT, R8, R19, 0x8, 0x1f ;  /* 0x0d001f0013087f89 */ /* 0x000e2400000e0000 */
[----:B-1----:R-:W1:Y:S08]  /*1db0*/  MUFU.RCP R38, R20 ;  /* 0x0000001400267308 */ /* 0x002e700000001000 */
[----:B--2---:R-:W2:Y:S01]  /*1dc0*/  MUFU.RCP R9, R9 ;  /* 0x0000000900097308 */ /* 0x004ea20000001000 */
[----:B-1----:R-:W-:-:S07]  /*1dd0*/  VIADD R38, R38, 0xffffffe ;  /* 0x0ffffffe26267836 */ /* 0x002fce0000000000 */
[----:B------:R-:W1:Y:S01]  /*1de0*/  F2I.FTZ.U32.TRUNC.NTZ R39, R38 ;  /* 0x0000002600277305 */ /* 0x000e62000021f000 */
[----:B0-----:R-:W-:Y:S01]  /*1df0*/  FADD.FTZ R8, R19, R8 ;  /* 0x0000000813087221 */ /* 0x001fe20000010000 */
[----:B------:R-:W-:Y:S01]  /*1e00*/  IABS R19, R22 ;  /* 0x0000001600137213 */ /* 0x000fe20000000000 */
[----:B--2---:R-:W-:Y:S01]  /*1e10*/  VIADD R42, R9, 0xffffffe ;  /* 0x0ffffffe092a7836 */ /* 0x004fe20000000000 */
[----:B------:R-:W-:Y:S02]  /*1e20*/  IABS R9, R2 ;  /* 0x0000000200097213 */ /* 0x000fe40000000000 */
[----:B------:R-:W0:Y:S02]  /*1e30*/  SHFL.BFLY PT, R27, R8, 0x4, 0x1f ;  /* 0x0c801f00081b7f89 */ /* 0x000e2400000e0000 */
[----:B------:R-:W2:Y:S01]  /*1e40*/  F2I.FTZ.U32.TRUNC.NTZ R43, R42 ;  /* 0x0000002a002b7305 */ /* 0x000ea2000021f000 */
[----:B------:R-:W-:Y:S01]  /*1e50*/  IADD3 R9, RZ, -R9, RZ ;  /* 0x80000009ff097210 */ /* 0x000fe20007ffe0ff */
[----:B-1----:R-:W-:-:S02]  /*1e60*/  IMAD.MOV R20, RZ, RZ, -R39 ;  /* 0x000000ffff147224 */ /* 0x002fc400078e0a27 */
[----:B------:R-:W-:Y:S02]  /*1e70*/  IMAD.MOV.U32 R38, RZ, RZ, RZ ;  /* 0x000000ffff267224 */ /* 0x000fe400078e00ff */
[----:B------:R-:W-:Y:S01]  /*1e80*/  IMAD R20, R20, R21, RZ ;  /* 0x0000001514147224 */ /* 0x000fe200078e02ff */
[----:B--2---:R-:W-:Y:S01]  /*1e90*/  IADD3 R26, RZ, -R43, RZ ;  /* 0x8000002bff1a7210 */ /* 0x004fe20007ffe0ff */
[----:B------:R-:W-:Y:S02]  /*1ea0*/  IMAD.MOV.U32 R42, RZ, RZ, RZ ;  /* 0x000000ffff2a7224 */ /* 0x000fe400078e00ff */
[----:B------:R-:W-:-:S04]  /*1eb0*/  IMAD.HI.U32 R20, R39, R20, R38 ;  /* 0x0000001427147227 */ /* 0x000fc800078e0026 */
[----:B0-----:R-:W-:Y:S01]  /*1ec0*/  FADD.FTZ R27, R8, R27 ;  /* 0x0000001b081b7221 */ /* 0x001fe20000010000 */
[----:B------:R-:W-:Y:S01]  /*1ed0*/  IMAD R26, R26, R23, RZ ;  /* 0x000000171a1a7224 */ /* 0x000fe200078e02ff */
[----:B------:R-:W-:Y:S01]  /*1ee0*/  IABS R8, R17 ;  /* 0x0000001100087213 */ /* 0x000fe20000000000 */
[----:B------:R-:W-:Y:S02]  /*1ef0*/  IMAD.HI.U32 R20, R20, R19, RZ ;  /* 0x0000001314147227 */ /* 0x000fe400078e00ff */
[----:B------:R-:W0:Y:S02]  /*1f00*/  SHFL.BFLY PT, R24, R27, 0x2, 0x1f ;  /* 0x0c401f001b187f89 */ /* 0x000e2400000e0000 */
[----:B------:R-:W-:-:S04]  /*1f10*/  IMAD.HI.U32 R26, R43, R26, R42 ;  /* 0x0000001a2b1a7227 */ /* 0x000fc800078e002a */
[----:B------:R-:W-:Y:S02]  /*1f20*/  IMAD.MOV R8, RZ, RZ, -R8 ;  /* 0x000000ffff087224 */ /* 0x000fe400078e0a08 */
[----:B------:R-:W-:-:S04]  /*1f30*/  IMAD.HI.U32 R26, R26, R19, RZ ;  /* 0x000000131a1a7227 */ /* 0x000fc800078e00ff */
[--C-:B------:R-:W-:Y:S01]  /*1f40*/  IMAD R30, R26, R9, R19.reuse ;  /* 0x000000091a1e7224 */ /* 0x100fe200078e0213 */
[----:B------:R-:W-:Y:S01]  /*1f50*/  LOP3.LUT R9, R22, R23, RZ, 0x3c, !PT ;  /* 0x0000001716097212 */ /* 0x000fe200078e3cff */
[----:B------:R-:W-:Y:S01]  /*1f60*/  IMAD R38, R20, R8, R19 ;  /* 0x0000000814267224 */ /* 0x000fe200078e0213 */
[----:B------:R-:W-:Y:S01]  /*1f70*/  LOP3.LUT R22, R22, R17, RZ, 0x3c, !PT ;  /* 0x0000001116167212 */ /* 0x000fe200078e3cff */
[----:B------:R-:W1:Y:S01]  /*1f80*/  S2R R8, SR_TID.X ;  /* 0x0000000000087919 */ /* 0x000e620000002100 */
[----:B------:R-:W-:Y:S02]  /*1f90*/  ISETP.GT.U32.AND P4, PT, R23, R30, PT ;  /* 0x0000001e1700720c */ /* 0x000fe40003f84070 */
[----:B------:R-:W-:Y:S02]  /*1fa0*/  ISETP.GT.U32.AND P1, PT, R21, R38, PT ;  /* 0x000000261500720c */ /* 0x000fe40003f24070 */
[----:B------:R-:W-:Y:S02]  /*1fb0*/  ISETP.GE.AND P3, PT, R9, RZ, PT ;  /* 0x000000ff0900720c */ /* 0x000fe40003f66270 */
[----:B------:R-:W2:Y:S01]  /*1fc0*/  LDC R9, c[0x0][0x2c4] ;  /* 0x0000b100ff097b82 */ /* 0x000ea20000000800 */
[----:B0-----:R-:W-:Y:S01]  /*1fd0*/  FADD.FTZ R24, R27, R24 ;  /* 0x000000181b187221 */ /* 0x001fe20000010000 */
[----:B------:R-:W-:-:S04]  /*1fe0*/  LEA.HI.SX32 R19, R2, 0x1, 0x1 ;  /* 0x0000000102137811 */ /* 0x000fc800078f0aff */
[----:B------:R-:W0:Y:S01]  /*1ff0*/  SHFL.BFLY PT, R27, R24, 0x1, 0x1f ;  /* 0x0c201f00181b7f89 */ /* 0x000e2200000e0000 */
[----:B------:R-:W-:Y:S02]  /*2000*/  @!P4 IMAD.IADD R30, R30, 0x1, -R23 ;  /* 0x000000011e1ec824 */ /* 0x000fe400078e0a17 */
[----:B------:R-:W-:Y:S01]  /*2010*/  @!P1 IADD3 R38, R38, -R21, RZ ;  /* 0x8000001526269210 */ /* 0x000fe20007ffe0ff */
[----:B------:R-:W-:Y:S01]  /*2020*/  @!P4 VIADD R26, R26, 0x1 ;  /* 0x000000011a1ac836 */ /* 0x000fe20000000000 */
[C---:B------:R-:W-:Y:S01]  /*2030*/  ISETP.GT.AND P4, PT, R3.reuse, RZ, PT ;  /* 0x000000ff0300720c */ /* 0x040fe20003f84270 */
[----:B------:R-:W-:Y:S01]  /*2040*/  @!P1 VIADD R20, R20, 0x1 ;  /* 0x0000000114149836 */ /* 0x000fe20000000000 */
[----:B------:R-:W-:Y:S01]  /*2050*/  ISETP.GE.U32.AND P2, PT, R30, R23, PT ;  /* 0x000000171e00720c */ /* 0x000fe20003f46070 */
[----:B------:R-:W-:Y:S01]  /*2060*/  IMAD.MOV.U32 R30, RZ, RZ, 0x7f800000 ;  /* 0x7f800000ff1e7424 */ /* 0x000fe200078e00ff */
[----:B------:R-:W-:Y:S02]  /*2070*/  ISETP.GE.U32.AND P5, PT, R38, R21, PT ;  /* 0x000000152600720c */ /* 0x000fe40003fa6070 */
[----:B------:R-:W-:-:S09]  /*2080*/  LEA.HI.SX32 R21, R3, 0x1, 0x1 ;  /* 0x0000000103157811 */ /* 0x000fd200078f0aff */
[----:B------:R-:W-:Y:S01]  /*2090*/  @P2 VIADD R26, R26, 0x1 ;  /* 0x000000011a1a2836 */ /* 0x000fe20000000000 */
[----:B------:R-:W-:Y:S02]  /*20a0*/  ISETP.GE.AND P2, PT, R22, RZ, PT ;  /* 0x000000ff1600720c */ /* 0x000fe40003f46270 */
[----:B------:R-:W-:Y:S01]  /*20b0*/  @P5 IADD3 R20, R20, 0x1, RZ ;  /* 0x0000000114145810 */ /* 0x000fe20007ffe0ff */
[----:B0-----:R-:W-:Y:S01]  /*20c0*/  FADD.FTZ R27, R24, R27 ;  /* 0x0000001b181b7221 */ /* 0x001fe20000010000 */
[----:B------:R-:W-:Y:S01]  /*20d0*/  SHF.R.S32.HI R24, RZ, 0x1f, R2 ;  /* 0x0000001fff187819 */ /* 0x000fe20000011402 */
[----:B------:R-:W-:Y:S01]  /*20e0*/  @!P3 IMAD.MOV R26, RZ, RZ, -R26 ;  /* 0x000000ffff1ab224 */ /* 0x000fe200078e0a1a */
[----:B------:R-:W-:Y:S02]  /*20f0*/  ISETP.NE.AND P5, PT, R2, RZ, PT ;  /* 0x000000ff0200720c */ /* 0x000fe40003fa5270 */
[----:B------:R-:W-:Y:S01]  /*2100*/  FSETP.NE.FTZ.AND P1, PT, R27, RZ, PT ;  /* 0x000000ff1b00720b */ /* 0x000fe20003f35000 */
[----:B------:R-:W-:Y:S01]  /*2110*/  @!P0 IMAD.MOV R19, RZ, RZ, R24 ;  /* 0x000000ffff138224 */ /* 0x000fe200078e0218 */
[----:B------:R-:W-:-:S02]  /*2120*/  SHF.R.S32.HI R22, RZ, 0x1f, R3 ;  /* 0x0000001fff167819 */ /* 0x000fc40000011403 */
[----:B------:R-:W-:Y:S02]  /*2130*/  ISETP.NE.AND P0, PT, R17, RZ, PT ;  /* 0x000000ff1100720c */ /* 0x000fe40003f05270 */
[----:B------:R-:W-:Y:S01]  /*2140*/  ISETP.NE.AND P3, PT, RZ, UR4, PT ;  /* 0x00000004ff007c0c */ /* 0x000fe2000bf65270 */
[----:B------:R-:W-:Y:S01]  /*2150*/  @!P4 IMAD.MOV R21, RZ, RZ, R22 ;  /* 0x000000ffff15c224 */ /* 0x000fe200078e0216 */
[----:B-1----:R-:W-:Y:S02]  /*2160*/  LOP3.LUT P4, RZ, R8, 0xf, RZ, 0xc0, !PT ;  /* 0x0000000f08ff7812 */ /* 0x002fe4000788c0ff */
[----:B------:R-:W-:Y:S02]  /*2170*/  @!P2 IADD3 R20, -R20, RZ, RZ ;  /* 0x000000ff1414a210 */ /* 0x000fe40007ffe1ff */
[----:B------:R-:W-:Y:S01]  /*2180*/  ISETP.GT.OR P4, PT, R8, 0x7f, P4 ;  /* 0x0000007f0800780c */ /* 0x000fe20002784670 */
[----:B------:R-:W0:Y:S01]  /*2190*/  @P1 MUFU.LG2 R27, R27 ;  /* 0x0000001b001b1308 */ /* 0x000e220000000c00 */
[----:B------:R-:W-:-:S02]  /*21a0*/  @!P5 LOP3.LUT R26, RZ, R23, RZ, 0x33, !PT ;  /* 0x00000017ff1ad212 */ /* 0x000fc400078e33ff */
        /* <DEDUP_REMOVED lines=8> */
[----:B------:R-:W-:Y:S01]  /*2230*/  IMAD R6, R4, R21, RZ ;  /* 0x0000001504067224 */ /* 0x000fe200078e02ff */
[----:B------:R-:W-:Y:S01]  /*2240*/  SEL R8, R7, R23, P2 ;  /* 0x0000001707087207 */ /* 0x000fe20001000000 */
[----:B0-----:R-:W-:Y:S01]  /*2250*/  @P1 FFMA.FTZ R30, R27, 0.69314718246459960938, R18 ;  /* 0x3f3172181b1e1823 */ /* 0x001fe20000010012 */
        /* <DEDUP_REMOVED lines=37> */
[----:B------:R-:W-:Y:S05]  /*24b0*/  CALL.REL.NOINC `($__internal_1_$__cuda_sm20_div_s64) ;  /* 0x0000002400d87944 */ /* 0x000fea0003c00000 */
        /* <DEDUP_REMOVED lines=10> */
.L_x_64:
        /* <DEDUP_REMOVED lines=22> */
.L_x_65:
[----:B------:R-:W-:Y:S05]  /*26c0*/  BSYNC B0 ;  /* 0x0000000000007941 */ /* 0x000fea0003800000 */
.L_x_63:
[----:B------:R-:W-:Y:S01]  /*26d0*/  LOP3.LUT R19, R17, R0, RZ, 0xfc, !PT ;  /* 0x0000000011137212 */ /* 0x000fe200078efcff */
[----:B------:R-:W-:Y:S03]  /*26e0*/  BSSY B0, `(.L_x_66) ;  /* 0x0000028000007945 */ /* 0x000fe60003800000 */
[----:B------:R-:W-:-:S13]  /*26f0*/  ISETP.NE.U32.AND P0, PT, R19, RZ, PT ;  /* 0x000000ff1300720c */ /* 0x000fda0003f05070 */
[----:B------:R-:W-:Y:S05]  /*2700*/  @!P0 BRA `(.L_x_67) ;  /* 0x00000000003c8947 */ /* 0x000fea0003800000 */
[----:B------:R-:W-:Y:S01]  /*2710*/  IMAD.MOV.U32 R26, RZ, RZ, R25 ;  /* 0x000000ffff1a7224 */ /* 0x000fe200078e0019 */
[----:B------:R-:W-:Y:S02]  /*2720*/  MOV R23, R0 ;  /* 0x0000000000177202 */ /* 0x000fe40000000f00 */
[----:B------:R-:W-:Y:S02]  /*2730*/  MOV R24, 0x2750 ;  /* 0x0000275000187802 */ /* 0x000fe40000000f00 */
[----:B------:R-:W-:Y:S05]  /*2740*/  CALL.REL.NOINC `($__internal_1_$__cuda_sm20_div_s64) ;  /* 0x0000002400347944 */ /* 0x000fea0003c00000 */
[----:B------:R-:W-:Y:S01]  /*2750*/  IADD3 R19, P0, RZ, -R20, RZ ;  /* 0x80000014ff137210 */ /* 0x000fe20007f1e0ff */
[----:B------:R-:W-:Y:S01]  /*2760*/  IMAD.MOV.U32 R43, RZ, RZ, R21 ;  /* 0x000000ffff2b7224 */ /* 0x000fe200078e0015 */
[----:B------:R-:W-:Y:S02]  /*2770*/  MOV R38, R18 ;  /* 0x0000001200267202 */ /* 0x000fe40000000f00 */
[----:B------:R-:W-:Y:S02]  /*2780*/  IADD3.X R22, RZ, ~R21, RZ, P0, !PT ;  /* 0x80000015ff167210 */ /* 0x000fe400007fe4ff */
[----:B------:R-:W-:Y:S02]  /*2790*/  MOV R39, R17 ;  /* 0x0000001100277202 */ /* 0x000fe40000000f00 */
[----:B------:R-:W-:Y:S01]  /*27a0*/  MOV R42, R20 ;  /* 0x00000014002a7202 */ /* 0x000fe20000000f00 */
[----:B------:R-:W-:Y:S02]  /*27b0*/  IMAD R22, R22, R25, RZ ;  /* 0x0000001916167224 */ /* 0x000fe400078e02ff */
[----:B------:R-:W-:-:S04]  /*27c0*/  IMAD.WIDE.U32 R38, R25, R19, R38 ;  /* 0x0000001319267225 */ /* 0x000fc800078e0026 */
[----:B------:R-:W-:-:S04]  /*27d0*/  IMAD R0, R0, R19, R22 ;  /* 0x0000001300007224 */ /* 0x000fc800078e0216 */
[----:B------:R-:W-:Y:S01]  /*27e0*/  IMAD.IADD R0, R39, 0x1, R0 ;  /* 0x0000000127007824 */ /* 0x000fe200078e0200 */
[----:B------:R-:W-:Y:S05]  /*27f0*/  BRA `(.L_x_68) ;  /* 0x0000000000587947 */ /* 0x000fea0003800000 */
.L_x_67:
        /* <DEDUP_REMOVED lines=22> */
.L_x_68:
[----:B------:R-:W-:Y:S05]  /*2960*/  BSYNC B0 ;  /* 0x0000000000007941 */ /* 0x000fea0003800000 */
.L_x_66:
        /* <DEDUP_REMOVED lines=11> */
[----:B------:R-:W-:Y:S05]  /*2a20*/  CALL.REL.NOINC `($__internal_1_$__cuda_sm20_div_s64) ;  /* 0x00000020007c7944 */ /* 0x000fea0003c00000 */
[----:B------:R-:W-:-:S04]  /*2a30*/  IADD3 R17, P0, RZ, -R20, RZ ;  /* 0x80000014ff117210 */ /* 0x000fc80007f1e0ff */
[----:B------:R-:W-:Y:S01]  /*2a40*/  IADD3.X R18, RZ, ~R21, RZ, P0, !PT ;  /* 0x80000015ff127210 */ /* 0x000fe200007fe4ff */
[----:B------:R-:W-:-:S04]  /*2a50*/  IMAD.WIDE.U32 R42, R5, R17, R42 ;  /* 0x00000011052a7225 */ /* 0x000fc800078e002a */
[----:B------:R-:W-:-:S04]  /*2a60*/  IMAD R18, R18, R5, RZ ;  /* 0x0000000512127224 */ /* 0x000fc800078e02ff */
[----:B------:R-:W-:-:S05]  /*2a70*/  IMAD R4, R4, R17, R18 ;  /* 0x0000001104047224 */ /* 0x000fca00078e0212 */
[----:B------:R-:W-:Y:S01]  /*2a80*/  IADD3 R4, R43, R4, RZ ;  /* 0x000000042b047210 */ /* 0x000fe20007ffe0ff */
[----:B------:R-:W-:Y:S05]  /*2a90*/  BRA `(.L_x_71) ;  /* 0x0000000000587947 */ /* 0x000fea0003800000 */
.L_x_70:
        /* <DEDUP_REMOVED lines=22> */
.L_x_71:
[----:B------:R-:W-:Y:S05]  /*2c00*/  BSYNC B0 ;  /* 0x0000000000007941 */ /* 0x000fea0003800000 */
.L_x_69:
[-C--:B------:R-:W-:Y:S01]  /*2c10*/  IMAD R5, R41, R16.reuse, RZ ;  /* 0x0000001029057224 */ /* 0x080fe200078e02ff */
[----:B------:R-:W-:Y:S01]  /*2c20*/  SHF.R.S32.HI R17, RZ, 0x1f, R25 ;  /* 0x0000001fff117819 */ /* 0x000fe20000011419 */
[C---:B------:R-:W-:Y:S01]  /*2c30*/  IMAD.WIDE.U32 R46, R40.reuse, R16, RZ ;  /* 0x00000010282e7225 */ /* 0x040fe200078e00ff */
[----:B------:R-:W-:Y:S01]  /*2c40*/  ULDC.U8 UR10, c[0x0][0x3d9] ;  /* 0x0000f640000a7ab9 */ /* 0x000fe20000000000 */
[----:B------:R-:W-:Y:S01]  /*2c50*/  ULDC.64 UR4, c[0x0][0x2c0] ;  /* 0x0000b00000047ab9 */ /* 0x000fe20000000a00 */
[----:B------:R-:W-:Y:S01]  /*2c60*/  UISETP.NE.AND UP0, UPT, UR10, URZ, UPT ;  /* 0x0000003f0a00728c */ /* 0x000fe2000bf05270 */
[----:B------:R-:W-:Y:S01]  /*2c70*/  IMAD R5, R40, R14, R5 ;  /* 0x0000000e28057224 */ /* 0x000fe200078e0205 */
[----:B------:R-:W-:Y:S01]  /*2c80*/  UIMAD UR4, UR4, UR5, URZ ;  /* 0x00000005040472a4 */ /* 0x000fe2000f8e023f */
[----:B------:R-:W-:Y:S01]  /*2c90*/  IMAD R0, R0, R25, RZ ;  /* 0x0000001900007224 */ /* 0x000fe200078e02ff */
[----:B------:R-:W-:Y:S01]  /*2ca0*/  USEL UR5, UR5, 0x1, !UP0 ;  /* 0x0000000105057887 */ /* 0x000fe2000c000000 */
[----:B------:R-:W-:Y:S01]  /*2cb0*/  BSSY B0, `(.L_x_72) ;  /* 0x0000040000007945 */ /* 0x000fe20003800000 */
[----:B------:R-:W-:Y:S01]  /*2cc0*/  IADD3 R18, R47, R5, RZ ;  /* 0x000000052f127210 */ /* 0x000fe20007ffe0ff */
[----:B------:R-:W-:Y:S01]  /*2cd0*/  IMAD R17, R17, R38, R0 ;  /* 0x0000002611117224 */ /* 0x000fe200078e0200 */
[----:B------:R-:W-:Y:S01]  /*2ce0*/  USHF.R.S32.HI UR11, URZ, 0x1f, UR4 ;  /* 0x0000001f3f0b7899 */ /* 0x000fe20008011404 */
[----:B------:R-:W-:Y:S01]  /*2cf0*/  IMAD R19, R4, UR4, RZ ;  /* 0x0000000404137c24 */ /* 0x000fe2000f8e02ff */
[----:B------:R-:W-:Y:S01]  /*2d00*/  USHF.R.S32.HI UR10, URZ, 0x1f, UR5 ;  /* 0x0000001f3f0a7899 */ /* 0x000fe20008011405 */
[----:B------:R-:W-:-:S02]  /*2d10*/  IMAD R23, R18, R13, RZ ;  /* 0x0000000d12177224 */ /* 0x000fc400078e02ff */
[----:B------:R-:W-:Y:S02]  /*2d20*/  IMAD R5, R21, UR5, RZ ;  /* 0x0000000515057c24 */ /* 0x000fe4000f8e02ff */
[----:B------:R-:W-:Y:S02]  /*2d30*/  IMAD R23, R12, R46, R23 ;  /* 0x0000002e0c177224 */ /* 0x000fe400078e0217 */
[----:B------:R-:W-:-:S04]  /*2d40*/  IMAD.WIDE.U32 R46, R46, R13, RZ ;  /* 0x0000000d2e2e7225 */ /* 0x000fc800078e00ff */
[----:B------:R-:W-:Y:S01]  /*2d50*/  IMAD R19, R42, UR11, R19 ;  /* 0x0000000b2a137c24 */ /* 0x000fe2000f8e0213 */
[----:B------:R-:W-:Y:S01]  /*2d60*/  IADD3 R23, R47, R23, RZ ;  /* 0x000000172f177210 */ /* 0x000fe20007ffe0ff */
[----:B------:R-:W-:-:S03]  /*2d70*/  IMAD.WIDE.U32 R38, R38, R25, RZ ;  /* 0x0000001926267225 */ /* 0x000fc600078e00ff */
[----:B------:R-:W-:Y:S01]  /*2d80*/  LOP3.LUT R0, R49, R23, RZ, 0xfc, !PT ;  /* 0x0000001731007212 */ /* 0x000fe200078efcff */
[----:B------:R-:W-:-:S03]  /*2d90*/  IMAD.WIDE.U32 R42, R42, UR4, RZ ;  /* 0x000000042a2a7c25 */ /* 0x000fc6000f8e00ff */
[----:B------:R-:W-:Y:S01]  /*2da0*/  ISETP.NE.U32.AND P0, PT, R0, RZ, PT ;  /* 0x000000ff0000720c */ /* 0x000fe20003f05070 */
[C---:B------:R-:W-:Y:S01]  /*2db0*/  IMAD R5, R20.reuse, UR10, R5 ;  /* 0x0000000a14057c24 */ /* 0x040fe2000f8e0205 */
[----:B------:R-:W-:Y:S01]  /*2dc0*/  IADD3 R0, R39, R17, RZ ;  /* 0x0000001127007210 */ /* 0x000fe20007ffe0ff */
[----:B------:R-:W-:Y:S01]  /*2dd0*/  IMAD.WIDE.U32 R40, R20, UR5, RZ ;  /* 0x0000000514287c25 */ /* 0x000fe2000f8e00ff */
[----:B------:R-:W-:-:S03]  /*2de0*/  IADD3 R4, R43, R19, RZ ;  /* 0x000000132b047210 */ /* 0x000fc60007ffe0ff */
        /* <DEDUP_REMOVED lines=8> */
[----:B------:R-:W-:Y:S05]  /*2e70*/  CALL.REL.NOINC `($__internal_1_$__cuda_sm20_div_s64) ;  /* 0x0000001c00687944 */ /* 0x000fea0003c00000 */
[----:B------:R-:W-:Y:S01]  /*2e80*/  IADD3 R18, P0, RZ, -R20, RZ ;  /* 0x80000014ff127210 */ /* 0x000fe20007f1e0ff */
[----:B------:R-:W-:Y:S01]  /*2e90*/  IMAD.MOV.U32 R27, RZ, RZ, R49 ;  /* 0x000000ffff1b7224 */ /* 0x000fe200078e0031 */
[----:B------:R-:W-:Y:S02]  /*2ea0*/  MOV R26, R48 ;  /* 0x00000030001a7202 */ /* 0x000fe40000000f00 */
[----:B------:R-:W-:-:S05]  /*2eb0*/  IADD3.X R17, RZ, ~R21, RZ, P0, !PT ;  /* 0x80000015ff117210 */ /* 0x000fca00007fe4ff */
[-C--:B------:R-:W-:Y:S02]  /*2ec0*/  IMAD R17, R17, R46.reuse, RZ ;  /* 0x0000002e11117224 */ /* 0x080fe400078e02ff */
[----:B------:R-:W-:-:S04]  /*2ed0*/  IMAD.WIDE.U32 R46, R18, R46, R26 ;  /* 0x0000002e122e7225 */ /* 0x000fc800078e001a */
[----:B------:R-:W-:Y:S01]  /*2ee0*/  IMAD R17, R23, R18, R17 ;  /* 0x0000001217117224 */ /* 0x000fe200078e0211 */
[----:B------:R-:W-:Y:S02]  /*2ef0*/  MOV R18, R46 ;  /* 0x0000002e00127202 */ /* 0x000fe40000000f00 */
[----:B------:R-:W-:Y:S01]  /*2f00*/  MOV R46, R20 ;  /* 0x00000014002e7202 */ /* 0x000fe20000000f00 */
[----:B------:R-:W-:Y:S01]  /*2f10*/  IMAD.IADD R17, R47, 0x1, R17 ;  /* 0x000000012f117824 */ /* 0x000fe200078e0211 */
[----:B------:R-:W-:Y:S01]  /*2f20*/  MOV R47, R21 ;  /* 0x00000015002f7202 */ /* 0x000fe20000000f00 */
[----:B------:R-:W-:Y:S05]  /*2f30*/  BRA `(.L_x_74) ;  /* 0x00000000005c7947 */ /* 0x000fea0003800000 */
.L_x_73:
        /* <DEDUP_REMOVED lines=23> */
.L_x_74:
[----:B------:R-:W-:Y:S05]  /*30b0*/  BSYNC B0 ;  /* 0x0000000000007941 */ /* 0x000fea0003800000 */
.L_x_72:
        /* <DEDUP_REMOVED lines=19> */
.L_x_76:
[----:B------:R-:W0:Y:S01]  /*31f0*/  I2F.U32.RP R20, R16 ;  /* 0x0000001000147306 */ /* 0x000e220000209000 */
[----:B------:R-:W-:Y:S01]  /*3200*/  HFMA2.MMA R22, -RZ, RZ, 0, 0 ;  /* 0x00000000ff167435 */ /* 0x000fe200000001ff */
[----:B------:R-:W-:Y:S01]  /*3210*/  ISETP.NE.U32.AND P0, PT, R16, RZ, PT ;  /* 0x000000ff1000720c */ /* 0x000fe20003f05070 */
[----:B------:R-:W-:-:S05]  /*3220*/  HFMA2.MMA R49, -RZ, RZ, 0, 0 ;  /* 0x00000000ff317435 */ /* 0x000fca00000001ff */
[----:B0-----:R-:W0:Y:S02]  /*3230*/  MUFU.RCP R19, R20 ;  /* 0x0000001400137308 */ /* 0x001e240000001000 */
[----:B0-----:R-:W-:-:S06]  /*3240*/  IADD3 R19, R19, 0xffffffe, RZ ;  /* 0x0ffffffe13137810 */ /* 0x001fcc0007ffe0ff */
[----:B------:R-:W0:Y:S02]  /*3250*/  F2I.FTZ.U32.TRUNC.NTZ R23, R19 ;  /* 0x0000001300177305 */ /* 0x000e24000021f000 */
[----:B0-----:R-:W-:-:S04]  /*3260*/  IMAD.MOV R14, RZ, RZ, -R23 ;  /* 0x000000ffff0e7224 */ /* 0x001fc800078e0a17 */
[----:B------:R-:W-:-:S04]  /*3270*/  IMAD R14, R14, R16, RZ ;  /* 0x000000100e0e7224 */ /* 0x000fc800078e02ff */
[----:B------:R-:W-:Y:S01]  /*3280*/  IMAD.HI.U32 R17, R23, R14, R22 ;  /* 0x0000000e17117227 */ /* 0x000fe200078e0016 */
[----:B------:R-:W-:-:S05]  /*3290*/  MOV R14, RZ ;  /* 0x000000ff000e7202 */ /* 0x000fca0000000f00 */
        /* <DEDUP_REMOVED lines=11> */
.L_x_77:
[----:B------:R-:W-:Y:S05]  /*3350*/  BSYNC B0 ;  /* 0x0000000000007941 */ /* 0x000fea0003800000 */
.L_x_75:
        /* <DEDUP_REMOVED lines=10> */
[----:B------:R-:W-:Y:S02]  /*3400*/  IADD3 R17, P0, RZ, -R20, RZ ;  /* 0x80000014ff117210 */ /* 0x000fe40007f1e0ff */
[----:B------:R-:W-:Y:S02]  /*3410*/  MOV R54, R48 ;  /* 0x0000003000367202 */ /* 0x000fe40000000f00 */
[----:B------:R-:W-:Y:S02]  /*3420*/  IADD3.X R18, RZ, ~R21, RZ, P0, !PT ;  /* 0x80000015ff127210 */ /* 0x000fe400007fe4ff */
[----:B------:R-:W-:-:S03]  /*3430*/  MOV R55, R49 ;  /* 0x0000003100377202 */ /* 0x000fc60000000f00 */
[----:B------:R-:W-:Y:S02]  /*3440*/  IMAD R18, R18, R13, RZ ;  /* 0x0000000d12127224 */ /* 0x000fe400078e02ff */
[----:B------:R-:W-:-:S04]  /*3450*/  IMAD.WIDE.U32 R54, R13, R17, R54 ;  /* 0x000000110d367225 */ /* 0x000fc800078e0036 */
[----:B------:R-:W-:-:S05]  /*3460*/  IMAD R12, R12, R17, R18 ;  /* 0x000000110c0c7224 */ /* 0x000fca00078e0212 */
[----:B------:R-:W-:Y:S01]  /*3470*/  IADD3 R12, R55, R12, RZ ;  /* 0x0000000c370c7210 */ /* 0x000fe20007ffe0ff */
[----:B------:R-:W-:Y:S05]  /*3480*/  BRA `(.L_x_80) ;  /* 0x00000000005c7947 */ /* 0x000fea0003800000 */
.L_x_79:
        /* <DEDUP_REMOVED lines=23> */
.L_x_80:
[----:B------:R-:W-:Y:S05]  /*3600*/  BSYNC B0 ;  /* 0x0000000000007941 */ /* 0x000fea0003800000 */
.L_x_78:
[----:B------:R-:W-:Y:S01]  /*3610*/  SHF.R.S32.HI R18, RZ, 0x1f, R6 ;  /* 0x0000001fff127819 */ /* 0x000fe20000011406 */
[-C--:B------:R-:W-:Y:S01]  /*3620*/  IMAD R13, R21, R6.reuse, RZ ;  /* 0x00000006150d7224 */ /* 0x080fe200078e02ff */
[----:B------:R-:W-:Y:S01]  /*3630*/  ULDC UR4, c[0x0][0x2c4] ;  /* 0x0000b10000047ab9 */ /* 0x000fe20000000800 */
[----:B------:R-:W-:Y:S01]  /*3640*/  IMAD.WIDE.U32 R48, R20, R6, RZ ;  /* 0x0000000614307225 */ /* 0x000fe200078e00ff */
[----:B------:R-:W-:Y:S01]  /*3650*/  LOP3.LUT R6, R47, R10, RZ, 0xfc, !PT ;  /* 0x0000000a2f067212 */ /* 0x000fe200078efcff */
[----:B------:R-:W-:Y:S01]  /*3660*/  BSSY B0, `(.L_x_81) ;  /* 0x0000039000007945 */ /* 0x000fe20003800000 */
[----:B------:R-:W-:Y:S01]  /*3670*/  SHF.R.S32.HI R17, RZ, 0x1f, R3 ;  /* 0x0000001fff117819 */ /* 0x000fe20000011403 */
[----:B------:R-:W-:Y:S01]  /*3680*/  IMAD R57, R25, UR4, RZ ;  /* 0x0000000419397c24 */ /* 0x000fe2000f8e02ff */
[----:B------:R-:W-:Y:S01]  /*3690*/  ISETP.NE.U32.AND P0, PT, R6, RZ, PT ;  /* 0x000000ff0600720c */ /* 0x000fe20003f05070 */
[----:B------:R-:W-:Y:S02]  /*36a0*/  IMAD R12, R12, R3, RZ ;  /* 0x000000030c0c7224 */ /* 0x000fe400078e02ff */
[----:B------:R-:W-:Y:S01]  /*36b0*/  IMAD R14, R14, R57, RZ ;  /* 0x000000390e0e7224 */ /* 0x000fe200078e02ff */
[----:B------:R-:W-:Y:S01]  /*36c0*/  SHF.R.S32.HI R19, RZ, 0x1f, R57 ;  /* 0x0000001fff137819 */ /* 0x000fe20000011439 */
[----:B------:R-:W-:-:S02]  /*36d0*/  IMAD R17, R17, R54, R12 ;  /* 0x0000003611117224 */ /* 0x000fc400078e020c */
[----:B------:R-:W-:-:S04]  /*36e0*/  IMAD.WIDE.U32 R54, R54, R3, RZ ;  /* 0x0000000336367225 */ /* 0x000fc800078e00ff */
[----:B------:R-:W-:Y:S01]  /*36f0*/  IMAD R13, R18, R20, R13 ;  /* 0x00000014120d7224 */ /* 0x000fe200078e020d */
[----:B------:R-:W-:Y:S01]  /*3700*/  IADD3 R12, R55, R17, RZ ;  /* 0x00000011370c7210 */ /* 0x000fe20007ffe0ff */
[----:B------:R-:W-:Y:S02]  /*3710*/  IMAD R3, R19, R16, R14 ;  /* 0x0000001013037224 */ /* 0x000fe400078e020e */
[----:B------:R-:W-:Y:S01]  /*3720*/  IMAD.WIDE.U32 R56, R16, R57, RZ ;  /* 0x0000003910387225 */ /* 0x000fe200078e00ff */
[----:B------:R-:W-:-:S04]  /*3730*/  IADD3 R6, R49, R13, RZ ;  /* 0x0000000d31067210 */ /* 0x000fc80007ffe0ff */
[----:B------:R-:W-:Y:S01]  /*3740*/  IADD3 R3, R57, R3, RZ ;  /* 0x0000000339037210 */ /* 0x000fe20007ffe0ff */
[----:B------:R-:W-:Y:S06]  /*3750*/  @!P0 BRA `(.L_x_82) ;  /* 0x0000000000488947 */ /* 0x000fec0003800000 */
[----:B------:R-:W-:Y:S01]  /*3760*/  IMAD.MOV.U32 R18, RZ, RZ, R46 ;  /* 0x000000ffff127224 */ /* 0x000fe200078e002e */
[----:B------:R-:W-:Y:S01]  /*3770*/  MOV R26, R11 ;  /* 0x0000000b001a7202 */ /* 0x000fe20000000f00 */
        /* <DEDUP_REMOVED lines=8> */
[----:B------:R-:W-:Y:S01]  /*3800*/  MOV R46, R20 ;  /* 0x00000014002e7202 */ /* 0x000fe20000000f00 */
[----:B------:R-:W-:Y:S01]  /*3810*/  IMAD.WIDE.U32 R16, R11, R13, R16 ;  /* 0x0000000d0b107225 */ /* 0x000fe200078e0010 */
[----:B------:R-:W-:-:S03]  /*3820*/  MOV R47, R21 ;  /* 0x00000015002f7202 */ /* 0x000fc60000000f00 */
[----:B------:R-:W-:-:S04]  /*3830*/  IMAD R14, R14, R11, RZ ;  /* 0x0000000b0e0e7224 */ /* 0x000fc800078e02ff */
[----:B------:R-:W-:Y:S01]  /*3840*/  IMAD R10, R10, R13, R14 ;  /* 0x0000000d0a0a7224 */ /* 0x000fe200078e020e */
[----:B------:R-:W-:-:S03]  /*3850*/  MOV R14, R16 ;  /* 0x00000010000e7202 */ /* 0x000fc60000000f00 */
[----:B------:R-:W-:Y:S01]  /*3860*/  IMAD.IADD R10, R17, 0x1, R10 ;  /* 0x00000001110a7824 */ /* 0x000fe200078e020a */
[----:B------:R-:W-:Y:S05]  /*3870*/  BRA `(.L_x_83) ;  /* 0x00000000005c7947 */ /* 0x000fea0003800000 */
.L_x_82:
        /* <DEDUP_REMOVED lines=23> */
.L_x_83:
[----:B------:R-:W-:Y:S05]  /*39f0*/  BSYNC B0 ;  /* 0x0000000000007941 */ /* 0x000fea0003800000 */
.L_x_81:
        /* <DEDUP_REMOVED lines=25> */
[----:B------:R-:W-:Y:S01]  /*3b90*/  IMAD R10, R8, R13, R10 ;  /* 0x0000000d080a7224 */ /* 0x000fe200078e020a */
[----:B------:R-:W-:-:S04]  /*3ba0*/  MOV R8, R16 ;  /* 0x0000001000087202 */ /* 0x000fc80000000f00 */
[----:B------:R-:W-:Y:S01]  /*3bb0*/  IADD3 R13, R17, R10, RZ ;  /* 0x0000000a110d7210 */ /* 0x000fe20007ffe0ff */
[----:B------:R-:W-:Y:S05]  /*3bc0*/  BRA `(.L_x_86) ;  /* 0x00000000005c7947 */ /* 0x000fea0003800000 */
.L_x_85:
        /* <DEDUP_REMOVED lines=10> */
[----:B------:R-:W-:-:S04]  /*3c70*/  IMAD.HI.U32 R10, R13, R46, RZ ;  /* 0x0000002e0d0a7227 */ /* 0x000fc800078e00ff */
[----:B------:R-:W-:Y:S01]  /*3c80*/  IMAD.MOV.U32 R13, RZ, RZ, RZ ;  /* 0x000000ffff0d7224 */ /* 0x000fe200078e00ff */
        /* <DEDUP_REMOVED lines=11> */
.L_x_86:
[----:B------:R-:W-:Y:S05]  /*3d40*/  BSYNC B0 ;  /* 0x0000000000007941 */ /* 0x000fea0003800000 */
.L_x_84:
[----:B------:R-:W-:Y:S01]  /*3d50*/  IADD3 R39, P1, P0, R42, R40, R38 ;  /* 0x000000282a277210 */ /* 0x000fe2000783e026 */
[----:B------:R-:W-:Y:S01]  /*3d60*/  IMAD R13, R13, R2, RZ ;  /* 0x000000020d0d7224 */ /* 0x000fe200078e02ff */
[----:B------:R-:W-:Y:S02]  /*3d70*/  ULDC.64 UR4, c[0x0][0x2b0] ;  /* 0x0000ac0000047ab9 */ /* 0x000fe40000000a00 */
[----:B------:R-:W-:Y:S02]  /*3d80*/  IADD3 R39, P3, P2, R48, R39, R56 ;  /* 0x0000002730277210 */ /* 0x000fe40007a7e038 */
[----:B------:R-:W-:Y:S02]  /*3d90*/  IADD3.X R0, R4, R5, R0, P1, P0 ;  /* 0x0000000504007210 */ /* 0x000fe40000fe0400 */
[----:B------:R-:W-:Y:S02]  /*3da0*/  IADD3 R54, P1, P0, R58, R39, R54 ;  /* 0x000000273a367210 */ /* 0x000fe4000783e036 */
[----:B------:R-:W-:Y:S01]  /*3db0*/  IADD3.X R0, R6, R0, R3, P3, P2 ;  /* 0x0000000006007210 */ /* 0x000fe20001fe4403 */
[----:B------:R-:W-:Y:S01]  /*3dc0*/  IMAD R3, R21, R7, RZ ;  /* 0x0000000715037224 */ /* 0x000fe200078e02ff */
[----:B------:R-:W-:-:S02]  /*3dd0*/  SHF.R.S32.HI R4, RZ, 0x1f, R7 ;  /* 0x0000001fff047819 */ /* 0x000fc40000011407 */
[----:B------:R-:W-:Y:S02]  /*3de0*/  IADD3.X R55, R11, R0, R12, P1, P0 ;  /* 0x000000000b377210 */ /* 0x000fe40000fe040c */
[----:B------:R-:W-:Y:S01]  /*3df0*/  SHF.R.S32.HI R0, RZ, 0x1f, R2 ;  /* 0x0000001fff007819 */ /* 0x000fe20000011402 */
[-C--:B------:R-:W-:Y:S02]  /*3e00*/  IMAD R3, R4, R20.reuse, R3 ;  /* 0x0000001404037224 */ /* 0x080fe400078e0203 */
        /* <DEDUP_REMOVED lines=9> */
.L_x_62:
[----:B------:R-:W-:Y:S02]  /*3ea0*/  ULDC.64 UR4, c[0x0][0x2b0] ;  /* 0x0000ac0000047ab9 */ /* 0x000fe40000000a00 */
[----:B------:R-:W-:-:S04]  /*3eb0*/  LEA R2, P0, R38, UR4, 0x2 ;  /* 0x0000000426027c11 */ /* 0x000fc8000f8010ff */
[----:B------:R-:W-:-:S05]  /*3ec0*/  LEA.HI.X R3, R38, UR5, R39, 0x2, P0 ;  /* 0x0000000526037c11 */ /* 0x000fca00080f1427 */
[----:B------:R0:W-:Y:S04]  /*3ed0*/  STG.E desc[UR8][R2.64], R30 ;  /* 0x0000001e02007986 */ /* 0x0001e8000c101908 */
.L_x_61:
[----:B------:R-:W-:Y:S05]  /*3ee0*/  BSYNC B1 ;  /* 0x0000000000017941 */ /* 0x000fea0003800000 */
.L_x_60:
[----:B0-----:R-:W0:Y:S01]  /*3ef0*/  LDC R3, c[0x0][0x3c4] ;  /* 0x0000f100ff037b82 */ /* 0x001e220000000800 */
[----:B------:R-:W-:Y:S01]  /*3f00*/  VIADD R0, R36, 0x10 ;  /* 0x0000001024007836 */ /* 0x000fe20000000000 */
[----:B------:R-:W-:Y:S01]  /*3f10*/  HFMA2.MMA R13, -RZ, RZ, 0, 0 ;  /* 0x00000000ff0d7435 */ /* 0x000fe200000001ff */
[----:B------:R-:W-:Y:S02]  /*3f20*/  CS2R R10, SRZ ;  /* 0x00000000000a7805 */ /* 0x000fe4000001ff00 */
[----:B------:R-:W-:Y:S02]  /*3f30*/  CS2R R8, SRZ ;  /* 0x0000000000087805 */ /* 0x000fe4000001ff00 */
[-C--:B0-----:R-:W-:Y:S01]  /*3f40*/  ISETP.GE.OR P1, PT, R0, R3.reuse, P6 ;  /* 0x000000030000720c */ /* 0x081fe20003726670 */
[C---:B------:R-:W-:Y:S01]  /*3f50*/  VIADD R0, R36.reuse, 0x20 ;  /* 0x0000002024007836 */ /* 0x040fe20000000000 */
[----:B------:R-:W-:-:S04]  /*3f60*/  ISETP.GE.OR P2, PT, R36, R3, P6 ;  /* 0x000000032400720c */ /* 0x000fc80003746670 */
[----:B------:R-:W-:Y:S02]  /*3f70*/  ISETP.GE.OR P0, PT, R0, R3, P6 ;  /* 0x000000030000720c */ /* 0x000fe40003706670 */
[C---:B------:R-:W-:Y:S01]  /*3f80*/  IADD3 R0, R36.reuse, 0x30, RZ ;  /* 0x0000003024007810 */ /* 0x040fe20007ffe0ff */
[----:B------:R-:W-:-:S03]  /*3f90*/  IMAD.SHL.U32 R36, R36, 0x4, RZ ;  /* 0x0000000424247824 */ /* 0x000fc600078e00ff */
[----:B------:R-:W-:Y:S01]  /*3fa0*/  ISETP.GE.OR P6, PT, R0, R3, P6 ;  /* 0x000000030000720c */ /* 0x000fe200037c6670 */
[C---:B------:R-:W-:Y:S01]  /*3fb0*/  @!P1 FADD.FTZ R32, -R30.reuse, R32 ;  /* 0x000000201e209221 */ /* 0x040fe20000010100 */
[----:B------:R-:W-:Y:S02]  /*3fc0*/  IMAD.MOV.U32 R0, RZ, RZ, RZ ;  /* 0x000000ffff007224 */ /* 0x000fe400078e00ff */
[----:B------:R-:W-:Y:S01]  /*3fd0*/  @!P2 FADD.FTZ R35, -R30, R35 ;  /* 0x000000231e23a221 */ /* 0x000fe20000010100 */
[----:B------:R-:W-:Y:S02]  /*3fe0*/  VIADD R29, R36, 0x80 ;  /* 0x00000080241d7836 */ /* 0x000fe40000000000 */
[----:B------:R-:W-:Y:S01]  /*3ff0*/  @!P1 FMUL.FTZ R32, R32, 1.4426950216293334961 ;  /* 0x3fb8aa3b20209820 */ /* 0x000fe20000410000 */
[C---:B------:R-:W-:Y:S01]  /*4000*/  @!P0 FADD.FTZ R31, -R30.reuse, R31 ;  /* 0x0000001f1e1f8221 */ /* 0x040fe20000010100 */
[----:B------:R-:W-:Y:S02]  /*4010*/  @!P2 FMUL.FTZ R35, R35, 1.4426950216293334961 ;  /* 0x3fb8aa3b2323a820 */ /* 0x000fe40000410000 */
[----:B-1----:R-:W0:Y:S01]  /*4020*/  @!P1 MUFU.EX2 R5, R32 ;  /* 0x0000002000059308 */ /* 0x002e220000000800 */
[----:B------:R-:W-:Y:S01]  /*4030*/  @!P0 FMUL.FTZ R31, R31, 1.4426950216293334961 ;  /* 0x3fb8aa3b1f1f8820 */ /* 0x000fe20000410000 */
[----:B------:R-:W-:-:S06]  /*4040*/  @!P6 FADD.FTZ R30, -R30, R33 ;  /* 0x000000211e1ee221 */ /* 0x000fcc0000010100 */
[----:B------:R-:W1:Y:S01]  /*4050*/  @!P0 MUFU.EX2 R31, R31 ;  /* 0x0000001f001f8308 */ /* 0x000e620000000800 */
[----:B------:R-:W-:Y:S01]  /*4060*/  @!P6 FMUL.FTZ R7, R30, 1.4426950216293334961 ;  /* 0x3fb8aa3b1e07e820 */ /* 0x000fe20000410000 */
[----:B------:R-:W-:-:S06]  /*4070*/  IADD3 R30, R36, 0x40, RZ ;  /* 0x00000040241e7810 */ /* 0x000fcc0007ffe0ff */
[----:B------:R-:W2:Y:S01]  /*4080*/  @!P2 MUFU.EX2 R35, R35 ;  /* 0x000000230023a308 */ /* 0x000ea20000000800 */
[----:B0-----:R0:W-:Y:S07]  /*4090*/  @!P1 STS [R34+0x240], R5 ;  /* 0x0002400522009388 */ /* 0x0011ee0000000800 */
[----:B------:R-:W3:Y:S01]  /*40a0*/  @!P6 MUFU.EX2 R7, R7 ;  /* 0x000000070007e308 */ /* 0x000ee20000000800 */
[----:B-1----:R-:W-:Y:S01]  /*40b0*/  @!P0 STS [R34+0x480], R31 ;  /* 0x0004801f22008388 */ /* 0x002fe20000000800 */
[----:B------:R-:W-:-:S02]  /*40c0*/  ISETP.GE.AND P0, PT, R3, 0x1, PT ;  /* 0x000000010300780c */ /* 0x000fc40003f06270 */
[----:B------:R-:W-:Y:S01]  /*40d0*/  CS2R R2, SRZ ;  /* 0x0000000000027805 */ /* 0x000fe2000001ff00 */
[----:B--2---:R-:W-:Y:S04]  /*40e0*/  @!P2 STS [R34], R35 ;  /* 0x000000232200a388 */ /* 0x004fe80000000800 */
[----:B---3--:R1:W-:Y:S01]  /*40f0*/  @!P6 STS [R34+0x6c0], R7 ;  /* 0x0006c0072200e388 */ /* 0x0083e20000000800 */
[----:B0-----:R-:W-:Y:S02]  /*4100*/  CS2R R4, SRZ ;  /* 0x0000000000047805 */ /* 0x001fe4000001ff00 */
        /* <DEDUP_REMOVED lines=31> */
.L_x_90:
[----:B------:R-:W-:Y:S01]  /*4300*/  MOV R32, R34 ;  /* 0x0000002200207202 */ /* 0x000fe20000000f00 */
[----:B------:R-:W0:Y:S01]  /*4310*/  LDC R31, c[0x0][0x3c4] ;  /* 0x0000f100ff1f7b82 */ /* 0x000e220000000800 */
[----:B------:R1:W2:Y:S01]  /*4320*/  LDS R12, [R14] ;  /* 0x000000000e0c7984 */ /* 0x0002a20000000800 */
[----:B------:R-:W-:Y:S01]  /*4330*/  UIADD3 UR5, UR5, 0x1, URZ ;  /* 0x0000000105057890 */ /* 0x000fe2000fffe03f */
[----:B------:R-:W-:Y:S01]  /*4340*/  IADD3 R34, P0, R38, R32, RZ ;  /* 0x0000002026227210 */ /* 0x000fe20007f1e0ff */
[----:B------:R-:W-:Y:S04]  /*4350*/  BSSY B0, `(.L_x_88) ;  /* 0x000000e000007945 */ /* 0x000fe80003800000 */
[----:B------:R-:W-:Y:S08]  /*4360*/  @P4 BRA `(.L_x_89) ;  /* 0x0000000000304947 */ /* 0x000ff00003800000 */
        /* <DEDUP_REMOVED lines=12> */
.L_x_89:
[----:B------:R-:W-:Y:S05]  /*4430*/  BSYNC B0 ;  /* 0x0000000000007941 */ /* 0x000fea0003800000 */
.L_x_88:
[----:B---3--:R-:W-:Y:S01]  /*4440*/  IADD3.X R33, R39, R33, RZ, P0, !PT ;  /* 0x0000002127217210 */ /* 0x008fe200007fe4ff */
        /* <DEDUP_REMOVED lines=15> */
.L_x_87:
        /* <DEDUP_REMOVED lines=110> */
        .weak           $__internal_1_$__cuda_sm20_div_s64
        .type           $__internal_1_$__cuda_sm20_div_s64,@function
        .size           $__internal_1_$__cuda_sm20_div_s64,(.L_x_7420 - $__internal_1_$__cuda_sm20_div_s64)
$__internal_1_$__cuda_sm20_div_s64:
        /* <DEDUP_REMOVED lines=10> */
[C---:B------:R-:W-:Y:S01]  /*4cc0*/  IMAD R19, R52.reuse, R45, R51 ;  /* 0x0000002d34137224 */ /* 0x040fe200078e0233 */
[----:B------:R-:W-:Y:S01]  /*4cd0*/  IADD3 R22, P0, RZ, -R50, RZ ;  /* 0x80000032ff167210 */ /* 0x000fe20007f1e0ff */
[----:B------:R-:W-:Y:S02]  /*4ce0*/  IMAD.MOV.U32 R51, RZ, RZ, R52 ;  /* 0x000000ffff337224 */ /* 0x000fe400078e0034 */
[----:B------:R-:W-:Y:S02]  /*4cf0*/  IMAD R20, R53, R44, R19 ;  /* 0x0000002c35147224 */ /* 0x000fe400078e0213 */
[----:B------:R-:W-:-:S04]  /*4d00*/  IMAD.HI.U32 R50, R52, R22, RZ ;  /* 0x0000001634327227 */ /* 0x000fc800078e00ff */
[----:B------:R-:W-:-:S04]  /*4d10*/  IMAD.X R20, RZ, RZ, ~R20, P0 ;  /* 0x000000ffff147224 */ /* 0x000fc800000e0e14 */
[----:B------:R-:W-:-:S04]  /*4d20*/  IMAD.WIDE.U32 R50, P2, R52, R20, R50 ;  /* 0x0000001434327225 */ /* 0x000fc80007840032 */
[C---:B------:R-:W-:Y:S02]  /*4d30*/  IMAD R19, R53.reuse, R20, RZ ;  /* 0x0000001435137224 */ /* 0x040fe400078e02ff */
[----:B------:R-:W-:-:S04]  /*4d40*/  IMAD.HI.U32 R22, P1, R53, R22, R50 ;  /* 0x0000001635167227 */ /* 0x000fc80007820032 */
[----:B------:R-:W-:Y:S01]  /*4d50*/  IMAD.HI.U32 R20, R53, R20, RZ ;  /* 0x0000001435147227 */ /* 0x000fe200078e00ff */
[----:B------:R-:W-:-:S03]  /*4d60*/  IADD3 R51, P0, R19, R22, RZ ;  /* 0x0000001613337210 */ /* 0x000fc60007f1e0ff */
[----:B------:R-:W-:Y:S02]  /*4d70*/  IMAD.X R20, R20, 0x1, R53, P2 ;  /* 0x0000000114147824 */ /* 0x000fe400010e0635 */
[----:B------:R-:W-:-:S03]  /*4d80*/  IMAD.WIDE.U32 R60, R51, R44, RZ ;  /* 0x0000002c333c7225 */ /* 0x000fc600078e00ff */
[----:B------:R-:W-:Y:S01]  /*4d90*/  IADD3.X R27, RZ, RZ, R20, P0, P1 ;  /* 0x000000ffff1b7210 */ /* 0x000fe200007e2414 */
[----:B------:R-:W-:Y:S01]  /*4da0*/  IMAD R52, R51, R45, R61 ;  /* 0x0000002d33347224 */ /* 0x000fe200078e023d */
[----:B------:R-:W-:Y:S01]  /*4db0*/  IADD3 R20, P0, RZ, -R60, RZ ;  /* 0x8000003cff147210 */ /* 0x000fe20007f1e0ff */
[----:B------:R-:W-:Y:S01]  /*4dc0*/  IMAD.MOV.U32 R53, RZ, RZ, RZ ;  /* 0x000000ffff357224 */ /* 0x000fe200078e00ff */
[----:B------:R-:W-:Y:S01]  /*4dd0*/  ISETP.GE.AND P1, PT, R17, RZ, PT ;  /* 0x000000ff1100720c */ /* 0x000fe20003f26270 */
[----:B------:R-:W-:Y:S02]  /*4de0*/  IMAD R52, R27, R44, R52 ;  /* 0x0000002c1b347224 */ /* 0x000fe400078e0234 */
[----:B------:R-:W-:-:S04]  /*4df0*/  IMAD.HI.U32 R50, R51, R20, RZ ;  /* 0x0000001433327227 */ /* 0x000fc800078e00ff */
[----:B------:R-:W-:-:S04]  /*4e00*/  IMAD.X R52, RZ, RZ, ~R52, P0 ;  /* 0x000000ffff347224 */ /* 0x000fc800000e0e34 */
[----:B------:R-:W-:-:S04]  /*4e10*/  IMAD.WIDE.U32 R50, P5, R51, R52, R50 ;  /* 0x0000003433327225 */ /* 0x000fc800078a0032 */
[C---:B------:R-:W-:Y:S02]  /*4e20*/  IMAD R22, R27.reuse, R52, RZ ;  /* 0x000000341b167224 */ /* 0x040fe400078e02ff */
[----:B------:R-:W-:Y:S01]  /*4e30*/  IMAD.HI.U32 R19, P4, R27, R20, R50 ;  /* 0x000000141b137227 */ /* 0x000fe20007880032 */
[----:B------:R-:W-:-:S03]  /*4e40*/  IADD3 R20, P0, RZ, -R18, RZ ;  /* 0x80000012ff147210 */ /* 0x000fc60007f1e0ff */
[----:B------:R-:W-:Y:S01]  /*4e50*/  IMAD.HI.U32 R21, R27, R52, RZ ;  /* 0x000000341b157227 */ /* 0x000fe200078e00ff */
[----:B------:R-:W-:Y:S02]  /*4e60*/  SEL R20, R20, R18, !P1 ;  /* 0x0000001214147207 */ /* 0x000fe40004800000 */
[----:B------:R-:W-:Y:S01]  /*4e70*/  IADD3 R22, P2, R22, R19, RZ ;  /* 0x0000001316167210 */ /* 0x000fe20007f5e0ff */
[----:B------:R-:W-:Y:S01]  /*4e80*/  IMAD.X R21, R21, 0x1, R27, P5 ;  /* 0x0000000115157824 */ /* 0x000fe200028e061b */
[----:B------:R-:W-:-:S03]  /*4e90*/  IADD3.X R50, RZ, ~R17, RZ, P0, !PT ;  /* 0x80000011ff327210 */ /* 0x000fc600007fe4ff */
[----:B------:R-:W-:Y:S01]  /*4ea0*/  IMAD.HI.U32 R52, R22, R20, RZ ;  /* 0x0000001416347227 */ /* 0x000fe200078e00ff */
[----:B------:R-:W-:Y:S02]  /*4eb0*/  SEL R19, R50, R17, !P1 ;  /* 0x0000001132137207 */ /* 0x000fe40004800000 */
[----:B------:R-:W-:-:S03]  /*4ec0*/  IADD3.X R50, RZ, RZ, R21, P2, P4 ;  /* 0x000000ffff327210 */ /* 0x000fc600017e8415 */
[----:B------:R-:W-:-:S04]  /*4ed0*/  IMAD.WIDE.U32 R52, R22, R19, R52 ;  /* 0x0000001316347225 */ /* 0x000fc800078e0034 */
[C---:B------:R-:W-:Y:S02]  /*4ee0*/  IMAD R29, R50.reuse, R19, RZ ;  /* 0x00000013321d7224 */ /* 0x040fe400078e02ff */
[----:B------:R-:W-:-:S04]  /*4ef0*/  IMAD.HI.U32 R22, P1, R50, R20, R52 ;  /* 0x0000001432167227 */ /* 0x000fc80007820034 */
[----:B------:R-:W-:Y:S01]  /*4f00*/  IMAD.HI.U32 R21, R50, R19, RZ ;  /* 0x0000001332157227 */ /* 0x000fe200078e00ff */
[----:B------:R-:W-:-:S03]  /*4f10*/  IADD3 R29, P0, R29, R22, RZ ;  /* 0x000000161d1d7210 */ /* 0x000fc60007f1e0ff */
[----:B------:R-:W-:Y:S02]  /*4f20*/  IMAD.X R21, RZ, RZ, R21, P1 ;  /* 0x000000ffff157224 */ /* 0x000fe400008e0615 */
[----:B------:R-:W-:-:S04]  /*4f30*/  IMAD.WIDE.U32 R50, R29, R44, RZ ;  /* 0x0000002c1d327225 */ /* 0x000fc800078e00ff */
[----:B------:R-:W-:Y:S01]  /*4f40*/  IMAD.X R27, RZ, RZ, R21, P0 ;  /* 0x000000ffff1b7224 */ /* 0x000fe200000e0615 */
[----:B------:R-:W-:Y:S01]  /*4f50*/  IADD3 R20, P0, -R50, R20, RZ ;  /* 0x0000001432147210 */ /* 0x000fe20007f1e1ff */
[----:B------:R-:W-:-:S03]  /*4f60*/  IMAD R21, R29, R45, R51 ;  /* 0x0000002d1d157224 */ /* 0x000fc600078e0233 */
[CC--:B------:R-:W-:Y:S01]  /*4f70*/  ISETP.GE.U32.AND P2, PT, R20.reuse, R44.reuse, PT ;  /* 0x0000002c1400720c */ /* 0x0c0fe20003f46070 */
[-C--:B------:R-:W-:Y:S01]  /*4f80*/  IMAD R22, R27, R44.reuse, R21 ;  /* 0x0000002c1b167224 */ /* 0x080fe200078e0215 */
[----:B------:R-:W-:-:S04]  /*4f90*/  IADD3 R21, P1, R20, -R44, RZ ;  /* 0x8000002c14157210 */ /* 0x000fc80007f3e0ff */
[----:B------:R-:W-:Y:S02]  /*4fa0*/  IADD3.X R19, ~R22, R19, RZ, P0, !PT ;  /* 0x0000001316137210 */ /* 0x000fe400007fe5ff */
[----:B------:R-:W-:Y:S02]  /*4fb0*/  IADD3 R22, P0, R29, 0x1, RZ ;  /* 0x000000011d167810 */ /* 0x000fe40007f1e0ff */
[----:B------:R-:W-:-:S04]  /*4fc0*/  ISETP.GE.U32.AND.EX P2, PT, R19, R45, PT, P2 ;  /* 0x0000002d1300720c */ /* 0x000fc80003f46120 */
[----:B------:R-:W-:Y:S01]  /*4fd0*/  SEL R21, R21, R20, P2 ;  /* 0x0000001415157207 */ /* 0x000fe20001000000 */
[----:B------:R-:W-:Y:S01]  /*4fe0*/  IMAD.X R20, R19, 0x1, ~R45, P1 ;  /* 0x0000000113147824 */ /* 0x000fe200008e0e2d */
[----:B------:R-:W-:Y:S01]  /*4ff0*/  SEL R29, R22, R29, P2 ;  /* 0x0000001d161d7207 */ /* 0x000fe20001000000 */
[----:B------:R-:W-:Y:S01]  /*5000*/  IMAD.X R22, RZ, RZ, R27, P0 ;  /* 0x000000ffff167224 */ /* 0x000fe200000e061b */
[----:B------:R-:W-:Y:S01]  /*5010*/  ISETP.GE.U32.AND P0, PT, R21, R44, PT ;  /* 0x0000002c1500720c */ /* 0x000fe20003f06070 */
[----:B------:R-:W-:Y:S01]  /*5020*/  IMAD.MOV.U32 R44, RZ, RZ, R24 ;  /* 0x000000ffff2c7224 */ /* 0x000fe200078e0018 */
[----:B------:R-:W-:Y:S02]  /*5030*/  SEL R19, R20, R19, P2 ;  /* 0x0000001314137207 */ /* 0x000fe40001000000 */
[----:B------:R-:W-:Y:S02]  /*5040*/  SEL R22, R22, R27, P2 ;  /* 0x0000001b16167207 */ /* 0x000fe40001000000 */
[----:B------:R-:W-:-:S02]  /*5050*/  IADD3 R20, P1, R29, 0x1, RZ ;  /* 0x000000011d147810 */ /* 0x000fc40007f3e0ff */
[----:B------:R-:W-:Y:S01]  /*5060*/  ISETP.GE.U32.AND.EX P0, PT, R19, R45, PT, P0 ;  /* 0x0000002d1300720c */ /* 0x000fe20003f06100 */
[----:B------:R-:W-:Y:S01]  /*5070*/  IMAD.MOV.U32 R45, RZ, RZ, 0x0 ;  /* 0x00000000ff2d7424 */ /* 0x000fe200078e00ff */
[----:B------:R-:W-:Y:S01]  /*5080*/  LOP3.LUT R21, R23, R17, RZ, 0x3c, !PT ;  /* 0x0000001117157212 */ /* 0x000fe200078e3cff */
[----:B------:R-:W-:Y:S01]  /*5090*/  IMAD.X R19, RZ, RZ, R22, P1 ;  /* 0x000000ffff137224 */ /* 0x000fe200008e0616 */
[----:B------:R-:W-:Y:S02]  /*50a0*/  SEL R20, R20, R29, P0 ;  /* 0x0000001d14147207 */ /* 0x000fe40000000000 */
[----:B------:R-:W-:Y:S02]  /*50b0*/  ISETP.GE.AND P2, PT, R21, RZ, PT ;  /* 0x000000ff1500720c */ /* 0x000fe40003f46270 */
[----:B------:R-:W-:Y:S02]  /*50c0*/  SEL R22, R19, R22, P0 ;  /* 0x0000001613167207 */ /* 0x000fe40000000000 */
[----:B------:R-:W-:-:S02]  /*50d0*/  IADD3 R19, P1, RZ, -R20, RZ ;  /* 0x80000014ff137210 */ /* 0x000fc40007f3e0ff */
[----:B------:R-:W-:Y:S02]  /*50e0*/  ISETP.NE.U32.AND P0, PT, R26, RZ, PT ;  /* 0x000000ff1a00720c */ /* 0x000fe40003f05070 */
[----:B------:R-:W-:Y:S02]  /*50f0*/  IADD3.X R21, RZ, ~R22, RZ, P1, !PT ;  /* 0x80000016ff157210 */ /* 0x000fe40000ffe4ff */
[----:B------:R-:W-:Y:S02]  /*5100*/  ISETP.NE.AND.EX P0, PT, R23, RZ, PT, P0 ;  /* 0x000000ff1700720c */ /* 0x000fe40003f05300 */
[----:B------:R-:W-:Y:S02]  /*5110*/  SEL R19, R19, R20, !P2 ;  /* 0x0000001413137207 */ /* 0x000fe40005000000 */
[----:B------:R-:W-:Y:S02]  /*5120*/  SEL R21, R21, R22, !P2 ;  /* 0x0000001615157207 */ /* 0x000fe40005000000 */
[----:B------:R-:W-:-:S02]  /*5130*/  SEL R20, R19, 0xffffffff, P0 ;  /* 0xffffffff13147807 */ /* 0x000fc40000000000 */
[----:B------:R-:W-:Y:S01]  /*5140*/  SEL R21, R21, 0xffffffff, P0 ;  /* 0xffffffff15157807 */ /* 0x000fe20000000000 */
[----:B------:R-:W-:Y:S06]  /*5150*/  RET.REL.NODEC R44 `(_ZN5flash32flash_fwd_splitkv_combine_kernelI23Flash_fwd_kernel_traitsILi192ELi64ELi64ELi4ELb0ELb0EN7cutlass6half_tE19Flash_kernel_traitsILi192ELi64ELi64ELi4ES3_EELi8ELi6ELb0EEEvNS_16Flash_fwd_paramsE) ;  /* 0xffffffac2ca87950 */ /* 0x000fec0003c3ffff */
.L_x_91:
        /* <DEDUP_REMOVED lines=10> */
.L_x_7420:


//--------------------- .text._ZN5flash32flash_fwd_splitkv_combine_kernelI23Flash_fwd_kernel_traitsILi192ELi64ELi64ELi4ELb0ELb0EN7cutlass6half_tE19Flash_kernel_traitsILi192ELi64ELi64ELi4ES3_EELi8ELi5ELb0EEEvNS_16Flash_fwd_paramsE --------------------------
	.section	.text._ZN5flash32flash_fwd_splitkv_combine_kernelI23Flash_fwd_kernel_traitsILi192ELi64ELi64ELi4ELb0ELb0EN7cutlass6half_tE19Flash_kernel_traitsILi192ELi64ELi64ELi4ES3_EELi8ELi5ELb0EEEvNS_16Flash_fwd_paramsE,"ax",@progbits
	.align	128
        .global         _ZN5flash32flash_fwd_splitkv_combine_kernelI23Flash_fwd_kernel_traitsILi192ELi64ELi64ELi4ELb0ELb0EN7cutlass6half_tE19Flash_kernel_traitsILi192ELi64ELi64ELi4ES3_EELi8ELi5ELb0EEEvNS_16Flash_fwd_paramsE
        .type           _ZN5flash32flash_fwd_splitkv_combine_kernelI23Flash_fwd_kernel_traitsILi192ELi64ELi64ELi4ELb0ELb0EN7cutlass6half_tE19Flash_kernel_traitsILi192ELi64ELi64ELi4ES3_EELi8ELi5ELb0EEEvNS_16Flash_fwd_paramsE,@function
        .size           _ZN5flash32flash_fwd_splitkv_combine_kernelI23Flash_fwd_kernel_traitsILi192ELi64ELi64ELi4ELb0ELb0EN7cutlass6half_tE19Flash_kernel_traitsILi192ELi64ELi64ELi4ES3_EELi8ELi5ELb0EEEvNS_16Flash_fwd_paramsE,(.L_x_7421 - _ZN5flash32flash_fwd_splitkv_combine_kernelI23Flash_fwd_kernel_traitsILi192ELi64ELi64ELi4ELb0ELb0EN7cutlass6half_tE19Flash_kernel_traitsILi192ELi64ELi64ELi4ES3_EELi8ELi5ELb0EEEvNS_16Flash_fwd_paramsE)
        .other          _ZN5flash32flash_fwd_splitkv_combine_kernelI23Flash_fwd_kernel_traitsILi192ELi64ELi64ELi4ELb0ELb0EN7cutlass6half_tE19Flash_kernel_traitsILi192ELi64ELi64ELi4ES3_EELi8ELi5ELb0EEEvNS_16Flash_fwd_paramsE,@"STO_CUDA_ENTRY STV_DEFAULT"
_ZN5flash32flash_fwd_splitkv_combine_kernelI23Flash_fwd_kernel_traitsILi192ELi64ELi64ELi4ELb0ELb0EN7cutlass6half_tE19Flash_kernel_traitsILi192ELi64ELi64ELi4ES3_EELi8ELi5ELb0EEEvNS_16Flash_fwd_paramsE:
.text._ZN5flash32flash_fwd_splitkv_combine_kernelI23Flash_fwd_kernel_traitsILi192ELi64ELi64ELi4ELb0ELb0EN7cutlass6half_tE19Flash_kernel_traitsILi192ELi64ELi64ELi4ES3_EELi8ELi5ELb0EEEvNS_16Flash_fwd_paramsE:
        /* <DEDUP_REMOVED lines=23> */
[----:B------:R-:W-:Y:S05]  /*0170*/  CALL.REL.NOINC `($__internal_2_$__cuda_sm20_div_s64) ;  /* 0x0000004400c47944 */ /* 0x000fea0003c00000 */
[----:B------:R-:W-:Y:S05]  /*0180*/  BRA `(.L_x_93) ;  /* 0x00000000004c7947 */ /* 0x000fea0003800000 */
.L_x_92:
        /* <DEDUP_REMOVED lines=19> */
.L_x_93:
        /* <DEDUP_REMOVED lines=12> */
[----:B------:R-:W-:Y:S05]  /*0380*/  CALL.REL.NOINC `($__internal_2_$__cuda_sm20_div_s64) ;  /* 0x0000004400407944 */ /* 0x000fea0003c00000 */
[----:B------:R-:W-:Y:S02]  /*0390*/  MOV R8, R20 ;  /* 0x0000001400087202 */ /* 0x000fe40000000f00 */
[----:B------:R-:W-:Y:S01]  /*03a0*/  MOV R9, R21 ;  /* 0x0000001500097202 */ /* 0x000fe20000000f00 */
[----:B------:R-:W-:Y:S05]  /*03b0*/  BRA `(.L_x_96) ;  /* 0x00000000004c7947 */ /* 0x000fea0003800000 */
.L_x_95:
        /* <DEDUP_REMOVED lines=19> */
.L_x_96:
[----:B------:R-:W-:Y:S05]  /*04f0*/  BSYNC B0 ;  /* 0x0000000000007941 */ /* 0x000fea0003800000 */
.L_x_94:
[----:B------:R-:W0:Y:S01]  /*0500*/  LDC R4, c[0x0][0x2c4] ;  /* 0x0000b100ff047b82 */ /* 0x000e220000000800 */
[----:B------:R-:W-:Y:S01]  /*0510*/  IMAD.MOV.U32 R12, RZ, RZ, RZ ;  /* 0x000000ffff0c7224 */ /* 0x000fe200078e00ff */
[----:B------:R-:W-:Y:S01]  /*0520*/  BSSY B0, `(.L_x_97) ;  /* 0x000003b000007945 */ /* 0x000fe20003800000 */
[----:B0-----:R-:W-:Y:S01]  /*0530*/  IABS R11, R4 ;  /* 0x00000004000b7213 */ /* 0x001fe20000000000 */
[----:B------:R-:W-:-:S03]  /*0540*/  VIADD R6, R4, 0xffffffff ;  /* 0xffffffff04067836 */ /* 0x000fc60000000000 */
[----:B------:R-:W0:Y:S01]  /*0550*/  I2F.RP R14, R11 ;  /* 0x0000000b000e7306 */ /* 0x000e220000209400 */
[----:B------:R-:W-:-:S05]  /*0560*/  IMAD.IADD R2, R6, 0x1, R11 ;  /* 0x0000000106027824 */ /* 0x000fca00078e020b */
[----:B------:R-:W-:Y:S02]  /*0570*/  IABS R3, R2 ;  /* 0x0000000200037213 */ /* 0x000fe40000000000 */
[----:B0-----:R-:W0:Y:S02]  /*0580*/  MUFU.RCP R13, R14 ;  /* 0x0000000e000d7308 */ /* 0x001e240000001000 */
[----:B0-----:R-:W-:-:S06]  /*0590*/  VIADD R13, R13, 0xffffffe ;  /* 0x0ffffffe0d0d7836 */ /* 0x001fcc0000000000 */
[----:B------:R-:W0:Y:S02]  /*05a0*/  F2I.FTZ.U32.TRUNC.NTZ R13, R13 ;  /* 0x0000000d000d7305 */ /* 0x000e24000021f000 */
[----:B0-----:R-:W-:-:S04]  /*05b0*/  IMAD.MOV R10, RZ, RZ, -R13 ;  /* 0x000000ffff0a7224 */ /* 0x001fc800078e0a0d */
[----:B------:R-:W-:-:S04]  /*05c0*/  IMAD R7, R10, R11, RZ ;  /* 0x0000000b0a077224 */ /* 0x000fc800078e02ff */
[----:B------:R-:W-:-:S06]  /*05d0*/  IMAD.HI.U32 R12, R13, R7, R12 ;  /* 0x000000070d0c7227 */ /* 0x000fcc00078e000c */
[----:B------:R-:W-:-:S04]  /*05e0*/  IMAD.HI.U32 R7, R12, R3, RZ ;  /* 0x000000030c077227 */ /* 0x000fc800078e00ff */
[----:B------:R-:W-:-:S04]  /*05f0*/  IMAD.MOV R10, RZ, RZ, -R7 ;  /* 0x000000ffff0a7224 */ /* 0x000fc800078e0a07 */
[----:B------:R-:W-:Y:S01]  /*0600*/  IMAD R10, R11, R10, R3 ;  /* 0x0000000a0b0a7224 */ /* 0x000fe200078e0203 */
[----:B------:R-:W-:-:S04]  /*0610*/  LOP3.LUT R3, R2, R11, RZ, 0x3c, !PT ;  /* 0x0000000b02037212 */ /* 0x000fc800078e3cff */
[----:B------:R-:W-:Y:S02]  /*0620*/  ISETP.GT.U32.AND P1, PT, R11, R10, PT ;  /* 0x0000000a0b00720c */ /* 0x000fe40003f24070 */
[----:B------:R-:W-:-:S11]  /*0630*/  ISETP.GE.AND P0, PT, R3, RZ, PT ;  /* 0x000000ff0300720c */ /* 0x000fd60003f06270 */
[----:B------:R-:W-:Y:S02]  /*0640*/  @!P1 IMAD.IADD R10, R10, 0x1, -R11 ;  /* 0x000000010a0a9824 */ /* 0x000fe400078e0a0b */
[----:B------:R-:W-:Y:S01]  /*0650*/  @!P1 VIADD R7, R7, 0x1 ;  /* 0x0000000107079836 */ /* 0x000fe20000000000 */
[----:B------:R-:W-:Y:S02]  /*0660*/  ISETP.NE.AND P1, PT, R4, RZ, PT ;  /* 0x000000ff0400720c */ /* 0x000fe40003f25270 */
[----:B------:R-:W-:-:S13]  /*0670*/  ISETP.GE.U32.AND P2, PT, R10, R11, PT ;  /* 0x0000000b0a00720c */ /* 0x000fda0003f46070 */
[----:B------:R-:W-:-:S04]  /*0680*/  @P2 VIADD R7, R7, 0x1 ;  /* 0x0000000107072836 */ /* 0x000fc80000000000 */
[----:B------:R-:W-:Y:S01]  /*0690*/  @!P0 IMAD.MOV R7, RZ, RZ, -R7 ;  /* 0x000000ffff078224 */ /* 0x000fe200078e0a07 */
[----:B------:R-:W-:-:S04]  /*06a0*/  @!P1 LOP3.LUT R7, RZ, R11, RZ, 0x33, !PT ;  /* 0x0000000bff079212 */ /* 0x000fc800078e33ff */
[----:B------:R-:W-:Y:S02]  /*06b0*/  ISETP.LT.U32.AND P0, PT, R26, R7, PT ;  /* 0x000000071a00720c */ /* 0x000fe40003f01070 */
[----:B------:R-:W-:-:S04]  /*06c0*/  SHF.R.S32.HI R14, RZ, 0x1f, R7 ;  /* 0x0000001fff0e7819 */ /* 0x000fc80000011407 */
        /* <DEDUP_REMOVED lines=13> */
.L_x_98:
        /* <DEDUP_REMOVED lines=19> */
.L_x_99:
[----:B------:R-:W-:Y:S05]  /*08d0*/  BSYNC B0 ;  /* 0x0000000000007941 */ /* 0x000fea0003800000 */
.L_x_97:
[----:B------:R-:W0:Y:S01]  /*08e0*/  LDC R7, c[0x0][0x2c4] ;  /* 0x0000b100ff077b82 */ /* 0x000e220000000800 */
[----:B------:R-:W-:Y:S01]  /*08f0*/  ULDC UR5, c[0x0][0x270] ;  /* 0x00009c0000057ab9 */ /* 0x000fe20000000800 */
[----:B------:R-:W-:Y:S01]  /*0900*/  BSSY B0, `(.L_x_100) ;  /* 0x000005d000007945 */ /* 0x000fe20003800000 */
[----:B------:R-:W-:Y:S01]  /*0910*/  UIADD3 UR4, UR5, -0x1, URZ ;  /* 0xffffffff05047890 */ /* 0x000fe2000fffe03f */
[----:B0-----:R-:W-:Y:S02]  /*0920*/  IABS R10, R7 ;  /* 0x00000007000a7213 */ /* 0x001fe40000000000 */
[----:B------:R-:W-:Y:S02]  /*0930*/  ISETP.GT.AND P3, PT, R7, RZ, PT ;  /* 0x000000ff0700720c */ /* 0x000fe40003f64270 */
[----:B------:R-:W0:Y:S08]  /*0940*/  I2F.RP R15, R10 ;  /* 0x0000000a000f7306 */ /* 0x000e300000209400 */
[----:B0-----:R-:W0:Y:S02]  /*0950*/  MUFU.RCP R12, R15 ;  /* 0x0000000f000c7308 */ /* 0x001e240000001000 */
[----:B0-----:R-:W-:-:S06]  /*0960*/  VIADD R12, R12, 0xffffffe ;  /* 0x0ffffffe0c0c7836 */ /* 0x001fcc0000000000 */
[----:B------:R-:W0:Y:S02]  /*0970*/  F2I.FTZ.U32.TRUNC.NTZ R13, R12 ;  /* 0x0000000c000d7305 */ /* 0x000e24000021f000 */
[--C-:B0-----:R-:W-:Y:S02]  /*0980*/  IMAD.MOV R3, RZ, RZ, -R13.reuse ;  /* 0x000000ffff037224 */ /* 0x101fe400078e0a0d */
[----:B------:R-:W-:Y:S02]  /*0990*/  IMAD.MOV.U32 R12, RZ, RZ, RZ ;  /* 0x000000ffff0c7224 */ /* 0x000fe400078e00ff */
[----:B------:R-:W-:Y:S01]  /*09a0*/  IMAD R4, R3, R10, RZ ;  /* 0x0000000a03047224 */ /* 0x000fe200078e02ff */
[----:B------:R-:W-:Y:S02]  /*09b0*/  IABS R3, R2 ;  /* 0x0000000200037213 */ /* 0x000fe40000000000 */
[----:B------:R-:W-:Y:S01]  /*09c0*/  LOP3.LUT R2, R2, R7, RZ, 0x3c, !PT ;  /* 0x0000000702027212 */ /* 0x000fe200078e3cff */
[----:B------:R-:W-:-:S03]  /*09d0*/  IMAD.HI.U32 R4, R13, R4, R12 ;  /* 0x000000040d047227 */ /* 0x000fc600078e000c */
[----:B------:R-:W-:Y:S01]  /*09e0*/  ISETP.GE.AND P1, PT, R2, RZ, PT ;  /* 0x000000ff0200720c */ /* 0x000fe20003f26270 */
[----:B------:R-:W-:Y:S01]  /*09f0*/  IMAD.MOV.U32 R11, RZ, RZ, R3 ;  /* 0x000000ffff0b7224 */ /* 0x000fe200078e0003 */
[----:B------:R-:W-:-:S03]  /*0a00*/  SHF.R.S32.HI R2, RZ, 0x1f, R7 ;  /* 0x0000001fff027819 */ /* 0x000fc60000011407 */
        /* <DEDUP_REMOVED lines=8> */
[----:B------:R-:W-:Y:S02]  /*0a90*/  LEA.HI.SX32 R3, R7, 0x1, 0x1 ;  /* 0x0000000107037811 */ /* 0x000fe400078f0aff */
[----:B------:R-:W-:-:S09]  /*0aa0*/  @!P3 IADD3 R3, R2, RZ, RZ ;  /* 0x000000ff0203b210 */ /* 0x000fd20007ffe0ff */
[----:B------:R-:W-:-:S04]  /*0ab0*/  @P0 VIADD R4, R4, 0x1 ;  /* 0x0000000104040836 */ /* 0x000fc80000000000 */
[----:B------:R-:W-:Y:S01]  /*0ac0*/  @!P1 IMAD.MOV R4, RZ, RZ, -R4 ;  /* 0x000000ffff049224 */ /* 0x000fe200078e0a04 */
[----:B------:R-:W-:-:S05]  /*0ad0*/  @!P2 LOP3.LUT R4, RZ, R7, RZ, 0x33, !PT ;  /* 0x00000007ff04a212 */ /* 0x000fca00078e33ff */
[----:B------:R-:W-:-:S05]  /*0ae0*/  IMAD R3, R3, R4, RZ ;  /* 0x0000000403037224 */ /* 0x000fca00078e02ff */
[-C--:B------:R-:W-:Y:S02]  /*0af0*/  IABS R13, R3.reuse ;  /* 0x00000003000d7213 */ /* 0x080fe40000000000 */
[----:B------:R-:W-:Y:S02]  /*0b00*/  IABS R2, R3 ;  /* 0x0000000300027213 */ /* 0x000fe40000000000 */
[----:B------:R-:W0:Y:S01]  /*0b10*/  I2F.RP R12, R13 ;  /* 0x0000000d000c7306 */ /* 0x000e220000209400 */
[----:B------:R-:W-:Y:S02]  /*0b20*/  VIADD R4, R13, UR4 ;  /* 0x000000040d047c36 */ /* 0x000fe40008000000 */
[----:B------:R-:W-:-:S05]  /*0b30*/  IMAD.MOV R2, RZ, RZ, -R2 ;  /* 0x000000ffff027224 */ /* 0x000fca00078e0a02 */
[----:B0-----:R-:W0:Y:S02]  /*0b40*/  MUFU.RCP R18, R12 ;  /* 0x0000000c00127308 */ /* 0x001e240000001000 */
[----:B0-----:R-:W-:-:S06]  /*0b50*/  VIADD R18, R18, 0xffffffe ;  /* 0x0ffffffe12127836 */ /* 0x001fcc0000000000 */
[----:B------:R-:W0:Y:S02]  /*0b60*/  F2I.FTZ.U32.TRUNC.NTZ R19, R18 ;  /* 0x0000001200137305 */ /* 0x000e24000021f000 */
[----:B0-----:R-:W-:Y:S02]  /*0b70*/  IMAD.MOV R10, RZ, RZ, -R19 ;  /* 0x000000ffff0a7224 */ /* 0x001fe400078e0a13 */
[----:B------:R-:W-:Y:S02]  /*0b80*/  IMAD.MOV.U32 R18, RZ, RZ, RZ ;  /* 0x000000ffff127224 */ /* 0x000fe400078e00ff */
[----:B------:R-:W-:Y:S01]  /*0b90*/  IMAD R11, R10, R13, RZ ;  /* 0x0000000d0a0b7224 */ /* 0x000fe200078e02ff */
[----:B------:R-:W-:-:S03]  /*0ba0*/  IABS R10, R4 ;  /* 0x00000004000a7213 */ /* 0x000fc60000000000 */
[----:B------:R-:W-:-:S06]  /*0bb0*/  IMAD.HI.U32 R11, R19, R11, R18 ;  /* 0x0000000b130b7227 */ /* 0x000fcc00078e0012 */
[----:B------:R-:W-:-:S04]  /*0bc0*/  IMAD.HI.U32 R11, R11, R10, RZ ;  /* 0x0000000a0b0b7227 */ /* 0x000fc800078e00ff */
[----:B------:R-:W-:-:S05]  /*0bd0*/  IMAD R2, R11, R2, R10 ;  /* 0x000000020b027224 */ /* 0x000fca00078e020a */
[----:B------:R-:W-:-:S13]  /*0be0*/  ISETP.GT.U32.AND P1, PT, R13, R2, PT ;  /* 0x000000020d00720c */ /* 0x000fda0003f24070 */
[-C--:B------:R-:W-:Y:S01]  /*0bf0*/  @!P1 IADD3 R2, R2, -R13.reuse, RZ ;  /* 0x8000000d02029210 */ /* 0x080fe20007ffe0ff */
[----:B------:R-:W-:Y:S01]  /*0c00*/  @!P1 VIADD R11, R11, 0x1 ;  /* 0x000000010b0b9836 */ /* 0x000fe20000000000 */
[----:B------:R-:W-:Y:S02]  /*0c10*/  ISETP.NE.AND P1, PT, R3, RZ, PT ;  /* 0x000000ff0300720c */ /* 0x000fe40003f25270 */
[-C--:B------:R-:W-:Y:S02]  /*0c20*/  ISETP.GE.U32.AND P2, PT, R2, R13.reuse, PT ;  /* 0x0000000d0200720c */ /* 0x080fe40003f46070 */
[----:B------:R-:W-:-:S04]  /*0c30*/  LOP3.LUT R2, R4, R13, RZ, 0x3c, !PT ;  /* 0x0000000d04027212 */ /* 0x000fc800078e3cff */
[----:B------:R-:W-:-:S07]  /*0c40*/  ISETP.GE.AND P0, PT, R2, RZ, PT ;  /* 0x000000ff0200720c */ /* 0x000fce0003f06270 */
[----:B------:R-:W-:-:S06]  /*0c50*/  @P2 VIADD R11, R11, 0x1 ;  /* 0x000000010b0b2836 */ /* 0x000fcc0000000000 */
        /* <DEDUP_REMOVED lines=8> */
[----:B------:R-:W-:Y:S01]  /*0ce0*/  ISETP.NE.U32.AND P1, PT, R2, RZ, PT ;  /* 0x000000ff0200720c */ /* 0x000fe20003f25070 */
[----:B------:R-:W-:-:S12]  /*0cf0*/  IMAD R2, R7, UR5, RZ ;  /* 0x0000000507027c24 */ /* 0x000fd8000f8e02ff */
[----:B------:R-:W-:Y:S05]  /*0d00*/  @!P1 BRA `(.L_x_101) ;  /* 0x0000000000249947 */ /* 0x000fea0003800000 */
[----:B------:R-:W-:Y:S01]  /*0d10*/  IMAD.MOV.U32 R18, RZ, RZ, R20 ;  /* 0x000000ffff127224 */ /* 0x000fe200078e0014 */
[----:B------:R-:W-:Y:S01]  /*0d20*/  MOV R26, R13 ;  /* 0x0000000d001a7202 */ /* 0x000fe20000000f00 */
[----:B------:R-:W-:Y:S01]  /*0d30*/  IMAD.MOV.U32 R17, RZ, RZ, R21 ;  /* 0x000000ffff117224 */ /* 0x000fe200078e0015 */
[----:B------:R-:W-:Y:S02]  /*0d40*/  MOV R25, R12 ;  /* 0x0000000c00197202 */ /* 0x000fe40000000f00 */
[----:B------:R-:W-:Y:S02]  /*0d50*/  MOV R24, 0xd70 ;  /* 0x00000d7000187802 */ /* 0x000fe40000000f00 */
[----:B------:R-:W-:Y:S05]  /*0d60*/  CALL.REL.NOINC `($__internal_2_$__cuda_sm20_div_s64) ;  /* 0x0000003800c87944 */ /* 0x000fea0003c00000 */
[----:B------:R-:W-:Y:S02]  /*0d70*/  MOV R38, R20 ;  /* 0x0000001400267202 */ /* 0x000fe40000000f00 */
[----:B------:R-:W-:Y:S01]  /*0d80*/  MOV R39, R21 ;  /* 0x0000001500277202 */ /* 0x000fe20000000f00 */
[----:B------:R-:W-:Y:S05]  /*0d90*/  BRA `(.L_x_102) ;  /* 0x00000000004c7947 */ /* 0x000fea0003800000 */
.L_x_101:
        /* <DEDUP_REMOVED lines=19> */
.L_x_102:
[----:B------:R-:W-:Y:S05]  /*0ed0*/  BSYNC B0 ;  /* 0x0000000000007941 */ /* 0x000fea0003800000 */
.L_x_100:
[-C--:B------:R-:W-:Y:S01]  /*0ee0*/  IABS R7, R2.reuse ;  /* 0x0000000200077213 */ /* 0x080fe20000000000 */
[----:B------:R-:W-:Y:S01]  /*0ef0*/  BSSY B0, `(.L_x_103) ;  /* 0x000003b000007945 */ /* 0x000fe20003800000 */
[----:B------:R-:W-:Y:S02]  /*0f00*/  IABS R10, R2 ;  /* 0x00000002000a7213 */ /* 0x000fe40000000000 */
[----:B------:R-:W0:Y:S01]  /*0f10*/  I2F.RP R17, R7 ;  /* 0x0000000700117306 */ /* 0x000e220000209400 */
[----:B------:R-:W-:Y:S02]  /*0f20*/  IMAD.IADD R6, R6, 0x1, R7 ;  /* 0x0000000106067824 */ /* 0x000fe400078e0207 */
[----:B------:R-:W-:-:S03]  /*0f30*/  IMAD.MOV R10, RZ, RZ, -R10 ;  /* 0x000000ffff0a7224 */ /* 0x000fc600078e0a0a */
[----:B------:R-:W-:Y:S02]  /*0f40*/  IABS R11, R6 ;  /* 0x00000006000b7213 */ /* 0x000fe40000000000 */
[----:B0-----:R-:W0:Y:S02]  /*0f50*/  MUFU.RCP R19, R17 ;  /* 0x0000001100137308 */ /* 0x001e240000001000 */
[----:B0-----:R-:W-:-:S06]  /*0f60*/  VIADD R19, R19, 0xffffffe ;  /* 0x0ffffffe13137836 */ /* 0x001fcc0000000000 */
[----:B------:R-:W0:Y:S02]  /*0f70*/  F2I.FTZ.U32.TRUNC.NTZ R19, R19 ;  /* 0x0000001300137305 */ /* 0x000e24000021f000 */
[----:B0-----:R-:W-:-:S04]  /*0f80*/  IMAD.MOV R18, RZ, RZ, -R19 ;  /* 0x000000ffff127224 */ /* 0x001fc800078e0a13 */
[----:B------:R-:W-:Y:S02]  /*0f90*/  IMAD R15, R18, R7, RZ ;  /* 0x00000007120f7224 */ /* 0x000fe400078e02ff */
[----:B------:R-:W-:-:S04]  /*0fa0*/  IMAD.MOV.U32 R18, RZ, RZ, RZ ;  /* 0x000000ffff127224 */ /* 0x000fc800078e00ff */
[----:B------:R-:W-:-:S06]  /*0fb0*/  IMAD.HI.U32 R15, R19, R15, R18 ;  /* 0x0000000f130f7227 */ /* 0x000fcc00078e0012 */
[----:B------:R-:W-:-:S04]  /*0fc0*/  IMAD.HI.U32 R15, R15, R11, RZ ;  /* 0x0000000b0f0f7227 */ /* 0x000fc800078e00ff */
[----:B------:R-:W-:-:S05]  /*0fd0*/  IMAD R10, R15, R10, R11 ;  /* 0x0000000a0f0a7224 */ /* 0x000fca00078e020b */
[----:B------:R-:W-:-:S13]  /*0fe0*/  ISETP.GT.U32.AND P1, PT, R7, R10, PT ;  /* 0x0000000a0700720c */ /* 0x000fda0003f24070 */
[----:B------:R-:W-:Y:S02]  /*0ff0*/  @!P1 IMAD.IADD R10, R10, 0x1, -R7 ;  /* 0x000000010a0a9824 */ /* 0x000fe400078e0a07 */
        /* <DEDUP_REMOVED lines=23> */
.L_x_104:
        /* <DEDUP_REMOVED lines=19> */
.L_x_105:
[----:B------:R-:W-:Y:S05]  /*12a0*/  BSYNC B0 ;  /* 0x0000000000007941 */ /* 0x000fea0003800000 */
.L_x_103:
[----:B------:R-:W0:Y:S01]  /*12b0*/  S2R R7, SR_TID.X ;  /* 0x0000000000077919 */ /* 0x000e220000002100 */
[----:B------:R-:W-:Y:S01]  /*12c0*/  IADD3 R8, P0, R28, -UR7, RZ ;  /* 0x800000071c087c10 */ /* 0x000fe2000ff1e0ff */
[----:B------:R-:W-:Y:S01]  /*12d0*/  ULDC UR5, c[0x0][0x3c4] ;  /* 0x0000f10000057ab9 */ /* 0x000fe20000000800 */
[----:B------:R-:W-:Y:S02]  /*12e0*/  ULDC.64 UR8, c[0x0][0x208] ;  /* 0x0000820000087ab9 */ /* 0x000fe40000000a00 */
[----:B------:R-:W-:Y:S02]  /*12f0*/  IADD3.X R9, R5, ~UR6, RZ, P0, !PT ;  /* 0x8000000605097c10 */ /* 0x000fe400087fe4ff */
[----:B0-----:R-:W-:-:S04]  /*1300*/  SHF.R.S32.HI R24, RZ, 0x1f, R7 ;  /* 0x0000001fff187819 */ /* 0x001fc80000011407 */
[----:B------:R-:W-:-:S04]  /*1310*/  LEA.HI R15, R24, R7, RZ, 0x3 ;  /* 0x00000007180f7211 */ /* 0x000fc800078f18ff */
[----:B------:R-:W-:Y:S02]  /*1320*/  LOP3.LUT R18, R15, 0xfffffff8, RZ, 0xc0, !PT ;  /* 0xfffffff80f127812 */ /* 0x000fe400078ec0ff */
[----:B------:R-:W-:-:S03]  /*1330*/  SHF.R.S32.HI R15, RZ, 0x3, R15 ;  /* 0x00000003ff0f7819 */ /* 0x000fc6000001140f */
[----:B------:R-:W-:Y:S02]  /*1340*/  IMAD.IADD R17, R7, 0x1, -R18 ;  /* 0x0000000107117824 */ /* 0x000fe400078e0a12 */
[----:B------:R-:W-:-:S03]  /*1350*/  VIADD R25, R15, 0x10 ;  /* 0x000000100f197836 */ /* 0x000fc60000000000 */
[----:B------:R-:W-:Y:S02]  /*1360*/  ISETP.GT.U32.AND P2, PT, R8, R17, PT ;  /* 0x000000110800720c */ /* 0x000fe40003f44070 */
[----:B------:R-:W-:Y:S02]  /*1370*/  SHF.R.S32.HI R22, RZ, 0x1f, R17 ;  /* 0x0000001fff167819 */ /* 0x000fe40000011411 */
[----:B------:R-:W-:Y:S02]  /*1380*/  IADD3 R32, P0, R17, UR7, RZ ;  /* 0x0000000711207c10 */ /* 0x000fe4000ff1e0ff */
[----:B------:R-:W-:Y:S02]  /*1390*/  ISETP.GT.AND.EX P2, PT, R9, R22, PT, P2 ;  /* 0x000000160900720c */ /* 0x000fe40003f44320 */
[----:B------:R-:W-:Y:S02]  /*13a0*/  IADD3.X R33, R22, UR6, RZ, P0, !PT ;  /* 0x0000000616217c10 */ /* 0x000fe400087fe4ff */
[----:B------:R-:W-:-:S02]  /*13b0*/  ISETP.GE.OR P3, PT, R15, UR5, !P2 ;  /* 0x000000050f007c0c */ /* 0x000fc4000d766670 */
[----:B------:R-:W-:-:S11]  /*13c0*/  ISETP.GE.OR P2, PT, R25, UR5, !P2 ;  /* 0x0000000519007c0c */ /* 0x000fd6000d746670 */
[----:B------:R-:W0:Y:S01]  /*13d0*/  @!P3 LDC.64 R18, c[0x0][0x2b8] ;  /* 0x0000ae00ff12bb82 */ /* 0x000e220000000a00 */
[----:B------:R-:W-:Y:S01]  /*13e0*/  @!P3 SHF.R.S32.HI R29, RZ, 0x1f, R15 ;  /* 0x0000001fff1db819 */ /* 0x000fe2000001140f */
[----:B------:R-:W-:Y:S01]  /*13f0*/  @!P2 IMAD.MOV.U32 R30, RZ, RZ, R32 ;  /* 0x000000ffff1ea224 */ /* 0x000fe200078e0020 */
[----:B------:R-:W-:Y:S01]  /*1400*/  @!P2 SHF.R.S32.HI R23, RZ, 0x1f, R25 ;  /* 0x0000001fff17a819 */ /* 0x000fe20000011419 */
[----:B------:R-:W-:Y:S02]  /*1410*/  @!P2 IMAD.MOV.U32 R31, RZ, RZ, R33 ;  /* 0x000000ffff1fa224 */ /* 0x000fe400078e0021 */
[-C--:B------:R-:W-:Y:S02]  /*1420*/  @!P3 IMAD R26, R29, R28.reuse, RZ ;  /* 0x0000001c1d1ab224 */ /* 0x080fe400078e02ff */
[----:B------:R-:W1:Y:S01]  /*1430*/  @!P2 LDC.64 R8, c[0x0][0x2b8] ;  /* 0x0000ae00ff08ab82 */ /* 0x000e620000000a00 */
[----:B------:R-:W-:Y:S02]  /*1440*/  @!P2 IMAD R22, R23, R28, RZ ;  /* 0x0000001c1716a224 */ /* 0x000fe400078e02ff */
[----:B------:R-:W-:-:S04]  /*1450*/  @!P2 IMAD.WIDE.U32 R30, R28, R25, R30 ;  /* 0x000000191c1ea225 */ /* 0x000fc800078e001e */
[----:B------:R-:W-:Y:S02]  /*1460*/  @!P2 IMAD R22, R25, R5, R22 ;  /* 0x000000051916a224 */ /* 0x000fe400078e0216 */
[----:B------:R-:W-:-:S04]  /*1470*/  @!P3 IMAD.WIDE.U32 R32, R28, R15, R32 ;  /* 0x0000000f1c20b225 */ /* 0x000fc800078e0020 */
[----:B------:R-:W-:Y:S02]  /*1480*/  @!P3 IMAD R23, R15, R5, R26 ;  /* 0x000000050f17b224 */ /* 0x000fe400078e021a */
[----:B------:R-:W-:Y:S01]  /*1490*/  @!P2 IMAD.IADD R22, R31, 0x1, R22 ;  /* 0x000000011f16a824 */ /* 0x000fe200078e0216 */
[----:B0-----:R-:W-:Y:S01]  /*14a0*/  @!P3 LEA R18, P1, R32, R18, 0x2 ;  /* 0x000000122012b211 */ /* 0x001fe200078210ff */
[----:B------:R-:W-:-:S05]  /*14b0*/  @!P3 IMAD.IADD R23, R33, 0x1, R23 ;  /* 0x000000012117b824 */ /* 0x000fca00078e0217 */
[----:B------:R-:W-:Y:S02]  /*14c0*/  @!P3 LEA.HI.X R19, R32, R19, R23, 0x2, P1 ;  /* 0x000000132013b211 */ /* 0x000fe400008f1417 */
[----:B-1----:R-:W-:Y:S01]  /*14d0*/  @!P2 LEA R36, P0, R30, R8, 0x2 ;  /* 0x000000081e24a211 */ /* 0x002fe200078010ff */
[----:B------:R-:W-:-:S03]  /*14e0*/  IMAD.MOV.U32 R8, RZ, RZ, -0x800000 ;  /* 0xff800000ff087424 */ /* 0x000fc600078e00ff */
[----:B------:R-:W-:Y:S01]  /*14f0*/  @!P2 LEA.HI.X R37, R30, R9, R22, 0x2, P0 ;  /* 0x000000091e25a211 */ /* 0x000fe200000f1416 */
[----:B------:R-:W-:-:S04]  /*1500*/  IMAD.MOV.U32 R22, RZ, RZ, -0x800000 ;  /* 0xff800000ff167424 */ /* 0x000fc800078e00ff */
[----:B------:R-:W2:Y:S04]  /*1510*/  @!P2 LDG.E R8, desc[UR8][R36.64] ;  /* 0x000000082408a981 */ /* 0x000ea8000c1e1900 */
[----:B------:R0:W3:Y:S01]  /*1520*/  @!P3 LDG.E R22, desc[UR8][R18.64] ;  /* 0x000000081216b981 */ /* 0x0000e2000c1e1900 */
[----:B------:R-:W1:Y:S01]  /*1530*/  S2R R34, SR_CgaCtaId ;  /* 0x0000000000227919 */ /* 0x000e620000008800 */
[----:B------:R-:W-:Y:S02]  /*1540*/  LEA.HI R24, R24, R7, RZ, 0x4 ;  /* 0x0000000718187211 */ /* 0x000fe400078f20ff */
[----:B------:R-:W-:Y:S02]  /*1550*/  MOV R9, 0x400 ;  /* 0x0000040000097802 */ /* 0x000fe40000000f00 */
[----:B------:R-:W-:-:S02]  /*1560*/  LOP3.LUT R26, R24, 0xfffffff0, RZ, 0xc0, !PT ;  /* 0xfffffff0181a7812 */ /* 0x000fc400078ec0ff */
[C---:B------:R-:W-:Y:S02]  /*1570*/  ISETP.GT.AND P0, PT, R7.reuse, 0xff, PT ;  /* 0x000000ff0700780c */ /* 0x040fe40003f04270 */
[C---:B------:R-:W-:Y:S01]  /*1580*/  ISETP.GT.AND P3, PT, R7.reuse, 0x7f, PT ;  /* 0x0000007f0700780c */ /* 0x040fe20003f64270 */
[----:B------:R-:W-:Y:S01]  /*1590*/  IMAD.IADD R35, R7, 0x1, -R26 ;  /* 0x0000000107237824 */ /* 0x000fe200078e0a1a */
[----:B-1----:R-:W-:Y:S01]  /*15a0*/  LEA R34, R34, R9, 0x18 ;  /* 0x0000000922227211 */ /* 0x002fe200078ec0ff */
[----:B------:R-:W-:Y:S01]  /*15b0*/  IMAD.MOV.U32 R32, RZ, RZ, -0x800000 ;  /* 0xff800000ff207424 */ /* 0x000fe200078e00ff */
[----:B------:R-:W0:Y:S03]  /*15c0*/  LDC R9, c[0x0][0x2c4] ;  /* 0x0000b100ff097b82 */ /* 0x000e260000000800 */
[----:B------:R-:W-:-:S04]  /*15d0*/  IMAD R26, R15, 0x24, R34 ;  /* 0x000000240f1a7824 */ /* 0x000fc800078e0222 */
[----:B------:R-:W-:Y:S01]  /*15e0*/  IMAD R17, R17, 0x4, R26 ;  /* 0x0000000411117824 */ /* 0x000fe200078e021a */
[----:B------:R-:W-:Y:S01]  /*15f0*/  SHF.R.S32.HI R15, RZ, 0x4, R24 ;  /* 0x00000004ff0f7819 */ /* 0x000fe20000011418 */
[----:B------:R-:W-:Y:S02]  /*1600*/  IMAD R34, R35, 0x24, R34 ;  /* 0x0000002423227824 */ /* 0x000fe400078e0222 */
[----:B------:R-:W-:Y:S02]  /*1610*/  IMAD.MOV.U32 R33, RZ, RZ, -0x800000 ;  /* 0xff800000ff217424 */ /* 0x000fe400078e00ff */
[----:B------:R-:W-:Y:S01]  /*1620*/  IMAD R34, R15, 0x4, R34 ;  /* 0x000000040f227824 */ /* 0x000fe200078e0222 */
[----:B0-----:R-:W-:-:S04]  /*1630*/  IABS R18, R9 ;  /* 0x0000000900127213 */ /* 0x001fc80000000000 */
[----:B------:R-:W0:Y:S08]  /*1640*/  I2F.RP R29, R18 ;  /* 0x00000012001d7306 */ /* 0x000e300000209400 */
[----:B0-----:R-:W0:Y:S02]  /*1650*/  MUFU.RCP R24, R29 ;  /* 0x0000001d00187308 */ /* 0x001e240000001000 */
[----:B0-----:R-:W-:-:S06]  /*1660*/  VIADD R24, R24, 0xffffffe ;  /* 0x0ffffffe18187836 */ /* 0x001fcc0000000000 */
[----:B------:R0:W1:Y:S02]  /*1670*/  F2I.FTZ.U32.TRUNC.NTZ R25, R24 ;  /* 0x0000001800197305 */ /* 0x000064000021f000 */
[----:B0-----:R-:W-:Y:S01]  /*1680*/  IMAD.MOV.U32 R24, RZ, RZ, RZ ;  /* 0x000000ffff187224 */ /* 0x001fe200078e00ff */
[----:B--2---:R-:W-:Y:S04]  /*1690*/  @!P3 STS [R17+0x240], R8 ;  /* 0x000240081100b388 */ /* 0x004fe80000000800 */
[----:B---3--:R-:W-:Y:S01]  /*16a0*/  @!P0 STS [R17], R22 ;  /* 0x0000001611008388 */ /* 0x008fe20000000800 */
[----:B------:R-:W-:Y:S06]  /*16b0*/  BAR.SYNC.DEFER_BLOCKING 0x0 ;  /* 0x0000000000007b1d */ /* 0x000fec0000010000 */
[----:B------:R-:W-:Y:S04]  /*16c0*/  @!P3 LDS R32, [R34] ;  /* 0x000000002220b984 */ /* 0x000fe80000000800 */
[----:B------:R-:W0:Y:S02]  /*16d0*/  @!P3 LDS R33, [R34+0x240] ;  /* 0x000240002221b984 */ /* 0x000e240000000800 */
[----:B0-----:R-:W-:-:S05]  /*16e0*/  FMNMX.FTZ R26, R32, R33, !PT ;  /* 0x00000021201a7209 */ /* 0x001fca0007810000 */
[----:B------:R-:W0:Y:S02]  /*16f0*/  SHFL.BFLY PT, R23, R26, 0x8, 0x1f ;  /* 0x0d001f001a177f89 */ /* 0x000e2400000e0000 */
[----:B0-----:R-:W-:-:S05]  /*1700*/  FMNMX.FTZ R23, R26, R23, !PT ;  /* 0x000000171a177209 */ /* 0x001fca0007810000 */
[----:B------:R-:W0:Y:S01]  /*1710*/  SHFL.BFLY PT, R22, R23, 0x4, 0x1f ;  /* 0x0c801f0017167f89 */ /* 0x000e2200000e0000 */
[----:B-1----:R-:W-:-:S04]  /*1720*/  IMAD.MOV R8, RZ, RZ, -R25 ;  /* 0x000000ffff087224 */ /* 0x002fc800078e0a19 */
[----:B------:R-:W-:Y:S01]  /*1730*/  IMAD R17, R8, R18, RZ ;  /* 0x0000001208117224 */ /* 0x000fe200078e02ff */
[----:B0-----:R-:W-:-:S05]  /*1740*/  FMNMX.FTZ R22, R23, R22, !PT ;  /* 0x0000001617167209 */ /* 0x001fca0007810000 */
[----:B------:R-:W0:Y:S01]  /*1750*/  SHFL.BFLY PT, R19, R22, 0x2, 0x1f ;  /* 0x0c401f0016137f89 */ /* 0x000e2200000e0000 */
[----:B------:R-:W-:Y:S01]  /*1760*/  IMAD.HI.U32 R17, R25, R17, R24 ;  /* 0x0000001119117227 */ /* 0x000fe200078e0018 */
[----:B------:R-:W-:-:S05]  /*1770*/  IABS R8, R6 ;  /* 0x0000000600087213 */ /* 0x000fca0000000000 */
[----:B------:R-:W-:-:S04]  /*1780*/  IMAD.HI.U32 R17, R17, R8, RZ ;  /* 0x0000000811117227 */ /* 0x000fc800078e00ff */
[----:B------:R-:W-:-:S04]  /*1790*/  IMAD.MOV R23, RZ, RZ, -R17 ;  /* 0x000000ffff177224 */ /* 0x000fc800078e0a11 */
[----:B------:R-:W-:Y:S01]  /*17a0*/  IMAD R23, R18, R23, R8 ;  /* 0x0000001712177224 */ /* 0x000fe200078e0208 */
[----:B0-----:R-:W-:-:S05]  /*17b0*/  FMNMX.FTZ R19, R22, R19, !PT ;  /* 0x0000001316137209 */ /* 0x001fca0007810000 */
[----:B------:R-:W0:Y:S01]  /*17c0*/  SHFL.BFLY PT, R8, R19, 0x1, 0x1f ;  /* 0x0c201f0013087f89 */ /* 0x000e2200000e0000 */
[----:B------:R-:W-:Y:S02]  /*17d0*/  ISETP.GT.U32.AND P2, PT, R18, R23, PT ;  /* 0x000000171200720c */ /* 0x000fe40003f44070 */
[----:B------:R-:W-:-:S11]  /*17e0*/  LOP3.LUT R6, R6, R9, RZ, 0x3c, !PT ;  /* 0x0000000906067212 */ /* 0x000fd600078e3cff */
[----:B------:R-:W-:-:S05]  /*17f0*/  @!P2 IMAD.IADD R23, R23, 0x1, -R18 ;  /* 0x000000011717a824 */ /* 0x000fca00078e0a12 */
[----:B------:R-:W-:Y:S02]  /*1800*/  ISETP.GE.U32.AND P4, PT, R23, R18, PT ;  /* 0x000000121700720c */ /* 0x000fe40003f86070 */
[----:B0-----:R-:W-:-:S04]  /*1810*/  FMNMX.FTZ R8, R19, R8, !PT ;  /* 0x0000000813087209 */ /* 0x001fc80007810000 */
[----:B------:R-:W-:Y:S02]  /*1820*/  FSETP.NEU.FTZ.AND P0, PT, R8, -INF , PT ;  /* 0xff8000000800780b */ /* 0x000fe40003f1d000 */
[----:B------:R-:W-:Y:S01]  /*1830*/  ISETP.GE.AND P1, PT, R6, RZ, PT ;  /* 0x000000ff0600720c */ /* 0x000fe20003f26270 */
[----:B------:R-:W-:Y:S01]  /*1840*/  @!P2 VIADD R17, R17, 0x1 ;  /* 0x000000011111a836 */ /* 0x000fe20000000000 */
[----:B------:R-:W-:Y:S02]  /*1850*/  FSEL R6, R8, RZ, P0 ;  /* 0x000000ff08067208 */ /* 0x000fe40000000000 */
[----:B------:R-:W-:Y:S02]  /*1860*/  ISETP.NE.AND P0, PT, R9, RZ, PT ;  /* 0x000000ff0900720c */ /* 0x000fe40003f05270 */
[----:B------:R-:W-:Y:S01]  /*1870*/  ISETP.GT.AND P2, PT, R2, RZ, PT ;  /* 0x000000ff0200720c */ /* 0x000fe20003f44270 */
[----:B------:R-:W-:Y:S02]  /*1880*/  @P4 VIADD R17, R17, 0x1 ;  /* 0x0000000111114836 */ /* 0x000fe40000000000 */
[----:B------:R-:W-:Y:S01]  /*1890*/  FADD.FTZ R8, -R6, R32 ;  /* 0x0000002006087221 */ /* 0x000fe20000010100 */
[----:B------:R-:W-:Y:S01]  /*18a0*/  SHF.R.S32.HI R18, RZ, 0x1f, R2 ;  /* 0x0000001fff127819 */ /* 0x000fe20000011402 */
[----:B------:R-:W-:Y:S01]  /*18b0*/  IMAD.MOV.U32 R19, RZ, RZ, R17 ;  /* 0x000000ffff137224 */ /* 0x000fe200078e0011 */
[----:B------:R-:W-:Y:S01]  /*18c0*/  LEA.HI.SX32 R22, R2, 0x1, 0x1 ;  /* 0x0000000102167811 */ /* 0x000fe200078f0aff */
[----:B------:R-:W-:Y:S01]  /*18d0*/  FADD.FTZ R2, -R6, R33 ;  /* 0x0000002106027221 */ /* 0x000fe20000010100 */
[----:B------:R-:W-:Y:S01]  /*18e0*/  FMUL.FTZ R8, R8, 1.4426950216293334961 ;  /* 0x3fb8aa3b08087820 */ /* 0x000fe20000410000 */
[----:B------:R-:W-:Y:S01]  /*18f0*/  @!P1 IMAD.MOV R19, RZ, RZ, -R19 ;  /* 0x000000ffff139224 */ /* 0x000fe200078e0a13 */
[----:B------:R-:W0:Y:S01]  /*1900*/  LDC R17, c[0x0][0x270] ;  /* 0x00009c00ff117b82 */ /* 0x000e220000000800 */
[----:B------:R-:W-:-:S02]  /*1910*/  @!P0 LOP3.LUT R19, RZ, R9, RZ, 0x33, !PT ;  /* 0x00000009ff138212 */ /* 0x000fc400078e33ff */
[----:B------:R-:W-:Y:S02]  /*1920*/  @!P2 IMAD.MOV R22, RZ, RZ, R18 ;  /* 0x000000ffff16a224 */ /* 0x000fe400078e0212 */
[----:B------:R-:W-:Y:S01]  /*1930*/  FMUL.FTZ R18, R2, 1.4426950216293334961 ;  /* 0x3fb8aa3b02127820 */ /* 0x000fe20000410000 */
[----:B------:R-:W-:Y:S01]  /*1940*/  MUFU.EX2 R8, R8 ;  /* 0x0000000800087308 */ /* 0x000fe20000000800 */
[----:B------:R-:W-:-:S07]  /*1950*/  IMAD R2, R22, R19, RZ ;  /* 0x0000001316027224 */ /* 0x000fce00078e02ff */
[----:B------:R-:W1:Y:S01]  /*1960*/  MUFU.EX2 R19, R18 ;  /* 0x0000001200137308 */ /* 0x000e620000000800 */
[----:B------:R-:W-:-:S07]  /*1970*/  IABS R29, R2 ;  /* 0x00000002001d7213 */ /* 0x000fce0000000000 */
[----:B------:R-:W2:Y:S01]  /*1980*/  I2F.RP R24, R29 ;  /* 0x0000001d00187306 */ /* 0x000ea20000209400 */
[----:B-1----:R-:W-:-:S05]  /*1990*/  FADD.FTZ R19, R8, R19 ;  /* 0x0000001308137221 */ /* 0x002fca0000010000 */
[----:B------:R-:W1:Y:S01]  /*19a0*/  SHFL.BFLY PT, R8, R19, 0x8, 0x1f ;  /* 0x0d001f0013087f89 */ /* 0x000e6200000e0000 */
[----:B0-----:R-:W-:-:S04]  /*19b0*/  IABS R23, R17 ;  /* 0x0000001100177213 */ /* 0x001fc80000000000 */
[----:B------:R-:W0:Y:S08]  /*19c0*/  I2F.U32.RP R22, R23 ;  /* 0x0000001700167306 */ /* 0x000e300000209000 */
[----:B--2---:R-:W2:Y:S08]  /*19d0*/  MUFU.RCP R40, R24 ;  /* 0x0000001800287308 */ /* 0x004eb00000001000 */
[----:B0-----:R-:W0:Y:S01]  /*19e0*/  MUFU.RCP R36, R22 ;  /* 0x0000001600247308 */ /* 0x001e220000001000 */
[----:B-1----:R-:W-:-:S05]  /*19f0*/  FADD.FTZ R8, R19, R8 ;  /* 0x0000000813087221 */ /* 0x002fca0000010000 */
[----:B------:R-:W1:Y:S01]  /*1a00*/  SHFL.BFLY PT, R31, R8, 0x4, 0x1f ;  /* 0x0c801f00081f7f89 */ /* 0x000e6200000e0000 */
[----:B--2---:R-:W-:-:S04]  /*1a10*/  VIADD R40, R40, 0xffffffe ;  /* 0x0ffffffe28287836 */ /* 0x004fc80000000000 */
[----:B------:R-:W2:Y:S01]  /*1a20*/  F2I.FTZ.U32.TRUNC.NTZ R41, R40 ;  /* 0x0000002800297305 */ /* 0x000ea2000021f000 */
[----:B0-----:R-:W-:-:S07]  /*1a30*/  VIADD R36, R36, 0xffffffe ;  /* 0x0ffffffe24247836 */ /* 0x001fce0000000000 */
[----:B------:R-:W0:Y:S01]  /*1a40*/  F2I.FTZ.U32.TRUNC.NTZ R37, R36 ;  /* 0x0000002400257305 */ /* 0x000e22000021f000 */
[----:B------:R-:W-:Y:S02]  /*1a50*/  VIADD R22, R29, UR4 ;  /* 0x000000041d167c36 */ /* 0x000fe40008000000 */
[----:B--2---:R-:W-:Y:S02]  /*1a60*/  IMAD.MOV R30, RZ, RZ, -R41 ;  /* 0x000000ffff1e7224 */ /* 0x004fe400078e0a29 */
[----:B-1----:R-:W-:Y:S02]  /*1a70*/  FADD.FTZ R31, R8, R31 ;  /* 0x0000001f081f7221 */ /* 0x002fe40000010000 */
[----:B------:R-:W-:Y:S02]  /*1a80*/  IMAD R30, R30, R29, RZ ;  /* 0x0000001d1e1e7224 */ /* 0x000fe400078e02ff */
[----:B------:R-:W-:Y:S01]  /*1a90*/  IMAD.MOV.U32 R40, RZ, RZ, RZ ;  /* 0x000000ffff287224 */ /* 0x000fe200078e00ff */
[----:B------:R-:W1:Y:S01]  /*1aa0*/  SHFL.BFLY PT, R26, R31, 0x2, 0x1f ;  /* 0x0c401f001f1a7f89 */ /* 0x000e6200000e0000 */
[----:B0-----:R-:W-:Y:S01]  /*1ab0*/  IMAD.MOV R18, RZ, RZ, -R37 ;  /* 0x000000ffff127224 */ /* 0x001fe200078e0a25 */
[----:B------:R-:W-:Y:S01]  /*1ac0*/  IABS R24, R2 ;  /* 0x0000000200187213 */ /* 0x000fe20000000000 */
[----:B------:R-:W-:Y:S01]  /*1ad0*/  IMAD.HI.U32 R30, R41, R30, R40 ;  /* 0x0000001e291e7227 */ /* 0x000fe200078e0028 */
[----:B------:R-:W-:-:S03]  /*1ae0*/  IABS R25, R22 ;  /* 0x0000001600197213 */ /* 0x000fc60000000000 */
[----:B------:R-:W-:Y:S02]  /*1af0*/  IMAD R19, R18, R23, RZ ;  /* 0x0000001712137224 */ /* 0x000fe400078e02ff */
[----:B------:R-:W-:Y:S02]  /*1b00*/  IMAD.MOV.U32 R36, RZ, RZ, RZ ;  /* 0x000000ffff247224 */ /* 0x000fe400078e00ff */
[----:B------:R-:W-:Y:S02]  /*1b10*/  IMAD.MOV R24, RZ, RZ, -R24 ;  /* 0x000000ffff187224 */ /* 0x000fe400078e0a18 */
[----:B------:R-:W-:Y:S01]  /*1b20*/  IMAD.HI.U32 R30, R30, R25, RZ ;  /* 0x000000191e1e7227 */ /* 0x000fe200078e00ff */
[----:B------:R-:W-:Y:S02]  /*1b30*/  IABS R8, R4 ;  /* 0x0000000400087213 */ /* 0x000fe40000000000 */
[----:B------:R-:W-:Y:S01]  /*1b40*/  IABS R18, R17 ;  /* 0x0000001100127213 */ /* 0x000fe20000000000 */
[----:B------:R-:W-:-:S04]  /*1b50*/  IMAD.HI.U32 R36, R37, R19, R36 ;  /* 0x0000001325247227 */ /* 0x000fc800078e0024 */
[----:B------:R-:W-:Y:S02]  /*1b60*/  IMAD R24, R30, R24, R25 ;  /* 0x000000181e187224 */ /* 0x000fe400078e0219 */
[----:B------:R-:W-:Y:S02]  /*1b70*/  IMAD.MOV R18, RZ, RZ, -R18 ;  /* 0x000000ffff127224 */ /* 0x000fe400078e0a12 */
[----:B------:R-:W-:Y:S01]  /*1b80*/  IMAD.HI.U32 R19, R36, R8, RZ ;  /* 0x0000000824137227 */ /* 0x000fe200078e00ff */
[----:B------:R-:W-:-:S03]  /*1b90*/  ISETP.GT.U32.AND P4, PT, R29, R24, PT ;  /* 0x000000181d00720c */ /* 0x000fc60003f84070 */
[----:B------:R-:W-:-:S04]  /*1ba0*/  IMAD.HI.U32 R36, R36, R25, RZ ;  /* 0x0000001924247227 */ /* 0x000fc800078e00ff */
[----:B-1----:R-:W-:Y:S01]  /*1bb0*/  FADD.FTZ R26, R31, R26 ;  /* 0x0000001a1f1a7221 */ /* 0x002fe20000010000 */
[-C--:B------:R-:W-:Y:S02]  /*1bc0*/  IMAD R8, R19, R18.reuse, R8 ;  /* 0x0000001213087224 */ /* 0x080fe400078e0208 */
[----:B------:R-:W-:-:S03]  /*1bd0*/  IMAD R18, R36, R18, R25 ;  /* 0x0000001224127224 */ /* 0x000fc600078e0219 */
[C---:B------:R-:W-:Y:S01]  /*1be0*/  ISETP.GT.U32.AND P1, PT, R23.reuse, R8, PT ;  /* 0x000000081700720c */ /* 0x040fe20003f24070 */
[----:B------:R-:W0:Y:S01]  /*1bf0*/  SHFL.BFLY PT, R25, R26, 0x1, 0x1f ;  /* 0x0c201f001a197f89 */ /* 0x000e2200000e0000 */
[----:B------:R-:W-:Y:S01]  /*1c00*/  ISETP.GT.U32.AND P5, PT, R23, R18, PT ;  /* 0x000000121700720c */ /* 0x000fe20003fa4070 */
[----:B------:R-:W-:-:S05]  /*1c10*/  @!P4 IMAD.IADD R24, R24, 0x1, -R29 ;  /* 0x000000011818c824 */ /* 0x000fca00078e0a1d */
[----:B------:R-:W-:Y:S01]  /*1c20*/  ISETP.GE.U32.AND P0, PT, R24, R29, PT ;  /* 0x0000001d1800720c */ /* 0x000fe20003f06070 */
[----:B------:R-:W-:-:S04]  /*1c30*/  @!P4 VIADD R30, R30, 0x1 ;  /* 0x000000011e1ec836 */ /* 0x000fc80000000000 */
[--C-:B------:R-:W-:Y:S02]  /*1c40*/  @!P1 IMAD.IADD R8, R8, 0x1, -R23.reuse ;  /* 0x0000000108089824 */ /* 0x100fe400078e0a17 */
[----:B------:R-:W-:Y:S01]  /*1c50*/  @!P5 IMAD.IADD R18, R18, 0x1, -R23 ;  /* 0x000000011212d824 */ /* 0x000fe200078e0a17 */
[----:B------:R-:W-:Y:S02]  /*1c60*/  LOP3.LUT R24, R22, R29, RZ, 0x3c, !PT ;  /* 0x0000001d16187212 */ /* 0x000fe400078e3cff */
[----:B------:R-:W-:Y:S02]  /*1c70*/  ISETP.GE.U32.AND P4, PT, R8, R23, PT ;  /* 0x000000170800720c */ /* 0x000fe40003f86070 */
[----:B------:R-:W-:Y:S02]  /*1c80*/  LOP3.LUT R4, R4, R17, RZ, 0x3c, !PT ;  /* 0x0000001104047212 */ /* 0x000fe400078e3cff */
[----:B------:R-:W-:Y:S02]  /*1c90*/  ISETP.GE.U32.AND P6, PT, R18, R23, PT ;  /* 0x000000171200720c */ /* 0x000fe40003fc6070 */
[----:B------:R-:W-:Y:S01]  /*1ca0*/  LOP3.LUT R22, R22, R17, RZ, 0x3c, !PT ;  /* 0x0000001116167212 */ /* 0x000fe200078e3cff */
[----:B------:R-:W-:Y:S01]  /*1cb0*/  @P0 VIADD R30, R30, 0x1 ;  /* 0x000000011e1e0836 */ /* 0x000fe20000000000 */
[----:B------:R-:W-:Y:S01]  /*1cc0*/  ISETP.GE.AND P0, PT, R4, RZ, PT ;  /* 0x000000ff0400720c */ /* 0x000fe20003f06270 */
[----:B------:R-:W-:Y:S01]  /*1cd0*/  @!P5 VIADD R36, R36, 0x1 ;  /* 0x000000012424d836 */ /* 0x000fe20000000000 */
[----:B------:R-:W-:Y:S01]  /*1ce0*/  ISETP.GT.AND P5, PT, R3, RZ, PT ;  /* 0x000000ff0300720c */ /* 0x000fe20003fa4270 */
[----:B------:R-:W-:Y:S01]  /*1cf0*/  @!P1 VIADD R19, R19, 0x1 ;  /* 0x0000000113139836 */ /* 0x000fe20000000000 */
[----:B------:R-:W1:Y:S01]  /*1d00*/  LDC.U8 R8, c[0x0][0x3d9] ;  /* 0x0000f640ff087b82 */ /* 0x000e620000000000 */
[----:B------:R-:W-:Y:S01]  /*1d10*/  ISETP.GE.AND P1, PT, R22, RZ, PT ;  /* 0x000000ff1600720c */ /* 0x000fe20003f26270 */
[----:B0-----:R-:W-:Y:S01]  /*1d20*/  FADD.FTZ R25, R26, R25 ;  /* 0x000000191a197221 */ /* 0x001fe20000010000 */
[----:B------:R-:W-:Y:S01]  /*1d30*/  @P4 VIADD R19, R19, 0x1 ;  /* 0x0000000113134836 */ /* 0x000fe20000000000 */
[----:B------:R-:W-:-:S02]  /*1d40*/  ISETP.GE.AND P2, PT, R24, RZ, PT ;  /* 0x000000ff1800720c */ /* 0x000fc40003f46270 */
[----:B------:R-:W-:Y:S02]  /*1d50*/  SHF.R.S32.HI R18, RZ, 0x1f, R3 ;  /* 0x0000001fff127819 */ /* 0x000fe40000011403 */
[----:B------:R-:W-:Y:S01]  /*1d60*/  FSETP.NE.FTZ.AND P4, PT, R25, RZ, PT ;  /* 0x000000ff1900720b */ /* 0x000fe20003f95000 */
[----:B------:R-:W-:Y:S01]  /*1d70*/  @P6 VIADD R36, R36, 0x1 ;  /* 0x0000000124246836 */ /* 0x000fe20000000000 */
[----:B------:R-:W-:Y:S01]  /*1d80*/  LEA.HI.SX32 R4, R3, 0x1, 0x1 ;  /* 0x0000000103047811 */ /* 0x000fe200078f0aff */
[----:B------:R-:W-:Y:S01]  /*1d90*/  @!P5 IMAD.MOV R4, RZ, RZ, R18 ;  /* 0x000000ffff04d224 */ /* 0x000fe200078e0212 */
[----:B------:R-:W-:Y:S01]  /*1da0*/  ISETP.NE.AND P6, PT, R2, RZ, PT ;  /* 0x000000ff0200720c */ /* 0x000fe20003fc5270 */
[----:B------:R-:W-:Y:S01]  /*1db0*/  @!P0 IMAD.MOV R19, RZ, RZ, -R19 ;  /* 0x000000ffff138224 */ /* 0x000fe200078e0a13 */
[----:B------:R-:W-:Y:S01]  /*1dc0*/  ISETP.NE.AND P5, PT, R17, RZ, PT ;  /* 0x000000ff1100720c */ /* 0x000fe20003fa5270 */
[----:B------:R-:W-:Y:S01]  /*1dd0*/  @!P1 IMAD.MOV R36, RZ, RZ, -R36 ;  /* 0x000000ffff249224 */ /* 0x000fe200078e0a24 */
[----:B------:R-:W-:Y:S01]  /*1de0*/  LOP3.LUT R22, RZ, R17, RZ, 0x33, !PT ;  /* 0x00000011ff167212 */ /* 0x000fe200078e33ff */
[----:B------:R-:W-:-:S03]  /*1df0*/  @!P2 IMAD.MOV R30, RZ, RZ, -R30 ;  /* 0x000000ffff1ea224 */ /* 0x000fc600078e0a1e */
[C---:B------:R-:W-:Y:S02]  /*1e00*/  SEL R19, R22.reuse, R19, !P5 ;  /* 0x0000001316137207 */ /* 0x040fe40006800000 */
[----:B------:R-:W-:Y:S01]  /*1e10*/  SEL R22, R22, R36, !P5 ;  /* 0x0000002416167207 */ /* 0x000fe20006800000 */
[----:B------:R-:W0:Y:S01]  /*1e20*/  @P4 MUFU.LG2 R25, R25 ;  /* 0x0000001900194308 */ /* 0x000e220000000c00 */
[C---:B------:R-:W-:Y:S02]  /*1e30*/  LOP3.LUT P5, RZ, R7.reuse, 0xf, RZ, 0xc0, !PT ;  /* 0x0000000f07ff7812 */ /* 0x040fe400078ac0ff */
[----:B------:R-:W-:Y:S02]  /*1e40*/  ISETP.GT.AND P2, PT, R2, RZ, PT ;  /* 0x000000ff0200720c */ /* 0x000fe40003f44270 */
[----:B------:R-:W-:Y:S02]  /*1e50*/  ISETP.GT.OR P5, PT, R7, 0x7f, P5 ;  /* 0x0000007f0700780c */ /* 0x000fe40002fa4670 */
[----:B-1----:R-:W-:-:S02]  /*1e60*/  ISETP.NE.AND P0, PT, R8, RZ, PT ;  /* 0x000000ff0800720c */ /* 0x002fc40003f05270 */
[----:B------:R-:W-:Y:S02]  /*1e70*/  @!P6 LOP3.LUT R30, RZ, R29, RZ, 0x33, !PT ;  /* 0x0000001dff1ee212 */ /* 0x000fe400078e33ff */
[----:B------:R-:W-:Y:S02]  /*1e80*/  SEL R9, R9, 0x1, !P0 ;  /* 0x0000000109097807 */ /* 0x000fe40004000000 */
[----:B------:R-:W-:Y:S02]  /*1e90*/  SHF.R.S32.HI R8, RZ, 0x1f, R2 ;  /* 0x0000001fff087819 */ /* 0x000fe40000011402 */
[----:B------:R-:W-:Y:S02]  /*1ea0*/  ISETP.LT.U32.AND P1, PT, R20, R30, PT ;  /* 0x0000001e1400720c */ /* 0x000fe40003f21070 */
[----:B------:R-:W-:Y:S01]  /*1eb0*/  SHF.R.S32.HI R23, RZ, 0x1f, R30 ;  /* 0x0000001fff177819 */ /* 0x000fe2000001141e */
[----:B------:R-:W-:Y:S01]  /*1ec0*/  IMAD R7, R19, R9, RZ ;  /* 0x0000000913077224 */ /* 0x000fe200078e02ff */
[----:B------:R-:W-:Y:S01]  /*1ed0*/  LEA.HI.SX32 R18, R2, 0x1, 0x1 ;  /* 0x0000000102127811 */ /* 0x000fe200078f0aff */
[----:B------:R-:W-:Y:S01]  /*1ee0*/  @!P2 IMAD.MOV R18, RZ, RZ, R8 ;  /* 0x000000ffff12a224 */ /* 0x000fe200078e0208 */
[----:B------:R-:W-:Y:S01]  /*1ef0*/  ISETP.LT.AND.EX P1, PT, R21, R23, PT, P1 ;  /* 0x000000171500720c */ /* 0x000fe20003f21310 */
[----:B------:R-:W-:Y:S01]  /*1f00*/  IMAD R19, R22, R9, RZ ;  /* 0x0000000916137224 */ /* 0x000fe200078e02ff */
[----:B------:R-:W-:Y:S01]  /*1f10*/  BSSY B1, `(.L_x_106) ;  /* 0x00001ce000017945 */ /* 0x000fe20003800000 */
[----:B------:R-:W-:-:S02]  /*1f20*/  IMAD.MOV.U32 R31, RZ, RZ, 0x7f800000 ;  /* 0x7f800000ff1f7424 */ /* 0x000fc400078e00ff */
[----:B0-----:R-:W-:Y:S01]  /*1f30*/  @P4 FFMA.FTZ R31, R25, 0.69314718246459960938, R6 ;  /* 0x3f317218191f4823 */ /* 0x001fe20000010006 */
[----:B------:R-:W-:Y:S01]  /*1f40*/  SEL R9, R20, R30, P1 ;  /* 0x0000001e14097207 */ /* 0x000fe20000800000 */
[----:B------:R-:W-:Y:S01]  /*1f50*/  IMAD R7, R4, R7, RZ ;  /* 0x0000000704077224 */ /* 0x000fe200078e02ff */
[----:B------:R-:W-:Y:S01]  /*1f60*/  SEL R8, R21, R23, P1 ;  /* 0x0000001715087207 */ /* 0x000fe20000800000 */
        /* <DEDUP_REMOVED lines=37> */
[----:B------:R-:W-:Y:S05]  /*21c0*/  CALL.REL.NOINC `($__internal_2_$__cuda_sm20_div_s64) ;  /* 0x0000002400b07944 */ /* 0x000fea0003c00000 */
        /* <DEDUP_REMOVED lines=10> */
.L_x_110:
        /* <DEDUP_REMOVED lines=22> */
.L_x_111:
[----:B------:R-:W-:Y:S05]  /*23d0*/  BSYNC B0 ;  /* 0x0000000000007941 */ /* 0x000fea0003800000 */
.L_x_109:
[----:B------:R-:W-:Y:S01]  /*23e0*/  LOP3.LUT R19, R17, R0, RZ, 0xfc, !PT ;  /* 0x0000000011137212 */ /* 0x000fe200078efcff */
[----:B------:R-:W-:Y:S03]  /*23f0*/  BSSY B0, `(.L_x_112) ;  /* 0x0000028000007945 */ /* 0x000fe60003800000 */
[----:B------:R-:W-:-:S13]  /*2400*/  ISETP.NE.U32.AND P1, PT, R19, RZ, PT ;  /* 0x000000ff1300720c */ /* 0x000fda0003f25070 */
[----:B------:R-:W-:Y:S05]  /*2410*/  @!P1 BRA `(.L_x_113) ;  /* 0x00000000003c9947 */ /* 0x000fea0003800000 */
[----:B------:R-:W-:Y:S01]  /*2420*/  IMAD.MOV.U32 R26, RZ, RZ, R27 ;  /* 0x000000ffff1a7224 */ /* 0x000fe200078e001b */
[----:B------:R-:W-:Y:S02]  /*2430*/  MOV R25, R0 ;  /* 0x0000000000197202 */ /* 0x000fe40000000f00 */
[----:B------:R-:W-:Y:S02]  /*2440*/  MOV R24, 0x2460 ;  /* 0x0000246000187802 */ /* 0x000fe40000000f00 */
[----:B------:R-:W-:Y:S05]  /*2450*/  CALL.REL.NOINC `($__internal_2_$__cuda_sm20_div_s64) ;  /* 0x00000024000c7944 */ /* 0x000fea0003c00000 */
        /* <DEDUP_REMOVED lines=11> */
.L_x_113:
        /* <DEDUP_REMOVED lines=22> */
.L_x_114:
[----:B------:R-:W-:Y:S05]  /*2670*/  BSYNC B0 ;  /* 0x0000000000007941 */ /* 0x000fea0003800000 */
.L_x_112:
        /* <DEDUP_REMOVED lines=11> */
[----:B------:R-:W-:Y:S05]  /*2730*/  CALL.REL.NOINC `($__internal_2_$__cuda_sm20_div_s64) ;  /* 0x0000002000547944 */ /* 0x000fea0003c00000 */
[----:B------:R-:W-:-:S04]  /*2740*/  IADD3 R17, P0, RZ, -R20, RZ ;  /* 0x80000014ff117210 */ /* 0x000fc80007f1e0ff */
[----:B------:R-:W-:Y:S01]  /*2750*/  IADD3.X R18, RZ, ~R21, RZ, P0, !PT ;  /* 0x80000015ff127210 */ /* 0x000fe200007fe4ff */
[----:B------:R-:W-:-:S04]  /*2760*/  IMAD.WIDE.U32 R40, R5, R17, R40 ;  /* 0x0000001105287225 */ /* 0x000fc800078e0028 */
[----:B------:R-:W-:-:S04]  /*2770*/  IMAD R18, R18, R5, RZ ;  /* 0x0000000512127224 */ /* 0x000fc800078e02ff */
[----:B------:R-:W-:-:S05]  /*2780*/  IMAD R4, R4, R17, R18 ;  /* 0x0000001104047224 */ /* 0x000fca00078e0212 */
[----:B------:R-:W-:Y:S01]  /*2790*/  IADD3 R4, R41, R4, RZ ;  /* 0x0000000429047210 */ /* 0x000fe20007ffe0ff */
[----:B------:R-:W-:Y:S05]  /*27a0*/  BRA `(.L_x_117) ;  /* 0x0000000000587947 */ /* 0x000fea0003800000 */
.L_x_116:
        /* <DEDUP_REMOVED lines=22> */
.L_x_117:
[----:B------:R-:W-:Y:S05]  /*2910*/  BSYNC B0 ;  /* 0x0000000000007941 */ /* 0x000fea0003800000 */
.L_x_115:
        /* <DEDUP_REMOVED lines=38> */
[----:B------:R-:W-:Y:S05]  /*2b80*/  CALL.REL.NOINC `($__internal_2_$__cuda_sm20_div_s64) ;  /* 0x0000001c00407944 */ /* 0x000fea0003c00000 */
        /* <DEDUP_REMOVED lines=12> */
.L_x_119:
        /* <DEDUP_REMOVED lines=23> */
.L_x_120:
[----:B------:R-:W-:Y:S05]  /*2dc0*/  BSYNC B0 ;  /* 0x0000000000007941 */ /* 0x000fea0003800000 */
.L_x_118:
        /* <DEDUP_REMOVED lines=19> */
.L_x_122:
        /* <DEDUP_REMOVED lines=22> */
.L_x_123:
[----:B------:R-:W-:Y:S05]  /*3060*/  BSYNC B0 ;  /* 0x0000000000007941 */ /* 0x000fea0003800000 */
.L_x_121:
        /* <DEDUP_REMOVED lines=19> */
.L_x_125:
        /* <DEDUP_REMOVED lines=23> */
.L_x_126:
[----:B------:R-:W-:Y:S05]  /*3310*/  BSYNC B0 ;  /* 0x0000000000007941 */ /* 0x000fea0003800000 */
.L_x_124:
[----:B------:R-:W-:Y:S01]  /*3320*/  SHF.R.S32.HI R18, RZ, 0x1f, R7 ;  /* 0x0000001fff127819 */ /* 0x000fe20000011407 */
[-C--:B------:R-:W-:Y:S01]  /*3330*/  IMAD R13, R21, R7.reuse, RZ ;  /* 0x00000007150d7224 */ /* 0x080fe200078e02ff */
[----:B------:R-:W-:Y:S01]  /*3340*/  ULDC UR4, c[0x0][0x2c4] ;  /* 0x0000b10000047ab9 */ /* 0x000fe20000000800 */
[----:B------:R-:W-:Y:S01]  /*3350*/  IMAD.WIDE.U32 R46, R20, R7, RZ ;  /* 0x00000007142e7225 */ /* 0x000fe200078e00ff */
[----:B------:R-:W-:Y:S01]  /*3360*/  SHF.R.S32.HI R7, RZ, 0x1f, R3 ;  /* 0x0000001fff077819 */ /* 0x000fe20000011403 */
[----:B------:R-:W-:Y:S02]  /*3370*/  BSSY B0, `(.L_x_127) ;  /* 0x0000039000007945 */ /* 0x000fe40003800000 */
[----:B------:R-:W-:Y:S02]  /*3380*/  IMAD R13, R18, R20, R13 ;  /* 0x00000014120d7224 */ /* 0x000fe400078e020d */
[----:B------:R-:W-:Y:S01]  /*3390*/  IMAD R18, R12, R3, RZ ;  /* 0x000000030c127224 */ /* 0x000fe200078e02ff */
[----:B------:R-:W-:Y:S01]  /*33a0*/  LOP3.LUT R12, R45, R10, RZ, 0xfc, !PT ;  /* 0x0000000a2d0c7212 */ /* 0x000fe200078efcff */
[----:B------:R-:W-:-:S02]  /*33b0*/  IMAD R51, R27, UR4, RZ ;  /* 0x000000041b337c24 */ /* 0x000fc4000f8e02ff */
[----:B------:R-:W-:Y:S01]  /*33c0*/  IMAD R7, R7, R48, R18 ;  /* 0x0000003007077224 */ /* 0x000fe200078e0212 */
[----:B------:R-:W-:Y:S01]  /*33d0*/  ISETP.NE.U32.AND P0, PT, R12, RZ, PT ;  /* 0x000000ff0c00720c */ /* 0x000fe20003f05070 */
[----:B------:R-:W-:Y:S01]  /*33e0*/  IMAD R14, R14, R51, RZ ;  /* 0x000000330e0e7224 */ /* 0x000fe200078e02ff */
[----:B------:R-:W-:Y:S01]  /*33f0*/  SHF.R.S32.HI R17, RZ, 0x1f, R51 ;  /* 0x0000001fff117819 */ /* 0x000fe20000011433 */
[----:B------:R-:W-:Y:S01]  /*3400*/  IMAD.WIDE.U32 R48, R48, R3, RZ ;  /* 0x0000000330307225 */ /* 0x000fe200078e00ff */
[----:B------:R-:W-:-:S03]  /*3410*/  IADD3 R12, R47, R13, RZ ;  /* 0x0000000d2f0c7210 */ /* 0x000fc60007ffe0ff */
        /* <DEDUP_REMOVED lines=23> */
.L_x_128:
        /* <DEDUP_REMOVED lines=23> */
.L_x_129:
[----:B------:R-:W-:Y:S05]  /*3700*/  BSYNC B0 ;  /* 0x0000000000007941 */ /* 0x000fea0003800000 */
.L_x_127:
        /* <DEDUP_REMOVED lines=29> */
.L_x_131:
        /* <DEDUP_REMOVED lines=23> */
.L_x_132:
[----:B------:R-:W-:Y:S05]  /*3a50*/  BSYNC B0 ;  /* 0x0000000000007941 */ /* 0x000fea0003800000 */
.L_x_130:
        /* <DEDUP_REMOVED lines=21> */
.L_x_108:
[----:B------:R-:W-:Y:S02]  /*3bb0*/  ULDC.64 UR4, c[0x0][0x2b0] ;  /* 0x0000ac0000047ab9 */ /* 0x000fe40000000a00 */
[----:B------:R-:W-:-:S04]  /*3bc0*/  LEA R2, P0, R36, UR4, 0x2 ;  /* 0x0000000424027c11 */ /* 0x000fc8000f8010ff */
[----:B------:R-:W-:-:S05]  /*3bd0*/  LEA.HI.X R3, R36, UR5, R37, 0x2, P0 ;  /* 0x0000000524037c11 */ /* 0x000fca00080f1425 */
[----:B------:R0:W-:Y:S04]  /*3be0*/  STG.E desc[UR8][R2.64], R31 ;  /* 0x0000001f02007986 */ /* 0x0001e8000c101908 */
.L_x_107:
[----:B------:R-:W-:Y:S05]  /*3bf0*/  BSYNC B1 ;  /* 0x0000000000017941 */ /* 0x000fea0003800000 */
.L_x_106:
[----:B------:R-:W2:Y:S01]  /*3c00*/  LDC R0, c[0x0][0x3c4] ;  /* 0x0000f100ff007b82 */ /* 0x000ea20000000800 */
[C---:B0-----:R-:W-:Y:S01]  /*3c10*/  VIADD R3, R35.reuse, 0x10 ;  /* 0x0000001023037836 */ /* 0x041fe20000000000 */
[----:B------:R-:W-:Y:S01]  /*3c20*/  CS2R R10, SRZ ;  /* 0x00000000000a7805 */ /* 0x000fe2000001ff00 */
[----:B------:R-:W-:Y:S01]  /*3c30*/  IMAD.MOV.U32 R13, RZ, RZ, RZ ;  /* 0x000000ffff0d7224 */ /* 0x000fe200078e00ff */
[----:B------:R-:W-:Y:S02]  /*3c40*/  CS2R R8, SRZ ;  /* 0x0000000000087805 */ /* 0x000fe4000001ff00 */
[----:B------:R-:W-:Y:S02]  /*3c50*/  CS2R R6, SRZ ;  /* 0x0000000000067805 */ /* 0x000fe4000001ff00 */
[-C--:B--2---:R-:W-:Y:S02]  /*3c60*/  ISETP.GE.OR P0, PT, R35, R0.reuse, P3 ;  /* 0x000000002300720c */ /* 0x084fe40001f06670 */
[----:B------:R-:W-:-:S11]  /*3c70*/  ISETP.GE.OR P3, PT, R3, R0, P3 ;  /* 0x000000000300720c */ /* 0x000fd60001f66670 */
[----:B------:R-:W-:Y:S01]  /*3c80*/  @!P0 FADD.FTZ R2, -R31, R32 ;  /* 0x000000201f028221 */ /* 0x000fe20000010100 */
[----:B------:R-:W-:Y:S02]  /*3c90*/  IMAD.SHL.U32 R32, R35, 0x4, RZ ;  /* 0x0000000423207824 */ /* 0x000fe400078e00ff */
[----:B-1----:R-:W-:Y:S01]  /*3ca0*/  @!P3 FADD.FTZ R31, -R31, R33 ;  /* 0x000000211f1fb221 */ /* 0x002fe20000010100 */
[----:B------:R-:W-:Y:S01]  /*3cb0*/  @!P0 FMUL.FTZ R2, R2, 1.4426950216293334961 ;  /* 0x3fb8aa3b02028820 */ /* 0x000fe20000410000 */
[C---:B------:R-:W-:Y:S02]  /*3cc0*/  VIADD R30, R32.reuse, 0x40 ;  /* 0x00000040201e7836 */ /* 0x040fe40000000000 */
[----:B------:R-:W-:Y:S01]  /*3cd0*/  @!P3 FMUL.FTZ R5, R31, 1.4426950216293334961 ;  /* 0x3fb8aa3b1f05b820 */ /* 0x000fe20000410000 */
[----:B------:R-:W-:Y:S01]  /*3ce0*/  IADD3 R29, R32, 0x80, RZ ;  /* 0x00000080201d7810 */ /* 0x000fe20007ffe0ff */
[----:B------:R-:W0:Y:S08]  /*3cf0*/  @!P0 MUFU.EX2 R3, R2 ;  /* 0x0000000200038308 */ /* 0x000e300000000800 */
[----:B------:R-:W1:Y:S01]  /*3d00*/  @!P3 MUFU.EX2 R5, R5 ;  /* 0x000000050005b308 */ /* 0x000e620000000800 */
[----:B0-----:R0:W-:Y:S01]  /*3d10*/  @!P0 STS [R34], R3 ;  /* 0x0000000322008388 */ /* 0x0011e20000000800 */
[----:B------:R-:W-:Y:S01]  /*3d20*/  ISETP.GE.AND P0, PT, R0, 0x1, PT ;  /* 0x000000010000780c */ /* 0x000fe20003f06270 */
[----:B------:R-:W-:-:S02]  /*3d30*/  HFMA2.MMA R0, -RZ, RZ, 0, 0 ;  /* 0x00000000ff007435 */ /* 0x000fc400000001ff */
[----:B-1----:R1:W-:Y:S01]  /*3d40*/  @!P3 STS [R34+0x240], R5 ;  /* 0x000240052200b388 */ /* 0x0023e20000000800 */
        /* <DEDUP_REMOVED lines=32> */
.L_x_136:
        /* <DEDUP_REMOVED lines=21> */
.L_x_135:
[----:B------:R-:W-:Y:S05]  /*40a0*/  BSYNC B0 ;  /* 0x0000000000007941 */ /* 0x000fea0003800000 */
.L_x_134:
        /* <DEDUP_REMOVED lines=16> */
.L_x_133:
        /* <DEDUP_REMOVED lines=110> */
        .weak           $__internal_2_$__cuda_sm20_div_s64
        .type           $__internal_2_$__cuda_sm20_div_s64,@function
        .size           $__internal_2_$__cuda_sm20_div_s64,(.L_x_7421 - $__internal_2_$__cuda_sm20_div_s64)
$__internal_2_$__cuda_sm20_div_s64:
        /* <DEDUP_REMOVED lines=25> */
[----:B------:R-:W-:Y:S02]  /*4a20*/  IADD3 R21, P1, RZ, -R56, RZ ;  /* 0x80000038ff157210 */ /* 0x000fe40007f3e0ff */
[----:B------:R-:W-:Y:S01]  /*4a30*/  ISETP.GE.AND P2, PT, R17, RZ, PT ;  /* 0x000000ff1100720c */ /* 0x000fe20003f46270 */
[----:B------:R-:W-:Y:S02]  /*4a40*/  IMAD R19, R22, R42, R19 ;  /* 0x0000002a16137224 */ /* 0x000fe400078e0213 */
[----:B------:R-:W-:-:S04]  /*4a50*/  IMAD.HI.U32 R54, R55, R21, RZ ;  /* 0x0000001537367227 */ /* 0x000fc800078e00ff */
[----:B------:R-:W-:Y:S01]  /*4a60*/  IMAD.X R19, RZ, RZ, ~R19, P1 ;  /* 0x000000ffff137224 */ /* 0x000fe200008e0e13 */
[----:B------:R-:W-:-:S03]  /*4a70*/  IADD3 R20, P1, RZ, -R18, RZ ;  /* 0x80000012ff147210 */ /* 0x000fc60007f3e0ff */
[----:B------:R-:W-:Y:S01]  /*4a80*/  IMAD.WIDE.U32 R54, P6, R55, R19, R54 ;  /* 0x0000001337367225 */ /* 0x000fe200078c0036 */
[----:B------:R-:W-:-:S03]  /*4a90*/  SEL R20, R20, R18, !P2 ;  /* 0x0000001214147207 */ /* 0x000fc60005000000 */
[----:B------:R-:W-:-:S04]  /*4aa0*/  IMAD.HI.U32 R30, P5, R22, R21, R54 ;  /* 0x00000015161e7227 */ /* 0x000fc800078a0036 */
[CC--:B------:R-:W-:Y:S02]  /*4ab0*/  IMAD R21, R22.reuse, R19.reuse, RZ ;  /* 0x0000001316157224 */ /* 0x0c0fe400078e02ff */
[----:B------:R-:W-:-:S03]  /*4ac0*/  IMAD.HI.U32 R19, R22, R19, RZ ;  /* 0x0000001316137227 */ /* 0x000fc600078e00ff */
[----:B------:R-:W-:Y:S01]  /*4ad0*/  IADD3 R21, P4, R21, R30, RZ ;  /* 0x0000001e15157210 */ /* 0x000fe20007f9e0ff */
[----:B------:R-:W-:Y:S01]  /*4ae0*/  IMAD.X R22, R19, 0x1, R22, P6 ;  /* 0x0000000113167824 */ /* 0x000fe200030e0616 */
[-C--:B------:R-:W-:Y:S01]  /*4af0*/  IADD3.X R30, RZ, ~R17.reuse, RZ, P1, !PT ;  /* 0x80000011ff1e7210 */ /* 0x080fe20000ffe4ff */
[----:B------:R-:W-:Y:S02]  /*4b00*/  IMAD.MOV.U32 R55, RZ, RZ, RZ ;  /* 0x000000ffff377224 */ /* 0x000fe400078e00ff */
        /* <DEDUP_REMOVED lines=18> */
[C---:B------:R-:W-:Y:S01]  /*4c30*/  ISETP.GE.U32.AND.EX P4, PT, R19.reuse, R43, PT, P4 ;  /* 0x0000002b1300720c */ /* 0x040fe20003f86140 */
[----:B------:R-:W-:-:S03]  /*4c40*/  IMAD.X R22, R19, 0x1, ~R43, P2 ;  /* 0x0000000113167824 */ /* 0x000fc600010e0e2b */
[----:B------:R-:W-:Y:S01]  /*4c50*/  SEL R21, R21, R20, P4 ;  /* 0x0000001415157207 */ /* 0x000fe20002000000 */
[----:B------:R-:W-:Y:S01]  /*4c60*/  IMAD.X R20, RZ, RZ, R29, P1 ;  /* 0x000000ffff147224 */ /* 0x000fe200008e061d */
[----:B------:R-:W-:Y:S02]  /*4c70*/  SEL R23, R23, R30, P4 ;  /* 0x0000001e17177207 */ /* 0x000fe40002000000 */
[----:B------:R-:W-:Y:S02]  /*4c80*/  SEL R19, R22, R19, P4 ;  /* 0x0000001316137207 */ /* 0x000fe40002000000 */
[----:B------:R-:W-:Y:S02]  /*4c90*/  ISETP.GE.U32.AND P1, PT, R21, R42, PT ;  /* 0x0000002a1500720c */ /* 0x000fe40003f26070 */
[----:B------:R-:W-:Y:S02]  /*4ca0*/  SEL R20, R20, R29, P4 ;  /* 0x0000001d14147207 */ /* 0x000fe40002000000 */
[----:B------:R-:W-:-:S02]  /*4cb0*/  IADD3 R22, P2, R23, 0x1, RZ ;  /* 0x0000000117167810 */ /* 0x000fc40007f5e0ff */
[----:B------:R-:W-:Y:S02]  /*4cc0*/  ISETP.GE.U32.AND.EX P1, PT, R19, R43, PT, P1 ;  /* 0x0000002b1300720c */ /* 0x000fe40003f26110 */
[----:B------:R-:W-:Y:S01]  /*4cd0*/  LOP3.LUT R21, R25, R17, RZ, 0x3c, !PT ;  /* 0x0000001119157212 */ /* 0x000fe200078e3cff */
[----:B------:R-:W-:Y:S01]  /*4ce0*/  IMAD.X R19, RZ, RZ, R20, P2 ;  /* 0x000000ffff137224 */ /* 0x000fe200010e0614 */
[----:B------:R-:W-:Y:S01]  /*4cf0*/  SEL R22, R22, R23, P1 ;  /* 0x0000001716167207 */ /* 0x000fe20000800000 */
[----:B------:R-:W-:Y:S01]  /*4d00*/  IMAD.MOV.U32 R23, RZ, RZ, 0x0 ;  /* 0x00000000ff177424 */ /* 0x000fe200078e00ff */
[----:B------:R-:W-:Y:S02]  /*4d10*/  ISETP.GE.AND P4, PT, R21, RZ, PT ;  /* 0x000000ff1500720c */ /* 0x000fe40003f86270 */
[----:B------:R-:W-:Y:S02]  /*4d20*/  SEL R20, R19, R20, P1 ;  /* 0x0000001413147207 */ /* 0x000fe40000800000 */
[----:B------:R-:W-:-:S02]  /*4d30*/  IADD3 R19, P2, RZ, -R22, RZ ;  /* 0x80000016ff137210 */ /* 0x000fc40007f5e0ff */
[----:B------:R-:W-:Y:S02]  /*4d40*/  ISETP.NE.U32.AND P1, PT, R26, RZ, PT ;  /* 0x000000ff1a00720c */ /* 0x000fe40003f25070 */
[----:B------:R-:W-:Y:S02]  /*4d50*/  IADD3.X R21, RZ, ~R20, RZ, P2, !PT ;  /* 0x80000014ff157210 */ /* 0x000fe400017fe4ff */
[----:B------:R-:W-:Y:S01]  /*4d60*/  SEL R19, R19, R22, !P4 ;  /* 0x0000001613137207 */ /* 0x000fe20006000000 */
[----:B------:R-:W-:Y:S01]  /*4d70*/  IMAD.MOV.U32 R22, RZ, RZ, R24 ;  /* 0x000000ffff167224 */ /* 0x000fe200078e0018 */
[----:B------:R-:W-:Y:S02]  /*4d80*/  ISETP.NE.AND.EX P1, PT, R25, RZ, PT, P1 ;  /* 0x000000ff1900720c */ /* 0x000fe40003f25310 */
[----:B------:R-:W-:Y:S02]  /*4d90*/  SEL R21, R21, R20, !P4 ;  /* 0x0000001415157207 */ /* 0x000fe40006000000 */
[----:B------:R-:W-:-:S02]  /*4da0*/  SEL R20, R19, 0xffffffff, P1 ;  /* 0xffffffff13147807 */ /* 0x000fc40000800000 */
[----:B------:R-:W-:Y:S01]  /*4db0*/  SEL R21, R21, 0xffffffff, P1 ;  /* 0xffffffff15157807 */ /* 0x000fe20000800000 */
[----:B------:R-:W-:Y:S06]  /*4dc0*/  RET.REL.NODEC R22 `(_ZN5flash32flash_fwd_splitkv_combine_kernelI23Flash_fwd_kernel_traitsILi192ELi64ELi64ELi4ELb0ELb0EN7cutlass6half_tE19Flash_kernel_traitsILi192ELi64ELi64ELi4ES3_EELi8ELi5ELb0EEEvNS_16Flash_fwd_paramsE) ;  /* 0xffffffb0168c7950 */ /* 0x000fec0003c3ffff */
.L_x_137:
        /* <DEDUP_REMOVED lines=11> */
.L_x_7421:


//--------------------- .text._ZN5flash32flash_fwd_splitkv_combine_kernelI23Flash_fwd_kernel_traitsILi192ELi64ELi64ELi4ELb0ELb0EN7cutlass6half_tE19Flash_kernel_traitsILi192ELi64ELi64ELi4ES3_EELi8ELi4ELb0EEEvNS_16Flash_fwd_paramsE --------------------------
	.section	.text._ZN5flash32flash_fwd_splitkv_combine_kernelI23Flash_fwd_kernel_traitsILi192ELi64ELi64ELi4ELb0ELb0EN7cutlass6half_tE19Flash_kernel_traitsILi192ELi64ELi64ELi4ES3_EELi8ELi4ELb0EEEvNS_16Flash_fwd_paramsE,"ax",@progbits
	.align	128
        .global         _ZN5flash32flash_fwd_splitkv_combine_kernelI23Flash_fwd_kernel_traitsILi192ELi64ELi64ELi4ELb0ELb0EN7cutlass6half_tE19Flash_kernel_traitsILi192ELi64ELi64ELi4ES3_EELi8ELi4ELb0EEEvNS_16Flash_fwd_paramsE
        .type           _ZN5flash32flash_fwd_splitkv_combine_kernelI23Flash_fwd_kernel_traitsILi192ELi64ELi64ELi4ELb0ELb0EN7cutlass6half_tE19Flash_kernel_traitsILi192ELi64ELi64ELi4ES3_EELi8ELi4ELb0EEEvNS_16Flash_fwd_paramsE,@function
        .size           _ZN5flash32flash_fwd_splitkv_combine_kernelI23Flash_fwd_kernel_traitsILi192ELi64ELi64ELi4ELb0ELb0EN7cutlass6half_tE19Flash_kernel_traitsILi192ELi64ELi64ELi4ES3_EELi8ELi4ELb0EEEvNS_16Flash_fwd_paramsE,(.L_x_7422 - _ZN5flash32flash_fwd_splitkv_combine_kernelI23Flash_fwd_kernel_traitsILi192ELi64ELi64ELi4ELb0ELb0EN7cutlass6half_tE19Flash_kernel_traitsILi192ELi64ELi64ELi4ES3_EELi8ELi4ELb0EEEvNS_16Flash_fwd_paramsE)
        .other          _ZN5flash32flash_fwd_splitkv_combine_kernelI23Flash_fwd_kernel_traitsILi192ELi64ELi64ELi4ELb0ELb0EN7cutlass6half_tE19Flash_kernel_traitsILi192ELi64ELi64ELi4ES3_EELi8ELi4ELb0EEEvNS_16Flash_fwd_paramsE,@"STO_CUDA_ENTRY STV_DEFAULT"
_ZN5flash32flash_fwd_splitkv_combine_kernelI23Flash_fwd_kernel_traitsILi192ELi64ELi64ELi4ELb0ELb0EN7cutlass6half_tE19Flash_kernel_traitsILi192ELi64ELi64ELi4ES3_EELi8ELi4ELb0EEEvNS_16Flash_fwd_paramsE:
.text._ZN5flash32flash_fwd_splitkv_combine_kernelI23Flash_fwd_kernel_traitsILi192ELi64ELi64ELi4ELb0ELb0EN7cutlass6half_tE19Flash_kernel_traitsILi192ELi64ELi64ELi4ES3_EELi8ELi4ELb0EEEvNS_16Flash_fwd_paramsE:
        /* <DEDUP_REMOVED lines=23> */
[----:B------:R-:W-:Y:S05]  /*0170*/  CALL.REL.NOINC `($__internal_3_$__cuda_sm20_div_s64) ;  /* 0x0000004400bc7944 */ /* 0x000fea0003c00000 */
[----:B------:R-:W-:Y:S05]  /*0180*/  BRA `(.L_x_139) ;  /* 0x00000000004c7947 */ /* 0x000fea0003800000 */
.L_x_138:
        /* <DEDUP_REMOVED lines=19> */
.L_x_139:
        /* <DEDUP_REMOVED lines=12> */
[----:B------:R-:W-:Y:S05]  /*0380*/  CALL.REL.NOINC `($__internal_3_$__cuda_sm20_div_s64) ;  /* 0x0000004400387944 */ /* 0x000fea0003c00000 */
[----:B------:R-:W-:Y:S02]  /*0390*/  MOV R8, R18 ;  /* 0x0000001200087202 */ /* 0x000fe40000000f00 */
[----:B------:R-:W-:Y:S01]  /*03a0*/  MOV R9, R19 ;  /* 0x0000001300097202 */ /* 0x000fe20000000f00 */
[----:B------:R-:W-:Y:S05]  /*03b0*/  BRA `(.L_x_142) ;  /* 0x00000000004c7947 */ /* 0x000fea0003800000 */
.L_x_141:
        /* <DEDUP_REMOVED lines=19> */
.L_x_142:
[----:B------:R-:W-:Y:S05]  /*04f0*/  BSYNC B0 ;  /* 0x0000000000007941 */ /* 0x000fea0003800000 */
.L_x_140:
        /* <DEDUP_REMOVED lines=42> */
.L_x_144:
        /* <DEDUP_REMOVED lines=19> */
.L_x_145:
[----:B------:R-:W-:Y:S05]  /*08d0*/  BSYNC B0 ;  /* 0x0000000000007941 */ /* 0x000fea0003800000 */
.L_x_143:
[----:B------:R-:W0:Y:S01]  /*08e0*/  LDC R3, c[0x0][0x2c4] ;  /* 0x0000b100ff037b82 */ /* 0x000e220000000800 */
[----:B------:R-:W-:Y:S01]  /*08f0*/  IMAD.MOV.U32 R12, RZ, RZ, RZ ;  /* 0x000000ffff0c7224 */ /* 0x000fe200078e00ff */
        /* <DEDUP_REMOVED lines=9> */
[----:B0-----:R-:W-:-:S04]  /*0990*/  IMAD.MOV R4, RZ, RZ, -R13 ;  /* 0x000000ffff047224 */ /* 0x001fc800078e0a0d */
        /* <DEDUP_REMOVED lines=11> */
[----:B------:R-:W-:Y:S01]  /*0a50*/  @!P2 IMAD.IADD R7, R7, 0x1, -R10 ;  /* 0x000000010707a824 */ /* 0x000fe200078e0a0a */
[----:B------:R-:W-:Y:S02]  /*0a60*/  @!P2 IADD3 R4, R4, 0x1, RZ ;  /* 0x000000010404a810 */ /* 0x000fe40007ffe0ff */
[----:B------:R-:W-:Y:S02]  /*0a70*/  ISETP.NE.AND P2, PT, R3, RZ, PT ;  /* 0x000000ff0300720c */ /* 0x000fe40003f45270 */
[----:B------:R-:W-:Y:S02]  /*0a80*/  ISETP.GE.U32.AND P0, PT, R7, R10, PT ;  /* 0x0000000a0700720c */ /* 0x000fe40003f06070 */
[----:B------:R-:W-:Y:S01]  /*0a90*/  LEA.HI.SX32 R7, R3, 0x1, 0x1 ;  /* 0x0000000103077811 */ /* 0x000fe200078f0aff */
[----:B------:R-:W-:-:S10]  /*0aa0*/  @!P3 IMAD.MOV R7, RZ, RZ, R2 ;  /* 0x000000ffff07b224 */ /* 0x000fd400078e0202 */
[----:B------:R-:W-:-:S04]  /*0ab0*/  @P0 VIADD R4, R4, 0x1 ;  /* 0x0000000104040836 */ /* 0x000fc80000000000 */
[----:B------:R-:W-:Y:S01]  /*0ac0*/  @!P1 IMAD.MOV R4, RZ, RZ, -R4 ;  /* 0x000000ffff049224 */ /* 0x000fe200078e0a04 */
[----:B------:R-:W-:Y:S01]  /*0ad0*/  @!P2 LOP3.LUT R4, RZ, R3, RZ, 0x33, !PT ;  /* 0x00000003ff04a212 */ /* 0x000fe200078e33ff */
[----:B------:R-:W-:-:S04]  /*0ae0*/  IMAD R3, R3, UR5, RZ ;  /* 0x0000000503037c24 */ /* 0x000fc8000f8e02ff */
        /* <DEDUP_REMOVED lines=9> */
[----:B0-----:R-:W-:Y:S01]  /*0b80*/  IADD3 R10, RZ, -R17, RZ ;  /* 0x80000011ff0a7210 */ /* 0x001fe20007ffe0ff */
[----:B------:R-:W-:-:S04]  /*0b90*/  IMAD.MOV.U32 R16, RZ, RZ, RZ ;  /* 0x000000ffff107224 */ /* 0x000fc800078e00ff */
[----:B------:R-:W-:Y:S01]  /*0ba0*/  IMAD R11, R10, R13, RZ ;  /* 0x0000000d0a0b7224 */ /* 0x000fe200078e02ff */
[----:B------:R-:W-:-:S03]  /*0bb0*/  IABS R10, R4 ;  /* 0x00000004000a7213 */ /* 0x000fc60000000000 */
[----:B------:R-:W-:-:S06]  /*0bc0*/  IMAD.HI.U32 R11, R17, R11, R16 ;  /* 0x0000000b110b7227 */ /* 0x000fcc00078e0010 */
[----:B------:R-:W-:-:S04]  /*0bd0*/  IMAD.HI.U32 R11, R11, R10, RZ ;  /* 0x0000000a0b0b7227 */ /* 0x000fc800078e00ff */
[----:B------:R-:W-:Y:S01]  /*0be0*/  IMAD R10, R11, R7, R10 ;  /* 0x000000070b0a7224 */ /* 0x000fe200078e020a */
[----:B------:R-:W-:-:S04]  /*0bf0*/  LOP3.LUT R7, R4, R13, RZ, 0x3c, !PT ;  /* 0x0000000d04077212 */ /* 0x000fc800078e3cff */
[----:B------:R-:W-:Y:S02]  /*0c00*/  ISETP.GT.U32.AND P1, PT, R13, R10, PT ;  /* 0x0000000a0d00720c */ /* 0x000fe40003f24070 */
[----:B------:R-:W-:-:S11]  /*0c10*/  ISETP.GE.AND P0, PT, R7, RZ, PT ;  /* 0x000000ff0700720c */ /* 0x000fd60003f06270 */
[----:B------:R-:W-:Y:S01]  /*0c20*/  @!P1 IMAD.IADD R10, R10, 0x1, -R13 ;  /* 0x000000010a0a9824 */ /* 0x000fe200078e0a0d */
[----:B------:R-:W-:Y:S02]  /*0c30*/  @!P1 IADD3 R11, R11, 0x1, RZ ;  /* 0x000000010b0b9810 */ /* 0x000fe40007ffe0ff */
[----:B------:R-:W-:Y:S02]  /*0c40*/  ISETP.NE.AND P1, PT, R2, RZ, PT ;  /* 0x000000ff0200720c */ /* 0x000fe40003f25270 */
[----:B------:R-:W-:-:S13]  /*0c50*/  ISETP.GE.U32.AND P2, PT, R10, R13, PT ;  /* 0x0000000d0a00720c */ /* 0x000fda0003f46070 */
[----:B------:R-:W-:-:S04]  /*0c60*/  @P2 VIADD R11, R11, 0x1 ;  /* 0x000000010b0b2836 */ /* 0x000fc80000000000 */
[----:B------:R-:W-:-:S04]  /*0c70*/  IMAD.MOV.U32 R7, RZ, RZ, R11 ;  /* 0x000000ffff077224 */ /* 0x000fc800078e000b */
        /* <DEDUP_REMOVED lines=16> */
[----:B------:R-:W-:Y:S02]  /*0d80*/  MOV R34, R18 ;  /* 0x0000001200227202 */ /* 0x000fe40000000f00 */
[----:B------:R-:W-:Y:S01]  /*0d90*/  MOV R35, R19 ;  /* 0x0000001300237202 */ /* 0x000fe20000000f00 */
[----:B------:R-:W-:Y:S05]  /*0da0*/  BRA `(.L_x_148) ;  /* 0x00000000004c7947 */ /* 0x000fea0003800000 */
.L_x_147:
        /* <DEDUP_REMOVED lines=19> */
.L_x_148:
[----:B------:R-:W-:Y:S05]  /*0ee0*/  BSYNC B0 ;  /* 0x0000000000007941 */ /* 0x000fea0003800000 */
.L_x_146:
        /* <DEDUP_REMOVED lines=43> */
.L_x_150:
        /* <DEDUP_REMOVED lines=19> */
.L_x_151:
[----:B------:R-:W-:Y:S05]  /*12d0*/  BSYNC B0 ;  /* 0x0000000000007941 */ /* 0x000fea0003800000 */
.L_x_149:
[----:B------:R-:W0:Y:S01]  /*12e0*/  LDC R9, c[0x0][0x2c4] ;  /* 0x0000b100ff097b82 */ /* 0x000e220000000800 */
[----:B------:R-:W1:Y:S01]  /*12f0*/  S2R R16, SR_TID.X ;  /* 0x0000000000107919 */ /* 0x000e620000002100 */
[----:B------:R-:W-:Y:S01]  /*1300*/  ISETP.GT.AND P4, PT, R3, RZ, PT ;  /* 0x000000ff0300720c */ /* 0x000fe20003f84270 */
[----:B------:R-:W-:Y:S01]  /*1310*/  ULDC UR5, c[0x0][0x3c4] ;  /* 0x0000f10000057ab9 */ /* 0x000fe20000000800 */
[----:B------:R-:W-:Y:S01]  /*1320*/  ULDC.64 UR8, c[0x0][0x208] ;  /* 0x0000820000087ab9 */ /* 0x000fe20000000a00 */
[----:B------:R-:W-:Y:S01]  /*1330*/  BSSY B0, `(.L_x_152) ;  /* 0x000003e000007945 */ /* 0x000fe20003800000 */
[----:B------:R-:W-:Y:S01]  /*1340*/  IMAD.MOV.U32 R30, RZ, RZ, -0x800000 ;  /* 0xff800000ff1e7424 */ /* 0x000fe200078e00ff */
[----:B0-----:R-:W-:-:S04]  /*1350*/  IABS R8, R9 ;  /* 0x0000000900087213 */ /* 0x001fc80000000000 */
[----:B------:R-:W0:Y:S01]  /*1360*/  I2F.RP R17, R8 ;  /* 0x0000000800117306 */ /* 0x000e220000209400 */
[----:B-1----:R-:W-:-:S07]  /*1370*/  ISETP.GT.AND P1, PT, R16, 0x7f, PT ;  /* 0x0000007f1000780c */ /* 0x002fce0003f24270 */
        /* <DEDUP_REMOVED lines=9> */
[----:B------:R-:W-:Y:S02]  /*1410*/  ISETP.GE.AND P2, PT, R6, RZ, PT ;  /* 0x000000ff0600720c */ /* 0x000fe40003f46270 */
[----:B------:R-:W-:Y:S01]  /*1420*/  SHF.R.S32.HI R6, RZ, 0x1f, R3 ;  /* 0x0000001fff067819 */ /* 0x000fe20000011403 */
[----:B------:R-:W-:-:S04]  /*1430*/  IMAD.HI.U32 R17, R18, R7, RZ ;  /* 0x0000000712117227 */ /* 0x000fc800078e00ff */
[----:B------:R-:W-:-:S04]  /*1440*/  IMAD.MOV R18, RZ, RZ, -R17 ;  /* 0x000000ffff127224 */ /* 0x000fc800078e0a11 */
[C---:B------:R-:W-:Y:S01]  /*1450*/  IMAD R19, R8.reuse, R18, R7 ;  /* 0x0000001208137224 */ /* 0x040fe200078e0207 */
[----:B------:R-:W-:Y:S01]  /*1460*/  LEA.HI.SX32 R18, R3, 0x1, 0x1 ;  /* 0x0000000103127811 */ /* 0x000fe200078f0aff */
[----:B------:R-:W0:Y:S01]  /*1470*/  @!P1 S2R R7, SR_CgaCtaId ;  /* 0x0000000000079919 */ /* 0x000e220000008800 */
[----:B------:R-:W-:Y:S02]  /*1480*/  @!P4 IMAD.MOV R18, RZ, RZ, R6 ;  /* 0x000000ffff12c224 */ /* 0x000fe400078e0206 */
[----:B------:R-:W-:-:S13]  /*1490*/  ISETP.GT.U32.AND P0, PT, R8, R19, PT ;  /* 0x000000130800720c */ /* 0x000fda0003f04070 */
[----:B------:R-:W-:Y:S02]  /*14a0*/  @!P0 IMAD.IADD R19, R19, 0x1, -R8 ;  /* 0x0000000113138824 */ /* 0x000fe400078e0a08 */
[----:B------:R-:W-:Y:S01]  /*14b0*/  @!P0 VIADD R17, R17, 0x1 ;  /* 0x0000000111118836 */ /* 0x000fe20000000000 */
[----:B------:R-:W-:Y:S02]  /*14c0*/  ISETP.NE.AND P0, PT, R9, RZ, PT ;  /* 0x000000ff0900720c */ /* 0x000fe40003f05270 */
[----:B------:R-:W-:Y:S02]  /*14d0*/  ISETP.GE.U32.AND P3, PT, R19, R8, PT ;  /* 0x000000081300720c */ /* 0x000fe40003f66070 */
[----:B------:R-:W-:Y:S02]  /*14e0*/  SHF.R.S32.HI R19, RZ, 0x1f, R16 ;  /* 0x0000001fff137819 */ /* 0x000fe40000011410 */
[----:B------:R-:W-:Y:S02]  /*14f0*/  @!P1 MOV R8, 0x400 ;  /* 0x0000040000089802 */ /* 0x000fe40000000f00 */
[----:B------:R-:W-:-:S04]  /*1500*/  LEA.HI R6, R19, R16, RZ, 0x3 ;  /* 0x0000001013067211 */ /* 0x000fc800078f18ff */
[----:B------:R-:W-:-:S03]  /*1510*/  SHF.R.S32.HI R24, RZ, 0x3, R6 ;  /* 0x00000003ff187819 */ /* 0x000fc60000011406 */
[----:B------:R-:W-:-:S04]  /*1520*/  @P3 VIADD R17, R17, 0x1 ;  /* 0x0000000111113836 */ /* 0x000fc80000000000 */
[----:B------:R-:W-:Y:S01]  /*1530*/  @!P2 IMAD.MOV R17, RZ, RZ, -R17 ;  /* 0x000000ffff11a224 */ /* 0x000fe200078e0a11 */
[----:B------:R-:W-:Y:S02]  /*1540*/  @!P0 LOP3.LUT R17, RZ, R9, RZ, 0x33, !PT ;  /* 0x00000009ff118212 */ /* 0x000fe400078e33ff */
[----:B------:R-:W-:-:S03]  /*1550*/  ISETP.GE.AND P0, PT, R24, UR5, PT ;  /* 0x0000000518007c0c */ /* 0x000fc6000bf06270 */
[----:B------:R-:W-:Y:S01]  /*1560*/  IMAD R3, R18, R17, RZ ;  /* 0x0000001112037224 */ /* 0x000fe200078e02ff */
[----:B0-----:R-:W-:Y:S01]  /*1570*/  @!P1 LEA R17, R7, R8, 0x18 ;  /* 0x0000000807119211 */ /* 0x001fe200078ec0ff */
[----:B------:R-:W-:Y:S01]  /*1580*/  IMAD.MOV.U32 R18, RZ, RZ, -0x800000 ;  /* 0xff800000ff127424 */ /* 0x000fe200078e00ff */
[----:B------:R-:W-:Y:S02]  /*1590*/  LOP3.LUT R7, R6, 0xfffffff8, RZ, 0xc0, !PT ;  /* 0xfffffff806077812 */ /* 0x000fe400078ec0ff */
[----:B------:R-:W-:Y:S01]  /*15a0*/  IABS R27, R3 ;  /* 0x00000003001b7213 */ /* 0x000fe20000000000 */
[----:B------:R-:W-:Y:S02]  /*15b0*/  @!P1 IMAD R17, R24, 0x24, R17 ;  /* 0x0000002418119824 */ /* 0x000fe400078e0211 */
[----:B------:R-:W-:Y:S02]  /*15c0*/  IMAD.IADD R8, R16, 0x1, -R7 ;  /* 0x0000000110087824 */ /* 0x000fe400078e0a07 */
[----:B------:R-:W-:-:S02]  /*15d0*/  VIADD R22, R27, UR4 ;  /* 0x000000041b167c36 */ /* 0x000fc40008000000 */
[----:B------:R-:W-:Y:S01]  /*15e0*/  @!P1 IMAD R17, R8, 0x4, R17 ;  /* 0x0000000408119824 */ /* 0x000fe200078e0211 */
[----:B------:R-:W-:Y:S06]  /*15f0*/  @P0 BRA `(.L_x_153) ;  /* 0x0000000000440947 */ /* 0x000fec0003800000 */
[----:B------:R-:W-:Y:S02]  /*1600*/  IADD3 R25, P2, R28, -UR7, RZ ;  /* 0x800000071c197c10 */ /* 0x000fe4000ff5e0ff */
[----:B------:R-:W-:Y:S02]  /*1610*/  SHF.R.S32.HI R7, RZ, 0x1f, R8 ;  /* 0x0000001fff077819 */ /* 0x000fe40000011408 */
[----:B------:R-:W-:Y:S02]  /*1620*/  ISETP.GT.U32.AND P0, PT, R25, R8, PT ;  /* 0x000000081900720c */ /* 0x000fe40003f04070 */
[----:B------:R-:W-:-:S04]  /*1630*/  IADD3.X R6, R5, ~UR6, RZ, P2, !PT ;  /* 0x8000000605067c10 */ /* 0x000fc800097fe4ff */
[----:B------:R-:W-:-:S13]  /*1640*/  ISETP.GT.AND.EX P0, PT, R6, R7, PT, P0 ;  /* 0x000000070600720c */ /* 0x000fda0003f04300 */
[----:B------:R-:W-:Y:S05]  /*1650*/  @!P0 BRA `(.L_x_153) ;  /* 0x00000000002c8947 */ /* 0x000fea0003800000 */
[----:B------:R-:W-:Y:S01]  /*1660*/  IADD3 R32, P0, R8, UR7, RZ ;  /* 0x0000000708207c10 */ /* 0x000fe2000ff1e0ff */
[----:B------:R-:W-:Y:S01]  /*1670*/  IMAD R25, R5, R24, RZ ;  /* 0x0000001805197224 */ /* 0x000fe200078e02ff */
[----:B------:R-:W-:Y:S01]  /*1680*/  SHF.R.S32.HI R6, RZ, 0x1f, R24 ;  /* 0x0000001fff067819 */ /* 0x000fe20000011418 */
[----:B------:R-:W-:Y:S01]  /*1690*/  ULDC.64 UR4, c[0x0][0x2b8] ;  /* 0x0000ae0000047ab9 */ /* 0x000fe20000000a00 */
[----:B------:R-:W-:-:S03]  /*16a0*/  IADD3.X R33, R7, UR6, RZ, P0, !PT ;  /* 0x0000000607217c10 */ /* 0x000fc600087fe4ff */
[C---:B------:R-:W-:Y:S02]  /*16b0*/  IMAD R6, R28.reuse, R6, R25 ;  /* 0x000000061c067224 */ /* 0x040fe400078e0219 */
[----:B------:R-:W-:-:S04]  /*16c0*/  IMAD.WIDE.U32 R32, R28, R24, R32 ;  /* 0x000000181c207225 */ /* 0x000fc800078e0020 */
[----:B------:R-:W-:Y:S01]  /*16d0*/  IMAD.IADD R6, R33, 0x1, R6 ;  /* 0x0000000121067824 */ /* 0x000fe200078e0206 */
[----:B------:R-:W-:-:S04]  /*16e0*/  LEA R24, P0, R32, UR4, 0x2 ;  /* 0x0000000420187c11 */ /* 0x000fc8000f8010ff */
[----:B------:R-:W-:-:S05]  /*16f0*/  LEA.HI.X R25, R32, UR5, R6, 0x2, P0 ;  /* 0x0000000520197c11 */ /* 0x000fca00080f1406 */
[----:B------:R0:W5:Y:S04]  /*1700*/  LDG.E R18, desc[UR8][R24.64] ;  /* 0x0000000818127981 */ /* 0x000168000c1e1900 */
.L_x_153:
[----:B------:R-:W-:Y:S05]  /*1710*/  BSYNC B0 ;  /* 0x0000000000007941 */ /* 0x000fea0003800000 */
.L_x_152:
[----:B-----5:R1:W-:Y:S01]  /*1720*/  @!P1 STS [R17], R18 ;  /* 0x0000001211009388 */ /* 0x0203e20000000800 */
[----:B------:R-:W-:Y:S01]  /*1730*/  BSSY B0, `(.L_x_154) ;  /* 0x000000d000007945 */ /* 0x000fe20003800000 */
[----:B------:R-:W-:Y:S06]  /*1740*/  BAR.SYNC.DEFER_BLOCKING 0x0 ;  /* 0x0000000000007b1d */ /* 0x000fec0000010000 */
[----:B------:R-:W-:Y:S05]  /*1750*/  @P1 BRA `(.L_x_155) ;  /* 0x0000000000281947 */ /* 0x000fea0003800000 */
[----:B------:R-:W2:Y:S01]  /*1760*/  S2R R6, SR_CgaCtaId ;  /* 0x0000000000067919 */ /* 0x000ea20000008800 */
[----:B------:R-:W-:Y:S02]  /*1770*/  LEA.HI R8, R19, R16, RZ, 0x4 ;  /* 0x0000001013087211 */ /* 0x000fe400078f20ff */
[----:B------:R-:W-:Y:S02]  /*1780*/  MOV R7, 0x400 ;  /* 0x0000040000077802 */ /* 0x000fe40000000f00 */
[----:B-1----:R-:W-:-:S05]  /*1790*/  LOP3.LUT R17, R8, 0xfffffff0, RZ, 0xc0, !PT ;  /* 0xfffffff008117812 */ /* 0x002fca00078ec0ff */
[----:B------:R-:W-:Y:S01]  /*17a0*/  IMAD.IADD R17, R16, 0x1, -R17 ;  /* 0x0000000110117824 */ /* 0x000fe200078e0a11 */
[----:B--2---:R-:W-:Y:S02]  /*17b0*/  LEA R6, R6, R7, 0x18 ;  /* 0x0000000706067211 */ /* 0x004fe400078ec0ff */
[----:B------:R-:W-:-:S03]  /*17c0*/  SHF.R.S32.HI R7, RZ, 0x4, R8 ;  /* 0x00000004ff077819 */ /* 0x000fc60000011408 */
[----:B------:R-:W-:-:S04]  /*17d0*/  IMAD R6, R17, 0x24, R6 ;  /* 0x0000002411067824 */ /* 0x000fc800078e0206 */
[----:B------:R-:W-:-:S05]  /*17e0*/  IMAD R6, R7, 0x4, R6 ;  /* 0x0000000407067824 */ /* 0x000fca00078e0206 */
[----:B------:R2:W3:Y:S02]  /*17f0*/  LDS R30, [R6] ;  /* 0x00000000061e7984 */ /* 0x0004e40000000800 */
.L_x_155:
[----:B------:R-:W-:Y:S05]  /*1800*/  BSYNC B0 ;  /* 0x0000000000007941 */ /* 0x000fea0003800000 */
.L_x_154:
[----:B-1-3--:R-:W1:Y:S01]  /*1810*/  SHFL.BFLY PT, R17, R30, 0x8, 0x1f ;  /* 0x0d001f001e117f89 */ /* 0x00ae6200000e0000 */
[----:B------:R-:W3:Y:S01]  /*1820*/  I2F.RP R18, R27 ;  /* 0x0000001b00127306 */ /* 0x000ee20000209400 */
[----:B------:R-:W-:Y:S01]  /*1830*/  ISETP.GT.AND P5, PT, R3, RZ, PT ;  /* 0x000000ff0300720c */ /* 0x000fe20003fa4270 */
[----:B------:R-:W-:Y:S06]  /*1840*/  BSSY B1, `(.L_x_156) ;  /* 0x0000231000017945 */ /* 0x000fec0003800000 */
[----:B---3--:R-:W3:Y:S01]  /*1850*/  MUFU.RCP R18, R18 ;  /* 0x0000001200127308 */ /* 0x008ee20000001000 */
[----:B-1----:R-:W-:-:S05]  /*1860*/  FMNMX.FTZ R17, R17, R30, !PT ;  /* 0x0000001e11117209 */ /* 0x002fca0007810000 */
[----:B------:R-:W1:Y:S01]  /*1870*/  SHFL.BFLY PT, R8, R17, 0x4, 0x1f ;  /* 0x0c801f0011087f89 */ /* 0x000e6200000e0000 */
[----:B---3--:R-:W-:Y:S01]  /*1880*/  VIADD R32, R18, 0xffffffe ;  /* 0x0ffffffe12207836 */ /* 0x008fe20000000000 */
[----:B------:R-:W-:-:S03]  /*1890*/  IABS R18, R22 ;  /* 0x0000001600127213 */ /* 0x000fc60000000000 */
[----:B------:R3:W-:Y:S02]  /*18a0*/  F2I.FTZ.U32.TRUNC.NTZ R33, R32 ;  /* 0x0000002000217305 */ /* 0x0007e4000021f000 */
[----:B---3--:R-:W-:Y:S01]  /*18b0*/  IMAD.MOV.U32 R32, RZ, RZ, RZ ;  /* 0x000000ffff207224 */ /* 0x008fe200078e00ff */
[----:B-1----:R-:W-:Y:S02]  /*18c0*/  FMNMX.FTZ R8, R17, R8, !PT ;  /* 0x0000000811087209 */ /* 0x002fe40007810000 */
[----:B------:R-:W1:Y:S03]  /*18d0*/  LDC R17, c[0x0][0x270] ;  /* 0x00009c00ff117b82 */ /* 0x000e660000000800 */
[----:B0-----:R-:W0:Y:S01]  /*18e0*/  SHFL.BFLY PT, R25, R8, 0x2, 0x1f ;  /* 0x0c401f0008197f89 */ /* 0x001e2200000e0000 */
[----:B-1----:R-:W-:Y:S02]  /*18f0*/  IABS R26, R17 ;  /* 0x00000011001a7213 */ /* 0x002fe40000000000 */
[----:B0-----:R-:W-:-:S02]  /*1900*/  FMNMX.FTZ R25, R8, R25, !PT ;  /* 0x0000001908197209 */ /* 0x001fc40007810000 */
[----:B------:R-:W0:Y:S03]  /*1910*/  I2F.U32.RP R24, R26 ;  /* 0x0000001a00187306 */ /* 0x000e260000209000 */
[----:B--2---:R-:W1:Y:S02]  /*1920*/  SHFL.BFLY PT, R6, R25, 0x1, 0x1f ;  /* 0x0c201f0019067f89 */ /* 0x004e6400000e0000 */
[----:B-1----:R-:W-:-:S04]  /*1930*/  FMNMX.FTZ R6, R25, R6, !PT ;  /* 0x0000000619067209 */ /* 0x002fc80007810000 */
[----:B------:R-:W-:-:S04]  /*1940*/  FSETP.NEU.FTZ.AND P0, PT, R6, -INF , PT ;  /* 0xff8000000600780b */ /* 0x000fc80003f1d000 */
[----:B------:R-:W-:Y:S02]  /*1950*/  FSEL R7, R6, RZ, P0 ;  /* 0x000000ff06077208 */ /* 0x000fe40000000000 */
[----:B0-----:R-:W0:Y:S01]  /*1960*/  MUFU.RCP R6, R24 ;  /* 0x0000001800067308 */ /* 0x001e220000001000 */
[----:B------:R-:W-:Y:S02]  /*1970*/  ISETP.GT.AND P0, PT, R2, RZ, PT ;  /* 0x000000ff0200720c */ /* 0x000fe40003f04270 */
[----:B------:R-:W-:-:S04]  /*1980*/  FADD.FTZ R36, -R7, R30 ;  /* 0x0000001e07247221 */ /* 0x000fc80000010100 */
[----:B------:R-:W-:-:S06]  /*1990*/  FMUL.FTZ R36, R36, 1.4426950216293334961 ;  /* 0x3fb8aa3b24247820 */ /* 0x000fcc0000410000 */
[----:B------:R-:W1:Y:S01]  /*19a0*/  MUFU.EX2 R36, R36 ;  /* 0x0000002400247308 */ /* 0x000e620000000800 */
[----:B0-----:R-:W-:Y:S01]  /*19b0*/  VIADD R38, R6, 0xffffffe ;  /* 0x0ffffffe06267836 */ /* 0x001fe20000000000 */
[----:B------:R-:W-:Y:S01]  /*19c0*/  IABS R24, R4 ;  /* 0x0000000400187213 */ /* 0x000fe20000000000 */
[----:B------:R-:W-:Y:S01]  /*19d0*/  IMAD.MOV R6, RZ, RZ, -R33 ;  /* 0x000000ffff067224 */ /* 0x000fe200078e0a21 */
[----:B------:R-:W-:-:S04]  /*19e0*/  LOP3.LUT R4, R4, R17, RZ, 0x3c, !PT ;  /* 0x0000001104047212 */ /* 0x000fc800078e3cff */
[----:B------:R-:W0:Y:S01]  /*19f0*/  F2I.FTZ.U32.TRUNC.NTZ R39, R38 ;  /* 0x0000002600277305 */ /* 0x000e22000021f000 */
[----:B------:R-:W-:Y:S01]  /*1a00*/  IMAD R25, R6, R27, RZ ;  /* 0x0000001b06197224 */ /* 0x000fe200078e02ff */
[----:B------:R-:W-:-:S03]  /*1a10*/  IABS R6, R3 ;  /* 0x0000000300067213 */ /* 0x000fc60000000000 */
[----:B------:R-:W-:Y:S01]  /*1a20*/  IMAD.HI.U32 R25, R33, R25, R32 ;  /* 0x0000001921197227 */ /* 0x000fe200078e0020 */
[----:B------:R-:W-:Y:S01]  /*1a30*/  IABS R33, R17 ;  /* 0x0000001100217213 */ /* 0x000fe20000000000 */
[----:B-1----:R-:W1:Y:S02]  /*1a40*/  SHFL.BFLY PT, R31, R36, 0x8, 0x1f ;  /* 0x0d001f00241f7f89 */ /* 0x002e6400000e0000 */
[----:B------:R-:W-:Y:S02]  /*1a50*/  IMAD.MOV R6, RZ, RZ, -R6 ;  /* 0x000000ffff067224 */ /* 0x000fe400078e0a06 */
[----:B------:R-:W-:-:S04]  /*1a60*/  IMAD.HI.U32 R25, R25, R18, RZ ;  /* 0x0000001219197227 */ /* 0x000fc800078e00ff */
[----:B------:R-:W-:Y:S02]  /*1a70*/  IMAD R6, R25, R6, R18 ;  /* 0x0000000619067224 */ /* 0x000fe400078e0212 */
[----:B0-----:R-:W-:Y:S02]  /*1a80*/  IMAD.MOV R37, RZ, RZ, -R39 ;  /* 0x000000ffff257224 */ /* 0x001fe400078e0a27 */
[----:B------:R-:W-:Y:S01]  /*1a90*/  IMAD.MOV.U32 R38, RZ, RZ, RZ ;  /* 0x000000ffff267224 */ /* 0x000fe200078e00ff */
[----:B------:R-:W-:Y:S01]  /*1aa0*/  ISETP.GT.U32.AND P1, PT, R27, R6, PT ;  /* 0x000000061b00720c */ /* 0x000fe20003f24070 */
[----:B------:R-:W-:Y:S02]  /*1ab0*/  IMAD R37, R37, R26, RZ ;  /* 0x0000001a25257224 */ /* 0x000fe400078e02ff */
[----:B------:R-:W-:Y:S02]  /*1ac0*/  IMAD.MOV R33, RZ, RZ, -R33 ;  /* 0x000000ffff217224 */ /* 0x000fe400078e0a21 */
[----:B------:R-:W-:-:S06]  /*1ad0*/  IMAD.HI.U32 R37, R39, R37, R38 ;  /* 0x0000002527257227 */ /* 0x000fcc00078e0026 */
[----:B------:R-:W-:-:S04]  /*1ae0*/  IMAD.HI.U32 R32, R37, R24, RZ ;  /* 0x0000001825207227 */ /* 0x000fc800078e00ff */
[----:B-1----:R-:W-:Y:S01]  /*1af0*/  FADD.FTZ R31, R36, R31 ;  /* 0x0000001f241f7221 */ /* 0x002fe20000010000 */
[----:B------:R-:W-:Y:S01]  /*1b00*/  IMAD.HI.U32 R36, R37, R18, RZ ;  /* 0x0000001225247227 */ /* 0x000fe200078e00ff */
[----:B------:R-:W-:-:S03]  /*1b10*/  LOP3.LUT R37, R22, R27, RZ, 0x3c, !PT ;  /* 0x0000001b16257212 */ /* 0x000fc600078e3cff */
[----:B------:R-:W0:Y:S01]  /*1b20*/  SHFL.BFLY PT, R8, R31, 0x4, 0x1f ;  /* 0x0c801f001f087f89 */ /* 0x000e2200000e0000 */
[----:B------:R-:W-:Y:S01]  /*1b30*/  LOP3.LUT R22, R22, R17, RZ, 0x3c, !PT ;  /* 0x0000001116167212 */ /* 0x000fe200078e3cff */
[----:B------:R-:W-:Y:S02]  /*1b40*/  @!P1 IMAD.IADD R6, R6, 0x1, -R27 ;  /* 0x0000000106069824 */ /* 0x000fe400078e0a1b */
[----:B------:R-:W-:Y:S01]  /*1b50*/  @!P1 VIADD R25, R25, 0x1 ;  /* 0x0000000119199836 */ /* 0x000fe20000000000 */
[----:B------:R-:W-:Y:S02]  /*1b60*/  ISETP.NE.AND P1, PT, R3, RZ, PT ;  /* 0x000000ff0300720c */ /* 0x000fe40003f25270 */
[----:B------:R-:W-:Y:S02]  /*1b70*/  ISETP.GE.U32.AND P4, PT, R6, R27, PT ;  /* 0x0000001b0600720c */ /* 0x000fe40003f86070 */
[----:B------:R-:W-:-:S11]  /*1b80*/  SHF.R.S32.HI R6, RZ, 0x1f, R2 ;  /* 0x0000001fff067819 */ /* 0x000fd60000011402 */
[----:B------:R-:W-:Y:S02]  /*1b90*/  @P4 VIADD R25, R25, 0x1 ;  /* 0x0000000119194836 */ /* 0x000fe40000000000 */
[----:B0-----:R-:W-:Y:S01]  /*1ba0*/  FADD.FTZ R8, R31, R8 ;  /* 0x000000081f087221 */ /* 0x001fe20000010000 */
[-C--:B------:R-:W-:Y:S02]  /*1bb0*/  IMAD R31, R32, R33.reuse, R24 ;  /* 0x00000021201f7224 */ /* 0x080fe400078e0218 */
[----:B------:R-:W-:Y:S01]  /*1bc0*/  IMAD R33, R36, R33, R18 ;  /* 0x0000002124217224 */ /* 0x000fe200078e0212 */
[----:B------:R-:W-:Y:S01]  /*1bd0*/  LEA.HI.SX32 R18, R2, 0x1, 0x1 ;  /* 0x0000000102127811 */ /* 0x000fe200078f0aff */
[----:B------:R-:W0:Y:S01]  /*1be0*/  SHFL.BFLY PT, R29, R8, 0x2, 0x1f ;  /* 0x0c401f00081d7f89 */ /* 0x000e2200000e0000 */
[C---:B------:R-:W-:Y:S01]  /*1bf0*/  ISETP.GT.U32.AND P3, PT, R26.reuse, R31, PT ;  /* 0x0000001f1a00720c */ /* 0x040fe20003f64070 */
[----:B------:R-:W-:Y:S01]  /*1c00*/  @!P0 IMAD.MOV R18, RZ, RZ, R6 ;  /* 0x000000ffff128224 */ /* 0x000fe200078e0206 */
[----:B------:R-:W-:Y:S01]  /*1c10*/  ISETP.GT.U32.AND P2, PT, R26, R33, PT ;  /* 0x000000211a00720c */ /* 0x000fe20003f44070 */
[----:B------:R-:W1:Y:S01]  /*1c20*/  LDC.U8 R24, c[0x0][0x3d9] ;  /* 0x0000f640ff187b82 */ /* 0x000e620000000000 */
[----:B------:R-:W-:-:S02]  /*1c30*/  ISETP.GE.AND P0, PT, R37, RZ, PT ;  /* 0x000000ff2500720c */ /* 0x000fc40003f06270 */
[----:B------:R-:W-:-:S07]  /*1c40*/  LEA.HI.SX32 R6, R3, 0x1, 0x1 ;  /* 0x0000000103067811 */ /* 0x000fce00078f0aff */
[--C-:B------:R-:W-:Y:S02]  /*1c50*/  @!P3 IMAD.IADD R31, R31, 0x1, -R26.reuse ;  /* 0x000000011f1fb824 */ /* 0x100fe400078e0a1a */
[----:B------:R-:W-:Y:S02]  /*1c60*/  @!P2 IMAD.IADD R33, R33, 0x1, -R26 ;  /* 0x000000012121a824 */ /* 0x000fe400078e0a1a */
[----:B------:R-:W-:Y:S01]  /*1c70*/  @!P0 IMAD.MOV R25, RZ, RZ, -R25 ;  /* 0x000000ffff198224 */ /* 0x000fe200078e0a19 */
[----:B------:R-:W-:Y:S01]  /*1c80*/  ISETP.GE.U32.AND P4, PT, R31, R26, PT ;  /* 0x0000001a1f00720c */ /* 0x000fe20003f86070 */
[----:B------:R-:W-:Y:S01]  /*1c90*/  @!P3 VIADD R32, R32, 0x1 ;  /* 0x000000012020b836 */ /* 0x000fe20000000000 */
[----:B------:R-:W-:Y:S01]  /*1ca0*/  @!P1 LOP3.LUT R25, RZ, R27, RZ, 0x33, !PT ;  /* 0x0000001bff199212 */ /* 0x000fe200078e33ff */
[----:B------:R-:W-:Y:S01]  /*1cb0*/  @!P2 VIADD R36, R36, 0x1 ;  /* 0x000000012424a836 */ /* 0x000fe20000000000 */
[----:B------:R-:W-:Y:S01]  /*1cc0*/  ISETP.GE.AND P1, PT, R4, RZ, PT ;  /* 0x000000ff0400720c */ /* 0x000fe20003f26270 */
[----:B0-----:R-:W-:Y:S01]  /*1cd0*/  FADD.FTZ R29, R8, R29 ;  /* 0x0000001d081d7221 */ /* 0x001fe20000010000 */
[----:B------:R-:W-:-:S02]  /*1ce0*/  ISETP.GE.AND P3, PT, R22, RZ, PT ;  /* 0x000000ff1600720c */ /* 0x000fc40003f66270 */
[----:B------:R-:W-:Y:S02]  /*1cf0*/  LOP3.LUT R27, RZ, R17, RZ, 0x33, !PT ;  /* 0x00000011ff1b7212 */ /* 0x000fe400078e33ff */
[----:B------:R-:W0:Y:S01]  /*1d00*/  SHFL.BFLY PT, R8, R29, 0x1, 0x1f ;  /* 0x0c201f001d087f89 */ /* 0x000e2200000e0000 */
[----:B-1----:R-:W-:Y:S02]  /*1d10*/  ISETP.NE.AND P2, PT, R24, RZ, PT ;  /* 0x000000ff1800720c */ /* 0x002fe40003f45270 */
[----:B------:R-:W-:Y:S01]  /*1d20*/  @P4 VIADD R32, R32, 0x1 ;  /* 0x0000000120204836 */ /* 0x000fe20000000000 */
[C---:B------:R-:W-:Y:S02]  /*1d30*/  LOP3.LUT P4, RZ, R16.reuse, 0xf, RZ, 0xc0, !PT ;  /* 0x0000000f10ff7812 */ /* 0x040fe4000788c0ff */
[----:B------:R-:W-:Y:S01]  /*1d40*/  SEL R9, R9, 0x1, !P2 ;  /* 0x0000000109097807 */ /* 0x000fe20005000000 */
[----:B------:R-:W-:Y:S01]  /*1d50*/  @!P1 IMAD.MOV R32, RZ, RZ, -R32 ;  /* 0x000000ffff209224 */ /* 0x000fe200078e0a20 */
[----:B------:R-:W-:-:S02]  /*1d60*/  ISETP.GT.OR P4, PT, R16, 0x7f, P4 ;  /* 0x0000007f1000780c */ /* 0x000fc40002784670 */
[----:B------:R-:W-:Y:S01]  /*1d70*/  ISETP.LT.U32.AND P1, PT, R20, R25, PT ;  /* 0x000000191400720c */ /* 0x000fe20003f21070 */
[----:B0-----:R-:W-:Y:S01]  /*1d80*/  FADD.FTZ R8, R29, R8 ;  /* 0x000000081d087221 */ /* 0x001fe20000010000 */
[----:B------:R-:W-:-:S04]  /*1d90*/  SHF.R.S32.HI R29, RZ, 0x1f, R3 ;  /* 0x0000001fff1d7819 */ /* 0x000fc80000011403 */
[----:B------:R-:W-:Y:S01]  /*1da0*/  FSETP.NE.FTZ.AND P0, PT, R8, RZ, PT ;  /* 0x000000ff0800720b */ /* 0x000fe20003f15000 */
[----:B------:R-:W-:Y:S01]  /*1db0*/  @!P5 IMAD.MOV R6, RZ, RZ, R29 ;  /* 0x000000ffff06d224 */ /* 0x000fe200078e021d */
[----:B------:R-:W-:Y:S02]  /*1dc0*/  ISETP.GE.U32.AND P5, PT, R33, R26, PT ;  /* 0x0000001a2100720c */ /* 0x000fe40003fa6070 */
[----:B------:R-:W-:-:S04]  /*1dd0*/  SHF.R.S32.HI R33, RZ, 0x1f, R25 ;  /* 0x0000001fff217819 */ /* 0x000fc80000011419 */
[----:B------:R-:W-:-:S05]  /*1de0*/  ISETP.LT.AND.EX P1, PT, R21, R33, PT, P1 ;  /* 0x000000211500720c */ /* 0x000fca0003f21310 */
[----:B------:R-:W0:Y:S02]  /*1df0*/  @P0 MUFU.LG2 R4, R8 ;  /* 0x0000000800040308 */ /* 0x000e240000000c00 */
[----:B------:R-:W-:Y:S01]  /*1e00*/  @P5 VIADD R36, R36, 0x1 ;  /* 0x0000000124245836 */ /* 0x000fe20000000000 */
[----:B------:R-:W-:-:S03]  /*1e10*/  ISETP.NE.AND P5, PT, R17, RZ, PT ;  /* 0x000000ff1100720c */ /* 0x000fc60003fa5270 */
[----:B------:R-:W-:Y:S01]  /*1e20*/  @!P3 IMAD.MOV R36, RZ, RZ, -R36 ;  /* 0x000000ffff24b224 */ /* 0x000fe200078e0a24 */
[----:B------:R-:W-:-:S04]  /*1e30*/  SEL R32, R27, R32, !P5 ;  /* 0x000000201b207207 */ /* 0x000fc80006800000 */
[----:B------:R-:W-:Y:S01]  /*1e40*/  SEL R36, R27, R36, !P5 ;  /* 0x000000241b247207 */ /* 0x000fe20006800000 */
[-C--:B------:R-:W-:Y:S02]  /*1e50*/  IMAD R31, R32, R9.reuse, RZ ;  /* 0x00000009201f7224 */ /* 0x080fe400078e02ff */
[----:B------:R-:W-:Y:S02]  /*1e60*/  IMAD.MOV.U32 R27, RZ, RZ, 0x7f800000 ;  /* 0x7f800000ff1b7424 */ /* 0x000fe400078e00ff */
[----:B------:R-:W-:Y:S02]  /*1e70*/  IMAD R29, R36, R9, RZ ;  /* 0x00000009241d7224 */ /* 0x000fe400078e02ff */
[----:B0-----:R-:W-:Y:S01]  /*1e80*/  @P0 FFMA.FTZ R27, R4, 0.69314718246459960938, R7 ;  /* 0x3f317218041b0823 */ /* 0x001fe20000010007 */
[----:B------:R-:W-:Y:S01]  /*1e90*/  SEL R9, R20, R25, P1 ;  /* 0x0000001914097207 */ /* 0x000fe20000800000 */
[----:B------:R-:W-:Y:S01]  /*1ea0*/  IMAD R7, R18, R31, RZ ;  /* 0x0000001f12077224 */ /* 0x000fe200078e02ff */
[----:B------:R-:W-:Y:S01]  /*1eb0*/  SEL R8, R21, R33, P1 ;  /* 0x0000002115087207 */ /* 0x000fe20000800000 */
[----:B------:R-:W-:Y:S01]  /*1ec0*/  IMAD R6, R29, R6, RZ ;  /* 0x000000061d067224 */ /* 0x000fe200078e02ff */
[----:B------:R-:W-:Y:S06]  /*1ed0*/  @P4 BRA `(.L_x_157) ;  /* 0x0000001c001c4947 */ /* 0x000fec0003800000 */
[----:B------:R-:W-:Y:S01]  /*1ee0*/  ULDC.U8 UR4, c[0x0][0x3d8] ;  /* 0x0000f60000047ab9 */ /* 0x000fe20000000000 */
[----:B------:R-:W-:Y:S02]  /*1ef0*/  LEA.HI R4, R19, R16, RZ, 0x4 ;  /* 0x0000001013047211 */ /* 0x000fe400078f20ff */
[----:B------:R-:W-:Y:S02]  /*1f00*/  ISETP.NE.AND P1, PT, RZ, UR4, PT ;  /* 0x00000004ff007c0c */ /* 0x000fe4000bf25270 */
[----:B------:R-:W-:-:S04]  /*1f10*/  SHF.R.S32.HI R4, RZ, 0x4, R4 ;  /* 0x00000004ff047819 */ /* 0x000fc80000011404 */
[----:B------:R-:W-:-:S04]  /*1f20*/  IADD3 R32, P0, R4, UR7, RZ ;  /* 0x0000000704207c10 */ /* 0x000fc8000ff1e0ff */
[----:B------:R-:W-:-:S03]  /*1f30*/  LEA.HI.X.SX32 R33, R4, UR6, 0x1, P0 ;  /* 0x0000000604217c11 */ /* 0x000fc600080f0eff */
[----:B------:R-:W-:Y:S06]  /*1f40*/  @!P1 BRA `(.L_x_158) ;  /* 0x0000001800f09947 */ /* 0x000fec0003800000 */
        /* <DEDUP_REMOVED lines=30> */
[----:B------:R-:W-:Y:S05]  /*2130*/  CALL.REL.NOINC `($__internal_3_$__cuda_sm20_div_s64) ;  /* 0x0000002400cc7944 */ /* 0x000fea0003c00000 */
        /* <DEDUP_REMOVED lines=9> */
.L_x_160:
        /* <DEDUP_REMOVED lines=22> */
.L_x_161:
[----:B------:R-:W-:Y:S05]  /*2330*/  BSYNC B0 ;  /* 0x0000000000007941 */ /* 0x000fea0003800000 */
.L_x_159:
[----:B------:R-:W-:Y:S01]  /*2340*/  LOP3.LUT R16, R17, R0, RZ, 0xfc, !PT ;  /* 0x0000000011107212 */ /* 0x000fe200078efcff */
[----:B------:R-:W-:Y:S03]  /*2350*/  BSSY B0, `(.L_x_162) ;  /* 0x0000028000007945 */ /* 0x000fe60003800000 */
        /* <DEDUP_REMOVED lines=9> */
[-C--:B------:R-:W-:Y:S02]  /*23f0*/  IADD3.X R16, RZ, ~R19.reuse, RZ, P0, !PT ;  /* 0x80000013ff107210 */ /* 0x080fe400007fe4ff */
[----:B------:R-:W-:Y:S01]  /*2400*/  MOV R36, R18 ;  /* 0x0000001200247202 */ /* 0x000fe20000000f00 */
[----:B------:R-:W-:Y:S01]  /*2410*/  IMAD.WIDE.U32 R32, R23, R20, R32 ;  /* 0x0000001417207225 */ /* 0x000fe200078e0020 */
[----:B------:R-:W-:-:S03]  /*2420*/  MOV R37, R19 ;  /* 0x0000001300257202 */ /* 0x000fc60000000f00 */
[----:B------:R-:W-:-:S04]  /*2430*/  IMAD R21, R16, R23, RZ ;  /* 0x0000001710157224 */ /* 0x000fc800078e02ff */
[----:B------:R-:W-:-:S05]  /*2440*/  IMAD R0, R0, R20, R21 ;  /* 0x0000001400007224 */ /* 0x000fca00078e0215 */
[----:B------:R-:W-:Y:S01]  /*2450*/  IADD3 R0, R33, R0, RZ ;  /* 0x0000000021007210 */ /* 0x000fe20007ffe0ff */
[----:B------:R-:W-:Y:S05]  /*2460*/  BRA `(.L_x_164) ;  /* 0x0000000000587947 */ /* 0x000fea0003800000 */
.L_x_163:
        /* <DEDUP_REMOVED lines=22> */
.L_x_164:
[----:B------:R-:W-:Y:S05]  /*25d0*/  BSYNC B0 ;  /* 0x0000000000007941 */ /* 0x000fea0003800000 */
.L_x_162:
        /* <DEDUP_REMOVED lines=11> */
[----:B------:R-:W-:Y:S05]  /*2690*/  CALL.REL.NOINC `($__internal_3_$__cuda_sm20_div_s64) ;  /* 0x0000002000747944 */ /* 0x000fea0003c00000 */
[----:B------:R-:W-:-:S04]  /*26a0*/  IADD3 R17, P0, RZ, -R18, RZ ;  /* 0x80000012ff117210 */ /* 0x000fc80007f1e0ff */
[----:B------:R-:W-:Y:S01]  /*26b0*/  IADD3.X R16, RZ, ~R19, RZ, P0, !PT ;  /* 0x80000013ff107210 */ /* 0x000fe200007fe4ff */
[----:B------:R-:W-:-:S04]  /*26c0*/  IMAD.WIDE.U32 R36, R5, R17, R36 ;  /* 0x0000001105247225 */ /* 0x000fc800078e0024 */
[----:B------:R-:W-:-:S04]  /*26d0*/  IMAD R16, R16, R5, RZ ;  /* 0x0000000510107224 */ /* 0x000fc800078e02ff */
[----:B------:R-:W-:-:S05]  /*26e0*/  IMAD R4, R4, R17, R16 ;  /* 0x0000001104047224 */ /* 0x000fca00078e0210 */
[----:B------:R-:W-:Y:S01]  /*26f0*/  IADD3 R4, R37, R4, RZ ;  /* 0x0000000425047210 */ /* 0x000fe20007ffe0ff */
[----:B------:R-:W-:Y:S05]  /*2700*/  BRA `(.L_x_167) ;  /* 0x0000000000587947 */ /* 0x000fea0003800000 */
.L_x_166:
[----:B------:R-:W0:Y:S01]  /*2710*/  I2F.U32.RP R19, R5 ;  /* 0x0000000500137306 */ /* 0x000e220000209000 */
[----:B------:R-:W-:-:S07]  /*2720*/  ISETP.NE.U32.AND P0, PT, R5, RZ, PT ;  /* 0x000000ff0500720c */ /* 0x000fce0003f05070 */
[----:B0-----:R-:W0:Y:S02]  /*2730*/  MUFU.RCP R16, R19 ;  /* 0x0000001300107308 */ /* 0x001e240000001000 */
[----:B0-----:R-:W-:Y:S01]  /*2740*/  IADD3 R16, R16, 0xffffffe, RZ ;  /* 0x0ffffffe10107810 */ /* 0x001fe20007ffe0ff */
[----:B------:R-:W-:-:S05]  /*2750*/  HFMA2.MMA R19, -RZ, RZ, 0, 0 ;  /* 0x00000000ff137435 */ /* 0x000fca00000001ff */
        /* <DEDUP_REMOVED lines=17> */
.L_x_167:
[----:B------:R-:W-:Y:S05]  /*2870*/  BSYNC B0 ;  /* 0x0000000000007941 */ /* 0x000fea0003800000 */
.L_x_165:
        /* <DEDUP_REMOVED lines=38> */
[----:B------:R-:W-:Y:S05]  /*2ae0*/  CALL.REL.NOINC `($__internal_3_$__cuda_sm20_div_s64) ;  /* 0x0000001c00607944 */ /* 0x000fea0003c00000 */
        /* <DEDUP_REMOVED lines=12> */
.L_x_169:
        /* <DEDUP_REMOVED lines=23> */
.L_x_170:
[----:B------:R-:W-:Y:S05]  /*2d20*/  BSYNC B0 ;  /* 0x0000000000007941 */ /* 0x000fea0003800000 */
.L_x_168:
        /* <DEDUP_REMOVED lines=18> */
.L_x_172:
        /* <DEDUP_REMOVED lines=22> */
.L_x_173:
[----:B------:R-:W-:Y:S05]  /*2fb0*/  BSYNC B0 ;  /* 0x0000000000007941 */ /* 0x000fea0003800000 */
.L_x_171:
        /* <DEDUP_REMOVED lines=20> */
.L_x_175:
[----:B------:R-:W0:Y:S01]  /*3100*/  I2F.U32.RP R19, R13 ;  /* 0x0000000d00137306 */ /* 0x000e220000209000 */
[----:B------:R-:W-:Y:S01]  /*3110*/  IMAD.MOV.U32 R20, RZ, RZ, RZ ;  /* 0x000000ffff147224 */ /* 0x000fe200078e00ff */
[----:B------:R-:W-:-:S06]  /*3120*/  ISETP.NE.U32.AND P0, PT, R13, RZ, PT ;  /* 0x000000ff0d00720c */ /* 0x000fcc0003f05070 */
        /* <DEDUP_REMOVED lines=20> */
.L_x_176:
[----:B------:R-:W-:Y:S05]  /*3270*/  BSYNC B0 ;  /* 0x0000000000007941 */ /* 0x000fea0003800000 */
.L_x_174:
[----:B------:R-:W-:Y:S01]  /*3280*/  SHF.R.S32.HI R17, RZ, 0x1f, R7 ;  /* 0x0000001fff117819 */ /* 0x000fe20000011407 */
[-C--:B------:R-:W-:Y:S01]  /*3290*/  IMAD R12, R19, R7.reuse, RZ ;  /* 0x00000007130c7224 */ /* 0x080fe200078e02ff */
[----:B------:R-:W-:Y:S01]  /*32a0*/  ULDC UR4, c[0x0][0x2c4] ;  /* 0x0000b10000047ab9 */ /* 0x000fe20000000800 */
[----:B------:R-:W-:Y:S01]  /*32b0*/  IMAD.WIDE.U32 R42, R18, R7, RZ ;  /* 0x00000007122a7225 */ /* 0x000fe200078e00ff */
[----:B------:R-:W-:Y:S03]  /*32c0*/  BSSY B0, `(.L_x_177) ;  /* 0x000003a000007945 */ /* 0x000fe60003800000 */
[----:B------:R-:W-:Y:S01]  /*32d0*/  IMAD R7, R17, R18, R12 ;  /* 0x0000001211077224 */ /* 0x000fe200078e020c */
[----:B------:R-:W-:Y:S01]  /*32e0*/  SHF.R.S32.HI R18, RZ, 0x1f, R2 ;  /* 0x0000001fff127819 */ /* 0x000fe20000011402 */
[----:B------:R-:W-:Y:S01]  /*32f0*/  IMAD R17, R15, R2, RZ ;  /* 0x000000020f117224 */ /* 0x000fe200078e02ff */
[----:B------:R-:W-:Y:S01]  /*3300*/  LOP3.LUT R15, R41, R10, RZ, 0xfc, !PT ;  /* 0x0000000a290f7212 */ /* 0x000fe200078efcff */
[----:B------:R-:W-:Y:S01]  /*3310*/  IMAD R45, R23, UR4, RZ ;  /* 0x00000004172d7c24 */ /* 0x000fe2000f8e02ff */
[----:B------:R-:W-:Y:S01]  /*3320*/  IADD3 R7, R43, R7, RZ ;  /* 0x000000072b077210 */ /* 0x000fe20007ffe0ff */
[----:B------:R-:W-:Y:S01]  /*3330*/  IMAD R17, R18, R13, R17 ;  /* 0x0000000d12117224 */ /* 0x000fe200078e0211 */
[----:B------:R-:W-:Y:S01]  /*3340*/  ISETP.NE.U32.AND P0, PT, R15, RZ, PT ;  /* 0x000000ff0f00720c */ /* 0x000fe20003f05070 */
[----:B------:R-:W-:Y:S01]  /*3350*/  IMAD R12, R14, R45, RZ ;  /* 0x0000002d0e0c7224 */ /* 0x000fe200078e02ff */
[----:B------:R-:W-:Y:S01]  /*3360*/  SHF.R.S32.HI R19, RZ, 0x1f, R45 ;  /* 0x0000001fff137819 */ /* 0x000fe2000001142d */
        /* <DEDUP_REMOVED lines=11> */
[----:B------:R-:W-:Y:S05]  /*3420*/  CALL.REL.NOINC `($__internal_3_$__cuda_sm20_div_s64) ;  /* 0x0000001400107944 */ /* 0x000fea0003c00000 */
        /* <DEDUP_REMOVED lines=12> */
.L_x_178:
        /* <DEDUP_REMOVED lines=23> */
.L_x_179:
[----:B------:R-:W-:Y:S05]  /*3660*/  BSYNC B0 ;  /* 0x0000000000007941 */ /* 0x000fea0003800000 */
.L_x_177:
        /* <DEDUP_REMOVED lines=29> */
.L_x_181:
        /* <DEDUP_REMOVED lines=8> */
[----:B------:R-:W-:-:S04]  /*38c0*/  IMAD.HI.U32 R13, R19, R8, R18 ;  /* 0x00000008130d7227 */ /* 0x000fc800078e0012 */
[----:B------:R-:W-:Y:S02]  /*38d0*/  IMAD.MOV.U32 R19, RZ, RZ, RZ ;  /* 0x000000ffff137224 */ /* 0x000fe400078e00ff */
        /* <DEDUP_REMOVED lines=13> */
.L_x_182:
[----:B------:R-:W-:Y:S05]  /*39b0*/  BSYNC B0 ;  /* 0x0000000000007941 */ /* 0x000fea0003800000 */
.L_x_180:
[----:B------:R-:W-:Y:S01]  /*39c0*/  IADD3 R33, P1, P0, R36, R34, R32 ;  /* 0x0000002224217210 */ /* 0x000fe2000783e020 */
[----:B------:R-:W-:-:S03]  /*39d0*/  ULDC.64 UR4, c[0x0][0x2b0] ;  /* 0x0000ac0000047ab9 */ /* 0x000fc60000000a00 */
[----:B------:R-:W-:Y:S02]  /*39e0*/  IADD3 R33, P3, P2, R42, R33, R44 ;  /* 0x000000212a217210 */ /* 0x000fe40007a7e02c */
[----:B------:R-:W-:Y:S01]  /*39f0*/  IADD3.X R0, R4, R5, R0, P1, P0 ;  /* 0x0000000504007210 */ /* 0x000fe20000fe0400 */
[----:B------:R-:W-:Y:S01]  /*3a00*/  IMAD R5, R19, R6, RZ ;  /* 0x0000000613057224 */ /* 0x000fe200078e02ff */
[----:B------:R-:W-:Y:S02]  /*3a10*/  IADD3 R14, P1, P0, R46, R33, R14 ;  /* 0x000000212e0e7210 */ /* 0x000fe4000783e00e */
[----:B------:R-:W-:Y:S02]  /*3a20*/  IADD3.X R0, R7, R0, R2, P3, P2 ;  /* 0x0000000007007210 */ /* 0x000fe40001fe4402 */
[----:B------:R-:W-:Y:S02]  /*3a30*/  SHF.R.S32.HI R2, RZ, 0x1f, R6 ;  /* 0x0000001fff027819 */ /* 0x000fe40000011406 */
[----:B------:R-:W-:-:S02]  /*3a40*/  IADD3.X R15, R11, R0, R12, P1, P0 ;  /* 0x000000000b0f7210 */ /* 0x000fc40000fe040c */
[----:B------:R-:W-:Y:S01]  /*3a50*/  SHF.R.S32.HI R0, RZ, 0x1f, R3 ;  /* 0x0000001fff007819 */ /* 0x000fe20000011403 */
[-C--:B------:R-:W-:Y:S02]  /*3a60*/  IMAD R2, R2, R18.reuse, R5 ;  /* 0x0000001202027224 */ /* 0x080fe400078e0205 */
[----:B------:R-:W-:-:S04]  /*3a70*/  IMAD.WIDE.U32 R14, R6, R18, R14 ;  /* 0x00000012060e7225 */ /* 0x000fc800078e000e */
[----:B------:R-:W-:Y:S02]  /*3a80*/  IMAD R5, R8, R3, RZ ;  /* 0x0000000308057224 */ /* 0x000fe400078e02ff */
        /* <DEDUP_REMOVED lines=8> */
.L_x_158:
[----:B------:R-:W-:Y:S02]  /*3b10*/  ULDC.64 UR4, c[0x0][0x2b0] ;  /* 0x0000ac0000047ab9 */ /* 0x000fe40000000a00 */
[----:B------:R-:W-:-:S04]  /*3b20*/  LEA R2, P0, R32, UR4, 0x2 ;  /* 0x0000000420027c11 */ /* 0x000fc8000f8010ff */
[----:B------:R-:W-:-:S05]  /*3b30*/  LEA.HI.X R3, R32, UR5, R33, 0x2, P0 ;  /* 0x0000000520037c11 */ /* 0x000fca00080f1421 */
[----:B------:R0:W-:Y:S04]  /*3b40*/  STG.E desc[UR8][R2.64], R27 ;  /* 0x0000001b02007986 */ /* 0x0001e8000c101908 */
.L_x_157:
[----:B------:R-:W-:Y:S05]  /*3b50*/  BSYNC B1 ;  /* 0x0000000000017941 */ /* 0x000fea0003800000 */
.L_x_156:
[----:B01----:R-:W0:Y:S01]  /*3b60*/  S2R R2, SR_TID.X ;  /* 0x0000000000027919 */ /* 0x003e220000002100 */
[----:B------:R-:W1:Y:S01]  /*3b70*/  LDC R0, c[0x0][0x3c4] ;  /* 0x0000f100ff007b82 */ /* 0x000e620000000800 */
[----:B------:R-:W-:Y:S01]  /*3b80*/  BSSY B0, `(.L_x_183) ;  /* 0x0000012000007945 */ /* 0x000fe20003800000 */
[----:B0-----:R-:W-:-:S04]  /*3b90*/  SHF.R.S32.HI R3, RZ, 0x1f, R2 ;  /* 0x0000001fff037819 */ /* 0x001fc80000011402 */
[----:B------:R-:W-:-:S04]  /*3ba0*/  LEA.HI R32, R3, R2, RZ, 0x4 ;  /* 0x0000000203207211 */ /* 0x000fc800078f20ff */
[----:B------:R-:W-:-:S05]  /*3bb0*/  LOP3.LUT R31, R32, 0xfffffff0, RZ, 0xc0, !PT ;  /* 0xfffffff0201f7812 */ /* 0x000fca00078ec0ff */
[----:B------:R-:W-:-:S05]  /*3bc0*/  IMAD.IADD R31, R2, 0x1, -R31 ;  /* 0x00000001021f7824 */ /* 0x000fca00078e0a1f */
[----:B-1----:R-:W-:-:S04]  /*3bd0*/  ISETP.GE.AND P0, PT, R31, R0, PT ;  /* 0x000000001f00720c */ /* 0x002fc80003f06270 */
[----:B------:R-:W-:-:S13]  /*3be0*/  ISETP.LT.AND P0, PT, R2, 0x80, !P0 ;  /* 0x000000800200780c */ /* 0x000fda0004701270 */
[----:B------:R-:W-:Y:S05]  /*3bf0*/  @!P0 BRA `(.L_x_184) ;  /* 0x0000000000288947 */ /* 0x000fea0003800000 */
[----:B------:R-:W0:Y:S01]  /*3c00*/  S2R R2, SR_CgaCtaId ;  /* 0x0000000000027919 */ /* 0x000e220000008800 */
[----:B------:R-:W-:Y:S01]  /*3c10*/  FADD.FTZ R4, -R27, R30 ;  /* 0x0000001e1b047221 */ /* 0x000fe20000010100 */
[----:B------:R-:W-:-:S03]  /*3c20*/  MOV R3, 0x400 ;  /* 0x0000040000037802 */ /* 0x000fc60000000f00 */
[----:B------:R-:W-:-:S06]  /*3c30*/  FMUL.FTZ R4, R4, 1.4426950216293334961 ;  /* 0x3fb8aa3b04047820 */ /* 0x000fcc0000410000 */
[----:B------:R-:W1:Y:S01]  /*3c40*/  MUFU.EX2 R4, R4 ;  /* 0x0000000400047308 */ /* 0x000e620000000800 */
[----:B0-----:R-:W-:Y:S02]  /*3c50*/  LEA R2, R2, R3, 0x18 ;  /* 0x0000000302027211 */ /* 0x001fe400078ec0ff */
[----:B------:R-:W-:-:S03]  /*3c60*/  SHF.R.S32.HI R3, RZ, 0x4, R32 ;  /* 0x00000004ff037819 */ /* 0x000fc60000011420 */
[----:B------:R-:W-:-:S05]  /*3c70*/  IMAD R2, R31, 0x24, R2 ;  /* 0x000000241f027824 */ /* 0x000fca00078e0202 */
[----:B------:R-:W-:-:S05]  /*3c80*/  LEA R3, R3, R2, 0x2 ;  /* 0x0000000203037211 */ /* 0x000fca00078e10ff */
[----:B-1----:R0:W-:Y:S02]  /*3c90*/  STS [R3], R4 ;  /* 0x0000000403007388 */ /* 0x0021e40000000800 */
.L_x_184:
[----:B------:R-:W-:Y:S05]  /*3ca0*/  BSYNC B0 ;  /* 0x0000000000007941 */ /* 0x000fea0003800000 */
.L_x_183:
[----:B------:R-:W-:Y:S01]  /*3cb0*/  ISETP.GE.AND P0, PT, R0, 0x1, PT ;  /* 0x000000010000780c */ /* 0x000fe20003f06270 */
[----:B------:R-:W-:Y:S01]  /*3cc0*/  IMAD.SHL.U32 R31, R31, 0x4, RZ ;  /* 0x000000041f1f7824 */ /* 0x000fe200078e00ff */
[----:B------:R-:W-:Y:S01]  /*3cd0*/  BAR.SYNC.DEFER_BLOCKING 0x0 ;  /* 0x0000000000007b1d */ /* 0x000fe20000010000 */
[----:B------:R-:W-:Y:S01]  /*3ce0*/  CS2R R10, SRZ ;  /* 0x00000000000a7805 */ /* 0x000fe2000001ff00 */
[----:B------:R-:W-:Y:S01]  /*3cf0*/  IMAD.MOV.U32 R13, RZ, RZ, RZ ;  /* 0x000000ffff0d7224 */ /* 0x000fe200078e00ff */
[----:B------:R-:W-:Y:S02]  /*3d00*/  CS2R R8, SRZ ;  /* 0x0000000000087805 */ /* 0x000fe4000001ff00 */
[----:B------:R-:W-:Y:S02]  /*3d10*/  CS2R R6, SRZ ;  /* 0x0000000000067805 */ /* 0x000fe4000001ff00 */
[----:B0-----:R-:W-:Y:S02]  /*3d20*/  CS2R R4, SRZ ;  /* 0x0000000000047805 */ /* 0x001fe4000001ff00 */
[----:B------:R-:W-:Y:S01]  /*3d30*/  CS2R R2, SRZ ;  /* 0x0000000000027805 */ /* 0x000fe2000001ff00 */
[----:B------:R-:W-:Y:S01]  /*3d40*/  IMAD.MOV.U32 R0, RZ, RZ, RZ ;  /* 0x000000ffff007224 */ /* 0x000fe200078e00ff */
[----:B------:R-:W-:Y:S01]  /*3d50*/  SHF.R.S32.HI R32, RZ, 0x4, R32 ;  /* 0x00000004ff207819 */ /* 0x000fe20000011420 */
[----:B------:R-:W-:-:S02]  /*3d60*/  VIADD R30, R31, 0x40 ;  /* 0x000000401f1e7836 */ /* 0x000fc40000000000 */
[----:B------:R-:W-:Y:S01]  /*3d70*/  VIADD R29, R31, 0x80 ;  /* 0x000000801f1d7836 */ /* 0x000fe20000000000 */
[----:B------:R-:W-:Y:S06]  /*3d80*/  @!P0 BRA `(.L_x_185) ;  /* 0x0000000400008947 */ /* 0x000fec0003800000 */
        /* <DEDUP_REMOVED lines=28> */
.L_x_188:
[----:B------:R-:W-:Y:S01]  /*3f50*/  MOV R35, R33 ;  /* 0x0000002100237202 */ /* 0x000fe20000000f00 */
[----:B------:R-:W-:Y:S04]  /*3f60*/  BSSY B0, `(.L_x_186) ;  /* 0x000000e000007945 */ /* 0x000fe80003800000 */
[----:B------:R-:W-:Y:S05]  /*3f70*/  @P3 BRA `(.L_x_187) ;  /* 0x0000000000303947 */ /* 0x000fea0003800000 */
        /* <DEDUP_REMOVED lines=12> */
.L_x_187:
[----:B------:R-:W-:Y:S05]  /*4040*/  BSYNC B0 ;  /* 0x0000000000007941 */ /* 0x000fea0003800000 */
.L_x_186:
[----:B------:R1:W2:Y:S01]  /*4050*/  LDS R12, [R14] ;  /* 0x000000000e0c7984 */ /* 0x0002a20000000800 */
[----:B------:R-:W3:Y:S01]  /*4060*/  LDC R15, c[0x0][0x3c4] ;  /* 0x0000f100ff0f7b82 */ /* 0x000ee20000000800 */
[----:B------:R-:W-:Y:S01]  /*4070*/  UIADD3 UR5, UR5, 0x1, URZ ;  /* 0x0000000105057890 */ /* 0x000fe2000fffe03f */
[----:B0-----:R-:W-:Y:S04]  /*4080*/  IADD3 R34, P0, R36, R34, RZ ;  /* 0x0000002224227210 */ /* 0x001fe80007f1e0ff */
[----:B------:R-:W-:Y:S02]  /*4090*/  IADD3.X R33, R37, R35, RZ, P0, !PT ;  /* 0x0000002325217210 */ /* 0x000fe400007fe4ff */
[----:B-1----:R-:W-:Y:S01]  /*40a0*/  IADD3 R14, R14, 0x24, RZ ;  /* 0x000000240e0e7810 */ /* 0x002fe20007ffe0ff */
[C---:B--2--5:R-:W-:Y:S01]  /*40b0*/  FFMA.FTZ R3, R12.reuse, R16, R3 ;  /* 0x000000100c037223 */ /* 0x064fe20000010003 */
[----:B---3--:R-:W-:Y:S01]  /*40c0*/  ISETP.LE.AND P0, PT, R15, UR5, PT ;  /* 0x000000050f007c0c */ /* 0x008fe2000bf03270 */
        /* <DEDUP_REMOVED lines=10> */
[----:B------:R-:W-:Y:S02]  /*4170*/  FFMA.FTZ R10, R12, R27, R10 ;  /* 0x0000001b0c0a7223 */ /* 0x000fe4000001000a */
[----:B------:R-:W-:Y:S05]  /*4180*/  @!P0 BRA `(.L_x_188) ;  /* 0xfffffffc00708947 */ /* 0x000fea000383ffff */
.L_x_185:
        /* <DEDUP_REMOVED lines=89> */
[CC--:B------:R-:W-:Y:S02]  /*4720*/  @!P2 IADD3 R18, P0, R31.reuse, R20.reuse, RZ ;  /* 0x000000141f12a210 */ /* 0x0c0fe40007f1e0ff */
[----:B------:R-:W-:Y:S02]  /*4730*/  @!P1 IADD3 R0, P3, R30, R20, RZ ;  /* 0x000000141e009210 */ /* 0x000fe40007f7e0ff */
[----:B------:R-:W-:Y:S02]  /*4740*/  @!P2 LEA.HI.X.SX32 R31, R31, R12, 0x1, P0 ;  /* 0x0000000c1f1fa211 */ /* 0x000fe400000f0eff */
        /* <DEDUP_REMOVED lines=18> */
        .weak           $__internal_3_$__cuda_sm20_div_s64
        .type           $__internal_3_$__cuda_sm20_div_s64,@function
        .size           $__internal_3_$__cuda_sm20_div_s64,(.L_x_7422 - $__internal_3_$__cuda_sm20_div_s64)
$__internal_3_$__cuda_sm20_div_s64:
        /* <DEDUP_REMOVED lines=29> */
[----:B------:R-:W-:-:S04]  /*4a40*/  IMAD.X R18, RZ, RZ, ~R18, P0 ;  /* 0x000000ffff127224 */ /* 0x000fc800000e0e12 */
[----:B------:R-:W-:-:S04]  /*4a50*/  IMAD.WIDE.U32 R48, P5, R49, R18, R48 ;  /* 0x0000001231307225 */ /* 0x000fc800078a0030 */
[----:B------:R-:W-:-:S04]  /*4a60*/  IMAD.HI.U32 R19, P4, R25, R20, R48 ;  /* 0x0000001419137227 */ /* 0x000fc80007880030 */
[CC--:B------:R-:W-:Y:S02]  /*4a70*/  IMAD R20, R25.reuse, R18.reuse, RZ ;  /* 0x0000001219147224 */ /* 0x0c0fe400078e02ff */
[----:B------:R-:W-:-:S03]  /*4a80*/  IMAD.HI.U32 R18, R25, R18, RZ ;  /* 0x0000001219127227 */ /* 0x000fc600078e00ff */
[----:B------:R-:W-:Y:S01]  /*4a90*/  IADD3 R20, P3, R20, R19, RZ ;  /* 0x0000001314147210 */ /* 0x000fe20007f7e0ff */
[----:B------:R-:W-:Y:S01]  /*4aa0*/  IMAD.X R25, R18, 0x1, R25, P5 ;  /* 0x0000000112197824 */ /* 0x000fe200028e0619 */
[----:B------:R-:W-:Y:S01]  /*4ab0*/  IADD3 R19, P0, RZ, -R26, RZ ;  /* 0x8000001aff137210 */ /* 0x000fe20007f1e0ff */
[----:B------:R-:W-:-:S03]  /*4ac0*/  IMAD.MOV.U32 R49, RZ, RZ, RZ ;  /* 0x000000ffff317224 */ /* 0x000fc600078e00ff */
[----:B------:R-:W-:Y:S02]  /*4ad0*/  SEL R19, R19, R26, !P1 ;  /* 0x0000001a13137207 */ /* 0x000fe40004800000 */
[----:B------:R-:W-:Y:S02]  /*4ae0*/  IADD3.X R26, RZ, ~R17, RZ, P0, !PT ;  /* 0x80000011ff1a7210 */ /* 0x000fe400007fe4ff */
[----:B------:R-:W-:Y:S01]  /*4af0*/  IADD3.X R25, RZ, RZ, R25, P3, P4 ;  /* 0x000000ffff197210 */ /* 0x000fe20001fe8419 */
[----:B------:R-:W-:Y:S01]  /*4b00*/  IMAD.HI.U32 R48, R20, R19, RZ ;  /* 0x0000001314307227 */ /* 0x000fe200078e00ff */
[----:B------:R-:W-:-:S05]  /*4b10*/  SEL R18, R26, R17, !P1 ;  /* 0x000000111a127207 */ /* 0x000fca0004800000 */
[----:B------:R-:W-:-:S04]  /*4b20*/  IMAD.WIDE.U32 R48, R20, R18, R48 ;  /* 0x0000001214307225 */ /* 0x000fc800078e0030 */
[C---:B------:R-:W-:Y:S02]  /*4b30*/  IMAD R26, R25.reuse, R18, RZ ;  /* 0x00000012191a7224 */ /* 0x040fe400078e02ff */
[----:B------:R-:W-:-:S04]  /*4b40*/  IMAD.HI.U32 R29, P0, R25, R19, R48 ;  /* 0x00000013191d7227 */ /* 0x000fc80007800030 */
[----:B------:R-:W-:Y:S01]  /*4b50*/  IMAD.HI.U32 R25, R25, R18, RZ ;  /* 0x0000001219197227 */ /* 0x000fe200078e00ff */
[----:B------:R-:W-:-:S03]  /*4b60*/  IADD3 R26, P1, R26, R29, RZ ;  /* 0x0000001d1a1a7210 */ /* 0x000fc60007f3e0ff */
[----:B------:R-:W-:Y:S02]  /*4b70*/  IMAD.X R25, RZ, RZ, R25, P0 ;  /* 0x000000ffff197224 */ /* 0x000fe400000e0619 */
[----:B------:R-:W-:-:S04]  /*4b80*/  IMAD.WIDE.U32 R48, R26, R38, RZ ;  /* 0x000000261a307225 */ /* 0x000fc800078e00ff */
[----:B------:R-:W-:Y:S01]  /*4b90*/  IMAD R20, R26, R39, R49 ;  /* 0x000000271a147224 */ /* 0x000fe200078e0231 */
[----:B------:R-:W-:Y:S01]  /*4ba0*/  IADD3 R19, P0, -R48, R19, RZ ;  /* 0x0000001330137210 */ /* 0x000fe20007f1e1ff */
[----:B------:R-:W-:-:S03]  /*4bb0*/  IMAD.X R25, RZ, RZ, R25, P1 ;  /* 0x000000ffff197224 */ /* 0x000fc600008e0619 */
[-C--:B------:R-:W-:Y:S01]  /*4bc0*/  ISETP.GE.U32.AND P4, PT, R19, R38.reuse, PT ;  /* 0x000000261300720c */ /* 0x080fe20003f86070 */
[-C--:B------:R-:W-:Y:S01]  /*4bd0*/  IMAD R29, R25, R38.reuse, R20 ;  /* 0x00000026191d7224 */ /* 0x080fe200078e0214 */
[----:B------:R-:W-:-:S04]  /*4be0*/  IADD3 R20, P3, R19, -R38, RZ ;  /* 0x8000002613147210 */ /* 0x000fc80007f7e0ff */
[----:B------:R-:W-:Y:S02]  /*4bf0*/  IADD3.X R18, ~R29, R18, RZ, P0, !PT ;  /* 0x000000121d127210 */ /* 0x000fe400007fe5ff */
[----:B------:R-:W-:Y:S02]  /*4c00*/  IADD3 R29, P1, R26, 0x1, RZ ;  /* 0x000000011a1d7810 */ /* 0x000fe40007f3e0ff */
[----:B------:R-:W-:-:S04]  /*4c10*/  ISETP.GE.U32.AND.EX P4, PT, R18, R39, PT, P4 ;  /* 0x000000271200720c */ /* 0x000fc80003f86140 */
[----:B------:R-:W-:Y:S01]  /*4c20*/  SEL R20, R20, R19, P4 ;  /* 0x0000001314147207 */ /* 0x000fe20002000000 */
[----:B------:R-:W-:Y:S01]  /*4c30*/  IMAD.X R19, R18, 0x1, ~R39, P3 ;  /* 0x0000000112137824 */ /* 0x000fe200018e0e27 */
[----:B------:R-:W-:Y:S02]  /*4c40*/  SEL R29, R29, R26, P4 ;  /* 0x0000001a1d1d7207 */ /* 0x000fe40002000000 */
[----:B------:R-:W-:Y:S01]  /*4c50*/  ISETP.GE.U32.AND P0, PT, R20, R38, PT ;  /* 0x000000261400720c */ /* 0x000fe20003f06070 */
[----:B------:R-:W-:Y:S01]  /*4c60*/  IMAD.X R20, RZ, RZ, R25, P1 ;  /* 0x000000ffff147224 */ /* 0x000fe200008e0619 */
[----:B------:R-:W-:Y:S01]  /*4c70*/  SEL R19, R19, R18, P4 ;  /* 0x0000001213137207 */ /* 0x000fe20002000000 */
[----:B------:R-:W-:Y:S01]  /*4c80*/  IMAD.MOV.U32 R38, RZ, RZ, R22 ;  /* 0x000000ffff267224 */ /* 0x000fe200078e0016 */
[----:B------:R-:W-:Y:S02]  /*4c90*/  IADD3 R18, P1, R29, 0x1, RZ ;  /* 0x000000011d127810 */ /* 0x000fe40007f3e0ff */
[----:B------:R-:W-:-:S02]  /*4ca0*/  SEL R20, R20, R25, P4 ;  /* 0x0000001914147207 */ /* 0x000fc40002000000 */
        /* <DEDUP_REMOVED lines=15> */
[----:B------:R-:W-:Y:S06]  /*4da0*/  RET.REL.NODEC R38 `(_ZN5flash32flash_fwd_splitkv_combine_kernelI23Flash_fwd_kernel_traitsILi192ELi64ELi64ELi4ELb0ELb0EN7cutlass6half_tE19Flash_kernel_traitsILi192ELi64ELi64ELi4ES3_EELi8ELi4ELb0EEEvNS_16Flash_fwd_paramsE) ;  /* 0xffffffb026947950 */ /* 0x000fec0003c3ffff */
.L_x_189:
        /* <DEDUP_REMOVED lines=13> */
.L_x_7422:


//--------------------- .text._ZN5flash32flash_fwd_splitkv_combine_kernelI23Flash_fwd_kernel_traitsILi192ELi64ELi64ELi4ELb0ELb0EN7cutlass6half_tE19Flash_kernel_traitsILi192ELi64ELi64ELi4ES3_EELi8ELi3ELb0EEEvNS_16Flash_fwd_paramsE --------------------------
	.section	.text._ZN5flash32flash_fwd_splitkv_combine_kernelI23Flash_fwd_kernel_traitsILi192ELi64ELi64ELi4ELb0ELb0EN7cutlass6half_tE19Flash_kernel_traitsILi192ELi64ELi64ELi4ES3_EELi8ELi3ELb0EEEvNS_16Flash_fwd_paramsE,"ax",@progbits
	.align	128
        .global         _ZN5flash32flash_fwd_splitkv_combine_kernelI23Flash_fwd_kernel_traitsILi192ELi64ELi64ELi4ELb0ELb0EN7cutlass6half_tE19Flash_kernel_traitsILi192ELi64ELi64ELi4ES3_EELi8ELi3ELb0EEEvNS_16Flash_fwd_paramsE
        .type           _ZN5flash32flash_fwd_splitkv_combine_kernelI23Flash_fwd_kernel_traitsILi192ELi64ELi64ELi4ELb0ELb0EN7cutlass6half_tE19Flash_kernel_traitsILi192ELi64ELi64ELi4ES3_EELi8ELi3ELb0EEEvNS_16Flash_fwd_paramsE,@function
        .size           _ZN5flash32flash_fwd_splitkv_combine_kernelI23Flash_fwd_kernel_traitsILi192ELi64ELi64ELi4ELb0ELb0EN7cutlass6half_tE19Flash_kernel_traitsILi192ELi64ELi64ELi4ES3_EELi8ELi3ELb0EEEvNS_16Flash_fwd_paramsE,(.L_x_7423 - _ZN5flash32flash_fwd_splitkv_combine_kernelI23Flash_fwd_kernel_traitsILi192ELi64ELi64ELi4ELb0ELb0EN7cutlass6half_tE19Flash_kernel_traitsILi192ELi64ELi64ELi4ES3_EELi8ELi3ELb0EEEvNS_16Flash_fwd_paramsE)
        .other          _ZN5flash32flash_fwd_splitkv_combine_kernelI23Flash_fwd_kernel_traitsILi192ELi64ELi64ELi4ELb0ELb0EN7cutlass6half_tE19Flash_kernel_traitsILi192ELi64ELi64ELi4ES3_EELi8ELi3ELb0EEEvNS_16Flash_fwd_paramsE,@"STO_CUDA_ENTRY STV_DEFAULT"
_ZN5flash32flash_fwd_splitkv_combine_kernelI23Flash_fwd_kernel_traitsILi192ELi64ELi64ELi4ELb0ELb0EN7cutlass6half_tE19Flash_kernel_traitsILi192ELi64ELi64ELi4ES3_EELi8ELi3ELb0EEEvNS_16Flash_fwd_paramsE:
.text._ZN5flash32flash_fwd_splitkv_combine_kernelI23Flash_fwd_kernel_traitsILi192ELi64ELi64ELi4ELb0ELb0EN7cutlass6half_tE19Flash_kernel_traitsILi192ELi64ELi64ELi4ES3_EELi8ELi3ELb0EEEvNS_16Flash_fwd_paramsE:
        /* <DEDUP_REMOVED lines=23> */
[----:B------:R-:W-:Y:S05]  /*0170*/  CALL.REL.NOINC `($__internal_4_$__cuda_sm20_div_s64) ;  /* 0x0000004400807944 */ /* 0x000fea0003c00000 */
[----:B------:R-:W-:Y:S02]  /*0180*/  MOV R18, R0 ;  /* 0x0000000000127202 */ /* 0x000fe40000000f00 */
[----:B------:R-:W-:Y:S01]  /*0190*/  MOV R19, R21 ;  /* 0x0000001500137202 */ /* 0x000fe20000000f00 */
[----:B------:R-:W-:Y:S06]  /*01a0*/  BRA `(.L_x_191) ;  /* 0x00000000004c7947 */ /* 0x000fec0003800000 */
.L_x_190:
        /* <DEDUP_REMOVED lines=19> */
.L_x_191:
        /* <DEDUP_REMOVED lines=9> */
[----:B------:R-:W-:Y:S02]  /*0370*/  MOV R24, R18 ;  /* 0x0000001200187202 */ /* 0x000fe40000000f00 */
[----:B------:R-:W-:Y:S02]  /*0380*/  MOV R20, 0x3a0 ;  /* 0x000003a000147802 */ /* 0x000fe40000000f00 */
[----:B------:R-:W-:Y:S05]  /*0390*/  CALL.REL.NOINC `($__internal_4_$__cuda_sm20_div_s64) ;  /* 0x0000004000f87944 */ /* 0x000fea0003c00000 */
[----:B------:R-:W-:Y:S02]  /*03a0*/  MOV R10, R0 ;  /* 0x00000000000a7202 */ /* 0x000fe40000000f00 */
[----:B------:R-:W-:Y:S01]  /*03b0*/  MOV R11, R21 ;  /* 0x00000015000b7202 */ /* 0x000fe20000000f00 */
[----:B------:R-:W-:Y:S05]  /*03c0*/  BRA `(.L_x_194) ;  /* 0x00000000004c7947 */ /* 0x000fea0003800000 */
.L_x_193:
        /* <DEDUP_REMOVED lines=19> */
.L_x_194:
[----:B------:R-:W-:Y:S05]  /*0500*/  BSYNC B0 ;  /* 0x0000000000007941 */ /* 0x000fea0003800000 */
.L_x_192:
[----:B------:R-:W0:Y:S01]  /*0510*/  LDC R2, c[0x0][0x2c4] ;  /* 0x0000b100ff027b82 */ /* 0x000e220000000800 */
[----:B------:R-:W-:Y:S01]  /*0520*/  IMAD.MOV.U32 R12, RZ, RZ, RZ ;  /* 0x000000ffff0c7224 */ /* 0x000fe200078e00ff */
[----:B------:R-:W-:Y:S01]  /*0530*/  BSSY B0, `(.L_x_195) ;  /* 0x000003d000007945 */ /* 0x000fe20003800000 */
[----:B0-----:R-:W-:Y:S01]  /*0540*/  IABS R7, R2 ;  /* 0x0000000200077213 */ /* 0x001fe20000000000 */
[----:B------:R-:W-:-:S03]  /*0550*/  VIADD R9, R2, 0xffffffff ;  /* 0xffffffff02097836 */ /* 0x000fc60000000000 */
        /* <DEDUP_REMOVED lines=26> */
[----:B------:R-:W-:Y:S02]  /*0700*/  SEL R17, R6, R17, P0 ;  /* 0x0000001106117207 */ /* 0x000fe40000000000 */
        /* <DEDUP_REMOVED lines=10> */
[----:B------:R-:W-:Y:S01]  /*07b0*/  MOV R20, R0 ;  /* 0x0000000000147202 */ /* 0x000fe20000000f00 */
[----:B------:R-:W-:Y:S05]  /*07c0*/  BRA `(.L_x_197) ;  /* 0x00000000004c7947 */ /* 0x000fea0003800000 */
.L_x_196:
        /* <DEDUP_REMOVED lines=19> */
.L_x_197:
[----:B------:R-:W-:Y:S05]  /*0900*/  BSYNC B0 ;  /* 0x0000000000007941 */ /* 0x000fea0003800000 */
.L_x_195:
        /* <DEDUP_REMOVED lines=17> */
[----:B------:R-:W-:-:S04]  /*0a20*/  IMAD.MOV.U32 R2, RZ, RZ, R0 ;  /* 0x000000ffff027224 */ /* 0x000fc800078e0000 */
[----:B------:R-:W-:-:S04]  /*0a30*/  IMAD.HI.U32 R0, R13, R2, RZ ;  /* 0x000000020d007227 */ /* 0x000fc800078e00ff */
[----:B------:R-:W-:-:S04]  /*0a40*/  IMAD.MOV R7, RZ, RZ, -R0 ;  /* 0x000000ffff077224 */ /* 0x000fc800078e0a00 */
[----:B------:R-:W-:Y:S01]  /*0a50*/  IMAD R7, R6, R7, R2 ;  /* 0x0000000706077224 */ /* 0x000fe200078e0202 */
[----:B------:R-:W-:-:S04]  /*0a60*/  SHF.R.S32.HI R2, RZ, 0x1f, R5 ;  /* 0x0000001fff027819 */ /* 0x000fc80000011405 */
        /* <DEDUP_REMOVED lines=26> */
[----:B------:R-:W-:Y:S01]  /*0c10*/  IMAD R15, R13, R0, R2 ;  /* 0x000000000d0f7224 */ /* 0x000fe200078e0202 */
[----:B------:R-:W-:-:S04]  /*0c20*/  LOP3.LUT R0, R7, R12, RZ, 0x3c, !PT ;  /* 0x0000000c07007212 */ /* 0x000fc800078e3cff */
[----:B------:R-:W-:Y:S02]  /*0c30*/  ISETP.GT.U32.AND P1, PT, R12, R15, PT ;  /* 0x0000000f0c00720c */ /* 0x000fe40003f24070 */
[----:B------:R-:W-:-:S11]  /*0c40*/  ISETP.GE.AND P0, PT, R0, RZ, PT ;  /* 0x000000ff0000720c */ /* 0x000fd60003f06270 */
[-C--:B------:R-:W-:Y:S01]  /*0c50*/  @!P1 IADD3 R15, R15, -R12.reuse, RZ ;  /* 0x8000000c0f0f9210 */ /* 0x080fe20007ffe0ff */
        /* <DEDUP_REMOVED lines=22> */
[----:B------:R-:W-:Y:S05]  /*0dc0*/  BRA `(.L_x_200) ;  /* 0x00000000004c7947 */ /* 0x000fea0003800000 */
.L_x_199:
        /* <DEDUP_REMOVED lines=19> */
.L_x_200:
[----:B------:R-:W-:Y:S05]  /*0f00*/  BSYNC B0 ;  /* 0x0000000000007941 */ /* 0x000fea0003800000 */
.L_x_198:
        /* <DEDUP_REMOVED lines=43> */
.L_x_202:
[----:B------:R-:W0:Y:S01]  /*11c0*/  I2F.U32.RP R6, R14 ;  /* 0x0000000e00067306 */ /* 0x000e220000209000 */
[----:B------:R-:W-:Y:S01]  /*11d0*/  HFMA2.MMA R20, -RZ, RZ, 0, 0 ;  /* 0x00000000ff147435 */ /* 0x000fe200000001ff */
[----:B------:R-:W-:-:S06]  /*11e0*/  ISETP.NE.U32.AND P0, PT, R14, RZ, PT ;  /* 0x000000ff0e00720c */ /* 0x000fcc0003f05070 */
[----:B0-----:R-:W0:Y:S02]  /*11f0*/  MUFU.RCP R2, R6 ;  /* 0x0000000600027308 */ /* 0x001e240000001000 */
[----:B0-----:R-:W-:-:S06]  /*1200*/  VIADD R2, R2, 0xffffffe ;  /* 0x0ffffffe02027836 */ /* 0x001fcc0000000000 */
[----:B------:R-:W0:Y:S02]  /*1210*/  F2I.FTZ.U32.TRUNC.NTZ R21, R2 ;  /* 0x0000000200157305 */ /* 0x000e24000021f000 */
[----:B0-----:R-:W-:-:S04]  /*1220*/  IMAD.MOV R0, RZ, RZ, -R21 ;  /* 0x000000ffff007224 */ /* 0x001fc800078e0a15 */
[----:B------:R-:W-:-:S04]  /*1230*/  IMAD R0, R0, R14, RZ ;  /* 0x0000000e00007224 */ /* 0x000fc800078e02ff */
        /* <DEDUP_REMOVED lines=11> */
.L_x_203:
[----:B------:R-:W-:Y:S05]  /*12f0*/  BSYNC B0 ;  /* 0x0000000000007941 */ /* 0x000fea0003800000 */
.L_x_201:
[----:B------:R-:W0:Y:S01]  /*1300*/  LDC R10, c[0x0][0x2c4] ;  /* 0x0000b100ff0a7b82 */ /* 0x000e220000000800 */
[----:B------:R-:W1:Y:S01]  /*1310*/  S2R R29, SR_CgaCtaId ;  /* 0x00000000001d7919 */ /* 0x000e620000008800 */
[----:B------:R-:W-:Y:S01]  /*1320*/  ISETP.GT.AND P3, PT, R5, RZ, PT ;  /* 0x000000ff0500720c */ /* 0x000fe20003f64270 */
[----:B------:R-:W-:Y:S01]  /*1330*/  ULDC UR4, c[0x0][0x3c4] ;  /* 0x0000f10000047ab9 */ /* 0x000fe20000000800 */
[----:B------:R-:W-:Y:S01]  /*1340*/  ULDC.64 UR8, c[0x0][0x208] ;  /* 0x0000820000087ab9 */ /* 0x000fe20000000a00 */
[----:B------:R-:W-:Y:S01]  /*1350*/  BSSY B0, `(.L_x_204) ;  /* 0x0000042000007945 */ /* 0x000fe20003800000 */
[----:B------:R-:W-:Y:S01]  /*1360*/  IMAD.MOV.U32 R27, RZ, RZ, -0x800000 ;  /* 0xff800000ff1b7424 */ /* 0x000fe200078e00ff */
[----:B0-----:R-:W-:-:S04]  /*1370*/  IABS R0, R10 ;  /* 0x0000000a00007213 */ /* 0x001fc80000000000 */
[----:B------:R-:W0:Y:S08]  /*1380*/  I2F.RP R11, R0 ;  /* 0x00000000000b7306 */ /* 0x000e300000209400 */
[----:B0-----:R-:W0:Y:S02]  /*1390*/  MUFU.RCP R24, R11 ;  /* 0x0000000b00187308 */ /* 0x001e240000001000 */
[----:B0-----:R-:W-:Y:S01]  /*13a0*/  VIADD R24, R24, 0xffffffe ;  /* 0x0ffffffe18187836 */ /* 0x001fe20000000000 */
[----:B------:R-:W0:Y:S05]  /*13b0*/  S2R R11, SR_TID.X ;  /* 0x00000000000b7919 */ /* 0x000e2a0000002100 */
[----:B------:R-:W2:Y:S02]  /*13c0*/  F2I.FTZ.U32.TRUNC.NTZ R25, R24 ;  /* 0x0000001800197305 */ /* 0x000ea4000021f000 */
[----:B--2---:R-:W-:-:S02]  /*13d0*/  IMAD.MOV R2, RZ, RZ, -R25 ;  /* 0x000000ffff027224 */ /* 0x004fc400078e0a19 */
[----:B------:R-:W-:Y:S02]  /*13e0*/  IMAD.MOV.U32 R24, RZ, RZ, RZ ;  /* 0x000000ffff187224 */ /* 0x000fe400078e00ff */
[----:B------:R-:W-:Y:S01]  /*13f0*/  IMAD R6, R2, R0, RZ ;  /* 0x0000000002067224 */ /* 0x000fe200078e02ff */
[----:B------:R-:W-:Y:S02]  /*1400*/  IABS R2, R9 ;  /* 0x0000000900027213 */ /* 0x000fe40000000000 */
[----:B------:R-:W-:Y:S01]  /*1410*/  LOP3.LUT R9, R9, R10, RZ, 0x3c, !PT ;  /* 0x0000000a09097212 */ /* 0x000fe200078e3cff */
[----:B------:R-:W-:-:S03]  /*1420*/  IMAD.HI.U32 R6, R25, R6, R24 ;  /* 0x0000000619067227 */ /* 0x000fc600078e0018 */
[----:B------:R-:W-:Y:S01]  /*1430*/  ISETP.GE.AND P1, PT, R9, RZ, PT ;  /* 0x000000ff0900720c */ /* 0x000fe20003f26270 */
[----:B------:R-:W-:Y:S02]  /*1440*/  IMAD.MOV.U32 R19, RZ, RZ, R2 ;  /* 0x000000ffff137224 */ /* 0x000fe400078e0002 */
[----:B------:R-:W-:Y:S02]  /*1450*/  IMAD.MOV.U32 R25, RZ, RZ, -0x800000 ;  /* 0xff800000ff197424 */ /* 0x000fe400078e00ff */
[----:B------:R-:W-:-:S04]  /*1460*/  IMAD.HI.U32 R2, R6, R19, RZ ;  /* 0x0000001306027227 */ /* 0x000fc800078e00ff */
[----:B------:R-:W-:-:S04]  /*1470*/  IMAD.MOV R6, RZ, RZ, -R2 ;  /* 0x000000ffff067224 */ /* 0x000fc800078e0a02 */
[----:B------:R-:W-:Y:S01]  /*1480*/  IMAD R19, R0, R6, R19 ;  /* 0x0000000600137224 */ /* 0x000fe200078e0213 */
[----:B------:R-:W-:-:S04]  /*1490*/  SHF.R.S32.HI R6, RZ, 0x1f, R5 ;  /* 0x0000001fff067819 */ /* 0x000fc80000011405 */
[----:B------:R-:W-:-:S13]  /*14a0*/  ISETP.GT.U32.AND P0, PT, R0, R19, PT ;  /* 0x000000130000720c */ /* 0x000fda0003f04070 */
[-C--:B------:R-:W-:Y:S01]  /*14b0*/  @!P0 IADD3 R19, R19, -R0.reuse, RZ ;  /* 0x8000000013138210 */ /* 0x080fe20007ffe0ff */
[----:B------:R-:W-:Y:S01]  /*14c0*/  @!P0 VIADD R2, R2, 0x1 ;  /* 0x0000000102028836 */ /* 0x000fe20000000000 */
[----:B------:R-:W-:Y:S02]  /*14d0*/  ISETP.NE.AND P0, PT, R10, RZ, PT ;  /* 0x000000ff0a00720c */ /* 0x000fe40003f05270 */
[----:B------:R-:W-:Y:S02]  /*14e0*/  ISETP.GE.U32.AND P2, PT, R19, R0, PT ;  /* 0x000000001300720c */ /* 0x000fe40003f46070 */
[----:B------:R-:W-:Y:S01]  /*14f0*/  LEA.HI.SX32 R0, R5, 0x1, 0x1 ;  /* 0x0000000105007811 */ /* 0x000fe200078f0aff */
[----:B------:R-:W-:Y:S01]  /*1500*/  @!P3 IMAD.MOV R0, RZ, RZ, R6 ;  /* 0x000000ffff00b224 */ /* 0x000fe200078e0206 */
[----:B------:R-:W-:-:S04]  /*1510*/  MOV R6, 0x400 ;  /* 0x0000040000067802 */ /* 0x000fc80000000f00 */
[----:B-1----:R-:W-:-:S05]  /*1520*/  LEA R29, R29, R6, 0x18 ;  /* 0x000000061d1d7211 */ /* 0x002fca00078ec0ff */
[----:B------:R-:W-:-:S04]  /*1530*/  @P2 VIADD R2, R2, 0x1 ;  /* 0x0000000102022836 */ /* 0x000fc80000000000 */
[----:B------:R-:W-:Y:S01]  /*1540*/  IMAD.MOV.U32 R5, RZ, RZ, R2 ;  /* 0x000000ffff057224 */ /* 0x000fe200078e0002 */
[----:B0-----:R-:W-:-:S04]  /*1550*/  SHF.R.S32.HI R2, RZ, 0x1f, R11 ;  /* 0x0000001fff027819 */ /* 0x001fc8000001140b */
[----:B------:R-:W-:Y:S02]  /*1560*/  LEA.HI R2, R2, R11, RZ, 0x3 ;  /* 0x0000000b02027211 */ /* 0x000fe400078f18ff */
[----:B------:R-:W-:Y:S02]  /*1570*/  @!P1 IADD3 R5, -R5, RZ, RZ ;  /* 0x000000ff05059210 */ /* 0x000fe40007ffe1ff */
[----:B------:R-:W-:Y:S02]  /*1580*/  LOP3.LUT R12, R2, 0xfffffff8, RZ, 0xc0, !PT ;  /* 0xfffffff8020c7812 */ /* 0x000fe400078ec0ff */
[----:B------:R-:W-:Y:S02]  /*1590*/  SHF.R.S32.HI R2, RZ, 0x3, R2 ;  /* 0x00000003ff027819 */ /* 0x000fe40000011402 */
[C---:B------:R-:W-:Y:S01]  /*15a0*/  ISETP.GT.AND P1, PT, R11.reuse, 0x3f, PT ;  /* 0x0000003f0b00780c */ /* 0x040fe20003f24270 */
[----:B------:R-:W-:Y:S01]  /*15b0*/  IMAD.IADD R12, R11, 0x1, -R12 ;  /* 0x000000010b0c7824 */ /* 0x000fe200078e0a0c */
[----:B------:R-:W-:-:S02]  /*15c0*/  @!P0 LOP3.LUT R5, RZ, R10, RZ, 0x33, !PT ;  /* 0x0000000aff058212 */ /* 0x000fc400078e33ff */
[----:B------:R-:W-:-:S03]  /*15d0*/  ISETP.GE.AND P0, PT, R2, UR4, PT ;  /* 0x0000000402007c0c */ /* 0x000fc6000bf06270 */
[----:B------:R-:W-:-:S05]  /*15e0*/  IMAD R5, R0, R5, RZ ;  /* 0x0000000500057224 */ /* 0x000fca00078e02ff */
[----:B------:R-:W-:Y:S01]  /*15f0*/  IABS R30, R5 ;  /* 0x00000005001e7213 */ /* 0x000fe20000000000 */
[--C-:B------:R-:W-:Y:S02]  /*1600*/  @!P1 IMAD R9, R2, 0x24, R29.reuse ;  /* 0x0000002402099824 */ /* 0x100fe400078e021d */
[----:B------:R-:W-:Y:S02]  /*1610*/  IMAD R29, R12, 0x24, R29 ;  /* 0x000000240c1d7824 */ /* 0x000fe400078e021d */
[----:B------:R-:W-:Y:S01]  /*1620*/  VIADD R19, R30, UR5 ;  /* 0x000000051e137c36 */ /* 0x000fe20008000000 */
[----:B------:R-:W-:Y:S01]  /*1630*/  @!P1 LEA R6, R12, R9, 0x2 ;  /* 0x000000090c069211 */ /* 0x000fe200078e10ff */
[----:B------:R-:W-:Y:S01]  /*1640*/  IMAD R29, R2, 0x4, R29 ;  /* 0x00000004021d7824 */ /* 0x000fe200078e021d */
        /* <DEDUP_REMOVED lines=16> */
[----:B------:R-:W-:-:S06]  /*1750*/  LEA.HI.X R25, R34, UR5, R0, 0x2, P0 ;  /* 0x0000000522197c11 */ /* 0x000fcc00080f1400 */
[----:B------:R0:W5:Y:S03]  /*1760*/  LDG.E R25, desc[UR8][R24.64] ;  /* 0x0000000818197981 */ /* 0x000166000c1e1900 */
.L_x_205:
[----:B------:R-:W-:Y:S05]  /*1770*/  BSYNC B0 ;  /* 0x0000000000007941 */ /* 0x000fea0003800000 */
.L_x_204:
[----:B-----5:R1:W-:Y:S01]  /*1780*/  @!P1 STS [R6], R25 ;  /* 0x0000001906009388 */ /* 0x0203e20000000800 */
[----:B------:R-:W2:Y:S01]  /*1790*/  I2F.RP R12, R30 ;  /* 0x0000001e000c7306 */ /* 0x000ea20000209400 */
[----:B------:R-:W-:Y:S01]  /*17a0*/  BAR.SYNC.DEFER_BLOCKING 0x0 ;  /* 0x0000000000007b1d */ /* 0x000fe20000010000 */
[----:B------:R-:W-:Y:S02]  /*17b0*/  ISETP.GT.AND P5, PT, R4, RZ, PT ;  /* 0x000000ff0400720c */ /* 0x000fe40003fa4270 */
[----:B------:R-:W-:-:S03]  /*17c0*/  ISETP.NE.AND P6, PT, R5, RZ, PT ;  /* 0x000000ff0500720c */ /* 0x000fc60003fc5270 */
[----:B------:R-:W-:Y:S01]  /*17d0*/  BSSY B1, `(.L_x_206) ;  /* 0x0000230000017945 */ /* 0x000fe20003800000 */
[----:B--2---:R-:W2:Y:S01]  /*17e0*/  MUFU.RCP R12, R12 ;  /* 0x0000000c000c7308 */ /* 0x004ea20000001000 */
[----:B-1----:R-:W-:Y:S01]  /*17f0*/  IABS R25, R5 ;  /* 0x0000000500197213 */ /* 0x002fe20000000000 */
[----:B------:R-:W1:Y:S04]  /*1800*/  @!P1 LDS R27, [R29] ;  /* 0x000000001d1b9984 */ /* 0x000e680000000800 */
[----:B------:R-:W-:Y:S02]  /*1810*/  IMAD.MOV R25, RZ, RZ, -R25 ;  /* 0x000000ffff197224 */ /* 0x000fe400078e0a19 */
[----:B--2---:R-:W-:-:S04]  /*1820*/  VIADD R36, R12, 0xffffffe ;  /* 0x0ffffffe0c247836 */ /* 0x004fc80000000000 */
[----:B------:R-:W2:Y:S02]  /*1830*/  F2I.FTZ.U32.TRUNC.NTZ R37, R36 ;  /* 0x0000002400257305 */ /* 0x000ea4000021f000 */
[----:B--2---:R-:W-:Y:S02]  /*1840*/  IMAD.MOV R12, RZ, RZ, -R37 ;  /* 0x000000ffff0c7224 */ /* 0x004fe400078e0a25 */
[----:B------:R-:W-:Y:S02]  /*1850*/  IMAD.MOV.U32 R36, RZ, RZ, RZ ;  /* 0x000000ffff247224 */ /* 0x000fe400078e00ff */
[----:B------:R-:W-:-:S04]  /*1860*/  IMAD R12, R12, R30, RZ ;  /* 0x0000001e0c0c7224 */ /* 0x000fc800078e02ff */
[----:B------:R-:W-:Y:S01]  /*1870*/  IMAD.HI.U32 R35, R37, R12, R36 ;  /* 0x0000000c25237227 */ /* 0x000fe200078e0024 */
[----:B-1----:R-:W1:Y:S02]  /*1880*/  SHFL.BFLY PT, R0, R27, 0x4, 0x1f ;  /* 0x0c801f001b007f89 */ /* 0x002e6400000e0000 */
[----:B-1----:R-:W-:Y:S02]  /*1890*/  FMNMX.FTZ R31, R0, R27, !PT ;  /* 0x0000001b001f7209 */ /* 0x002fe40007810000 */
[----:B------:R-:W0:Y:S03]  /*18a0*/  LDC R0, c[0x0][0x270] ;  /* 0x00009c00ff007b82 */ /* 0x000e260000000800 */
[----:B------:R-:W1:Y:S01]  /*18b0*/  SHFL.BFLY PT, R26, R31, 0x2, 0x1f ;  /* 0x0c401f001f1a7f89 */ /* 0x000e6200000e0000 */
[-C--:B0-----:R-:W-:Y:S02]  /*18c0*/  IABS R24, R0.reuse ;  /* 0x0000000000187213 */ /* 0x081fe40000000000 */
[----:B------:R-:W-:-:S02]  /*18d0*/  IABS R12, R0 ;  /* 0x00000000000c7213 */ /* 0x000fc40000000000 */
[----:B-1----:R-:W-:Y:S01]  /*18e0*/  FMNMX.FTZ R26, R31, R26, !PT ;  /* 0x0000001a1f1a7209 */ /* 0x002fe20007810000 */
[----:B------:R-:W0:Y:S02]  /*18f0*/  I2F.U32.RP R22, R24 ;  /* 0x0000001800167306 */ /* 0x000e240000209000 */
[----:B------:R-:W-:Y:S02]  /*1900*/  IMAD.MOV R12, RZ, RZ, -R12 ;  /* 0x000000ffff0c7224 */ /* 0x000fe400078e0a0c */
[----:B------:R-:W1:Y:S04]  /*1910*/  SHFL.BFLY PT, R9, R26, 0x1, 0x1f ;  /* 0x0c201f001a097f89 */ /* 0x000e6800000e0000 */
[----:B0-----:R-:W0:Y:S01]  /*1920*/  MUFU.RCP R38, R22 ;  /* 0x0000001600267308 */ /* 0x001e220000001000 */
[----:B-1----:R-:W-:-:S02]  /*1930*/  FMNMX.FTZ R9, R26, R9, !PT ;  /* 0x000000091a097209 */ /* 0x002fc40007810000 */
[----:B------:R-:W-:Y:S02]  /*1940*/  IABS R26, R19 ;  /* 0x00000013001a7213 */ /* 0x000fe40000000000 */
[----:B------:R-:W-:Y:S01]  /*1950*/  FSETP.NEU.FTZ.AND P0, PT, R9, -INF , PT ;  /* 0xff8000000900780b */ /* 0x000fe20003f1d000 */
[----:B0-----:R-:W-:Y:S02]  /*1960*/  VIADD R38, R38, 0xffffffe ;  /* 0x0ffffffe26267836 */ /* 0x001fe40000000000 */
[----:B------:R-:W-:Y:S01]  /*1970*/  IMAD.HI.U32 R35, R35, R26, RZ ;  /* 0x0000001a23237227 */ /* 0x000fe200078e00ff */
[----:B------:R-:W-:Y:S01]  /*1980*/  FSEL R6, R9, RZ, P0 ;  /* 0x000000ff09067208 */ /* 0x000fe20000000000 */
[----:B------:R-:W0:Y:S02]  /*1990*/  F2I.FTZ.U32.TRUNC.NTZ R39, R38 ;  /* 0x0000002600277305 */ /* 0x000e24000021f000 */
[----:B------:R-:W-:Y:S02]  /*19a0*/  IMAD R25, R35, R25, R26 ;  /* 0x0000001923197224 */ /* 0x000fe400078e021a */
[----:B------:R-:W-:-:S03]  /*19b0*/  FADD.FTZ R9, -R6, R27 ;  /* 0x0000001b06097221 */ /* 0x000fc60000010100 */
[----:B------:R-:W-:Y:S01]  /*19c0*/  ISETP.GT.U32.AND P4, PT, R30, R25, PT ;  /* 0x000000191e00720c */ /* 0x000fe20003f84070 */
[----:B------:R-:W-:-:S06]  /*19d0*/  FMUL.FTZ R9, R9, 1.4426950216293334961 ;  /* 0x3fb8aa3b09097820 */ /* 0x000fcc0000410000 */
[----:B------:R-:W1:Y:S01]  /*19e0*/  MUFU.EX2 R9, R9 ;  /* 0x0000000900097308 */ /* 0x000e620000000800 */
[--C-:B0-----:R-:W-:Y:S02]  /*19f0*/  IMAD.MOV R37, RZ, RZ, -R39.reuse ;  /* 0x000000ffff257224 */ /* 0x101fe400078e0a27 */
[----:B------:R-:W-:Y:S02]  /*1a00*/  IMAD.MOV.U32 R38, RZ, RZ, RZ ;  /* 0x000000ffff267224 */ /* 0x000fe400078e00ff */
[----:B------:R-:W-:Y:S02]  /*1a10*/  IMAD R22, R37, R24, RZ ;  /* 0x0000001825167224 */ /* 0x000fe400078e02ff */
[----:B------:R-:W-:Y:S02]  /*1a20*/  @!P4 IMAD.IADD R25, R25, 0x1, -R30 ;  /* 0x000000011919c824 */ /* 0x000fe400078e0a1e */
[----:B------:R-:W-:-:S03]  /*1a30*/  IMAD.HI.U32 R39, R39, R22, R38 ;  /* 0x0000001627277227 */ /* 0x000fc600078e0026 */
[----:B------:R-:W-:Y:S01]  /*1a40*/  ISETP.GE.U32.AND P0, PT, R25, R30, PT ;  /* 0x0000001e1900720c */ /* 0x000fe20003f06070 */
[----:B------:R-:W-:Y:S01]  /*1a50*/  @!P4 VIADD R35, R35, 0x1 ;  /* 0x000000012323c836 */ /* 0x000fe20000000000 */
[----:B-1----:R-:W0:Y:S11]  /*1a60*/  SHFL.BFLY PT, R34, R9, 0x4, 0x1f ;  /* 0x0c801f0009227f89 */ /* 0x002e3600000e0000 */
[----:B------:R-:W-:-:S02]  /*1a70*/  @P0 VIADD R35, R35, 0x1 ;  /* 0x0000000123230836 */ /* 0x000fc40000000000 */
[----:B0-----:R-:W-:Y:S01]  /*1a80*/  FADD.FTZ R34, R9, R34 ;  /* 0x0000002209227221 */ /* 0x001fe20000010000 */
[----:B------:R-:W-:Y:S02]  /*1a90*/  IABS R9, R7 ;  /* 0x0000000700097213 */ /* 0x000fe40000000000 */
[----:B------:R-:W-:Y:S02]  /*1aa0*/  LOP3.LUT R7, R7, R0, RZ, 0x3c, !PT ;  /* 0x0000000007077212 */ /* 0x000fe400078e3cff */
[----:B------:R-:W0:Y:S01]  /*1ab0*/  SHFL.BFLY PT, R31, R34, 0x2, 0x1f ;  /* 0x0c401f00221f7f89 */ /* 0x000e2200000e0000 */
[----:B------:R-:W-:Y:S01]  /*1ac0*/  IMAD.HI.U32 R22, R39, R9, RZ ;  /* 0x0000000927167227 */ /* 0x000fe200078e00ff */
[----:B------:R-:W-:Y:S02]  /*1ad0*/  ISETP.GE.AND P0, PT, R7, RZ, PT ;  /* 0x000000ff0700720c */ /* 0x000fe40003f06270 */
[----:B------:R-:W-:Y:S01]  /*1ae0*/  LEA.HI.SX32 R7, R4, 0x1, 0x1 ;  /* 0x0000000104077811 */ /* 0x000fe200078f0aff */
[----:B------:R-:W-:-:S04]  /*1af0*/  IMAD.HI.U32 R39, R39, R26, RZ ;  /* 0x0000001a27277227 */ /* 0x000fc800078e00ff */
[-C--:B------:R-:W-:Y:S02]  /*1b00*/  IMAD R9, R22, R12.reuse, R9 ;  /* 0x0000000c16097224 */ /* 0x080fe400078e0209 */
[----:B------:R-:W-:Y:S01]  /*1b10*/  IMAD R25, R39, R12, R26 ;  /* 0x0000000c27197224 */ /* 0x000fe200078e021a */
[C---:B------:R-:W-:Y:S02]  /*1b20*/  LOP3.LUT R12, R19.reuse, R30, RZ, 0x3c, !PT ;  /* 0x0000001e130c7212 */ /* 0x040fe400078e3cff */
[C---:B------:R-:W-:Y:S02]  /*1b30*/  ISETP.GT.U32.AND P1, PT, R24.reuse, R9, PT ;  /* 0x000000091800720c */ /* 0x040fe40003f24070 */
[----:B------:R-:W-:Y:S02]  /*1b40*/  ISETP.GT.U32.AND P2, PT, R24, R25, PT ;  /* 0x000000191800720c */ /* 0x000fe40003f44070 */
[----:B------:R-:W-:Y:S02]  /*1b50*/  ISETP.GE.AND P3, PT, R12, RZ, PT ;  /* 0x000000ff0c00720c */ /* 0x000fe40003f66270 */
[----:B------:R-:W1:Y:S01]  /*1b60*/  LDC.U8 R12, c[0x0][0x3d9] ;  /* 0x0000f640ff0c7b82 */ /* 0x000e620000000000 */
[----:B------:R-:W-:Y:S01]  /*1b70*/  LOP3.LUT R19, R19, R0, RZ, 0x3c, !PT ;  /* 0x0000000013137212 */ /* 0x000fe200078e3cff */
[----:B0-----:R-:W-:-:S05]  /*1b80*/  FADD.FTZ R31, R34, R31 ;  /* 0x0000001f221f7221 */ /* 0x001fca0000010000 */
[--C-:B------:R-:W-:Y:S01]  /*1b90*/  @!P1 IMAD.IADD R9, R9, 0x1, -R24.reuse ;  /* 0x0000000109099824 */ /* 0x100fe200078e0a18 */
[----:B------:R-:W0:Y:S01]  /*1ba0*/  SHFL.BFLY PT, R26, R31, 0x1, 0x1f ;  /* 0x0c201f001f1a7f89 */ /* 0x000e2200000e0000 */
[----:B------:R-:W-:-:S03]  /*1bb0*/  @!P2 IMAD.IADD R25, R25, 0x1, -R24 ;  /* 0x000000011919a824 */ /* 0x000fc600078e0a18 */
[-C--:B------:R-:W-:Y:S01]  /*1bc0*/  ISETP.GE.U32.AND P4, PT, R9, R24.reuse, PT ;  /* 0x000000180900720c */ /* 0x080fe20003f86070 */
[----:B------:R-:W-:Y:S01]  /*1bd0*/  @!P3 IMAD.MOV R35, RZ, RZ, -R35 ;  /* 0x000000ffff23b224 */ /* 0x000fe200078e0a23 */
[----:B------:R-:W-:Y:S01]  /*1be0*/  SHF.R.S32.HI R9, RZ, 0x1f, R4 ;  /* 0x0000001fff097819 */ /* 0x000fe20000011404 */
[----:B------:R-:W-:Y:S01]  /*1bf0*/  @!P1 VIADD R22, R22, 0x1 ;  /* 0x0000000116169836 */ /* 0x000fe20000000000 */
[----:B------:R-:W-:Y:S01]  /*1c00*/  ISETP.GE.U32.AND P3, PT, R25, R24, PT ;  /* 0x000000181900720c */ /* 0x000fe20003f66070 */
[----:B------:R-:W-:Y:S01]  /*1c10*/  @!P2 VIADD R39, R39, 0x1 ;  /* 0x000000012727a836 */ /* 0x000fe20000000000 */
[----:B------:R-:W-:Y:S01]  /*1c20*/  ISETP.NE.AND P2, PT, R0, RZ, PT ;  /* 0x000000ff0000720c */ /* 0x000fe20003f45270 */
[----:B------:R-:W-:Y:S01]  /*1c30*/  @!P5 IMAD.MOV R7, RZ, RZ, R9 ;  /* 0x000000ffff07d224 */ /* 0x000fe200078e0209 */
[----:B------:R-:W-:Y:S02]  /*1c40*/  ISETP.GE.AND P5, PT, R19, RZ, PT ;  /* 0x000000ff1300720c */ /* 0x000fe40003fa6270 */
[----:B------:R-:W-:-:S02]  /*1c50*/  @!P6 LOP3.LUT R35, RZ, R30, RZ, 0x33, !PT ;  /* 0x0000001eff23e212 */ /* 0x000fc400078e33ff */
[----:B------:R-:W-:Y:S01]  /*1c60*/  LEA.HI.SX32 R9, R5, 0x1, 0x1 ;  /* 0x0000000105097811 */ /* 0x000fe200078f0aff */
[----:B------:R-:W-:Y:S01]  /*1c70*/  @P4 VIADD R22, R22, 0x1 ;  /* 0x0000000116164836 */ /* 0x000fe20000000000 */
[----:B-1----:R-:W-:Y:S02]  /*1c80*/  ISETP.NE.AND P4, PT, R12, RZ, PT ;  /* 0x000000ff0c00720c */ /* 0x002fe40003f85270 */
[----:B------:R-:W-:Y:S01]  /*1c90*/  LOP3.LUT R12, RZ, R0, RZ, 0x33, !PT ;  /* 0x00000000ff0c7212 */ /* 0x000fe200078e33ff */
[----:B------:R-:W-:Y:S01]  /*1ca0*/  @!P0 IMAD.MOV R22, RZ, RZ, -R22 ;  /* 0x000000ffff168224 */ /* 0x000fe200078e0a16 */
[----:B------:R-:W-:Y:S01]  /*1cb0*/  LOP3.LUT P0, RZ, R11, 0x7, RZ, 0xc0, !PT ;  /* 0x000000070bff7812 */ /* 0x000fe2000780c0ff */
[----:B------:R-:W-:Y:S01]  /*1cc0*/  @P3 VIADD R39, R39, 0x1 ;  /* 0x0000000127273836 */ /* 0x000fe20000000000 */
[----:B------:R-:W-:Y:S01]  /*1cd0*/  ISETP.GT.AND P3, PT, R5, RZ, PT ;  /* 0x000000ff0500720c */ /* 0x000fe20003f64270 */
[----:B0-----:R-:W-:Y:S01]  /*1ce0*/  FADD.FTZ R26, R31, R26 ;  /* 0x0000001a1f1a7221 */ /* 0x001fe20000010000 */
[----:B------:R-:W-:Y:S01]  /*1cf0*/  ISETP.GT.OR P0, PT, R11, 0x3f, P0 ;  /* 0x0000003f0b00780c */ /* 0x000fe20000704670 */
[----:B------:R-:W-:Y:S01]  /*1d00*/  @!P5 IMAD.MOV R39, RZ, RZ, -R39 ;  /* 0x000000ffff27d224 */ /* 0x000fe200078e0a27 */
[----:B------:R-:W-:-:S02]  /*1d10*/  SEL R31, R12, R22, !P2 ;  /* 0x000000160c1f7207 */ /* 0x000fc40005000000 */
[----:B------:R-:W-:Y:S02]  /*1d20*/  FSETP.NE.FTZ.AND P1, PT, R26, RZ, PT ;  /* 0x000000ff1a00720b */ /* 0x000fe40003f35000 */
[----:B------:R-:W-:Y:S02]  /*1d30*/  SHF.R.S32.HI R22, RZ, 0x1f, R5 ;  /* 0x0000001fff167819 */ /* 0x000fe40000011405 */
[----:B------:R-:W-:Y:S02]  /*1d40*/  SEL R10, R10, 0x1, !P4 ;  /* 0x000000010a0a7807 */ /* 0x000fe40006000000 */
[----:B------:R-:W-:Y:S01]  /*1d50*/  SEL R39, R12, R39, !P2 ;  /* 0x000000270c277207 */ /* 0x000fe20005000000 */
[----:B------:R-:W-:Y:S01]  /*1d60*/  @!P3 IMAD.MOV R9, RZ, RZ, R22 ;  /* 0x000000ffff09b224 */ /* 0x000fe200078e0216 */
[----:B------:R-:W-:Y:S01]  /*1d70*/  ISETP.LT.U32.AND P5, PT, R20, R35, PT ;  /* 0x000000231400720c */ /* 0x000fe20003fa1070 */
[-C--:B------:R-:W-:Y:S01]  /*1d80*/  IMAD R22, R31, R10.reuse, RZ ;  /* 0x0000000a1f167224 */ /* 0x080fe200078e02ff */
[----:B------:R-:W-:Y:S01]  /*1d90*/  SHF.R.S32.HI R25, RZ, 0x1f, R35 ;  /* 0x0000001fff197819 */ /* 0x000fe20000011423 */
[----:B------:R-:W-:-:S02]  /*1da0*/  IMAD R24, R39, R10, RZ ;  /* 0x0000000a27187224 */ /* 0x000fc400078e02ff */
[----:B------:R0:W1:Y:S01]  /*1db0*/  @P1 MUFU.LG2 R19, R26 ;  /* 0x0000001a00131308 */ /* 0x0000620000000c00 */
[----:B------:R-:W-:Y:S01]  /*1dc0*/  ISETP.LT.AND.EX P5, PT, R21, R25, PT, P5 ;  /* 0x000000191500720c */ /* 0x000fe20003fa1350 */
[----:B------:R-:W-:Y:S02]  /*1dd0*/  IMAD R10, R7, R22, RZ ;  /* 0x00000016070a7224 */ /* 0x000fe400078e02ff */
[----:B------:R-:W-:Y:S01]  /*1de0*/  IMAD R9, R24, R9, RZ ;  /* 0x0000000918097224 */ /* 0x000fe200078e02ff */
[----:B------:R-:W-:Y:S02]  /*1df0*/  SEL R12, R20, R35, P5 ;  /* 0x00000023140c7207 */ /* 0x000fe40002800000 */
[----:B------:R-:W-:Y:S01]  /*1e00*/  SEL R11, R21, R25, P5 ;  /* 0x00000019150b7207 */ /* 0x000fe20002800000 */
[----:B0-----:R-:W-:Y:S02]  /*1e10*/  IMAD.MOV.U32 R26, RZ, RZ, 0x7f800000 ;  /* 0x7f800000ff1a7424 */ /* 0x001fe400078e00ff */
[----:B-1----:R-:W-:Y:S01]  /*1e20*/  @P1 FFMA.FTZ R26, R19, 0.69314718246459960938, R6 ;  /* 0x3f317218131a1823 */ /* 0x002fe20000010006 */
        /* <DEDUP_REMOVED lines=36> */
[----:B------:R-:W-:Y:S05]  /*2070*/  CALL.REL.NOINC `($__internal_4_$__cuda_sm20_div_s64) ;  /* 0x0000002400c07944 */ /* 0x000fea0003c00000 */
[-C--:B------:R-:W-:Y:S02]  /*2080*/  IADD3 R25, P0, RZ, -R0.reuse, RZ ;  /* 0x80000000ff197210 */ /* 0x080fe40007f1e0ff */
[----:B------:R-:W-:Y:S02]  /*2090*/  MOV R40, R0 ;  /* 0x0000000000287202 */ /* 0x000fe40000000f00 */
[----:B------:R-:W-:Y:S01]  /*20a0*/  IADD3.X R19, RZ, ~R21, RZ, P0, !PT ;  /* 0x80000015ff137210 */ /* 0x000fe200007fe4ff */
[----:B------:R-:W-:Y:S01]  /*20b0*/  IMAD.WIDE.U32 R30, R34, R25, R30 ;  /* 0x00000019221e7225 */ /* 0x000fe200078e001e */
[----:B------:R-:W-:-:S03]  /*20c0*/  MOV R41, R21 ;  /* 0x0000001500297202 */ /* 0x000fc60000000f00 */
[----:B------:R-:W-:Y:S01]  /*20d0*/  IMAD R19, R19, R34, RZ ;  /* 0x0000002213137224 */ /* 0x000fe200078e02ff */
[----:B------:R-:W-:-:S03]  /*20e0*/  MOV R24, R30 ;  /* 0x0000001e00187202 */ /* 0x000fc60000000f00 */
[----:B------:R-:W-:-:S05]  /*20f0*/  IMAD R19, R6, R25, R19 ;  /* 0x0000001906137224 */ /* 0x000fca00078e0213 */
[----:B------:R-:W-:Y:S01]  /*2100*/  IADD3 R19, R31, R19, RZ ;  /* 0x000000131f137210 */ /* 0x000fe20007ffe0ff */
[----:B------:R-:W-:Y:S05]  /*2110*/  BRA `(.L_x_211) ;  /* 0x0000000000587947 */ /* 0x000fea0003800000 */
.L_x_210:
        /* <DEDUP_REMOVED lines=22> */
.L_x_211:
[----:B------:R-:W-:Y:S05]  /*2280*/  BSYNC B0 ;  /* 0x0000000000007941 */ /* 0x000fea0003800000 */
.L_x_209:
[----:B------:R-:W-:Y:S01]  /*2290*/  LOP3.LUT R0, R19, R8, RZ, 0xfc, !PT ;  /* 0x0000000813007212 */ /* 0x000fe200078efcff */
[----:B------:R-:W-:Y:S03]  /*22a0*/  BSSY B0, `(.L_x_212) ;  /* 0x0000028000007945 */ /* 0x000fe60003800000 */
[----:B------:R-:W-:-:S13]  /*22b0*/  ISETP.NE.U32.AND P0, PT, R0, RZ, PT ;  /* 0x000000ff0000720c */ /* 0x000fda0003f05070 */
[----:B------:R-:W-:Y:S05]  /*22c0*/  @!P0 BRA `(.L_x_213) ;  /* 0x00000000003c8947 */ /* 0x000fea0003800000 */
[----:B------:R-:W-:Y:S01]  /*22d0*/  IMAD.MOV.U32 R22, RZ, RZ, R23 ;  /* 0x000000ffff167224 */ /* 0x000fe200078e0017 */
[----:B------:R-:W-:Y:S02]  /*22e0*/  MOV R6, R8 ;  /* 0x0000000800067202 */ /* 0x000fe40000000f00 */
[----:B------:R-:W-:Y:S02]  /*22f0*/  MOV R20, 0x2310 ;  /* 0x0000231000147802 */ /* 0x000fe40000000f00 */
[----:B------:R-:W-:Y:S05]  /*2300*/  CALL.REL.NOINC `($__internal_4_$__cuda_sm20_div_s64) ;  /* 0x00000024001c7944 */ /* 0x000fea0003c00000 */
        /* <DEDUP_REMOVED lines=11> */
.L_x_213:
[----:B------:R-:W0:Y:S01]  /*23c0*/  I2F.U32.RP R2, R23 ;  /* 0x0000001700027306 */ /* 0x000e220000209000 */
[----:B------:R-:W-:Y:S01]  /*23d0*/  ISETP.NE.U32.AND P0, PT, R23, RZ, PT ;  /* 0x000000ff1700720c */ /* 0x000fe20003f05070 */
[----:B------:R-:W-:Y:S01]  /*23e0*/  HFMA2.MMA R35, -RZ, RZ, 0, 0 ;  /* 0x00000000ff237435 */ /* 0x000fe200000001ff */
[----:B------:R-:W-:-:S05]  /*23f0*/  MOV R8, RZ ;  /* 0x000000ff00087202 */ /* 0x000fca0000000f00 */
        /* <DEDUP_REMOVED lines=18> */
.L_x_214:
[----:B------:R-:W-:Y:S05]  /*2520*/  BSYNC B0 ;  /* 0x0000000000007941 */ /* 0x000fea0003800000 */
.L_x_212:
        /* <DEDUP_REMOVED lines=11> */
[----:B------:R-:W-:Y:S05]  /*25e0*/  CALL.REL.NOINC `($__internal_4_$__cuda_sm20_div_s64) ;  /* 0x0000002000647944 */ /* 0x000fea0003c00000 */
        /* <DEDUP_REMOVED lines=8> */
.L_x_216:
        /* <DEDUP_REMOVED lines=19> */
[----:B------:R-:W-:-:S05]  /*27a0*/  IADD3 R0, -R20, RZ, RZ ;  /* 0x000000ff14007210 */ /* 0x000fca0007ffe1ff */
[----:B------:R-:W-:Y:S02]  /*27b0*/  IMAD R34, R7, R0, R34 ;  /* 0x0000000007227224 */ /* 0x000fe400078e0222 */
.L_x_217:
[----:B------:R-:W-:Y:S05]  /*27c0*/  BSYNC B0 ;  /* 0x0000000000007941 */ /* 0x000fea0003800000 */
.L_x_215:
[-C--:B------:R-:W-:Y:S01]  /*27d0*/  IMAD R0, R33, R18.reuse, RZ ;  /* 0x0000001221007224 */ /* 0x080fe200078e02ff */
[----:B------:R-:W-:Y:S01]  /*27e0*/  ULDC.U8 UR10, c[0x0][0x3d9] ;  /* 0x0000f640000a7ab9 */ /* 0x000fe20000000000 */
[C---:B------:R-:W-:Y:S01]  /*27f0*/  IMAD.WIDE.U32 R6, R32.reuse, R18, RZ ;  /* 0x0000001220067225 */ /* 0x040fe200078e00ff */
[----:B------:R-:W-:Y:S01]  /*2800*/  UISETP.NE.AND UP0, UPT, UR10, URZ, UPT ;  /* 0x0000003f0a00728c */ /* 0x000fe2000bf05270 */
[----:B------:R-:W-:Y:S01]  /*2810*/  SHF.R.S32.HI R3, RZ, 0x1f, R23 ;  /* 0x0000001fff037819 */ /* 0x000fe20000011417 */
[----:B------:R-:W-:Y:S01]  /*2820*/  ULDC.64 UR4, c[0x0][0x2c0] ;  /* 0x0000b00000047ab9 */ /* 0x000fe20000000a00 */
[----:B------:R-:W-:Y:S01]  /*2830*/  IMAD R33, R32, R17, R0 ;  /* 0x0000001120217224 */ /* 0x000fe200078e0200 */
[----:B------:R-:W-:Y:S01]  /*2840*/  UIMAD UR4, UR4, UR5, URZ ;  /* 0x00000005040472a4 */ /* 0x000fe2000f8e023f */
[----:B------:R-:W-:Y:S01]  /*2850*/  IMAD R8, R8, R23, RZ ;  /* 0x0000001708087224 */ /* 0x000fe200078e02ff */
[----:B------:R-:W-:Y:S01]  /*2860*/  USEL UR5, UR5, 0x1, !UP0 ;  /* 0x0000000105057887 */ /* 0x000fe2000c000000 */
[----:B------:R-:W-:Y:S01]  /*2870*/  BSSY B0, `(.L_x_218) ;  /* 0x0000040000007945 */ /* 0x000fe20003800000 */
[----:B------:R-:W-:Y:S01]  /*2880*/  IADD3 R33, R7, R33, RZ ;  /* 0x0000002107217210 */ /* 0x000fe20007ffe0ff */
[----:B------:R-:W-:Y:S01]  /*2890*/  USHF.R.S32.HI UR11, URZ, 0x1f, UR4 ;  /* 0x0000001f3f0b7899 */ /* 0x000fe20008011404 */
[----:B------:R-:W-:Y:S01]  /*28a0*/  IMAD R3, R3, R30, R8 ;  /* 0x0000001e03037224 */ /* 0x000fe200078e0208 */
[----:B------:R-:W-:Y:S01]  /*28b0*/  USHF.R.S32.HI UR10, URZ, 0x1f, UR5 ;  /* 0x0000001f3f0a7899 */ /* 0x000fe20008011405 */
[----:B------:R-:W-:-:S02]  /*28c0*/  IMAD R19, R21, UR5, RZ ;  /* 0x0000000515137c24 */ /* 0x000fc4000f8e02ff */
[-C--:B------:R-:W-:Y:S02]  /*28d0*/  IMAD R0, R33, R16.reuse, RZ ;  /* 0x0000001021007224 */ /* 0x080fe400078e02ff */
[----:B------:R-:W-:-:S04]  /*28e0*/  IMAD.WIDE.U32 R32, R6, R16, RZ ;  /* 0x0000001006207225 */ /* 0x000fc800078e00ff */
[----:B------:R-:W-:Y:S02]  /*28f0*/  IMAD R7, R15, R6, R0 ;  /* 0x000000060f077224 */ /* 0x000fe400078e0200 */
[----:B------:R-:W-:-:S03]  /*2900*/  IMAD.WIDE.U32 R36, R34, UR4, RZ ;  /* 0x0000000422247c25 */ /* 0x000fc6000f8e00ff */
[----:B------:R-:W-:Y:S01]  /*2910*/  IADD3 R6, R33, R7, RZ ;  /* 0x0000000721067210 */ /* 0x000fe20007ffe0ff */
[----:B------:R-:W-:Y:S02]  /*2920*/  IMAD R7, R2, UR4, RZ ;  /* 0x0000000402077c24 */ /* 0x000fe4000f8e02ff */
[----:B------:R-:W-:Y:S01]  /*2930*/  IMAD.WIDE.U32 R30, R30, R23, RZ ;  /* 0x000000171e1e7225 */ /* 0x000fe200078e00ff */
[----:B------:R-:W-:-:S03]  /*2940*/  LOP3.LUT R0, R41, R6, RZ, 0xfc, !PT ;  /* 0x0000000629007212 */ /* 0x000fc600078efcff */
[----:B------:R-:W-:Y:S01]  /*2950*/  IMAD R7, R34, UR11, R7 ;  /* 0x0000000b22077c24 */ /* 0x000fe2000f8e0207 */
        /* <DEDUP_REMOVED lines=13> */
[----:B------:R-:W-:Y:S05]  /*2a30*/  CALL.REL.NOINC `($__internal_4_$__cuda_sm20_div_s64) ;  /* 0x0000001c00507944 */ /* 0x000fea0003c00000 */
        /* <DEDUP_REMOVED lines=12> */
.L_x_219:
        /* <DEDUP_REMOVED lines=23> */
.L_x_220:
[----:B------:R-:W-:Y:S05]  /*2c70*/  BSYNC B0 ;  /* 0x0000000000007941 */ /* 0x000fea0003800000 */
.L_x_218:
        /* <DEDUP_REMOVED lines=19> */
.L_x_222:
        /* <DEDUP_REMOVED lines=22> */
.L_x_223:
[----:B------:R-:W-:Y:S05]  /*2f10*/  BSYNC B0 ;  /* 0x0000000000007941 */ /* 0x000fea0003800000 */
.L_x_221:
        /* <DEDUP_REMOVED lines=21> */
.L_x_225:
        /* <DEDUP_REMOVED lines=23> */
.L_x_226:
[----:B------:R-:W-:Y:S05]  /*31e0*/  BSYNC B0 ;  /* 0x0000000000007941 */ /* 0x000fea0003800000 */
.L_x_224:
[----:B------:R-:W-:Y:S01]  /*31f0*/  LOP3.LUT R2, R33, R13, RZ, 0xfc, !PT ;  /* 0x0000000d21027212 */ /* 0x000fe200078efcff */
[----:B------:R-:W-:Y:S01]  /*3200*/  ULDC UR4, c[0x0][0x2c4] ;  /* 0x0000b10000047ab9 */ /* 0x000fe20000000800 */
[----:B------:R-:W-:Y:S01]  /*3210*/  SHF.R.S32.HI R0, RZ, 0x1f, R10 ;  /* 0x0000001fff007819 */ /* 0x000fe2000001140a */
[----:B------:R-:W-:Y:S01]  /*3220*/  IMAD R44, R23, UR4, RZ ;  /* 0x00000004172c7c24 */ /* 0x000fe2000f8e02ff */
[----:B------:R-:W-:Y:S01]  /*3230*/  ISETP.NE.U32.AND P0, PT, R2, RZ, PT ;  /* 0x000000ff0200720c */ /* 0x000fe20003f05070 */
[----:B------:R-:W-:Y:S01]  /*3240*/  IMAD R19, R21, R10, RZ ;  /* 0x0000000a15137224 */ /* 0x000fe200078e02ff */
[----:B------:R-:W-:Y:S01]  /*3250*/  SHF.R.S32.HI R25, RZ, 0x1f, R4 ;  /* 0x0000001fff197819 */ /* 0x000fe20000011404 */
[----:B------:R-:W-:Y:S01]  /*3260*/  IMAD R15, R15, R4, RZ ;  /* 0x000000040f0f7224 */ /* 0x000fe200078e02ff */
[----:B------:R-:W-:Y:S01]  /*3270*/  SHF.R.S32.HI R21, RZ, 0x1f, R44 ;  /* 0x0000001fff157819 */ /* 0x000fe2000001142c */
[----:B------:R-:W-:Y:S01]  /*3280*/  IMAD R19, R0, R20, R19 ;  /* 0x0000001400137224 */ /* 0x000fe200078e0213 */
[----:B------:R-:W-:Y:S01]  /*3290*/  BSSY B0, `(.L_x_227) ;  /* 0x0000034000007945 */ /* 0x000fe20003800000 */
[----:B------:R-:W-:-:S02]  /*32a0*/  IMAD R0, R17, R44, RZ ;  /* 0x0000002c11007224 */ /* 0x000fc400078e02ff */
[----:B------:R-:W-:Y:S02]  /*32b0*/  IMAD R15, R25, R16, R15 ;  /* 0x00000010190f7224 */ /* 0x000fe400078e020f */
[----:B------:R-:W-:-:S04]  /*32c0*/  IMAD.WIDE.U32 R16, R16, R4, RZ ;  /* 0x0000000410107225 */ /* 0x000fc800078e00ff */
        /* <DEDUP_REMOVED lines=25> */
.L_x_228:
[----:B------:R-:W0:Y:S01]  /*3460*/  I2F.U32.RP R6, R14 ;  /* 0x0000000e00067306 */ /* 0x000e220000209000 */
[----:B------:R-:W-:Y:S01]  /*3470*/  IMAD.MOV.U32 R18, RZ, RZ, RZ ;  /* 0x000000ffff127224 */ /* 0x000fe200078e00ff */
[----:B------:R-:W-:Y:S01]  /*3480*/  ISETP.NE.U32.AND P0, PT, R14, RZ, PT ;  /* 0x000000ff0e00720c */ /* 0x000fe20003f05070 */
[----:B------:R-:W-:-:S05]  /*3490*/  IMAD.MOV.U32 R33, RZ, RZ, RZ ;  /* 0x000000ffff217224 */ /* 0x000fca00078e00ff */
        /* <DEDUP_REMOVED lines=17> */
[----:B------:R-:W-:Y:S01]  /*35b0*/  IMAD R14, R14, R13, R32 ;  /* 0x0000000d0e0e7224 */ /* 0x000fe200078e0220 */
[----:B------:R-:W-:Y:S02]  /*35c0*/  MOV R32, R0 ;  /* 0x0000000000207202 */ /* 0x000fe40000000f00 */
.L_x_229:
[----:B------:R-:W-:Y:S05]  /*35d0*/  BSYNC B0 ;  /* 0x0000000000007941 */ /* 0x000fea0003800000 */
.L_x_227:
        /* <DEDUP_REMOVED lines=30> */
.L_x_231:
        /* <DEDUP_REMOVED lines=23> */
.L_x_232:
[----:B------:R-:W-:Y:S05]  /*3930*/  BSYNC B0 ;  /* 0x0000000000007941 */ /* 0x000fea0003800000 */
.L_x_230:
[----:B------:R-:W-:Y:S01]  /*3940*/  IADD3 R31, P1, P0, R36, R34, R30 ;  /* 0x00000022241f7210 */ /* 0x000fe2000783e01e */
[----:B------:R-:W-:Y:S01]  /*3950*/  ULDC.64 UR4, c[0x0][0x2b0] ;  /* 0x0000ac0000047ab9 */ /* 0x000fe20000000a00 */
[----:B------:R-:W-:Y:S02]  /*3960*/  SHF.R.S32.HI R0, RZ, 0x1f, R9 ;  /* 0x0000001fff007819 */ /* 0x000fe40000011409 */
[----:B------:R-:W-:Y:S02]  /*3970*/  IADD3 R31, P3, P2, R40, R31, R44 ;  /* 0x0000001f281f7210 */ /* 0x000fe40007a7e02c */
[----:B------:R-:W-:Y:S02]  /*3980*/  IADD3.X R3, R7, R8, R3, P1, P0 ;  /* 0x0000000807037210 */ /* 0x000fe40000fe0403 */
[----:B------:R-:W-:Y:S02]  /*3990*/  IADD3 R16, P1, P0, R46, R31, R16 ;  /* 0x0000001f2e107210 */ /* 0x000fe4000783e010 */
[----:B------:R-:W-:Y:S01]  /*39a0*/  IADD3.X R4, R15, R3, R4, P3, P2 ;  /* 0x000000030f047210 */ /* 0x000fe20001fe4404 */
[----:B------:R-:W-:-:S03]  /*39b0*/  IMAD R3, R21, R9, RZ ;  /* 0x0000000915037224 */ /* 0x000fc600078e02ff */
[----:B------:R-:W-:Y:S01]  /*39c0*/  IADD3.X R17, R13, R4, R10, P1, P0 ;  /* 0x000000040d117210 */ /* 0x000fe20000fe040a */
[-C--:B------:R-:W-:Y:S02]  /*39d0*/  IMAD R0, R0, R20.reuse, R3 ;  /* 0x0000001400007224 */ /* 0x080fe400078e0203 */
[----:B------:R-:W-:Y:S01]  /*39e0*/  IMAD R3, R2, R5, RZ ;  /* 0x0000000502037224 */ /* 0x000fe200078e02ff */
        /* <DEDUP_REMOVED lines=10> */
.L_x_208:
[----:B------:R-:W-:Y:S02]  /*3a90*/  ULDC.64 UR4, c[0x0][0x2b0] ;  /* 0x0000ac0000047ab9 */ /* 0x000fe40000000a00 */
[----:B------:R-:W-:-:S04]  /*3aa0*/  LEA R2, P0, R30, UR4, 0x2 ;  /* 0x000000041e027c11 */ /* 0x000fc8000f8010ff */
[----:B------:R-:W-:-:S05]  /*3ab0*/  LEA.HI.X R3, R30, UR5, R31, 0x2, P0 ;  /* 0x000000051e037c11 */ /* 0x000fca00080f141f */
[----:B------:R1:W-:Y:S04]  /*3ac0*/  STG.E desc[UR8][R2.64], R26 ;  /* 0x0000001a02007986 */ /* 0x0003e8000c101908 */
.L_x_207:
[----:B------:R-:W-:Y:S05]  /*3ad0*/  BSYNC B1 ;  /* 0x0000000000017941 */ /* 0x000fea0003800000 */
.L_x_206:
[----:B------:R-:W2:Y:S01]  /*3ae0*/  S2R R31, SR_TID.X ;  /* 0x00000000001f7919 */ /* 0x000ea20000002100 */
[----:B------:R-:W3:Y:S01]  /*3af0*/  LDC R0, c[0x0][0x3c4] ;  /* 0x0000f100ff007b82 */ /* 0x000ee20000000800 */
[----:B------:R-:W-:Y:S01]  /*3b00*/  CS2R R10, SRZ ;  /* 0x00000000000a7805 */ /* 0x000fe2000001ff00 */
[----:B------:R-:W-:Y:S01]  /*3b10*/  IMAD.MOV.U32 R13, RZ, RZ, RZ ;  /* 0x000000ffff0d7224 */ /* 0x000fe200078e00ff */
[----:B------:R-:W-:Y:S02]  /*3b20*/  CS2R R8, SRZ ;  /* 0x0000000000087805 */ /* 0x000fe4000001ff00 */
[----:B------:R-:W-:Y:S02]  /*3b30*/  CS2R R6, SRZ ;  /* 0x0000000000067805 */ /* 0x000fe4000001ff00 */
[----:B---3--:R-:W-:Y:S02]  /*3b40*/  ISETP.GE.AND P0, PT, R0, 0x1, PT ;  /* 0x000000010000780c */ /* 0x008fe40003f06270 */
[----:B--2---:R-:W-:-:S04]  /*3b50*/  SHF.R.S32.HI R34, RZ, 0x1f, R31 ;  /* 0x0000001fff227819 */ /* 0x004fc8000001141f */
[CC--:B01----:R-:W-:Y:S02]  /*3b60*/  LEA.HI R2, R34.reuse, R31.reuse, RZ, 0x3 ;  /* 0x0000001f22027211 */ /* 0x0c3fe400078f18ff */
[----:B------:R-:W-:Y:S02]  /*3b70*/  LEA.HI R34, R34, R31, RZ, 0x4 ;  /* 0x0000001f22227211 */ /* 0x000fe400078f20ff */
[----:B------:R-:W-:Y:S02]  /*3b80*/  LOP3.LUT R2, R2, 0xfffffff8, RZ, 0xc0, !PT ;  /* 0xfffffff802027812 */ /* 0x000fe400078ec0ff */
[----:B------:R-:W-:Y:S02]  /*3b90*/  LOP3.LUT R4, R34, 0x3ffffff0, RZ, 0xc0, !PT ;  /* 0x3ffffff022047812 */ /* 0x000fe400078ec0ff */
[----:B------:R-:W-:Y:S01]  /*3ba0*/  SHF.R.S32.HI R34, RZ, 0x4, R34 ;  /* 0x00000004ff227819 */ /* 0x000fe20000011422 */
[----:B------:R-:W-:-:S05]  /*3bb0*/  IMAD.IADD R3, R31, 0x1, -R2 ;  /* 0x000000011f037824 */ /* 0x000fca00078e0a02 */
[----:B------:R-:W-:Y:S01]  /*3bc0*/  ISETP.GE.AND P1, PT, R3, R0, PT ;  /* 0x000000000300720c */ /* 0x000fe20003f26270 */
[----:B------:R-:W-:-:S03]  /*3bd0*/  IMAD.MOV.U32 R0, RZ, RZ, RZ ;  /* 0x000000ffff007224 */ /* 0x000fc600078e00ff */
[C---:B------:R-:W-:Y:S01]  /*3be0*/  ISETP.GT.OR P1, PT, R31.reuse, 0x3f, P1 ;  /* 0x0000003f1f00780c */ /* 0x040fe20000f24670 */
[----:B------:R-:W-:Y:S01]  /*3bf0*/  IMAD.IADD R31, R31, 0x1, -R4 ;  /* 0x000000011f1f7824 */ /* 0x000fe200078e0a04 */
[----:B------:R-:W-:-:S03]  /*3c00*/  CS2R R4, SRZ ;  /* 0x0000000000047805 */ /* 0x000fc6000001ff00 */
[----:B------:R-:W-:-:S04]  /*3c10*/  IMAD.SHL.U32 R31, R31, 0x4, RZ ;  /* 0x000000041f1f7824 */ /* 0x000fc800078e00ff */
[----:B------:R-:W-:-:S04]  /*3c20*/  VIADD R30, R31, 0x40 ;  /* 0x000000401f1e7836 */ /* 0x000fc80000000000 */
[----:B------:R-:W-:-:S04]  /*3c30*/  @!P1 FADD.FTZ R2, -R26, R27 ;  /* 0x0000001b1a029221 */ /* 0x000fc80000010100 */
[----:B------:R-:W-:-:S06]  /*3c40*/  @!P1 FMUL.FTZ R2, R2, 1.4426950216293334961 ;  /* 0x3fb8aa3b02029820 */ /* 0x000fcc0000410000 */
[----:B------:R-:W0:Y:S02]  /*3c50*/  @!P1 MUFU.EX2 R2, R2 ;  /* 0x0000000200029308 */ /* 0x000e240000000800 */
[----:B0-----:R0:W-:Y:S02]  /*3c60*/  @!P1 STS [R29], R2 ;  /* 0x000000021d009388 */ /* 0x0011e40000000800 */
[----:B0-----:R-:W-:Y:S01]  /*3c70*/  CS2R R2, SRZ ;  /* 0x0000000000027805 */ /* 0x001fe2000001ff00 */
[----:B------:R-:W-:Y:S01]  /*3c80*/  VIADD R29, R31, 0x80 ;  /* 0x000000801f1d7836 */ /* 0x000fe20000000000 */
        /* <DEDUP_REMOVED lines=30> */
.L_x_236:
        /* <DEDUP_REMOVED lines=14> */
.L_x_235:
[----:B------:R-:W-:Y:S05]  /*3f50*/  BSYNC B0 ;  /* 0x0000000000007941 */ /* 0x000fea0003800000 */
.L_x_234:
        /* <DEDUP_REMOVED lines=20> */
.L_x_233:
        /* <DEDUP_REMOVED lines=110> */
        .weak           $__internal_4_$__cuda_sm20_div_s64
        .type           $__internal_4_$__cuda_sm20_div_s64,@function
        .size           $__internal_4_$__cuda_sm20_div_s64,(.L_x_7423 - $__internal_4_$__cuda_sm20_div_s64)
$__internal_4_$__cuda_sm20_div_s64:
        /* <DEDUP_REMOVED lines=32> */
[----:B------:R-:W-:-:S04]  /*4980*/  IMAD.HI.U32 R21, P3, R25, R2, R42 ;  /* 0x0000000219157227 */ /* 0x000fc8000786002a */
[----:B------:R-:W-:-:S04]  /*4990*/  IMAD.HI.U32 R2, R25, R0, RZ ;  /* 0x0000000019027227 */ /* 0x000fc800078e00ff */
[----:B------:R-:W-:Y:S01]  /*49a0*/  IMAD R0, R25, R0, RZ ;  /* 0x0000000019007224 */ /* 0x000fe200078e02ff */
[----:B------:R-:W-:-:S04]  /*49b0*/  IADD3.X R2, R2, R25, RZ, P0, !PT ;  /* 0x0000001902027210 */ /* 0x000fc800007fe4ff */
[----:B------:R-:W-:Y:S02]  /*49c0*/  IADD3 R25, P2, R0, R21, RZ ;  /* 0x0000001500197210 */ /* 0x000fe40007f5e0ff */
[-C--:B------:R-:W-:Y:S02]  /*49d0*/  IADD3 R21, P0, RZ, -R24.reuse, RZ ;  /* 0x80000018ff157210 */ /* 0x080fe40007f1e0ff */
[----:B------:R-:W-:Y:S02]  /*49e0*/  IADD3.X R43, RZ, RZ, R2, P2, P3 ;  /* 0x000000ffff2b7210 */ /* 0x000fe400017e6402 */
[----:B------:R-:W-:Y:S01]  /*49f0*/  SEL R21, R21, R24, !P1 ;  /* 0x0000001815157207 */ /* 0x000fe20004800000 */
[----:B------:R-:W-:-:S04]  /*4a00*/  IMAD.X R0, RZ, RZ, ~R19, P0 ;  /* 0x000000ffff007224 */ /* 0x000fc800000e0e13 */
[----:B------:R-:W-:Y:S01]  /*4a10*/  IMAD.HI.U32 R48, R25, R21, RZ ;  /* 0x0000001519307227 */ /* 0x000fe200078e00ff */
[----:B------:R-:W-:-:S05]  /*4a20*/  SEL R0, R0, R19, !P1 ;  /* 0x0000001300007207 */ /* 0x000fca0004800000 */
[----:B------:R-:W-:-:S04]  /*4a30*/  IMAD.WIDE.U32 R48, R25, R0, R48 ;  /* 0x0000000019307225 */ /* 0x000fc800078e0030 */
[C---:B------:R-:W-:Y:S02]  /*4a40*/  IMAD R25, R43.reuse, R0, RZ ;  /* 0x000000002b197224 */ /* 0x040fe400078e02ff */
[----:B------:R-:W-:-:S05]  /*4a50*/  IMAD.HI.U32 R2, P0, R43, R21, R48 ;  /* 0x000000152b027227 */ /* 0x000fca0007800030 */
[----:B------:R-:W-:Y:S01]  /*4a60*/  IADD3 R25, P1, R25, R2, RZ ;  /* 0x0000000219197210 */ /* 0x000fe20007f3e0ff */
[----:B------:R-:W-:-:S04]  /*4a70*/  IMAD.HI.U32 R2, R43, R0, RZ ;  /* 0x000000002b027227 */ /* 0x000fc800078e00ff */
[----:B------:R-:W-:Y:S02]  /*4a80*/  IMAD.X R2, RZ, RZ, R2, P0 ;  /* 0x000000ffff027224 */ /* 0x000fe400000e0602 */
[----:B------:R-:W-:-:S04]  /*4a90*/  IMAD.WIDE.U32 R42, R25, R38, RZ ;  /* 0x00000026192a7225 */ /* 0x000fc800078e00ff */
[----:B------:R-:W-:Y:S01]  /*4aa0*/  IMAD R43, R25, R39, R43 ;  /* 0x00000027192b7224 */ /* 0x000fe200078e022b */
[----:B------:R-:W-:Y:S01]  /*4ab0*/  IADD3 R21, P0, -R42, R21, RZ ;  /* 0x000000152a157210 */ /* 0x000fe20007f1e1ff */
[----:B------:R-:W-:-:S03]  /*4ac0*/  IMAD.X R2, RZ, RZ, R2, P1 ;  /* 0x000000ffff027224 */ /* 0x000fc600008e0602 */
[-C--:B------:R-:W-:Y:S01]  /*4ad0*/  ISETP.GE.U32.AND P3, PT, R21, R38.reuse, PT ;  /* 0x000000261500720c */ /* 0x080fe20003f66070 */
[----:B------:R-:W-:-:S05]  /*4ae0*/  IMAD R43, R2, R38, R43 ;  /* 0x00000026022b7224 */ /* 0x000fca00078e022b */
[----:B------:R-:W-:Y:S02]  /*4af0*/  IADD3.X R43, ~R43, R0, RZ, P0, !PT ;  /* 0x000000002b2b7210 */ /* 0x000fe400007fe5ff */
[----:B------:R-:W-:Y:S02]  /*4b00*/  IADD3 R0, P2, R21, -R38, RZ ;  /* 0x8000002615007210 */ /* 0x000fe40007f5e0ff */
[----:B------:R-:W-:-:S04]  /*4b10*/  ISETP.GE.U32.AND.EX P3, PT, R43, R39, PT, P3 ;  /* 0x000000272b00720c */ /* 0x000fc80003f66130 */
[----:B------:R-:W-:Y:S01]  /*4b20*/  SEL R21, R0, R21, P3 ;  /* 0x0000001500157207 */ /* 0x000fe20001800000 */
[----:B------:R-:W-:-:S03]  /*4b30*/  IMAD.X R0, R43, 0x1, ~R39, P2 ;  /* 0x000000012b007824 */ /* 0x000fc600010e0e27 */
[----:B------:R-:W-:Y:S02]  /*4b40*/  ISETP.GE.U32.AND P0, PT, R21, R38, PT ;  /* 0x000000261500720c */ /* 0x000fe40003f06070 */
[----:B------:R-:W-:Y:S02]  /*4b50*/  IADD3 R38, P1, R25, 0x1, RZ ;  /* 0x0000000119267810 */ /* 0x000fe40007f3e0ff */
[----:B------:R-:W-:Y:S02]  /*4b60*/  SEL R43, R0, R43, P3 ;  /* 0x0000002b002b7207 */ /* 0x000fe40001800000 */
[----:B------:R-:W-:Y:S01]  /*4b70*/  SEL R38, R38, R25, P3 ;  /* 0x0000001926267207 */ /* 0x000fe20001800000 */
[----:B------:R-:W-:Y:S01]  /*4b80*/  IMAD.X R21, RZ, RZ, R2, P1 ;  /* 0x000000ffff157224 */ /* 0x000fe200008e0602 */
[----:B------:R-:W-:Y:S01]  /*4b90*/  ISETP.GE.U32.AND.EX P0, PT, R43, R39, PT, P0 ;  /* 0x000000272b00720c */ /* 0x000fe20003f06100 */
[----:B------:R-:W-:Y:S01]  /*4ba0*/  IMAD.MOV.U32 R39, RZ, RZ, 0x0 ;  /* 0x00000000ff277424 */ /* 0x000fe200078e00ff */
[----:B------:R-:W-:-:S02]  /*4bb0*/  IADD3 R25, P1, R38, 0x1, RZ ;  /* 0x0000000126197810 */ /* 0x000fc40007f3e0ff */
[----:B------:R-:W-:Y:S02]  /*4bc0*/  SEL R21, R21, R2, P3 ;  /* 0x0000000215157207 */ /* 0x000fe40001800000 */
[----:B------:R-:W-:Y:S01]  /*4bd0*/  SEL R25, R25, R38, P0 ;  /* 0x0000002619197207 */ /* 0x000fe20000000000 */
[----:B------:R-:W-:Y:S01]  /*4be0*/  IMAD.MOV.U32 R38, RZ, RZ, R20 ;  /* 0x000000ffff267224 */ /* 0x000fe200078e0014 */
[----:B------:R-:W-:Y:S01]  /*4bf0*/  LOP3.LUT R2, R6, R19, RZ, 0x3c, !PT ;  /* 0x0000001306027212 */ /* 0x000fe200078e3cff */
[----:B------:R-:W-:-:S03]  /*4c00*/  IMAD.X R0, RZ, RZ, R21, P1 ;  /* 0x000000ffff007224 */ /* 0x000fc600008e0615 */
[----:B------:R-:W-:Y:S02]  /*4c10*/  ISETP.GE.AND P2, PT, R2, RZ, PT ;  /* 0x000000ff0200720c */ /* 0x000fe40003f46270 */
[----:B------:R-:W-:Y:S02]  /*4c20*/  SEL R21, R0, R21, P0 ;  /* 0x0000001500157207 */ /* 0x000fe40000000000 */
[----:B------:R-:W-:Y:S02]  /*4c30*/  IADD3 R0, P1, RZ, -R25, RZ ;  /* 0x80000019ff007210 */ /* 0x000fe40007f3e0ff */
[----:B------:R-:W-:Y:S02]  /*4c40*/  ISETP.NE.U32.AND P0, PT, R22, RZ, PT ;  /* 0x000000ff1600720c */ /* 0x000fe40003f05070 */
[----:B------:R-:W-:Y:S02]  /*4c50*/  IADD3.X R2, RZ, ~R21, RZ, P1, !PT ;  /* 0x80000015ff027210 */ /* 0x000fe40000ffe4ff */
[----:B------:R-:W-:-:S02]  /*4c60*/  ISETP.NE.AND.EX P0, PT, R6, RZ, PT, P0 ;  /* 0x000000ff0600720c */ /* 0x000fc40003f05300 */
[----:B------:R-:W-:Y:S02]  /*4c70*/  SEL R0, R0, R25, !P2 ;  /* 0x0000001900007207 */ /* 0x000fe40005000000 */
[----:B------:R-:W-:Y:S02]  /*4c80*/  SEL R2, R2, R21, !P2 ;  /* 0x0000001502027207 */ /* 0x000fe40005000000 */
[----:B------:R-:W-:Y:S02]  /*4c90*/  SEL R0, R0, 0xffffffff, P0 ;  /* 0xffffffff00007807 */ /* 0x000fe40000000000 */
[----:B------:R-:W-:Y:S01]  /*4ca0*/  SEL R21, R2, 0xffffffff, P0 ;  /* 0xffffffff02157807 */ /* 0x000fe20000000000 */
[----:B------:R-:W-:Y:S06]  /*4cb0*/  RET.REL.NODEC R38 `(_ZN5flash32flash_fwd_splitkv_combine_kernelI23Flash_fwd_kernel_traitsILi192ELi64ELi64ELi4ELb0ELb0EN7cutlass6half_tE19Flash_kernel_traitsILi192ELi64ELi64ELi4ES3_EELi8ELi3ELb0EEEvNS_16Flash_fwd_paramsE) ;  /* 0xffffffb026d07950 */ /* 0x000fec0003c3ffff */
.L_x_237:
        /* <DEDUP_REMOVED lines=12> */
.L_x_7423:


//--------------------- .text._ZN5flash32flash_fwd_splitkv_combine_kernelI23Flash_fwd_kernel_traitsILi192ELi64ELi64ELi4ELb0ELb0EN7cutlass6half_tE19Flash_kernel_traitsILi192ELi64ELi64ELi4ES3_EELi8ELi2ELb0EEEvNS_16Flash_fwd_paramsE --------------------------
	.section	.text._ZN5flash32flash_fwd_splitkv_combine_kernelI23Flash_fwd_kernel_traitsILi192ELi64ELi64ELi4ELb0ELb0EN7cutlass6half_tE19Flash_kernel_traitsILi192ELi64ELi64ELi4ES3_EELi8ELi2ELb0EEEvNS_16Flash_fwd_paramsE,"ax",@progbits
	.align	128
        .global         _ZN5flash32flash_fwd_splitkv_combine_kernelI23Flash_fwd_kernel_traitsILi192ELi64ELi64ELi4ELb0ELb0EN7cutlass6half_tE19Flash_kernel_traitsILi192ELi64ELi64ELi4ES3_EELi8ELi2ELb0EEEvNS_16Flash_fwd_paramsE
        .type           _ZN5flash32flash_fwd_splitkv_combine_kernelI23Flash_fwd_kernel_traitsILi192ELi64ELi64ELi4ELb0ELb0EN7cutlass6half_tE19Flash_kernel_traitsILi192ELi64ELi64ELi4ES3_EELi8ELi2ELb0EEEvNS_16Flash_fwd_paramsE,@function
        .size           _ZN5flash32flash_fwd_splitkv_combine_kernelI23Flash_fwd_kernel_traitsILi192ELi64ELi64ELi4ELb0ELb0EN7cutlass6half_tE19Flash_kernel_traitsILi192ELi64ELi64ELi4ES3_EELi8ELi2ELb0EEEvNS_16Flash_fwd_paramsE,(.L_x_7424 - _ZN5flash32flash_fwd_splitkv_combine_kernelI23Flash_fwd_kernel_traitsILi192ELi64ELi64ELi4ELb0ELb0EN7cutlass6half_tE19Flash_kernel_traitsILi192ELi64ELi64ELi4ES3_EELi8ELi2ELb0EEEvNS_16Flash_fwd_paramsE)
        .other          _ZN5flash32flash_fwd_splitkv_combine_kernelI23Flash_fwd_kernel_traitsILi192ELi64ELi64ELi4ELb0ELb0EN7cutlass6half_tE19Flash_kernel_traitsILi192ELi64ELi64ELi4ES3_EELi8ELi2ELb0EEEvNS_16Flash_fwd_paramsE,@"STO_CUDA_ENTRY STV_DEFAULT"
_ZN5flash32flash_fwd_splitkv_combine_kernelI23Flash_fwd_kernel_traitsILi192ELi64ELi64ELi4ELb0ELb0EN7cutlass6half_tE19Flash_kernel_traitsILi192ELi64ELi64ELi4ES3_EELi8ELi2ELb0EEEvNS_16Flash_fwd_paramsE:
.text._ZN5flash32flash_fwd_splitkv_combine_kernelI23Flash_fwd_kernel_traitsILi192ELi64ELi64ELi4ELb0ELb0EN7cutlass6half_tE19Flash_kernel_traitsILi192ELi64ELi64ELi4ES3_EELi8ELi2ELb0EEEvNS_16Flash_fwd_paramsE:
        /* <DEDUP_REMOVED lines=23> */
[----:B------:R-:W-:Y:S05]  /*0170*/  CALL.REL.NOINC `($__internal_5_$__cuda_sm20_div_s64) ;  /* 0x00000044009c7944 */ /* 0x000fea0003c00000 */
[----:B------:R-:W-:Y:S05]  /*0180*/  BRA `(.L_x_239) ;  /* 0x00000000004c7947 */ /* 0x000fea0003800000 */
.L_x_238:
        /* <DEDUP_REMOVED lines=19> */
.L_x_239:
        /* <DEDUP_REMOVED lines=12> */
[----:B------:R-:W-:Y:S05]  /*0380*/  CALL.REL.NOINC `($__internal_5_$__cuda_sm20_div_s64) ;  /* 0x0000004400187944 */ /* 0x000fea0003c00000 */
[----:B------:R-:W-:Y:S02]  /*0390*/  MOV R8, R18 ;  /* 0x0000001200087202 */ /* 0x000fe40000000f00 */
[----:B------:R-:W-:Y:S01]  /*03a0*/  MOV R9, R19 ;  /* 0x0000001300097202 */ /* 0x000fe20000000f00 */
[----:B------:R-:W-:Y:S05]  /*03b0*/  BRA `(.L_x_242) ;  /* 0x00000000004c7947 */ /* 0x000fea0003800000 */
.L_x_241:
        /* <DEDUP_REMOVED lines=19> */
.L_x_242:
[----:B------:R-:W-:Y:S05]  /*04f0*/  BSYNC B0 ;  /* 0x0000000000007941 */ /* 0x000fea0003800000 */
.L_x_240:
[----:B------:R-:W0:Y:S01]  /*0500*/  LDC R4, c[0x0][0x2c4] ;  /* 0x0000b100ff047b82 */ /* 0x000e220000000800 */
[----:B------:R-:W-:Y:S01]  /*0510*/  IMAD.MOV.U32 R10, RZ, RZ, RZ ;  /* 0x000000ffff0a7224 */ /* 0x000fe200078e00ff */
[----:B------:R-:W-:Y:S01]  /*0520*/  BSSY B0, `(.L_x_243) ;  /* 0x000003a000007945 */ /* 0x000fe20003800000 */
[----:B0-----:R-:W-:-:S04]  /*0530*/  IABS R7, R4 ;  /* 0x0000000400077213 */ /* 0x001fc80000000000 */
[----:B------:R-:W0:Y:S01]  /*0540*/  I2F.RP R12, R7 ;  /* 0x00000007000c7306 */ /* 0x000e220000209400 */
[----:B------:R-:W-:-:S04]  /*0550*/  IADD3 R2, R7, -0x1, R4 ;  /* 0xffffffff07027810 */ /* 0x000fc80007ffe004 */
[----:B------:R-:W-:-:S03]  /*0560*/  IABS R3, R2 ;  /* 0x0000000200037213 */ /* 0x000fc60000000000 */
        /* <DEDUP_REMOVED lines=34> */
.L_x_244:
        /* <DEDUP_REMOVED lines=19> */
.L_x_245:
[----:B------:R-:W-:Y:S05]  /*08c0*/  BSYNC B0 ;  /* 0x0000000000007941 */ /* 0x000fea0003800000 */
.L_x_243:
        /* <DEDUP_REMOVED lines=25> */
[C---:B------:R-:W-:Y:S02]  /*0a60*/  ISETP.NE.AND P2, PT, R3.reuse, RZ, PT ;  /* 0x000000ff0300720c */ /* 0x040fe40003f45270 */
        /* <DEDUP_REMOVED lines=47> */
[----:B------:R-:W-:Y:S02]  /*0d60*/  MOV R34, R18 ;  /* 0x0000001200227202 */ /* 0x000fe40000000f00 */
[----:B------:R-:W-:Y:S01]  /*0d70*/  MOV R35, R19 ;  /* 0x0000001300237202 */ /* 0x000fe20000000f00 */
[----:B------:R-:W-:Y:S05]  /*0d80*/  BRA `(.L_x_248) ;  /* 0x00000000004c7947 */ /* 0x000fea0003800000 */
.L_x_247:
        /* <DEDUP_REMOVED lines=19> */
.L_x_248:
[----:B------:R-:W-:Y:S05]  /*0ec0*/  BSYNC B0 ;  /* 0x0000000000007941 */ /* 0x000fea0003800000 */
.L_x_246:
[-C--:B------:R-:W-:Y:S01]  /*0ed0*/  IABS R17, R3.reuse ;  /* 0x0000000300117213 */ /* 0x080fe20000000000 */
[----:B------:R-:W0:Y:S01]  /*0ee0*/  LDC R6, c[0x0][0x2c4] ;  /* 0x0000b100ff067b82 */ /* 0x000e220000000800 */
[----:B------:R-:W-:Y:S01]  /*0ef0*/  IABS R7, R3 ;  /* 0x0000000300077213 */ /* 0x000fe20000000000 */
[----:B------:R-:W-:Y:S01]  /*0f00*/  BSSY B0, `(.L_x_249) ;  /* 0x000003c000007945 */ /* 0x000fe20003800000 */
[----:B------:R-:W1:Y:S03]  /*0f10*/  I2F.RP R16, R17 ;  /* 0x0000001100107306 */ /* 0x000e660000209400 */
[----:B------:R-:W-:-:S05]  /*0f20*/  IMAD.MOV R7, RZ, RZ, -R7 ;  /* 0x000000ffff077224 */ /* 0x000fca00078e0a07 */
[----:B-1----:R-:W1:Y:S01]  /*0f30*/  MUFU.RCP R18, R16 ;  /* 0x0000001000127308 */ /* 0x002e620000001000 */
[----:B0-----:R-:W-:Y:S01]  /*0f40*/  IADD3 R6, R17, -0x1, R6 ;  /* 0xffffffff11067810 */ /* 0x001fe20007ffe006 */
[----:B-1----:R-:W-:-:S06]  /*0f50*/  VIADD R18, R18, 0xffffffe ;  /* 0x0ffffffe12127836 */ /* 0x002fcc0000000000 */
[----:B------:R-:W0:Y:S02]  /*0f60*/  F2I.FTZ.U32.TRUNC.NTZ R19, R18 ;  /* 0x0000001200137305 */ /* 0x000e24000021f000 */
[----:B0-----:R-:W-:Y:S02]  /*0f70*/  IMAD.MOV R10, RZ, RZ, -R19 ;  /* 0x000000ffff0a7224 */ /* 0x001fe400078e0a13 */
[----:B------:R-:W-:Y:S02]  /*0f80*/  IMAD.MOV.U32 R18, RZ, RZ, RZ ;  /* 0x000000ffff127224 */ /* 0x000fe400078e00ff */
        /* <DEDUP_REMOVED lines=32> */
.L_x_250:
        /* <DEDUP_REMOVED lines=19> */
.L_x_251:
[----:B------:R-:W-:Y:S05]  /*12c0*/  BSYNC B0 ;  /* 0x0000000000007941 */ /* 0x000fea0003800000 */
.L_x_249:
[----:B------:R-:W0:Y:S01]  /*12d0*/  LDC R9, c[0x0][0x2c4] ;  /* 0x0000b100ff097b82 */ /* 0x000e220000000800 */
[----:B------:R-:W1:Y:S01]  /*12e0*/  S2R R16, SR_TID.X ;  /* 0x0000000000107919 */ /* 0x000e620000002100 */
[----:B------:R-:W-:Y:S01]  /*12f0*/  ISETP.GT.AND P4, PT, R3, RZ, PT ;  /* 0x000000ff0300720c */ /* 0x000fe20003f84270 */
[----:B------:R-:W-:Y:S01]  /*1300*/  ULDC UR5, c[0x0][0x3c4] ;  /* 0x0000f10000057ab9 */ /* 0x000fe20000000800 */
[----:B------:R-:W-:Y:S01]  /*1310*/  ULDC.64 UR8, c[0x0][0x208] ;  /* 0x0000820000087ab9 */ /* 0x000fe20000000a00 */
[----:B------:R-:W-:Y:S01]  /*1320*/  BSSY B0, `(.L_x_252) ;  /* 0x000003f000007945 */ /* 0x000fe20003800000 */
[----:B------:R-:W-:Y:S02]  /*1330*/  MOV R30, 0xff800000 ;  /* 0xff800000001e7802 */ /* 0x000fe40000000f00 */
        /* <DEDUP_REMOVED lines=14> */
[----:B------:R-:W-:Y:S01]  /*1420*/  IMAD.HI.U32 R17, R18, R7, RZ ;  /* 0x0000000712117227 */ /* 0x000fe200078e00ff */
[----:B------:R-:W-:-:S03]  /*1430*/  LEA.HI.SX32 R3, R3, 0x1, 0x1 ;  /* 0x0000000103037811 */ /* 0x000fc600078f0aff */
[----:B------:R-:W-:Y:S02]  /*1440*/  IMAD.MOV R18, RZ, RZ, -R17 ;  /* 0x000000ffff127224 */ /* 0x000fe400078e0a11 */
[----:B------:R-:W-:Y:S01]  /*1450*/  @!P4 IMAD.MOV R3, RZ, RZ, R6 ;  /* 0x000000ffff03c224 */ /* 0x000fe200078e0206 */
[----:B------:R-:W-:Y:S01]  /*1460*/  @!P1 MOV R6, 0x400 ;  /* 0x0000040000069802 */ /* 0x000fe20000000f00 */
[C---:B------:R-:W-:Y:S02]  /*1470*/  IMAD R19, R8.reuse, R18, R7 ;  /* 0x0000001208137224 */ /* 0x040fe400078e0207 */
[----:B------:R-:W0:Y:S03]  /*1480*/  @!P1 S2R R7, SR_CgaCtaId ;  /* 0x0000000000079919 */ /* 0x000e260000008800 */
[----:B------:R-:W-:-:S13]  /*1490*/  ISETP.GT.U32.AND P0, PT, R8, R19, PT ;  /* 0x000000130800720c */ /* 0x000fda0003f04070 */
[----:B------:R-:W-:Y:S02]  /*14a0*/  @!P0 IMAD.IADD R19, R19, 0x1, -R8 ;  /* 0x0000000113138824 */ /* 0x000fe400078e0a08 */
[----:B------:R-:W-:Y:S01]  /*14b0*/  @!P0 VIADD R17, R17, 0x1 ;  /* 0x0000000111118836 */ /* 0x000fe20000000000 */
[----:B------:R-:W-:Y:S02]  /*14c0*/  ISETP.NE.AND P0, PT, R9, RZ, PT ;  /* 0x000000ff0900720c */ /* 0x000fe40003f05270 */
[----:B------:R-:W-:Y:S02]  /*14d0*/  ISETP.GE.U32.AND P3, PT, R19, R8, PT ;  /* 0x000000081300720c */ /* 0x000fe40003f66070 */
[----:B------:R-:W-:Y:S02]  /*14e0*/  SHF.R.S32.HI R19, RZ, 0x1f, R16 ;  /* 0x0000001fff137819 */ /* 0x000fe40000011410 */
[----:B0-----:R-:W-:-:S09]  /*14f0*/  @!P1 LEA R7, R7, R6, 0x18 ;  /* 0x0000000607079211 */ /* 0x001fd200078ec0ff */
[----:B------:R-:W-:-:S05]  /*1500*/  @P3 VIADD R17, R17, 0x1 ;  /* 0x0000000111113836 */ /* 0x000fca0000000000 */
[----:B------:R-:W-:Y:S02]  /*1510*/  MOV R8, R17 ;  /* 0x0000001100087202 */ /* 0x000fe40000000f00 */
[----:B------:R-:W-:-:S03]  /*1520*/  LEA.HI R17, R19, R16, RZ, 0x3 ;  /* 0x0000001013117211 */ /* 0x000fc600078f18ff */
[----:B------:R-:W-:Y:S01]  /*1530*/  @!P2 IMAD.MOV R8, RZ, RZ, -R8 ;  /* 0x000000ffff08a224 */ /* 0x000fe200078e0a08 */
[----:B------:R-:W-:Y:S02]  /*1540*/  SHF.R.S32.HI R18, RZ, 0x3, R17 ;  /* 0x00000003ff127819 */ /* 0x000fe40000011411 */
[----:B------:R-:W-:Y:S02]  /*1550*/  @!P0 LOP3.LUT R8, RZ, R9, RZ, 0x33, !PT ;  /* 0x00000009ff088212 */ /* 0x000fe400078e33ff */
[C---:B------:R-:W-:Y:S01]  /*1560*/  ISETP.GE.AND P0, PT, R18.reuse, UR5, PT ;  /* 0x0000000512007c0c */ /* 0x040fe2000bf06270 */
[----:B------:R-:W-:Y:S01]  /*1570*/  @!P1 IMAD R7, R18, 0x24, R7 ;  /* 0x0000002412079824 */ /* 0x000fe200078e0207 */
[----:B------:R-:W-:Y:S01]  /*1580*/  LOP3.LUT R17, R17, 0xfffffff8, RZ, 0xc0, !PT ;  /* 0xfffffff811117812 */ /* 0x000fe200078ec0ff */
[----:B------:R-:W-:-:S04]  /*1590*/  IMAD R3, R3, R8, RZ ;  /* 0x0000000803037224 */ /* 0x000fc800078e02ff */
[----:B------:R-:W-:Y:S01]  /*15a0*/  IMAD.IADD R24, R16, 0x1, -R17 ;  /* 0x0000000110187824 */ /* 0x000fe200078e0a11 */
[----:B------:R-:W-:Y:S01]  /*15b0*/  IABS R27, R3 ;  /* 0x00000003001b7213 */ /* 0x000fe20000000000 */
[----:B------:R-:W-:Y:S02]  /*15c0*/  IMAD.MOV.U32 R17, RZ, RZ, -0x800000 ;  /* 0xff800000ff117424 */ /* 0x000fe400078e00ff */
[----:B------:R-:W-:Y:S02]  /*15d0*/  @!P1 IMAD R8, R24, 0x4, R7 ;  /* 0x0000000418089824 */ /* 0x000fe400078e0207 */
[----:B------:R-:W-:Y:S01]  /*15e0*/  VIADD R22, R27, UR4 ;  /* 0x000000041b167c36 */ /* 0x000fe20008000000 */
        /* <DEDUP_REMOVED lines=18> */
.L_x_253:
[----:B------:R-:W-:Y:S05]  /*1710*/  BSYNC B0 ;  /* 0x0000000000007941 */ /* 0x000fea0003800000 */
.L_x_252:
[----:B-----5:R1:W-:Y:S01]  /*1720*/  @!P1 STS [R8], R17 ;  /* 0x0000001108009388 */ /* 0x0203e20000000800 */
[----:B------:R-:W-:Y:S01]  /*1730*/  BSSY B0, `(.L_x_254) ;  /* 0x000000c000007945 */ /* 0x000fe20003800000 */
[----:B------:R-:W-:Y:S06]  /*1740*/  BAR.SYNC.DEFER_BLOCKING 0x0 ;  /* 0x0000000000007b1d */ /* 0x000fec0000010000 */
[----:B------:R-:W-:Y:S05]  /*1750*/  @P1 BRA `(.L_x_255) ;  /* 0x0000000000241947 */ /* 0x000fea0003800000 */
[----:B------:R-:W2:Y:S01]  /*1760*/  S2R R6, SR_CgaCtaId ;  /* 0x0000000000067919 */ /* 0x000ea20000008800 */
[----:B-1----:R-:W-:Y:S02]  /*1770*/  LEA.HI R17, R19, R16, RZ, 0x2 ;  /* 0x0000001013117211 */ /* 0x002fe400078f10ff */
[----:B------:R-:W-:Y:S02]  /*1780*/  MOV R7, 0x400 ;  /* 0x0000040000077802 */ /* 0x000fe40000000f00 */
[----:B------:R-:W-:Y:S02]  /*1790*/  LOP3.LUT R17, R17, 0xfffffffc, RZ, 0xc0, !PT ;  /* 0xfffffffc11117812 */ /* 0x000fe400078ec0ff */
[----:B--2---:R-:W-:-:S03]  /*17a0*/  LEA R6, R6, R7, 0x18 ;  /* 0x0000000706067211 */ /* 0x004fc600078ec0ff */
[----:B------:R-:W-:-:S04]  /*17b0*/  IMAD.IADD R7, R16, 0x1, -R17 ;  /* 0x0000000110077824 */ /* 0x000fc800078e0a11 */
[----:B------:R-:W-:-:S04]  /*17c0*/  IMAD R6, R7, 0x24, R6 ;  /* 0x0000002407067824 */ /* 0x000fc800078e0206 */
[----:B------:R-:W-:-:S05]  /*17d0*/  IMAD.IADD R6, R17, 0x1, R6 ;  /* 0x0000000111067824 */ /* 0x000fca00078e0206 */
[----:B------:R2:W3:Y:S02]  /*17e0*/  LDS R30, [R6] ;  /* 0x00000000061e7984 */ /* 0x0004e40000000800 */
.L_x_255:
[----:B------:R-:W-:Y:S05]  /*17f0*/  BSYNC B0 ;  /* 0x0000000000007941 */ /* 0x000fea0003800000 */
.L_x_254:
[----:B---3--:R-:W3:Y:S01]  /*1800*/  SHFL.BFLY PT, R7, R30, 0x2, 0x1f ;  /* 0x0c401f001e077f89 */ /* 0x008ee200000e0000 */
[----:B-1----:R-:W1:Y:S01]  /*1810*/  LDC R17, c[0x0][0x270] ;  /* 0x00009c00ff117b82 */ /* 0x002e620000000800 */
[----:B--2---:R-:W2:Y:S01]  /*1820*/  I2F.RP R6, R27 ;  /* 0x0000001b00067306 */ /* 0x004ea20000209400 */
[----:B------:R-:W-:Y:S01]  /*1830*/  ISETP.GT.AND P5, PT, R3, RZ, PT ;  /* 0x000000ff0300720c */ /* 0x000fe20003fa4270 */
[----:B------:R-:W-:Y:S06]  /*1840*/  BSSY B1, `(.L_x_256) ;  /* 0x0000228000017945 */ /* 0x000fec0003800000 */
[----:B--2---:R-:W0:Y:S01]  /*1850*/  MUFU.RCP R6, R6 ;  /* 0x0000000600067308 */ /* 0x004e220000001000 */
[----:B---3--:R-:W-:-:S02]  /*1860*/  FMNMX.FTZ R24, R7, R30, !PT ;  /* 0x0000001e07187209 */ /* 0x008fc40007810000 */
[----:B-1----:R-:W-:-:S03]  /*1870*/  IABS R26, R17 ;  /* 0x00000011001a7213 */ /* 0x002fc60000000000 */
[----:B------:R-:W1:Y:S02]  /*1880*/  SHFL.BFLY PT, R7, R24, 0x1, 0x1f ;  /* 0x0c201f0018077f89 */ /* 0x000e6400000e0000 */
[----:B------:R-:W2:Y:S01]  /*1890*/  I2F.U32.RP R18, R26 ;  /* 0x0000001a00127306 */ /* 0x000ea20000209000 */
[----:B0-----:R-:W-:-:S07]  /*18a0*/  VIADD R32, R6, 0xffffffe ;  /* 0x0ffffffe06207836 */ /* 0x001fce0000000000 */
[----:B------:R-:W0:Y:S08]  /*18b0*/  F2I.FTZ.U32.TRUNC.NTZ R33, R32 ;  /* 0x0000002000217305 */ /* 0x000e30000021f000 */
[----:B--2---:R2:W3:Y:S01]  /*18c0*/  MUFU.RCP R38, R18 ;  /* 0x0000001200267308 */ /* 0x0044e20000001000 */
[----:B-1----:R-:W-:Y:S01]  /*18d0*/  FMNMX.FTZ R7, R24, R7, !PT ;  /* 0x0000000718077209 */ /* 0x002fe20007810000 */
[----:B0-----:R-:W-:Y:S01]  /*18e0*/  IMAD.MOV R6, RZ, RZ, -R33 ;  /* 0x000000ffff067224 */ /* 0x001fe200078e0a21 */
[----:B------:R-:W-:Y:S01]  /*18f0*/  IABS R24, R4 ;  /* 0x0000000400187213 */ /* 0x000fe20000000000 */
[----:B------:R-:W-:Y:S01]  /*1900*/  IMAD.MOV.U32 R32, RZ, RZ, RZ ;  /* 0x000000ffff207224 */ /* 0x000fe200078e00ff */
[----:B------:R-:W-:Y:S01]  /*1910*/  FSETP.NEU.FTZ.AND P0, PT, R7, -INF , PT ;  /* 0xff8000000700780b */ /* 0x000fe20003f1d000 */
[----:B------:R-:W-:Y:S01]  /*1920*/  IMAD R25, R6, R27, RZ ;  /* 0x0000001b06197224 */ /* 0x000fe200078e02ff */
[----:B------:R-:W-:-:S02]  /*1930*/  IABS R6, R3 ;  /* 0x0000000300067213 */ /* 0x000fc40000000000 */
[----:B------:R-:W-:Y:S01]  /*1940*/  FSEL R7, R7, RZ, P0 ;  /* 0x000000ff07077208 */ /* 0x000fe20000000000 */
[----:B------:R-:W-:Y:S01]  /*1950*/  IMAD.HI.U32 R25, R33, R25, R32 ;  /* 0x0000001921197227 */ /* 0x000fe200078e0020 */
[----:B--2---:R-:W-:Y:S02]  /*1960*/  IABS R18, R22 ;  /* 0x0000001600127213 */ /* 0x004fe40000000000 */
[-C--:B------:R-:W-:Y:S01]  /*1970*/  IABS R33, R17.reuse ;  /* 0x0000001100217213 */ /* 0x080fe20000000000 */
[----:B------:R-:W-:Y:S01]  /*1980*/  FADD.FTZ R8, -R7, R30 ;  /* 0x0000001e07087221 */ /* 0x000fe20000010100 */
[----:B---3--:R-:W-:Y:S01]  /*1990*/  VIADD R38, R38, 0xffffffe ;  /* 0x0ffffffe26267836 */ /* 0x008fe20000000000 */
[----:B------:R-:W-:Y:S01]  /*19a0*/  ISETP.GT.AND P0, PT, R2, RZ, PT ;  /* 0x000000ff0200720c */ /* 0x000fe20003f04270 */
[----:B------:R-:W-:Y:S02]  /*19b0*/  IMAD.MOV R6, RZ, RZ, -R6 ;  /* 0x000000ffff067224 */ /* 0x000fe400078e0a06 */
[----:B------:R-:W-:Y:S01]  /*19c0*/  FMUL.FTZ R8, R8, 1.4426950216293334961 ;  /* 0x3fb8aa3b08087820 */ /* 0x000fe20000410000 */
[----:B------:R-:W0:Y:S01]  /*19d0*/  F2I.FTZ.U32.TRUNC.NTZ R39, R38 ;  /* 0x0000002600277305 */ /* 0x000e22000021f000 */
[----:B------:R-:W-:Y:S01]  /*19e0*/  IMAD.HI.U32 R25, R25, R18, RZ ;  /* 0x0000001219197227 */ /* 0x000fe200078e00ff */
[----:B------:R-:W-:-:S03]  /*19f0*/  LOP3.LUT R4, R4, R17, RZ, 0x3c, !PT ;  /* 0x0000001104047212 */ /* 0x000fc600078e3cff */
[----:B------:R-:W-:Y:S02]  /*1a00*/  IMAD R6, R25, R6, R18 ;  /* 0x0000000619067224 */ /* 0x000fe400078e0212 */
[----:B------:R-:W-:Y:S01]  /*1a10*/  IMAD.MOV R33, RZ, RZ, -R33 ;  /* 0x000000ffff217224 */ /* 0x000fe200078e0a21 */
[----:B------:R-:W1:Y:S02]  /*1a20*/  MUFU.EX2 R8, R8 ;  /* 0x0000000800087308 */ /* 0x000e640000000800 */
[----:B------:R-:W-:Y:S01]  /*1a30*/  ISETP.GT.U32.AND P1, PT, R27, R6, PT ;  /* 0x000000061b00720c */ /* 0x000fe20003f24070 */
[----:B0-----:R-:W-:Y:S02]  /*1a40*/  IMAD.MOV R37, RZ, RZ, -R39 ;  /* 0x000000ffff257224 */ /* 0x001fe400078e0a27 */
[----:B------:R-:W-:Y:S02]  /*1a50*/  IMAD.MOV.U32 R38, RZ, RZ, RZ ;  /* 0x000000ffff267224 */ /* 0x000fe400078e00ff */
[----:B------:R-:W-:-:S04]  /*1a60*/  IMAD R37, R37, R26, RZ ;  /* 0x0000001a25257224 */ /* 0x000fc800078e02ff */
[----:B------:R-:W-:Y:S01]  /*1a70*/  IMAD.HI.U32 R37, R39, R37, R38 ;  /* 0x0000002527257227 */ /* 0x000fe200078e0026 */
[----:B-1----:R-:W0:Y:S03]  /*1a80*/  SHFL.BFLY PT, R29, R8, 0x2, 0x1f ;  /* 0x0c401f00081d7f89 */ /* 0x002e2600000e0000 */
[----:B------:R-:W-:Y:S02]  /*1a90*/  @!P1 IMAD.IADD R6, R6, 0x1, -R27 ;  /* 0x0000000106069824 */ /* 0x000fe400078e0a1b */
[----:B------:R-:W-:-:S03]  /*1aa0*/  IMAD.HI.U32 R32, R37, R24, RZ ;  /* 0x0000001825207227 */ /* 0x000fc600078e00ff */
[-C--:B------:R-:W-:Y:S01]  /*1ab0*/  ISETP.GE.U32.AND P4, PT, R6, R27.reuse, PT ;  /* 0x0000001b0600720c */ /* 0x080fe20003f86070 */
[----:B------:R-:W-:Y:S01]  /*1ac0*/  IMAD.HI.U32 R36, R37, R18, RZ ;  /* 0x0000001225247227 */ /* 0x000fe200078e00ff */
[----:B------:R-:W-:Y:S02]  /*1ad0*/  SHF.R.S32.HI R6, RZ, 0x1f, R2 ;  /* 0x0000001fff067819 */ /* 0x000fe40000011402 */
[----:B------:R-:W-:Y:S01]  /*1ae0*/  LOP3.LUT R37, R22, R27, RZ, 0x3c, !PT ;  /* 0x0000001b16257212 */ /* 0x000fe200078e3cff */
[----:B------:R-:W-:Y:S01]  /*1af0*/  IMAD R31, R32, R33, R24 ;  /* 0x00000021201f7224 */ /* 0x000fe200078e0218 */
[----:B------:R-:W-:Y:S01]  /*1b00*/  LOP3.LUT R22, R22, R17, RZ, 0x3c, !PT ;  /* 0x0000001116167212 */ /* 0x000fe200078e3cff */
[----:B------:R-:W-:Y:S01]  /*1b10*/  IMAD R33, R36, R33, R18 ;  /* 0x0000002124217224 */ /* 0x000fe200078e0212 */
[----:B------:R-:W-:Y:S01]  /*1b20*/  LEA.HI.SX32 R18, R2, 0x1, 0x1 ;  /* 0x0000000102127811 */ /* 0x000fe200078f0aff */
[----:B------:R-:W-:Y:S01]  /*1b30*/  @!P0 IMAD.MOV R18, RZ, RZ, R6 ;  /* 0x000000ffff128224 */ /* 0x000fe200078e0206 */
[C---:B------:R-:W-:Y:S01]  /*1b40*/  ISETP.GT.U32.AND P3, PT, R26.reuse, R31, PT ;  /* 0x0000001f1a00720c */ /* 0x040fe20003f64070 */
[----:B------:R-:W-:Y:S01]  /*1b50*/  @!P1 VIADD R25, R25, 0x1 ;  /* 0x0000000119199836 */ /* 0x000fe20000000000 */
[----:B------:R-:W-:Y:S01]  /*1b60*/  ISETP.GT.U32.AND P2, PT, R26, R33, PT ;  /* 0x000000211a00720c */ /* 0x000fe20003f44070 */
[----:B------:R-:W1:Y:S01]  /*1b70*/  LDC.U8 R24, c[0x0][0x3d9] ;  /* 0x0000f640ff187b82 */ /* 0x000e620000000000 */
[----:B------:R-:W-:Y:S01]  /*1b80*/  ISETP.GE.AND P0, PT, R37, RZ, PT ;  /* 0x000000ff2500720c */ /* 0x000fe20003f06270 */
[----:B------:R-:W-:Y:S01]  /*1b90*/  @P4 VIADD R25, R25, 0x1 ;  /* 0x0000000119194836 */ /* 0x000fe20000000000 */
[C---:B------:R-:W-:Y:S01]  /*1ba0*/  ISETP.NE.AND P1, PT, R3.reuse, RZ, PT ;  /* 0x000000ff0300720c */ /* 0x040fe20003f25270 */
[----:B0-----:R-:W-:Y:S01]  /*1bb0*/  FADD.FTZ R29, R8, R29 ;  /* 0x0000001d081d7221 */ /* 0x001fe20000010000 */
[----:B------:R-:W-:-:S04]  /*1bc0*/  LEA.HI.SX32 R6, R3, 0x1, 0x1 ;  /* 0x0000000103067811 */ /* 0x000fc800078f0aff */
[----:B------:R-:W0:Y:S01]  /*1bd0*/  SHFL.BFLY PT, R8, R29, 0x1, 0x1f ;  /* 0x0c201f001d087f89 */ /* 0x000e2200000e0000 */
[--C-:B------:R-:W-:Y:S02]  /*1be0*/  @!P3 IMAD.IADD R31, R31, 0x1, -R26.reuse ;  /* 0x000000011f1fb824 */ /* 0x100fe400078e0a1a */
[----:B------:R-:W-:Y:S02]  /*1bf0*/  @!P2 IMAD.IADD R33, R33, 0x1, -R26 ;  /* 0x000000012121a824 */ /* 0x000fe400078e0a1a */
[----:B------:R-:W-:Y:S01]  /*1c00*/  @!P0 IMAD.MOV R25, RZ, RZ, -R25 ;  /* 0x000000ffff198224 */ /* 0x000fe200078e0a19 */
[----:B------:R-:W-:Y:S01]  /*1c10*/  ISETP.GE.U32.AND P4, PT, R31, R26, PT ;  /* 0x0000001a1f00720c */ /* 0x000fe20003f86070 */
[----:B------:R-:W-:Y:S01]  /*1c20*/  @!P3 VIADD R32, R32, 0x1 ;  /* 0x000000012020b836 */ /* 0x000fe20000000000 */
[----:B------:R-:W-:Y:S01]  /*1c30*/  @!P1 LOP3.LUT R25, RZ, R27, RZ, 0x33, !PT ;  /* 0x0000001bff199212 */ /* 0x000fe200078e33ff */
[----:B------:R-:W-:Y:S01]  /*1c40*/  @!P2 VIADD R36, R36, 0x1 ;  /* 0x000000012424a836 */ /* 0x000fe20000000000 */
[----:B------:R-:W-:-:S02]  /*1c50*/  ISETP.GE.AND P1, PT, R4, RZ, PT ;  /* 0x000000ff0400720c */ /* 0x000fc40003f26270 */
[----:B------:R-:W-:Y:S02]  /*1c60*/  ISETP.GE.AND P3, PT, R22, RZ, PT ;  /* 0x000000ff1600720c */ /* 0x000fe40003f66270 */
[----:B------:R-:W-:Y:S02]  /*1c70*/  LOP3.LUT R27, RZ, R17, RZ, 0x33, !PT ;  /* 0x00000011ff1b7212 */ /* 0x000fe400078e33ff */
[----:B-1----:R-:W-:-:S03]  /*1c80*/  ISETP.NE.AND P2, PT, R24, RZ, PT ;  /* 0x000000ff1800720c */ /* 0x002fc60003f45270 */
[----:B------:R-:W-:Y:S01]  /*1c90*/  @P4 VIADD R32, R32, 0x1 ;  /* 0x0000000120204836 */ /* 0x000fe20000000000 */
[C---:B------:R-:W-:Y:S02]  /*1ca0*/  LOP3.LUT P4, RZ, R16.reuse, 0x3, RZ, 0xc0, !PT ;  /* 0x0000000310ff7812 */ /* 0x040fe4000788c0ff */
[----:B------:R-:W-:Y:S01]  /*1cb0*/  SEL R9, R9, 0x1, !P2 ;  /* 0x0000000109097807 */ /* 0x000fe20005000000 */
[----:B------:R-:W-:Y:S02]  /*1cc0*/  @!P1 IMAD.MOV R32, RZ, RZ, -R32 ;  /* 0x000000ffff209224 */ /* 0x000fe400078e0a20 */
[----:B0-----:R-:W-:Y:S01]  /*1cd0*/  FADD.FTZ R8, R29, R8 ;  /* 0x000000081d087221 */ /* 0x001fe20000010000 */
[----:B------:R-:W-:Y:S02]  /*1ce0*/  SHF.R.S32.HI R29, RZ, 0x1f, R3 ;  /* 0x0000001fff1d7819 */ /* 0x000fe40000011403 */
[----:B------:R-:W-:Y:S02]  /*1cf0*/  ISETP.GT.OR P4, PT, R16, 0x1f, P4 ;  /* 0x0000001f1000780c */ /* 0x000fe40002784670 */
[----:B------:R-:W-:Y:S01]  /*1d00*/  FSETP.NE.FTZ.AND P0, PT, R8, RZ, PT ;  /* 0x000000ff0800720b */ /* 0x000fe20003f15000 */
[----:B------:R-:W-:Y:S01]  /*1d10*/  @!P5 IMAD.MOV R6, RZ, RZ, R29 ;  /* 0x000000ffff06d224 */ /* 0x000fe200078e021d */
[----:B------:R-:W-:-:S02]  /*1d20*/  ISETP.GE.U32.AND P5, PT, R33, R26, PT ;  /* 0x0000001a2100720c */ /* 0x000fc40003fa6070 */
[----:B------:R-:W-:Y:S02]  /*1d30*/  ISETP.LT.U32.AND P1, PT, R20, R25, PT ;  /* 0x000000191400720c */ /* 0x000fe40003f21070 */
[----:B------:R-:W-:-:S04]  /*1d40*/  SHF.R.S32.HI R33, RZ, 0x1f, R25 ;  /* 0x0000001fff217819 */ /* 0x000fc80000011419 */
[----:B------:R-:W-:-:S03]  /*1d50*/  ISETP.LT.AND.EX P1, PT, R21, R33, PT, P1 ;  /* 0x000000211500720c */ /* 0x000fc60003f21310 */
        /* <DEDUP_REMOVED lines=52> */
[----:B------:R-:W-:Y:S05]  /*20a0*/  CALL.REL.NOINC `($__internal_5_$__cuda_sm20_div_s64) ;  /* 0x0000002400d07944 */ /* 0x000fea0003c00000 */
        /* <DEDUP_REMOVED lines=9> */
.L_x_260:
        /* <DEDUP_REMOVED lines=22> */
.L_x_261:
[----:B------:R-:W-:Y:S05]  /*22a0*/  BSYNC B0 ;  /* 0x0000000000007941 */ /* 0x000fea0003800000 */
.L_x_259:
        /* <DEDUP_REMOVED lines=19> */
.L_x_263:
        /* <DEDUP_REMOVED lines=22> */
.L_x_264:
[----:B------:R-:W-:Y:S05]  /*2540*/  BSYNC B0 ;  /* 0x0000000000007941 */ /* 0x000fea0003800000 */
.L_x_262:
        /* <DEDUP_REMOVED lines=11> */
[----:B------:R-:W-:Y:S05]  /*2600*/  CALL.REL.NOINC `($__internal_5_$__cuda_sm20_div_s64) ;  /* 0x0000002000787944 */ /* 0x000fea0003c00000 */
[----:B------:R-:W-:-:S04]  /*2610*/  IADD3 R17, P0, RZ, -R18, RZ ;  /* 0x80000012ff117210 */ /* 0x000fc80007f1e0ff */
[----:B------:R-:W-:Y:S01]  /*2620*/  IADD3.X R16, RZ, ~R19, RZ, P0, !PT ;  /* 0x80000013ff107210 */ /* 0x000fe200007fe4ff */
[----:B------:R-:W-:-:S04]  /*2630*/  IMAD.WIDE.U32 R36, R5, R17, R36 ;  /* 0x0000001105247225 */ /* 0x000fc800078e0024 */
[----:B------:R-:W-:-:S04]  /*2640*/  IMAD R16, R16, R5, RZ ;  /* 0x0000000510107224 */ /* 0x000fc800078e02ff */
[----:B------:R-:W-:-:S05]  /*2650*/  IMAD R4, R4, R17, R16 ;  /* 0x0000001104047224 */ /* 0x000fca00078e0210 */
[----:B------:R-:W-:Y:S01]  /*2660*/  IADD3 R4, R37, R4, RZ ;  /* 0x0000000425047210 */ /* 0x000fe20007ffe0ff */
[----:B------:R-:W-:Y:S05]  /*2670*/  BRA `(.L_x_267) ;  /* 0x0000000000587947 */ /* 0x000fea0003800000 */
.L_x_266:
        /* <DEDUP_REMOVED lines=22> */
.L_x_267:
[----:B------:R-:W-:Y:S05]  /*27e0*/  BSYNC B0 ;  /* 0x0000000000007941 */ /* 0x000fea0003800000 */
.L_x_265:
        /* <DEDUP_REMOVED lines=38> */
[----:B------:R-:W-:Y:S05]  /*2a50*/  CALL.REL.NOINC `($__internal_5_$__cuda_sm20_div_s64) ;  /* 0x0000001c00647944 */ /* 0x000fea0003c00000 */
        /* <DEDUP_REMOVED lines=12> */
.L_x_269:
        /* <DEDUP_REMOVED lines=23> */
.L_x_270:
[----:B------:R-:W-:Y:S05]  /*2c90*/  BSYNC B0 ;  /* 0x0000000000007941 */ /* 0x000fea0003800000 */
.L_x_268:
        /* <DEDUP_REMOVED lines=18> */
.L_x_272:
        /* <DEDUP_REMOVED lines=22> */
.L_x_273:
[----:B------:R-:W-:Y:S05]  /*2f20*/  BSYNC B0 ;  /* 0x0000000000007941 */ /* 0x000fea0003800000 */
.L_x_271:
        /* <DEDUP_REMOVED lines=20> */
.L_x_275:
        /* <DEDUP_REMOVED lines=23> */
.L_x_276:
[----:B------:R-:W-:Y:S05]  /*31e0*/  BSYNC B0 ;  /* 0x0000000000007941 */ /* 0x000fea0003800000 */
.L_x_274:
        /* <DEDUP_REMOVED lines=26> */
[----:B------:R-:W-:Y:S05]  /*3390*/  CALL.REL.NOINC `($__internal_5_$__cuda_sm20_div_s64) ;  /* 0x0000001400147944 */ /* 0x000fea0003c00000 */
        /* <DEDUP_REMOVED lines=12> */
.L_x_278:
        /* <DEDUP_REMOVED lines=23> */
.L_x_279:
[----:B------:R-:W-:Y:S05]  /*35d0*/  BSYNC B0 ;  /* 0x0000000000007941 */ /* 0x000fea0003800000 */
.L_x_277:
        /* <DEDUP_REMOVED lines=29> */
.L_x_281:
        /* <DEDUP_REMOVED lines=23> */
.L_x_282:
[----:B------:R-:W-:Y:S05]  /*3920*/  BSYNC B0 ;  /* 0x0000000000007941 */ /* 0x000fea0003800000 */
.L_x_280:
        /* <DEDUP_REMOVED lines=21> */
.L_x_258:
[----:B------:R-:W-:Y:S02]  /*3a80*/  ULDC.64 UR4, c[0x0][0x2b0] ;  /* 0x0000ac0000047ab9 */ /* 0x000fe40000000a00 */
[----:B------:R-:W-:-:S04]  /*3a90*/  LEA R2, P0, R32, UR4, 0x2 ;  /* 0x0000000420027c11 */ /* 0x000fc8000f8010ff */
[----:B------:R-:W-:-:S05]  /*3aa0*/  LEA.HI.X R3, R32, UR5, R33, 0x2, P0 ;  /* 0x0000000520037c11 */ /* 0x000fca00080f1421 */
[----:B------:R0:W-:Y:S04]  /*3ab0*/  STG.E desc[UR8][R2.64], R27 ;  /* 0x0000001b02007986 */ /* 0x0001e8000c101908 */
.L_x_257:
[----:B------:R-:W-:Y:S05]  /*3ac0*/  BSYNC B1 ;  /* 0x0000000000017941 */ /* 0x000fea0003800000 */
.L_x_256:
[----:B------:R-:W2:Y:S01]  /*3ad0*/  S2R R4, SR_TID.X ;  /* 0x0000000000047919 */ /* 0x000ea20000002100 */
[----:B------:R-:W3:Y:S01]  /*3ae0*/  LDC R5, c[0x0][0x3c4] ;  /* 0x0000f100ff057b82 */ /* 0x000ee20000000800 */
[----:B------:R-:W-:Y:S01]  /*3af0*/  BSSY B0, `(.L_x_283) ;  /* 0x0000014000007945 */ /* 0x000fe20003800000 */
[----:B---3--:R-:W-:Y:S02]  /*3b00*/  ISETP.GE.AND P0, PT, R5, 0x1, PT ;  /* 0x000000010500780c */ /* 0x008fe40003f06270 */
[----:B--2---:R-:W-:-:S04]  /*3b10*/  SHF.R.S32.HI R7, RZ, 0x1f, R4 ;  /* 0x0000001fff077819 */ /* 0x004fc80000011404 */
[CC--:B01----:R-:W-:Y:S02]  /*3b20*/  LEA.HI R3, R7.reuse, R4.reuse, RZ, 0x2 ;  /* 0x0000000407037211 */ /* 0x0c3fe400078f10ff */
[----:B------:R-:W-:Y:S02]  /*3b30*/  LEA.HI R34, R7, R4, RZ, 0x4 ;  /* 0x0000000407227211 */ /* 0x000fe400078f20ff */
[----:B------:R-:W-:Y:S02]  /*3b40*/  LOP3.LUT R3, R3, 0xfffffffc, RZ, 0xc0, !PT ;  /* 0xfffffffc03037812 */ /* 0x000fe400078ec0ff */
[----:B------:R-:W-:-:S03]  /*3b50*/  LOP3.LUT R31, R34, 0x3ffffff0, RZ, 0xc0, !PT ;  /* 0x3ffffff0221f7812 */ /* 0x000fc600078ec0ff */
[----:B------:R-:W-:-:S05]  /*3b60*/  IMAD.IADD R2, R4, 0x1, -R3 ;  /* 0x0000000104027824 */ /* 0x000fca00078e0a03 */
[----:B------:R-:W-:-:S04]  /*3b70*/  ISETP.GE.AND P1, PT, R2, R5, PT ;  /* 0x000000050200720c */ /* 0x000fc80003f26270 */
[----:B------:R-:W-:-:S13]  /*3b80*/  ISETP.GT.OR P1, PT, R4, 0x1f, P1 ;  /* 0x0000001f0400780c */ /* 0x000fda0000f24670 */
[----:B------:R-:W-:Y:S05]  /*3b90*/  @P1 BRA `(.L_x_284) ;  /* 0x0000000000241947 */ /* 0x000fea0003800000 */
[----:B------:R-:W0:Y:S01]  /*3ba0*/  S2R R0, SR_CgaCtaId ;  /* 0x0000000000007919 */ /* 0x000e220000008800 */
[----:B------:R-:W-:Y:S01]  /*3bb0*/  FADD.FTZ R6, -R27, R30 ;  /* 0x0000001e1b067221 */ /* 0x000fe20000010100 */
[----:B------:R-:W-:-:S03]  /*3bc0*/  MOV R5, 0x400 ;  /* 0x0000040000057802 */ /* 0x000fc60000000f00 */
[----:B------:R-:W-:-:S06]  /*3bd0*/  FMUL.FTZ R6, R6, 1.4426950216293334961 ;  /* 0x3fb8aa3b06067820 */ /* 0x000fcc0000410000 */
[----:B------:R-:W1:Y:S01]  /*3be0*/  MUFU.EX2 R6, R6 ;  /* 0x0000000600067308 */ /* 0x000e620000000800 */
[----:B0-----:R-:W-:-:S05]  /*3bf0*/  LEA R5, R0, R5, 0x18 ;  /* 0x0000000500057211 */ /* 0x001fca00078ec0ff */
[----:B------:R-:W-:-:S05]  /*3c00*/  IMAD R2, R2, 0x24, R5 ;  /* 0x0000002402027824 */ /* 0x000fca00078e0205 */
[----:B------:R-:W-:-:S05]  /*3c10*/  IADD3 R3, R3, R2, RZ ;  /* 0x0000000203037210 */ /* 0x000fca0007ffe0ff */
[----:B-1----:R0:W-:Y:S02]  /*3c20*/  STS [R3], R6 ;  /* 0x0000000603007388 */ /* 0x0021e40000000800 */
.L_x_284:
[----:B------:R-:W-:Y:S05]  /*3c30*/  BSYNC B0 ;  /* 0x0000000000007941 */ /* 0x000fea0003800000 */
.L_x_283:
[----:B------:R-:W-:Y:S01]  /*3c40*/  IMAD.IADD R31, R4, 0x1, -R31 ;  /* 0x00000001041f7824 */ /* 0x000fe200078e0a1f */
[----:B------:R-:W-:Y:S01]  /*3c50*/  BAR.SYNC.DEFER_BLOCKING 0x0 ;  /* 0x0000000000007b1d */ /* 0x000fe20000010000 */
[----:B------:R-:W-:Y:S01]  /*3c60*/  CS2R R10, SRZ ;  /* 0x00000000000a7805 */ /* 0x000fe2000001ff00 */
[----:B------:R-:W-:Y:S01]  /*3c70*/  IMAD.MOV.U32 R13, RZ, RZ, RZ ;  /* 0x000000ffff0d7224 */ /* 0x000fe200078e00ff */
[----:B------:R-:W-:Y:S01]  /*3c80*/  CS2R R8, SRZ ;  /* 0x0000000000087805 */ /* 0x000fe2000001ff00 */
[----:B------:R-:W-:Y:S01]  /*3c90*/  IMAD.SHL.U32 R31, R31, 0x4, RZ ;  /* 0x000000041f1f7824 */ /* 0x000fe200078e00ff */
[----:B0-----:R-:W-:Y:S02]  /*3ca0*/  CS2R R6, SRZ ;  /* 0x0000000000067805 */ /* 0x001fe4000001ff00 */
[----:B------:R-:W-:Y:S02]  /*3cb0*/  CS2R R4, SRZ ;  /* 0x0000000000047805 */ /* 0x000fe4000001ff00 */
        /* <DEDUP_REMOVED lines=34> */
.L_x_288:
        /* <DEDUP_REMOVED lines=14> */
.L_x_287:
[----:B------:R-:W-:Y:S05]  /*3fc0*/  BSYNC B0 ;  /* 0x0000000000007941 */ /* 0x000fea0003800000 */
.L_x_286:
        /* <DEDUP_REMOVED lines=20> */
.L_x_285:
        /* <DEDUP_REMOVED lines=110> */
        .weak           $__internal_5_$__cuda_sm20_div_s64
        .type           $__internal_5_$__cuda_sm20_div_s64,@function
        .size           $__internal_5_$__cuda_sm20_div_s64,(.L_x_7424 - $__internal_5_$__cuda_sm20_div_s64)
$__internal_5_$__cuda_sm20_div_s64:
        /* <DEDUP_REMOVED lines=83> */
[----:B------:R-:W-:Y:S06]  /*4d20*/  RET.REL.NODEC R38 `(_ZN5flash32flash_fwd_splitkv_combine_kernelI23Flash_fwd_kernel_traitsILi192ELi64ELi64ELi4ELb0ELb0EN7cutlass6half_tE19Flash_kernel_traitsILi192ELi64ELi64ELi4ES3_EELi8ELi2ELb0EEEvNS_16Flash_fwd_paramsE) ;  /* 0xffffffb026b47950 */ /* 0x000fec0003c3ffff */
.L_x_289:
        /* <DEDUP_REMOVED lines=13> */
.L_x_7424:


//--------------------- .text._ZN5flash32flash_fwd_splitkv_combine_kernelI23Flash_fwd_kernel_traitsILi192ELi64ELi64ELi4ELb0ELb0EN7cutlass6half_tE19Flash_kernel_traitsILi192ELi64ELi64ELi4ES3_EELi8ELi1ELb0EEEvNS_16Flash_fwd_paramsE --------------------------
	.section	.text._ZN5flash32flash_fwd_splitkv_combine_kernelI23Flash_fwd_kernel_traitsILi192ELi64ELi64ELi4ELb0ELb0EN7cutlass6half_tE19Flash_kernel_traitsILi192ELi64ELi64ELi4ES3_EELi8ELi1ELb0EEEvNS_16Flash_fwd_paramsE,"ax",@progbits
	.align	128
        .global         _ZN5flash32flash_fwd_splitkv_combine_kernelI23Flash_fwd_kernel_traitsILi192ELi64ELi64ELi4ELb0ELb0EN7cutlass6half_tE19Flash_kernel_traitsILi192ELi64ELi64ELi4ES3_EELi8ELi1ELb0EEEvNS_16Flash_fwd_paramsE
        .type           _ZN5flash32flash_fwd_splitkv_combine_kernelI23Flash_fwd_kernel_traitsILi192ELi64ELi64ELi4ELb0ELb0EN7cutlass6half_tE19Flash_kernel_traitsILi192ELi64ELi64ELi4ES3_EELi8ELi1ELb0EEEvNS_16Flash_fwd_paramsE,@function
        .size           _ZN5flash32flash_fwd_splitkv_combine_kernelI23Flash_fwd_kernel_traitsILi192ELi64ELi64ELi4ELb0ELb0EN7cutlass6half_tE19Flash_kernel_traitsILi192ELi64ELi64ELi4ES3_EELi8ELi1ELb0EEEvNS_16Flash_fwd_paramsE,(.L_x_7425 - _ZN5flash32flash_fwd_splitkv_combine_kernelI23Flash_fwd_kernel_traitsILi192ELi64ELi64ELi4ELb0ELb0EN7cutlass6half_tE19Flash_kernel_traitsILi192ELi64ELi64ELi4ES3_EELi8ELi1ELb0EEEvNS_16Flash_fwd_paramsE)
        .other          _ZN5flash32flash_fwd_splitkv_combine_kernelI23Flash_fwd_kernel_traitsILi192ELi64ELi64ELi4ELb0ELb0EN7cutlass6half_tE19Flash_kernel_traitsILi192ELi64ELi64ELi4ES3_EELi8ELi1ELb0EEEvNS_16Flash_fwd_paramsE,@"STO_CUDA_ENTRY STV_DEFAULT"
_ZN5flash32flash_fwd_splitkv_combine_kernelI23Flash_fwd_kernel_traitsILi192ELi64ELi64ELi4ELb0ELb0EN7cutlass6half_tE19Flash_kernel_traitsILi192ELi64ELi64ELi4ES3_EELi8ELi1ELb0EEEvNS_16Flash_fwd_paramsE:
.text._ZN5flash32flash_fwd_splitkv_combine_kernelI23Flash_fwd_kernel_traitsILi192ELi64ELi64ELi4ELb0ELb0EN7cutlass6half_tE19Flash_kernel_traitsILi192ELi64ELi64ELi4ES3_EELi8ELi1ELb0EEEvNS_16Flash_fwd_paramsE:
        /* <DEDUP_REMOVED lines=23> */
[----:B------:R-:W-:Y:S05]  /*0170*/  CALL.REL.NOINC `($__internal_6_$__cuda_sm20_div_s64) ;  /* 0x0000004400947944 */ /* 0x000fea0003c00000 */
[----:B------:R-:W-:Y:S05]  /*0180*/  BRA `(.L_x_291) ;  /* 0x00000000004c7947 */ /* 0x000fea0003800000 */
.L_x_290:
        /* <DEDUP_REMOVED lines=19> */
.L_x_291:
        /* <DEDUP_REMOVED lines=12> */
[----:B------:R-:W-:Y:S05]  /*0380*/  CALL.REL.NOINC `($__internal_6_$__cuda_sm20_div_s64) ;  /* 0x0000004400107944 */ /* 0x000fea0003c00000 */
[----:B------:R-:W-:Y:S02]  /*0390*/  MOV R8, R18 ;  /* 0x0000001200087202 */ /* 0x000fe40000000f00 */
[----:B------:R-:W-:Y:S01]  /*03a0*/  MOV R9, R19 ;  /* 0x0000001300097202 */ /* 0x000fe20000000f00 */
[----:B------:R-:W-:Y:S05]  /*03b0*/  BRA `(.L_x_294) ;  /* 0x00000000004c7947 */ /* 0x000fea0003800000 */
.L_x_293:
        /* <DEDUP_REMOVED lines=19> */
.L_x_294:
[----:B------:R-:W-:Y:S05]  /*04f0*/  BSYNC B0 ;  /* 0x0000000000007941 */ /* 0x000fea0003800000 */
.L_x_292:
        /* <DEDUP_REMOVED lines=41> */
.L_x_296:
        /* <DEDUP_REMOVED lines=19> */
.L_x_297:
[----:B------:R-:W-:Y:S05]  /*08c0*/  BSYNC B0 ;  /* 0x0000000000007941 */ /* 0x000fea0003800000 */
.L_x_295:
        /* <DEDUP_REMOVED lines=73> */
[----:B------:R-:W-:Y:S02]  /*0d60*/  MOV R34, R18 ;  /* 0x0000001200227202 */ /* 0x000fe40000000f00 */
[----:B------:R-:W-:Y:S01]  /*0d70*/  MOV R35, R19 ;  /* 0x0000001300237202 */ /* 0x000fe20000000f00 */
[----:B------:R-:W-:Y:S05]  /*0d80*/  BRA `(.L_x_300) ;  /* 0x00000000004c7947 */ /* 0x000fea0003800000 */
.L_x_299:
        /* <DEDUP_REMOVED lines=19> */
.L_x_300:
[----:B------:R-:W-:Y:S05]  /*0ec0*/  BSYNC B0 ;  /* 0x0000000000007941 */ /* 0x000fea0003800000 */
.L_x_298:
        /* <DEDUP_REMOVED lines=42> */
.L_x_302:
        /* <DEDUP_REMOVED lines=19> */
.L_x_303:
[----:B------:R-:W-:Y:S05]  /*12a0*/  BSYNC B0 ;  /* 0x0000000000007941 */ /* 0x000fea0003800000 */
.L_x_301:
[----:B------:R-:W0:Y:S01]  /*12b0*/  LDC R9, c[0x0][0x2c4] ;  /* 0x0000b100ff097b82 */ /* 0x000e220000000800 */
        /* <DEDUP_REMOVED lines=20> */
[C---:B------:R-:W-:Y:S02]  /*1400*/  IMAD R8, R7.reuse, R16, R8 ;  /* 0x0000001007087224 */ /* 0x040fe400078e0208 */
[----:B------:R-:W0:Y:S03]  /*1410*/  S2R R16, SR_TID.X ;  /* 0x0000000000107919 */ /* 0x000e260000002100 */
[----:B------:R-:W-:-:S13]  /*1420*/  ISETP.GT.U32.AND P0, PT, R7, R8, PT ;  /* 0x000000080700720c */ /* 0x000fda0003f04070 */
[----:B------:R-:W-:Y:S02]  /*1430*/  @!P0 IMAD.IADD R8, R8, 0x1, -R7 ;  /* 0x0000000108088824 */ /* 0x000fe400078e0a07 */
[----:B------:R-:W-:Y:S01]  /*1440*/  @!P0 VIADD R17, R17, 0x1 ;  /* 0x0000000111118836 */ /* 0x000fe20000000000 */
[----:B------:R-:W-:Y:S02]  /*1450*/  ISETP.NE.AND P0, PT, R9, RZ, PT ;  /* 0x000000ff0900720c */ /* 0x000fe40003f05270 */
[----:B------:R-:W-:Y:S02]  /*1460*/  ISETP.GE.U32.AND P2, PT, R8, R7, PT ;  /* 0x000000070800720c */ /* 0x000fe40003f46070 */
[----:B------:R-:W-:Y:S01]  /*1470*/  LEA.HI.SX32 R8, R3, 0x1, 0x1 ;  /* 0x0000000103087811 */ /* 0x000fe200078f0aff */
[----:B------:R-:W-:Y:S01]  /*1480*/  @!P3 IMAD.MOV R8, RZ, RZ, R6 ;  /* 0x000000ffff08b224 */ /* 0x000fe200078e0206 */
[----:B0-----:R-:W-:-:S09]  /*1490*/  SHF.R.S32.HI R27, RZ, 0x1f, R16 ;  /* 0x0000001fff1b7819 */ /* 0x001fd20000011410 */
[----:B------:R-:W-:Y:S01]  /*14a0*/  @P2 VIADD R17, R17, 0x1 ;  /* 0x0000000111112836 */ /* 0x000fe20000000000 */
[----:B------:R-:W-:Y:S02]  /*14b0*/  ISETP.GT.AND P2, PT, R16, 0xf, PT ;  /* 0x0000000f1000780c */ /* 0x000fe40003f44270 */
[----:B------:R-:W-:Y:S01]  /*14c0*/  LEA.HI R27, R27, R16, RZ, 0x3 ;  /* 0x000000101b1b7211 */ /* 0x000fe200078f18ff */
[----:B------:R-:W-:Y:S01]  /*14d0*/  @!P1 IMAD.MOV R17, RZ, RZ, -R17 ;  /* 0x000000ffff119224 */ /* 0x000fe200078e0a11 */
[----:B------:R-:W-:Y:S02]  /*14e0*/  @!P0 LOP3.LUT R17, RZ, R9, RZ, 0x33, !PT ;  /* 0x00000009ff118212 */ /* 0x000fe400078e33ff */
[----:B------:R-:W-:Y:S02]  /*14f0*/  SHF.R.S32.HI R26, RZ, 0x3, R27 ;  /* 0x00000003ff1a7819 */ /* 0x000fe4000001141b */
[----:B------:R-:W-:Y:S01]  /*1500*/  LOP3.LUT R27, R27, 0xfffffff8, RZ, 0xc0, !PT ;  /* 0xfffffff81b1b7812 */ /* 0x000fe200078ec0ff */
[----:B------:R-:W-:Y:S01]  /*1510*/  IMAD R3, R8, R17, RZ ;  /* 0x0000001108037224 */ /* 0x000fe200078e02ff */
[----:B------:R-:W-:Y:S01]  /*1520*/  ISETP.GE.AND P0, PT, R26, UR5, PT ;  /* 0x000000051a007c0c */ /* 0x000fe2000bf06270 */
[----:B------:R-:W0:Y:S02]  /*1530*/  LDC R17, c[0x0][0x270] ;  /* 0x00009c00ff117b82 */ /* 0x000e240000000800 */
[----:B------:R-:W1:Y:S01]  /*1540*/  @!P2 S2R R7, SR_CgaCtaId ;  /* 0x000000000007a919 */ /* 0x000e620000008800 */
[----:B------:R-:W-:Y:S01]  /*1550*/  IABS R25, R3 ;  /* 0x0000000300197213 */ /* 0x000fe20000000000 */
[----:B------:R-:W-:Y:S01]  /*1560*/  IMAD.IADD R27, R16, 0x1, -R27 ;  /* 0x00000001101b7824 */ /* 0x000fe200078e0a1b */
[----:B------:R-:W-:-:S02]  /*1570*/  @!P2 MOV R8, 0x400 ;  /* 0x000004000008a802 */ /* 0x000fc40000000f00 */
[----:B------:R-:W2:Y:S08]  /*1580*/  I2F.RP R20, R25 ;  /* 0x0000001900147306 */ /* 0x000eb00000209400 */
[----:B--2---:R-:W2:Y:S01]  /*1590*/  MUFU.RCP R32, R20 ;  /* 0x0000001400207308 */ /* 0x004ea20000001000 */
[----:B0-----:R-:W-:-:S07]  /*15a0*/  IABS R22, R17 ;  /* 0x0000001100167213 */ /* 0x001fce0000000000 */
[----:B------:R0:W3:Y:S01]  /*15b0*/  I2F.U32.RP R6, R22 ;  /* 0x0000001600067306 */ /* 0x0000e20000209000 */
[----:B-1----:R-:W-:Y:S01]  /*15c0*/  @!P2 LEA R7, R7, R8, 0x18 ;  /* 0x000000080707a211 */ /* 0x002fe200078ec0ff */
[----:B--2---:R-:W-:-:S04]  /*15d0*/  VIADD R32, R32, 0xffffffe ;  /* 0x0ffffffe20207836 */ /* 0x004fc80000000000 */
[----:B------:R-:W-:Y:S02]  /*15e0*/  @!P2 IMAD R8, R26, 0x24, R7 ;  /* 0x000000241a08a824 */ /* 0x000fe400078e0207 */
[----:B------:R0:W1:Y:S02]  /*15f0*/  F2I.FTZ.U32.TRUNC.NTZ R33, R32 ;  /* 0x0000002000217305 */ /* 0x000064000021f000 */
        /* <DEDUP_REMOVED lines=20> */
.L_x_305:
[----:B------:R-:W-:Y:S05]  /*1740*/  BSYNC B0 ;  /* 0x0000000000007941 */ /* 0x000fea0003800000 */
.L_x_304:
[----:B-----5:R4:W-:Y:S01]  /*1750*/  @!P2 STS [R21], R24 ;  /* 0x000000181500a388 */ /* 0x0209e20000000800 */
[----:B------:R-:W-:Y:S01]  /*1760*/  BSSY B0, `(.L_x_306) ;  /* 0x000000f000007945 */ /* 0x000fe20003800000 */
[----:B------:R-:W-:Y:S01]  /*1770*/  MOV R30, 0xff800000 ;  /* 0xff800000001e7802 */ /* 0x000fe20000000f00 */
[----:B------:R-:W-:Y:S06]  /*1780*/  BAR.SYNC.DEFER_BLOCKING 0x0 ;  /* 0x0000000000007b1d */ /* 0x000fec0000010000 */
[----:B------:R-:W-:Y:S05]  /*1790*/  @P2 BRA `(.L_x_307) ;  /* 0x00000000002c2947 */ /* 0x000fea0003800000 */
[----:B------:R-:W5:Y:S01]  /*17a0*/  S2R R7, SR_CgaCtaId ;  /* 0x0000000000077919 */ /* 0x000f620000008800 */
[----:B----4-:R-:W-:Y:S02]  /*17b0*/  LEA.HI R24, R16, R16, RZ, 0x1 ;  /* 0x0000001010187211 */ /* 0x010fe400078f08ff */
[----:B------:R-:W-:Y:S02]  /*17c0*/  MOV R20, 0x400 ;  /* 0x0000040000147802 */ /* 0x000fe40000000f00 */
[C---:B------:R-:W-:Y:S01]  /*17d0*/  LOP3.LUT R21, R24.reuse, 0xfffffffe, RZ, 0xc0, !PT ;  /* 0xfffffffe18157812 */ /* 0x040fe200078ec0ff */
[----:B------:R-:W-:-:S05]  /*17e0*/  IMAD.SHL.U32 R24, R24, 0x2, RZ ;  /* 0x0000000218187824 */ /* 0x000fca00078e00ff */
[----:B------:R-:W-:Y:S02]  /*17f0*/  LOP3.LUT R24, R24, 0xfffffffc, RZ, 0xc0, !PT ;  /* 0xfffffffc18187812 */ /* 0x000fe400078ec0ff */
[----:B-----5:R-:W-:Y:S01]  /*1800*/  LEA R7, R7, R20, 0x18 ;  /* 0x0000001407077211 */ /* 0x020fe200078ec0ff */
[----:B------:R-:W-:-:S04]  /*1810*/  IMAD.IADD R20, R16, 0x1, -R21 ;  /* 0x0000000110147824 */ /* 0x000fc800078e0a15 */
[----:B------:R-:W-:-:S04]  /*1820*/  IMAD R7, R20, 0x24, R7 ;  /* 0x0000002414077824 */ /* 0x000fc800078e0207 */
[----:B------:R-:W-:-:S05]  /*1830*/  IMAD.IADD R7, R7, 0x1, R24 ;  /* 0x0000000107077824 */ /* 0x000fca00078e0218 */
[----:B------:R4:W0:Y:S02]  /*1840*/  LDS R30, [R7] ;  /* 0x00000000071e7984 */ /* 0x0008240000000800 */
.L_x_307:
[----:B------:R-:W-:Y:S05]  /*1850*/  BSYNC B0 ;  /* 0x0000000000007941 */ /* 0x000fea0003800000 */
.L_x_306:
[----:B0---4-:R-:W0:Y:S01]  /*1860*/  SHFL.BFLY PT, R7, R30, 0x1, 0x1f ;  /* 0x0c201f001e077f89 */ /* 0x011e2200000e0000 */
[----:B---3--:R-:W3:Y:S01]  /*1870*/  MUFU.RCP R6, R6 ;  /* 0x0000000600067308 */ /* 0x008ee20000001000 */
[--C-:B-1----:R-:W-:Y:S01]  /*1880*/  IMAD.MOV R20, RZ, RZ, -R33.reuse ;  /* 0x000000ffff147224 */ /* 0x102fe200078e0a21 */
[----:B------:R-:W-:Y:S01]  /*1890*/  IABS R29, R4 ;  /* 0x00000004001d7213 */ /* 0x000fe20000000000 */
[----:B------:R-:W-:Y:S01]  /*18a0*/  IMAD.MOV.U32 R32, RZ, RZ, RZ ;  /* 0x000000ffff207224 */ /* 0x000fe200078e00ff */
[----:B------:R-:W-:Y:S01]  /*18b0*/  ISETP.NE.AND P4, PT, R3, RZ, PT ;  /* 0x000000ff0300720c */ /* 0x000fe20003f85270 */
[----:B------:R-:W-:Y:S01]  /*18c0*/  IMAD R21, R20, R25, RZ ;  /* 0x0000001914157224 */ /* 0x000fe200078e02ff */
[----:B------:R-:W-:Y:S01]  /*18d0*/  IABS R20, R3 ;  /* 0x0000000300147213 */ /* 0x000fe20000000000 */
[----:B------:R-:W-:Y:S01]  /*18e0*/  BSSY B1, `(.L_x_308) ;  /* 0x000021a000017945 */ /* 0x000fe20003800000 */
[----:B------:R-:W-:Y:S01]  /*18f0*/  ISETP.GT.AND P3, PT, R2, RZ, PT ;  /* 0x000000ff0200720c */ /* 0x000fe20003f64270 */
[----:B------:R-:W-:Y:S01]  /*1900*/  IMAD.HI.U32 R21, R33, R21, R32 ;  /* 0x0000001521157227 */ /* 0x000fe200078e0020 */
[----:B------:R-:W-:-:S02]  /*1910*/  IABS R33, R17 ;  /* 0x0000001100217213 */ /* 0x000fc40000000000 */
[----:B------:R-:W-:Y:S01]  /*1920*/  LOP3.LUT R4, R4, R17, RZ, 0x3c, !PT ;  /* 0x0000001104047212 */ /* 0x000fe200078e3cff */
[----:B------:R-:W-:Y:S02]  /*1930*/  IMAD.MOV R20, RZ, RZ, -R20 ;  /* 0x000000ffff147224 */ /* 0x000fe400078e0a14 */
[----:B------:R-:W-:Y:S02]  /*1940*/  IMAD.MOV R33, RZ, RZ, -R33 ;  /* 0x000000ffff217224 */ /* 0x000fe400078e0a21 */
[----:B---3--:R-:W-:Y:S01]  /*1950*/  VIADD R36, R6, 0xffffffe ;  /* 0x0ffffffe06247836 */ /* 0x008fe20000000000 */
[----:B------:R-:W-:-:S03]  /*1960*/  IABS R6, R8 ;  /* 0x0000000800067213 */ /* 0x000fc60000000000 */
[----:B------:R-:W1:Y:S01]  /*1970*/  F2I.FTZ.U32.TRUNC.NTZ R37, R36 ;  /* 0x0000002400257305 */ /* 0x000e62000021f000 */
[----:B0-----:R-:W-:Y:S01]  /*1980*/  FMNMX.FTZ R7, R7, R30, !PT ;  /* 0x0000001e07077209 */ /* 0x001fe20007810000 */
[----:B------:R-:W-:-:S03]  /*1990*/  IMAD.HI.U32 R21, R21, R6, RZ ;  /* 0x0000000615157227 */ /* 0x000fc600078e00ff */
[----:B------:R-:W-:Y:S01]  /*19a0*/  FSETP.NEU.FTZ.AND P0, PT, R7, -INF , PT ;  /* 0xff8000000700780b */ /* 0x000fe20003f1d000 */
[----:B------:R-:W-:-:S03]  /*19b0*/  IMAD R20, R21, R20, R6 ;  /* 0x0000001415147224 */ /* 0x000fc600078e0206 */
[----:B------:R-:W-:Y:S02]  /*19c0*/  FSEL R7, R7, RZ, P0 ;  /* 0x000000ff07077208 */ /* 0x000fe40000000000 */
[----:B------:R-:W-:-:S03]  /*19d0*/  ISETP.GT.U32.AND P1, PT, R25, R20, PT ;  /* 0x000000141900720c */ /* 0x000fc60003f24070 */
[----:B--2---:R-:W-:Y:S01]  /*19e0*/  FADD.FTZ R27, -R7, R30 ;  /* 0x0000001e071b7221 */ /* 0x004fe20000010100 */
[----:B-1----:R-:W-:Y:S02]  /*19f0*/  IMAD.MOV R31, RZ, RZ, -R37 ;  /* 0x000000ffff1f7224 */ /* 0x002fe400078e0a25 */
[----:B------:R-:W-:Y:S02]  /*1a00*/  IMAD.MOV.U32 R36, RZ, RZ, RZ ;  /* 0x000000ffff247224 */ /* 0x000fe400078e00ff */
[----:B------:R-:W-:Y:S01]  /*1a10*/  FMUL.FTZ R27, R27, 1.4426950216293334961 ;  /* 0x3fb8aa3b1b1b7820 */ /* 0x000fe20000410000 */
[----:B------:R-:W-:Y:S01]  /*1a20*/  IMAD R32, R31, R22, RZ ;  /* 0x000000161f207224 */ /* 0x000fe200078e02ff */
[----:B------:R-:W-:-:S03]  /*1a30*/  SHF.R.S32.HI R31, RZ, 0x1f, R2 ;  /* 0x0000001fff1f7819 */ /* 0x000fc60000011402 */
[----:B------:R-:W-:Y:S01]  /*1a40*/  IMAD.HI.U32 R32, R37, R32, R36 ;  /* 0x0000002025207227 */ /* 0x000fe200078e0024 */
[----:B------:R-:W0:Y:S03]  /*1a50*/  MUFU.EX2 R27, R27 ;  /* 0x0000001b001b7308 */ /* 0x000e260000000800 */
[----:B------:R-:W-:Y:S02]  /*1a60*/  @!P1 IMAD.IADD R20, R20, 0x1, -R25 ;  /* 0x0000000114149824 */ /* 0x000fe400078e0a19 */
[----:B------:R-:W-:-:S03]  /*1a70*/  IMAD.HI.U32 R26, R32, R29, RZ ;  /* 0x0000001d201a7227 */ /* 0x000fc600078e00ff */
[-C--:B------:R-:W-:Y:S01]  /*1a80*/  ISETP.GE.U32.AND P0, PT, R20, R25.reuse, PT ;  /* 0x000000191400720c */ /* 0x080fe20003f06070 */
[----:B------:R-:W-:Y:S01]  /*1a90*/  IMAD.HI.U32 R32, R32, R6, RZ ;  /* 0x0000000620207227 */ /* 0x000fe200078e00ff */
[----:B------:R-:W-:-:S03]  /*1aa0*/  LOP3.LUT R20, R8, R25, RZ, 0x3c, !PT ;  /* 0x0000001908147212 */ /* 0x000fc600078e3cff */
[-C--:B------:R-:W-:Y:S01]  /*1ab0*/  IMAD R29, R26, R33.reuse, R29 ;  /* 0x000000211a1d7224 */ /* 0x080fe200078e021d */
[----:B------:R-:W-:Y:S01]  /*1ac0*/  ISETP.GE.AND P2, PT, R20, RZ, PT ;  /* 0x000000ff1400720c */ /* 0x000fe20003f46270 */
[----:B------:R-:W-:Y:S01]  /*1ad0*/  @!P1 VIADD R21, R21, 0x1 ;  /* 0x0000000115159836 */ /* 0x000fe20000000000 */
[----:B------:R-:W1:Y:S01]  /*1ae0*/  LDC.U8 R20, c[0x0][0x3d9] ;  /* 0x0000f640ff147b82 */ /* 0x000e620000000000 */
[----:B0-----:R-:W0:Y:S01]  /*1af0*/  SHFL.BFLY PT, R24, R27, 0x1, 0x1f ;  /* 0x0c201f001b187f89 */ /* 0x001e2200000e0000 */
[----:B------:R-:W-:Y:S01]  /*1b00*/  IMAD R33, R32, R33, R6 ;  /* 0x0000002120217224 */ /* 0x000fe200078e0206 */
[----:B------:R-:W-:Y:S02]  /*1b10*/  ISETP.GT.U32.AND P1, PT, R22, R29, PT ;  /* 0x0000001d1600720c */ /* 0x000fe40003f24070 */
[----:B------:R-:W-:Y:S01]  /*1b20*/  @P0 VIADD R21, R21, 0x1 ;  /* 0x0000000115150836 */ /* 0x000fe20000000000 */
[----:B------:R-:W-:Y:S01]  /*1b30*/  LEA.HI.SX32 R6, R2, 0x1, 0x1 ;  /* 0x0000000102067811 */ /* 0x000fe200078f0aff */
[----:B------:R-:W-:Y:S01]  /*1b40*/  @!P3 IMAD.MOV R6, RZ, RZ, R31 ;  /* 0x000000ffff06b224 */ /* 0x000fe200078e021f */
[----:B------:R-:W-:-:S03]  /*1b50*/  ISETP.GT.U32.AND P0, PT, R22, R33, PT ;  /* 0x000000211600720c */ /* 0x000fc60003f04070 */
[----:B------:R-:W-:Y:S01]  /*1b60*/  @!P2 IMAD.MOV R21, RZ, RZ, -R21 ;  /* 0x000000ffff15a224 */ /* 0x000fe200078e0a15 */
[----:B------:R-:W-:Y:S02]  /*1b70*/  @!P4 LOP3.LUT R21, RZ, R25, RZ, 0x33, !PT ;  /* 0x00000019ff15c212 */ /* 0x000fe400078e33ff */
[----:B------:R-:W-:Y:S02]  /*1b80*/  LOP3.LUT R25, R8, R17, RZ, 0x3c, !PT ;  /* 0x0000001108197212 */ /* 0x000fe400078e3cff */
[--C-:B------:R-:W-:Y:S01]  /*1b90*/  @!P1 IMAD.IADD R29, R29, 0x1, -R22.reuse ;  /* 0x000000011d1d9824 */ /* 0x100fe200078e0a16 */
[----:B------:R-:W-:Y:S01]  /*1ba0*/  ISETP.GT.AND P4, PT, R3, RZ, PT ;  /* 0x000000ff0300720c */ /* 0x000fe20003f84270 */
[----:B------:R-:W-:Y:S01]  /*1bb0*/  @!P1 VIADD R26, R26, 0x1 ;  /* 0x000000011a1a9836 */ /* 0x000fe20000000000 */
[----:B------:R-:W-:Y:S02]  /*1bc0*/  ISETP.GE.AND P2, PT, R4, RZ, PT ;  /* 0x000000ff0400720c */ /* 0x000fe40003f46270 */
[----:B------:R-:W-:Y:S01]  /*1bd0*/  @!P0 IMAD.IADD R33, R33, 0x1, -R22 ;  /* 0x0000000121218824 */ /* 0x000fe200078e0a16 */
[-C--:B------:R-:W-:Y:S01]  /*1be0*/  ISETP.GE.U32.AND P5, PT, R29, R22.reuse, PT ;  /* 0x000000161d00720c */ /* 0x080fe20003fa6070 */
[----:B------:R-:W-:Y:S01]  /*1bf0*/  @!P0 VIADD R32, R32, 0x1 ;  /* 0x0000000120208836 */ /* 0x000fe20000000000 */
[----:B------:R-:W-:Y:S01]  /*1c00*/  ISETP.GE.AND P3, PT, R25, RZ, PT ;  /* 0x000000ff1900720c */ /* 0x000fe20003f66270 */
[----:B0-----:R-:W-:Y:S01]  /*1c10*/  FADD.FTZ R24, R27, R24 ;  /* 0x000000181b187221 */ /* 0x001fe20000010000 */
[----:B------:R-:W-:Y:S01]  /*1c20*/  ISETP.GE.U32.AND P6, PT, R33, R22, PT ;  /* 0x000000162100720c */ /* 0x000fe20003fc6070 */
[----:B------:R-:W-:Y:S01]  /*1c30*/  IMAD.MOV.U32 R27, RZ, RZ, 0x7f800000 ;  /* 0x7f800000ff1b7424 */ /* 0x000fe200078e00ff */
[----:B------:R-:W-:-:S02]  /*1c40*/  LOP3.LUT R22, R16, 0x1, RZ, 0xc0, !PT ;  /* 0x0000000110167812 */ /* 0x000fc400078ec0ff */
[----:B------:R-:W-:Y:S02]  /*1c50*/  FSETP.NE.FTZ.AND P1, PT, R24, RZ, PT ;  /* 0x000000ff1800720b */ /* 0x000fe40003f35000 */
[----:B------:R-:W-:Y:S02]  /*1c60*/  SHF.R.S32.HI R8, RZ, 0x1f, R3 ;  /* 0x0000001fff087819 */ /* 0x000fe40000011403 */
[----:B------:R-:W-:Y:S01]  /*1c70*/  ISETP.NE.U32.AND P0, PT, R22, 0x1, PT ;  /* 0x000000011600780c */ /* 0x000fe20003f05070 */
[----:B------:R-:W-:Y:S01]  /*1c80*/  @P5 VIADD R26, R26, 0x1 ;  /* 0x000000011a1a5836 */ /* 0x000fe20000000000 */
[----:B------:R-:W-:Y:S01]  /*1c90*/  LEA.HI.SX32 R4, R3, 0x1, 0x1 ;  /* 0x0000000103047811 */ /* 0x000fe200078f0aff */
[----:B------:R-:W-:Y:S01]  /*1ca0*/  @!P4 IMAD.MOV R4, RZ, RZ, R8 ;  /* 0x000000ffff04c224 */ /* 0x000fe200078e0208 */
[----:B------:R-:W-:Y:S01]  /*1cb0*/  ISETP.GT.OR P0, PT, R16, 0xf, !P0 ;  /* 0x0000000f1000780c */ /* 0x000fe20004704670 */
[----:B------:R-:W-:Y:S01]  /*1cc0*/  @P6 VIADD R32, R32, 0x1 ;  /* 0x0000000120206836 */ /* 0x000fe20000000000 */
[----:B-1----:R-:W-:Y:S01]  /*1cd0*/  ISETP.NE.AND P4, PT, R20, RZ, PT ;  /* 0x000000ff1400720c */ /* 0x002fe20003f85270 */
[----:B------:R-:W-:Y:S01]  /*1ce0*/  @!P2 IMAD.MOV R26, RZ, RZ, -R26 ;  /* 0x000000ffff1aa224 */ /* 0x000fe200078e0a1a */
[----:B------:R-:W-:Y:S01]  /*1cf0*/  ISETP.NE.AND P5, PT, R17, RZ, PT ;  /* 0x000000ff1100720c */ /* 0x000fe20003fa5270 */
[----:B------:R-:W0:Y:S01]  /*1d00*/  @P1 MUFU.LG2 R24, R24 ;  /* 0x0000001800181308 */ /* 0x000e220000000c00 */
[----:B------:R-:W-:Y:S01]  /*1d10*/  LOP3.LUT R25, RZ, R17, RZ, 0x33, !PT ;  /* 0x00000011ff197212 */ /* 0x000fe200078e33ff */
[----:B------:R-:W-:Y:S01]  /*1d20*/  @!P3 IMAD.MOV R32, RZ, RZ, -R32 ;  /* 0x000000ffff20b224 */ /* 0x000fe200078e0a20 */
[----:B------:R-:W-:-:S02]  /*1d30*/  SEL R9, R9, 0x1, !P4 ;  /* 0x0000000109097807 */ /* 0x000fc40006000000 */
[C---:B------:R-:W-:Y:S02]  /*1d40*/  SEL R26, R25.reuse, R26, !P5 ;  /* 0x0000001a191a7207 */ /* 0x040fe40006800000 */
[----:B------:R-:W-:Y:S02]  /*1d50*/  SEL R32, R25, R32, !P5 ;  /* 0x0000002019207207 */ /* 0x000fe40006800000 */
[----:B------:R-:W-:Y:S01]  /*1d60*/  ISETP.LT.U32.AND P2, PT, R18, R21, PT ;  /* 0x000000151200720c */ /* 0x000fe20003f41070 */
[-C--:B------:R-:W-:Y:S01]  /*1d70*/  IMAD R29, R26, R9.reuse, RZ ;  /* 0x000000091a1d7224 */ /* 0x080fe200078e02ff */
[----:B------:R-:W-:Y:S01]  /*1d80*/  SHF.R.S32.HI R31, RZ, 0x1f, R21 ;  /* 0x0000001fff1f7819 */ /* 0x000fe20000011415 */
[----:B------:R-:W-:-:S03]  /*1d90*/  IMAD R25, R32, R9, RZ ;  /* 0x0000000920197224 */ /* 0x000fc600078e02ff */
[----:B------:R-:W-:Y:S01]  /*1da0*/  ISETP.LT.AND.EX P2, PT, R19, R31, PT, P2 ;  /* 0x0000001f1300720c */ /* 0x000fe20003f41320 */
[----:B0-----:R-:W-:Y:S01]  /*1db0*/  @P1 FFMA.FTZ R27, R24, 0.69314718246459960938, R7 ;  /* 0x3f317218181b1823 */ /* 0x001fe20000010007 */
[----:B------:R-:W-:Y:S02]  /*1dc0*/  IMAD R7, R6, R29, RZ ;  /* 0x0000001d06077224 */ /* 0x000fe400078e02ff */
[----:B------:R-:W-:Y:S01]  /*1dd0*/  SEL R9, R18, R21, P2 ;  /* 0x0000001512097207 */ /* 0x000fe20001000000 */
[----:B------:R-:W-:Y:S01]  /*1de0*/  IMAD R6, R25, R4, RZ ;  /* 0x0000000419067224 */ /* 0x000fe200078e02ff */
[----:B------:R-:W-:Y:S01]  /*1df0*/  SEL R8, R19, R31, P2 ;  /* 0x0000001f13087207 */ /* 0x000fe20001000000 */
        /* <DEDUP_REMOVED lines=38> */
[----:B------:R-:W-:Y:S05]  /*2060*/  CALL.REL.NOINC `($__internal_6_$__cuda_sm20_div_s64) ;  /* 0x0000002400d87944 */ /* 0x000fea0003c00000 */
        /* <DEDUP_REMOVED lines=9> */
.L_x_312:
        /* <DEDUP_REMOVED lines=22> */
.L_x_313:
[----:B------:R-:W-:Y:S05]  /*2260*/  BSYNC B0 ;  /* 0x0000000000007941 */ /* 0x000fea0003800000 */
.L_x_311:
        /* <DEDUP_REMOVED lines=19> */
.L_x_315:
        /* <DEDUP_REMOVED lines=22> */
.L_x_316:
[----:B------:R-:W-:Y:S05]  /*2500*/  BSYNC B0 ;  /* 0x0000000000007941 */ /* 0x000fea0003800000 */
.L_x_314:
        /* <DEDUP_REMOVED lines=11> */
[----:B------:R-:W-:Y:S05]  /*25c0*/  CALL.REL.NOINC `($__internal_6_$__cuda_sm20_div_s64) ;  /* 0x0000002000807944 */ /* 0x000fea0003c00000 */
[----:B------:R-:W-:-:S04]  /*25d0*/  IADD3 R17, P0, RZ, -R18, RZ ;  /* 0x80000012ff117210 */ /* 0x000fc80007f1e0ff */
[----:B------:R-:W-:Y:S01]  /*25e0*/  IADD3.X R16, RZ, ~R19, RZ, P0, !PT ;  /* 0x80000013ff107210 */ /* 0x000fe200007fe4ff */
[----:B------:R-:W-:-:S04]  /*25f0*/  IMAD.WIDE.U32 R36, R5, R17, R36 ;  /* 0x0000001105247225 */ /* 0x000fc800078e0024 */
[----:B------:R-:W-:-:S04]  /*2600*/  IMAD R16, R16, R5, RZ ;  /* 0x0000000510107224 */ /* 0x000fc800078e02ff */
[----:B------:R-:W-:-:S05]  /*2610*/  IMAD R4, R4, R17, R16 ;  /* 0x0000001104047224 */ /* 0x000fca00078e0210 */
[----:B------:R-:W-:Y:S01]  /*2620*/  IADD3 R4, R37, R4, RZ ;  /* 0x0000000425047210 */ /* 0x000fe20007ffe0ff */
[----:B------:R-:W-:Y:S05]  /*2630*/  BRA `(.L_x_319) ;  /* 0x0000000000587947 */ /* 0x000fea0003800000 */
.L_x_318:
        /* <DEDUP_REMOVED lines=22> */
.L_x_319:
[----:B------:R-:W-:Y:S05]  /*27a0*/  BSYNC B0 ;  /* 0x0000000000007941 */ /* 0x000fea0003800000 */
.L_x_317:
        /* <DEDUP_REMOVED lines=38> */
[----:B------:R-:W-:Y:S05]  /*2a10*/  CALL.REL.NOINC `($__internal_6_$__cuda_sm20_div_s64) ;  /* 0x0000001c006c7944 */ /* 0x000fea0003c00000 */
        /* <DEDUP_REMOVED lines=12> */
.L_x_321:
        /* <DEDUP_REMOVED lines=23> */
.L_x_322:
[----:B------:R-:W-:Y:S05]  /*2c50*/  BSYNC B0 ;  /* 0x0000000000007941 */ /* 0x000fea0003800000 */
.L_x_320:
        /* <DEDUP_REMOVED lines=18> */
.L_x_324:
        /* <DEDUP_REMOVED lines=22> */
.L_x_325:
[----:B------:R-:W-:Y:S05]  /*2ee0*/  BSYNC B0 ;  /* 0x0000000000007941 */ /* 0x000fea0003800000 */
.L_x_323:
        /* <DEDUP_REMOVED lines=20> */
.L_x_327:
        /* <DEDUP_REMOVED lines=23> */
.L_x_328:
[----:B------:R-:W-:Y:S05]  /*31a0*/  BSYNC B0 ;  /* 0x0000000000007941 */ /* 0x000fea0003800000 */
.L_x_326:
        /* <DEDUP_REMOVED lines=26> */
[----:B------:R-:W-:Y:S05]  /*3350*/  CALL.REL.NOINC `($__internal_6_$__cuda_sm20_div_s64) ;  /* 0x00000014001c7944 */ /* 0x000fea0003c00000 */
        /* <DEDUP_REMOVED lines=12> */
.L_x_330:
        /* <DEDUP_REMOVED lines=23> */
.L_x_331:
[----:B------:R-:W-:Y:S05]  /*3590*/  BSYNC B0 ;  /* 0x0000000000007941 */ /* 0x000fea0003800000 */
.L_x_329:
        /* <DEDUP_REMOVED lines=29> */
.L_x_333:
        /* <DEDUP_REMOVED lines=23> */
.L_x_334:
[----:B------:R-:W-:Y:S05]  /*38e0*/  BSYNC B0 ;  /* 0x0000000000007941 */ /* 0x000fea0003800000 */
.L_x_332:
        /* <DEDUP_REMOVED lines=21> */
.L_x_310:
[----:B------:R-:W-:Y:S02]  /*3a40*/  ULDC.64 UR4, c[0x0][0x2b0] ;  /* 0x0000ac0000047ab9 */ /* 0x000fe40000000a00 */
[----:B------:R-:W-:-:S04]  /*3a50*/  LEA R2, P0, R32, UR4, 0x2 ;  /* 0x0000000420027c11 */ /* 0x000fc8000f8010ff */
[----:B------:R-:W-:-:S05]  /*3a60*/  LEA.HI.X R3, R32, UR5, R33, 0x2, P0 ;  /* 0x0000000520037c11 */ /* 0x000fca00080f1421 */
[----:B------:R0:W-:Y:S04]  /*3a70*/  STG.E desc[UR8][R2.64], R27 ;  /* 0x0000001b02007986 */ /* 0x0001e8000c101908 */
.L_x_309:
[----:B------:R-:W-:Y:S05]  /*3a80*/  BSYNC B1 ;  /* 0x0000000000017941 */ /* 0x000fea0003800000 */
.L_x_308:
[----:B------:R-:W0:Y:S01]  /*3a90*/  S2R R31, SR_TID.X ;  /* 0x00000000001f7919 */ /* 0x000e220000002100 */
[----:B------:R-:W2:Y:S01]  /*3aa0*/  LDC R5, c[0x0][0x3c4] ;  /* 0x0000f100ff057b82 */ /* 0x000ea20000000800 */
[----:B------:R-:W-:Y:S01]  /*3ab0*/  BSSY B0, `(.L_x_335) ;  /* 0x0000016000007945 */ /* 0x000fe20003800000 */
[----:B--2---:R-:W-:Y:S02]  /*3ac0*/  ISETP.GE.AND P0, PT, R5, 0x1, PT ;  /* 0x000000010500780c */ /* 0x004fe40003f06270 */
[-C--:B01----:R-:W-:Y:S02]  /*3ad0*/  LEA.HI R3, R31, R31.reuse, RZ, 0x1 ;  /* 0x0000001f1f037211 */ /* 0x083fe400078f08ff */
[----:B------:R-:W-:Y:S02]  /*3ae0*/  SHF.R.S32.HI R34, RZ, 0x1f, R31 ;  /* 0x0000001fff227819 */ /* 0x000fe4000001141f */
[----:B------:R-:W-:Y:S02]  /*3af0*/  LOP3.LUT R2, R3, 0xfffffffe, RZ, 0xc0, !PT ;  /* 0xfffffffe03027812 */ /* 0x000fe400078ec0ff */
[----:B------:R-:W-:-:S03]  /*3b00*/  LEA.HI R34, R34, R31, RZ, 0x4 ;  /* 0x0000001f22227211 */ /* 0x000fc600078f20ff */
[----:B------:R-:W-:Y:S01]  /*3b10*/  IMAD.IADD R2, R31, 0x1, -R2 ;  /* 0x000000011f027824 */ /* 0x000fe200078e0a02 */
[----:B------:R-:W-:-:S04]  /*3b20*/  LOP3.LUT R4, R34, 0x3ffffff0, RZ, 0xc0, !PT ;  /* 0x3ffffff022047812 */ /* 0x000fc800078ec0ff */
[----:B------:R-:W-:-:S04]  /*3b30*/  ISETP.GE.AND P1, PT, R2, R5, PT ;  /* 0x000000050200720c */ /* 0x000fc80003f26270 */
[----:B------:R-:W-:-:S13]  /*3b40*/  ISETP.GT.OR P1, PT, R31, 0xf, P1 ;  /* 0x0000000f1f00780c */ /* 0x000fda0000f24670 */
[----:B------:R-:W-:Y:S05]  /*3b50*/  @P1 BRA `(.L_x_336) ;  /* 0x00000000002c1947 */ /* 0x000fea0003800000 */
[----:B------:R-:W0:Y:S01]  /*3b60*/  S2R R0, SR_CgaCtaId ;  /* 0x0000000000007919 */ /* 0x000e220000008800 */
[----:B------:R-:W-:Y:S01]  /*3b70*/  FADD.FTZ R6, -R27, R30 ;  /* 0x0000001e1b067221 */ /* 0x000fe20000010100 */
[----:B------:R-:W-:Y:S02]  /*3b80*/  MOV R5, 0x400 ;  /* 0x0000040000057802 */ /* 0x000fe40000000f00 */
[----:B------:R-:W-:Y:S01]  /*3b90*/  SHF.L.U32 R3, R3, 0x1, RZ ;  /* 0x0000000103037819 */ /* 0x000fe200000006ff */
[----:B------:R-:W-:-:S06]  /*3ba0*/  FMUL.FTZ R6, R6, 1.4426950216293334961 ;  /* 0x3fb8aa3b06067820 */ /* 0x000fcc0000410000 */
[----:B------:R-:W1:Y:S01]  /*3bb0*/  MUFU.EX2 R6, R6 ;  /* 0x0000000600067308 */ /* 0x000e620000000800 */
[----:B0-----:R-:W-:Y:S02]  /*3bc0*/  LEA R5, R0, R5, 0x18 ;  /* 0x0000000500057211 */ /* 0x001fe400078ec0ff */
[----:B------:R-:W-:-:S03]  /*3bd0*/  LOP3.LUT R0, R3, 0xfffffffc, RZ, 0xc0, !PT ;  /* 0xfffffffc03007812 */ /* 0x000fc600078ec0ff */
[----:B------:R-:W-:-:S05]  /*3be0*/  IMAD R5, R2, 0x24, R5 ;  /* 0x0000002402057824 */ /* 0x000fca00078e0205 */
[----:B------:R-:W-:-:S05]  /*3bf0*/  IADD3 R5, R5, R0, RZ ;  /* 0x0000000005057210 */ /* 0x000fca0007ffe0ff */
[----:B-1----:R0:W-:Y:S02]  /*3c00*/  STS [R5], R6 ;  /* 0x0000000605007388 */ /* 0x0021e40000000800 */
.L_x_336:
[----:B------:R-:W-:Y:S05]  /*3c10*/  BSYNC B0 ;  /* 0x0000000000007941 */ /* 0x000fea0003800000 */
.L_x_335:
        /* <DEDUP_REMOVED lines=42> */
.L_x_340:
        /* <DEDUP_REMOVED lines=14> */
.L_x_339:
[----:B------:R-:W-:Y:S05]  /*3fa0*/  BSYNC B0 ;  /* 0x0000000000007941 */ /* 0x000fea0003800000 */
.L_x_338:
        /* <DEDUP_REMOVED lines=20> */
.L_x_337:
        /* <DEDUP_REMOVED lines=110> */
        .weak           $__internal_6_$__cuda_sm20_div_s64
        .type           $__internal_6_$__cuda_sm20_div_s64,@function
        .size           $__internal_6_$__cuda_sm20_div_s64,(.L_x_7425 - $__internal_6_$__cuda_sm20_div_s64)
$__internal_6_$__cuda_sm20_div_s64:
        /* <DEDUP_REMOVED lines=83> */
[----:B------:R-:W-:Y:S06]  /*4d00*/  RET.REL.NODEC R38 `(_ZN5flash32flash_fwd_splitkv_combine_kernelI23Flash_fwd_kernel_traitsILi192ELi64ELi64ELi4ELb0ELb0EN7cutlass6half_tE19Flash_kernel_traitsILi192ELi64ELi64ELi4ES3_EELi8ELi1ELb0EEEvNS_16Flash_fwd_paramsE) ;  /* 0xffffffb026bc7950 */ /* 0x000fec0003c3ffff */
.L_x_341:
        /* <DEDUP_REMOVED lines=15> */
.L_x_7425:


//--------------------- .text._ZN5flash32flash_fwd_splitkv_combine_kernelI23Flash_fwd_kernel_traitsILi192ELi64ELi64ELi4ELb0ELb0EN7cutlass6half_tE19Flash_kernel_traitsILi192ELi64ELi64ELi4ES3_EELi8ELi7ELb1EEEvNS_16Flash_fwd_paramsE --------------------------
	.section	.text._ZN5flash32flash_fwd_splitkv_combine_kernelI23Flash_fwd_kernel_traitsILi192ELi64ELi64ELi4ELb0ELb0EN7cutlass6half_tE19Flash_kernel_traitsILi192ELi64ELi64ELi4ES3_EELi8ELi7ELb1EEEvNS_16Flash_fwd_paramsE,"ax",@progbits
	.align	128
        .global         _ZN5flash32flash_fwd_splitkv_combine_kernelI23Flash_fwd_kernel_traitsILi192ELi64ELi64ELi4ELb0ELb0EN7cutlass6half_tE19Flash_kernel_traitsILi192ELi64ELi64ELi4ES3_EELi8ELi7ELb1EEEvNS_16Flash_fwd_paramsE
        .type           _ZN5flash32flash_fwd_splitkv_combine_kernelI23Flash_fwd_kernel_traitsILi192ELi64ELi64ELi4ELb0ELb0EN7cutlass6half_tE19Flash_kernel_traitsILi192ELi64ELi64ELi4ES3_EELi8ELi7ELb1EEEvNS_16Flash_fwd_paramsE,@function
        .size           _ZN5flash32flash_fwd_splitkv_combine_kernelI23Flash_fwd_kernel_traitsILi192ELi64ELi64ELi4ELb0ELb0EN7cutlass6half_tE19Flash_kernel_traitsILi192ELi64ELi64ELi4ES3_EELi8ELi7ELb1EEEvNS_16Flash_fwd_paramsE,(.L_x_7426 - _ZN5flash32flash_fwd_splitkv_combine_kernelI23Flash_fwd_kernel_traitsILi192ELi64ELi64ELi4ELb0ELb0EN7cutlass6half_tE19Flash_kernel_traitsILi192ELi64ELi64ELi4ES3_EELi8ELi7ELb1EEEvNS_16Flash_fwd_paramsE)
        .other          _ZN5flash32flash_fwd_splitkv_combine_kernelI23Flash_fwd_kernel_traitsILi192ELi64ELi64ELi4ELb0ELb0EN7cutlass6half_tE19Flash_kernel_traitsILi192ELi64ELi64ELi4ES3_EELi8ELi7ELb1EEEvNS_16Flash_fwd_paramsE,@"STO_CUDA_ENTRY STV_DEFAULT"
_ZN5flash32flash_fwd_splitkv_combine_kernelI23Flash_fwd_kernel_traitsILi192ELi64ELi64ELi4ELb0ELb0EN7cutlass6half_tE19Flash_kernel_traitsILi192ELi64ELi64ELi4ES3_EELi8ELi7ELb1EEEvNS_16Flash_fwd_paramsE:
.text._ZN5flash32flash_fwd_splitkv_combine_kernelI23Flash_fwd_kernel_traitsILi192ELi64ELi64ELi4ELb0ELb0EN7cutlass6half_tE19Flash_kernel_traitsILi192ELi64ELi64ELi4ES3_EELi8ELi7ELb1EEEvNS_16Flash_fwd_paramsE:
        /* <DEDUP_REMOVED lines=23> */
[----:B------:R-:W-:Y:S05]  /*0170*/  CALL.REL.NOINC `($__internal_7_$__cuda_sm20_div_s64) ;  /* 0x0000005800007944 */ /* 0x000fea0003c00000 */
[----:B------:R-:W-:Y:S02]  /*0180*/  MOV R18, R0 ;  /* 0x0000000000127202 */ /* 0x000fe40000000f00 */
[----:B------:R-:W-:Y:S01]  /*0190*/  MOV R19, R27 ;  /* 0x0000001b00137202 */ /* 0x000fe20000000f00 */
[----:B------:R-:W-:Y:S06]  /*01a0*/  BRA `(.L_x_343) ;  /* 0x00000000004c7947 */ /* 0x000fec0003800000 */
.L_x_342:
        /* <DEDUP_REMOVED lines=19> */
.L_x_343:
        /* <DEDUP_REMOVED lines=10> */
[----:B------:R-:W-:Y:S05]  /*0380*/  CALL.REL.NOINC `($__internal_7_$__cuda_sm20_div_s64) ;  /* 0x00000054007c7944 */ /* 0x000fea0003c00000 */
[----:B------:R-:W-:Y:S02]  /*0390*/  MOV R8, R0 ;  /* 0x0000000000087202 */ /* 0x000fe40000000f00 */
[----:B------:R-:W-:Y:S01]  /*03a0*/  MOV R9, R27 ;  /* 0x0000001b00097202 */ /* 0x000fe20000000f00 */
[----:B------:R-:W-:Y:S05]  /*03b0*/  BRA `(.L_x_346) ;  /* 0x00000000004c7947 */ /* 0x000fea0003800000 */
.L_x_345:
        /* <DEDUP_REMOVED lines=19> */
.L_x_346:
[----:B------:R-:W-:Y:S05]  /*04f0*/  BSYNC B0 ;  /* 0x0000000000007941 */ /* 0x000fea0003800000 */
.L_x_344:
        /* <DEDUP_REMOVED lines=54> */
[----:B------:R-:W-:Y:S05]  /*0860*/  BRA `(.L_x_349) ;  /* 0x00000000004c7947 */ /* 0x000fea0003800000 */
.L_x_348:
        /* <DEDUP_REMOVED lines=19> */
.L_x_349:
[----:B------:R-:W-:Y:S05]  /*09a0*/  BSYNC B0 ;  /* 0x0000000000007941 */ /* 0x000fea0003800000 */
.L_x_347:
        /* <DEDUP_REMOVED lines=105> */
.L_x_351:
        /* <DEDUP_REMOVED lines=20> */
.L_x_352:
[----:B------:R-:W-:Y:S05]  /*1180*/  BSYNC B0 ;  /* 0x0000000000007941 */ /* 0x000fea0003800000 */
.L_x_350:
        /* <DEDUP_REMOVED lines=177> */
[----:B------:R-:W-:Y:S05]  /*1ca0*/  CALL.REL.NOINC `($__internal_7_$__cuda_sm20_div_s64) ;  /* 0x0000003c00347944 */ /* 0x000fea0003c00000 */
[----:B------:R-:W-:Y:S02]  /*1cb0*/  MOV R46, R0 ;  /* 0x00000000002e7202 */ /* 0x000fe40000000f00 */
[----:B------:R-:W-:Y:S01]  /*1cc0*/  MOV R47, R27 ;  /* 0x0000001b002f7202 */ /* 0x000fe20000000f00 */
[----:B------:R-:W-:Y:S05]  /*1cd0*/  BRA `(.L_x_355) ;  /* 0x00000000004c7947 */ /* 0x000fea0003800000 */
.L_x_354:
        /* <DEDUP_REMOVED lines=19> */
.L_x_355:
[----:B------:R-:W-:Y:S05]  /*1e10*/  BSYNC B0 ;  /* 0x0000000000007941 */ /* 0x000fea0003800000 */
.L_x_353:
        /* <DEDUP_REMOVED lines=193> */
[----:B------:R-:W-:Y:S05]  /*2a30*/  CALL.REL.NOINC `($__internal_7_$__cuda_sm20_div_s64) ;  /* 0x0000002c00d07944 */ /* 0x000fea0003c00000 */
        /* <DEDUP_REMOVED lines=10> */
.L_x_360:
        /* <DEDUP_REMOVED lines=22> */
.L_x_361:
[----:B------:R-:W-:Y:S05]  /*2c40*/  BSYNC B0 ;  /* 0x0000000000007941 */ /* 0x000fea0003800000 */
.L_x_359:
[----:B------:R-:W-:Y:S01]  /*2c50*/  LOP3.LUT R0, R19, R2, RZ, 0xfc, !PT ;  /* 0x0000000213007212 */ /* 0x000fe200078efcff */
[----:B------:R-:W-:Y:S03]  /*2c60*/  BSSY B0, `(.L_x_362) ;  /* 0x0000026000007945 */ /* 0x000fe60003800000 */
[----:B------:R-:W-:-:S13]  /*2c70*/  ISETP.NE.U32.AND P0, PT, R0, RZ, PT ;  /* 0x000000ff0000720c */ /* 0x000fda0003f05070 */
[----:B------:R-:W-:Y:S05]  /*2c80*/  @!P0 BRA `(.L_x_363) ;  /* 0x0000000000348947 */ /* 0x000fea0003800000 */
[----:B------:R-:W-:Y:S01]  /*2c90*/  IMAD.MOV.U32 R24, RZ, RZ, R25 ;  /* 0x000000ffff187224 */ /* 0x000fe200078e0019 */
[----:B------:R-:W-:Y:S02]  /*2ca0*/  MOV R23, R2 ;  /* 0x0000000200177202 */ /* 0x000fe40000000f00 */
        /* <DEDUP_REMOVED lines=11> */
.L_x_363:
        /* <DEDUP_REMOVED lines=22> */
.L_x_364:
[----:B------:R-:W-:Y:S05]  /*2ec0*/  BSYNC B0 ;  /* 0x0000000000007941 */ /* 0x000fea0003800000 */
.L_x_362:
        /* <DEDUP_REMOVED lines=11> */
[----:B------:R-:W-:Y:S05]  /*2f80*/  CALL.REL.NOINC `($__internal_7_$__cuda_sm20_div_s64) ;  /* 0x00000028007c7944 */ /* 0x000fea0003c00000 */
        /* <DEDUP_REMOVED lines=8> */
.L_x_366:
        /* <DEDUP_REMOVED lines=22> */
.L_x_367:
[----:B------:R-:W-:Y:S05]  /*3170*/  BSYNC B0 ;  /* 0x0000000000007941 */ /* 0x000fea0003800000 */
.L_x_365:
        /* <DEDUP_REMOVED lines=38> */
[----:B------:R-:W-:Y:S05]  /*33e0*/  CALL.REL.NOINC `($__internal_7_$__cuda_sm20_div_s64) ;  /* 0x0000002400647944 */ /* 0x000fea0003c00000 */
        /* <DEDUP_REMOVED lines=12> */
.L_x_369:
        /* <DEDUP_REMOVED lines=23> */
.L_x_370:
[----:B------:R-:W-:Y:S05]  /*3620*/  BSYNC B0 ;  /* 0x0000000000007941 */ /* 0x000fea0003800000 */
.L_x_368:
        /* <DEDUP_REMOVED lines=17> */
.L_x_372:
        /* <DEDUP_REMOVED lines=22> */
.L_x_373:
[----:B------:R-:W-:Y:S05]  /*38a0*/  BSYNC B0 ;  /* 0x0000000000007941 */ /* 0x000fea0003800000 */
.L_x_371:
        /* <DEDUP_REMOVED lines=21> */
.L_x_375:
        /* <DEDUP_REMOVED lines=23> */
.L_x_376:
[----:B------:R-:W-:Y:S05]  /*3b70*/  BSYNC B0 ;  /* 0x0000000000007941 */ /* 0x000fea0003800000 */
.L_x_374:
        /* <DEDUP_REMOVED lines=39> */
.L_x_378:
        /* <DEDUP_REMOVED lines=23> */
.L_x_379:
[----:B------:R-:W-:Y:S05]  /*3f60*/  BSYNC B0 ;  /* 0x0000000000007941 */ /* 0x000fea0003800000 */
.L_x_377:
        /* <DEDUP_REMOVED lines=30> */
.L_x_381:
        /* <DEDUP_REMOVED lines=23> */
.L_x_382:
[----:B------:R-:W-:Y:S05]  /*42c0*/  BSYNC B0 ;  /* 0x0000000000007941 */ /* 0x000fea0003800000 */
.L_x_380:
        /* <DEDUP_REMOVED lines=21> */
.L_x_358:
[----:B------:R-:W-:Y:S02]  /*4420*/  ULDC.64 UR4, c[0x0][0x2b0] ;  /* 0x0000ac0000047ab9 */ /* 0x000fe40000000a00 */
[----:B------:R-:W-:-:S04]  /*4430*/  LEA R2, P0, R44, UR4, 0x2 ;  /* 0x000000042c027c11 */ /* 0x000fc8000f8010ff */
[----:B------:R-:W-:-:S05]  /*4440*/  LEA.HI.X R3, R44, UR5, R45, 0x2, P0 ;  /* 0x000000052c037c11 */ /* 0x000fca00080f142d */
[----:B------:R0:W-:Y:S04]  /*4450*/  STG.E desc[UR8][R2.64], R29 ;  /* 0x0000001d02007986 */ /* 0x0001e8000c101908 */
.L_x_357:
[----:B------:R-:W-:Y:S05]  /*4460*/  BSYNC B1 ;  /* 0x0000000000017941 */ /* 0x000fea0003800000 */
.L_x_356:
[----:B------:R-:W2:Y:S01]  /*4470*/  LDC R12, c[0x0][0x3c4] ;  /* 0x0000f100ff0c7b82 */ /* 0x000ea20000000800 */
[C---:B01----:R-:W-:Y:S02]  /*4480*/  IADD3 R3, R35.reuse, 0x10, RZ ;  /* 0x0000001023037810 */ /* 0x043fe40007ffe0ff */
[----:B------:R-:W-:Y:S02]  /*4490*/  CS2R R4, SRZ ;  /* 0x0000000000047805 */ /* 0x000fe4000001ff00 */
[----:B------:R-:W-:Y:S02]  /*44a0*/  CS2R R6, SRZ ;  /* 0x0000000000067805 */ /* 0x000fe4000001ff00 */
[----:B------:R-:W-:Y:S02]  /*44b0*/  CS2R R10, SRZ ;  /* 0x00000000000a7805 */ /* 0x000fe4000001ff00 */
[----:B------:R-:W-:Y:S02]  /*44c0*/  MOV R13, RZ ;  /* 0x000000ff000d7202 */ /* 0x000fe40000000f00 */
[----:B--2---:R-:W-:-:S02]  /*44d0*/  ISETP.GE.OR P0, PT, R35, R12, P6 ;  /* 0x0000000c2300720c */ /* 0x004fc40003706670 */
        /* <DEDUP_REMOVED lines=35> */
[----:B--2---:R-:W-:Y:S01]  /*4710*/  @!P4 STS [R33+0x480], R38 ;  /* 0x000480262100c388 */ /* 0x004fe20000000800 */
[----:B------:R-:W-:Y:S02]  /*4720*/  IMAD.SHL.U32 R32, R35, 0x4, RZ ;  /* 0x0000000423207824 */ /* 0x000fe400078e00ff */
[----:B------:R-:W-:Y:S01]  /*4730*/  @!P6 FMUL.FTZ R8, R29, 1.4426950216293334961 ;  /* 0x3fb8aa3b1d08e820 */ /* 0x000fe20000410000 */
[----:B0-----:R-:W-:Y:S02]  /*4740*/  HFMA2.MMA R0, -RZ, RZ, 0, 0 ;  /* 0x00000000ff007435 */ /* 0x001fe400000001ff */
[----:B------:R-:W0:Y:S01]  /*4750*/  @!P0 MUFU.EX2 R30, R30 ;  /* 0x0000001e001e8308 */ /* 0x000e220000000800 */
[----:B---3--:R-:W-:Y:S01]  /*4760*/  @!P3 STS [R33+0x6c0], R40 ;  /* 0x0006c0282100b388 */ /* 0x008fe20000000800 */
[----:B-1----:R-:W-:-:S06]  /*4770*/  CS2R R2, SRZ ;  /* 0x0000000000027805 */ /* 0x002fcc000001ff00 */
[----:B------:R-:W1:Y:S01]  /*4780*/  @!P1 MUFU.EX2 R36, R36 ;  /* 0x0000002400249308 */ /* 0x000e620000000800 */
[----:B----4-:R-:W-:Y:S07]  /*4790*/  @!P2 STS [R33+0x900], R34 ;  /* 0x000900222100a388 */ /* 0x010fee0000000800 */
[----:B------:R-:W2:Y:S01]  /*47a0*/  @!P6 MUFU.EX2 R8, R8 ;  /* 0x000000080008e308 */ /* 0x000ea20000000800 */
[----:B0-----:R-:W-:Y:S01]  /*47b0*/  @!P0 STS [R33+0xd80], R30 ;  /* 0x000d801e21008388 */ /* 0x001fe20000000800 */
[----:B------:R-:W-:-:S03]  /*47c0*/  ISETP.GE.AND P0, PT, R12, 0x1, PT ;  /* 0x000000010c00780c */ /* 0x000fc60003f06270 */
[----:B-1----:R-:W-:Y:S04]  /*47d0*/  @!P1 STS [R33+0xb40], R36 ;  /* 0x000b402421009388 */ /* 0x002fe80000000800 */
[----:B--2---:R0:W-:Y:S02]  /*47e0*/  @!P6 STS [R33+0xfc0], R8 ;  /* 0x000fc0082100e388 */ /* 0x0041e40000000800 */
[----:B0-----:R-:W-:Y:S01]  /*47f0*/  CS2R R8, SRZ ;  /* 0x0000000000087805 */ /* 0x001fe2000001ff00 */
[----:B------:R-:W-:Y:S06]  /*4800*/  BAR.SYNC.DEFER_BLOCKING 0x0 ;  /* 0x0000000000007b1d */ /* 0x000fec0000010000 */
[----:B------:R-:W-:Y:S05]  /*4810*/  @!P0 BRA `(.L_x_383) ;  /* 0x0000000800c88947 */ /* 0x000fea0003800000 */
[----:B------:R-:W0:Y:S01]  /*4820*/  S2UR UR6, SR_CgaCtaId ;  /* 0x00000000000679c3 */ /* 0x000e220000008800 */
[----:B------:R-:W-:Y:S01]  /*4830*/  ULDC UR10, c[0x0][0x2dc] ;  /* 0x0000b700000a7ab9 */ /* 0x000fe20000000800 */
[----:B------:R-:W-:Y:S01]  /*4840*/  IMAD R39, R15, 0xc0, R32 ;  /* 0x000000c00f277824 */ /* 0x000fe200078e0220 */
[----:B------:R-:W-:Y:S01]  /*4850*/  UIMAD UR4, UR7, UR10, URZ ;  /* 0x0000000a070472a4 */ /* 0x000fe2000f8e023f */
[----:B------:R-:W-:Y:S01]  /*4860*/  ISETP.GT.AND P1, PT, R12, 0x3, PT ;  /* 0x000000030c00780c */ /* 0x000fe20003f24270 */
[C---:B------:R-:W-:Y:S01]  /*4870*/  IMAD R34, R28.reuse, UR10, RZ ;  /* 0x0000000a1c227c24 */ /* 0x040fe2000f8e02ff */
[----:B------:R-:W-:Y:S01]  /*4880*/  PLOP3.LUT P4, PT, PT, PT, PT, 0x80, 0x0 ;  /* 0x000000000000781c */ /* 0x000fe20003f8f070 */
[----:B------:R-:W-:Y:S01]  /*4890*/  USHF.R.S32.HI UR11, URZ, 0x1f, UR4 ;  /* 0x0000001f3f0b7899 */ /* 0x000fe20008011404 */
[----:B------:R-:W-:Y:S01]  /*48a0*/  VIADD R30, R28, -UR7 ;  /* 0x800000071c1e7c36 */ /* 0x000fe20008000000 */
[----:B------:R-:W-:Y:S01]  /*48b0*/  IADD3 R0, P0, R39, UR4, RZ ;  /* 0x0000000427007c10 */ /* 0x000fe2000ff1e0ff */
[----:B------:R-:W-:Y:S01]  /*48c0*/  ULDC.64 UR4, c[0x0][0x288] ;  /* 0x0000a20000047ab9 */ /* 0x000fe20000000a00 */
[----:B------:R-:W-:-:S02]  /*48d0*/  CS2R R16, SRZ ;  /* 0x0000000000107805 */ /* 0x000fc4000001ff00 */
        /* <DEDUP_REMOVED lines=8> */
[----:B------:R-:W-:Y:S01]  /*4960*/  UMOV UR5, URZ ;  /* 0x0000003f00057c82 */ /* 0x000fe20008000000 */
[----:B------:R-:W-:Y:S01]  /*4970*/  IADD3 R38, P0, R38, 0x200, RZ ;  /* 0x0000020026267810 */ /* 0x000fe20007f1e0ff */
[----:B------:R-:W-:Y:S01]  /*4980*/  IMAD.MOV.U32 R0, RZ, RZ, RZ ;  /* 0x000000ffff007224 */ /* 0x000fe200078e00ff */
[----:B------:R-:W-:Y:S01]  /*4990*/  CS2R R26, SRZ ;  /* 0x00000000001a7805 */ /* 0x000fe2000001ff00 */
[----:B0-----:R-:W-:Y:S01]  /*49a0*/  ULEA UR4, UR6, UR4, 0x18 ;  /* 0x0000000406047291 */ /* 0x001fe2000f8ec03f */
[----:B------:R-:W-:-:S04]  /*49b0*/  IMAD.WIDE R34, R34, 0x4, RZ ;  /* 0x0000000422227825 */ /* 0x000fc800078e02ff */
[----:B------:R-:W-:Y:S01]  /*49c0*/  IMAD.X R39, RZ, RZ, R39, P0 ;  /* 0x000000ffff277224 */ /* 0x000fe200000e0627 */
[----:B------:R-:W-:Y:S01]  /*49d0*/  LEA R14, R15, UR4, 0x2 ;  /* 0x000000040f0e7c11 */ /* 0x000fe2000f8e10ff */
[----:B------:R-:W-:Y:S06]  /*49e0*/  @!P1 BRA `(.L_x_384) ;  /* 0x0000000400449947 */ /* 0x000fec0003800000 */
[----:B------:R-:W-:Y:S01]  /*49f0*/  PLOP3.LUT P4, PT, PT, PT, PT, 0x8, 0x0 ;  /* 0x000000000000781c */ /* 0x000fe20003f8e170 */
[----:B------:R-:W-:Y:S01]  /*4a00*/  VIADD R29, R12, 0xfffffffd ;  /* 0xfffffffd0c1d7836 */ /* 0x000fe20000000000 */
[CC--:B------:R-:W-:Y:S02]  /*4a10*/  ISETP.GE.AND P3, PT, R15.reuse, R30.reuse, PT ;  /* 0x0000001e0f00720c */ /* 0x0c0fe40003f66270 */
[----:B------:R-:W-:-:S13]  /*4a20*/  ISETP.GE.AND P0, PT, R15, R30, PT ;  /* 0x0000001e0f00720c */ /* 0x000fda0003f06270 */
.L_x_385:
[----:B------:R-:W2:Y:S01]  /*4a30*/  @!P3 LDG.E.128 R16, desc[UR8][R38.64+-0x200] ;  /* 0xfffe00082610b981 */ /* 0x000ea2000c1e1d00 */
[C---:B------:R-:W-:Y:S01]  /*4a40*/  IADD3 R36, P1, R34.reuse, R38, RZ ;  /* 0x0000002622247210 */ /* 0x040fe20007f3e0ff */
[----:B------:R-:W-:Y:S02]  /*4a50*/  UIADD3 UR5, UR5, 0x4, URZ ;  /* 0x0000000405057890 */ /* 0x000fe4000fffe03f */
[----:B------:R-:W2:Y:S01]  /*4a60*/  LDS R12, [R14] ;  /* 0x000000000e0c7984 */ /* 0x000ea20000000800 */
[----:B------:R-:W-:Y:S03]  /*4a70*/  IADD3.X R37, R35, R39, RZ, P1, !PT ;  /* 0x0000002723257210 */ /* 0x000fe60000ffe4ff */
[----:B------:R-:W3:Y:S01]  /*4a80*/  @!P3 LDG.E.128 R20, desc[UR8][R38.64+-0x100] ;  /* 0xffff00082614b981 */ /* 0x000ee2000c1e1d00 */
[----:B------:R-:W-:Y:S03]  /*4a90*/  ISETP.LE.AND P2, PT, R29, UR5, PT ;  /* 0x000000051d007c0c */ /* 0x000fe6000bf43270 */
[----:B------:R0:W4:Y:S01]  /*4aa0*/  @!P3 LDG.E.128 R24, desc[UR8][R38.64] ;  /* 0x000000082618b981 */ /* 0x000122000c1e1d00 */
[----:B------:R-:W-:Y:S02]  /*4ab0*/  PLOP3.LUT P3, PT, P0, PT, PT, 0x80, 0x0 ;  /* 0x000000000000781c */ /* 0x000fe4000076f070 */
[----:B0-----:R-:W-:Y:S04]  /*4ac0*/  IADD3 R38, P1, R34, R36, RZ ;  /* 0x0000002422267210 */ /* 0x001fe80007f3e0ff */
[C---:B------:R-:W-:Y:S01]  /*4ad0*/  IADD3.X R39, R35.reuse, R37, RZ, P1, !PT ;  /* 0x0000002523277210 */ /* 0x040fe20000ffe4ff */
[C---:B--2---:R-:W-:Y:S01]  /*4ae0*/  FFMA.FTZ R13, R12.reuse, R16, R13 ;  /* 0x000000100c0d7223 */ /* 0x044fe2000001000d */
[C---:B------:R-:W-:Y:S01]  /*4af0*/  FFMA.FTZ R10, R12.reuse, R17, R10 ;  /* 0x000000110c0a7223 */ /* 0x040fe2000001000a */
[C---:B------:R-:W-:Y:S01]  /*4b00*/  FFMA.FTZ R11, R12.reuse, R18, R11 ;  /* 0x000000120c0b7223 */ /* 0x040fe2000001000b */
[C---:B------:R-:W-:Y:S03]  /*4b10*/  FFMA.FTZ R8, R12.reuse, R19, R8 ;  /* 0x000000130c087223 */ /* 0x040fe60000010008 */
[----:B------:R-:W2:Y:S01]  /*4b20*/  @!P3 LDG.E.128 R16, desc[UR8][R36.64+-0x200] ;  /* 0xfffe00082410b981 */ /* 0x000ea2000c1e1d00 */
[C---:B---3--:R-:W-:Y:S01]  /*4b30*/  FFMA.FTZ R9, R12.reuse, R20, R9 ;  /* 0x000000140c097223 */ /* 0x048fe20000010009 */
[C---:B------:R-:W-:Y:S01]  /*4b40*/  FFMA.FTZ R6, R12.reuse, R21, R6 ;  /* 0x000000150c067223 */ /* 0x040fe20000010006 */
[C---:B------:R-:W-:Y:S01]  /*4b50*/  FFMA.FTZ R7, R12.reuse, R22, R7 ;  /* 0x000000160c077223 */ /* 0x040fe20000010007 */
[C---:B------:R-:W-:Y:S01]  /*4b60*/  FFMA.FTZ R4, R12.reuse, R23, R4 ;  /* 0x000000170c047223 */ /* 0x040fe20000010004 */
[C---:B----4-:R-:W-:Y:S01]  /*4b70*/  FFMA.FTZ R5, R12.reuse, R24, R5 ;  /* 0x000000180c057223 */ /* 0x050fe20000010005 */
[----:B------:R-:W3:Y:S01]  /*4b80*/  @!P3 LDG.E.128 R20, desc[UR8][R36.64+-0x100] ;  /* 0xffff00082414b981 */ /* 0x000ee2000c1e1d00 */
[C---:B------:R-:W-:Y:S01]  /*4b90*/  FFMA.FTZ R2, R12.reuse, R25, R2 ;  /* 0x000000190c027223 */ /* 0x040fe20000010002 */
[C---:B------:R-:W-:Y:S01]  /*4ba0*/  FFMA.FTZ R3, R12.reuse, R26, R3 ;  /* 0x0000001a0c037223 */ /* 0x040fe20000010003 */
[----:B------:R-:W-:Y:S02]  /*4bb0*/  FFMA.FTZ R0, R12, R27, R0 ;  /* 0x0000001b0c007223 */ /* 0x000fe40000010000 */
[----:B------:R-:W2:Y:S04]  /*4bc0*/  LDS R12, [R14+0x24] ;  /* 0x000024000e0c7984 */ /* 0x000ea80000000800 */
[----:B------:R0:W4:Y:S02]  /*4bd0*/  @!P3 LDG.E.128 R24, desc[UR8][R36.64] ;  /* 0x000000082418b981 */ /* 0x000124000c1e1d00 */
[----:B0-----:R-:W-:Y:S04]  /*4be0*/  IADD3 R36, P1, R34, R38, RZ ;  /* 0x0000002622247210 */ /* 0x001fe80007f3e0ff */
[C---:B------:R-:W-:Y:S01]  /*4bf0*/  IADD3.X R37, R35.reuse, R39, RZ, P1, !PT ;  /* 0x0000002723257210 */ /* 0x040fe20000ffe4ff */
[C---:B--2---:R-:W-:Y:S01]  /*4c00*/  FFMA.FTZ R13, R12.reuse, R16, R13 ;  /* 0x000000100c0d7223 */ /* 0x044fe2000001000d */
[C---:B------:R-:W-:Y:S01]  /*4c10*/  FFMA.FTZ R10, R12.reuse, R17, R10 ;  /* 0x000000110c0a7223 */ /* 0x040fe2000001000a */
[C---:B------:R-:W-:Y:S01]  /*4c20*/  FFMA.FTZ R11, R12.reuse, R18, R11 ;  /* 0x000000120c0b7223 */ /* 0x040fe2000001000b */
[C---:B------:R-:W-:Y:S02]  /*4c30*/  FFMA.FTZ R8, R12.reuse, R19, R8 ;  /* 0x000000130c087223 */ /* 0x040fe40000010008 */
[----:B------:R-:W2:Y:S01]  /*4c40*/  @!P3 LDG.E.128 R16, desc[UR8][R38.64+-0x200] ;  /* 0xfffe00082610b981 */ /* 0x000ea2000c1e1d00 */
[C---:B---3--:R-:W-:Y:S01]  /*4c50*/  FFMA.FTZ R9, R12.reuse, R20, R9 ;  /* 0x000000140c097223 */ /* 0x048fe20000010009 */
[C---:B------:R-:W-:Y:S01]  /*4c60*/  FFMA.FTZ R6, R12.reuse, R21, R6 ;  /* 0x000000150c067223 */ /* 0x040fe20000010006 */
[C---:B------:R-:W-:Y:S01]  /*4c70*/  FFMA.FTZ R7, R12.reuse, R22, R7 ;  /* 0x000000160c077223 */ /* 0x040fe20000010007 */
[C---:B------:R-:W-:Y:S02]  /*4c80*/  FFMA.FTZ R4, R12.reuse, R23, R4 ;  /* 0x000000170c047223 */ /* 0x040fe40000010004 */
[----:B------:R-:W3:Y:S01]  /*4c90*/  @!P3 LDG.E.128 R20, desc[UR8][R38.64+-0x100] ;  /* 0xffff00082614b981 */ /* 0x000ee2000c1e1d00 */
[C---:B----4-:R-:W-:Y:S01]  /*4ca0*/  FFMA.FTZ R5, R12.reuse, R24, R5 ;  /* 0x000000180c057223 */ /* 0x050fe20000010005 */
[C---:B------:R-:W-:Y:S01]  /*4cb0*/  FFMA.FTZ R2, R12.reuse, R25, R2 ;  /* 0x000000190c027223 */ /* 0x040fe20000010002 */
[C---:B------:R-:W-:Y:S01]  /*4cc0*/  FFMA.FTZ R3, R12.reuse, R26, R3 ;  /* 0x0000001a0c037223 */ /* 0x040fe20000010003 */
[----:B------:R-:W-:Y:S02]  /*4cd0*/  FFMA.FTZ R0, R12, R27, R0 ;  /* 0x0000001b0c007223 */ /* 0x000fe40000010000 */
[----:B------:R0:W4:Y:S04]  /*4ce0*/  @!P3 LDG.E.128 R24, desc[UR8][R38.64] ;  /* 0x000000082618b981 */ /* 0x000128000c1e1d00 */
[----:B------:R-:W2:Y:S01]  /*4cf0*/  LDS R12, [R14+0x48] ;  /* 0x000048000e0c7984 */ /* 0x000ea20000000800 */
[----:B0-----:R-:W-:Y:S04]  /*4d00*/  IADD3 R38, P1, R34, R36, RZ ;  /* 0x0000002422267210 */ /* 0x001fe80007f3e0ff */
[----:B------:R-:W-:Y:S01]  /*4d10*/  IADD3.X R39, R35, R37, RZ, P1, !PT ;  /* 0x0000002523277210 */ /* 0x000fe20000ffe4ff */
        /* <DEDUP_REMOVED lines=14> */
[----:B------:R-:W4:Y:S04]  /*4e00*/  @!P3 LDG.E.128 R24, desc[UR8][R36.64] ;  /* 0x000000082418b981 */ /* 0x000f28000c1e1d00 */
[----:B------:R0:W2:Y:S02]  /*4e10*/  LDS R12, [R14+0x6c] ;  /* 0x00006c000e0c7984 */ /* 0x0000a40000000800 */
[----:B0-----:R-:W-:Y:S01]  /*4e20*/  IADD3 R14, R14, 0x90, RZ ;  /* 0x000000900e0e7810 */ /* 0x001fe20007ffe0ff */
[C---:B--2---:R-:W-:Y:S01]  /*4e30*/  FFMA.FTZ R13, R12.reuse, R16, R13 ;  /* 0x000000100c0d7223 */ /* 0x044fe2000001000d */
[C---:B------:R-:W-:Y:S01]  /*4e40*/  FFMA.FTZ R10, R12.reuse, R17, R10 ;  /* 0x000000110c0a7223 */ /* 0x040fe2000001000a */
[C---:B------:R-:W-:Y:S01]  /*4e50*/  FFMA.FTZ R11, R12.reuse, R18, R11 ;  /* 0x000000120c0b7223 */ /* 0x040fe2000001000b */
[C---:B------:R-:W-:Y:S01]  /*4e60*/  FFMA.FTZ R8, R12.reuse, R19, R8 ;  /* 0x000000130c087223 */ /* 0x040fe20000010008 */
[C---:B---3--:R-:W-:Y:S01]  /*4e70*/  FFMA.FTZ R9, R12.reuse, R20, R9 ;  /* 0x000000140c097223 */ /* 0x048fe20000010009 */
[C---:B------:R-:W-:Y:S01]  /*4e80*/  FFMA.FTZ R6, R12.reuse, R21, R6 ;  /* 0x000000150c067223 */ /* 0x040fe20000010006 */
[C---:B------:R-:W-:Y:S01]  /*4e90*/  FFMA.FTZ R7, R12.reuse, R22, R7 ;  /* 0x000000160c077223 */ /* 0x040fe20000010007 */
[C---:B------:R-:W-:Y:S01]  /*4ea0*/  FFMA.FTZ R4, R12.reuse, R23, R4 ;  /* 0x000000170c047223 */ /* 0x040fe20000010004 */
[C---:B----4-:R-:W-:Y:S01]  /*4eb0*/  FFMA.FTZ R5, R12.reuse, R24, R5 ;  /* 0x000000180c057223 */ /* 0x050fe20000010005 */
[C---:B------:R-:W-:Y:S01]  /*4ec0*/  FFMA.FTZ R2, R12.reuse, R25, R2 ;  /* 0x000000190c027223 */ /* 0x040fe20000010002 */
[C---:B------:R-:W-:Y:S01]  /*4ed0*/  FFMA.FTZ R3, R12.reuse, R26, R3 ;  /* 0x0000001a0c037223 */ /* 0x040fe20000010003 */
[----:B------:R-:W-:Y:S01]  /*4ee0*/  FFMA.FTZ R0, R12, R27, R0 ;  /* 0x0000001b0c007223 */ /* 0x000fe20000010000 */
[----:B------:R-:W-:Y:S09]  /*4ef0*/  @!P2 BRA `(.L_x_385) ;  /* 0xfffffff800cca947 */ /* 0x000ff2000383ffff */
.L_x_384:
[----:B------:R-:W0:Y:S02]  /*4f00*/  LDC R12, c[0x0][0x3c4] ;  /* 0x0000f100ff0c7b82 */ /* 0x000e240000000800 */
[----:B0-----:R-:W-:-:S04]  /*4f10*/  IADD3 R29, R12, -UR5, RZ ;  /* 0x800000050c1d7c10 */ /* 0x001fc8000fffe0ff */
[----:B------:R-:W-:-:S13]  /*4f20*/  ISETP.GT.AND P0, PT, R29, 0x1, PT ;  /* 0x000000011d00780c */ /* 0x000fda0003f04270 */
[----:B------:R-:W-:Y:S05]  /*4f30*/  @!P0 BRA `(.L_x_386) ;  /* 0x0000000000a88947 */ /* 0x000fea0003800000 */
[----:B------:R-:W-:Y:S01]  /*4f40*/  ISETP.GE.AND P0, PT, R15, R30, PT ;  /* 0x0000001e0f00720c */ /* 0x000fe20003f06270 */
[----:B------:R-:W0:-:S12]  /*4f50*/  LDS R29, [R14] ;  /* 0x000000000e1d7984 */ /* 0x000e180000000800 */
[----:B------:R-:W0:Y:S04]  /*4f60*/  @!P0 LDG.E.128 R16, desc[UR8][R38.64+-0x200] ;  /* 0xfffe000826108981 */ /* 0x000e28000c1e1d00 */
[----:B------:R-:W2:Y:S04]  /*4f70*/  @!P0 LDG.E.128 R20, desc[UR8][R38.64+-0x100] ;  /* 0xffff000826148981 */ /* 0x000ea8000c1e1d00 */
[----:B------:R-:W3:Y:S01]  /*4f80*/  @!P0 LDG.E.128 R24, desc[UR8][R38.64] ;  /* 0x0000000826188981 */ /* 0x000ee2000c1e1d00 */
[----:B------:R-:W-:-:S04]  /*4f90*/  IADD3 R36, P1, R34, R38, RZ ;  /* 0x0000002622247210 */ /* 0x000fc80007f3e0ff */
[----:B------:R-:W-:Y:S01]  /*4fa0*/  IADD3.X R37, R35, R39, RZ, P1, !PT ;  /* 0x0000002723257210 */ /* 0x000fe20000ffe4ff */
[-C--:B0-----:R-:W-:Y:S01]  /*4fb0*/  FFMA.FTZ R13, R16, R29.reuse, R13 ;  /* 0x0000001d100d7223 */ /* 0x081fe2000001000d */
[-C--:B------:R-:W-:Y:S01]  /*4fc0*/  FFMA.FTZ R10, R17, R29.reuse, R10 ;  /* 0x0000001d110a7223 */ /* 0x080fe2000001000a */
[-C--:B------:R-:W-:Y:S01]  /*4fd0*/  FFMA.FTZ R11, R18, R29.reuse, R11 ;  /* 0x0000001d120b7223 */ /* 0x080fe2000001000b */
[-C--:B------:R-:W-:Y:S01]  /*4fe0*/  FFMA.FTZ R8, R19, R29.reuse, R8 ;  /* 0x0000001d13087223 */ /* 0x080fe20000010008 */
[-C--:B--2---:R-:W-:Y:S01]  /*4ff0*/  FFMA.FTZ R9, R20, R29.reuse, R9 ;  /* 0x0000001d14097223 */ /* 0x084fe20000010009 */
[-C--:B------:R-:W-:Y:S01]  /*5000*/  FFMA.FTZ R6, R21, R29.reuse, R6 ;  /* 0x0000001d15067223 */ /* 0x080fe20000010006 */
[-C--:B------:R-:W-:Y:S01]  /*5010*/  FFMA.FTZ R7, R22, R29.reuse, R7 ;  /* 0x0000001d16077223 */ /* 0x080fe20000010007 */
[-C--:B------:R-:W-:Y:S01]  /*5020*/  FFMA.FTZ R4, R23, R29.reuse, R4 ;  /* 0x0000001d17047223 */ /* 0x080fe20000010004 */
[-C--:B---3--:R-:W-:Y:S01]  /*5030*/  FFMA.FTZ R5, R24, R29.reuse, R5 ;  /* 0x0000001d18057223 */ /* 0x088fe20000010005 */
[-C--:B------:R-:W-:Y:S01]  /*5040*/  FFMA.FTZ R2, R25, R29.reuse, R2 ;  /* 0x0000001d19027223 */ /* 0x080fe20000010002 */
[-C--:B------:R-:W-:Y:S01]  /*5050*/  FFMA.FTZ R3, R26, R29.reuse, R3 ;  /* 0x0000001d1a037223 */ /* 0x080fe20000010003 */
[----:B------:R-:W-:Y:S01]  /*5060*/  FFMA.FTZ R0, R27, R29, R0 ;  /* 0x0000001d1b007223 */ /* 0x000fe20000010000 */
[----:B------:R-:W2:Y:S04]  /*5070*/  @!P0 LDG.E.128 R16, desc[UR8][R36.64+-0x200] ;  /* 0xfffe000824108981 */ /* 0x000ea8000c1e1d00 */
[----:B------:R-:W3:Y:S04]  /*5080*/  @!P0 LDG.E.128 R20, desc[UR8][R36.64+-0x100] ;  /* 0xffff000824148981 */ /* 0x000ee8000c1e1d00 */
[----:B------:R-:W4:Y:S01]  /*5090*/  @!P0 LDG.E.128 R24, desc[UR8][R36.64] ;  /* 0x0000000824188981 */ /* 0x000f22000c1e1d00 */
[----:B------:R-:W-:Y:S01]  /*50a0*/  IADD3 R38, P0, R34, R36, RZ ;  /* 0x0000002422267210 */ /* 0x000fe20007f1e0ff */
[----:B------:R-:W-:Y:S01]  /*50b0*/  UIADD3 UR5, UR5, 0x1, URZ ;  /* 0x0000000105057890 */ /* 0x000fe2000fffe03f */
[----:B------:R-:W-:Y:S01]  /*50c0*/  IADD3 R31, R14, 0x24, RZ ;  /* 0x000000240e1f7810 */ /* 0x000fe20007ffe0ff */
[----:B------:R0:W2:Y:S01]  /*50d0*/  LDS R29, [R14+0x24] ;  /* 0x000024000e1d7984 */ /* 0x0000a20000000800 */
[----:B------:R-:W-:Y:S01]  /*50e0*/  IADD3.X R39, R35, R37, RZ, P0, !PT ;  /* 0x0000002523277210 */ /* 0x000fe200007fe4ff */
[----:B------:R-:W-:Y:S01]  /*50f0*/  UIADD3 UR5, UR5, 0x1, URZ ;  /* 0x0000000105057890 */ /* 0x000fe2000fffe03f */
[----:B------:R-:W-:-:S02]  /*5100*/  PLOP3.LUT P4, PT, PT, PT, PT, 0x8, 0x0 ;  /* 0x000000000000781c */ /* 0x000fc40003f8e170 */
[----:B0-----:R-:W-:Y:S01]  /*5110*/  IADD3 R14, R31, 0x24, RZ ;  /* 0x000000241f0e7810 */ /* 0x001fe20007ffe0ff */
[-C--:B--2---:R-:W-:Y:S01]  /*5120*/  FFMA.FTZ R13, R16, R29.reuse, R13 ;  /* 0x0000001d100d7223 */ /* 0x084fe2000001000d */
[-C--:B------:R-:W-:Y:S01]  /*5130*/  FFMA.FTZ R10, R17, R29.reuse, R10 ;  /* 0x0000001d110a7223 */ /* 0x080fe2000001000a */
[-C--:B------:R-:W-:Y:S01]  /*5140*/  FFMA.FTZ R11, R18, R29.reuse, R11 ;  /* 0x0000001d120b7223 */ /* 0x080fe2000001000b */
[-C--:B------:R-:W-:Y:S01]  /*5150*/  FFMA.FTZ R8, R19, R29.reuse, R8 ;  /* 0x0000001d13087223 */ /* 0x080fe20000010008 */
[-C--:B---3--:R-:W-:Y:S01]  /*5160*/  FFMA.FTZ R9, R20, R29.reuse, R9 ;  /* 0x0000001d14097223 */ /* 0x088fe20000010009 */
[-C--:B------:R-:W-:Y:S01]  /*5170*/  FFMA.FTZ R6, R21, R29.reuse, R6 ;  /* 0x0000001d15067223 */ /* 0x080fe20000010006 */
[-C--:B------:R-:W-:Y:S01]  /*5180*/  FFMA.FTZ R7, R22, R29.reuse, R7 ;  /* 0x0000001d16077223 */ /* 0x080fe20000010007 */
[-C--:B------:R-:W-:Y:S01]  /*5190*/  FFMA.FTZ R4, R23, R29.reuse, R4 ;  /* 0x0000001d17047223 */ /* 0x080fe20000010004 */
[-C--:B----4-:R-:W-:Y:S01]  /*51a0*/  FFMA.FTZ R5, R24, R29.reuse, R5 ;  /* 0x0000001d18057223 */ /* 0x090fe20000010005 */
[-C--:B------:R-:W-:Y:S01]  /*51b0*/  FFMA.FTZ R2, R25, R29.reuse, R2 ;  /* 0x0000001d19027223 */ /* 0x080fe20000010002 */
[-C--:B------:R-:W-:Y:S01]  /*51c0*/  FFMA.FTZ R3, R26, R29.reuse, R3 ;  /* 0x0000001d1a037223 */ /* 0x080fe20000010003 */
[----:B------:R-:W-:-:S07]  /*51d0*/  FFMA.FTZ R0, R27, R29, R0 ;  /* 0x0000001d1b007223 */ /* 0x000fce0000010000 */
.L_x_386:
[----:B------:R-:W-:-:S13]  /*51e0*/  ISETP.GT.OR P4, PT, R12, UR5, P4 ;  /* 0x000000050c007c0c */ /* 0x000fda000a784670 */
[----:B------:R-:W-:Y:S05]  /*51f0*/  @!P4 BRA `(.L_x_383) ;  /* 0x000000000050c947 */ /* 0x000fea0003800000 */
[----:B------:R-:W0:Y:S01]  /*5200*/  LDS R14, [R14] ;  /* 0x000000000e0e7984 */ /* 0x000e220000000800 */
[----:B------:R-:W-:Y:S01]  /*5210*/  ISETP.GE.AND P0, PT, R15, R30, PT ;  /* 0x0000001e0f00720c */ /* 0x000fe20003f06270 */
[----:B------:R-:W-:-:S12]  /*5220*/  BSSY B0, `(.L_x_387) ;  /* 0x0000005000007945 */ /* 0x000fd80003800000 */
[----:B------:R-:W-:Y:S05]  /*5230*/  @P0 BRA `(.L_x_388) ;  /* 0x00000000000c0947 */ /* 0x000fea0003800000 */
[----:B------:R1:W5:Y:S04]  /*5240*/  LDG.E.128 R16, desc[UR8][R38.64+-0x200] ;  /* 0xfffe000826107981 */ /* 0x000368000c1e1d00 */
[----:B------:R1:W5:Y:S04]  /*5250*/  LDG.E.128 R20, desc[UR8][R38.64+-0x100] ;  /* 0xffff000826147981 */ /* 0x000368000c1e1d00 */
[----:B------:R1:W5:Y:S02]  /*5260*/  LDG.E.128 R24, desc[UR8][R38.64] ;  /* 0x0000000826187981 */ /* 0x000364000c1e1d00 */
.L_x_388:
[----:B------:R-:W-:Y:S05]  /*5270*/  BSYNC B0 ;  /* 0x0000000000007941 */ /* 0x000fea0003800000 */
.L_x_387:
[C---:B0----5:R-:W-:Y:S01]  /*5280*/  FFMA.FTZ R13, R14.reuse, R16, R13 ;  /* 0x000000100e0d7223 */ /* 0x061fe2000001000d */
        /* <DEDUP_REMOVED lines=11> */
.L_x_383:
[----:B------:R-:W-:-:S04]  /*5340*/  IADD3 R15, R15, UR7, RZ ;  /* 0x000000070f0f7c10 */ /* 0x000fc8000fffe0ff */
[----:B------:R-:W-:-:S13]  /*5350*/  ISETP.GE.AND P0, PT, R15, R28, PT ;  /* 0x0000001c0f00720c */ /* 0x000fda0003f06270 */
[----:B------:R-:W-:Y:S05]  /*5360*/  @P0 EXIT ;  /* 0x000000000000094d */ /* 0x000fea0003800000 */
[----:B------:R-:W0:Y:S01]  /*5370*/  LDC R17, c[0x0][0x2c4] ;  /* 0x0000b100ff117b82 */ /* 0x000e220000000800 */
[----:B------:R-:W-:Y:S01]  /*5380*/  ULDC UR4, c[0x0][0x270] ;  /* 0x00009c0000047ab9 */ /* 0x000fe20000000800 */
[----:B------:R-:W-:Y:S02]  /*5390*/  IABS R21, R15 ;  /* 0x0000000f00157213 */ /* 0x000fe40000000000 */
[----:B------:R-:W-:Y:S02]  /*53a0*/  F2FP.F16.F32.PACK_AB R10, R10, R13 ;  /* 0x0000000d0a0a723e */ /* 0x000fe400000000ff */
[----:B------:R-:W-:Y:S02]  /*53b0*/  F2FP.F16.F32.PACK_AB R11, R8, R11 ;  /* 0x0000000b080b723e */ /* 0x000fe400000000ff */
[----:B------:R-:W-:Y:S02]  /*53c0*/  F2FP.F16.F32.PACK_AB R6, R6, R9 ;  /* 0x000000090606723e */ /* 0x000fe400000000ff */
[----:B------:R-:W-:-:S02]  /*53d0*/  F2FP.F16.F32.PACK_AB R7, R4, R7 ;  /* 0x000000070407723e */ /* 0x000fc400000000ff */
[----:B------:R-:W-:Y:S02]  /*53e0*/  F2FP.F16.F32.PACK_AB R2, R2, R5 ;  /* 0x000000050202723e */ /* 0x000fe400000000ff */
[----:B------:R-:W-:Y:S01]  /*53f0*/  F2FP.F16.F32.PACK_AB R3, R0, R3 ;  /* 0x000000030003723e */ /* 0x000fe200000000ff */
[----:B0-----:R-:W-:Y:S01]  /*5400*/  IMAD R18, R17, UR4, RZ ;  /* 0x0000000411127c24 */ /* 0x001fe2000f8e02ff */
[----:B------:R-:W-:-:S04]  /*5410*/  ULDC.64 UR4, c[0x0][0x290] ;  /* 0x0000a40000047ab9 */ /* 0x000fc80000000a00 */
[-C--:B------:R-:W-:Y:S02]  /*5420*/  IABS R20, R18.reuse ;  /* 0x0000001200147213 */ /* 0x080fe40000000000 */
[----:B------:R-:W-:Y:S02]  /*5430*/  IABS R14, R18 ;  /* 0x00000012000e7213 */ /* 0x000fe40000000000 */
[----:B------:R-:W0:Y:S03]  /*5440*/  I2F.RP R16, R20 ;  /* 0x0000001400107306 */ /* 0x000e260000209400 */
[----:B------:R-:W-:-:S05]  /*5450*/  IMAD.MOV R14, RZ, RZ, -R14 ;  /* 0x000000ffff0e7224 */ /* 0x000fca00078e0a0e */
        /* <DEDUP_REMOVED lines=15> */
[----:B------:R-:W-:Y:S01]  /*5550*/  @!P1 IMAD.IADD R21, R21, 0x1, -R20 ;  /* 0x0000000115159824 */ /* 0x000fe200078e0a14 */
[----:B------:R-:W-:-:S02]  /*5560*/  @!P1 IADD3 R19, R19, 0x1, RZ ;  /* 0x0000000113139810 */ /* 0x000fc40007ffe0ff */
[----:B------:R-:W-:Y:S02]  /*5570*/  ISETP.NE.AND P1, PT, R18, RZ, PT ;  /* 0x000000ff1200720c */ /* 0x000fe40003f25270 */
[----:B------:R-:W-:Y:S01]  /*5580*/  ISETP.GE.U32.AND P2, PT, R21, R20, PT ;  /* 0x000000141500720c */ /* 0x000fe20003f46070 */
[----:B0-----:R-:W-:-:S04]  /*5590*/  VIADD R22, R12, 0xffffffe ;  /* 0x0ffffffe0c167836 */ /* 0x001fc80000000000 */
[----:B------:R-:W0:Y:S08]  /*55a0*/  F2I.FTZ.U32.TRUNC.NTZ R23, R22 ;  /* 0x0000001600177305 */ /* 0x000e30000021f000 */
[----:B------:R-:W-:-:S04]  /*55b0*/  @P2 VIADD R19, R19, 0x1 ;  /* 0x0000000113132836 */ /* 0x000fc80000000000 */
[----:B------:R-:W-:Y:S01]  /*55c0*/  @!P0 IMAD.MOV R19, RZ, RZ, -R19 ;  /* 0x000000ffff138224 */ /* 0x000fe200078e0a13 */
[----:B------:R-:W-:-:S05]  /*55d0*/  @!P1 LOP3.LUT R19, RZ, R18, RZ, 0x33, !PT ;  /* 0x00000012ff139212 */ /* 0x000fca00078e33ff */
[----:B------:R-:W-:Y:S02]  /*55e0*/  IMAD R18, R19, R18, RZ ;  /* 0x0000001213127224 */ /* 0x000fe400078e02ff */
[----:B0-----:R-:W-:Y:S02]  /*55f0*/  IMAD.MOV R21, RZ, RZ, -R23 ;  /* 0x000000ffff157224 */ /* 0x001fe400078e0a17 */
[----:B------:R-:W-:Y:S01]  /*5600*/  IMAD.MOV.U32 R22, RZ, RZ, RZ ;  /* 0x000000ffff167224 */ /* 0x000fe200078e00ff */
[----:B------:R-:W-:Y:S01]  /*5610*/  IADD3 R20, R15, -R18, RZ ;  /* 0x800000120f147210 */ /* 0x000fe20007ffe0ff */
[----:B------:R-:W-:-:S03]  /*5620*/  IMAD R14, R21, R16, RZ ;  /* 0x00000010150e7224 */ /* 0x000fc600078e02ff */
[----:B------:R-:W-:Y:S01]  /*5630*/  IABS R12, R20 ;  /* 0x00000014000c7213 */ /* 0x000fe20000000000 */
[----:B------:R-:W-:Y:S01]  /*5640*/  IMAD.HI.U32 R14, R23, R14, R22 ;  /* 0x0000000e170e7227 */ /* 0x000fe200078e0016 */
[----:B------:R-:W-:Y:S02]  /*5650*/  LOP3.LUT R20, R20, R17, RZ, 0x3c, !PT ;  /* 0x0000001114147212 */ /* 0x000fe400078e3cff */
[----:B------:R-:W-:Y:S02]  /*5660*/  IADD3 R22, R32, 0x40, RZ ;  /* 0x0000004020167810 */ /* 0x000fe40007ffe0ff */
[----:B------:R-:W-:Y:S01]  /*5670*/  ISETP.GE.AND P1, PT, R20, RZ, PT ;  /* 0x000000ff1400720c */ /* 0x000fe20003f26270 */
[----:B------:R-:W-:-:S04]  /*5680*/  IMAD.HI.U32 R14, R14, R12, RZ ;  /* 0x0000000c0e0e7227 */ /* 0x000fc800078e00ff */
[----:B------:R-:W-:-:S04]  /*5690*/  IMAD.MOV R21, RZ, RZ, -R14 ;  /* 0x000000ffff157224 */ /* 0x000fc800078e0a0e */
[----:B------:R-:W-:Y:S01]  /*56a0*/  IMAD R21, R16, R21, R12 ;  /* 0x0000001510157224 */ /* 0x000fe200078e020c */
[----:B------:R-:W-:-:S04]  /*56b0*/  SHF.R.S32.HI R12, RZ, 0x1f, R19 ;  /* 0x0000001fff0c7819 */ /* 0x000fc80000011413 */
[----:B------:R-:W-:Y:S01]  /*56c0*/  ISETP.GT.U32.AND P0, PT, R16, R21, PT ;  /* 0x000000151000720c */ /* 0x000fe20003f04070 */
[----:B------:R-:W-:-:S04]  /*56d0*/  IMAD R12, R12, UR4, RZ ;  /* 0x000000040c0c7c24 */ /* 0x000fc8000f8e02ff */
[----:B------:R-:W-:-:S08]  /*56e0*/  IMAD R12, R19, UR5, R12 ;  /* 0x00000005130c7c24 */ /* 0x000fd0000f8e020c */
[----:B------:R-:W-:Y:S02]  /*56f0*/  @!P0 IMAD.IADD R21, R21, 0x1, -R16 ;  /* 0x0000000115158824 */ /* 0x000fe400078e0a10 */
[----:B------:R-:W-:Y:S01]  /*5700*/  @!P0 VIADD R14, R14, 0x1 ;  /* 0x000000010e0e8836 */ /* 0x000fe20000000000 */
[----:B------:R-:W-:Y:S02]  /*5710*/  ISETP.NE.AND P0, PT, R17, RZ, PT ;  /* 0x000000ff1100720c */ /* 0x000fe40003f05270 */
[----:B------:R-:W-:Y:S01]  /*5720*/  ISETP.GE.U32.AND P2, PT, R21, R16, PT ;  /* 0x000000101500720c */ /* 0x000fe20003f46070 */
[----:B------:R-:W-:Y:S01]  /*5730*/  IMAD.WIDE.U32 R20, R19, UR4, RZ ;  /* 0x0000000413147c25 */ /* 0x000fe2000f8e00ff */
[----:B------:R-:W-:-:S03]  /*5740*/  ULDC.64 UR4, c[0x0][0x2a0] ;  /* 0x0000a80000047ab9 */ /* 0x000fc60000000a00 */
[----:B------:R-:W-:-:S08]  /*5750*/  IMAD.IADD R21, R21, 0x1, R12 ;  /* 0x0000000115157824 */ /* 0x000fd000078e020c */
[----:B------:R-:W-:-:S05]  /*5760*/  @P2 IADD3 R14, R14, 0x1, RZ ;  /* 0x000000010e0e2810 */ /* 0x000fca0007ffe0ff */
[----:B------:R-:W-:Y:S01]  /*5770*/  @!P1 IMAD.MOV R14, RZ, RZ, -R14 ;  /* 0x000000ffff0e9224 */ /* 0x000fe200078e0a0e */
[----:B------:R-:W-:-:S04]  /*5780*/  @!P0 LOP3.LUT R14, RZ, R17, RZ, 0x33, !PT ;  /* 0x00000011ff0e8212 */ /* 0x000fc800078e33ff */
[----:B------:R-:W-:Y:S01]  /*5790*/  SHF.R.S32.HI R16, RZ, 0x1f, R14 ;  /* 0x0000001fff107819 */ /* 0x000fe2000001140e */
[C---:B------:R-:W-:Y:S02]  /*57a0*/  IMAD R18, R14.reuse, R17, R18 ;  /* 0x000000110e127224 */ /* 0x040fe400078e0212 */
[----:B------:R-:W-:-:S04]  /*57b0*/  IMAD.WIDE.U32 R20, R14, UR4, R20 ;  /* 0x000000040e147c25 */ /* 0x000fc8000f8e0014 */
[----:B------:R-:W-:Y:S02]  /*57c0*/  IMAD.IADD R18, R15, 0x1, -R18 ;  /* 0x000000010f127824 */ /* 0x000fe400078e0a12 */
[----:B------:R-:W-:-:S03]  /*57d0*/  IMAD R17, R16, UR4, RZ ;  /* 0x0000000410117c24 */ /* 0x000fc6000f8e02ff */
[----:B------:R-:W-:Y:S01]  /*57e0*/  SHF.R.S32.HI R15, RZ, 0x1f, R18 ;  /* 0x0000001fff0f7819 */ /* 0x000fe20000011412 */
[----:B------:R-:W-:Y:S01]  /*57f0*/  IMAD R17, R14, UR5, R17 ;  /* 0x000000050e117c24 */ /* 0x000fe2000f8e0211 */
[----:B------:R-:W-:Y:S01]  /*5800*/  ULDC.64 UR4, c[0x0][0x298] ;  /* 0x0000a60000047ab9 */ /* 0x000fe20000000a00 */
[----:B------:R-:W-:Y:S02]  /*5810*/  VIADD R14, R32, 0x80 ;  /* 0x00000080200e7836 */ /* 0x000fe40000000000 */
[----:B------:R-:W-:Y:S02]  /*5820*/  IMAD.IADD R21, R21, 0x1, R17 ;  /* 0x0000000115157824 */ /* 0x000fe400078e0211 */
[----:B------:R-:W-:Y:S02]  /*5830*/  IMAD R15, R15, UR4, RZ ;  /* 0x000000040f0f7c24 */ /* 0x000fe4000f8e02ff */
[----:B------:R-:W-:-:S04]  /*5840*/  IMAD.WIDE.U32 R20, R18, UR4, R20 ;  /* 0x0000000412147c25 */ /* 0x000fc8000f8e0014 */
[----:B------:R-:W-:Y:S01]  /*5850*/  IMAD R15, R18, UR5, R15 ;  /* 0x00000005120f7c24 */ /* 0x000fe2000f8e020f */
[-C--:B------:R-:W-:Y:S01]  /*5860*/  IADD3 R12, P2, R32, R20.reuse, RZ ;  /* 0x00000014200c7210 */ /* 0x080fe20007f5e0ff */
[----:B------:R-:W-:Y:S02]  /*5870*/  ULDC.64 UR4, c[0x0][0x280] ;  /* 0x0000a00000047ab9 */ /* 0x000fe40000000a00 */
[----:B------:R-:W-:Y:S01]  /*5880*/  IMAD.IADD R21, R21, 0x1, R15 ;  /* 0x0000000115157824 */ /* 0x000fe200078e020f */
[-C--:B------:R-:W-:Y:S02]  /*5890*/  IADD3 R15, P1, R22, R20.reuse, RZ ;  /* 0x00000014160f7210 */ /* 0x080fe40007f3e0ff */
[----:B------:R-:W-:Y:S02]  /*58a0*/  IADD3 R20, P0, R14, R20, RZ ;  /* 0x000000140e147210 */ /* 0x000fe40007f1e0ff */
[-C--:B------:R-:W-:Y:S02]  /*58b0*/  LEA.HI.X.SX32 R17, R32, R21.reuse, 0x1, P2 ;  /* 0x0000001520117211 */ /* 0x080fe400010f0eff */
[----:B------:R-:W-:-:S02]  /*58c0*/  LEA.HI.X.SX32 R22, R22, R21, 0x1, P1 ;  /* 0x0000001516167211 */ /* 0x000fc400008f0eff */
[----:B------:R-:W-:Y:S02]  /*58d0*/  LEA R18, P2, R12, UR4, 0x1 ;  /* 0x000000040c127c11 */ /* 0x000fe4000f8408ff */
[----:B------:R-:W-:Y:S02]  /*58e0*/  LEA.HI.X.SX32 R21, R14, R21, 0x1, P0 ;  /* 0x000000150e157211 */ /* 0x000fe400000f0eff */
[C---:B------:R-:W-:Y:S02]  /*58f0*/  LEA R16, P1, R15.reuse, UR4, 0x1 ;  /* 0x000000040f107c11 */ /* 0x040fe4000f8208ff */
[----:B------:R-:W-:Y:S02]  /*5900*/  LEA R14, P0, R20, UR4, 0x1 ;  /* 0x00000004140e7c11 */ /* 0x000fe4000f8008ff */
[----:B------:R-:W-:Y:S02]  /*5910*/  LEA.HI.X R19, R12, UR5, R17, 0x1, P2 ;  /* 0x000000050c137c11 */ /* 0x000fe400090f0c11 */
[----:B------:R-:W-:-:S02]  /*5920*/  LEA.HI.X R17, R15, UR5, R22, 0x1, P1 ;  /* 0x000000050f117c11 */ /* 0x000fc400088f0c16 */
[----:B------:R-:W-:Y:S01]  /*5930*/  LEA.HI.X R15, R20, UR5, R21, 0x1, P0 ;  /* 0x00000005140f7c11 */ /* 0x000fe200080f0c15 */
[----:B------:R-:W-:Y:S04]  /*5940*/  STG.E.64 desc[UR8][R18.64], R10 ;  /* 0x0000000a12007986 */ /* 0x000fe8000c101b08 */
[----:B------:R-:W-:Y:S04]  /*5950*/  STG.E.64 desc[UR8][R16.64], R6 ;  /* 0x0000000610007986 */ /* 0x000fe8000c101b08 */
[----:B------:R-:W-:Y:S01]  /*5960*/  STG.E.64 desc[UR8][R14.64], R2 ;  /* 0x000000020e007986 */ /* 0x000fe2000c101b08 */
[----:B------:R-:W-:Y:S05]  /*5970*/  EXIT ;  /* 0x000000000000794d */ /* 0x000fea0003800000 */
        .weak           $__internal_7_$__cuda_sm20_div_s64
        .type           $__internal_7_$__cuda_sm20_div_s64,@function
        .size           $__internal_7_$__cuda_sm20_div_s64,(.L_x_7426 - $__internal_7_$__cuda_sm20_div_s64)
$__internal_7_$__cuda_sm20_div_s64:
        /* <DEDUP_REMOVED lines=83> */
[----:B------:R-:W-:Y:S05]  /*5eb0*/  RET.REL.NODEC R20 `(_ZN5flash32flash_fwd_splitkv_combine_kernelI23Flash_fwd_kernel_traitsILi192ELi64ELi64ELi4ELb0ELb0EN7cutlass6half_tE19Flash_kernel_traitsILi192ELi64ELi64ELi4ES3_EELi8ELi7ELb1EEEvNS_16Flash_fwd_paramsE) ;  /* 0xffffffa014507950 */ /* 0x000fea0003c3ffff */
.L_x_389:
        /* <DEDUP_REMOVED lines=12> */
.L_x_7426:


//--------------------- .text._ZN5flash32flash_fwd_splitkv_combine_kernelI23Flash_fwd_kernel_traitsILi192ELi64ELi64ELi4ELb0ELb0EN7cutlass6half_tE19Flash_kernel_traitsILi192ELi64ELi64ELi4ES3_EELi8ELi6ELb1EEEvNS_16Flash_fwd_paramsE --------------------------
	.section	.text._ZN5flash32flash_fwd_splitkv_combine_kernelI23Flash_fwd_kernel_traitsILi192ELi64ELi64ELi4ELb0ELb0EN7cutlass6half_tE19Flash_kernel_traitsILi192ELi64ELi64ELi4ES3_EELi8ELi6ELb1EEEvNS_16Flash_fwd_paramsE,"ax",@progbits
	.align	128
        .global         _ZN5flash32flash_fwd_splitkv_combine_kernelI23Flash_fwd_kernel_traitsILi192ELi64ELi64ELi4ELb0ELb0EN7cutlass6half_tE19Flash_kernel_traitsILi192ELi64ELi64ELi4ES3_EELi8ELi6ELb1EEEvNS_16Flash_fwd_paramsE
        .type           _ZN5flash32flash_fwd_splitkv_combine_kernelI23Flash_fwd_kernel_traitsILi192ELi64ELi64ELi4ELb0ELb0EN7cutlass6half_tE19Flash_kernel_traitsILi192ELi64ELi64ELi4ES3_EELi8ELi6ELb1EEEvNS_16Flash_fwd_paramsE,@function
        .size           _ZN5flash32flash_fwd_splitkv_combine_kernelI23Flash_fwd_kernel_traitsILi192ELi64ELi64ELi4ELb0ELb0EN7cutlass6half_tE19Flash_kernel_traitsILi192ELi64ELi64ELi4ES3_EELi8ELi6ELb1EEEvNS_16Flash_fwd_paramsE,(.L_x_7427 - _ZN5flash32flash_fwd_splitkv_combine_kernelI23Flash_fwd_kernel_traitsILi192ELi64ELi64ELi4ELb0ELb0EN7cutlass6half_tE19Flash_kernel_traitsILi192ELi64ELi64ELi4ES3_EELi8ELi6ELb1EEEvNS_16Flash_fwd_paramsE)
        .other          _ZN5flash32flash_fwd_splitkv_combine_kernelI23Flash_fwd_kernel_traitsILi192ELi64ELi64ELi4ELb0ELb0EN7cutlass6half_tE19Flash_kernel_traitsILi192ELi64ELi64ELi4ES3_EELi8ELi6ELb1EEEvNS_16Flash_fwd_paramsE,@"STO_CUDA_ENTRY STV_DEFAULT"
_ZN5flash32flash_fwd_splitkv_combine_kernelI23Flash_fwd_kernel_traitsILi192ELi64ELi64ELi4ELb0ELb0EN7cutlass6half_tE19Flash_kernel_traitsILi192ELi64ELi64ELi4ES3_EELi8ELi6ELb1EEEvNS_16Flash_fwd_paramsE:
.text._ZN5flash32flash_fwd_splitkv_combine_kernelI23Flash_fwd_kernel_traitsILi192ELi64ELi64ELi4ELb0ELb0EN7cutlass6half_tE19Flash_kernel_traitsILi192ELi64ELi64ELi4ES3_EELi8ELi6ELb1EEEvNS_16Flash_fwd_paramsE:
        /* <DEDUP_REMOVED lines=23> */
[----:B------:R-:W-:Y:S05]  /*0170*/  CALL.REL.NOINC `($__internal_8_$__cuda_sm20_div_s64) ;  /* 0x0000005000407944 */ /* 0x000fea0003c00000 */
[----:B------:R-:W-:Y:S05]  /*0180*/  BRA `(.L_x_391) ;  /* 0x00000000004c7947 */ /* 0x000fea0003800000 */
.L_x_390:
        /* <DEDUP_REMOVED lines=19> */
.L_x_391:
        /* <DEDUP_REMOVED lines=12> */
[----:B------:R-:W-:Y:S05]  /*0380*/  CALL.REL.NOINC `($__internal_8_$__cuda_sm20_div_s64) ;  /* 0x0000004c00bc7944 */ /* 0x000fea0003c00000 */
[----:B------:R-:W-:Y:S02]  /*0390*/  MOV R6, R20 ;  /* 0x0000001400067202 */ /* 0x000fe40000000f00 */
[----:B------:R-:W-:Y:S01]  /*03a0*/  MOV R7, R21 ;  /* 0x0000001500077202 */ /* 0x000fe20000000f00 */
[----:B------:R-:W-:Y:S05]  /*03b0*/  BRA `(.L_x_394) ;  /* 0x00000000004c7947 */ /* 0x000fea0003800000 */
.L_x_393:
        /* <DEDUP_REMOVED lines=19> */
.L_x_394:
[----:B------:R-:W-:Y:S05]  /*04f0*/  BSYNC B0 ;  /* 0x0000000000007941 */ /* 0x000fea0003800000 */
.L_x_392:
        /* <DEDUP_REMOVED lines=54> */
[----:B------:R-:W-:Y:S02]  /*0860*/  MOV R30, R20 ;  /* 0x00000014001e7202 */ /* 0x000fe40000000f00 */
[----:B------:R-:W-:Y:S01]  /*0870*/  MOV R31, R21 ;  /* 0x00000015001f7202 */ /* 0x000fe20000000f00 */
[----:B------:R-:W-:Y:S05]  /*0880*/  BRA `(.L_x_397) ;  /* 0x00000000004c7947 */ /* 0x000fea0003800000 */
.L_x_396:
        /* <DEDUP_REMOVED lines=19> */
.L_x_397:
[----:B------:R-:W-:Y:S05]  /*09c0*/  BSYNC B0 ;  /* 0x0000000000007941 */ /* 0x000fea0003800000 */
.L_x_395:
        /* <DEDUP_REMOVED lines=105> */
.L_x_399:
        /* <DEDUP_REMOVED lines=20> */
.L_x_400:
[----:B------:R-:W-:Y:S05]  /*11a0*/  BSYNC B0 ;  /* 0x0000000000007941 */ /* 0x000fea0003800000 */
.L_x_398:
        /* <DEDUP_REMOVED lines=115> */
[----:B------:R-:W-:Y:S05]  /*18e0*/  CALL.REL.NOINC `($__internal_8_$__cuda_sm20_div_s64) ;  /* 0x0000003800647944 */ /* 0x000fea0003c00000 */
[----:B------:R-:W-:Y:S02]  /*18f0*/  MOV R40, R20 ;  /* 0x0000001400287202 */ /* 0x000fe40000000f00 */
[----:B------:R-:W-:Y:S01]  /*1900*/  MOV R41, R21 ;  /* 0x0000001500297202 */ /* 0x000fe20000000f00 */
[----:B------:R-:W-:Y:S05]  /*1910*/  BRA `(.L_x_403) ;  /* 0x00000000004c7947 */ /* 0x000fea0003800000 */
.L_x_402:
        /* <DEDUP_REMOVED lines=19> */
.L_x_403:
[----:B------:R-:W-:Y:S05]  /*1a50*/  BSYNC B0 ;  /* 0x0000000000007941 */ /* 0x000fea0003800000 */
.L_x_401:
        /* <DEDUP_REMOVED lines=165> */
[----:B------:R-:W-:Y:S05]  /*24b0*/  CALL.REL.NOINC `($__internal_8_$__cuda_sm20_div_s64) ;  /* 0x0000002c00707944 */ /* 0x000fea0003c00000 */
        /* <DEDUP_REMOVED lines=10> */
.L_x_408:
        /* <DEDUP_REMOVED lines=22> */
.L_x_409:
[----:B------:R-:W-:Y:S05]  /*26c0*/  BSYNC B0 ;  /* 0x0000000000007941 */ /* 0x000fea0003800000 */
.L_x_407:
[----:B------:R-:W-:Y:S01]  /*26d0*/  LOP3.LUT R19, R17, R0, RZ, 0xfc, !PT ;  /* 0x0000000011137212 */ /* 0x000fe200078efcff */
[----:B------:R-:W-:Y:S03]  /*26e0*/  BSSY B0, `(.L_x_410) ;  /* 0x0000028000007945 */ /* 0x000fe60003800000 */
[----:B------:R-:W-:-:S13]  /*26f0*/  ISETP.NE.U32.AND P0, PT, R19, RZ, PT ;  /* 0x000000ff1300720c */ /* 0x000fda0003f05070 */
[----:B------:R-:W-:Y:S05]  /*2700*/  @!P0 BRA `(.L_x_411) ;  /* 0x00000000003c8947 */ /* 0x000fea0003800000 */
[----:B------:R-:W-:Y:S01]  /*2710*/  IMAD.MOV.U32 R26, RZ, RZ, R25 ;  /* 0x000000ffff1a7224 */ /* 0x000fe200078e0019 */
[----:B------:R-:W-:Y:S02]  /*2720*/  MOV R23, R0 ;  /* 0x0000000000177202 */ /* 0x000fe40000000f00 */
[----:B------:R-:W-:Y:S02]  /*2730*/  MOV R24, 0x2750 ;  /* 0x0000275000187802 */ /* 0x000fe40000000f00 */
[----:B------:R-:W-:Y:S05]  /*2740*/  CALL.REL.NOINC `($__internal_8_$__cuda_sm20_div_s64) ;  /* 0x0000002800cc7944 */ /* 0x000fea0003c00000 */
        /* <DEDUP_REMOVED lines=11> */
.L_x_411:
        /* <DEDUP_REMOVED lines=22> */
.L_x_412:
[----:B------:R-:W-:Y:S05]  /*2960*/  BSYNC B0 ;  /* 0x0000000000007941 */ /* 0x000fea0003800000 */
.L_x_410:
        /* <DEDUP_REMOVED lines=11> */
[----:B------:R-:W-:Y:S05]  /*2a20*/  CALL.REL.NOINC `($__internal_8_$__cuda_sm20_div_s64) ;  /* 0x0000002800147944 */ /* 0x000fea0003c00000 */
[----:B------:R-:W-:-:S04]  /*2a30*/  IADD3 R17, P0, RZ, -R20, RZ ;  /* 0x80000014ff117210 */ /* 0x000fc80007f1e0ff */
[----:B------:R-:W-:Y:S01]  /*2a40*/  IADD3.X R18, RZ, ~R21, RZ, P0, !PT ;  /* 0x80000015ff127210 */ /* 0x000fe200007fe4ff */
[----:B------:R-:W-:-:S04]  /*2a50*/  IMAD.WIDE.U32 R42, R5, R17, R42 ;  /* 0x00000011052a7225 */ /* 0x000fc800078e002a */
[----:B------:R-:W-:-:S04]  /*2a60*/  IMAD R18, R18, R5, RZ ;  /* 0x0000000512127224 */ /* 0x000fc800078e02ff */
[----:B------:R-:W-:-:S05]  /*2a70*/  IMAD R4, R4, R17, R18 ;  /* 0x0000001104047224 */ /* 0x000fca00078e0212 */
[----:B------:R-:W-:Y:S01]  /*2a80*/  IADD3 R4, R43, R4, RZ ;  /* 0x000000042b047210 */ /* 0x000fe20007ffe0ff */
[----:B------:R-:W-:Y:S05]  /*2a90*/  BRA `(.L_x_415) ;  /* 0x0000000000587947 */ /* 0x000fea0003800000 */
.L_x_414:
        /* <DEDUP_REMOVED lines=22> */
.L_x_415:
[----:B------:R-:W-:Y:S05]  /*2c00*/  BSYNC B0 ;  /* 0x0000000000007941 */ /* 0x000fea0003800000 */
.L_x_413:
        /* <DEDUP_REMOVED lines=38> */
[----:B------:R-:W-:Y:S05]  /*2e70*/  CALL.REL.NOINC `($__internal_8_$__cuda_sm20_div_s64) ;  /* 0x0000002400007944 */ /* 0x000fea0003c00000 */
        /* <DEDUP_REMOVED lines=12> */
.L_x_417:
        /* <DEDUP_REMOVED lines=23> */
.L_x_418:
[----:B------:R-:W-:Y:S05]  /*30b0*/  BSYNC B0 ;  /* 0x0000000000007941 */ /* 0x000fea0003800000 */
.L_x_416:
        /* <DEDUP_REMOVED lines=19> */
.L_x_420:
        /* <DEDUP_REMOVED lines=22> */
.L_x_421:
[----:B------:R-:W-:Y:S05]  /*3350*/  BSYNC B0 ;  /* 0x0000000000007941 */ /* 0x000fea0003800000 */
.L_x_419:
        /* <DEDUP_REMOVED lines=19> */
.L_x_423:
        /* <DEDUP_REMOVED lines=23> */
.L_x_424:
[----:B------:R-:W-:Y:S05]  /*3600*/  BSYNC B0 ;  /* 0x0000000000007941 */ /* 0x000fea0003800000 */
.L_x_422:
        /* <DEDUP_REMOVED lines=39> */
.L_x_426:
        /* <DEDUP_REMOVED lines=23> */
.L_x_427:
[----:B------:R-:W-:Y:S05]  /*39f0*/  BSYNC B0 ;  /* 0x0000000000007941 */ /* 0x000fea0003800000 */
.L_x_425:
        /* <DEDUP_REMOVED lines=29> */
.L_x_429:
        /* <DEDUP_REMOVED lines=23> */
.L_x_430:
[----:B------:R-:W-:Y:S05]  /*3d40*/  BSYNC B0 ;  /* 0x0000000000007941 */ /* 0x000fea0003800000 */
.L_x_428:
        /* <DEDUP_REMOVED lines=21> */
.L_x_406:
[----:B------:R-:W-:Y:S02]  /*3ea0*/  ULDC.64 UR4, c[0x0][0x2b0] ;  /* 0x0000ac0000047ab9 */ /* 0x000fe40000000a00 */
[----:B------:R-:W-:-:S04]  /*3eb0*/  LEA R2, P0, R38, UR4, 0x2 ;  /* 0x0000000426027c11 */ /* 0x000fc8000f8010ff */
[----:B------:R-:W-:-:S05]  /*3ec0*/  LEA.HI.X R3, R38, UR5, R39, 0x2, P0 ;  /* 0x0000000526037c11 */ /* 0x000fca00080f1427 */
[----:B------:R0:W-:Y:S04]  /*3ed0*/  STG.E desc[UR8][R2.64], R30 ;  /* 0x0000001e02007986 */ /* 0x0001e8000c101908 */
.L_x_405:
[----:B------:R-:W-:Y:S05]  /*3ee0*/  BSYNC B1 ;  /* 0x0000000000017941 */ /* 0x000fea0003800000 */
.L_x_404:
[----:B------:R-:W2:Y:S01]  /*3ef0*/  LDC R29, c[0x0][0x3c4] ;  /* 0x0000f100ff1d7b82 */ /* 0x000ea20000000800 */
[----:B------:R-:W-:Y:S01]  /*3f00*/  VIADD R0, R36, 0x10 ;  /* 0x0000001024007836 */ /* 0x000fe20000000000 */
[----:B0-----:R-:W-:Y:S02]  /*3f10*/  CS2R R2, SRZ ;  /* 0x0000000000027805 */ /* 0x001fe4000001ff00 */
[----:B-1----:R-:W-:Y:S02]  /*3f20*/  CS2R R4, SRZ ;  /* 0x0000000000047805 */ /* 0x002fe4000001ff00 */
[----:B------:R-:W-:Y:S01]  /*3f30*/  CS2R R6, SRZ ;  /* 0x0000000000067805 */ /* 0x000fe2000001ff00 */
[----:B------:R-:W-:Y:S01]  /*3f40*/  IMAD.MOV.U32 R13, RZ, RZ, RZ ;  /* 0x000000ffff0d7224 */ /* 0x000fe200078e00ff */
[-C--:B--2---:R-:W-:Y:S01]  /*3f50*/  ISETP.GE.OR P1, PT, R0, R29.reuse, P6 ;  /* 0x0000001d0000720c */ /* 0x084fe20003726670 */
[C---:B------:R-:W-:Y:S01]  /*3f60*/  VIADD R0, R36.reuse, 0x20 ;  /* 0x0000002024007836 */ /* 0x040fe20000000000 */
[----:B------:R-:W-:-:S04]  /*3f70*/  ISETP.GE.OR P2, PT, R36, R29, P6 ;  /* 0x0000001d2400720c */ /* 0x000fc80003746670 */
[----:B------:R-:W-:Y:S02]  /*3f80*/  ISETP.GE.OR P0, PT, R0, R29, P6 ;  /* 0x0000001d0000720c */ /* 0x000fe40003706670 */
[C---:B------:R-:W-:Y:S01]  /*3f90*/  IADD3 R0, R36.reuse, 0x30, RZ ;  /* 0x0000003024007810 */ /* 0x040fe20007ffe0ff */
[----:B------:R-:W-:-:S03]  /*3fa0*/  IMAD.SHL.U32 R36, R36, 0x4, RZ ;  /* 0x0000000424247824 */ /* 0x000fc600078e00ff */
[----:B------:R-:W-:Y:S01]  /*3fb0*/  ISETP.GE.OR P6, PT, R0, R29, P6 ;  /* 0x0000001d0000720c */ /* 0x000fe200037c6670 */
[C---:B------:R-:W-:Y:S01]  /*3fc0*/  @!P1 FADD.FTZ R32, -R30.reuse, R32 ;  /* 0x000000201e209221 */ /* 0x040fe20000010100 */
[----:B------:R-:W-:Y:S01]  /*3fd0*/  HFMA2.MMA R0, -RZ, RZ, 0, 0 ;  /* 0x00000000ff007435 */ /* 0x000fe200000001ff */
[----:B------:R-:W-:Y:S02]  /*3fe0*/  @!P2 FADD.FTZ R35, -R30, R35 ;  /* 0x000000231e23a221 */ /* 0x000fe40000010100 */
[----:B------:R-:W-:Y:S02]  /*3ff0*/  @!P1 FMUL.FTZ R32, R32, 1.4426950216293334961 ;  /* 0x3fb8aa3b20209820 */ /* 0x000fe40000410000 */
[----:B------:R-:W-:Y:S01]  /*4000*/  @!P0 FADD.FTZ R31, -R30, R31 ;  /* 0x0000001f1e1f8221 */ /* 0x000fe20000010100 */
[----:B------:R-:W-:Y:S01]  /*4010*/  @!P2 FMUL.FTZ R35, R35, 1.4426950216293334961 ;  /* 0x3fb8aa3b2323a820 */ /* 0x000fe20000410000 */
[----:B------:R-:W0:Y:S02]  /*4020*/  @!P1 MUFU.EX2 R9, R32 ;  /* 0x0000002000099308 */ /* 0x000e240000000800 */
[----:B------:R-:W-:-:S02]  /*4030*/  @!P0 FMUL.FTZ R31, R31, 1.4426950216293334961 ;  /* 0x3fb8aa3b1f1f8820 */ /* 0x000fc40000410000 */
[----:B------:R-:W-:-:S04]  /*4040*/  @!P6 FADD.FTZ R30, -R30, R33 ;  /* 0x000000211e1ee221 */ /* 0x000fc80000010100 */
[----:B------:R-:W1:Y:S01]  /*4050*/  @!P0 MUFU.EX2 R31, R31 ;  /* 0x0000001f001f8308 */ /* 0x000e620000000800 */
[----:B------:R-:W-:-:S07]  /*4060*/  @!P6 FMUL.FTZ R11, R30, 1.4426950216293334961 ;  /* 0x3fb8aa3b1e0be820 */ /* 0x000fce0000410000 */
[----:B------:R-:W2:Y:S01]  /*4070*/  @!P2 MUFU.EX2 R35, R35 ;  /* 0x000000230023a308 */ /* 0x000ea20000000800 */
[----:B0-----:R0:W-:Y:S07]  /*4080*/  @!P1 STS [R34+0x240], R9 ;  /* 0x0002400922009388 */ /* 0x0011ee0000000800 */
[----:B------:R-:W3:Y:S01]  /*4090*/  @!P6 MUFU.EX2 R11, R11 ;  /* 0x0000000b000be308 */ /* 0x000ee20000000800 */
[----:B-1----:R-:W-:Y:S01]  /*40a0*/  @!P0 STS [R34+0x480], R31 ;  /* 0x0004801f22008388 */ /* 0x002fe20000000800 */
[----:B------:R-:W-:-:S03]  /*40b0*/  ISETP.GE.AND P0, PT, R29, 0x1, PT ;  /* 0x000000011d00780c */ /* 0x000fc60003f06270 */
        /* <DEDUP_REMOVED lines=39> */
.L_x_433:
        /* <DEDUP_REMOVED lines=77> */
.L_x_432:
        /* <DEDUP_REMOVED lines=46> */
.L_x_434:
        /* <DEDUP_REMOVED lines=9> */
.L_x_436:
[----:B------:R-:W-:Y:S05]  /*4b70*/  BSYNC B0 ;  /* 0x0000000000007941 */ /* 0x000fea0003800000 */
.L_x_435:
        /* <DEDUP_REMOVED lines=12> */
.L_x_431:
        /* <DEDUP_REMOVED lines=100> */
        .weak           $__internal_8_$__cuda_sm20_div_s64
        .type           $__internal_8_$__cuda_sm20_div_s64,@function
        .size           $__internal_8_$__cuda_sm20_div_s64,(.L_x_7427 - $__internal_8_$__cuda_sm20_div_s64)
$__internal_8_$__cuda_sm20_div_s64:
        /* <DEDUP_REMOVED lines=83> */
[----:B------:R-:W-:Y:S06]  /*57b0*/  RET.REL.NODEC R44 `(_ZN5flash32flash_fwd_splitkv_combine_kernelI23Flash_fwd_kernel_traitsILi192ELi64ELi64ELi4ELb0ELb0EN7cutlass6half_tE19Flash_kernel_traitsILi192ELi64ELi64ELi4ES3_EELi8ELi6ELb1EEEvNS_16Flash_fwd_paramsE) ;  /* 0xffffffa82c107950 */ /* 0x000fec0003c3ffff */
.L_x_437:
        /* <DEDUP_REMOVED lines=12> */
.L_x_7427:


//--------------------- .text._ZN5flash32flash_fwd_splitkv_combine_kernelI23Flash_fwd_kernel_traitsILi192ELi64ELi64ELi4ELb0ELb0EN7cutlass6half_tE19Flash_kernel_traitsILi192ELi64ELi64ELi4ES3_EELi8ELi5ELb1EEEvNS_16Flash_fwd_paramsE --------------------------
	.section	.text._ZN5flash32flash_fwd_splitkv_combine_kernelI23Flash_fwd_kernel_traitsILi192ELi64ELi64ELi4ELb0ELb0EN7cutlass6half_tE19Flash_kernel_traitsILi192ELi64ELi64ELi4ES3_EELi8ELi5ELb1EEEvNS_16Flash_fwd_paramsE,"ax",@progbits
	.align	128
        .global         _ZN5flash32flash_fwd_splitkv_combine_kernelI23Flash_fwd_kernel_traitsILi192ELi64ELi64ELi4ELb0ELb0EN7cutlass6half_tE19Flash_kernel_traitsILi192ELi64ELi64ELi4ES3_EELi8ELi5ELb1EEEvNS_16Flash_fwd_paramsE
        .type           _ZN5flash32flash_fwd_splitkv_combine_kernelI23Flash_fwd_kernel_traitsILi192ELi64ELi64ELi4ELb0ELb0EN7cutlass6half_tE19Flash_kernel_traitsILi192ELi64ELi64ELi4ES3_EELi8ELi5ELb1EEEvNS_16Flash_fwd_paramsE,@function
        .size           _ZN5flash32flash_fwd_splitkv_combine_kernelI23Flash_fwd_kernel_traitsILi192ELi64ELi64ELi4ELb0ELb0EN7cutlass6half_tE19Flash_kernel_traitsILi192ELi64ELi64ELi4ES3_EELi8ELi5ELb1EEEvNS_16Flash_fwd_paramsE,(.L_x_7428 - _ZN5flash32flash_fwd_splitkv_combine_kernelI23Flash_fwd_kernel_traitsILi192ELi64ELi64ELi4ELb0ELb0EN7cutlass6half_tE19Flash_kernel_traitsILi192ELi64ELi64ELi4ES3_EELi8ELi5ELb1EEEvNS_16Flash_fwd_paramsE)
        .other          _ZN5flash32flash_fwd_splitkv_combine_kernelI23Flash_fwd_kernel_traitsILi192ELi64ELi64ELi4ELb0ELb0EN7cutlass6half_tE19Flash_kernel_traitsILi192ELi64ELi64ELi4ES3_EELi8ELi5ELb1EEEvNS_16Flash_fwd_paramsE,@"STO_CUDA_ENTRY STV_DEFAULT"
_ZN5flash32flash_fwd_splitkv_combine_kernelI23Flash_fwd_kernel_traitsILi192ELi64ELi64ELi4ELb0ELb0EN7cutlass6half_tE19Flash_kernel_traitsILi192ELi64ELi64ELi4ES3_EELi8ELi5ELb1EEEvNS_16Flash_fwd_paramsE:
.text._ZN5flash32flash_fwd_splitkv_combine_kernelI23Flash_fwd_kernel_traitsILi192ELi64ELi64ELi4ELb0ELb0EN7cutlass6half_tE19Flash_kernel_traitsILi192ELi64ELi64ELi4ES3_EELi8ELi5ELb1EEEvNS_16Flash_fwd_paramsE:
        /* <DEDUP_REMOVED lines=23> */
[----:B------:R-:W-:Y:S05]  /*0170*/  CALL.REL.NOINC `($__internal_9_$__cuda_sm20_div_s64) ;  /* 0x0000004c00547944 */ /* 0x000fea0003c00000 */
[----:B------:R-:W-:Y:S05]  /*0180*/  BRA `(.L_x_439) ;  /* 0x00000000004c7947 */ /* 0x000fea0003800000 */
.L_x_438:
        /* <DEDUP_REMOVED lines=19> */
.L_x_439:
        /* <DEDUP_REMOVED lines=12> */
[----:B------:R-:W-:Y:S05]  /*0380*/  CALL.REL.NOINC `($__internal_9_$__cuda_sm20_div_s64) ;  /* 0x0000004800d07944 */ /* 0x000fea0003c00000 */
[----:B------:R-:W-:Y:S02]  /*0390*/  MOV R8, R20 ;  /* 0x0000001400087202 */ /* 0x000fe40000000f00 */
[----:B------:R-:W-:Y:S01]  /*03a0*/  MOV R9, R21 ;  /* 0x0000001500097202 */ /* 0x000fe20000000f00 */
[----:B------:R-:W-:Y:S05]  /*03b0*/  BRA `(.L_x_442) ;  /* 0x00000000004c7947 */ /* 0x000fea0003800000 */
.L_x_441:
        /* <DEDUP_REMOVED lines=19> */
.L_x_442:
[----:B------:R-:W-:Y:S05]  /*04f0*/  BSYNC B0 ;  /* 0x0000000000007941 */ /* 0x000fea0003800000 */
.L_x_440:
        /* <DEDUP_REMOVED lines=42> */
.L_x_444:
        /* <DEDUP_REMOVED lines=19> */
.L_x_445:
[----:B------:R-:W-:Y:S05]  /*08d0*/  BSYNC B0 ;  /* 0x0000000000007941 */ /* 0x000fea0003800000 */
.L_x_443:
        /* <DEDUP_REMOVED lines=72> */
[----:B------:R-:W-:Y:S05]  /*0d60*/  CALL.REL.NOINC `($__internal_9_$__cuda_sm20_div_s64) ;  /* 0x0000004000587944 */ /* 0x000fea0003c00000 */
[----:B------:R-:W-:Y:S02]  /*0d70*/  MOV R38, R20 ;  /* 0x0000001400267202 */ /* 0x000fe40000000f00 */
[----:B------:R-:W-:Y:S01]  /*0d80*/  MOV R39, R21 ;  /* 0x0000001500277202 */ /* 0x000fe20000000f00 */
[----:B------:R-:W-:Y:S05]  /*0d90*/  BRA `(.L_x_448) ;  /* 0x00000000004c7947 */ /* 0x000fea0003800000 */
.L_x_447:
        /* <DEDUP_REMOVED lines=19> */
.L_x_448:
[----:B------:R-:W-:Y:S05]  /*0ed0*/  BSYNC B0 ;  /* 0x0000000000007941 */ /* 0x000fea0003800000 */
.L_x_446:
        /* <DEDUP_REMOVED lines=41> */
.L_x_450:
        /* <DEDUP_REMOVED lines=19> */
.L_x_451:
[----:B------:R-:W-:Y:S05]  /*12a0*/  BSYNC B0 ;  /* 0x0000000000007941 */ /* 0x000fea0003800000 */
.L_x_449:
        /* <DEDUP_REMOVED lines=241> */
[----:B------:R-:W-:Y:S05]  /*21c0*/  CALL.REL.NOINC `($__internal_9_$__cuda_sm20_div_s64) ;  /* 0x0000002c00407944 */ /* 0x000fea0003c00000 */
        /* <DEDUP_REMOVED lines=10> */
.L_x_456:
        /* <DEDUP_REMOVED lines=22> */
.L_x_457:
[----:B------:R-:W-:Y:S05]  /*23d0*/  BSYNC B0 ;  /* 0x0000000000007941 */ /* 0x000fea0003800000 */
.L_x_455:
[----:B------:R-:W-:Y:S01]  /*23e0*/  LOP3.LUT R19, R17, R0, RZ, 0xfc, !PT ;  /* 0x0000000011137212 */ /* 0x000fe200078efcff */
[----:B------:R-:W-:Y:S03]  /*23f0*/  BSSY B0, `(.L_x_458) ;  /* 0x0000028000007945 */ /* 0x000fe60003800000 */
[----:B------:R-:W-:-:S13]  /*2400*/  ISETP.NE.U32.AND P1, PT, R19, RZ, PT ;  /* 0x000000ff1300720c */ /* 0x000fda0003f25070 */
[----:B------:R-:W-:Y:S05]  /*2410*/  @!P1 BRA `(.L_x_459) ;  /* 0x00000000003c9947 */ /* 0x000fea0003800000 */
[----:B------:R-:W-:Y:S01]  /*2420*/  IMAD.MOV.U32 R26, RZ, RZ, R27 ;  /* 0x000000ffff1a7224 */ /* 0x000fe200078e001b */
[----:B------:R-:W-:Y:S02]  /*2430*/  MOV R25, R0 ;  /* 0x0000000000197202 */ /* 0x000fe40000000f00 */
[----:B------:R-:W-:Y:S02]  /*2440*/  MOV R24, 0x2460 ;  /* 0x0000246000187802 */ /* 0x000fe40000000f00 */
[----:B------:R-:W-:Y:S05]  /*2450*/  CALL.REL.NOINC `($__internal_9_$__cuda_sm20_div_s64) ;  /* 0x00000028009c7944 */ /* 0x000fea0003c00000 */
        /* <DEDUP_REMOVED lines=11> */
.L_x_459:
        /* <DEDUP_REMOVED lines=22> */
.L_x_460:
[----:B------:R-:W-:Y:S05]  /*2670*/  BSYNC B0 ;  /* 0x0000000000007941 */ /* 0x000fea0003800000 */
.L_x_458:
        /* <DEDUP_REMOVED lines=11> */
[----:B------:R-:W-:Y:S05]  /*2730*/  CALL.REL.NOINC `($__internal_9_$__cuda_sm20_div_s64) ;  /* 0x0000002400e47944 */ /* 0x000fea0003c00000 */
[----:B------:R-:W-:-:S04]  /*2740*/  IADD3 R17, P0, RZ, -R20, RZ ;  /* 0x80000014ff117210 */ /* 0x000fc80007f1e0ff */
[----:B------:R-:W-:Y:S01]  /*2750*/  IADD3.X R18, RZ, ~R21, RZ, P0, !PT ;  /* 0x80000015ff127210 */ /* 0x000fe200007fe4ff */
[----:B------:R-:W-:-:S04]  /*2760*/  IMAD.WIDE.U32 R40, R5, R17, R40 ;  /* 0x0000001105287225 */ /* 0x000fc800078e0028 */
[----:B------:R-:W-:-:S04]  /*2770*/  IMAD R18, R18, R5, RZ ;  /* 0x0000000512127224 */ /* 0x000fc800078e02ff */
[----:B------:R-:W-:-:S05]  /*2780*/  IMAD R4, R4, R17, R18 ;  /* 0x0000001104047224 */ /* 0x000fca00078e0212 */
[----:B------:R-:W-:Y:S01]  /*2790*/  IADD3 R4, R41, R4, RZ ;  /* 0x0000000429047210 */ /* 0x000fe20007ffe0ff */
[----:B------:R-:W-:Y:S05]  /*27a0*/  BRA `(.L_x_463) ;  /* 0x0000000000587947 */ /* 0x000fea0003800000 */
.L_x_462:
        /* <DEDUP_REMOVED lines=22> */
.L_x_463:
[----:B------:R-:W-:Y:S05]  /*2910*/  BSYNC B0 ;  /* 0x0000000000007941 */ /* 0x000fea0003800000 */
.L_x_461:
        /* <DEDUP_REMOVED lines=38> */
[----:B------:R-:W-:Y:S05]  /*2b80*/  CALL.REL.NOINC `($__internal_9_$__cuda_sm20_div_s64) ;  /* 0x0000002000d07944 */ /* 0x000fea0003c00000 */
        /* <DEDUP_REMOVED lines=12> */
.L_x_465:
        /* <DEDUP_REMOVED lines=23> */
.L_x_466:
[----:B------:R-:W-:Y:S05]  /*2dc0*/  BSYNC B0 ;  /* 0x0000000000007941 */ /* 0x000fea0003800000 */
.L_x_464:
        /* <DEDUP_REMOVED lines=19> */
.L_x_468:
        /* <DEDUP_REMOVED lines=22> */
.L_x_469:
[----:B------:R-:W-:Y:S05]  /*3060*/  BSYNC B0 ;  /* 0x0000000000007941 */ /* 0x000fea0003800000 */
.L_x_467:
        /* <DEDUP_REMOVED lines=19> */
.L_x_471:
        /* <DEDUP_REMOVED lines=23> */
.L_x_472:
[----:B------:R-:W-:Y:S05]  /*3310*/  BSYNC B0 ;  /* 0x0000000000007941 */ /* 0x000fea0003800000 */
.L_x_470:
        /* <DEDUP_REMOVED lines=39> */
.L_x_474:
        /* <DEDUP_REMOVED lines=23> */
.L_x_475:
[----:B------:R-:W-:Y:S05]  /*3700*/  BSYNC B0 ;  /* 0x0000000000007941 */ /* 0x000fea0003800000 */
.L_x_473:
        /* <DEDUP_REMOVED lines=29> */
.L_x_477:
        /* <DEDUP_REMOVED lines=23> */
.L_x_478:
[----:B------:R-:W-:Y:S05]  /*3a50*/  BSYNC B0 ;  /* 0x0000000000007941 */ /* 0x000fea0003800000 */
.L_x_476:
        /* <DEDUP_REMOVED lines=21> */
.L_x_454:
[----:B------:R-:W-:Y:S02]  /*3bb0*/  ULDC.64 UR4, c[0x0][0x2b0] ;  /* 0x0000ac0000047ab9 */ /* 0x000fe40000000a00 */
[----:B------:R-:W-:-:S04]  /*3bc0*/  LEA R2, P0, R36, UR4, 0x2 ;  /* 0x0000000424027c11 */ /* 0x000fc8000f8010ff */
[----:B------:R-:W-:-:S05]  /*3bd0*/  LEA.HI.X R3, R36, UR5, R37, 0x2, P0 ;  /* 0x0000000524037c11 */ /* 0x000fca00080f1425 */
[----:B------:R0:W-:Y:S04]  /*3be0*/  STG.E desc[UR8][R2.64], R31 ;  /* 0x0000001f02007986 */ /* 0x0001e8000c101908 */
.L_x_453:
[----:B------:R-:W-:Y:S05]  /*3bf0*/  BSYNC B1 ;  /* 0x0000000000017941 */ /* 0x000fea0003800000 */
.L_x_452:
[----:B------:R-:W2:Y:S01]  /*3c00*/  LDC R12, c[0x0][0x3c4] ;  /* 0x0000f100ff0c7b82 */ /* 0x000ea20000000800 */
[C---:B0-----:R-:W-:Y:S01]  /*3c10*/  VIADD R3, R35.reuse, 0x10 ;  /* 0x0000001023037836 */ /* 0x041fe20000000000 */
[----:B------:R-:W-:Y:S01]  /*3c20*/  CS2R R6, SRZ ;  /* 0x0000000000067805 */ /* 0x000fe2000001ff00 */
[----:B------:R-:W-:Y:S02]  /*3c30*/  IMAD.MOV.U32 R0, RZ, RZ, RZ ;  /* 0x000000ffff007224 */ /* 0x000fe400078e00ff */
[----:B------:R-:W-:Y:S01]  /*3c40*/  IMAD.MOV.U32 R13, RZ, RZ, RZ ;  /* 0x000000ffff0d7224 */ /* 0x000fe200078e00ff */
[-C--:B--2---:R-:W-:Y:S02]  /*3c50*/  ISETP.GE.OR P0, PT, R35, R12.reuse, P3 ;  /* 0x0000000c2300720c */ /* 0x084fe40001f06670 */
[----:B------:R-:W-:Y:S02]  /*3c60*/  ISETP.GE.OR P3, PT, R3, R12, P3 ;  /* 0x0000000c0300720c */ /* 0x000fe40001f66670 */
[----:B------:R-:W-:-:S09]  /*3c70*/  CS2R R2, SRZ ;  /* 0x0000000000027805 */ /* 0x000fd2000001ff00 */
[----:B-1----:R-:W-:Y:S01]  /*3c80*/  @!P0 FADD.FTZ R4, -R31, R32 ;  /* 0x000000201f048221 */ /* 0x002fe20000010100 */
[----:B------:R-:W-:Y:S02]  /*3c90*/  IMAD.SHL.U32 R32, R35, 0x4, RZ ;  /* 0x0000000423207824 */ /* 0x000fe400078e00ff */
[----:B------:R-:W-:Y:S01]  /*3ca0*/  @!P3 FADD.FTZ R31, -R31, R33 ;  /* 0x000000211f1fb221 */ /* 0x000fe20000010100 */
[----:B------:R-:W-:-:S03]  /*3cb0*/  @!P0 FMUL.FTZ R4, R4, 1.4426950216293334961 ;  /* 0x3fb8aa3b04048820 */ /* 0x000fc60000410000 */
[----:B------:R-:W-:Y:S01]  /*3cc0*/  @!P3 FMUL.FTZ R11, R31, 1.4426950216293334961 ;  /* 0x3fb8aa3b1f0bb820 */ /* 0x000fe20000410000 */
[----:B------:R-:W0:Y:S08]  /*3cd0*/  @!P0 MUFU.EX2 R9, R4 ;  /* 0x0000000400098308 */ /* 0x000e300000000800 */
[----:B------:R-:W1:Y:S01]  /*3ce0*/  @!P3 MUFU.EX2 R11, R11 ;  /* 0x0000000b000bb308 */ /* 0x000e620000000800 */
[----:B0-----:R0:W-:Y:S01]  /*3cf0*/  @!P0 STS [R34], R9 ;  /* 0x0000000922008388 */ /* 0x0011e20000000800 */
[----:B------:R-:W-:-:S02]  /*3d00*/  ISETP.GE.AND P0, PT, R12, 0x1, PT ;  /* 0x000000010c00780c */ /* 0x000fc40003f06270 */
[----:B------:R-:W-:Y:S01]  /*3d10*/  CS2R R4, SRZ ;  /* 0x0000000000047805 */ /* 0x000fe2000001ff00 */
        /* <DEDUP_REMOVED lines=38> */
.L_x_481:
        /* <DEDUP_REMOVED lines=77> */
.L_x_480:
        /* <DEDUP_REMOVED lines=46> */
.L_x_482:
        /* <DEDUP_REMOVED lines=9> */
.L_x_484:
[----:B------:R-:W-:Y:S05]  /*47c0*/  BSYNC B0 ;  /* 0x0000000000007941 */ /* 0x000fea0003800000 */
.L_x_483:
        /* <DEDUP_REMOVED lines=12> */
.L_x_479:
        /* <DEDUP_REMOVED lines=100> */
        .weak           $__internal_9_$__cuda_sm20_div_s64
        .type           $__internal_9_$__cuda_sm20_div_s64,@function
        .size           $__internal_9_$__cuda_sm20_div_s64,(.L_x_7428 - $__internal_9_$__cuda_sm20_div_s64)
$__internal_9_$__cuda_sm20_div_s64:
        /* <DEDUP_REMOVED lines=83> */
[----:B------:R-:W-:Y:S06]  /*5400*/  RET.REL.NODEC R22 `(_ZN5flash32flash_fwd_splitkv_combine_kernelI23Flash_fwd_kernel_traitsILi192ELi64ELi64ELi4ELb0ELb0EN7cutlass6half_tE19Flash_kernel_traitsILi192ELi64ELi64ELi4ES3_EELi8ELi5ELb1EEEvNS_16Flash_fwd_paramsE) ;  /* 0xffffffa816fc7950 */ /* 0x000fec0003c3ffff */
.L_x_485:
        /* <DEDUP_REMOVED lines=15> */
.L_x_7428:


//--------------------- .text._ZN5flash32flash_fwd_splitkv_combine_kernelI23Flash_fwd_kernel_traitsILi192ELi64ELi64ELi4ELb0ELb0EN7cutlass6half_tE19Flash_kernel_traitsILi192ELi64ELi64ELi4ES3_EELi8ELi4ELb1EEEvNS_16Flash_fwd_paramsE --------------------------
	.section	.text._ZN5flash32flash_fwd_splitkv_combine_kernelI23Flash_fwd_kernel_traitsILi192ELi64ELi64ELi4ELb0ELb0EN7cutlass6half_tE19Flash_kernel_traitsILi192ELi64ELi64ELi4ES3_EELi8ELi4ELb1EEEvNS_16Flash_fwd_paramsE,"ax",@progbits
	.align	128
        .global         _ZN5flash32flash_fwd_splitkv_combine_kernelI23Flash_fwd_kernel_traitsILi192ELi64ELi64ELi4ELb0ELb0EN7cutlass6half_tE19Flash_kernel_traitsILi192ELi64ELi64ELi4ES3_EELi8ELi4ELb1EEEvNS_16Flash_fwd_paramsE
        .type           _ZN5flash32flash_fwd_splitkv_combine_kernelI23Flash_fwd_kernel_traitsILi192ELi64ELi64ELi4ELb0ELb0EN7cutlass6half_tE19Flash_kernel_traitsILi192ELi64ELi64ELi4ES3_EELi8ELi4ELb1EEEvNS_16Flash_fwd_paramsE,@function
        .size           _ZN5flash32flash_fwd_splitkv_combine_kernelI23Flash_fwd_kernel_traitsILi192ELi64ELi64ELi4ELb0ELb0EN7cutlass6half_tE19Flash_kernel_traitsILi192ELi64ELi64ELi4ES3_EELi8ELi4ELb1EEEvNS_16Flash_fwd_paramsE,(.L_x_7429 - _ZN5flash32flash_fwd_splitkv_combine_kernelI23Flash_fwd_kernel_traitsILi192ELi64ELi64ELi4ELb0ELb0EN7cutlass6half_tE19Flash_kernel_traitsILi192ELi64ELi64ELi4ES3_EELi8ELi4ELb1EEEvNS_16Flash_fwd_paramsE)
        .other          _ZN5flash32flash_fwd_splitkv_combine_kernelI23Flash_fwd_kernel_traitsILi192ELi64ELi64ELi4ELb0ELb0EN7cutlass6half_tE19Flash_kernel_traitsILi192ELi64ELi64ELi4ES3_EELi8ELi4ELb1EEEvNS_16Flash_fwd_paramsE,@"STO_CUDA_ENTRY STV_DEFAULT"
_ZN5flash32flash_fwd_splitkv_combine_kernelI23Flash_fwd_kernel_traitsILi192ELi64ELi64ELi4ELb0ELb0EN7cutlass6half_tE19Flash_kernel_traitsILi192ELi64ELi64ELi4ES3_EELi8ELi4ELb1EEEvNS_16Flash_fwd_paramsE:
.text._ZN5flash32flash_fwd_splitkv_combine_kernelI23Flash_fwd_kernel_traitsILi192ELi64ELi64ELi4ELb0ELb0EN7cutlass6half_tE19Flash_kernel_traitsILi192ELi64ELi64ELi4ES3_EELi8ELi4ELb1EEEvNS_16Flash_fwd_paramsE:
        /* <DEDUP_REMOVED lines=23> */
[----:B------:R-:W-:Y:S05]  /*0170*/  CALL.REL.NOINC `($__internal_10_$__cuda_sm20_div_s64) ;  /* 0x0000004c00547944 */ /* 0x000fea0003c00000 */
[----:B------:R-:W-:Y:S05]  /*0180*/  BRA `(.L_x_487) ;  /* 0x00000000004c7947 */ /* 0x000fea0003800000 */
.L_x_486:
        /* <DEDUP_REMOVED lines=19> */
.L_x_487:
        /* <DEDUP_REMOVED lines=12> */
[----:B------:R-:W-:Y:S05]  /*0380*/  CALL.REL.NOINC `($__internal_10_$__cuda_sm20_div_s64) ;  /* 0x0000004800d07944 */ /* 0x000fea0003c00000 */
[----:B------:R-:W-:Y:S02]  /*0390*/  MOV R8, R18 ;  /* 0x0000001200087202 */ /* 0x000fe40000000f00 */
[----:B------:R-:W-:Y:S01]  /*03a0*/  MOV R9, R19 ;  /* 0x0000001300097202 */ /* 0x000fe20000000f00 */
[----:B------:R-:W-:Y:S05]  /*03b0*/  BRA `(.L_x_490) ;  /* 0x00000000004c7947 */ /* 0x000fea0003800000 */
.L_x_489:
        /* <DEDUP_REMOVED lines=19> */
.L_x_490:
[----:B------:R-:W-:Y:S05]  /*04f0*/  BSYNC B0 ;  /* 0x0000000000007941 */ /* 0x000fea0003800000 */
.L_x_488:
        /* <DEDUP_REMOVED lines=42> */
.L_x_492:
        /* <DEDUP_REMOVED lines=19> */
.L_x_493:
[----:B------:R-:W-:Y:S05]  /*08d0*/  BSYNC B0 ;  /* 0x0000000000007941 */ /* 0x000fea0003800000 */
.L_x_491:
        /* <DEDUP_REMOVED lines=74> */
[----:B------:R-:W-:Y:S02]  /*0d80*/  MOV R34, R18 ;  /* 0x0000001200227202 */ /* 0x000fe40000000f00 */
[----:B------:R-:W-:Y:S01]  /*0d90*/  MOV R35, R19 ;  /* 0x0000001300237202 */ /* 0x000fe20000000f00 */
[----:B------:R-:W-:Y:S05]  /*0da0*/  BRA `(.L_x_496) ;  /* 0x00000000004c7947 */ /* 0x000fea0003800000 */
.L_x_495:
        /* <DEDUP_REMOVED lines=19> */
.L_x_496:
[----:B------:R-:W-:Y:S05]  /*0ee0*/  BSYNC B0 ;  /* 0x0000000000007941 */ /* 0x000fea0003800000 */
.L_x_494:
        /* <DEDUP_REMOVED lines=43> */
.L_x_498:
        /* <DEDUP_REMOVED lines=19> */
.L_x_499:
[----:B------:R-:W-:Y:S05]  /*12d0*/  BSYNC B0 ;  /* 0x0000000000007941 */ /* 0x000fea0003800000 */
.L_x_497:
        /* <DEDUP_REMOVED lines=67> */
.L_x_501:
[----:B------:R-:W-:Y:S05]  /*1710*/  BSYNC B0 ;  /* 0x0000000000007941 */ /* 0x000fea0003800000 */
.L_x_500:
        /* <DEDUP_REMOVED lines=14> */
.L_x_503:
[----:B------:R-:W-:Y:S05]  /*1800*/  BSYNC B0 ;  /* 0x0000000000007941 */ /* 0x000fea0003800000 */
.L_x_502:
        /* <DEDUP_REMOVED lines=146> */
[----:B------:R-:W-:Y:S05]  /*2130*/  CALL.REL.NOINC `($__internal_10_$__cuda_sm20_div_s64) ;  /* 0x0000002c00647944 */ /* 0x000fea0003c00000 */
        /* <DEDUP_REMOVED lines=9> */
.L_x_508:
        /* <DEDUP_REMOVED lines=22> */
.L_x_509:
[----:B------:R-:W-:Y:S05]  /*2330*/  BSYNC B0 ;  /* 0x0000000000007941 */ /* 0x000fea0003800000 */
.L_x_507:
        /* <DEDUP_REMOVED lines=19> */
.L_x_511:
        /* <DEDUP_REMOVED lines=22> */
.L_x_512:
[----:B------:R-:W-:Y:S05]  /*25d0*/  BSYNC B0 ;  /* 0x0000000000007941 */ /* 0x000fea0003800000 */
.L_x_510:
        /* <DEDUP_REMOVED lines=11> */
[----:B------:R-:W-:Y:S05]  /*2690*/  CALL.REL.NOINC `($__internal_10_$__cuda_sm20_div_s64) ;  /* 0x00000028000c7944 */ /* 0x000fea0003c00000 */
[----:B------:R-:W-:-:S04]  /*26a0*/  IADD3 R17, P0, RZ, -R18, RZ ;  /* 0x80000012ff117210 */ /* 0x000fc80007f1e0ff */
[----:B------:R-:W-:Y:S01]  /*26b0*/  IADD3.X R16, RZ, ~R19, RZ, P0, !PT ;  /* 0x80000013ff107210 */ /* 0x000fe200007fe4ff */
[----:B------:R-:W-:-:S04]  /*26c0*/  IMAD.WIDE.U32 R36, R5, R17, R36 ;  /* 0x0000001105247225 */ /* 0x000fc800078e0024 */
[----:B------:R-:W-:-:S04]  /*26d0*/  IMAD R16, R16, R5, RZ ;  /* 0x0000000510107224 */ /* 0x000fc800078e02ff */
[----:B------:R-:W-:-:S05]  /*26e0*/  IMAD R4, R4, R17, R16 ;  /* 0x0000001104047224 */ /* 0x000fca00078e0210 */
[----:B------:R-:W-:Y:S01]  /*26f0*/  IADD3 R4, R37, R4, RZ ;  /* 0x0000000425047210 */ /* 0x000fe20007ffe0ff */
[----:B------:R-:W-:Y:S05]  /*2700*/  BRA `(.L_x_515) ;  /* 0x0000000000587947 */ /* 0x000fea0003800000 */
.L_x_514:
        /* <DEDUP_REMOVED lines=22> */
.L_x_515:
[----:B------:R-:W-:Y:S05]  /*2870*/  BSYNC B0 ;  /* 0x0000000000007941 */ /* 0x000fea0003800000 */
.L_x_513:
        /* <DEDUP_REMOVED lines=38> */
[----:B------:R-:W-:Y:S05]  /*2ae0*/  CALL.REL.NOINC `($__internal_10_$__cuda_sm20_div_s64) ;  /* 0x0000002000f87944 */ /* 0x000fea0003c00000 */
        /* <DEDUP_REMOVED lines=12> */
.L_x_517:
        /* <DEDUP_REMOVED lines=23> */
.L_x_518:
[----:B------:R-:W-:Y:S05]  /*2d20*/  BSYNC B0 ;  /* 0x0000000000007941 */ /* 0x000fea0003800000 */
.L_x_516:
        /* <DEDUP_REMOVED lines=18> */
.L_x_520:
        /* <DEDUP_REMOVED lines=22> */
.L_x_521:
[----:B------:R-:W-:Y:S05]  /*2fb0*/  BSYNC B0 ;  /* 0x0000000000007941 */ /* 0x000fea0003800000 */
.L_x_519:
        /* <DEDUP_REMOVED lines=20> */
.L_x_523:
        /* <DEDUP_REMOVED lines=23> */
.L_x_524:
[----:B------:R-:W-:Y:S05]  /*3270*/  BSYNC B0 ;  /* 0x0000000000007941 */ /* 0x000fea0003800000 */
.L_x_522:
        /* <DEDUP_REMOVED lines=26> */
[----:B------:R-:W-:Y:S05]  /*3420*/  CALL.REL.NOINC `($__internal_10_$__cuda_sm20_div_s64) ;  /* 0x0000001800a87944 */ /* 0x000fea0003c00000 */
        /* <DEDUP_REMOVED lines=12> */
.L_x_526:
        /* <DEDUP_REMOVED lines=23> */
.L_x_527:
[----:B------:R-:W-:Y:S05]  /*3660*/  BSYNC B0 ;  /* 0x0000000000007941 */ /* 0x000fea0003800000 */
.L_x_525:
        /* <DEDUP_REMOVED lines=29> */
.L_x_529:
        /* <DEDUP_REMOVED lines=23> */
.L_x_530:
[----:B------:R-:W-:Y:S05]  /*39b0*/  BSYNC B0 ;  /* 0x0000000000007941 */ /* 0x000fea0003800000 */
.L_x_528:
        /* <DEDUP_REMOVED lines=21> */
.L_x_506:
[----:B------:R-:W-:Y:S02]  /*3b10*/  ULDC.64 UR4, c[0x0][0x2b0] ;  /* 0x0000ac0000047ab9 */ /* 0x000fe40000000a00 */
[----:B------:R-:W-:-:S04]  /*3b20*/  LEA R2, P0, R32, UR4, 0x2 ;  /* 0x0000000420027c11 */ /* 0x000fc8000f8010ff */
[----:B------:R-:W-:-:S05]  /*3b30*/  LEA.HI.X R3, R32, UR5, R33, 0x2, P0 ;  /* 0x0000000520037c11 */ /* 0x000fca00080f1421 */
[----:B------:R0:W-:Y:S04]  /*3b40*/  STG.E desc[UR8][R2.64], R27 ;  /* 0x0000001b02007986 */ /* 0x0001e8000c101908 */
.L_x_505:
[----:B------:R-:W-:Y:S05]  /*3b50*/  BSYNC B1 ;  /* 0x0000000000017941 */ /* 0x000fea0003800000 */
.L_x_504:
[----:B------:R-:W2:Y:S01]  /*3b60*/  S2R R0, SR_TID.X ;  /* 0x0000000000007919 */ /* 0x000ea20000002100 */
[----:B------:R-:W3:Y:S01]  /*3b70*/  LDC R29, c[0x0][0x3c4] ;  /* 0x0000f100ff1d7b82 */ /* 0x000ee20000000800 */
[----:B------:R-:W-:Y:S01]  /*3b80*/  BSSY B0, `(.L_x_531) ;  /* 0x0000012000007945 */ /* 0x000fe20003800000 */
[----:B--2---:R-:W-:-:S04]  /*3b90*/  SHF.R.S32.HI R15, RZ, 0x1f, R0 ;  /* 0x0000001fff0f7819 */ /* 0x004fc80000011400 */
[----:B------:R-:W-:-:S04]  /*3ba0*/  LEA.HI R15, R15, R0, RZ, 0x4 ;  /* 0x000000000f0f7211 */ /* 0x000fc800078f20ff */
[----:B01----:R-:W-:-:S05]  /*3bb0*/  LOP3.LUT R3, R15, 0xfffffff0, RZ, 0xc0, !PT ;  /* 0xfffffff00f037812 */ /* 0x003fca00078ec0ff */
[----:B------:R-:W-:-:S05]  /*3bc0*/  IMAD.IADD R32, R0, 0x1, -R3 ;  /* 0x0000000100207824 */ /* 0x000fca00078e0a03 */
[----:B---3--:R-:W-:-:S04]  /*3bd0*/  ISETP.GE.AND P0, PT, R32, R29, PT ;  /* 0x0000001d2000720c */ /* 0x008fc80003f06270 */
[----:B------:R-:W-:-:S13]  /*3be0*/  ISETP.LT.AND P0, PT, R0, 0x80, !P0 ;  /* 0x000000800000780c */ /* 0x000fda0004701270 */
[----:B------:R-:W-:Y:S05]  /*3bf0*/  @!P0 BRA `(.L_x_532) ;  /* 0x0000000000288947 */ /* 0x000fea0003800000 */
[----:B------:R-:W0:Y:S01]  /*3c00*/  S2R R0, SR_CgaCtaId ;  /* 0x0000000000007919 */ /* 0x000e220000008800 */
[----:B------:R-:W-:Y:S01]  /*3c10*/  FADD.FTZ R2, -R27, R30 ;  /* 0x0000001e1b027221 */ /* 0x000fe20000010100 */
[----:B------:R-:W-:-:S03]  /*3c20*/  MOV R3, 0x400 ;  /* 0x0000040000037802 */ /* 0x000fc60000000f00 */
[----:B------:R-:W-:-:S06]  /*3c30*/  FMUL.FTZ R2, R2, 1.4426950216293334961 ;  /* 0x3fb8aa3b02027820 */ /* 0x000fcc0000410000 */
[----:B------:R-:W1:Y:S01]  /*3c40*/  MUFU.EX2 R2, R2 ;  /* 0x0000000200027308 */ /* 0x000e620000000800 */
[----:B0-----:R-:W-:-:S05]  /*3c50*/  LEA R3, R0, R3, 0x18 ;  /* 0x0000000300037211 */ /* 0x001fca00078ec0ff */
[----:B------:R-:W-:Y:S01]  /*3c60*/  IMAD R0, R32, 0x24, R3 ;  /* 0x0000002420007824 */ /* 0x000fe200078e0203 */
[----:B------:R-:W-:-:S04]  /*3c70*/  SHF.R.S32.HI R3, RZ, 0x4, R15 ;  /* 0x00000004ff037819 */ /* 0x000fc8000001140f */
[----:B------:R-:W-:-:S05]  /*3c80*/  LEA R3, R3, R0, 0x2 ;  /* 0x0000000003037211 */ /* 0x000fca00078e10ff */
[----:B-1----:R0:W-:Y:S02]  /*3c90*/  STS [R3], R2 ;  /* 0x0000000203007388 */ /* 0x0021e40000000800 */
.L_x_532:
[----:B------:R-:W-:Y:S05]  /*3ca0*/  BSYNC B0 ;  /* 0x0000000000007941 */ /* 0x000fea0003800000 */
.L_x_531:
[----:B------:R-:W-:Y:S01]  /*3cb0*/  ISETP.GE.AND P0, PT, R29, 0x1, PT ;  /* 0x000000011d00780c */ /* 0x000fe20003f06270 */
[----:B------:R-:W-:Y:S01]  /*3cc0*/  BAR.SYNC.DEFER_BLOCKING 0x0 ;  /* 0x0000000000007b1d */ /* 0x000fe20000010000 */
[----:B------:R-:W-:Y:S01]  /*3cd0*/  IMAD.MOV.U32 R0, RZ, RZ, RZ ;  /* 0x000000ffff007224 */ /* 0x000fe200078e00ff */
[----:B0-----:R-:W-:Y:S02]  /*3ce0*/  CS2R R2, SRZ ;  /* 0x0000000000027805 */ /* 0x001fe4000001ff00 */
[----:B------:R-:W-:Y:S02]  /*3cf0*/  CS2R R4, SRZ ;  /* 0x0000000000047805 */ /* 0x000fe4000001ff00 */
[----:B------:R-:W-:Y:S02]  /*3d00*/  CS2R R6, SRZ ;  /* 0x0000000000067805 */ /* 0x000fe4000001ff00 */
[----:B------:R-:W-:Y:S02]  /*3d10*/  CS2R R8, SRZ ;  /* 0x0000000000087805 */ /* 0x000fe4000001ff00 */
[----:B------:R-:W-:Y:S01]  /*3d20*/  CS2R R10, SRZ ;  /* 0x00000000000a7805 */ /* 0x000fe2000001ff00 */
[----:B------:R-:W-:Y:S01]  /*3d30*/  IMAD.MOV.U32 R13, RZ, RZ, RZ ;  /* 0x000000ffff0d7224 */ /* 0x000fe200078e00ff */
[----:B------:R-:W-:Y:S01]  /*3d40*/  SHF.R.S32.HI R15, RZ, 0x4, R15 ;  /* 0x00000004ff0f7819 */ /* 0x000fe2000001140f */
[----:B------:R-:W-:Y:S01]  /*3d50*/  IMAD.SHL.U32 R32, R32, 0x4, RZ ;  /* 0x0000000420207824 */ /* 0x000fe200078e00ff */
[----:B------:R-:W-:Y:S06]  /*3d60*/  @!P0 BRA `(.L_x_533) ;  /* 0x0000000800c88947 */ /* 0x000fec0003800000 */
        /* <DEDUP_REMOVED lines=33> */
.L_x_535:
        /* <DEDUP_REMOVED lines=77> */
.L_x_534:
        /* <DEDUP_REMOVED lines=46> */
.L_x_536:
        /* <DEDUP_REMOVED lines=9> */
.L_x_538:
[----:B------:R-:W-:Y:S05]  /*47c0*/  BSYNC B0 ;  /* 0x0000000000007941 */ /* 0x000fea0003800000 */
.L_x_537:
        /* <DEDUP_REMOVED lines=12> */
.L_x_533:
        /* <DEDUP_REMOVED lines=100> */
        .weak           $__internal_10_$__cuda_sm20_div_s64
        .type           $__internal_10_$__cuda_sm20_div_s64,@function
        .size           $__internal_10_$__cuda_sm20_div_s64,(.L_x_7429 - $__internal_10_$__cuda_sm20_div_s64)
$__internal_10_$__cuda_sm20_div_s64:
        /* <DEDUP_REMOVED lines=83> */
[----:B------:R-:W-:Y:S06]  /*5400*/  RET.REL.NODEC R38 `(_ZN5flash32flash_fwd_splitkv_combine_kernelI23Flash_fwd_kernel_traitsILi192ELi64ELi64ELi4ELb0ELb0EN7cutlass6half_tE19Flash_kernel_traitsILi192ELi64ELi64ELi4ES3_EELi8ELi4ELb1EEEvNS_16Flash_fwd_paramsE) ;  /* 0xffffffa826fc7950 */ /* 0x000fec0003c3ffff */
.L_x_539:
        /* <DEDUP_REMOVED lines=15> */
.L_x_7429:


//--------------------- .text._ZN5flash32flash_fwd_splitkv_combine_kernelI23Flash_fwd_kernel_traitsILi192ELi64ELi64ELi4ELb0ELb0EN7cutlass6half_tE19Flash_kernel_traitsILi192ELi64ELi64ELi4ES3_EELi8ELi3ELb1EEEvNS_16Flash_fwd_paramsE --------------------------
	.section	.text._ZN5flash32flash_fwd_splitkv_combine_kernelI23Flash_fwd_kernel_traitsILi192ELi64ELi64ELi4ELb0ELb0EN7cutlass6half_tE19Flash_kernel_traitsILi192ELi64ELi64ELi4ES3_EELi8ELi3ELb1EEEvNS_16Flash_fwd_paramsE,"ax",@progbits
	.align	128
        .global         _ZN5flash32flash_fwd_splitkv_combine_kernelI23Flash_fwd_kernel_traitsILi192ELi64ELi64ELi4ELb0ELb0EN7cutlass6half_tE19Flash_kernel_traitsILi192ELi64ELi64ELi4ES3_EELi8ELi3ELb1EEEvNS_16Flash_fwd_paramsE
        .type           _ZN5flash32flash_fwd_splitkv_combine_kernelI23Flash_fwd_kernel_traitsILi192ELi64ELi64ELi4ELb0ELb0EN7cutlass6half_tE19Flash_kernel_traitsILi192ELi64ELi64ELi4ES3_EELi8ELi3ELb1EEEvNS_16Flash_fwd_paramsE,@function
        .size           _ZN5flash32flash_fwd_splitkv_combine_kernelI23Flash_fwd_kernel_traitsILi192ELi64ELi64ELi4ELb0ELb0EN7cutlass6half_tE19Flash_kernel_traitsILi192ELi64ELi64ELi4ES3_EELi8ELi3ELb1EEEvNS_16Flash_fwd_paramsE,(.L_x_7430 - _ZN5flash32flash_fwd_splitkv_combine_kernelI23Flash_fwd_kernel_traitsILi192ELi64ELi64ELi4ELb0ELb0EN7cutlass6half_tE19Flash_kernel_traitsILi192ELi64ELi64ELi4ES3_EELi8ELi3ELb1EEEvNS_16Flash_fwd_paramsE)
        .other          _ZN5flash32flash_fwd_splitkv_combine_kernelI23Flash_fwd_kernel_traitsILi192ELi64ELi64ELi4ELb0ELb0EN7cutlass6half_tE19Flash_kernel_traitsILi192ELi64ELi64ELi4ES3_EELi8ELi3ELb1EEEvNS_16Flash_fwd_paramsE,@"STO_CUDA_ENTRY STV_DEFAULT"
_ZN5flash32flash_fwd_splitkv_combine_kernelI23Flash_fwd_kernel_traitsILi192ELi64ELi64ELi4ELb0ELb0EN7cutlass6half_tE19Flash_kernel_traitsILi192ELi64ELi64ELi4ES3_EELi8ELi3ELb1EEEvNS_16Flash_fwd_paramsE:
.text._ZN5flash32flash_fwd_splitkv_combine_kernelI23Flash_fwd_kernel_traitsILi192ELi64ELi64ELi4ELb0ELb0EN7cutlass6half_tE19Flash_kernel_traitsILi192ELi64ELi64ELi4ES3_EELi8ELi3ELb1EEEvNS_16Flash_fwd_paramsE:
        /* <DEDUP_REMOVED lines=23> */
[----:B------:R-:W-:Y:S05]  /*0170*/  CALL.REL.NOINC `($__internal_11_$__cuda_sm20_div_s64) ;  /* 0x0000004c001c7944 */ /* 0x000fea0003c00000 */
[----:B------:R-:W-:Y:S02]  /*0180*/  MOV R18, R0 ;  /* 0x0000000000127202 */ /* 0x000fe40000000f00 */
[----:B------:R-:W-:Y:S01]  /*0190*/  MOV R19, R21 ;  /* 0x0000001500137202 */ /* 0x000fe20000000f00 */
[----:B------:R-:W-:Y:S06]  /*01a0*/  BRA `(.L_x_541) ;  /* 0x00000000004c7947 */ /* 0x000fec0003800000 */
.L_x_540:
        /* <DEDUP_REMOVED lines=19> */
.L_x_541:
        /* <DEDUP_REMOVED lines=11> */
[----:B------:R-:W-:Y:S05]  /*0390*/  CALL.REL.NOINC `($__internal_11_$__cuda_sm20_div_s64) ;  /* 0x0000004800947944 */ /* 0x000fea0003c00000 */
[----:B------:R-:W-:Y:S02]  /*03a0*/  MOV R10, R0 ;  /* 0x00000000000a7202 */ /* 0x000fe40000000f00 */
[----:B------:R-:W-:Y:S01]  /*03b0*/  MOV R11, R21 ;  /* 0x00000015000b7202 */ /* 0x000fe20000000f00 */
[----:B------:R-:W-:Y:S05]  /*03c0*/  BRA `(.L_x_544) ;  /* 0x00000000004c7947 */ /* 0x000fea0003800000 */
.L_x_543:
        /* <DEDUP_REMOVED lines=19> */
.L_x_544:
[----:B------:R-:W-:Y:S05]  /*0500*/  BSYNC B0 ;  /* 0x0000000000007941 */ /* 0x000fea0003800000 */
.L_x_542:
        /* <DEDUP_REMOVED lines=42> */
[----:B------:R-:W-:Y:S01]  /*07b0*/  MOV R20, R0 ;  /* 0x0000000000147202 */ /* 0x000fe20000000f00 */
[----:B------:R-:W-:Y:S05]  /*07c0*/  BRA `(.L_x_547) ;  /* 0x00000000004c7947 */ /* 0x000fea0003800000 */
.L_x_546:
        /* <DEDUP_REMOVED lines=19> */
.L_x_547:
[----:B------:R-:W-:Y:S05]  /*0900*/  BSYNC B0 ;  /* 0x0000000000007941 */ /* 0x000fea0003800000 */
.L_x_545:
        /* <DEDUP_REMOVED lines=75> */
[----:B------:R-:W-:Y:S05]  /*0dc0*/  BRA `(.L_x_550) ;  /* 0x00000000004c7947 */ /* 0x000fea0003800000 */
.L_x_549:
        /* <DEDUP_REMOVED lines=19> */
.L_x_550:
[----:B------:R-:W-:Y:S05]  /*0f00*/  BSYNC B0 ;  /* 0x0000000000007941 */ /* 0x000fea0003800000 */
.L_x_548:
        /* <DEDUP_REMOVED lines=43> */
.L_x_552:
        /* <DEDUP_REMOVED lines=19> */
.L_x_553:
[----:B------:R-:W-:Y:S05]  /*12f0*/  BSYNC B0 ;  /* 0x0000000000007941 */ /* 0x000fea0003800000 */
.L_x_551:
        /* <DEDUP_REMOVED lines=71> */
.L_x_555:
[----:B------:R-:W-:Y:S05]  /*1770*/  BSYNC B0 ;  /* 0x0000000000007941 */ /* 0x000fea0003800000 */
.L_x_554:
        /* <DEDUP_REMOVED lines=143> */
[----:B------:R-:W-:Y:S05]  /*2070*/  CALL.REL.NOINC `($__internal_11_$__cuda_sm20_div_s64) ;  /* 0x0000002c005c7944 */ /* 0x000fea0003c00000 */
        /* <DEDUP_REMOVED lines=10> */
.L_x_560:
        /* <DEDUP_REMOVED lines=22> */
.L_x_561:
[----:B------:R-:W-:Y:S05]  /*2280*/  BSYNC B0 ;  /* 0x0000000000007941 */ /* 0x000fea0003800000 */
.L_x_559:
[----:B------:R-:W-:Y:S01]  /*2290*/  LOP3.LUT R0, R19, R8, RZ, 0xfc, !PT ;  /* 0x0000000813007212 */ /* 0x000fe200078efcff */
[----:B------:R-:W-:Y:S03]  /*22a0*/  BSSY B0, `(.L_x_562) ;  /* 0x0000028000007945 */ /* 0x000fe60003800000 */
[----:B------:R-:W-:-:S13]  /*22b0*/  ISETP.NE.U32.AND P0, PT, R0, RZ, PT ;  /* 0x000000ff0000720c */ /* 0x000fda0003f05070 */
[----:B------:R-:W-:Y:S05]  /*22c0*/  @!P0 BRA `(.L_x_563) ;  /* 0x00000000003c8947 */ /* 0x000fea0003800000 */
[----:B------:R-:W-:Y:S01]  /*22d0*/  IMAD.MOV.U32 R22, RZ, RZ, R23 ;  /* 0x000000ffff167224 */ /* 0x000fe200078e0017 */
[----:B------:R-:W-:Y:S02]  /*22e0*/  MOV R6, R8 ;  /* 0x0000000800067202 */ /* 0x000fe40000000f00 */
[----:B------:R-:W-:Y:S02]  /*22f0*/  MOV R20, 0x2310 ;  /* 0x0000231000147802 */ /* 0x000fe40000000f00 */
[----:B------:R-:W-:Y:S05]  /*2300*/  CALL.REL.NOINC `($__internal_11_$__cuda_sm20_div_s64) ;  /* 0x0000002800b87944 */ /* 0x000fea0003c00000 */
        /* <DEDUP_REMOVED lines=11> */
.L_x_563:
        /* <DEDUP_REMOVED lines=22> */
.L_x_564:
[----:B------:R-:W-:Y:S05]  /*2520*/  BSYNC B0 ;  /* 0x0000000000007941 */ /* 0x000fea0003800000 */
.L_x_562:
        /* <DEDUP_REMOVED lines=11> */
[----:B------:R-:W-:Y:S05]  /*25e0*/  CALL.REL.NOINC `($__internal_11_$__cuda_sm20_div_s64) ;  /* 0x0000002800007944 */ /* 0x000fea0003c00000 */
        /* <DEDUP_REMOVED lines=8> */
.L_x_566:
        /* <DEDUP_REMOVED lines=21> */
.L_x_567:
[----:B------:R-:W-:Y:S05]  /*27c0*/  BSYNC B0 ;  /* 0x0000000000007941 */ /* 0x000fea0003800000 */
.L_x_565:
        /* <DEDUP_REMOVED lines=38> */
[----:B------:R-:W-:Y:S05]  /*2a30*/  CALL.REL.NOINC `($__internal_11_$__cuda_sm20_div_s64) ;  /* 0x0000002000ec7944 */ /* 0x000fea0003c00000 */
        /* <DEDUP_REMOVED lines=12> */
.L_x_569:
        /* <DEDUP_REMOVED lines=23> */
.L_x_570:
[----:B------:R-:W-:Y:S05]  /*2c70*/  BSYNC B0 ;  /* 0x0000000000007941 */ /* 0x000fea0003800000 */
.L_x_568:
        /* <DEDUP_REMOVED lines=19> */
.L_x_572:
        /* <DEDUP_REMOVED lines=22> */
.L_x_573:
[----:B------:R-:W-:Y:S05]  /*2f10*/  BSYNC B0 ;  /* 0x0000000000007941 */ /* 0x000fea0003800000 */
.L_x_571:
        /* <DEDUP_REMOVED lines=21> */
.L_x_575:
        /* <DEDUP_REMOVED lines=23> */
.L_x_576:
[----:B------:R-:W-:Y:S05]  /*31e0*/  BSYNC B0 ;  /* 0x0000000000007941 */ /* 0x000fea0003800000 */
.L_x_574:
        /* <DEDUP_REMOVED lines=39> */
.L_x_578:
        /* <DEDUP_REMOVED lines=23> */
.L_x_579:
[----:B------:R-:W-:Y:S05]  /*35d0*/  BSYNC B0 ;  /* 0x0000000000007941 */ /* 0x000fea0003800000 */
.L_x_577:
        /* <DEDUP_REMOVED lines=30> */
.L_x_581:
        /* <DEDUP_REMOVED lines=23> */
.L_x_582:
[----:B------:R-:W-:Y:S05]  /*3930*/  BSYNC B0 ;  /* 0x0000000000007941 */ /* 0x000fea0003800000 */
.L_x_580:
        /* <DEDUP_REMOVED lines=21> */
.L_x_558:
[----:B------:R-:W-:Y:S02]  /*3a90*/  ULDC.64 UR4, c[0x0][0x2b0] ;  /* 0x0000ac0000047ab9 */ /* 0x000fe40000000a00 */
[----:B------:R-:W-:-:S04]  /*3aa0*/  LEA R2, P0, R30, UR4, 0x2 ;  /* 0x000000041e027c11 */ /* 0x000fc8000f8010ff */
[----:B------:R-:W-:-:S05]  /*3ab0*/  LEA.HI.X R3, R30, UR5, R31, 0x2, P0 ;  /* 0x000000051e037c11 */ /* 0x000fca00080f141f */
[----:B------:R1:W-:Y:S04]  /*3ac0*/  STG.E desc[UR8][R2.64], R26 ;  /* 0x0000001a02007986 */ /* 0x0003e8000c101908 */
.L_x_557:
[----:B------:R-:W-:Y:S05]  /*3ad0*/  BSYNC B1 ;  /* 0x0000000000017941 */ /* 0x000fea0003800000 */
.L_x_556:
[----:B------:R-:W2:Y:S01]  /*3ae0*/  S2R R31, SR_TID.X ;  /* 0x00000000001f7919 */ /* 0x000ea20000002100 */
[----:B------:R-:W3:Y:S01]  /*3af0*/  LDC R15, c[0x0][0x3c4] ;  /* 0x0000f100ff0f7b82 */ /* 0x000ee20000000800 */
[----:B------:R-:W-:Y:S02]  /*3b00*/  CS2R R4, SRZ ;  /* 0x0000000000047805 */ /* 0x000fe4000001ff00 */
[----:B------:R-:W-:Y:S02]  /*3b10*/  CS2R R6, SRZ ;  /* 0x0000000000067805 */ /* 0x000fe4000001ff00 */
[----:B------:R-:W-:Y:S01]  /*3b20*/  CS2R R10, SRZ ;  /* 0x00000000000a7805 */ /* 0x000fe2000001ff00 */
[----:B------:R-:W-:Y:S01]  /*3b30*/  IMAD.MOV.U32 R13, RZ, RZ, RZ ;  /* 0x000000ffff0d7224 */ /* 0x000fe200078e00ff */
[----:B--2---:R-:W-:-:S04]  /*3b40*/  SHF.R.S32.HI R30, RZ, 0x1f, R31 ;  /* 0x0000001fff1e7819 */ /* 0x004fc8000001141f */
[CC--:B------:R-:W-:Y:S02]  /*3b50*/  LEA.HI R0, R30.reuse, R31.reuse, RZ, 0x3 ;  /* 0x0000001f1e007211 */ /* 0x0c0fe400078f18ff */
[----:B------:R-:W-:Y:S02]  /*3b60*/  LEA.HI R30, R30, R31, RZ, 0x4 ;  /* 0x0000001f1e1e7211 */ /* 0x000fe400078f20ff */
[----:B------:R-:W-:Y:S02]  /*3b70*/  LOP3.LUT R0, R0, 0xfffffff8, RZ, 0xc0, !PT ;  /* 0xfffffff800007812 */ /* 0x000fe400078ec0ff */
[----:B01----:R-:W-:Y:S02]  /*3b80*/  LOP3.LUT R2, R30, 0x3ffffff0, RZ, 0xc0, !PT ;  /* 0x3ffffff01e027812 */ /* 0x003fe400078ec0ff */
[----:B------:R-:W-:Y:S01]  /*3b90*/  SHF.R.S32.HI R30, RZ, 0x4, R30 ;  /* 0x00000004ff1e7819 */ /* 0x000fe2000001141e */
[----:B------:R-:W-:-:S05]  /*3ba0*/  IMAD.IADD R0, R31, 0x1, -R0 ;  /* 0x000000011f007824 */ /* 0x000fca00078e0a00 */
[----:B---3--:R-:W-:Y:S01]  /*3bb0*/  ISETP.GE.AND P0, PT, R0, R15, PT ;  /* 0x0000000f0000720c */ /* 0x008fe20003f06270 */
[----:B------:R-:W-:-:S03]  /*3bc0*/  IMAD.MOV.U32 R0, RZ, RZ, RZ ;  /* 0x000000ffff007224 */ /* 0x000fc600078e00ff */
[C---:B------:R-:W-:Y:S01]  /*3bd0*/  ISETP.GT.OR P0, PT, R31.reuse, 0x3f, P0 ;  /* 0x0000003f1f00780c */ /* 0x040fe20000704670 */
[----:B------:R-:W-:Y:S01]  /*3be0*/  IMAD.IADD R31, R31, 0x1, -R2 ;  /* 0x000000011f1f7824 */ /* 0x000fe200078e0a02 */
[----:B------:R-:W-:-:S03]  /*3bf0*/  CS2R R2, SRZ ;  /* 0x0000000000027805 */ /* 0x000fc6000001ff00 */
[----:B------:R-:W-:-:S08]  /*3c00*/  IMAD.SHL.U32 R31, R31, 0x4, RZ ;  /* 0x000000041f1f7824 */ /* 0x000fd000078e00ff */
[----:B------:R-:W-:-:S04]  /*3c10*/  @!P0 FADD.FTZ R8, -R26, R27 ;  /* 0x0000001b1a088221 */ /* 0x000fc80000010100 */
[----:B------:R-:W-:-:S06]  /*3c20*/  @!P0 FMUL.FTZ R8, R8, 1.4426950216293334961 ;  /* 0x3fb8aa3b08088820 */ /* 0x000fcc0000410000 */
[----:B------:R-:W0:Y:S02]  /*3c30*/  @!P0 MUFU.EX2 R8, R8 ;  /* 0x0000000800088308 */ /* 0x000e240000000800 */
[----:B0-----:R0:W-:Y:S01]  /*3c40*/  @!P0 STS [R29], R8 ;  /* 0x000000081d008388 */ /* 0x0011e20000000800 */
[----:B------:R-:W-:Y:S01]  /*3c50*/  BAR.SYNC.DEFER_BLOCKING 0x0 ;  /* 0x0000000000007b1d */ /* 0x000fe20000010000 */
[----:B------:R-:W-:Y:S02]  /*3c60*/  ISETP.GE.AND P0, PT, R15, 0x1, PT ;  /* 0x000000010f00780c */ /* 0x000fe40003f06270 */
[----:B0-----:R-:W-:-:S11]  /*3c70*/  CS2R R8, SRZ ;  /* 0x0000000000087805 */ /* 0x001fd6000001ff00 */
        /* <DEDUP_REMOVED lines=34> */
.L_x_585:
        /* <DEDUP_REMOVED lines=77> */
.L_x_584:
        /* <DEDUP_REMOVED lines=46> */
.L_x_586:
        /* <DEDUP_REMOVED lines=9> */
.L_x_588:
[----:B------:R-:W-:Y:S05]  /*46e0*/  BSYNC B0 ;  /* 0x0000000000007941 */ /* 0x000fea0003800000 */
.L_x_587:
        /* <DEDUP_REMOVED lines=12> */
.L_x_583:
        /* <DEDUP_REMOVED lines=49> */
[----:B------:R-:W-:-:S04]  /*4ac0*/  LOP3.LUT R20, R20, R17, RZ, 0x3c, !PT ;  /* 0x0000001114147212 */ /* 0x000fc800078e3cff */
        /* <DEDUP_REMOVED lines=25> */
[----:B------:R-:W-:-:S03]  /*4c60*/  ULDC.64 UR4, c[0x0][0x298] ;  /* 0x0000a60000047ab9 */ /* 0x000fc60000000a00 */
[----:B------:R-:W-:Y:S02]  /*4c70*/  IMAD R15, R15, UR4, RZ ;  /* 0x000000040f0f7c24 */ /* 0x000fe4000f8e02ff */
[----:B------:R-:W-:Y:S01]  /*4c80*/  IMAD.IADD R21, R21, 0x1, R17 ;  /* 0x0000000115157824 */ /* 0x000fe200078e0211 */
[----:B------:R-:W-:Y:S01]  /*4c90*/  IADD3 R17, R31, 0x40, RZ ;  /* 0x000000401f117810 */ /* 0x000fe20007ffe0ff */
[C---:B------:R-:W-:Y:S02]  /*4ca0*/  IMAD R15, R18.reuse, UR5, R15 ;  /* 0x00000005120f7c24 */ /* 0x040fe4000f8e020f */
[----:B------:R-:W-:Y:S01]  /*4cb0*/  IMAD.WIDE.U32 R18, R18, UR4, R20 ;  /* 0x0000000412127c25 */ /* 0x000fe2000f8e0014 */
[----:B------:R-:W-:-:S03]  /*4cc0*/  ULDC.64 UR4, c[0x0][0x280] ;  /* 0x0000a00000047ab9 */ /* 0x000fc60000000a00 */
[C---:B------:R-:W-:Y:S01]  /*4cd0*/  VIADD R21, R31.reuse, 0x80 ;  /* 0x000000801f157836 */ /* 0x040fe20000000000 */
[-C--:B------:R-:W-:Y:S01]  /*4ce0*/  IADD3 R12, P2, R31, R18.reuse, RZ ;  /* 0x000000121f0c7210 */ /* 0x080fe20007f5e0ff */
[----:B------:R-:W-:Y:S01]  /*4cf0*/  IMAD.IADD R14, R19, 0x1, R15 ;  /* 0x00000001130e7824 */ /* 0x000fe200078e020f */
[-C--:B------:R-:W-:Y:S02]  /*4d00*/  IADD3 R15, P1, R17, R18.reuse, RZ ;  /* 0x00000012110f7210 */ /* 0x080fe40007f3e0ff */
[----:B------:R-:W-:Y:S02]  /*4d10*/  IADD3 R20, P0, R21, R18, RZ ;  /* 0x0000001215147210 */ /* 0x000fe40007f1e0ff */
[-C--:B------:R-:W-:Y:S02]  /*4d20*/  LEA.HI.X.SX32 R31, R31, R14.reuse, 0x1, P2 ;  /* 0x0000000e1f1f7211 */ /* 0x080fe400010f0eff */
[----:B------:R-:W-:Y:S02]  /*4d30*/  LEA.HI.X.SX32 R22, R17, R14, 0x1, P1 ;  /* 0x0000000e11167211 */ /* 0x000fe400008f0eff */
[----:B------:R-:W-:-:S02]  /*4d40*/  LEA R18, P2, R12, UR4, 0x1 ;  /* 0x000000040c127c11 */ /* 0x000fc4000f8408ff */
[----:B------:R-:W-:Y:S02]  /*4d50*/  LEA.HI.X.SX32 R21, R21, R14, 0x1, P0 ;  /* 0x0000000e15157211 */ /* 0x000fe400000f0eff */
[C---:B------:R-:W-:Y:S02]  /*4d60*/  LEA R16, P1, R15.reuse, UR4, 0x1 ;  /* 0x000000040f107c11 */ /* 0x040fe4000f8208ff */
[----:B------:R-:W-:Y:S02]  /*4d70*/  LEA R14, P0, R20, UR4, 0x1 ;  /* 0x00000004140e7c11 */ /* 0x000fe4000f8008ff */
[----:B------:R-:W-:Y:S02]  /*4d80*/  LEA.HI.X R19, R12, UR5, R31, 0x1, P2 ;  /* 0x000000050c137c11 */ /* 0x000fe400090f0c1f */
[----:B------:R-:W-:Y:S02]  /*4d90*/  LEA.HI.X R17, R15, UR5, R22, 0x1, P1 ;  /* 0x000000050f117c11 */ /* 0x000fe400088f0c16 */
[----:B------:R-:W-:Y:S01]  /*4da0*/  LEA.HI.X R15, R20, UR5, R21, 0x1, P0 ;  /* 0x00000005140f7c11 */ /* 0x000fe200080f0c15 */
[----:B------:R-:W-:Y:S04]  /*4db0*/  STG.E.64 desc[UR8][R18.64], R10 ;  /* 0x0000000a12007986 */ /* 0x000fe8000c101b08 */
[----:B------:R-:W-:Y:S04]  /*4dc0*/  STG.E.64 desc[UR8][R16.64], R6 ;  /* 0x0000000610007986 */ /* 0x000fe8000c101b08 */
[----:B------:R-:W-:Y:S01]  /*4dd0*/  STG.E.64 desc[UR8][R14.64], R2 ;  /* 0x000000020e007986 */ /* 0x000fe2000c101b08 */
[----:B------:R-:W-:Y:S05]  /*4de0*/  EXIT ;  /* 0x000000000000794d */ /* 0x000fea0003800000 */
        .weak           $__internal_11_$__cuda_sm20_div_s64
        .type           $__internal_11_$__cuda_sm20_div_s64,@function
        .size           $__internal_11_$__cuda_sm20_div_s64,(.L_x_7430 - $__internal_11_$__cuda_sm20_div_s64)
$__internal_11_$__cuda_sm20_div_s64:
        /* <DEDUP_REMOVED lines=83> */
[----:B------:R-:W-:Y:S06]  /*5320*/  RET.REL.NODEC R38 `(_ZN5flash32flash_fwd_splitkv_combine_kernelI23Flash_fwd_kernel_traitsILi192ELi64ELi64ELi4ELb0ELb0EN7cutlass6half_tE19Flash_kernel_traitsILi192ELi64ELi64ELi4ES3_EELi8ELi3ELb1EEEvNS_16Flash_fwd_paramsE) ;  /* 0xffffffac26347950 */ /* 0x000fec0003c3ffff */
.L_x_589:
        /* <DEDUP_REMOVED lines=13> */
.L_x_7430:


//--------------------- .text._ZN5flash32flash_fwd_splitkv_combine_kernelI23Flash_fwd_kernel_traitsILi192ELi64ELi64ELi4ELb0ELb0EN7cutlass6half_tE19Flash_kernel_traitsILi192ELi64ELi64ELi4ES3_EELi8ELi2ELb1EEEvNS_16Flash_fwd_paramsE --------------------------
	.section	.text._ZN5flash32flash_fwd_splitkv_combine_kernelI23Flash_fwd_kernel_traitsILi192ELi64ELi64ELi4ELb0ELb0EN7cutlass6half_tE19Flash_kernel_traitsILi192ELi64ELi64ELi4ES3_EELi8ELi2ELb1EEEvNS_16Flash_fwd_paramsE,"ax",@progbits
	.align	128
        .global         _ZN5flash32flash_fwd_splitkv_combine_kernelI23Flash_fwd_kernel_traitsILi192ELi64ELi64ELi4ELb0ELb0EN7cutlass6half_tE19Flash_kernel_traitsILi192ELi64ELi64ELi4ES3_EELi8ELi2ELb1EEEvNS_16Flash_fwd_paramsE
        .type           _ZN5flash32flash_fwd_splitkv_combine_kernelI23Flash_fwd_kernel_traitsILi192ELi64ELi64ELi4ELb0ELb0EN7cutlass6half_tE19Flash_kernel_traitsILi192ELi64ELi64ELi4ES3_EELi8ELi2ELb1EEEvNS_16Flash_fwd_paramsE,@function
        .size           _ZN5flash32flash_fwd_splitkv_combine_kernelI23Flash_fwd_kernel_traitsILi192ELi64ELi64ELi4ELb0ELb0EN7cutlass6half_tE19Flash_kernel_traitsILi192ELi64ELi64ELi4ES3_EELi8ELi2ELb1EEEvNS_16Flash_fwd_paramsE,(.L_x_7431 - _ZN5flash32flash_fwd_splitkv_combine_kernelI23Flash_fwd_kernel_traitsILi192ELi64ELi64ELi4ELb0ELb0EN7cutlass6half_tE19Flash_kernel_traitsILi192ELi64ELi64ELi4ES3_EELi8ELi2ELb1EEEvNS_16Flash_fwd_paramsE)
        .other          _ZN5flash32flash_fwd_splitkv_combine_kernelI23Flash_fwd_kernel_traitsILi192ELi64ELi64ELi4ELb0ELb0EN7cutlass6half_tE19Flash_kernel_traitsILi192ELi64ELi64ELi4ES3_EELi8ELi2ELb1EEEvNS_16Flash_fwd_paramsE,@"STO_CUDA_ENTRY STV_DEFAULT"
_ZN5flash32flash_fwd_splitkv_combine_kernelI23Flash_fwd_kernel_traitsILi192ELi64ELi64ELi4ELb0ELb0EN7cutlass6half_tE19Flash_kernel_traitsILi192ELi64ELi64ELi4ES3_EELi8ELi2ELb1EEEvNS_16Flash_fwd_paramsE:
.text._ZN5flash32flash_fwd_splitkv_combine_kernelI23Flash_fwd_kernel_traitsILi192ELi64ELi64ELi4ELb0ELb0EN7cutlass6half_tE19Flash_kernel_traitsILi192ELi64ELi64ELi4ES3_EELi8ELi2ELb1EEEvNS_16Flash_fwd_paramsE:
        /* <DEDUP_REMOVED lines=23> */
[----:B------:R-:W-:Y:S05]  /*0170*/  CALL.REL.NOINC `($__internal_12_$__cuda_sm20_div_s64) ;  /* 0x0000004c00387944 */ /* 0x000fea0003c00000 */
[----:B------:R-:W-:Y:S05]  /*0180*/  BRA `(.L_x_591) ;  /* 0x00000000004c7947 */ /* 0x000fea0003800000 */
.L_x_590:
        /* <DEDUP_REMOVED lines=19> */
.L_x_591:
        /* <DEDUP_REMOVED lines=12> */
[----:B------:R-:W-:Y:S05]  /*0380*/  CALL.REL.NOINC `($__internal_12_$__cuda_sm20_div_s64) ;  /* 0x0000004800b47944 */ /* 0x000fea0003c00000 */
[----:B------:R-:W-:Y:S02]  /*0390*/  MOV R8, R18 ;  /* 0x0000001200087202 */ /* 0x000fe40000000f00 */
[----:B------:R-:W-:Y:S01]  /*03a0*/  MOV R9, R19 ;  /* 0x0000001300097202 */ /* 0x000fe20000000f00 */
[----:B------:R-:W-:Y:S05]  /*03b0*/  BRA `(.L_x_594) ;  /* 0x00000000004c7947 */ /* 0x000fea0003800000 */
.L_x_593:
        /* <DEDUP_REMOVED lines=19> */
.L_x_594:
[----:B------:R-:W-:Y:S05]  /*04f0*/  BSYNC B0 ;  /* 0x0000000000007941 */ /* 0x000fea0003800000 */
.L_x_592:
        /* <DEDUP_REMOVED lines=41> */
.L_x_596:
        /* <DEDUP_REMOVED lines=19> */
.L_x_597:
[----:B------:R-:W-:Y:S05]  /*08c0*/  BSYNC B0 ;  /* 0x0000000000007941 */ /* 0x000fea0003800000 */
.L_x_595:
        /* <DEDUP_REMOVED lines=73> */
[----:B------:R-:W-:Y:S02]  /*0d60*/  MOV R34, R18 ;  /* 0x0000001200227202 */ /* 0x000fe40000000f00 */
[----:B------:R-:W-:Y:S01]  /*0d70*/  MOV R35, R19 ;  /* 0x0000001300237202 */ /* 0x000fe20000000f00 */
[----:B------:R-:W-:Y:S05]  /*0d80*/  BRA `(.L_x_600) ;  /* 0x00000000004c7947 */ /* 0x000fea0003800000 */
.L_x_599:
        /* <DEDUP_REMOVED lines=19> */
.L_x_600:
[----:B------:R-:W-:Y:S05]  /*0ec0*/  BSYNC B0 ;  /* 0x0000000000007941 */ /* 0x000fea0003800000 */
.L_x_598:
        /* <DEDUP_REMOVED lines=44> */
.L_x_602:
        /* <DEDUP_REMOVED lines=19> */
.L_x_603:
[----:B------:R-:W-:Y:S05]  /*12c0*/  BSYNC B0 ;  /* 0x0000000000007941 */ /* 0x000fea0003800000 */
.L_x_601:
        /* <DEDUP_REMOVED lines=68> */
.L_x_605:
[----:B------:R-:W-:Y:S05]  /*1710*/  BSYNC B0 ;  /* 0x0000000000007941 */ /* 0x000fea0003800000 */
.L_x_604:
        /* <DEDUP_REMOVED lines=13> */
.L_x_607:
[----:B------:R-:W-:Y:S05]  /*17f0*/  BSYNC B0 ;  /* 0x0000000000007941 */ /* 0x000fea0003800000 */
.L_x_606:
        /* <DEDUP_REMOVED lines=138> */
[----:B------:R-:W-:Y:S05]  /*20a0*/  CALL.REL.NOINC `($__internal_12_$__cuda_sm20_div_s64) ;  /* 0x0000002c006c7944 */ /* 0x000fea0003c00000 */
        /* <DEDUP_REMOVED lines=9> */
.L_x_612:
        /* <DEDUP_REMOVED lines=22> */
.L_x_613:
[----:B------:R-:W-:Y:S05]  /*22a0*/  BSYNC B0 ;  /* 0x0000000000007941 */ /* 0x000fea0003800000 */
.L_x_611:
        /* <DEDUP_REMOVED lines=19> */
.L_x_615:
        /* <DEDUP_REMOVED lines=22> */
.L_x_616:
[----:B------:R-:W-:Y:S05]  /*2540*/  BSYNC B0 ;  /* 0x0000000000007941 */ /* 0x000fea0003800000 */
.L_x_614:
        /* <DEDUP_REMOVED lines=11> */
[----:B------:R-:W-:Y:S05]  /*2600*/  CALL.REL.NOINC `($__internal_12_$__cuda_sm20_div_s64) ;  /* 0x0000002800147944 */ /* 0x000fea0003c00000 */
[----:B------:R-:W-:-:S04]  /*2610*/  IADD3 R17, P0, RZ, -R18, RZ ;  /* 0x80000012ff117210 */ /* 0x000fc80007f1e0ff */
[----:B------:R-:W-:Y:S01]  /*2620*/  IADD3.X R16, RZ, ~R19, RZ, P0, !PT ;  /* 0x80000013ff107210 */ /* 0x000fe200007fe4ff */
[----:B------:R-:W-:-:S04]  /*2630*/  IMAD.WIDE.U32 R36, R5, R17, R36 ;  /* 0x0000001105247225 */ /* 0x000fc800078e0024 */
[----:B------:R-:W-:-:S04]  /*2640*/  IMAD R16, R16, R5, RZ ;  /* 0x0000000510107224 */ /* 0x000fc800078e02ff */
[----:B------:R-:W-:-:S05]  /*2650*/  IMAD R4, R4, R17, R16 ;  /* 0x0000001104047224 */ /* 0x000fca00078e0210 */
[----:B------:R-:W-:Y:S01]  /*2660*/  IADD3 R4, R37, R4, RZ ;  /* 0x0000000425047210 */ /* 0x000fe20007ffe0ff */
[----:B------:R-:W-:Y:S05]  /*2670*/  BRA `(.L_x_619) ;  /* 0x0000000000587947 */ /* 0x000fea0003800000 */
.L_x_618:
        /* <DEDUP_REMOVED lines=22> */
.L_x_619:
[----:B------:R-:W-:Y:S05]  /*27e0*/  BSYNC B0 ;  /* 0x0000000000007941 */ /* 0x000fea0003800000 */
.L_x_617:
        /* <DEDUP_REMOVED lines=38> */
[----:B------:R-:W-:Y:S05]  /*2a50*/  CALL.REL.NOINC `($__internal_12_$__cuda_sm20_div_s64) ;  /* 0x0000002400007944 */ /* 0x000fea0003c00000 */
        /* <DEDUP_REMOVED lines=12> */
.L_x_621:
        /* <DEDUP_REMOVED lines=23> */
.L_x_622:
[----:B------:R-:W-:Y:S05]  /*2c90*/  BSYNC B0 ;  /* 0x0000000000007941 */ /* 0x000fea0003800000 */
.L_x_620:
        /* <DEDUP_REMOVED lines=18> */
.L_x_624:
        /* <DEDUP_REMOVED lines=22> */
.L_x_625:
[----:B------:R-:W-:Y:S05]  /*2f20*/  BSYNC B0 ;  /* 0x0000000000007941 */ /* 0x000fea0003800000 */
.L_x_623:
        /* <DEDUP_REMOVED lines=20> */
.L_x_627:
        /* <DEDUP_REMOVED lines=23> */
.L_x_628:
[----:B------:R-:W-:Y:S05]  /*31e0*/  BSYNC B0 ;  /* 0x0000000000007941 */ /* 0x000fea0003800000 */
.L_x_626:
        /* <DEDUP_REMOVED lines=26> */
[----:B------:R-:W-:Y:S05]  /*3390*/  CALL.REL.NOINC `($__internal_12_$__cuda_sm20_div_s64) ;  /* 0x0000001800b07944 */ /* 0x000fea0003c00000 */
        /* <DEDUP_REMOVED lines=12> */
.L_x_630:
        /* <DEDUP_REMOVED lines=23> */
.L_x_631:
[----:B------:R-:W-:Y:S05]  /*35d0*/  BSYNC B0 ;  /* 0x0000000000007941 */ /* 0x000fea0003800000 */
.L_x_629:
        /* <DEDUP_REMOVED lines=29> */
.L_x_633:
        /* <DEDUP_REMOVED lines=23> */
.L_x_634:
[----:B------:R-:W-:Y:S05]  /*3920*/  BSYNC B0 ;  /* 0x0000000000007941 */ /* 0x000fea0003800000 */
.L_x_632:
        /* <DEDUP_REMOVED lines=21> */
.L_x_610:
[----:B------:R-:W-:Y:S02]  /*3a80*/  ULDC.64 UR4, c[0x0][0x2b0] ;  /* 0x0000ac0000047ab9 */ /* 0x000fe40000000a00 */
[----:B------:R-:W-:-:S04]  /*3a90*/  LEA R2, P0, R32, UR4, 0x2 ;  /* 0x0000000420027c11 */ /* 0x000fc8000f8010ff */
[----:B------:R-:W-:-:S05]  /*3aa0*/  LEA.HI.X R3, R32, UR5, R33, 0x2, P0 ;  /* 0x0000000520037c11 */ /* 0x000fca00080f1421 */
[----:B------:R0:W-:Y:S04]  /*3ab0*/  STG.E desc[UR8][R2.64], R27 ;  /* 0x0000001b02007986 */ /* 0x0001e8000c101908 */
.L_x_609:
[----:B------:R-:W-:Y:S05]  /*3ac0*/  BSYNC B1 ;  /* 0x0000000000017941 */ /* 0x000fea0003800000 */
.L_x_608:
[----:B------:R-:W2:Y:S01]  /*3ad0*/  S2R R31, SR_TID.X ;  /* 0x00000000001f7919 */ /* 0x000ea20000002100 */
[----:B------:R-:W3:Y:S01]  /*3ae0*/  LDC R15, c[0x0][0x3c4] ;  /* 0x0000f100ff0f7b82 */ /* 0x000ee20000000800 */
[----:B------:R-:W-:Y:S01]  /*3af0*/  BSSY B0, `(.L_x_635) ;  /* 0x0000013000007945 */ /* 0x000fe20003800000 */
[----:B--2---:R-:W-:-:S04]  /*3b00*/  SHF.R.S32.HI R12, RZ, 0x1f, R31 ;  /* 0x0000001fff0c7819 */ /* 0x004fc8000001141f */
[CC--:B------:R-:W-:Y:S02]  /*3b10*/  LEA.HI R6, R12.reuse, R31.reuse, RZ, 0x2 ;  /* 0x0000001f0c067211 */ /* 0x0c0fe400078f10ff */
[----:B------:R-:W-:Y:S02]  /*3b20*/  LEA.HI R12, R12, R31, RZ, 0x4 ;  /* 0x0000001f0c0c7211 */ /* 0x000fe400078f20ff */
[----:B------:R-:W-:Y:S02]  /*3b30*/  LOP3.LUT R6, R6, 0xfffffffc, RZ, 0xc0, !PT ;  /* 0xfffffffc06067812 */ /* 0x000fe400078ec0ff */
[----:B01----:R-:W-:-:S03]  /*3b40*/  LOP3.LUT R2, R12, 0x3ffffff0, RZ, 0xc0, !PT ;  /* 0x3ffffff00c027812 */ /* 0x003fc600078ec0ff */
[----:B------:R-:W-:-:S05]  /*3b50*/  IMAD.IADD R4, R31, 0x1, -R6 ;  /* 0x000000011f047824 */ /* 0x000fca00078e0a06 */
[----:B---3--:R-:W-:-:S04]  /*3b60*/  ISETP.GE.AND P0, PT, R4, R15, PT ;  /* 0x0000000f0400720c */ /* 0x008fc80003f06270 */
        /* <DEDUP_REMOVED lines=11> */
.L_x_636:
[----:B------:R-:W-:Y:S05]  /*3c20*/  BSYNC B0 ;  /* 0x0000000000007941 */ /* 0x000fea0003800000 */
.L_x_635:
[----:B------:R-:W-:Y:S01]  /*3c30*/  ISETP.GE.AND P0, PT, R15, 0x1, PT ;  /* 0x000000010f00780c */ /* 0x000fe20003f06270 */
[----:B------:R-:W-:Y:S01]  /*3c40*/  IMAD.IADD R31, R31, 0x1, -R2 ;  /* 0x000000011f1f7824 */ /* 0x000fe200078e0a02 */
[----:B------:R-:W-:Y:S01]  /*3c50*/  BAR.SYNC.DEFER_BLOCKING 0x0 ;  /* 0x0000000000007b1d */ /* 0x000fe20000010000 */
[----:B------:R-:W-:Y:S01]  /*3c60*/  IMAD.MOV.U32 R0, RZ, RZ, RZ ;  /* 0x000000ffff007224 */ /* 0x000fe200078e00ff */
[----:B------:R-:W-:Y:S02]  /*3c70*/  CS2R R2, SRZ ;  /* 0x0000000000027805 */ /* 0x000fe4000001ff00 */
[----:B0-----:R-:W-:Y:S02]  /*3c80*/  CS2R R4, SRZ ;  /* 0x0000000000047805 */ /* 0x001fe4000001ff00 */
[----:B------:R-:W-:Y:S02]  /*3c90*/  CS2R R6, SRZ ;  /* 0x0000000000067805 */ /* 0x000fe4000001ff00 */
[----:B------:R-:W-:-:S02]  /*3ca0*/  CS2R R8, SRZ ;  /* 0x0000000000087805 */ /* 0x000fc4000001ff00 */
        /* <DEDUP_REMOVED lines=38> */
.L_x_639:
        /* <DEDUP_REMOVED lines=77> */
.L_x_638:
        /* <DEDUP_REMOVED lines=46> */
.L_x_640:
        /* <DEDUP_REMOVED lines=9> */
.L_x_642:
[----:B------:R-:W-:Y:S05]  /*4750*/  BSYNC B0 ;  /* 0x0000000000007941 */ /* 0x000fea0003800000 */
.L_x_641:
        /* <DEDUP_REMOVED lines=12> */
.L_x_637:
        /* <DEDUP_REMOVED lines=100> */
        .weak           $__internal_12_$__cuda_sm20_div_s64
        .type           $__internal_12_$__cuda_sm20_div_s64,@function
        .size           $__internal_12_$__cuda_sm20_div_s64,(.L_x_7431 - $__internal_12_$__cuda_sm20_div_s64)
$__internal_12_$__cuda_sm20_div_s64:
        /* <DEDUP_REMOVED lines=83> */
[----:B------:R-:W-:Y:S06]  /*5390*/  RET.REL.NODEC R38 `(_ZN5flash32flash_fwd_splitkv_combine_kernelI23Flash_fwd_kernel_traitsILi192ELi64ELi64ELi4ELb0ELb0EN7cutlass6half_tE19Flash_kernel_traitsILi192ELi64ELi64ELi4ES3_EELi8ELi2ELb1EEEvNS_16Flash_fwd_paramsE) ;  /* 0xffffffac26187950 */ /* 0x000fec0003c3ffff */
.L_x_643:
        /* <DEDUP_REMOVED lines=14> */
.L_x_7431:


//--------------------- .text._ZN5flash32flash_fwd_splitkv_combine_kernelI23Flash_fwd_kernel_traitsILi192ELi64ELi64ELi4ELb0ELb0EN7cutlass6half_tE19Flash_kernel_traitsILi192ELi64ELi64ELi4ES3_EELi8ELi1ELb1EEEvNS_16Flash_fwd_paramsE --------------------------
	.section	.text._ZN5flash32flash_fwd_splitkv_combine_kernelI23Flash_fwd_kernel_traitsILi192ELi64ELi64ELi4ELb0ELb0EN7cutlass6half_tE19Flash_kernel_traitsILi192ELi64ELi64ELi4ES3_EELi8ELi1ELb1EEEvNS_16Flash_fwd_paramsE,"ax",@progbits
	.align	128
        .global         _ZN5flash32flash_fwd_splitkv_combine_kernelI23Flash_fwd_kernel_traitsILi192ELi64ELi64ELi4ELb0ELb0EN7cutlass6half_tE19Flash_kernel_traitsILi192ELi64ELi64ELi4ES3_EELi8ELi1ELb1EEEvNS_16Flash_fwd_paramsE
        .type           _ZN5flash32flash_fwd_splitkv_combine_kernelI23Flash_fwd_kernel_traitsILi192ELi64ELi64ELi4ELb0ELb0EN7cutlass6half_tE19Flash_kernel_traitsILi192ELi64ELi64ELi4ES3_EELi8ELi1ELb1EEEvNS_16Flash_fwd_paramsE,@function
        .size           _ZN5flash32flash_fwd_splitkv_combine_kernelI23Flash_fwd_kernel_traitsILi192ELi64ELi64ELi4ELb0ELb0EN7cutlass6half_tE19Flash_kernel_traitsILi192ELi64ELi64ELi4ES3_EELi8ELi1ELb1EEEvNS_16Flash_fwd_paramsE,(.L_x_7432 - _ZN5flash32flash_fwd_splitkv_combine_kernelI23Flash_fwd_kernel_traitsILi192ELi64ELi64ELi4ELb0ELb0EN7cutlass6half_tE19Flash_kernel_traitsILi192ELi64ELi64ELi4ES3_EELi8ELi1ELb1EEEvNS_16Flash_fwd_paramsE)
        .other          _ZN5flash32flash_fwd_splitkv_combine_kernelI23Flash_fwd_kernel_traitsILi192ELi64ELi64ELi4ELb0ELb0EN7cutlass6half_tE19Flash_kernel_traitsILi192ELi64ELi64ELi4ES3_EELi8ELi1ELb1EEEvNS_16Flash_fwd_paramsE,@"STO_CUDA_ENTRY STV_DEFAULT"
_ZN5flash32flash_fwd_splitkv_combine_kernelI23Flash_fwd_kernel_traitsILi192ELi64ELi64ELi4ELb0ELb0EN7cutlass6half_tE19Flash_kernel_traitsILi192ELi64ELi64ELi4ES3_EELi8ELi1ELb1EEEvNS_16Flash_fwd_paramsE:
.text._ZN5flash32flash_fwd_splitkv_combine_kernelI23Flash_fwd_kernel_traitsILi192ELi64ELi64ELi4ELb0ELb0EN7cutlass6half_tE19Flash_kernel_traitsILi192ELi64ELi64ELi4ES3_EELi8ELi1ELb1EEEvNS_16Flash_fwd_paramsE:
        /* <DEDUP_REMOVED lines=23> */
[----:B------:R-:W-:Y:S05]  /*0170*/  CALL.REL.NOINC `($__internal_13_$__cuda_sm20_div_s64) ;  /* 0x0000004c00487944 */ /* 0x000fea0003c00000 */
[----:B------:R-:W-:Y:S05]  /*0180*/  BRA `(.L_x_645) ;  /* 0x00000000004c7947 */ /* 0x000fea0003800000 */
.L_x_644:
        /* <DEDUP_REMOVED lines=19> */
.L_x_645:
        /* <DEDUP_REMOVED lines=10> */
[----:B------:R-:W-:Y:S01]  /*0360*/  MOV R21, R19 ;  /* 0x0000001300157202 */ /* 0x000fe20000000f00 */
[----:B------:R-:W-:Y:S01]  /*0370*/  IMAD.MOV.U32 R22, RZ, RZ, R7 ;  /* 0x000000ffff167224 */ /* 0x000fe200078e0007 */
[----:B------:R-:W-:Y:S02]  /*0380*/  MOV R20, 0x3a0 ;  /* 0x000003a000147802 */ /* 0x000fe40000000f00 */
[----:B------:R-:W-:Y:S05]  /*0390*/  CALL.REL.NOINC `($__internal_13_$__cuda_sm20_div_s64) ;  /* 0x0000004800c07944 */ /* 0x000fea0003c00000 */
[----:B------:R-:W-:Y:S02]  /*03a0*/  MOV R26, R18 ;  /* 0x00000012001a7202 */ /* 0x000fe40000000f00 */
[----:B------:R-:W-:Y:S01]  /*03b0*/  MOV R27, R19 ;  /* 0x00000013001b7202 */ /* 0x000fe20000000f00 */
[----:B------:R-:W-:Y:S05]  /*03c0*/  BRA `(.L_x_648) ;  /* 0x00000000004c7947 */ /* 0x000fea0003800000 */
.L_x_647:
        /* <DEDUP_REMOVED lines=19> */
.L_x_648:
[----:B------:R-:W-:Y:S05]  /*0500*/  BSYNC B0 ;  /* 0x0000000000007941 */ /* 0x000fea0003800000 */
.L_x_646:
[----:B------:R-:W0:Y:S01]  /*0510*/  LDC R8, c[0x0][0x2c4] ;  /* 0x0000b100ff087b82 */ /* 0x000e220000000800 */
[----:B------:R-:W-:Y:S01]  /*0520*/  BSSY B0, `(.L_x_649) ;  /* 0x000003c000007945 */ /* 0x000fe20003800000 */
[----:B0-----:R-:W-:-:S04]  /*0530*/  IABS R11, R8 ;  /* 0x00000008000b7213 */ /* 0x001fc80000000000 */
[----:B------:R-:W0:Y:S01]  /*0540*/  I2F.RP R14, R11 ;  /* 0x0000000b000e7306 */ /* 0x000e220000209400 */
[----:B------:R-:W-:-:S07]  /*0550*/  IADD3 R0, R11, -0x1, R8 ;  /* 0xffffffff0b007810 */ /* 0x000fce0007ffe008 */
[----:B0-----:R-:W0:Y:S02]  /*0560*/  MUFU.RCP R12, R14 ;  /* 0x0000000e000c7308 */ /* 0x001e240000001000 */
[----:B0-----:R-:W-:-:S06]  /*0570*/  VIADD R12, R12, 0xffffffe ;  /* 0x0ffffffe0c0c7836 */ /* 0x001fcc0000000000 */
[----:B------:R-:W0:Y:S02]  /*0580*/  F2I.FTZ.U32.TRUNC.NTZ R13, R12 ;  /* 0x0000000c000d7305 */ /* 0x000e24000021f000 */
[----:B0-----:R-:W-:Y:S02]  /*0590*/  IMAD.MOV R2, RZ, RZ, -R13 ;  /* 0x000000ffff027224 */ /* 0x001fe400078e0a0d */
[----:B------:R-:W-:Y:S02]  /*05a0*/  IMAD.MOV.U32 R12, RZ, RZ, RZ ;  /* 0x000000ffff0c7224 */ /* 0x000fe400078e00ff */
        /* <DEDUP_REMOVED lines=32> */
.L_x_650:
[----:B------:R-:W0:Y:S01]  /*07b0*/  I2F.U32.RP R4, R16 ;  /* 0x0000001000047306 */ /* 0x000e220000209000 */
[----:B------:R-:W-:Y:S01]  /*07c0*/  HFMA2.MMA R8, -RZ, RZ, 0, 0 ;  /* 0x00000000ff087435 */ /* 0x000fe200000001ff */
[----:B------:R-:W-:Y:S02]  /*07d0*/  ISETP.NE.U32.AND P0, PT, R16, RZ, PT ;  /* 0x000000ff1000720c */ /* 0x000fe40003f05070 */
[----:B------:R-:W-:-:S04]  /*07e0*/  MOV R19, RZ ;  /* 0x000000ff00137202 */ /* 0x000fc80000000f00 */
        /* <DEDUP_REMOVED lines=15> */
.L_x_651:
[----:B------:R-:W-:Y:S05]  /*08e0*/  BSYNC B0 ;  /* 0x0000000000007941 */ /* 0x000fea0003800000 */
.L_x_649:
        /* <DEDUP_REMOVED lines=72> */
[----:B------:R-:W-:Y:S05]  /*0d70*/  CALL.REL.NOINC `($__internal_13_$__cuda_sm20_div_s64) ;  /* 0x0000004000487944 */ /* 0x000fea0003c00000 */
[----:B------:R-:W-:Y:S02]  /*0d80*/  MOV R32, R18 ;  /* 0x0000001200207202 */ /* 0x000fe40000000f00 */
[----:B------:R-:W-:Y:S01]  /*0d90*/  MOV R33, R19 ;  /* 0x0000001300217202 */ /* 0x000fe20000000f00 */
[----:B------:R-:W-:Y:S05]  /*0da0*/  BRA `(.L_x_654) ;  /* 0x00000000004c7947 */ /* 0x000fea0003800000 */
.L_x_653:
        /* <DEDUP_REMOVED lines=19> */
.L_x_654:
[----:B------:R-:W-:Y:S05]  /*0ee0*/  BSYNC B0 ;  /* 0x0000000000007941 */ /* 0x000fea0003800000 */
.L_x_652:
[-C--:B------:R-:W-:Y:S01]  /*0ef0*/  IABS R11, R0.reuse ;  /* 0x00000000000b7213 */ /* 0x080fe20000000000 */
[----:B------:R-:W0:Y:S01]  /*0f00*/  LDC R8, c[0x0][0x2c4] ;  /* 0x0000b100ff087b82 */ /* 0x000e220000000800 */
[----:B------:R-:W-:Y:S01]  /*0f10*/  IABS R4, R0 ;  /* 0x0000000000047213 */ /* 0x000fe20000000000 */
[----:B------:R-:W-:Y:S01]  /*0f20*/  BSSY B0, `(.L_x_655) ;  /* 0x000003c000007945 */ /* 0x000fe20003800000 */
[----:B------:R-:W1:Y:S03]  /*0f30*/  I2F.RP R12, R11 ;  /* 0x0000000b000c7306 */ /* 0x000e660000209400 */
[----:B------:R-:W-:-:S05]  /*0f40*/  IMAD.MOV R4, RZ, RZ, -R4 ;  /* 0x000000ffff047224 */ /* 0x000fca00078e0a04 */
[----:B-1----:R-:W1:Y:S01]  /*0f50*/  MUFU.RCP R18, R12 ;  /* 0x0000000c00127308 */ /* 0x002e620000001000 */
[----:B0-----:R-:W-:-:S04]  /*0f60*/  IADD3 R8, R11, -0x1, R8 ;  /* 0xffffffff0b087810 */ /* 0x001fc80007ffe008 */
[----:B------:R-:W-:Y:S01]  /*0f70*/  IABS R9, R8 ;  /* 0x0000000800097213 */ /* 0x000fe20000000000 */
[----:B-1----:R-:W-:-:S04]  /*0f80*/  VIADD R18, R18, 0xffffffe ;  /* 0x0ffffffe12127836 */ /* 0x002fc80000000000 */
        /* <DEDUP_REMOVED lines=34> */
.L_x_656:
        /* <DEDUP_REMOVED lines=19> */
.L_x_657:
[----:B------:R-:W-:Y:S05]  /*12e0*/  BSYNC B0 ;  /* 0x0000000000007941 */ /* 0x000fea0003800000 */
.L_x_655:
[----:B------:R-:W0:Y:S01]  /*12f0*/  LDC R9, c[0x0][0x2c4] ;  /* 0x0000b100ff097b82 */ /* 0x000e220000000800 */
[----:B------:R-:W-:Y:S01]  /*1300*/  IMAD.MOV.U32 R18, RZ, RZ, RZ ;  /* 0x000000ffff127224 */ /* 0x000fe200078e00ff */
        /* <DEDUP_REMOVED lines=15> */
[----:B------:R-:W-:-:S03]  /*1400*/  ISETP.GE.AND P1, PT, R8, RZ, PT ;  /* 0x000000ff0800720c */ /* 0x000fc60003f26270 */
        /* <DEDUP_REMOVED lines=9> */
[----:B------:R-:W-:Y:S02]  /*14a0*/  SHF.R.S32.HI R4, RZ, 0x1f, R0 ;  /* 0x0000001fff047819 */ /* 0x000fe40000011400 */
[----:B------:R-:W-:-:S03]  /*14b0*/  LEA.HI.SX32 R19, R0, 0x1, 0x1 ;  /* 0x0000000100137811 */ /* 0x000fc600078f0aff */
[----:B------:R-:W-:Y:S02]  /*14c0*/  @!P3 IMAD.MOV R19, RZ, RZ, R4 ;  /* 0x000000ffff13b224 */ /* 0x000fe400078e0204 */
[----:B------:R-:W1:Y:S01]  /*14d0*/  LDC R4, c[0x0][0x270] ;  /* 0x00009c00ff047b82 */ /* 0x000e620000000800 */
[----:B0-----:R-:W-:-:S03]  /*14e0*/  SHF.R.S32.HI R10, RZ, 0x1f, R17 ;  /* 0x0000001fff0a7819 */ /* 0x001fc60000011411 */
        /* <DEDUP_REMOVED lines=8> */
[----:B------:R-:W-:-:S03]  /*1570*/  ISETP.GE.AND P0, PT, R26, UR5, PT ;  /* 0x000000051a007c0c */ /* 0x000fc6000bf06270 */
[----:B------:R-:W0:Y:S01]  /*1580*/  @!P2 S2R R19, SR_CgaCtaId ;  /* 0x000000000013a919 */ /* 0x000e220000008800 */
[----:B------:R-:W-:Y:S01]  /*1590*/  IABS R24, R0 ;  /* 0x0000000000187213 */ /* 0x000fe20000000000 */
[----:B------:R-:W-:Y:S01]  /*15a0*/  IMAD.IADD R27, R17, 0x1, -R10 ;  /* 0x00000001111b7824 */ /* 0x000fe200078e0a0a */
[----:B------:R-:W-:Y:S02]  /*15b0*/  @!P2 MOV R18, 0x400 ;  /* 0x000004000012a802 */ /* 0x000fe40000000f00 */
[----:B------:R-:W2:Y:S01]  /*15c0*/  I2F.RP R23, R24 ;  /* 0x0000001800177306 */ /* 0x000ea20000209400 */
[----:B-1----:R-:W-:-:S07]  /*15d0*/  IABS R22, R4 ;  /* 0x0000000400167213 */ /* 0x002fce0000000000 */
[----:B------:R-:W-:Y:S08]  /*15e0*/  I2F.U32.RP R8, R22 ;  /* 0x0000001600087306 */ /* 0x000ff00000209000 */
[----:B--2---:R-:W1:Y:S01]  /*15f0*/  MUFU.RCP R30, R23 ;  /* 0x00000017001e7308 */ /* 0x004e620000001000 */
[----:B0-----:R-:W-:-:S05]  /*1600*/  @!P2 LEA R19, R19, R18, 0x18 ;  /* 0x000000121313a211 */ /* 0x001fca00078ec0ff */
[----:B------:R-:W-:Y:S02]  /*1610*/  @!P2 IMAD R18, R26, 0x24, R19 ;  /* 0x000000241a12a824 */ /* 0x000fe400078e0213 */
[----:B-1----:R-:W-:Y:S02]  /*1620*/  VIADD R30, R30, 0xffffffe ;  /* 0x0ffffffe1e1e7836 */ /* 0x002fe40000000000 */
[----:B------:R-:W-:Y:S02]  /*1630*/  @!P2 IMAD R18, R27, 0x4, R18 ;  /* 0x000000041b12a824 */ /* 0x000fe400078e0212 */
[----:B------:R0:W1:Y:S01]  /*1640*/  F2I.FTZ.U32.TRUNC.NTZ R31, R30 ;  /* 0x0000001e001f7305 */ /* 0x000062000021f000 */
        /* <DEDUP_REMOVED lines=19> */
.L_x_659:
[----:B------:R-:W-:Y:S05]  /*1780*/  BSYNC B0 ;  /* 0x0000000000007941 */ /* 0x000fea0003800000 */
.L_x_658:
[----:B-----5:R3:W-:Y:S01]  /*1790*/  @!P2 STS [R18], R25 ;  /* 0x000000191200a388 */ /* 0x0207e20000000800 */
[----:B------:R-:W-:Y:S01]  /*17a0*/  BSSY B0, `(.L_x_660) ;  /* 0x000000f000007945 */ /* 0x000fe20003800000 */
[----:B--2---:R-:W-:Y:S01]  /*17b0*/  MOV R27, 0xff800000 ;  /* 0xff800000001b7802 */ /* 0x004fe20000000f00 */
[----:B------:R-:W-:Y:S06]  /*17c0*/  BAR.SYNC.DEFER_BLOCKING 0x0 ;  /* 0x0000000000007b1d */ /* 0x000fec0000010000 */
[----:B------:R-:W-:Y:S05]  /*17d0*/  @P2 BRA `(.L_x_661) ;  /* 0x00000000002c2947 */ /* 0x000fea0003800000 */
[----:B------:R-:W2:Y:S01]  /*17e0*/  S2R R10, SR_CgaCtaId ;  /* 0x00000000000a7919 */ /* 0x000ea20000008800 */
[----:B---3--:R-:W-:Y:S02]  /*17f0*/  LEA.HI R25, R17, R17, RZ, 0x1 ;  /* 0x0000001111197211 */ /* 0x008fe400078f08ff */
[----:B------:R-:W-:Y:S02]  /*1800*/  MOV R19, 0x400 ;  /* 0x0000040000137802 */ /* 0x000fe40000000f00 */
[C---:B------:R-:W-:Y:S01]  /*1810*/  LOP3.LUT R18, R25.reuse, 0xfffffffe, RZ, 0xc0, !PT ;  /* 0xfffffffe19127812 */ /* 0x040fe200078ec0ff */
[----:B------:R-:W-:-:S05]  /*1820*/  IMAD.SHL.U32 R25, R25, 0x2, RZ ;  /* 0x0000000219197824 */ /* 0x000fca00078e00ff */
[----:B------:R-:W-:Y:S02]  /*1830*/  LOP3.LUT R25, R25, 0xfffffffc, RZ, 0xc0, !PT ;  /* 0xfffffffc19197812 */ /* 0x000fe400078ec0ff */
[----:B--2---:R-:W-:Y:S01]  /*1840*/  LEA R10, R10, R19, 0x18 ;  /* 0x000000130a0a7211 */ /* 0x004fe200078ec0ff */
[----:B------:R-:W-:-:S04]  /*1850*/  IMAD.IADD R19, R17, 0x1, -R18 ;  /* 0x0000000111137824 */ /* 0x000fc800078e0a12 */
[----:B------:R-:W-:-:S04]  /*1860*/  IMAD R10, R19, 0x24, R10 ;  /* 0x00000024130a7824 */ /* 0x000fc800078e020a */
[----:B------:R-:W-:-:S05]  /*1870*/  IMAD.IADD R10, R10, 0x1, R25 ;  /* 0x000000010a0a7824 */ /* 0x000fca00078e0219 */
[----:B------:R2:W4:Y:S02]  /*1880*/  LDS R27, [R10] ;  /* 0x000000000a1b7984 */ /* 0x0005240000000800 */
.L_x_661:
[----:B------:R-:W-:Y:S05]  /*1890*/  BSYNC B0 ;  /* 0x0000000000007941 */ /* 0x000fea0003800000 */
.L_x_660:
[----:B---34-:R-:W3:Y:S01]  /*18a0*/  SHFL.BFLY PT, R18, R27, 0x1, 0x1f ;  /* 0x0c201f001b127f89 */ /* 0x018ee200000e0000 */
[----:B------:R-:W4:Y:S01]  /*18b0*/  MUFU.RCP R8, R8 ;  /* 0x0000000800087308 */ /* 0x000f220000001000 */
[----:B-12---:R-:W-:Y:S01]  /*18c0*/  IMAD.MOV R10, RZ, RZ, -R31 ;  /* 0x000000ffff0a7224 */ /* 0x006fe200078e0a1f */
[----:B------:R-:W-:Y:S01]  /*18d0*/  IABS R25, R0 ;  /* 0x0000000000197213 */ /* 0x000fe20000000000 */
[----:B0-----:R-:W-:Y:S01]  /*18e0*/  IMAD.MOV.U32 R30, RZ, RZ, RZ ;  /* 0x000000ffff1e7224 */ /* 0x001fe200078e00ff */
[----:B------:R-:W-:Y:S01]  /*18f0*/  IABS R35, R4 ;  /* 0x0000000400237213 */ /* 0x000fe20000000000 */
[----:B------:R-:W-:Y:S01]  /*1900*/  IMAD R19, R10, R24, RZ ;  /* 0x000000180a137224 */ /* 0x000fe200078e02ff */
[----:B------:R-:W-:Y:S01]  /*1910*/  IABS R10, R23 ;  /* 0x00000017000a7213 */ /* 0x000fe20000000000 */
[----:B------:R-:W-:Y:S01]  /*1920*/  IMAD.MOV R25, RZ, RZ, -R25 ;  /* 0x000000ffff197224 */ /* 0x000fe200078e0a19 */
[----:B------:R-:W-:Y:S01]  /*1930*/  IABS R29, R7 ;  /* 0x00000007001d7213 */ /* 0x000fe20000000000 */
[----:B------:R-:W-:Y:S01]  /*1940*/  IMAD.HI.U32 R19, R31, R19, R30 ;  /* 0x000000131f137227 */ /* 0x000fe200078e001e */
[----:B------:R-:W-:Y:S01]  /*1950*/  ISETP.NE.AND P4, PT, R0, RZ, PT ;  /* 0x000000ff0000720c */ /* 0x000fe20003f85270 */
[----:B------:R-:W-:Y:S01]  /*1960*/  BSSY B1, `(.L_x_662) ;  /* 0x0000218000017945 */ /* 0x000fe20003800000 */
[----:B------:R-:W-:Y:S01]  /*1970*/  ISETP.GT.AND P3, PT, R2, RZ, PT ;  /* 0x000000ff0200720c */ /* 0x000fe20003f64270 */
[----:B------:R-:W-:Y:S01]  /*1980*/  IMAD.MOV R35, RZ, RZ, -R35 ;  /* 0x000000ffff237224 */ /* 0x000fe200078e0a23 */
[----:B------:R-:W-:Y:S01]  /*1990*/  LOP3.LUT R7, R7, R4, RZ, 0x3c, !PT ;  /* 0x0000000407077212 */ /* 0x000fe200078e3cff */
[----:B------:R-:W-:-:S04]  /*19a0*/  IMAD.HI.U32 R19, R19, R10, RZ ;  /* 0x0000000a13137227 */ /* 0x000fc800078e00ff */
[----:B----4-:R-:W-:Y:S02]  /*19b0*/  VIADD R36, R8, 0xffffffe ;  /* 0x0ffffffe08247836 */ /* 0x010fe40000000000 */
[----:B------:R-:W-:Y:S01]  /*19c0*/  IMAD R25, R19, R25, R10 ;  /* 0x0000001913197224 */ /* 0x000fe200078e020a */
[----:B---3--:R-:W-:Y:S01]  /*19d0*/  FMNMX.FTZ R18, R18, R27, !PT ;  /* 0x0000001b12127209 */ /* 0x008fe20007810000 */
[----:B------:R-:W0:Y:S03]  /*19e0*/  F2I.FTZ.U32.TRUNC.NTZ R37, R36 ;  /* 0x0000002400257305 */ /* 0x000e26000021f000 */
[----:B------:R-:W-:Y:S02]  /*19f0*/  ISETP.GT.U32.AND P1, PT, R24, R25, PT ;  /* 0x000000191800720c */ /* 0x000fe40003f24070 */
[----:B------:R-:W-:-:S04]  /*1a00*/  FSETP.NEU.FTZ.AND P0, PT, R18, -INF , PT ;  /* 0xff8000001200780b */ /* 0x000fc80003f1d000 */
[----:B------:R-:W-:Y:S02]  /*1a10*/  FSEL R8, R18, RZ, P0 ;  /* 0x000000ff12087208 */ /* 0x000fe40000000000 */
[----:B------:R-:W-:-:S03]  /*1a20*/  LOP3.LUT R18, R23, R24, RZ, 0x3c, !PT ;  /* 0x0000001817127212 */ /* 0x000fc600078e3cff */
[----:B------:R-:W-:Y:S01]  /*1a30*/  FADD.FTZ R26, -R8, R27 ;  /* 0x0000001b081a7221 */ /* 0x000fe20000010100 */
[----:B------:R-:W-:Y:S01]  /*1a40*/  ISETP.GE.AND P2, PT, R18, RZ, PT ;  /* 0x000000ff1200720c */ /* 0x000fe20003f46270 */
[--C-:B0-----:R-:W-:Y:S01]  /*1a50*/  IMAD.MOV R31, RZ, RZ, -R37.reuse ;  /* 0x000000ffff1f7224 */ /* 0x101fe200078e0a25 */
[----:B------:R-:W-:Y:S01]  /*1a60*/  LEA.HI.SX32 R18, R2, 0x1, 0x1 ;  /* 0x0000000102127811 */ /* 0x000fe200078f0aff */
[----:B------:R-:W-:Y:S01]  /*1a70*/  FMUL.FTZ R26, R26, 1.4426950216293334961 ;  /* 0x3fb8aa3b1a1a7820 */ /* 0x000fe20000410000 */
[----:B------:R-:W-:Y:S02]  /*1a80*/  IMAD.MOV.U32 R36, RZ, RZ, RZ ;  /* 0x000000ffff247224 */ /* 0x000fe400078e00ff */
[----:B------:R-:W-:Y:S01]  /*1a90*/  IMAD R34, R31, R22, RZ ;  /* 0x000000161f227224 */ /* 0x000fe200078e02ff */
[----:B------:R-:W-:Y:S01]  /*1aa0*/  SHF.R.S32.HI R31, RZ, 0x1f, R2 ;  /* 0x0000001fff1f7819 */ /* 0x000fe20000011402 */
[----:B------:R-:W-:Y:S01]  /*1ab0*/  @!P1 IMAD.IADD R25, R25, 0x1, -R24 ;  /* 0x0000000119199824 */ /* 0x000fe200078e0a18 */
[----:B------:R-:W0:Y:S01]  /*1ac0*/  MUFU.EX2 R26, R26 ;  /* 0x0000001a001a7308 */ /* 0x000e220000000800 */
[----:B------:R-:W-:-:S03]  /*1ad0*/  IMAD.HI.U32 R34, R37, R34, R36 ;  /* 0x0000002225227227 */ /* 0x000fc600078e0024 */
[----:B------:R-:W-:Y:S01]  /*1ae0*/  ISETP.GE.U32.AND P0, PT, R25, R24, PT ;  /* 0x000000181900720c */ /* 0x000fe20003f06070 */
[----:B------:R-:W-:Y:S02]  /*1af0*/  @!P1 VIADD R19, R19, 0x1 ;  /* 0x0000000113139836 */ /* 0x000fe40000000000 */
[----:B------:R-:W-:-:S04]  /*1b00*/  IMAD.HI.U32 R30, R34, R29, RZ ;  /* 0x0000001d221e7227 */ /* 0x000fc800078e00ff */
[----:B------:R-:W-:-:S04]  /*1b10*/  IMAD.HI.U32 R34, R34, R10, RZ ;  /* 0x0000000a22227227 */ /* 0x000fc800078e00ff */
[-C--:B------:R-:W-:Y:S01]  /*1b20*/  IMAD R29, R30, R35.reuse, R29 ;  /* 0x000000231e1d7224 */ /* 0x080fe200078e021d */
[----:B0-----:R-:W0:Y:S01]  /*1b30*/  SHFL.BFLY PT, R25, R26, 0x1, 0x1f ;  /* 0x0c201f001a197f89 */ /* 0x001e2200000e0000 */
[----:B------:R-:W-:Y:S02]  /*1b40*/  IMAD R35, R34, R35, R10 ;  /* 0x0000002322237224 */ /* 0x000fe400078e020a */
[----:B------:R-:W-:Y:S01]  /*1b50*/  @P0 VIADD R19, R19, 0x1 ;  /* 0x0000000113130836 */ /* 0x000fe20000000000 */
[C---:B------:R-:W-:Y:S01]  /*1b60*/  ISETP.GT.U32.AND P1, PT, R22.reuse, R29, PT ;  /* 0x0000001d1600720c */ /* 0x040fe20003f24070 */
[----:B------:R-:W1:Y:S01]  /*1b70*/  LDC.U8 R10, c[0x0][0x3d9] ;  /* 0x0000f640ff0a7b82 */ /* 0x000e620000000000 */
[----:B------:R-:W-:Y:S01]  /*1b80*/  ISETP.GT.U32.AND P0, PT, R22, R35, PT ;  /* 0x000000231600720c */ /* 0x000fe20003f04070 */
[----:B------:R-:W-:Y:S01]  /*1b90*/  @!P2 IMAD.MOV R19, RZ, RZ, -R19 ;  /* 0x000000ffff13a224 */ /* 0x000fe200078e0a13 */
[----:B------:R-:W-:Y:S01]  /*1ba0*/  @!P4 LOP3.LUT R19, RZ, R24, RZ, 0x33, !PT ;  /* 0x00000018ff13c212 */ /* 0x000fe200078e33ff */
[----:B------:R-:W-:Y:S01]  /*1bb0*/  @!P3 IMAD.MOV R18, RZ, RZ, R31 ;  /* 0x000000ffff12b224 */ /* 0x000fe200078e021f */
[----:B------:R-:W-:-:S02]  /*1bc0*/  LOP3.LUT R24, R23, R4, RZ, 0x3c, !PT ;  /* 0x0000000417187212 */ /* 0x000fc400078e3cff */
[----:B------:R-:W-:Y:S02]  /*1bd0*/  ISETP.GT.AND P4, PT, R0, RZ, PT ;  /* 0x000000ff0000720c */ /* 0x000fe40003f84270 */
[----:B------:R-:W-:Y:S02]  /*1be0*/  ISETP.GE.AND P2, PT, R7, RZ, PT ;  /* 0x000000ff0700720c */ /* 0x000fe40003f46270 */
[----:B------:R-:W-:Y:S01]  /*1bf0*/  ISETP.GE.AND P3, PT, R24, RZ, PT ;  /* 0x000000ff1800720c */ /* 0x000fe20003f66270 */
[----:B------:R-:W-:Y:S01]  /*1c00*/  @!P1 IMAD.IADD R29, R29, 0x1, -R22 ;  /* 0x000000011d1d9824 */ /* 0x000fe200078e0a16 */
[----:B------:R-:W-:Y:S01]  /*1c10*/  SHF.R.S32.HI R23, RZ, 0x1f, R0 ;  /* 0x0000001fff177819 */ /* 0x000fe20000011400 */
[----:B------:R-:W-:Y:S01]  /*1c20*/  @!P0 IMAD.IADD R35, R35, 0x1, -R22 ;  /* 0x0000000123238824 */ /* 0x000fe200078e0a16 */
[----:B------:R-:W-:Y:S01]  /*1c30*/  LEA.HI.SX32 R7, R0, 0x1, 0x1 ;  /* 0x0000000100077811 */ /* 0x000fe200078f0aff */
[----:B------:R-:W-:Y:S01]  /*1c40*/  @!P1 VIADD R30, R30, 0x1 ;  /* 0x000000011e1e9836 */ /* 0x000fe20000000000 */
[----:B------:R-:W-:Y:S01]  /*1c50*/  ISETP.GE.U32.AND P5, PT, R29, R22, PT ;  /* 0x000000161d00720c */ /* 0x000fe20003fa6070 */
[----:B------:R-:W-:-:S02]  /*1c60*/  @!P0 VIADD R34, R34, 0x1 ;  /* 0x0000000122228836 */ /* 0x000fc40000000000 */
[----:B0-----:R-:W-:Y:S01]  /*1c70*/  FADD.FTZ R25, R26, R25 ;  /* 0x000000191a197221 */ /* 0x001fe20000010000 */
[----:B------:R-:W-:Y:S01]  /*1c80*/  ISETP.GE.U32.AND P6, PT, R35, R22, PT ;  /* 0x000000162300720c */ /* 0x000fe20003fc6070 */
[----:B------:R-:W-:Y:S01]  /*1c90*/  @!P4 IMAD.MOV R7, RZ, RZ, R23 ;  /* 0x000000ffff07c224 */ /* 0x000fe200078e0217 */
[----:B------:R-:W-:Y:S01]  /*1ca0*/  LOP3.LUT R22, R17, 0x1, RZ, 0xc0, !PT ;  /* 0x0000000111167812 */ /* 0x000fe200078ec0ff */
[----:B------:R-:W-:Y:S01]  /*1cb0*/  IMAD.MOV.U32 R26, RZ, RZ, 0x7f800000 ;  /* 0x7f800000ff1a7424 */ /* 0x000fe200078e00ff */
[----:B------:R-:W-:Y:S02]  /*1cc0*/  FSETP.NE.FTZ.AND P1, PT, R25, RZ, PT ;  /* 0x000000ff1900720b */ /* 0x000fe40003f35000 */
[----:B------:R-:W-:Y:S02]  /*1cd0*/  ISETP.NE.U32.AND P0, PT, R22, 0x1, PT ;  /* 0x000000011600780c */ /* 0x000fe40003f05070 */
[----:B-1----:R-:W-:Y:S01]  /*1ce0*/  ISETP.NE.AND P4, PT, R10, RZ, PT ;  /* 0x000000ff0a00720c */ /* 0x002fe20003f85270 */
[----:B------:R-:W-:Y:S01]  /*1cf0*/  @P5 VIADD R30, R30, 0x1 ;  /* 0x000000011e1e5836 */ /* 0x000fe20000000000 */
[----:B------:R-:W-:-:S03]  /*1d00*/  ISETP.GT.OR P0, PT, R17, 0xf, !P0 ;  /* 0x0000000f1100780c */ /* 0x000fc60004704670 */
[----:B------:R-:W-:Y:S01]  /*1d10*/  @P6 VIADD R34, R34, 0x1 ;  /* 0x0000000122226836 */ /* 0x000fe20000000000 */
[----:B------:R-:W-:Y:S01]  /*1d20*/  ISETP.NE.AND P5, PT, R4, RZ, PT ;  /* 0x000000ff0400720c */ /* 0x000fe20003fa5270 */
[----:B------:R-:W-:Y:S01]  /*1d30*/  @!P2 IMAD.MOV R30, RZ, RZ, -R30 ;  /* 0x000000ffff1ea224 */ /* 0x000fe200078e0a1e */
[----:B------:R-:W-:Y:S01]  /*1d40*/  LOP3.LUT R23, RZ, R4, RZ, 0x33, !PT ;  /* 0x00000004ff177212 */ /* 0x000fe200078e33ff */
[----:B------:R-:W0:Y:S01]  /*1d50*/  @P1 MUFU.LG2 R25, R25 ;  /* 0x0000001900191308 */ /* 0x000e220000000c00 */
[----:B------:R-:W-:Y:S01]  /*1d60*/  @!P3 IMAD.MOV R34, RZ, RZ, -R34 ;  /* 0x000000ffff22b224 */ /* 0x000fe200078e0a22 */
[----:B------:R-:W-:Y:S02]  /*1d70*/  SEL R22, R9, 0x1, !P4 ;  /* 0x0000000109167807 */ /* 0x000fe40006000000 */
[C---:B------:R-:W-:Y:S02]  /*1d80*/  SEL R29, R23.reuse, R30, !P5 ;  /* 0x0000001e171d7207 */ /* 0x040fe40006800000 */
[----:B------:R-:W-:-:S02]  /*1d90*/  SEL R31, R23, R34, !P5 ;  /* 0x00000022171f7207 */ /* 0x000fc40006800000 */
[----:B------:R-:W-:Y:S01]  /*1da0*/  ISETP.LT.U32.AND P2, PT, R20, R19, PT ;  /* 0x000000131400720c */ /* 0x000fe20003f41070 */
[-C--:B------:R-:W-:Y:S01]  /*1db0*/  IMAD R23, R29, R22.reuse, RZ ;  /* 0x000000161d177224 */ /* 0x080fe200078e02ff */
[----:B------:R-:W-:Y:S01]  /*1dc0*/  SHF.R.S32.HI R9, RZ, 0x1f, R19 ;  /* 0x0000001fff097819 */ /* 0x000fe20000011413 */
[----:B------:R-:W-:-:S03]  /*1dd0*/  IMAD R22, R31, R22, RZ ;  /* 0x000000161f167224 */ /* 0x000fc600078e02ff */
[----:B------:R-:W-:Y:S01]  /*1de0*/  ISETP.LT.AND.EX P2, PT, R21, R9, PT, P2 ;  /* 0x000000091500720c */ /* 0x000fe20003f41320 */
[----:B------:R-:W-:Y:S02]  /*1df0*/  IMAD R7, R22, R7, RZ ;  /* 0x0000000716077224 */ /* 0x000fe400078e02ff */
[----:B0-----:R-:W-:Y:S01]  /*1e00*/  @P1 FFMA.FTZ R26, R25, 0.69314718246459960938, R8 ;  /* 0x3f317218191a1823 */ /* 0x001fe20000010008 */
        /* <DEDUP_REMOVED lines=51> */
.L_x_666:
        /* <DEDUP_REMOVED lines=22> */
.L_x_667:
[----:B------:R-:W-:Y:S05]  /*22a0*/  BSYNC B0 ;  /* 0x0000000000007941 */ /* 0x000fea0003800000 */
.L_x_665:
        /* <DEDUP_REMOVED lines=11> */
[----:B------:R-:W-:Y:S02]  /*2360*/  IADD3.X R4, RZ, ~R19, RZ, P0, !PT ;  /* 0x80000013ff047210 */ /* 0x000fe400007fe4ff */
[----:B------:R-:W-:Y:S01]  /*2370*/  MOV R36, R18 ;  /* 0x0000001200247202 */ /* 0x000fe20000000f00 */
[----:B------:R-:W-:Y:S01]  /*2380*/  IMAD.WIDE.U32 R30, R5, R17, R30 ;  /* 0x00000011051e7225 */ /* 0x000fe200078e001e */
[----:B------:R-:W-:-:S03]  /*2390*/  MOV R37, R19 ;  /* 0x0000001300257202 */ /* 0x000fc60000000f00 */
[----:B------:R-:W-:-:S04]  /*23a0*/  IMAD R4, R4, R5, RZ ;  /* 0x0000000504047224 */ /* 0x000fc800078e02ff */
[----:B------:R-:W-:-:S05]  /*23b0*/  IMAD R4, R6, R17, R4 ;  /* 0x0000001106047224 */ /* 0x000fca00078e0204 */
[----:B------:R-:W-:Y:S01]  /*23c0*/  IADD3 R6, R31, R4, RZ ;  /* 0x000000041f067210 */ /* 0x000fe20007ffe0ff */
[----:B------:R-:W-:Y:S05]  /*23d0*/  BRA `(.L_x_670) ;  /* 0x0000000000587947 */ /* 0x000fea0003800000 */
.L_x_669:
        /* <DEDUP_REMOVED lines=22> */
.L_x_670:
[----:B------:R-:W-:Y:S05]  /*2540*/  BSYNC B0 ;  /* 0x0000000000007941 */ /* 0x000fea0003800000 */
.L_x_668:
[----:B------:R-:W0:Y:S01]  /*2550*/  LDC.64 R4, c[0x0][0x2c0] ;  /* 0x0000b000ff047b82 */ /* 0x000e220000000a00 */
[----:B------:R-:W-:Y:S01]  /*2560*/  LOP3.LUT R17, R37, R3, RZ, 0xfc, !PT ;  /* 0x0000000325117212 */ /* 0x000fe200078efcff */
[----:B------:R-:W-:Y:S03]  /*2570*/  BSSY B0, `(.L_x_671) ;  /* 0x0000028000007945 */ /* 0x000fe60003800000 */
[----:B------:R-:W-:Y:S01]  /*2580*/  ISETP.NE.U32.AND P0, PT, R17, RZ, PT ;  /* 0x000000ff1100720c */ /* 0x000fe20003f05070 */
[C---:B0-----:R-:W-:Y:S01]  /*2590*/  IMAD R5, R4.reuse, R5, RZ ;  /* 0x0000000504057224 */ /* 0x041fe200078e02ff */
[----:B------:R-:W-:-:S11]  /*25a0*/  SEL R23, R4, 0x1, P4 ;  /* 0x0000000104177807 */ /* 0x000fd60002000000 */
[----:B------:R-:W-:Y:S05]  /*25b0*/  @!P0 BRA `(.L_x_672) ;  /* 0x0000000000348947 */ /* 0x000fea0003800000 */
[----:B------:R-:W-:Y:S01]  /*25c0*/  IMAD.MOV.U32 R34, RZ, RZ, R36 ;  /* 0x000000ffff227224 */ /* 0x000fe200078e0024 */
[----:B------:R-:W-:Y:S01]  /*25d0*/  MOV R22, R29 ;  /* 0x0000001d00167202 */ /* 0x000fe20000000f00 */
[----:B------:R-:W-:Y:S01]  /*25e0*/  IMAD.MOV.U32 R21, RZ, RZ, R37 ;  /* 0x000000ffff157224 */ /* 0x000fe200078e0025 */
[----:B------:R-:W-:Y:S02]  /*25f0*/  MOV R4, R3 ;  /* 0x0000000300047202 */ /* 0x000fe40000000f00 */
[----:B------:R-:W-:Y:S02]  /*2600*/  MOV R20, 0x2620 ;  /* 0x0000262000147802 */ /* 0x000fe40000000f00 */
[----:B------:R-:W-:Y:S05]  /*2610*/  CALL.REL.NOINC `($__internal_13_$__cuda_sm20_div_s64) ;  /* 0x0000002800207944 */ /* 0x000fea0003c00000 */
[----:B------:R-:W-:-:S04]  /*2620*/  IADD3 R20, P0, RZ, -R18, RZ ;  /* 0x80000012ff147210 */ /* 0x000fc80007f1e0ff */
[----:B------:R-:W-:Y:S01]  /*2630*/  IADD3.X R4, RZ, ~R19, RZ, P0, !PT ;  /* 0x80000013ff047210 */ /* 0x000fe200007fe4ff */
[----:B------:R-:W-:-:S04]  /*2640*/  IMAD.WIDE.U32 R36, R29, R20, R36 ;  /* 0x000000141d247225 */ /* 0x000fc800078e0024 */
[----:B------:R-:W-:-:S04]  /*2650*/  IMAD R4, R4, R29, RZ ;  /* 0x0000001d04047224 */ /* 0x000fc800078e02ff */
[----:B------:R-:W-:-:S05]  /*2660*/  IMAD R4, R3, R20, R4 ;  /* 0x0000001403047224 */ /* 0x000fca00078e0204 */
[----:B------:R-:W-:Y:S01]  /*2670*/  IADD3 R4, R37, R4, RZ ;  /* 0x0000000425047210 */ /* 0x000fe20007ffe0ff */
[----:B------:R-:W-:Y:S05]  /*2680*/  BRA `(.L_x_673) ;  /* 0x0000000000587947 */ /* 0x000fea0003800000 */
.L_x_672:
[----:B------:R-:W0:Y:S01]  /*2690*/  I2F.U32.RP R17, R29 ;  /* 0x0000001d00117306 */ /* 0x000e220000209000 */
[----:B------:R-:W-:Y:S01]  /*26a0*/  HFMA2.MMA R18, -RZ, RZ, 0, 0 ;  /* 0x00000000ff127435 */ /* 0x000fe200000001ff */
[----:B------:R-:W-:-:S06]  /*26b0*/  ISETP.NE.U32.AND P0, PT, R29, RZ, PT ;  /* 0x000000ff1d00720c */ /* 0x000fcc0003f05070 */
[----:B0-----:R-:W0:Y:S02]  /*26c0*/  MUFU.RCP R19, R17 ;  /* 0x0000001100137308 */ /* 0x001e240000001000 */
[----:B0-----:R-:W-:-:S06]  /*26d0*/  IADD3 R19, R19, 0xffffffe, RZ ;  /* 0x0ffffffe13137810 */ /* 0x001fcc0007ffe0ff */
[----:B------:R-:W0:Y:S02]  /*26e0*/  F2I.FTZ.U32.TRUNC.NTZ R19, R19 ;  /* 0x0000001300137305 */ /* 0x000e24000021f000 */
[----:B0-----:R-:W-:-:S04]  /*26f0*/  IMAD.MOV R3, RZ, RZ, -R19 ;  /* 0x000000ffff037224 */ /* 0x001fc800078e0a13 */
[----:B------:R-:W-:-:S04]  /*2700*/  IMAD R3, R3, R29, RZ ;  /* 0x0000001d03037224 */ /* 0x000fc800078e02ff */
[----:B------:R-:W-:Y:S01]  /*2710*/  IMAD.HI.U32 R3, R19, R3, R18 ;  /* 0x0000000313037227 */ /* 0x000fe200078e0012 */
[----:B------:R-:W-:-:S05]  /*2720*/  HFMA2.MMA R19, -RZ, RZ, 0, 0 ;  /* 0x00000000ff137435 */ /* 0x000fca00000001ff */
        /* <DEDUP_REMOVED lines=12> */
.L_x_673:
[----:B------:R-:W-:Y:S05]  /*27f0*/  BSYNC B0 ;  /* 0x0000000000007941 */ /* 0x000fea0003800000 */
.L_x_671:
[-C--:B------:R-:W-:Y:S01]  /*2800*/  IMAD R3, R33, R16.reuse, RZ ;  /* 0x0000001021037224 */ /* 0x080fe200078e02ff */
[----:B------:R-:W-:Y:S01]  /*2810*/  ULDC.U8 UR5, c[0x0][0x3d9] ;  /* 0x0000f64000057ab9 */ /* 0x000fe20000000000 */
[C---:B------:R-:W-:Y:S01]  /*2820*/  IMAD.WIDE.U32 R24, R32.reuse, R16, RZ ;  /* 0x0000001020187225 */ /* 0x040fe200078e00ff */
[----:B------:R-:W-:Y:S01]  /*2830*/  UISETP.NE.AND UP0, UPT, UR5, URZ, UPT ;  /* 0x0000003f0500728c */ /* 0x000fe2000bf05270 */
[----:B------:R-:W-:Y:S01]  /*2840*/  SHF.R.S32.HI R17, RZ, 0x1f, R23 ;  /* 0x0000001fff117819 */ /* 0x000fe20000011417 */
[----:B------:R-:W-:Y:S01]  /*2850*/  ULDC UR4, c[0x0][0x2c4] ;  /* 0x0000b10000047ab9 */ /* 0x000fe20000000800 */
[----:B------:R-:W-:Y:S01]  /*2860*/  IMAD R3, R32, R15, R3 ;  /* 0x0000000f20037224 */ /* 0x000fe200078e0203 */
[----:B------:R-:W-:Y:S01]  /*2870*/  USEL UR4, UR4, 0x1, !UP0 ;  /* 0x0000000104047887 */ /* 0x000fe2000c000000 */
[----:B------:R-:W-:Y:S01]  /*2880*/  IMAD.WIDE.U32 R32, R24, R14, RZ ;  /* 0x0000000e18207225 */ /* 0x000fe200078e00ff */
[----:B------:R-:W-:Y:S02]  /*2890*/  BSSY B0, `(.L_x_674) ;  /* 0x000003f000007945 */ /* 0x000fe40003800000 */
[----:B------:R-:W-:Y:S01]  /*28a0*/  IADD3 R3, R25, R3, RZ ;  /* 0x0000000319037210 */ /* 0x000fe20007ffe0ff */
[----:B------:R-:W-:Y:S01]  /*28b0*/  IMAD R21, R4, R5, RZ ;  /* 0x0000000504157224 */ /* 0x000fe200078e02ff */
[----:B------:R-:W-:Y:S01]  /*28c0*/  USHF.R.S32.HI UR5, URZ, 0x1f, UR4 ;  /* 0x0000001f3f057899 */ /* 0x000fe20008011404 */
[----:B------:R-:W-:-:S02]  /*28d0*/  IMAD R6, R6, R23, RZ ;  /* 0x0000001706067224 */ /* 0x000fc400078e02ff */
[----:B------:R-:W-:Y:S01]  /*28e0*/  IMAD R20, R3, R14, RZ ;  /* 0x0000000e03147224 */ /* 0x000fe200078e02ff */
[----:B------:R-:W-:Y:S01]  /*28f0*/  SHF.R.S32.HI R3, RZ, 0x1f, R5 ;  /* 0x0000001fff037819 */ /* 0x000fe20000011405 */
[----:B------:R-:W-:Y:S02]  /*2900*/  IMAD R19, R19, UR4, RZ ;  /* 0x0000000413137c24 */ /* 0x000fe4000f8e02ff */
[----:B------:R-:W-:Y:S02]  /*2910*/  IMAD R25, R13, R24, R20 ;  /* 0x000000180d197224 */ /* 0x000fe400078e0214 */
[----:B------:R-:W-:Y:S02]  /*2920*/  IMAD R21, R3, R36, R21 ;  /* 0x0000002403157224 */ /* 0x000fe400078e0215 */
[----:B------:R-:W-:Y:S01]  /*2930*/  IMAD R17, R17, R30, R6 ;  /* 0x0000001e11117224 */ /* 0x000fe200078e0206 */
[----:B------:R-:W-:Y:S01]  /*2940*/  IADD3 R4, R33, R25, RZ ;  /* 0x0000001921047210 */ /* 0x000fe20007ffe0ff */
[----:B------:R-:W-:-:S03]  /*2950*/  IMAD.WIDE.U32 R38, R36, R5, RZ ;  /* 0x0000000524267225 */ /* 0x000fc600078e00ff */
[----:B------:R-:W-:Y:S01]  /*2960*/  LOP3.LUT R3, R43, R4, RZ, 0xfc, !PT ;  /* 0x000000042b037212 */ /* 0x000fe200078efcff */
[----:B------:R-:W-:Y:S01]  /*2970*/  IMAD.WIDE.U32 R30, R30, R23, RZ ;  /* 0x000000171e1e7225 */ /* 0x000fe200078e00ff */
[----:B------:R-:W-:Y:S02]  /*2980*/  IADD3 R6, R39, R21, RZ ;  /* 0x0000001527067210 */ /* 0x000fe40007ffe0ff */
[----:B------:R-:W-:Y:S01]  /*2990*/  ISETP.NE.U32.AND P0, PT, R3, RZ, PT ;  /* 0x000000ff0300720c */ /* 0x000fe20003f05070 */
[C---:B------:R-:W-:Y:S02]  /*29a0*/  IMAD R19, R18.reuse, UR5, R19 ;  /* 0x0000000512137c24 */ /* 0x040fe4000f8e0213 */
[----:B------:R-:W-:-:S04]  /*29b0*/  IMAD.WIDE.U32 R36, R18, UR4, RZ ;  /* 0x0000000412247c25 */ /* 0x000fc8000f8e00ff */
[----:B------:R-:W-:Y:S01]  /*29c0*/  IMAD R3, R0, R5, RZ ;  /* 0x0000000500037224 */ /* 0x000fe200078e02ff */
[----:B------:R-:W-:Y:S01]  /*29d0*/  IADD3 R0, R31, R17, RZ ;  /* 0x000000111f007210 */ /* 0x000fe20007ffe0ff */
[----:B------:R-:W-:Y:S01]  /*29e0*/  IMAD R2, R2, R5, RZ ;  /* 0x0000000502027224 */ /* 0x000fe200078e02ff */
[----:B------:R-:W-:-:S03]  /*29f0*/  IADD3 R5, R37, R19, RZ ;  /* 0x0000001325057210 */ /* 0x000fc60007ffe0ff */
[----:B------:R-:W-:Y:S05]  /*2a00*/  @!P0 BRA `(.L_x_675) ;  /* 0x0000000000408947 */ /* 0x000fea0003800000 */
[----:B------:R-:W-:Y:S01]  /*2a10*/  IMAD.MOV.U32 R34, RZ, RZ, R42 ;  /* 0x000000ffff227224 */ /* 0x000fe200078e002a */
[----:B------:R-:W-:Y:S01]  /*2a20*/  MOV R21, R43 ;  /* 0x0000002b00157202 */ /* 0x000fe20000000f00 */
[----:B------:R-:W-:Y:S01]  /*2a30*/  IMAD.MOV.U32 R22, RZ, RZ, R32 ;  /* 0x000000ffff167224 */ /* 0x000fe200078e0020 */
[----:B------:R-:W-:Y:S02]  /*2a40*/  MOV R20, 0x2a60 ;  /* 0x00002a6000147802 */ /* 0x000fe40000000f00 */
[----:B------:R-:W-:Y:S05]  /*2a50*/  CALL.REL.NOINC `($__internal_13_$__cuda_sm20_div_s64) ;  /* 0x0000002400107944 */ /* 0x000fea0003c00000 */
[----:B------:R-:W-:Y:S02]  /*2a60*/  IADD3 R21, P0, RZ, -R18, RZ ;  /* 0x80000012ff157210 */ /* 0x000fe40007f1e0ff */
[----:B------:R-:W-:Y:S02]  /*2a70*/  MOV R24, R42 ;  /* 0x0000002a00187202 */ /* 0x000fe40000000f00 */
[----:B------:R-:W-:Y:S02]  /*2a80*/  IADD3.X R17, RZ, ~R19, RZ, P0, !PT ;  /* 0x80000013ff117210 */ /* 0x000fe400007fe4ff */
[----:B------:R-:W-:Y:S01]  /*2a90*/  MOV R25, R43 ;  /* 0x0000002b00197202 */ /* 0x000fe20000000f00 */
[----:B------:R-:W-:Y:S01]  /*2aa0*/  IMAD.MOV.U32 R43, RZ, RZ, R19 ;  /* 0x000000ffff2b7224 */ /* 0x000fe200078e0013 */
[----:B------:R-:W-:Y:S01]  /*2ab0*/  MOV R42, R18 ;  /* 0x00000012002a7202 */ /* 0x000fe20000000f00 */
[-C--:B------:R-:W-:Y:S02]  /*2ac0*/  IMAD R17, R17, R32.reuse, RZ ;  /* 0x0000002011117224 */ /* 0x080fe400078e02ff */
[----:B------:R-:W-:-:S04]  /*2ad0*/  IMAD.WIDE.U32 R32, R21, R32, R24 ;  /* 0x0000002015207225 */ /* 0x000fc800078e0018 */
[----:B------:R-:W-:-:S04]  /*2ae0*/  IMAD R17, R4, R21, R17 ;  /* 0x0000001504117224 */ /* 0x000fc800078e0211 */
[----:B------:R-:W-:Y:S01]  /*2af0*/  IMAD.IADD R21, R33, 0x1, R17 ;  /* 0x0000000121157824 */ /* 0x000fe200078e0211 */
[----:B------:R-:W-:Y:S05]  /*2b00*/  BRA `(.L_x_676) ;  /* 0x00000000005c7947 */ /* 0x000fea0003800000 */
.L_x_675:
        /* <DEDUP_REMOVED lines=23> */
.L_x_676:
[----:B------:R-:W-:Y:S05]  /*2c80*/  BSYNC B0 ;  /* 0x0000000000007941 */ /* 0x000fea0003800000 */
.L_x_674:
        /* <DEDUP_REMOVED lines=9> */
[----:B------:R-:W-:Y:S01]  /*2d20*/  IADD3 R4, P0, RZ, -R18, RZ ;  /* 0x80000012ff047210 */ /* 0x000fe20007f1e0ff */
[----:B------:R-:W-:Y:S01]  /*2d30*/  IMAD.MOV.U32 R33, RZ, RZ, R19 ;  /* 0x000000ffff217224 */ /* 0x000fe200078e0013 */
[----:B------:R-:W-:Y:S02]  /*2d40*/  MOV R20, R32 ;  /* 0x0000002000147202 */ /* 0x000fe40000000f00 */
[----:B------:R-:W-:Y:S02]  /*2d50*/  IADD3.X R17, RZ, ~R19, RZ, P0, !PT ;  /* 0x80000013ff117210 */ /* 0x000fe400007fe4ff */
[----:B------:R-:W-:Y:S01]  /*2d60*/  MOV R32, R18 ;  /* 0x0000001200207202 */ /* 0x000fe20000000f00 */
[----:B------:R-:W-:-:S04]  /*2d70*/  IMAD.WIDE.U32 R20, R16, R4, R20 ;  /* 0x0000000410147225 */ /* 0x000fc800078e0014 */
[----:B------:R-:W-:Y:S01]  /*2d80*/  IMAD R17, R17, R16, RZ ;  /* 0x0000001011117224 */ /* 0x000fe200078e02ff */
[----:B------:R-:W-:-:S03]  /*2d90*/  MOV R16, R20 ;  /* 0x0000001400107202 */ /* 0x000fc60000000f00 */
[----:B------:R-:W-:-:S04]  /*2da0*/  IMAD R15, R15, R4, R17 ;  /* 0x000000040f0f7224 */ /* 0x000fc800078e0211 */
[----:B------:R-:W-:Y:S01]  /*2db0*/  IMAD.IADD R15, R21, 0x1, R15 ;  /* 0x00000001150f7824 */ /* 0x000fe200078e020f */
[----:B------:R-:W-:Y:S05]  /*2dc0*/  BRA `(.L_x_679) ;  /* 0x00000000005c7947 */ /* 0x000fea0003800000 */
.L_x_678:
        /* <DEDUP_REMOVED lines=23> */
.L_x_679:
[----:B------:R-:W-:Y:S05]  /*2f40*/  BSYNC B0 ;  /* 0x0000000000007941 */ /* 0x000fea0003800000 */
.L_x_677:
        /* <DEDUP_REMOVED lines=20> */
.L_x_681:
        /* <DEDUP_REMOVED lines=23> */
.L_x_682:
[----:B------:R-:W-:Y:S05]  /*3200*/  BSYNC B0 ;  /* 0x0000000000007941 */ /* 0x000fea0003800000 */
.L_x_680:
        /* <DEDUP_REMOVED lines=10> */
[----:B------:R-:W-:Y:S01]  /*32b0*/  IMAD R17, R4, R18, R17 ;  /* 0x0000001204117224 */ /* 0x000fe200078e0211 */
[----:B------:R-:W-:Y:S01]  /*32c0*/  SHF.R.S32.HI R19, RZ, 0x1f, R44 ;  /* 0x0000001fff137819 */ /* 0x000fe2000001142c */
[----:B------:R-:W-:-:S02]  /*32d0*/  IMAD R4, R15, R44, RZ ;  /* 0x0000002c0f047224 */ /* 0x000fc400078e02ff */
[----:B------:R-:W-:Y:S02]  /*32e0*/  IMAD R13, R21, R14, R13 ;  /* 0x0000000e150d7224 */ /* 0x000fe400078e020d */
[----:B------:R-:W-:-:S04]  /*32f0*/  IMAD.WIDE.U32 R14, R14, R2, RZ ;  /* 0x000000020e0e7225 */ /* 0x000fc800078e00ff */
[----:B------:R-:W-:Y:S01]  /*3300*/  IMAD R19, R19, R16, R4 ;  /* 0x0000001013137224 */ /* 0x000fe200078e0204 */
[----:B------:R-:W-:Y:S01]  /*3310*/  IADD3 R8, R15, R13, RZ ;  /* 0x0000000d0f087210 */ /* 0x000fe20007ffe0ff */
        /* <DEDUP_REMOVED lines=9> */
[----:B------:R-:W-:Y:S05]  /*33b0*/  CALL.REL.NOINC `($__internal_13_$__cuda_sm20_div_s64) ;  /* 0x0000001800b87944 */ /* 0x000fea0003c00000 */
        /* <DEDUP_REMOVED lines=12> */
.L_x_684:
        /* <DEDUP_REMOVED lines=23> */
.L_x_685:
[----:B------:R-:W-:Y:S05]  /*35f0*/  BSYNC B0 ;  /* 0x0000000000007941 */ /* 0x000fea0003800000 */
.L_x_683:
        /* <DEDUP_REMOVED lines=29> */
.L_x_687:
        /* <DEDUP_REMOVED lines=23> */
.L_x_688:
[----:B------:R-:W-:Y:S05]  /*3940*/  BSYNC B0 ;  /* 0x0000000000007941 */ /* 0x000fea0003800000 */
.L_x_686:
        /* <DEDUP_REMOVED lines=21> */
.L_x_664:
[----:B------:R-:W-:Y:S02]  /*3aa0*/  ULDC.64 UR4, c[0x0][0x2b0] ;  /* 0x0000ac0000047ab9 */ /* 0x000fe40000000a00 */
[----:B------:R-:W-:-:S04]  /*3ab0*/  LEA R2, P0, R30, UR4, 0x2 ;  /* 0x000000041e027c11 */ /* 0x000fc8000f8010ff */
[----:B------:R-:W-:-:S05]  /*3ac0*/  LEA.HI.X R3, R30, UR5, R31, 0x2, P0 ;  /* 0x000000051e037c11 */ /* 0x000fca00080f141f */
[----:B------:R0:W-:Y:S04]  /*3ad0*/  STG.E desc[UR8][R2.64], R26 ;  /* 0x0000001a02007986 */ /* 0x0001e8000c101908 */
.L_x_663:
[----:B------:R-:W-:Y:S05]  /*3ae0*/  BSYNC B1 ;  /* 0x0000000000017941 */ /* 0x000fea0003800000 */
.L_x_662:
[----:B------:R-:W0:Y:S01]  /*3af0*/  S2R R31, SR_TID.X ;  /* 0x00000000001f7919 */ /* 0x000e220000002100 */
[----:B------:R-:W2:Y:S01]  /*3b00*/  LDC R15, c[0x0][0x3c4] ;  /* 0x0000f100ff0f7b82 */ /* 0x000ea20000000800 */
[----:B------:R-:W-:Y:S01]  /*3b10*/  BSSY B0, `(.L_x_689) ;  /* 0x0000015000007945 */ /* 0x000fe20003800000 */
[-C--:B01----:R-:W-:Y:S02]  /*3b20*/  LEA.HI R3, R31, R31.reuse, RZ, 0x1 ;  /* 0x0000001f1f037211 */ /* 0x083fe400078f08ff */
[----:B------:R-:W-:Y:S02]  /*3b30*/  SHF.R.S32.HI R30, RZ, 0x1f, R31 ;  /* 0x0000001fff1e7819 */ /* 0x000fe4000001141f */
[----:B------:R-:W-:Y:S02]  /*3b40*/  LOP3.LUT R4, R3, 0xfffffffe, RZ, 0xc0, !PT ;  /* 0xfffffffe03047812 */ /* 0x000fe400078ec0ff */
[----:B------:R-:W-:-:S03]  /*3b50*/  LEA.HI R30, R30, R31, RZ, 0x4 ;  /* 0x0000001f1e1e7211 */ /* 0x000fc600078f20ff */
[----:B------:R-:W-:Y:S01]  /*3b60*/  IMAD.IADD R4, R31, 0x1, -R4 ;  /* 0x000000011f047824 */ /* 0x000fe200078e0a04 */
[----:B------:R-:W-:-:S04]  /*3b70*/  LOP3.LUT R2, R30, 0x3ffffff0, RZ, 0xc0, !PT ;  /* 0x3ffffff01e027812 */ /* 0x000fc800078ec0ff */
[----:B--2---:R-:W-:-:S04]  /*3b80*/  ISETP.GE.AND P0, PT, R4, R15, PT ;  /* 0x0000000f0400720c */ /* 0x004fc80003f06270 */
        /* <DEDUP_REMOVED lines=13> */
.L_x_690:
[----:B------:R-:W-:Y:S05]  /*3c60*/  BSYNC B0 ;  /* 0x0000000000007941 */ /* 0x000fea0003800000 */
.L_x_689:
        /* <DEDUP_REMOVED lines=46> */
.L_x_693:
        /* <DEDUP_REMOVED lines=77> */
.L_x_692:
        /* <DEDUP_REMOVED lines=46> */
.L_x_694:
        /* <DEDUP_REMOVED lines=9> */
.L_x_696:
[----:B------:R-:W-:Y:S05]  /*4790*/  BSYNC B0 ;  /* 0x0000000000007941 */ /* 0x000fea0003800000 */
.L_x_695:
        /* <DEDUP_REMOVED lines=12> */
.L_x_691:
        /* <DEDUP_REMOVED lines=100> */
        .weak           $__internal_13_$__cuda_sm20_div_s64
        .type           $__internal_13_$__cuda_sm20_div_s64,@function
        .size           $__internal_13_$__cuda_sm20_div_s64,(.L_x_7432 - $__internal_13_$__cuda_sm20_div_s64)
$__internal_13_$__cuda_sm20_div_s64:
[----:B------:R-:W-:Y:S01]  /*4ea0*/  IADD3 R41, P0, RZ, -R22, RZ ;  /* 0x80000016ff297210 */ /* 0x000fe20007f1e0ff */
[----:B------:R-:W-:Y:S01]  /*4eb0*/  IMAD.MOV.U32 R35, RZ, RZ, RZ ;  /* 0x000000ffff237224 */ /* 0x000fe200078e00ff */
        /* <DEDUP_REMOVED lines=30> */
[C---:B------:R-:W-:Y:S02]  /*50a0*/  IMAD R19, R25.reuse, R24, RZ ;  /* 0x0000001819137224 */ /* 0x040fe400078e02ff */
[----:B------:R-:W-:-:S04]  /*50b0*/  IMAD.HI.U32 R18, P3, R25, R18, R48 ;  /* 0x0000001219127227 */ /* 0x000fc80007860030 */
[----:B------:R-:W-:Y:S01]  /*50c0*/  IMAD.HI.U32 R17, R25, R24, RZ ;  /* 0x0000001819117227 */ /* 0x000fe200078e00ff */
[----:B------:R-:W-:Y:S02]  /*50d0*/  IADD3 R19, P2, R19, R18, RZ ;  /* 0x0000001213137210 */ /* 0x000fe40007f5e0ff */
[----:B------:R-:W-:Y:S01]  /*50e0*/  IADD3 R18, P0, RZ, -R34, RZ ;  /* 0x80000022ff127210 */ /* 0x000fe20007f1e0ff */
[----:B------:R-:W-:-:S03]  /*50f0*/  IMAD.X R25, R17, 0x1, R25, P5 ;  /* 0x0000000111197824 */ /* 0x000fc600028e0619 */
[----:B------:R-:W-:Y:S02]  /*5100*/  SEL R18, R18, R34, !P1 ;  /* 0x0000002212127207 */ /* 0x000fe40004800000 */
        /* <DEDUP_REMOVED lines=25> */
[----:B------:R-:W-:Y:S02]  /*52a0*/  SEL R17, R18, R17, P3 ;  /* 0x0000001112117207 */ /* 0x000fe40001800000 */
[----:B------:R-:W-:Y:S02]  /*52b0*/  IADD3 R25, P1, R34, 0x1, RZ ;  /* 0x0000000122197810 */ /* 0x000fe40007f3e0ff */
[----:B------:R-:W-:Y:S01]  /*52c0*/  SEL R19, R19, R24, P3 ;  /* 0x0000001813137207 */ /* 0x000fe20001800000 */
[----:B------:R-:W-:Y:S01]  /*52d0*/  IMAD.MOV.U32 R24, RZ, RZ, R20 ;  /* 0x000000ffff187224 */ /* 0x000fe200078e0014 */
[----:B------:R-:W-:-:S02]  /*52e0*/  ISETP.GE.U32.AND.EX P0, PT, R17, R41, PT, P0 ;  /* 0x000000291100720c */ /* 0x000fc40003f06100 */
[----:B------:R-:W-:Y:S01]  /*52f0*/  LOP3.LUT R17, R4, R21, RZ, 0x3c, !PT ;  /* 0x0000001504117212 */ /* 0x000fe200078e3cff */
[----:B------:R-:W-:Y:S01]  /*5300*/  IMAD.X R18, RZ, RZ, R19, P1 ;  /* 0x000000ffff127224 */ /* 0x000fe200008e0613 */
[----:B------:R-:W-:Y:S02]  /*5310*/  SEL R25, R25, R34, P0 ;  /* 0x0000002219197207 */ /* 0x000fe40000000000 */
[----:B------:R-:W-:Y:S02]  /*5320*/  ISETP.GE.AND P2, PT, R17, RZ, PT ;  /* 0x000000ff1100720c */ /* 0x000fe40003f46270 */
[----:B------:R-:W-:Y:S02]  /*5330*/  SEL R19, R18, R19, P0 ;  /* 0x0000001312137207 */ /* 0x000fe40000000000 */
[----:B------:R-:W-:Y:S02]  /*5340*/  IADD3 R18, P1, RZ, -R25, RZ ;  /* 0x80000019ff127210 */ /* 0x000fe40007f3e0ff */
[----:B------:R-:W-:-:S02]  /*5350*/  ISETP.NE.U32.AND P0, PT, R22, RZ, PT ;  /* 0x000000ff1600720c */ /* 0x000fc40003f05070 */
[----:B------:R-:W-:Y:S02]  /*5360*/  IADD3.X R22, RZ, ~R19, RZ, P1, !PT ;  /* 0x80000013ff167210 */ /* 0x000fe40000ffe4ff */
[----:B------:R-:W-:Y:S01]  /*5370*/  SEL R18, R18, R25, !P2 ;  /* 0x0000001912127207 */ /* 0x000fe20005000000 */
[----:B------:R-:W-:Y:S01]  /*5380*/  IMAD.MOV.U32 R25, RZ, RZ, 0x0 ;  /* 0x00000000ff197424 */ /* 0x000fe200078e00ff */
[----:B------:R-:W-:Y:S02]  /*5390*/  ISETP.NE.AND.EX P0, PT, R4, RZ, PT, P0 ;  /* 0x000000ff0400720c */ /* 0x000fe40003f05300 */
[----:B------:R-:W-:Y:S02]  /*53a0*/  SEL R22, R22, R19, !P2 ;  /* 0x0000001316167207 */ /* 0x000fe40005000000 */
[----:B------:R-:W-:Y:S02]  /*53b0*/  SEL R18, R18, 0xffffffff, P0 ;  /* 0xffffffff12127807 */ /* 0x000fe40000000000 */
[----:B------:R-:W-:Y:S01]  /*53c0*/  SEL R19, R22, 0xffffffff, P0 ;  /* 0xffffffff16137807 */ /* 0x000fe20000000000 */
[----:B------:R-:W-:Y:S06]  /*53d0*/  RET.REL.NODEC R24 `(_ZN5flash32flash_fwd_splitkv_combine_kernelI23Flash_fwd_kernel_traitsILi192ELi64ELi64ELi4ELb0ELb0EN7cutlass6half_tE19Flash_kernel_traitsILi192ELi64ELi64ELi4ES3_EELi8ELi1ELb1EEEvNS_16Flash_fwd_paramsE) ;  /* 0xffffffac18087950 */ /* 0x000fec0003c3ffff */
.L_x_697:
        /* <DEDUP_REMOVED lines=10> */
.L_x_7432:


//--------------------- .text._ZN5flash24flash_fwd_splitkv_kernelI23Flash_fwd_kernel_traitsILi192ELi64ELi64ELi4ELb0ELb0EN7cutlass6half_tE19Flash_kernel_traitsILi192ELi64ELi64ELi4ES3_EELb0ELb0ELb0ELb0ELb0ELb0ELb0ELb0EEEvNS_16Flash_fwd_paramsE --------------------------
	.section	.text._ZN5flash24flash_fwd_splitkv_kernelI23Flash_fwd_kernel_traitsILi192ELi64ELi64ELi4ELb0ELb0EN7cutlass6half_tE19Flash_kernel_traitsILi192ELi64ELi64ELi4ES3_EELb0ELb0ELb0ELb0ELb0ELb0ELb0ELb0EEEvNS_16Flash_fwd_paramsE,"ax",@progbits
	.align	128
        .global         _ZN5flash24flash_fwd_splitkv_kernelI23Flash_fwd_kernel_traitsILi192ELi64ELi64ELi4ELb0ELb0EN7cutlass6half_tE19Flash_kernel_traitsILi192ELi64ELi64ELi4ES3_EELb0ELb0ELb0ELb0ELb0ELb0ELb0ELb0EEEvNS_16Flash_fwd_paramsE
        .type           _ZN5flash24flash_fwd_splitkv_kernelI23Flash_fwd_kernel_traitsILi192ELi64ELi64ELi4ELb0ELb0EN7cutlass6half_tE19Flash_kernel_traitsILi192ELi64ELi64ELi4ES3_EELb0ELb0ELb0ELb0ELb0ELb0ELb0ELb0EEEvNS_16Flash_fwd_paramsE,@function
        .size           _ZN5flash24flash_fwd_splitkv_kernelI23Flash_fwd_kernel_traitsILi192ELi64ELi64ELi4ELb0ELb0EN7cutlass6half_tE19Flash_kernel_traitsILi192ELi64ELi64ELi4ES3_EELb0ELb0ELb0ELb0ELb0ELb0ELb0ELb0EEEvNS_16Flash_fwd_paramsE,(.L_x_7448 - _ZN5flash24flash_fwd_splitkv_kernelI23Flash_fwd_kernel_traitsILi192ELi64ELi64ELi4ELb0ELb0EN7cutlass6half_tE19Flash_kernel_traitsILi192ELi64ELi64ELi4ES3_EELb0ELb0ELb0ELb0ELb0ELb0ELb0ELb0EEEvNS_16Flash_fwd_paramsE)
        .other          _ZN5flash24flash_fwd_splitkv_kernelI23Flash_fwd_kernel_traitsILi192ELi64ELi64ELi4ELb0ELb0EN7cutlass6half_tE19Flash_kernel_traitsILi192ELi64ELi64ELi4ES3_EELb0ELb0ELb0ELb0ELb0ELb0ELb0ELb0EEEvNS_16Flash_fwd_paramsE,@"STO_CUDA_ENTRY STV_DEFAULT"
_ZN5flash24flash_fwd_splitkv_kernelI23Flash_fwd_kernel_traitsILi192ELi64ELi64ELi4ELb0ELb0EN7cutlass6half_tE19Flash_kernel_traitsILi192ELi64ELi64ELi4ES3_EELb0ELb0ELb0ELb0ELb0ELb0ELb0ELb0EEEvNS_16Flash_fwd_paramsE:
.text._ZN5flash24flash_fwd_splitkv_kernelI23Flash_fwd_kernel_traitsILi192ELi64ELi64ELi4ELb0ELb0EN7cutlass6half_tE19Flash_kernel_traitsILi192ELi64ELi64ELi4ES3_EELb0ELb0ELb0ELb0ELb0ELb0ELb0ELb0EEEvNS_16Flash_fwd_paramsE:
[----:B------:R-:W-:Y:S08]  /*0000*/  LDC R1, c[0x0][0x28] ;  /* 0x00000a00ff017b82 */ /* 0x000ff00000000800 */
[----:B------:R-:W1:Y:S01]  /*0010*/  LDC.64 R2, c[0x0][0x300] ;  /* 0x0000c000ff027b82 */ /* 0x000e620000000a00 */
[----:B------:R-:W2:Y:S01]  /*0020*/  S2R R11, SR_CTAID.Y ;  /* 0x00000000000b7919 */ /* 0x000ea20000002600 */
[----:B------:R-:W-:Y:S01]  /*0030*/  ULDC.64 UR4, c[0x0][0x2f0] ;  /* 0x0000bc0000047ab9 */ /* 0x000fe20000000a00 */
[----:B------:R-:W-:Y:S01]  /*0040*/  IMAD.MOV.U32 R206, RZ, RZ, -0x1 ;  /* 0xffffffffffce7424 */ /* 0x000fe200078e00ff */
[----:B------:R-:W-:Y:S01]  /*0050*/  ISETP.NE.U32.AND P2, PT, RZ, UR4, PT ;  /* 0x00000004ff007c0c */ /* 0x000fe2000bf45070 */
[----:B------:R-:W-:-:S03]  /*0060*/  ULDC.64 UR8, c[0x0][0x208] ;  /* 0x0000820000087ab9 */ /* 0x000fc60000000a00 */
[----:B------:R-:W2:Y:S01]  /*0070*/  LDC.64 R4, c[0x0][0x2f0] ;  /* 0x0000bc00ff047b82 */ /* 0x000ea20000000a00 */
[----:B------:R-:W-:-:S07]  /*0080*/  ISETP.NE.AND.EX P2, PT, RZ, UR5, PT, P2 ;  /* 0x00000005ff007c0c */ /* 0x000fce000bf45320 */
[----:B------:R-:W3:Y:S01]  /*0090*/  LDC.U8 R0, c[0x0][0x3c2] ;  /* 0x0000f080ff007b82 */ /* 0x000ee20000000000 */
[----:B-1----:R-:W-:-:S07]  /*00a0*/  ISETP.NE.U32.AND P1, PT, R2, RZ, PT ;  /* 0x000000ff0200720c */ /* 0x002fce0003f25070 */
[----:B------:R-:W1:Y:S01]  /*00b0*/  LDC.64 R8, c[0x0][0x2f8] ;  /* 0x0000be00ff087b82 */ /* 0x000e620000000a00 */
[----:B------:R-:W-:Y:S01]  /*00c0*/  ISETP.NE.AND.EX P1, PT, R3, RZ, PT, P1 ;  /* 0x000000ff0300720c */ /* 0x000fe20003f25310 */
[----:B--2---:R-:W-:-:S06]  /*00d0*/  IMAD.WIDE R16, R11, 0x4, R4 ;  /* 0x000000040b107825 */ /* 0x004fcc00078e0204 */
[----:B------:R-:W2:Y:S01]  /*00e0*/  LDC.64 R2, c[0x0][0x2f8] ;  /* 0x0000be00ff027b82 */ /* 0x000ea20000000a00 */
[----:B------:R-:W4:Y:S04]  /*00f0*/  @P2 LDG.E R206, desc[UR8][R16.64] ;  /* 0x0000000810ce2981 */ /* 0x000f28000c1e1900 */
[----:B------:R-:W4:Y:S03]  /*0100*/  @P2 LDG.E R5, desc[UR8][R16.64+0x4] ;  /* 0x0000040810052981 */ /* 0x000f26000c1e1900 */
[----:B------:R-:W3:Y:S01]  /*0110*/  @P1 LDC.64 R6, c[0x0][0x300] ;  /* 0x0000c000ff061b82 */ /* 0x000ee20000000a00 */
[----:B------:R-:W-:Y:S02]  /*0120*/  IMAD.MOV.U32 R12, RZ, RZ, RZ ;  /* 0x000000ffff0c7224 */ /* 0x000fe400078e00ff */
[----:B---3--:R-:W-:-:S05]  /*0130*/  @P1 IMAD.WIDE R14, R11, 0x4, R6 ;  /* 0x000000040b0e1825 */ /* 0x008fca00078e0206 */
[----:B------:R3:W5:Y:S01]  /*0140*/  @P1 LDG.E R12, desc[UR8][R14.64] ;  /* 0x000000080e0c1981 */ /* 0x000762000c1e1900 */
[----:B------:R-:W-:Y:S02]  /*0150*/  ISETP.NE.AND P3, PT, R0, RZ, PT ;  /* 0x000000ff0000720c */ /* 0x000fe40003f65270 */
[----:B--2---:R-:W-:-:S04]  /*0160*/  ISETP.EQ.U32.AND P0, PT, R2, RZ, PT ;  /* 0x000000ff0200720c */ /* 0x004fc80003f02070 */
[----:B------:R-:W-:Y:S01]  /*0170*/  ISETP.EQ.OR.EX P0, PT, R3, RZ, !P3, P0 ;  /* 0x000000ff0300720c */ /* 0x000fe20005f02700 */
[----:B------:R-:W-:Y:S02]  /*0180*/  IMAD.MOV.U32 R13, RZ, RZ, -0x1 ;  /* 0xffffffffff0d7424 */ /* 0x000fe400078e00ff */
[----:B-1----:R-:W-:Y:S01]  /*0190*/  IMAD.WIDE R8, R11, 0x4, R8 ;  /* 0x000000040b087825 */ /* 0x002fe200078e0208 */
[----:B------:R-:W1:Y:S01]  /*01a0*/  S2R R33, SR_CTAID.X ;  /* 0x0000000000217919 */ /* 0x000e620000002500 */
[----:B------:R-:W2:Y:S01]  /*01b0*/  S2R R28, SR_CTAID.Z ;  /* 0x00000000001c7919 */ /* 0x000ea20000002700 */
[----:B------:R-:W1:Y:S07]  /*01c0*/  S2R R6, SR_TID.X ;  /* 0x0000000000067919 */ /* 0x000e6e0000002100 */
[----:B------:R3:W5:Y:S01]  /*01d0*/  @!P0 LDG.E R13, desc[UR8][R8.64] ;  /* 0x00000008080d8981 */ /* 0x000762000c1e1900 */
[----:B------:R-:W-:-:S04]  /*01e0*/  ISETP.NE.U32.AND P0, PT, R2, RZ, PT ;  /* 0x000000ff0200720c */ /* 0x000fc80003f05070 */
[----:B------:R-:W-:Y:S01]  /*01f0*/  ISETP.NE.AND.EX P0, PT, R3, RZ, PT, P0 ;  /* 0x000000ff0300720c */ /* 0x000fe20003f05300 */
[----:B----4-:R-:W-:-:S06]  /*0200*/  @P2 IMAD.IADD R208, R5, 0x1, -R206 ;  /* 0x0000000105d02824 */ /* 0x010fcc00078e0ace */
[----:B------:R-:W4:Y:S06]  /*0210*/  @!P2 LDC R208, c[0x0][0x2c4] ;  /* 0x0000b100ffd0ab82 */ /* 0x000f2c0000000800 */
[----:B-123--:R-:W-:Y:S05]  /*0220*/  @!P0 BRA `(.L_x_698) ;  /* 0x0000000000108947 */ /* 0x00efea0003800000 */
[----:B------:R-:W2:Y:S02]  /*0230*/  @P3 LDG.E R0, desc[UR8][R8.64+0x4] ;  /* 0x0000040808003981 */ /* 0x000ea4000c1e1900 */
[----:B--2--5:R-:W-:-:S06]  /*0240*/  @P3 IADD3 R5, R0, -R13, RZ ;  /* 0x8000000d00053210 */ /* 0x024fcc0007ffe0ff */
[----:B------:R2:W5:Y:S01]  /*0250*/  @!P3 LDG.E R5, desc[UR8][R8.64] ;  /* 0x000000080805b981 */ /* 0x000562000c1e1900 */
[----:B------:R-:W-:Y:S05]  /*0260*/  BRA `(.L_x_699) ;  /* 0x0000000000047947 */ /* 0x000fea0003800000 */
.L_x_698:
[----:B------:R-:W1:Y:S02]  /*0270*/  LDC R5, c[0x0][0x2c8] ;  /* 0x0000b200ff057b82 */ /* 0x000e640000000800 */
.L_x_699:
[----:B------:R-:W3:Y:S02]  /*0280*/  LDC.64 R2, c[0x0][0x308] ;  /* 0x0000c200ff027b82 */ /* 0x000ee40000000a00 */
[----:B---3--:R-:W-:-:S04]  /*0290*/  ISETP.NE.U32.AND P2, PT, R2, RZ, PT ;  /* 0x000000ff0200720c */ /* 0x008fc80003f45070 */
[----:B------:R-:W-:-:S13]  /*02a0*/  ISETP.NE.AND.EX P2, PT, R3, RZ, PT, P2 ;  /* 0x000000ff0300720c */ /* 0x000fda0003f45320 */
[----:B------:R-:W2:Y:S01]  /*02b0*/  @P2 LDC.64 R2, c[0x0][0x308] ;  /* 0x0000c200ff022b82 */ /* 0x000ea20000000a00 */
[----:B------:R-:W-:-:S07]  /*02c0*/  IMAD.SHL.U32 R199, R33, 0x40, RZ ;  /* 0x0000004021c77824 */ /* 0x000fce00078e00ff */
[----:B------:R-:W3:Y:S01]  /*02d0*/  @!P2 LDC R0, c[0x0][0x2cc] ;  /* 0x0000b300ff00ab82 */ /* 0x000ee20000000800 */
[----:B--2---:R-:W-:-:S07]  /*02e0*/  @P2 IMAD.WIDE R8, R11, 0x4, R2 ;  /* 0x000000040b082825 */ /* 0x004fce00078e0202 */
[----:B------:R-:W2:Y:S01]  /*02f0*/  @!P2 LDC.64 R2, c[0x0][0x318] ;  /* 0x0000c600ff02ab82 */ /* 0x000ea20000000a00 */
[----:B------:R-:W3:Y:S01]  /*0300*/  @P2 LDG.E R7, desc[UR8][R8.64] ;  /* 0x0000000808072981 */ /* 0x000ee2000c1e1900 */
[----:B----4-:R-:W-:Y:S02]  /*0310*/  ISETP.GT.AND P1, PT, R208, R199, PT ;  /* 0x000000c7d000720c */ /* 0x010fe40003f24270 */
[----:B--2---:R-:W-:-:S04]  /*0320*/  @!P2 ISETP.NE.U32.AND P0, PT, R2, RZ, PT ;  /* 0x000000ff0200a20c */ /* 0x004fc80003f05070 */
[----:B------:R-:W-:-:S04]  /*0330*/  @!P2 ISETP.NE.AND.EX P0, PT, R3, RZ, PT, P0 ;  /* 0x000000ff0300a20c */ /* 0x000fc80003f05300 */
[----:B---3--:R-:W-:Y:S01]  /*0340*/  @!P2 SEL R0, R0, RZ, P0 ;  /* 0x000000ff0000a207 */ /* 0x008fe20000000000 */
[----:B-----5:R-:W-:Y:S02]  /*0350*/  @P2 IMAD.IADD R82, R7, 0x1, -R12 ;  /* 0x0000000107522824 */ /* 0x020fe400078e0a0c */
[----:B------:R-:W-:Y:S06]  /*0360*/  @!P1 EXIT ;  /* 0x000000000000994d */ /* 0x000fec0003800000 */
[----:B-1----:R-:W-:Y:S01]  /*0370*/  @!P2 IADD3 R82, R0, R5, -R12 ;  /* 0x000000050052a210 */ /* 0x002fe20007ffe80c */
[----:B------:R-:W-:Y:S02]  /*0380*/  ULDC UR5, c[0x0][0x2c8] ;  /* 0x0000b20000057ab9 */ /* 0x000fe40000000800 */
[----:B------:R-:W-:Y:S02]  /*0390*/  UIADD3 UR5, UR5, 0x3f, URZ ;  /* 0x0000003f05057890 */ /* 0x000fe4000fffe03f */
[----:B------:R-:W-:Y:S02]  /*03a0*/  VIADD R3, R82, 0x3f ;  /* 0x0000003f52037836 */ /* 0x000fe40000000000 */
[----:B------:R-:W-:-:S03]  /*03b0*/  USHF.R.S32.HI UR4, URZ, 0x1f, UR5 ;  /* 0x0000001f3f047899 */ /* 0x000fc60008011405 */
[----:B------:R-:W-:Y:S01]  /*03c0*/  SHF.R.S32.HI R0, RZ, 0x1f, R3 ;  /* 0x0000001fff007819 */ /* 0x000fe20000011403 */
[----:B------:R-:W-:-:S03]  /*03d0*/  ULEA.HI UR4, UR4, UR5, URZ, 0x6 ;  /* 0x0000000504047291 */ /* 0x000fc6000f8f303f */
[----:B------:R-:W-:Y:S01]  /*03e0*/  LEA.HI R0, R0, R3, RZ, 0x6 ;  /* 0x0000000300007211 */ /* 0x000fe200078f30ff */
[----:B------:R-:W-:-:S03]  /*03f0*/  USHF.R.S32.HI UR4, URZ, 0x6, UR4 ;  /* 0x000000063f047899 */ /* 0x000fc60008011404 */
[----:B------:R-:W-:-:S04]  /*0400*/  SHF.R.S32.HI R133, RZ, 0x6, R0 ;  /* 0x00000006ff857819 */ /* 0x000fc80000011400 */
[----:B------:R-:W-:-:S04]  /*0410*/  VIMNMX R133, R133, UR4, PT ;  /* 0x0000000485857c48 */ /* 0x000fc8000bfe0100 */
[----:B------:R-:W-:-:S13]  /*0420*/  ISETP.GT.AND P0, PT, R133, RZ, PT ;  /* 0x000000ff8500720c */ /* 0x000fda0003f04270 */
[----:B------:R-:W-:Y:S05]  /*0430*/  @P0 BRA `(.L_x_700) ;  /* 0x0000000800480947 */ /* 0x000fea0003800000 */
[----:B------:R-:W-:Y:S01]  /*0440*/  ISETP.NE.AND P0, PT, R206, -0x1, PT ;  /* 0xffffffffce00780c */ /* 0x000fe20003f05270 */
[----:B------:R-:W1:Y:S01]  /*0450*/  LDC.64 R4, c[0x0][0x298] ;  /* 0x0000a600ff047b82 */ /* 0x000e620000000a00 */
[----:B------:R-:W-:Y:S01]  /*0460*/  SHF.R.S32.HI R7, RZ, 0x1f, R6 ;  /* 0x0000001fff077819 */ /* 0x000fe20000011406 */
[----:B------:R-:W-:Y:S01]  /*0470*/  ULDC UR4, c[0x0][0x270] ;  /* 0x00009c0000047ab9 */ /* 0x000fe20000000800 */
[----:B------:R-:W-:Y:S01]  /*0480*/  IMAD.IADD R208, R208, 0x1, -R199 ;  /* 0x00000001d0d07824 */ /* 0x000fe200078e0ac7 */
[----:B------:R-:W-:Y:S01]  /*0490*/  BSSY B0, `(.L_x_701) ;  /* 0x0000039000007945 */ /* 0x000fe20003800000 */
[----:B------:R-:W-:-:S04]  /*04a0*/  LEA.HI R0, R7, R6, RZ, 0x3 ;  /* 0x0000000607007211 */ /* 0x000fc800078f18ff */
[----:B------:R-:W-:-:S03]  /*04b0*/  LOP3.LUT R7, R0, 0xfffffff8, RZ, 0xc0, !PT ;  /* 0xfffffff800077812 */ /* 0x000fc600078ec0ff */
[----:B------:R-:W2:Y:S01]  /*04c0*/  @!P0 LDC.64 R2, c[0x0][0x290] ;  /* 0x0000a400ff028b82 */ /* 0x000ea20000000a00 */
[----:B------:R-:W-:Y:S01]  /*04d0*/  @!P0 SHF.R.S32.HI R9, RZ, 0x1f, R11 ;  /* 0x0000001fff098819 */ /* 0x000fe2000001140b */
[----:B------:R-:W-:Y:S01]  /*04e0*/  IMAD.IADD R6, R6, 0x1, -R7 ;  /* 0x0000000106067824 */ /* 0x000fe200078e0a07 */
[----:B------:R-:W-:-:S04]  /*04f0*/  SHF.R.S32.HI R7, RZ, 0x1f, R199 ;  /* 0x0000001fff077819 */ /* 0x000fc800000114c7 */
[C---:B------:R-:W-:Y:S02]  /*0500*/  SHF.L.U32 R10, R6.reuse, 0x3, RZ ;  /* 0x00000003060a7819 */ /* 0x040fe400000006ff */
[----:B------:R-:W-:Y:S01]  /*0510*/  ISETP.NE.AND P6, PT, R6, RZ, PT ;  /* 0x000000ff0600720c */ /* 0x000fe20003fc5270 */
[----:B-1----:R-:W-:-:S04]  /*0520*/  @P0 IMAD.WIDE.U32 R12, R206, R4, RZ ;  /* 0x00000004ce0c0225 */ /* 0x002fc800078e00ff */
[----:B------:R-:W-:Y:S02]  /*0530*/  @P0 IMAD R206, R206, R5, R13 ;  /* 0x00000005cece0224 */ /* 0x000fe400078e020d */
[----:B------:R-:W-:Y:S02]  /*0540*/  VIADD R6, R10, 0x80 ;  /* 0x000000800a067836 */ /* 0x000fe40000000000 */
[-C--:B--2---:R-:W-:Y:S02]  /*0550*/  @!P0 IMAD R8, R9, R2.reuse, RZ ;  /* 0x0000000209088224 */ /* 0x084fe400078e02ff */
[----:B------:R-:W-:-:S04]  /*0560*/  @!P0 IMAD.WIDE.U32 R14, R11, R2, RZ ;  /* 0x000000020b0e8225 */ /* 0x000fc800078e00ff */
[C---:B------:R-:W-:Y:S02]  /*0570*/  @!P0 IMAD R3, R11.reuse, R3, R8 ;  /* 0x000000030b038224 */ /* 0x040fe400078e0208 */
[----:B------:R-:W-:Y:S01]  /*0580*/  @P0 IMAD.MOV.U32 R8, RZ, RZ, R12 ;  /* 0x000000ffff080224 */ /* 0x000fe200078e000c */
[----:B------:R-:W-:Y:S01]  /*0590*/  @!P0 MOV R8, R14 ;  /* 0x0000000e00088202 */ /* 0x000fe20000000f00 */
[----:B------:R-:W-:Y:S01]  /*05a0*/  IMAD R2, R11, UR4, R28 ;  /* 0x000000040b027c24 */ /* 0x000fe2000f8e021c */
[----:B------:R-:W-:Y:S01]  /*05b0*/  SHF.R.S32.HI R11, RZ, 0x1f, R10 ;  /* 0x0000001fff0b7819 */ /* 0x000fe2000001140a */
[-C--:B------:R-:W-:Y:S01]  /*05c0*/  IMAD R12, R7, R4.reuse, RZ ;  /* 0x00000004070c7224 */ /* 0x080fe200078e02ff */
[----:B------:R-:W-:Y:S01]  /*05d0*/  ULDC UR4, c[0x0][0x2c4] ;  /* 0x0000b10000047ab9 */ /* 0x000fe20000000800 */
[----:B------:R-:W-:Y:S01]  /*05e0*/  @!P0 IMAD.IADD R206, R15, 0x1, R3 ;  /* 0x000000010fce8824 */ /* 0x000fe200078e0203 */
[----:B------:R-:W-:Y:S01]  /*05f0*/  SHF.R.S32.HI R3, RZ, 0x3, R0 ;  /* 0x00000003ff037819 */ /* 0x000fe20000011400 */
[C---:B------:R-:W-:Y:S01]  /*0600*/  IMAD R7, R199.reuse, R5, R12 ;  /* 0x00000005c7077224 */ /* 0x040fe200078e020c */
[----:B------:R-:W-:Y:S01]  /*0610*/  SHF.R.S32.HI R0, RZ, 0x1f, R28 ;  /* 0x0000001fff007819 */ /* 0x000fe2000001141c */
[----:B------:R-:W-:Y:S01]  /*0620*/  IMAD.WIDE.U32 R12, R199, R4, R10 ;  /* 0x00000004c70c7225 */ /* 0x000fe200078e000a */
[----:B------:R-:W-:-:S03]  /*0630*/  IADD3 R9, R3, 0x10, RZ ;  /* 0x0000001003097810 */ /* 0x000fc60007ffe0ff */
[----:B------:R-:W-:Y:S01]  /*0640*/  IMAD R2, R2, UR4, R199 ;  /* 0x0000000402027c24 */ /* 0x000fe2000f8e02c7 */
[----:B------:R-:W-:Y:S01]  /*0650*/  IADD3 R12, P0, R8, R12, RZ ;  /* 0x0000000c080c7210 */ /* 0x000fe20007f1e0ff */
[----:B------:R-:W-:Y:S01]  /*0660*/  ULDC.64 UR4, c[0x0][0x2a0] ;  /* 0x0000a80000047ab9 */ /* 0x000fe20000000a00 */
[-C--:B------:R-:W-:Y:S01]  /*0670*/  ISETP.GE.AND P1, PT, R9, R208.reuse, PT ;  /* 0x000000d00900720c */ /* 0x080fe20003f26270 */
[----:B------:R-:W-:Y:S01]  /*0680*/  IMAD R17, R0, UR4, RZ ;  /* 0x0000000400117c24 */ /* 0x000fe2000f8e02ff */
[----:B------:R-:W-:Y:S02]  /*0690*/  IADD3.X R13, R206, R13, R7, P0, !PT ;  /* 0x0000000dce0d7210 */ /* 0x000fe400007fe407 */
[-C--:B------:R-:W-:Y:S01]  /*06a0*/  ISETP.GE.AND P0, PT, R3, R208.reuse, PT ;  /* 0x000000d00300720c */ /* 0x080fe20003f06270 */
[C---:B------:R-:W-:Y:S01]  /*06b0*/  IMAD R17, R28.reuse, UR5, R17 ;  /* 0x000000051c117c24 */ /* 0x040fe2000f8e0211 */
[----:B------:R-:W-:Y:S01]  /*06c0*/  ISETP.GE.OR P4, PT, R9, R208, P6 ;  /* 0x000000d00900720c */ /* 0x000fe20003786670 */
[----:B------:R-:W-:Y:S01]  /*06d0*/  IMAD.WIDE.U32 R28, R28, UR4, R12 ;  /* 0x000000041c1c7c25 */ /* 0x000fe2000f8e000c */
[----:B------:R-:W-:-:S02]  /*06e0*/  SHF.R.S32.HI R9, RZ, 0x1f, R3 ;  /* 0x0000001fff097819 */ /* 0x000fc40000011403 */
[----:B------:R-:W-:Y:S01]  /*06f0*/  IADD3 R8, R10, 0x40, RZ ;  /* 0x000000400a087810 */ /* 0x000fe20007ffe0ff */
[----:B------:R-:W-:Y:S01]  /*0700*/  VIADD R13, R3, 0x20 ;  /* 0x00000020030d7836 */ /* 0x000fe20000000000 */
[----:B------:R-:W-:-:S05]  /*0710*/  IADD3 R17, R29, R17, RZ ;  /* 0x000000111d117210 */ /* 0x000fca0007ffe0ff */
[----:B------:R-:W-:Y:S05]  /*0720*/  @P0 BRA `(.L_x_702) ;  /* 0x00000000003c0947 */ /* 0x000fea0003800000 */
[-C--:B------:R-:W-:Y:S01]  /*0730*/  IMAD R0, R9, R4.reuse, RZ ;  /* 0x0000000409007224 */ /* 0x080fe200078e02ff */
[----:B------:R-:W-:Y:S01]  /*0740*/  ULDC UR6, c[0x0][0x2d0] ;  /* 0x0000b40000067ab9 */ /* 0x000fe20000000800 */
[----:B------:R-:W-:Y:S01]  /*0750*/  IMAD.MOV.U32 R16, RZ, RZ, R28 ;  /* 0x000000ffff107224 */ /* 0x000fe200078e001c */
[----:B------:R-:W-:Y:S01]  /*0760*/  ISETP.GE.AND P5, PT, R10, UR6, PT ;  /* 0x000000060a007c0c */ /* 0x000fe2000bfa6270 */
[C---:B------:R-:W-:Y:S01]  /*0770*/  IMAD R0, R3.reuse, R5, R0 ;  /* 0x0000000503007224 */ /* 0x040fe200078e0200 */
[----:B------:R-:W-:Y:S01]  /*0780*/  ISETP.GE.AND P3, PT, R8, UR6, PT ;  /* 0x0000000608007c0c */ /* 0x000fe2000bf66270 */
[----:B------:R-:W-:Y:S01]  /*0790*/  IMAD.WIDE.U32 R14, R3, R4, R16 ;  /* 0x00000004030e7225 */ /* 0x000fe200078e0010 */
[----:B------:R-:W-:Y:S01]  /*07a0*/  ISETP.GE.AND P2, PT, R6, UR6, PT ;  /* 0x0000000606007c0c */ /* 0x000fe2000bf46270 */
[----:B------:R-:W-:Y:S02]  /*07b0*/  ULDC.64 UR4, c[0x0][0x280] ;  /* 0x0000a00000047ab9 */ /* 0x000fe40000000a00 */
[----:B------:R-:W-:Y:S01]  /*07c0*/  IMAD.IADD R0, R15, 0x1, R0 ;  /* 0x000000010f007824 */ /* 0x000fe200078e0200 */
[----:B------:R-:W-:-:S04]  /*07d0*/  LEA R18, P0, R14, UR4, 0x1 ;  /* 0x000000040e127c11 */ /* 0x000fc8000f8008ff */
[----:B------:R-:W-:-:S05]  /*07e0*/  LEA.HI.X R19, R14, UR5, R0, 0x1, P0 ;  /* 0x000000050e137c11 */ /* 0x000fca00080f0c00 */
[----:B------:R1:W-:Y:S04]  /*07f0*/  @!P5 STG.E.128 desc[UR8][R18.64], RZ ;  /* 0x000000ff1200d986 */ /* 0x0003e8000c101d08 */
[----:B------:R1:W-:Y:S04]  /*0800*/  @!P3 STG.E.128 desc[UR8][R18.64+0x80], RZ ;  /* 0x000080ff1200b986 */ /* 0x0003e8000c101d08 */
[----:B------:R1:W-:Y:S02]  /*0810*/  @!P2 STG.E.128 desc[UR8][R18.64+0x100], RZ ;  /* 0x000100ff1200a986 */ /* 0x0003e4000c101d08 */
.L_x_702:
[----:B------:R-:W-:Y:S05]  /*0820*/  BSYNC B0 ;  /* 0x0000000000007941 */ /* 0x000fea0003800000 */
.L_x_701:
[----:B------:R-:W-:Y:S01]  /*0830*/  BSSY B0, `(.L_x_703) ;  /* 0x0000015000007945 */ /* 0x000fe20003800000 */
[----:B------:R-:W-:-:S03]  /*0840*/  ISETP.GE.AND P0, PT, R13, R208, PT ;  /* 0x000000d00d00720c */ /* 0x000fc60003f06270 */
[----:B------:R-:W-:Y:S10]  /*0850*/  @P1 BRA `(.L_x_704) ;  /* 0x0000000000481947 */ /* 0x000ff40003800000 */
[----:B------:R-:W-:Y:S01]  /*0860*/  IADD3 R7, P1, R3, 0x10, RZ ;  /* 0x0000001003077810 */ /* 0x000fe20007f3e0ff */
[----:B------:R-:W-:Y:S01]  /*0870*/  IMAD.MOV.U32 R14, RZ, RZ, R28 ;  /* 0x000000ffff0e7224 */ /* 0x000fe200078e001c */
[----:B------:R-:W-:Y:S01]  /*0880*/  ULDC UR6, c[0x0][0x2d0] ;  /* 0x0000b40000067ab9 */ /* 0x000fe20000000800 */
[----:B------:R-:W-:Y:S01]  /*0890*/  ULDC.64 UR4, c[0x0][0x280] ;  /* 0x0000a00000047ab9 */ /* 0x000fe20000000a00 */
[----:B------:R-:W-:Y:S01]  /*08a0*/  ISETP.GE.AND P3, PT, R10, UR6, PT ;  /* 0x000000060a007c0c */ /* 0x000fe2000bf66270 */
[----:B------:R-:W-:Y:S01]  /*08b0*/  IMAD.X R15, RZ, RZ, R9, P1 ;  /* 0x000000ffff0f7224 */ /* 0x000fe200008e0609 */
[----:B------:R-:W-:Y:S02]  /*08c0*/  ISETP.GE.AND P2, PT, R8, UR6, PT ;  /* 0x0000000608007c0c */ /* 0x000fe4000bf46270 */
[----:B------:R-:W-:Y:S01]  /*08d0*/  ISETP.GE.AND P1, PT, R6, UR6, PT ;  /* 0x0000000606007c0c */ /* 0x000fe2000bf26270 */
[----:B------:R-:W-:Y:S01]  /*08e0*/  IMAD R0, R15, R4, RZ ;  /* 0x000000040f007224 */ /* 0x000fe200078e02ff */
[----:B------:R-:W-:-:S03]  /*08f0*/  MOV R15, R17 ;  /* 0x00000011000f7202 */ /* 0x000fc60000000f00 */
[C---:B------:R-:W-:Y:S02]  /*0900*/  IMAD R0, R7.reuse, R5, R0 ;  /* 0x0000000507007224 */ /* 0x040fe400078e0200 */
[----:B------:R-:W-:-:S04]  /*0910*/  IMAD.WIDE.U32 R14, R7, R4, R14 ;  /* 0x00000004070e7225 */ /* 0x000fc800078e000e */
[----:B------:R-:W-:Y:S01]  /*0920*/  IMAD.IADD R0, R15, 0x1, R0 ;  /* 0x000000010f007824 */ /* 0x000fe200078e0200 */
[----:B-1----:R-:W-:-:S04]  /*0930*/  LEA R18, P5, R14, UR4, 0x1 ;  /* 0x000000040e127c11 */ /* 0x002fc8000f8a08ff */
[----:B------:R-:W-:-:S05]  /*0940*/  LEA.HI.X R19, R14, UR5, R0, 0x1, P5 ;  /* 0x000000050e137c11 */ /* 0x000fca000a8f0c00 */
[----:B------:R2:W-:Y:S04]  /*0950*/  @!P3 STG.E.128 desc[UR8][R18.64], RZ ;  /* 0x000000ff1200b986 */ /* 0x0005e8000c101d08 */
[----:B------:R2:W-:Y:S04]  /*0960*/  @!P2 STG.E.128 desc[UR8][R18.64+0x80], RZ ;  /* 0x000080ff1200a986 */ /* 0x0005e8000c101d08 */
[----:B------:R2:W-:Y:S02]  /*0970*/  @!P1 STG.E.128 desc[UR8][R18.64+0x100], RZ ;  /* 0x000100ff12009986 */ /* 0x0005e4000c101d08 */
.L_x_704:
[----:B------:R-:W-:Y:S05]  /*0980*/  BSYNC B0 ;  /* 0x0000000000007941 */ /* 0x000fea0003800000 */
.L_x_703:
[----:B------:R-:W-:Y:S01]  /*0990*/  BSSY B0, `(.L_x_705) ;  /* 0x0000016000007945 */ /* 0x000fe20003800000 */
[----:B------:R-:W-:Y:S02]  /*09a0*/  ISETP.GE.OR P3, PT, R13, R208, P6 ;  /* 0x000000d00d00720c */ /* 0x000fe40003766670 */
[----:B------:R-:W-:Y:S01]  /*09b0*/  IADD3 R13, R3, 0x30, RZ ;  /* 0x00000030030d7810 */ /* 0x000fe20007ffe0ff */
[----:B------:R-:W-:Y:S05]  /*09c0*/  @P0 BRA `(.L_x_706) ;  /* 0x0000000000480947 */ /* 0x000fea0003800000 */
        /* <DEDUP_REMOVED lines=13> */
[----:B-12---:R-:W-:-:S04]  /*0aa0*/  LEA R18, P5, R14, UR4, 0x1 ;  /* 0x000000040e127c11 */ /* 0x006fc8000f8a08ff */
[----:B------:R-:W-:-:S05]  /*0ab0*/  LEA.HI.X R19, R14, UR5, R7, 0x1, P5 ;  /* 0x000000050e137c11 */ /* 0x000fca000a8f0c07 */
[----:B------:R3:W-:Y:S04]  /*0ac0*/  @!P2 STG.E.128 desc[UR8][R18.64], RZ ;  /* 0x000000ff1200a986 */ /* 0x0007e8000c101d08 */
[----:B------:R3:W-:Y:S04]  /*0ad0*/  @!P1 STG.E.128 desc[UR8][R18.64+0x80], RZ ;  /* 0x000080ff12009986 */ /* 0x0007e8000c101d08 */
[----:B------:R3:W-:Y:S02]  /*0ae0*/  @!P0 STG.E.128 desc[UR8][R18.64+0x100], RZ ;  /* 0x000100ff12008986 */ /* 0x0007e4000c101d08 */
.L_x_706:
[----:B------:R-:W-:Y:S05]  /*0af0*/  BSYNC B0 ;  /* 0x0000000000007941 */ /* 0x000fea0003800000 */
.L_x_705:
[-C--:B------:R-:W-:Y:S01]  /*0b00*/  ISETP.GE.AND P0, PT, R13, R208.reuse, PT ;  /* 0x000000d00d00720c */ /* 0x080fe20003f06270 */
[----:B------:R-:W-:Y:S01]  /*0b10*/  BSSY B0, `(.L_x_707) ;  /* 0x0000015000007945 */ /* 0x000fe20003800000 */
[----:B------:R-:W-:Y:S02]  /*0b20*/  IADD3 R0, P2, R2, R3, RZ ;  /* 0x0000000302007210 */ /* 0x000fe40007f5e0ff */
[----:B------:R-:W-:-:S09]  /*0b30*/  ISETP.GE.OR P5, PT, R3, R208, P6 ;  /* 0x000000d00300720c */ /* 0x000fd200037a6670 */
[----:B------:R-:W-:Y:S05]  /*0b40*/  @P0 BRA `(.L_x_708) ;  /* 0x0000000000440947 */ /* 0x000fea0003800000 */
[----:B------:R-:W-:Y:S01]  /*0b50*/  IADD3 R3, P0, R3, 0x30, RZ ;  /* 0x0000003003037810 */ /* 0x000fe20007f1e0ff */
[----:B------:R-:W-:Y:S01]  /*0b60*/  IMAD.MOV.U32 R16, RZ, RZ, R28 ;  /* 0x000000ffff107224 */ /* 0x000fe200078e001c */
[----:B------:R-:W-:Y:S01]  /*0b70*/  ULDC UR6, c[0x0][0x2d0] ;  /* 0x0000b40000067ab9 */ /* 0x000fe20000000800 */
[----:B------:R-:W-:Y:S02]  /*0b80*/  ULDC.64 UR4, c[0x0][0x280] ;  /* 0x0000a00000047ab9 */ /* 0x000fe40000000a00 */
[----:B------:R-:W-:Y:S01]  /*0b90*/  IMAD.X R7, RZ, RZ, R9, P0 ;  /* 0x000000ffff077224 */ /* 0x000fe200000e0609 */
[----:B------:R-:W-:Y:S01]  /*0ba0*/  ISETP.GE.AND P0, PT, R10, UR6, PT ;  /* 0x000000060a007c0c */ /* 0x000fe2000bf06270 */
[----:B------:R-:W-:-:S04]  /*0bb0*/  IMAD.WIDE.U32 R16, R3, R4, R16 ;  /* 0x0000000403107225 */ /* 0x000fc800078e0010 */
[----:B------:R-:W-:Y:S01]  /*0bc0*/  IMAD R12, R7, R4, RZ ;  /* 0x00000004070c7224 */ /* 0x000fe200078e02ff */
[----:B------:R-:W-:-:S03]  /*0bd0*/  LEA R4, P1, R16, UR4, 0x1 ;  /* 0x0000000410047c11 */ /* 0x000fc6000f8208ff */
[----:B------:R-:W-:-:S04]  /*0be0*/  IMAD R3, R3, R5, R12 ;  /* 0x0000000503037224 */ /* 0x000fc800078e020c */
[----:B------:R-:W-:-:S05]  /*0bf0*/  IMAD.IADD R3, R17, 0x1, R3 ;  /* 0x0000000111037824 */ /* 0x000fca00078e0203 */
[----:B------:R-:W-:Y:S02]  /*0c00*/  LEA.HI.X R5, R16, UR5, R3, 0x1, P1 ;  /* 0x0000000510057c11 */ /* 0x000fe400088f0c03 */
[----:B------:R-:W-:-:S03]  /*0c10*/  ISETP.GE.AND P1, PT, R8, UR6, PT ;  /* 0x0000000608007c0c */ /* 0x000fc6000bf26270 */
[----:B------:R4:W-:Y:S01]  /*0c20*/  @!P0 STG.E.128 desc[UR8][R4.64], RZ ;  /* 0x000000ff04008986 */ /* 0x0009e2000c101d08 */
[----:B------:R-:W-:-:S09]  /*0c30*/  ISETP.GE.AND P0, PT, R6, UR6, PT ;  /* 0x0000000606007c0c */ /* 0x000fd2000bf06270 */
[----:B------:R4:W-:Y:S04]  /*0c40*/  @!P1 STG.E.128 desc[UR8][R4.64+0x80], RZ ;  /* 0x000080ff04009986 */ /* 0x0009e8000c101d08 */
[----:B------:R4:W-:Y:S02]  /*0c50*/  @!P0 STG.E.128 desc[UR8][R4.64+0x100], RZ ;  /* 0x000100ff04008986 */ /* 0x0009e4000c101d08 */
.L_x_708:
[----:B------:R-:W-:Y:S05]  /*0c60*/  BSYNC B0 ;  /* 0x0000000000007941 */ /* 0x000fea0003800000 */
.L_x_707:
[----:B------:R-:W-:Y:S01]  /*0c70*/  ULDC.64 UR4, c[0x0][0x2b0] ;  /* 0x0000ac0000047ab9 */ /* 0x000fe20000000a00 */
[----:B------:R-:W-:Y:S01]  /*0c80*/  ISETP.GE.OR P6, PT, R13, R208, P6 ;  /* 0x000000d00d00720c */ /* 0x000fe200037c6670 */
[----:B------:R-:W-:Y:S01]  /*0c90*/  @!P4 IMAD.MOV.U32 R7, RZ, RZ, 0x7f800000 ;  /* 0x7f800000ff07c424 */ /* 0x000fe200078e00ff */
[----:B------:R-:W-:Y:S01]  /*0ca0*/  LEA.HI.X.SX32 R9, R2, R9, 0x1, P2 ;  /* 0x0000000902097211 */ /* 0x000fe200010f0eff */
[----:B----4-:R-:W-:Y:S01]  /*0cb0*/  @!P3 IMAD.MOV.U32 R5, RZ, RZ, 0x7f800000 ;  /* 0x7f800000ff05b424 */ /* 0x010fe200078e00ff */
[----:B------:R-:W-:-:S04]  /*0cc0*/  LEA R2, P0, R0, UR4, 0x2 ;  /* 0x0000000400027c11 */ /* 0x000fc8000f8010ff */
[----:B------:R-:W-:Y:S01]  /*0cd0*/  LEA.HI.X R3, R0, UR5, R9, 0x2, P0 ;  /* 0x0000000500037c11 */ /* 0x000fe200080f1409 */
[----:B------:R-:W-:-:S04]  /*0ce0*/  @!P5 IMAD.MOV.U32 R9, RZ, RZ, 0x7f800000 ;  /* 0x7f800000ff09d424 */ /* 0x000fc800078e00ff */
[----:B------:R4:W-:Y:S04]  /*0cf0*/  @!P4 STG.E desc[UR8][R2.64+0x40], R7 ;  /* 0x000040070200c986 */ /* 0x0009e8000c101908 */
[----:B------:R4:W-:Y:S04]  /*0d00*/  @!P5 STG.E desc[UR8][R2.64], R9 ;  /* 0x000000090200d986 */ /* 0x0009e8000c101908 */
[----:B------:R4:W-:Y:S01]  /*0d10*/  @!P3 STG.E desc[UR8][R2.64+0x80], R5 ;  /* 0x000080050200b986 */ /* 0x0009e2000c101908 */
[----:B------:R-:W-:Y:S05]  /*0d20*/  @P6 EXIT ;  /* 0x000000000000694d */ /* 0x000fea0003800000 */
[----:B----4-:R-:W-:-:S05]  /*0d30*/  MOV R5, 0x7f800000 ;  /* 0x7f80000000057802 */ /* 0x010fca0000000f00 */
[----:B------:R-:W-:Y:S01]  /*0d40*/  STG.E desc[UR8][R2.64+0xc0], R5 ;  /* 0x0000c00502007986 */ /* 0x000fe2000c101908 */
[----:B------:R-:W-:Y:S05]  /*0d50*/  EXIT ;  /* 0x000000000000794d */ /* 0x000fea0003800000 */
.L_x_700:
[----:B------:R-:W1:Y:S01]  /*0d60*/  LDC.64 R2, c[0x0][0x368] ;  /* 0x0000da00ff027b82 */ /* 0x000e620000000a00 */
[----:B------:R-:W-:Y:S01]  /*0d70*/  ULDC.64 UR4, c[0x0][0x370] ;  /* 0x0000dc0000047ab9 */ /* 0x000fe20000000a00 */
[----:B------:R-:W-:Y:S01]  /*0d80*/  IMAD.MOV.U32 R0, RZ, RZ, R11 ;  /* 0x000000ffff007224 */ /* 0x000fe200078e000b */
[----:B-1----:R-:W-:-:S04]  /*0d90*/  ISETP.NE.U32.AND P0, PT, R2, RZ, PT ;  /* 0x000000ff0200720c */ /* 0x002fc80003f05070 */
[----:B------:R-:W-:Y:S02]  /*0da0*/  ISETP.NE.AND.EX P0, PT, R3, RZ, PT, P0 ;  /* 0x000000ff0300720c */ /* 0x000fe40003f05300 */
[----:B------:R-:W-:-:S11]  /*0db0*/  ISETP.NE.U32.AND P1, PT, RZ, UR4, PT ;  /* 0x00000004ff007c0c */ /* 0x000fd6000bf25070 */
[----:B------:R-:W1:Y:S01]  /*0dc0*/  @P0 LDC.64 R2, c[0x0][0x368] ;  /* 0x0000da00ff020b82 */ /* 0x000e620000000a00 */
[----:B------:R-:W-:Y:S02]  /*0dd0*/  ISETP.NE.AND.EX P1, PT, RZ, UR5, PT, P1 ;  /* 0x00000005ff007c0c */ /* 0x000fe4000bf25310 */
[----:B------:R-:W-:Y:S01]  /*0de0*/  CS2R R212, SRZ ;  /* 0x0000000000d47805 */ /* 0x000fe2000001ff00 */
[----:B-1----:R-:W-:-:S05]  /*0df0*/  @P0 IMAD.WIDE R2, R11, 0x4, R2 ;  /* 0x000000040b020825 */ /* 0x002fca00078e0202 */
[----:B------:R1:W5:Y:S01]  /*0e00*/  @P0 LDG.E R0, desc[UR8][R2.64] ;  /* 0x0000000802000981 */ /* 0x000362000c1e1900 */
[----:B------:R-:W-:-:S04]  /*0e10*/  PLOP3.LUT P0, PT, PT, PT, PT, 0x8, 0x0 ;  /* 0x000000000000781c */ /* 0x000fc80003f0e170 */
[----:B------:R-:W-:Y:S09]  /*0e20*/  @!P1 BRA `(.L_x_709) ;  /* 0x00000000002c9947 */ /* 0x000ff20003800000 */
[----:B-1----:R-:W1:Y:S01]  /*0e30*/  LDC.64 R2, c[0x0][0x378] ;  /* 0x0000de00ff027b82 */ /* 0x002e620000000a00 */
[----:B------:R-:W-:-:S05]  /*0e40*/  SHF.R.S32.HI R5, RZ, 0x1f, R11 ;  /* 0x0000001fff057819 */ /* 0x000fca000001140b */
[-C--:B-1----:R-:W-:Y:S02]  /*0e50*/  IMAD R4, R5, R2.reuse, RZ ;  /* 0x0000000205047224 */ /* 0x082fe400078e02ff */
[----:B------:R-:W-:-:S04]  /*0e60*/  IMAD.WIDE.U32 R8, R11, R2, RZ ;  /* 0x000000020b087225 */ /* 0x000fc800078e00ff */
[----:B------:R-:W-:Y:S01]  /*0e70*/  IMAD R3, R11, R3, R4 ;  /* 0x000000030b037224 */ /* 0x000fe200078e0204 */
[----:B------:R-:W-:-:S03]  /*0e80*/  LEA R212, P1, R8, UR4, 0x2 ;  /* 0x0000000408d47c11 */ /* 0x000fc6000f8210ff */
[----:B------:R-:W-:Y:S01]  /*0e90*/  IMAD.IADD R3, R9, 0x1, R3 ;  /* 0x0000000109037824 */ /* 0x000fe200078e0203 */
[----:B------:R-:W-:-:S04]  /*0ea0*/  ISETP.NE.U32.AND P0, PT, R212, RZ, PT ;  /* 0x000000ffd400720c */ /* 0x000fc80003f05070 */
[----:B------:R-:W-:-:S04]  /*0eb0*/  SHF.L.U64.HI R3, R8, 0x2, R3 ;  /* 0x0000000208037819 */ /* 0x000fc80000010203 */
[----:B------:R-:W-:-:S04]  /*0ec0*/  IADD3.X R213, R3, UR5, RZ, P1, !PT ;  /* 0x0000000503d57c10 */ /* 0x000fc80008ffe4ff */
[----:B------:R-:W-:-:S13]  /*0ed0*/  ISETP.NE.AND.EX P0, PT, R213, RZ, PT, P0 ;  /* 0x000000ffd500720c */ /* 0x000fda0003f05300 */
.L_x_709:
[----:B------:R-:W-:Y:S05]  /*0ee0*/  @!P0 BRA `(.L_x_710) ;  /* 0x0000000400448947 */ /* 0x000fea0003800000 */
[----:B------:R-:W1:Y:S01]  /*0ef0*/  LDC R15, c[0x0][0x380] ;  /* 0x0000e000ff0f7b82 */ /* 0x000e620000000800 */
[----:B------:R-:W-:Y:S01]  /*0f00*/  LEA R16, R133, 0xffffffc0, 0x6 ;  /* 0xffffffc085107811 */ /* 0x000fe200078e30ff */
[----:B------:R-:W-:-:S03]  /*0f10*/  ULDC.64 UR4, c[0x0][0x230] ;  /* 0x00008c0000047ab9 */ /* 0x000fc60000000a00 */
[----:B-----5:R-:W-:-:S03]  /*0f20*/  IABS R0, R16 ;  /* 0x0000001000007213 */ /* 0x020fc60000000000 */
[----:B------:R-:W2:Y:S01]  /*0f30*/  LDC.64 R80, c[0x0][0x248] ;  /* 0x00009200ff507b82 */ /* 0x000ea20000000a00 */
[----:B-1----:R-:W-:-:S04]  /*0f40*/  IABS R3, R15 ;  /* 0x0000000f00037213 */ /* 0x002fc80000000000 */
[----:B------:R-:W1:Y:S08]  /*0f50*/  I2F.RP R7, R3 ;  /* 0x0000000300077306 */ /* 0x000e700000209400 */
[----:B-1----:R-:W1:Y:S02]  /*0f60*/  MUFU.RCP R4, R7 ;  /* 0x0000000700047308 */ /* 0x002e640000001000 */
[----:B-1----:R-:W-:Y:S01]  /*0f70*/  IADD3 R4, R4, 0xffffffe, RZ ;  /* 0x0ffffffe04047810 */ /* 0x002fe20007ffe0ff */
[----:B------:R-:W1:Y:S05]  /*0f80*/  LDC R7, c[0x0][0x278] ;  /* 0x00009e00ff077b82 */ /* 0x000e6a0000000800 */
[----:B------:R-:W3:Y:S02]  /*0f90*/  F2I.FTZ.U32.TRUNC.NTZ R5, R4 ;  /* 0x0000000400057305 */ /* 0x000ee4000021f000 */
[----:B---3--:R-:W-:Y:S01]  /*0fa0*/  IMAD.MOV R2, RZ, RZ, -R5 ;  /* 0x000000ffff027224 */ /* 0x008fe200078e0a05 */
[----:B------:R-:W-:-:S03]  /*0fb0*/  MOV R4, RZ ;  /* 0x000000ff00047202 */ /* 0x000fc60000000f00 */
[----:B------:R-:W-:-:S04]  /*0fc0*/  IMAD R2, R2, R3, RZ ;  /* 0x0000000302027224 */ /* 0x000fc800078e02ff */
[----:B------:R-:W-:-:S04]  /*0fd0*/  IMAD.HI.U32 R5, R5, R2, R4 ;  /* 0x0000000205057227 */ /* 0x000fc800078e0004 */
[----:B------:R-:W-:-:S04]  /*0fe0*/  IMAD.MOV.U32 R2, RZ, RZ, R0 ;  /* 0x000000ffff027224 */ /* 0x000fc800078e0000 */
[----:B------:R-:W-:-:S05]  /*0ff0*/  IMAD.HI.U32 R9, R5, R2, RZ ;  /* 0x0000000205097227 */ /* 0x000fca00078e00ff */
[----:B------:R-:W-:-:S05]  /*1000*/  IADD3 R0, -R9, RZ, RZ ;  /* 0x000000ff09007210 */ /* 0x000fca0007ffe1ff */
[----:B------:R-:W-:-:S05]  /*1010*/  IMAD R0, R3, R0, R2 ;  /* 0x0000000003007224 */ /* 0x000fca00078e0202 */
[----:B------:R-:W-:-:S13]  /*1020*/  ISETP.GT.U32.AND P2, PT, R3, R0, PT ;  /* 0x000000000300720c */ /* 0x000fda0003f44070 */
[----:B------:R-:W-:Y:S01]  /*1030*/  @!P2 IMAD.IADD R0, R0, 0x1, -R3 ;  /* 0x000000010000a824 */ /* 0x000fe200078e0a03 */
[----:B------:R-:W-:Y:S02]  /*1040*/  @!P2 IADD3 R9, R9, 0x1, RZ ;  /* 0x000000010909a810 */ /* 0x000fe40007ffe0ff */
[----:B------:R-:W-:Y:S02]  /*1050*/  ISETP.NE.AND P2, PT, R15, RZ, PT ;  /* 0x000000ff0f00720c */ /* 0x000fe40003f45270 */
[----:B------:R-:W-:Y:S02]  /*1060*/  ISETP.GE.U32.AND P3, PT, R0, R3, PT ;  /* 0x000000030000720c */ /* 0x000fe40003f66070 */
[----:B------:R-:W-:-:S04]  /*1070*/  LOP3.LUT R0, R16, R15, RZ, 0x3c, !PT ;  /* 0x0000000f10007212 */ /* 0x000fc800078e3cff */
[----:B------:R-:W-:-:S07]  /*1080*/  ISETP.GE.AND P1, PT, R0, RZ, PT ;  /* 0x000000ff0000720c */ /* 0x000fce0003f26270 */
[----:B------:R-:W-:-:S06]  /*1090*/  @P3 VIADD R9, R9, 0x1 ;  /* 0x0000000109093836 */ /* 0x000fcc0000000000 */
[----:B------:R-:W-:Y:S02]  /*10a0*/  @!P1 IADD3 R9, -R9, RZ, RZ ;  /* 0x000000ff09099210 */ /* 0x000fe40007ffe1ff */
[----:B------:R-:W-:-:S05]  /*10b0*/  @!P2 LOP3.LUT R9, RZ, R15, RZ, 0x33, !PT ;  /* 0x0000000fff09a212 */ /* 0x000fca00078e33ff */
[----:B------:R-:W-:-:S05]  /*10c0*/  IMAD.WIDE R18, R9, 0x4, R212 ;  /* 0x0000000409127825 */ /* 0x000fca00078e02d4 */
[----:B------:R3:W4:Y:S01]  /*10d0*/  LDG.E R0, desc[UR8][R18.64] ;  /* 0x0000000812007981 */ /* 0x000722000c1e1900 */
[----:B-1----:R-:W-:Y:S02]  /*10e0*/  IABS R2, R7 ;  /* 0x0000000700027213 */ /* 0x002fe40000000000 */
[----:B------:R-:W-:Y:S02]  /*10f0*/  IADD3 R9, -R9, RZ, RZ ;  /* 0x000000ff09097210 */ /* 0x000fe40007ffe1ff */
[----:B------:R-:W1:Y:S03]  /*1100*/  I2F.RP R5, R2 ;  /* 0x0000000200057306 */ /* 0x000e660000209400 */
[----:B------:R-:W-:-:S05]  /*1110*/  IMAD R16, R15, R9, R16 ;  /* 0x000000090f107224 */ /* 0x000fca00078e0210 */
[----:B------:R-:W-:Y:S01]  /*1120*/  SHF.R.S32.HI R15, RZ, 0x1f, R16 ;  /* 0x0000001fff0f7819 */ /* 0x000fe20000011410 */
[----:B-1----:R-:W1:Y:S02]  /*1130*/  MUFU.RCP R12, R5 ;  /* 0x00000005000c7308 */ /* 0x002e640000001000 */
[----:B-1----:R-:W-:-:S06]  /*1140*/  VIADD R12, R12, 0xffffffe ;  /* 0x0ffffffe0c0c7836 */ /* 0x002fcc0000000000 */
[----:B------:R-:W1:Y:S02]  /*1150*/  F2I.FTZ.U32.TRUNC.NTZ R13, R12 ;  /* 0x0000000c000d7305 */ /* 0x000e64000021f000 */
[----:B-1----:R-:W-:Y:S01]  /*1160*/  IADD3 R3, RZ, -R13, RZ ;  /* 0x8000000dff037210 */ /* 0x002fe20007ffe0ff */
[----:B------:R-:W-:-:S04]  /*1170*/  IMAD.MOV.U32 R12, RZ, RZ, RZ ;  /* 0x000000ffff0c7224 */ /* 0x000fc800078e00ff */
[----:B------:R-:W-:Y:S01]  /*1180*/  IMAD R4, R3, R2, RZ ;  /* 0x0000000203047224 */ /* 0x000fe200078e02ff */
[----:B------:R-:W-:-:S03]  /*1190*/  IABS R3, R28 ;  /* 0x0000001c00037213 */ /* 0x000fc60000000000 */
[----:B------:R-:W-:Y:S01]  /*11a0*/  IMAD.HI.U32 R13, R13, R4, R12 ;  /* 0x000000040d0d7227 */ /* 0x000fe200078e000c */
[----:B------:R-:W-:-:S05]  /*11b0*/  MOV R4, R3 ;  /* 0x0000000300047202 */ /* 0x000fca0000000f00 */
[----:B---3--:R-:W-:-:S04]  /*11c0*/  IMAD.HI.U32 R18, R13, R4, RZ ;  /* 0x000000040d127227 */ /* 0x008fc800078e00ff */
[----:B------:R-:W-:-:S04]  /*11d0*/  IMAD.MOV R3, RZ, RZ, -R18 ;  /* 0x000000ffff037224 */ /* 0x000fc800078e0a12 */
[----:B------:R-:W-:-:S05]  /*11e0*/  IMAD R3, R2, R3, R4 ;  /* 0x0000000302037224 */ /* 0x000fca00078e0204 */
[----:B------:R-:W-:-:S13]  /*11f0*/  ISETP.GT.U32.AND P2, PT, R2, R3, PT ;  /* 0x000000030200720c */ /* 0x000fda0003f44070 */
[-C--:B------:R-:W-:Y:S01]  /*1200*/  @!P2 IADD3 R3, R3, -R2.reuse, RZ ;  /* 0x800000020303a210 */ /* 0x080fe20007ffe0ff */
[----:B------:R-:W-:Y:S01]  /*1210*/  @!P2 VIADD R18, R18, 0x1 ;  /* 0x000000011212a836 */ /* 0x000fe20000000000 */
[----:B------:R-:W-:Y:S02]  /*1220*/  ISETP.NE.AND P2, PT, R7, RZ, PT ;  /* 0x000000ff0700720c */ /* 0x000fe40003f45270 */
[----:B------:R-:W-:Y:S02]  /*1230*/  ISETP.GE.U32.AND P3, PT, R3, R2, PT ;  /* 0x000000020300720c */ /* 0x000fe40003f66070 */
[----:B------:R-:W-:-:S04]  /*1240*/  LOP3.LUT R2, R28, R7, RZ, 0x3c, !PT ;  /* 0x000000071c027212 */ /* 0x000fc800078e3cff */
[----:B------:R-:W-:Y:S02]  /*1250*/  ISETP.GE.AND P1, PT, R2, RZ, PT ;  /* 0x000000ff0200720c */ /* 0x000fe40003f26270 */
[----:B------:R-:W1:Y:S05]  /*1260*/  LDC.64 R2, c[0x0][0x238] ;  /* 0x00008e00ff027b82 */ /* 0x000e6a0000000a00 */
[----:B------:R-:W-:-:S06]  /*1270*/  @P3 VIADD R18, R18, 0x1 ;  /* 0x0000000112123836 */ /* 0x000fcc0000000000 */
[----:B------:R-:W-:Y:S02]  /*1280*/  @!P1 IADD3 R18, -R18, RZ, RZ ;  /* 0x000000ff12129210 */ /* 0x000fe40007ffe1ff */
[----:B------:R-:W-:-:S04]  /*1290*/  @!P2 LOP3.LUT R18, RZ, R7, RZ, 0x33, !PT ;  /* 0x00000007ff12a212 */ /* 0x000fc800078e33ff */
[----:B------:R-:W-:Y:S02]  /*12a0*/  SHF.R.S32.HI R7, RZ, 0x1f, R18 ;  /* 0x0000001fff077819 */ /* 0x000fe40000011412 */
[----:B----4-:R-:W-:Y:S01]  /*12b0*/  SHF.R.S32.HI R5, RZ, 0x1f, R0 ;  /* 0x0000001fff057819 */ /* 0x010fe20000011400 */
[----:B------:R-:W-:-:S04]  /*12c0*/  IMAD.WIDE.U32 R8, R0, UR4, RZ ;  /* 0x0000000400087c25 */ /* 0x000fc8000f8e00ff */
[C---:B------:R-:W-:Y:S02]  /*12d0*/  IMAD R13, R5.reuse, UR4, RZ ;  /* 0x00000004050d7c24 */ /* 0x040fe4000f8e02ff */
[----:B-1----:R-:W-:Y:S02]  /*12e0*/  IMAD R5, R5, R2, RZ ;  /* 0x0000000205057224 */ /* 0x002fe400078e02ff */
[C---:B------:R-:W-:Y:S01]  /*12f0*/  IMAD R4, R0.reuse, UR5, R13 ;  /* 0x0000000500047c24 */ /* 0x040fe2000f8e020d */
[----:B------:R-:W-:Y:S01]  /*1300*/  ULDC.64 UR4, c[0x0][0x260] ;  /* 0x0000980000047ab9 */ /* 0x000fe20000000a00 */
[----:B------:R-:W-:Y:S02]  /*1310*/  IMAD R3, R0, R3, R5 ;  /* 0x0000000300037224 */ /* 0x000fe400078e0205 */
[----:B------:R-:W-:Y:S02]  /*1320*/  IMAD.IADD R9, R9, 0x1, R4 ;  /* 0x0000000109097824 */ /* 0x000fe400078e0204 */
[----:B--2---:R-:W-:-:S02]  /*1330*/  IMAD R4, R15, R80, RZ ;  /* 0x000000500f047224 */ /* 0x004fc400078e02ff */
[----:B------:R-:W-:-:S04]  /*1340*/  IMAD.WIDE.U32 R8, R16, R80, R8 ;  /* 0x0000005010087225 */ /* 0x000fc800078e0008 */
[----:B------:R-:W-:Y:S01]  /*1350*/  IMAD R4, R16, R81, R4 ;  /* 0x0000005110047224 */ /* 0x000fe200078e0204 */
[----:B------:R-:W-:-:S04]  /*1360*/  MOV R12, R8 ;  /* 0x00000008000c7202 */ /* 0x000fc80000000f00 */
[----:B------:R-:W-:Y:S01]  /*1370*/  IADD3 R13, R9, R4, RZ ;  /* 0x00000004090d7210 */ /* 0x000fe20007ffe0ff */
[----:B------:R-:W-:Y:S02]  /*1380*/  IMAD R9, R7, UR4, RZ ;  /* 0x0000000407097c24 */ /* 0x000fe4000f8e02ff */
[----:B------:R-:W-:-:S04]  /*1390*/  IMAD.WIDE.U32 R4, R0, R2, RZ ;  /* 0x0000000200047225 */ /* 0x000fc800078e00ff */
[C---:B------:R-:W-:Y:S01]  /*13a0*/  IMAD R9, R18.reuse, UR5, R9 ;  /* 0x0000000512097c24 */ /* 0x040fe2000f8e0209 */
[----:B------:R-:W-:Y:S01]  /*13b0*/  IADD3 R8, R5, R3, RZ ;  /* 0x0000000305087210 */ /* 0x000fe20007ffe0ff */
[----:B------:R-:W-:-:S04]  /*13c0*/  IMAD.WIDE.U32 R38, R18, UR4, R12 ;  /* 0x0000000412267c25 */ /* 0x000fc8000f8e000c */
[----:B------:R-:W-:Y:S01]  /*13d0*/  IMAD.MOV.U32 R10, RZ, RZ, R4 ;  /* 0x000000ffff0a7224 */ /* 0x000fe200078e0004 */
[----:B------:R-:W-:Y:S01]  /*13e0*/  IADD3 R36, R39, R9, RZ ;  /* 0x0000000927247210 */ /* 0x000fe20007ffe0ff */
[----:B------:R-:W-:Y:S06]  /*13f0*/  BRA `(.L_x_711) ;  /* 0x0000000400387947 */ /* 0x000fec0003800000 */
.L_x_710:
[----:B------:R-:W1:Y:S01]  /*1400*/  LDC R7, c[0x0][0x278] ;  /* 0x00009e00ff077b82 */ /* 0x000e620000000800 */
[----:B------:R-:W-:Y:S02]  /*1410*/  ISETP.NE.AND P4, PT, R13, -0x1, PT ;  /* 0xffffffff0d00780c */ /* 0x000fe40003f85270 */
[----:B------:R-:W-:-:S04]  /*1420*/  LEA R16, R133, 0xffffffc0, 0x6 ;  /* 0xffffffc085107811 */ /* 0x000fc800078e30ff */
[----:B------:R-:W-:-:S07]  /*1430*/  SHF.R.S32.HI R15, RZ, 0x1f, R16 ;  /* 0x0000001fff0f7819 */ /* 0x000fce0000011410 */
[----:B------:R-:W2:Y:S01]  /*1440*/  @P4 LDC.64 R80, c[0x0][0x248] ;  /* 0x00009200ff504b82 */ /* 0x000ea20000000a00 */
[----:B-1----:R-:W-:-:S04]  /*1450*/  IABS R3, R7 ;  /* 0x0000000700037213 */ /* 0x002fc80000000000 */
[----:B------:R-:W1:Y:S08]  /*1460*/  I2F.RP R5, R3 ;  /* 0x0000000300057306 */ /* 0x000e700000209400 */
[----:B-1----:R-:W1:Y:S02]  /*1470*/  MUFU.RCP R8, R5 ;  /* 0x0000000500087308 */ /* 0x002e640000001000 */
[----:B-1----:R-:W-:-:S06]  /*1480*/  VIADD R8, R8, 0xffffffe ;  /* 0x0ffffffe08087836 */ /* 0x002fcc0000000000 */
[----:B------:R-:W1:Y:S02]  /*1490*/  F2I.FTZ.U32.TRUNC.NTZ R9, R8 ;  /* 0x0000000800097305 */ /* 0x000e64000021f000 */
[----:B-1----:R-:W-:Y:S01]  /*14a0*/  IMAD.MOV R2, RZ, RZ, -R9 ;  /* 0x000000ffff027224 */ /* 0x002fe200078e0a09 */
[----:B------:R-:W-:-:S03]  /*14b0*/  MOV R8, RZ ;  /* 0x000000ff00087202 */ /* 0x000fc60000000f00 */
[----:B------:R-:W-:Y:S01]  /*14c0*/  IMAD R4, R2, R3, RZ ;  /* 0x0000000302047224 */ /* 0x000fe200078e02ff */
[----:B------:R-:W-:-:S03]  /*14d0*/  IABS R2, R28 ;  /* 0x0000001c00027213 */ /* 0x000fc60000000000 */
[----:B------:R-:W-:Y:S01]  /*14e0*/  IMAD.HI.U32 R9, R9, R4, R8 ;  /* 0x0000000409097227 */ /* 0x000fe200078e0008 */
[----:B------:R-:W-:-:S03]  /*14f0*/  LOP3.LUT R8, R28, R7, RZ, 0x3c, !PT ;  /* 0x000000071c087212 */ /* 0x000fc600078e3cff */
[----:B------:R-:W-:Y:S01]  /*1500*/  IMAD.MOV.U32 R4, RZ, RZ, R2 ;  /* 0x000000ffff047224 */ /* 0x000fe200078e0002 */
[----:B------:R-:W-:Y:S02]  /*1510*/  ISETP.GE.AND P2, PT, R8, RZ, PT ;  /* 0x000000ff0800720c */ /* 0x000fe40003f46270 */
[----:B------:R-:W-:Y:S01]  /*1520*/  @P4 IADD3 R8, R12, R13, RZ ;  /* 0x0000000d0c084210 */ /* 0x000fe20007ffe0ff */
[----:B------:R-:W-:-:S04]  /*1530*/  IMAD.HI.U32 R18, R9, R4, RZ ;  /* 0x0000000409127227 */ /* 0x000fc800078e00ff */
[----:B--2---:R-:W-:Y:S01]  /*1540*/  @P4 IMAD R17, R8, R81, RZ ;  /* 0x0000005108114224 */ /* 0x004fe200078e02ff */
[----:B------:R-:W-:Y:S01]  /*1550*/  IADD3 R2, -R18, RZ, RZ ;  /* 0x000000ff12027210 */ /* 0x000fe20007ffe1ff */
[----:B------:R-:W-:-:S04]  /*1560*/  @P4 IMAD.WIDE.U32 R8, R8, R80, RZ ;  /* 0x0000005008084225 */ /* 0x000fc800078e00ff */
[----:B------:R-:W-:Y:S02]  /*1570*/  IMAD R2, R3, R2, R4 ;  /* 0x0000000203027224 */ /* 0x000fe400078e0204 */
[----:B------:R-:W1:Y:S01]  /*1580*/  @P4 LDC.64 R4, c[0x0][0x250] ;  /* 0x00009400ff044b82 */ /* 0x000e620000000a00 */
[----:B------:R-:W-:Y:S02]  /*1590*/  @P4 IMAD.IADD R17, R9, 0x1, R17 ;  /* 0x0000000109114824 */ /* 0x000fe400078e0211 */
[----:B------:R-:W-:-:S13]  /*15a0*/  ISETP.GT.U32.AND P1, PT, R3, R2, PT ;  /* 0x000000020300720c */ /* 0x000fda0003f24070 */
[----:B------:R-:W-:Y:S02]  /*15b0*/  @!P1 IMAD.IADD R2, R2, 0x1, -R3 ;  /* 0x0000000102029824 */ /* 0x000fe400078e0a03 */
[----:B------:R-:W-:Y:S01]  /*15c0*/  @!P1 VIADD R18, R18, 0x1 ;  /* 0x0000000112129836 */ /* 0x000fe20000000000 */
[----:B------:R-:W-:Y:S02]  /*15d0*/  ISETP.NE.AND P1, PT, R7, RZ, PT ;  /* 0x000000ff0700720c */ /* 0x000fe40003f25270 */
[----:B------:R-:W-:Y:S02]  /*15e0*/  ISETP.GE.U32.AND P3, PT, R2, R3, PT ;  /* 0x000000030200720c */ /* 0x000fe40003f66070 */
[----:B------:R-:W2:Y:S11]  /*15f0*/  LDC.64 R2, c[0x0][0x260] ;  /* 0x00009800ff027b82 */ /* 0x000eb60000000a00 */
[----:B------:R-:W-:-:S04]  /*1600*/  @P3 IADD3 R18, R18, 0x1, RZ ;  /* 0x0000000112123810 */ /* 0x000fc80007ffe0ff */
[----:B------:R-:W-:Y:S01]  /*1610*/  @!P2 IADD3 R18, -R18, RZ, RZ ;  /* 0x000000ff1212a210 */ /* 0x000fe20007ffe1ff */
[----:B------:R-:W-:Y:S06]  /*1620*/  @P4 BRA `(.L_x_712) ;  /* 0x0000000000344947 */ /* 0x000fec0003800000 */
[----:B------:R-:W3:Y:S01]  /*1630*/  LDC.64 R80, c[0x0][0x248] ;  /* 0x00009200ff507b82 */ /* 0x000ee20000000a00 */
[----:B------:R-:W-:-:S07]  /*1640*/  SHF.R.S32.HI R17, RZ, 0x1f, R12 ;  /* 0x0000001fff117819 */ /* 0x000fce000001140c */
[----:B------:R-:W4:Y:S01]  /*1650*/  LDC.64 R8, c[0x0][0x230] ;  /* 0x00008c00ff087b82 */ /* 0x000f220000000a00 */
[-C--:B---3--:R-:W-:Y:S01]  /*1660*/  IMAD R14, R17, R80.reuse, RZ ;  /* 0x00000050110e7224 */ /* 0x088fe200078e02ff */
[----:B-----5:R-:W-:Y:S01]  /*1670*/  SHF.R.S32.HI R17, RZ, 0x1f, R0 ;  /* 0x0000001fff117819 */ /* 0x020fe20000011400 */
[----:B------:R-:W-:-:S04]  /*1680*/  IMAD.WIDE.U32 R20, R12, R80, RZ ;  /* 0x000000500c147225 */ /* 0x000fc800078e00ff */
[----:B------:R-:W-:Y:S02]  /*1690*/  IMAD R14, R12, R81, R14 ;  /* 0x000000510c0e7224 */ /* 0x000fe400078e020e */
[----:B----4-:R-:W-:-:S03]  /*16a0*/  IMAD R10, R17, R8, RZ ;  /* 0x00000008110a7224 */ /* 0x010fc600078e02ff */
[----:B------:R-:W-:Y:S01]  /*16b0*/  IADD3 R21, R21, R14, RZ ;  /* 0x0000000e15157210 */ /* 0x000fe20007ffe0ff */
[C---:B------:R-:W-:Y:S02]  /*16c0*/  IMAD R9, R0.reuse, R9, R10 ;  /* 0x0000000900097224 */ /* 0x040fe400078e020a */
[----:B------:R-:W-:-:S05]  /*16d0*/  IMAD.WIDE.U32 R20, R0, R8, R20 ;  /* 0x0000000800147225 */ /* 0x000fca00078e0014 */
[----:B------:R-:W-:Y:S02]  /*16e0*/  IADD3 R17, R21, R9, RZ ;  /* 0x0000000915117210 */ /* 0x000fe40007ffe0ff */
[----:B------:R-:W-:-:S07]  /*16f0*/  MOV R8, R20 ;  /* 0x0000001400087202 */ /* 0x000fce0000000f00 */
.L_x_712:
[----:B------:R-:W-:Y:S01]  /*1700*/  MOV R22, R8 ;  /* 0x0000000800167202 */ /* 0x000fe20000000f00 */
[----:B------:R-:W-:Y:S01]  /*1710*/  IMAD R9, R15, R80, RZ ;  /* 0x000000500f097224 */ /* 0x000fe200078e02ff */
[----:B------:R-:W-:Y:S02]  /*1720*/  MOV R23, R17 ;  /* 0x0000001100177202 */ /* 0x000fe40000000f00 */
[----:B------:R-:W-:Y:S01]  /*1730*/  @!P1 LOP3.LUT R18, RZ, R7, RZ, 0x33, !PT ;  /* 0x00000007ff129212 */ /* 0x000fe200078e33ff */
[-C--:B------:R-:W-:Y:S01]  /*1740*/  IMAD R9, R81, R16.reuse, R9 ;  /* 0x0000001051097224 */ /* 0x080fe200078e0209 */
[----:B------:R-:W-:Y:S01]  /*1750*/  @P4 IADD3 R8, R12, R13, RZ ;  /* 0x0000000d0c084210 */ /* 0x000fe20007ffe0ff */
[----:B------:R-:W-:Y:S01]  /*1760*/  IMAD.WIDE.U32 R22, R80, R16, R22 ;  /* 0x0000001050167225 */ /* 0x000fe200078e0016 */
[----:B------:R-:W-:-:S03]  /*1770*/  SHF.R.S32.HI R7, RZ, 0x1f, R18 ;  /* 0x0000001fff077819 */ /* 0x000fc60000011412 */
[----:B-1----:R-:W-:Y:S01]  /*1780*/  @P4 IMAD.WIDE.U32 R20, R8, R4, RZ ;  /* 0x0000000408144225 */ /* 0x002fe200078e00ff */
[----:B------:R-:W-:-:S03]  /*1790*/  IADD3 R23, R23, R9, RZ ;  /* 0x0000000917177210 */ /* 0x000fc60007ffe0ff */
[----:B--2---:R-:W-:Y:S01]  /*17a0*/  IMAD R9, R7, R2, RZ ;  /* 0x0000000207097224 */ /* 0x004fe200078e02ff */
[----:B------:R-:W-:Y:S01]  /*17b0*/  @P4 MOV R10, R20 ;  /* 0x00000014000a4202 */ /* 0x000fe20000000f00 */
[----:B------:R-:W-:-:S04]  /*17c0*/  IMAD.WIDE.U32 R38, R18, R2, R22 ;  /* 0x0000000212267225 */ /* 0x000fc800078e0016 */
[----:B------:R-:W-:Y:S02]  /*17d0*/  IMAD R3, R18, R3, R9 ;  /* 0x0000000312037224 */ /* 0x000fe400078e0209 */
[----:B------:R-:W-:-:S03]  /*17e0*/  @P4 IMAD R8, R8, R5, R21 ;  /* 0x0000000508084224 */ /* 0x000fc600078e0215 */
[----:B------:R-:W-:Y:S01]  /*17f0*/  IADD3 R36, R39, R3, RZ ;  /* 0x0000000327247210 */ /* 0x000fe20007ffe0ff */
[----:B------:R-:W-:Y:S06]  /*1800*/  @P4 BRA `(.L_x_711) ;  /* 0x0000000000344947 */ /* 0x000fec0003800000 */
[----:B------:R-:W1:Y:S01]  /*1810*/  LDC.64 R4, c[0x0][0x250] ;  /* 0x00009400ff047b82 */ /* 0x000e620000000a00 */
[----:B------:R-:W-:-:S07]  /*1820*/  SHF.R.S32.HI R9, RZ, 0x1f, R12 ;  /* 0x0000001fff097819 */ /* 0x000fce000001140c */
[----:B------:R-:W2:Y:S01]  /*1830*/  LDC.64 R2, c[0x0][0x238] ;  /* 0x00008e00ff027b82 */ /* 0x000ea20000000a00 */
[----:B-1----:R-:W-:Y:S01]  /*1840*/  IMAD R8, R9, R4, RZ ;  /* 0x0000000409087224 */ /* 0x002fe200078e02ff */
[----:B-----5:R-:W-:-:S03]  /*1850*/  SHF.R.S32.HI R9, RZ, 0x1f, R0 ;  /* 0x0000001fff097819 */ /* 0x020fc60000011400 */
[C---:B------:R-:W-:Y:S02]  /*1860*/  IMAD R5, R12.reuse, R5, R8 ;  /* 0x000000050c057224 */ /* 0x040fe400078e0208 */
[----:B------:R-:W-:-:S04]  /*1870*/  IMAD.WIDE.U32 R12, R12, R4, RZ ;  /* 0x000000040c0c7225 */ /* 0x000fc800078e00ff */
[----:B--2---:R-:W-:Y:S01]  /*1880*/  IMAD R9, R9, R2, RZ ;  /* 0x0000000209097224 */ /* 0x004fe200078e02ff */
[----:B------:R-:W-:-:S03]  /*1890*/  IADD3 R13, R13, R5, RZ ;  /* 0x000000050d0d7210 */ /* 0x000fc60007ffe0ff */
[C---:B------:R-:W-:Y:S02]  /*18a0*/  IMAD R3, R0.reuse, R3, R9 ;  /* 0x0000000300037224 */ /* 0x040fe400078e0209 */
[----:B------:R-:W-:-:S05]  /*18b0*/  IMAD.WIDE.U32 R12, R0, R2, R12 ;  /* 0x00000002000c7225 */ /* 0x000fca00078e000c */
[----:B------:R-:W-:Y:S02]  /*18c0*/  IADD3 R8, R13, R3, RZ ;  /* 0x000000030d087210 */ /* 0x000fe40007ffe0ff */
[----:B------:R-:W-:-:S07]  /*18d0*/  MOV R10, R12 ;  /* 0x0000000c000a7202 */ /* 0x000fce0000000f00 */
.L_x_711:
[----:B------:R-:W-:Y:S01]  /*18e0*/  ISETP.NE.AND P1, PT, R206, -0x1, PT ;  /* 0xffffffffce00780c */ /* 0x000fe20003f25270 */
[----:B------:R-:W1:Y:S01]  /*18f0*/  S2UR UR10, SR_CgaCtaId ;  /* 0x00000000000a79c3 */ /* 0x000e620000008800 */
[----:B------:R-:W-:Y:S01]  /*1900*/  SHF.R.S32.HI R13, RZ, 0x1f, R6 ;  /* 0x0000001fff0d7819 */ /* 0x000fe20000011406 */
[----:B------:R-:W-:Y:S01]  /*1910*/  ULDC.64 UR6, c[0x0][0x268] ;  /* 0x00009a0000067ab9 */ /* 0x000fe20000000a00 */
[----:B------:R-:W-:Y:S01]  /*1920*/  IMAD.IADD R199, R208, 0x1, -R199 ;  /* 0x00000001d0c77824 */ /* 0x000fe200078e0ac7 */
[----:B------:R-:W-:Y:S01]  /*1930*/  ULDC.64 UR4, c[0x0][0x258] ;  /* 0x0000960000047ab9 */ /* 0x000fe20000000a00 */
[----:B------:R-:W-:Y:S01]  /*1940*/  LEA.HI R24, R13, R6, RZ, 0x4 ;  /* 0x000000060d187211 */ /* 0x000fe200078f20ff */
[----:B------:R-:W-:Y:S01]  /*1950*/  IMAD R7, R7, UR6, RZ ;  /* 0x0000000607077c24 */ /* 0x000fe2000f8e02ff */
[----:B------:R-:W-:Y:S01]  /*1960*/  BSSY B0, `(.L_x_713) ;  /* 0x0000063000007945 */ /* 0x000fe20003800000 */
[----:B------:R-:W2:Y:S01]  /*1970*/  LDC.64 R134, c[0x0][0x250] ;  /* 0x00009400ff867b82 */ /* 0x000ea20000000a00 */
[----:B------:R-:W-:-:S03]  /*1980*/  LOP3.LUT R17, R24, 0xfffffff0, RZ, 0xc0, !PT ;  /* 0xfffffff018117812 */ /* 0x000fc600078ec0ff */
[----:B------:R-:W-:Y:S02]  /*1990*/  @!P1 SHF.R.S32.HI R9, RZ, 0x1f, R11 ;  /* 0x0000001fff099819 */ /* 0x000fe4000001140b */
[----:B------:R-:W-:Y:S02]  /*19a0*/  IMAD.IADD R17, R6, 0x1, -R17 ;  /* 0x0000000106117824 */ /* 0x000fe400078e0a11 */
[----:B------:R-:W3:Y:S08]  /*19b0*/  @!P1 LDC.64 R4, c[0x0][0x228] ;  /* 0x00008a00ff049b82 */ /* 0x000ef00000000a00 */
[----:B------:R-:W4:Y:S01]  /*19c0*/  @P1 LDC.64 R2, c[0x0][0x240] ;  /* 0x00009000ff021b82 */ /* 0x000f220000000a00 */
[----:B---3-5:R-:W-:Y:S01]  /*19d0*/  @!P1 IMAD R0, R9, R4, RZ ;  /* 0x0000000409009224 */ /* 0x028fe200078e02ff */
[----:B------:R-:W-:Y:S01]  /*19e0*/  LEA.HI R9, R13, R6, RZ, 0x3 ;  /* 0x000000060d097211 */ /* 0x000fe200078f18ff */
[----:B------:R-:W-:-:S03]  /*19f0*/  @!P1 IMAD.WIDE.U32 R20, R11, R4, RZ ;  /* 0x000000040b149225 */ /* 0x000fc600078e00ff */
[----:B------:R-:W-:Y:S01]  /*1a00*/  SHF.R.S32.HI R22, RZ, 0x3, R9 ;  /* 0x00000003ff167819 */ /* 0x000fe20000011409 */
[----:B------:R-:W-:Y:S01]  /*1a10*/  @!P1 IMAD R5, R11, R5, R0 ;  /* 0x000000050b059224 */ /* 0x000fe200078e0200 */
[----:B------:R-:W-:Y:S01]  /*1a20*/  LOP3.LUT R9, R9, 0xfffffff8, RZ, 0xc0, !PT ;  /* 0xfffffff809097812 */ /* 0x000fe200078ec0ff */
[----:B----4-:R-:W-:Y:S01]  /*1a30*/  @P1 IMAD.WIDE.U32 R26, R206, R2, RZ ;  /* 0x00000002ce1a1225 */ /* 0x010fe200078e00ff */
[----:B------:R-:W-:Y:S02]  /*1a40*/  SHF.R.S32.HI R0, RZ, 0x1f, R17 ;  /* 0x0000001fff007819 */ /* 0x000fe40000011411 */
[----:B------:R-:W-:Y:S01]  /*1a50*/  ISETP.GE.AND P5, PT, R22, R199, PT ;  /* 0x000000c71600720c */ /* 0x000fe20003fa6270 */
[----:B------:R-:W-:Y:S01]  /*1a60*/  IMAD.IADD R2, R6, 0x1, -R9 ;  /* 0x0000000106027824 */ /* 0x000fe200078e0a09 */
[----:B------:R-:W-:Y:S01]  /*1a70*/  LEA.HI R0, R0, R17, RZ, 0x3 ;  /* 0x0000001100007211 */ /* 0x000fe200078f18ff */
[----:B------:R-:W-:Y:S01]  /*1a80*/  IMAD.SHL.U32 R207, R22, 0x40, RZ ;  /* 0x0000004016cf7824 */ /* 0x000fe200078e00ff */
[----:B------:R-:W-:Y:S01]  /*1a90*/  SHF.R.S32.HI R23, RZ, 0x1f, R22 ;  /* 0x0000001fff177819 */ /* 0x000fe20000011416 */
[----:B------:R-:W-:Y:S01]  /*1aa0*/  IMAD.SHL.U32 R210, R2, 0x8, RZ ;  /* 0x0000000802d27824 */ /* 0x000fe200078e00ff */
[----:B------:R-:W-:Y:S01]  /*1ab0*/  LOP3.LUT R4, R0, 0xfffffff8, RZ, 0xc0, !PT ;  /* 0xfffffff800047812 */ /* 0x000fe200078ec0ff */
[----:B------:R-:W-:Y:S01]  /*1ac0*/  @P1 IMAD R12, R206, R3, R27 ;  /* 0x00000003ce0c1224 */ /* 0x000fe200078e021b */
[----:B------:R-:W-:Y:S01]  /*1ad0*/  LOP3.LUT R207, R207, 0x1c0, RZ, 0xc0, !PT ;  /* 0x000001c0cfcf7812 */ /* 0x000fe200078ec0ff */
[----:B------:R-:W-:Y:S01]  /*1ae0*/  @P1 IMAD.MOV.U32 R3, RZ, RZ, R26 ;  /* 0x000000ffff031224 */ /* 0x000fe200078e001a */
[----:B------:R-:W-:Y:S01]  /*1af0*/  IADD3 R26, P2, R210, R10, RZ ;  /* 0x0000000ad21a7210 */ /* 0x000fe20007f5e0ff */
[----:B------:R-:W-:Y:S01]  /*1b00*/  @!P1 IMAD.IADD R12, R21, 0x1, R5 ;  /* 0x00000001150c9824 */ /* 0x000fe200078e0205 */
[----:B------:R-:W-:Y:S01]  /*1b10*/  SHF.R.S32.HI R21, RZ, 0x1f, R210 ;  /* 0x0000001fff157819 */ /* 0x000fe200000114d2 */
[----:B------:R-:W-:Y:S01]  /*1b20*/  IMAD.IADD R17, R17, 0x1, -R4 ;  /* 0x0000000111117824 */ /* 0x000fe200078e0a04 */
[----:B------:R-:W-:Y:S01]  /*1b30*/  LOP3.LUT R14, R207, 0x38, R210, 0xf8, !PT ;  /* 0x00000038cf0e7812 */ /* 0x000fe200078ef8d2 */
[----:B------:R-:W-:Y:S01]  /*1b40*/  IMAD.WIDE R32, R33, 0x40, R22 ;  /* 0x0000004021207825 */ /* 0x000fe200078e0216 */
[----:B------:R-:W-:-:S02]  /*1b50*/  @!P1 MOV R3, R20 ;  /* 0x0000001400039202 */ /* 0x000fc40000000f00 */
[----:B------:R-:W-:Y:S01]  /*1b60*/  SHF.R.U32.HI R207, RZ, 0x3, R207 ;  /* 0x00000003ffcf7819 */ /* 0x000fe200000116cf */
[----:B------:R-:W-:Y:S01]  /*1b70*/  IMAD.X R27, R21, 0x1, R8, P2 ;  /* 0x00000001151b7824 */ /* 0x000fe200010e0608 */
[----:B------:R-:W-:Y:S01]  /*1b80*/  SHF.R.S32.HI R4, RZ, 0x1f, R28 ;  /* 0x0000001fff047819 */ /* 0x000fe2000001141c */
[----:B------:R-:W-:Y:S01]  /*1b90*/  VIADD R20, R22, 0x20 ;  /* 0x0000002016147836 */ /* 0x000fe20000000000 */
[C---:B------:R-:W-:Y:S01]  /*1ba0*/  IADD3 R34, P1, R210.reuse, R3, RZ ;  /* 0x00000003d2227210 */ /* 0x040fe20007f3e0ff */
[----:B------:R-:W-:Y:S01]  /*1bb0*/  VIADD R201, R210, 0x40 ;  /* 0x00000040d2c97836 */ /* 0x000fe20000000000 */
[----:B------:R-:W-:Y:S01]  /*1bc0*/  LOP3.LUT R207, R14, R207, RZ, 0x3c, !PT ;  /* 0x000000cf0ecf7212 */ /* 0x000fe200078e3cff */
[C---:B------:R-:W-:Y:S01]  /*1bd0*/  IMAD R14, R18.reuse, UR7, R7 ;  /* 0x00000007120e7c24 */ /* 0x040fe2000f8e0207 */
[----:B------:R-:W-:Y:S01]  /*1be0*/  LEA.HI R5, R13, R6, RZ, 0x6 ;  /* 0x000000060d057211 */ /* 0x000fe200078f30ff */
[----:B------:R-:W-:Y:S01]  /*1bf0*/  IMAD.WIDE.U32 R18, R18, UR6, R26 ;  /* 0x0000000612127c25 */ /* 0x000fe2000f8e001a */
[----:B------:R-:W-:-:S02]  /*1c00*/  ISETP.GE.AND P3, PT, R20, R199, PT ;  /* 0x000000c71400720c */ /* 0x000fc40003f66270 */
[----:B------:R-:W-:Y:S01]  /*1c10*/  MOV R7, 0x10 ;  /* 0x0000001000077802 */ /* 0x000fe20000000f00 */
[----:B------:R-:W-:Y:S02]  /*1c20*/  IMAD R31, R4, UR4, RZ ;  /* 0x00000004041f7c24 */ /* 0x000fe4000f8e02ff */
[C---:B------:R-:W-:Y:S02]  /*1c30*/  VIADD R26, R22.reuse, 0x10 ;  /* 0x00000010161a7836 */ /* 0x040fe40000000000 */
[----:B------:R-:W-:Y:S01]  /*1c40*/  IMAD.X R35, R21, 0x1, R12, P1 ;  /* 0x0000000115237824 */ /* 0x000fe200008e060c */
[----:B------:R-:W-:Y:S01]  /*1c50*/  IADD3 R12, R22, 0x30, RZ ;  /* 0x00000030160c7810 */ /* 0x000fe20007ffe0ff */
[----:B------:R-:W-:Y:S01]  /*1c60*/  IMAD R31, R28, UR5, R31 ;  /* 0x000000051c1f7c24 */ /* 0x000fe2000f8e021f */
[----:B------:R-:W-:Y:S01]  /*1c70*/  ISETP.GE.AND P4, PT, R26, R199, PT ;  /* 0x000000c71a00720c */ /* 0x000fe20003f86270 */
[----:B------:R-:W-:Y:S02]  /*1c80*/  IMAD.SHL.U32 R10, R5, 0x8, RZ ;  /* 0x00000008050a7824 */ /* 0x000fe400078e00ff */
[----:B------:R-:W-:Y:S01]  /*1c90*/  IMAD.WIDE.U32 R28, R28, UR4, R34 ;  /* 0x000000041c1c7c25 */ /* 0x000fe2000f8e0022 */
[----:B------:R-:W-:Y:S01]  /*1ca0*/  UMOV UR4, 0x400 ;  /* 0x0000040000047882 */ /* 0x000fe20000000000 */
[----:B------:R-:W-:Y:S01]  /*1cb0*/  R2P PR, R17, 0x6 ;  /* 0x0000000611007804 */ /* 0x000fe20000000000 */
[----:B-1----:R-:W-:Y:S01]  /*1cc0*/  ULEA UR4, UR10, UR4, 0x18 ;  /* 0x000000040a047291 */ /* 0x002fe2000f8ec03f */
[----:B------:R-:W-:Y:S01]  /*1cd0*/  IMAD.MOV.U32 R5, RZ, RZ, 0x20 ;  /* 0x00000020ff057424 */ /* 0x000fe200078e00ff */
[----:B------:R-:W-:Y:S01]  /*1ce0*/  LOP3.LUT R207, R207, 0xfffffe00, R10, 0xf8, !PT ;  /* 0xfffffe00cfcf7812 */ /* 0x000fe200078ef80a */
[----:B------:R-:W-:Y:S01]  /*1cf0*/  IMAD.SHL.U32 R4, R133, 0x40, RZ ;  /* 0x0000004085047824 */ /* 0x000fe200078e00ff */
[----:B------:R-:W-:Y:S01]  /*1d00*/  SEL R7, R7, 0xfffffff0, !P1 ;  /* 0xfffffff007077807 */ /* 0x000fe20004800000 */
[----:B------:R-:W-:Y:S01]  /*1d10*/  VIADD R200, R210, 0x80 ;  /* 0x00000080d2c87836 */ /* 0x000fe20000000000 */
[----:B------:R-:W-:Y:S01]  /*1d20*/  LEA R207, R207, UR4, 0x1 ;  /* 0x00000004cfcf7c11 */ /* 0x000fe2000f8e08ff */
[----:B------:R-:W-:Y:S01]  /*1d30*/  IMAD.IADD R31, R29, 0x1, R31 ;  /* 0x000000011d1f7824 */ /* 0x000fe200078e021f */
[----:B------:R-:W-:Y:S01]  /*1d40*/  SEL R5, R5, 0xffffffe0, !P2 ;  /* 0xffffffe005057807 */ /* 0x000fe20005000000 */
[----:B--2---:R-:W-:Y:S06]  /*1d50*/  @P5 BRA `(.L_x_714) ;  /* 0x00000000008c5947 */ /* 0x004fec0003800000 */
[----:B------:R-:W-:Y:S01]  /*1d60*/  ULDC UR5, c[0x0][0x2d0] ;  /* 0x0000b40000057ab9 */ /* 0x000fe20000000800 */
[----:B------:R-:W-:Y:S01]  /*1d70*/  ULDC.64 UR6, c[0x0][0x240] ;  /* 0x0000900000067ab9 */ /* 0x000fe20000000a00 */
[----:B------:R-:W-:Y:S01]  /*1d80*/  ISETP.GE.AND P6, PT, R210, UR5, PT ;  /* 0x00000005d2007c0c */ /* 0x000fe2000bfc6270 */
[----:B------:R-:W-:Y:S01]  /*1d90*/  IMAD R3, R33, UR6, RZ ;  /* 0x0000000621037c24 */ /* 0x000fe2000f8e02ff */
[----:B------:R-:W-:Y:S01]  /*1da0*/  ISETP.GE.AND P5, PT, R201, UR5, PT ;  /* 0x00000005c9007c0c */ /* 0x000fe2000bfa6270 */
[----:B------:R-:W-:Y:S01]  /*1db0*/  IMAD.MOV.U32 R30, RZ, RZ, R28 ;  /* 0x000000ffff1e7224 */ /* 0x000fe200078e001c */
[----:B------:R-:W-:Y:S01]  /*1dc0*/  ISETP.GE.AND P2, PT, R200, UR5, PT ;  /* 0x00000005c8007c0c */ /* 0x000fe2000bf46270 */
[C---:B------:R-:W-:Y:S02]  /*1dd0*/  IMAD R34, R32.reuse, UR7, R3 ;  /* 0x0000000720227c24 */ /* 0x040fe4000f8e0203 */
[----:B------:R-:W-:-:S04]  /*1de0*/  IMAD.WIDE.U32 R40, R32, UR6, R30 ;  /* 0x0000000620287c25 */ /* 0x000fc8000f8e001e */
[----:B------:R-:W-:Y:S02]  /*1df0*/  IMAD.IADD R34, R41, 0x1, R34 ;  /* 0x0000000129227824 */ /* 0x000fe400078e0222 */
[----:B------:R-:W1:Y:S01]  /*1e00*/  @!P6 LDC.64 R10, c[0x0][0x210] ;  /* 0x00008400ff0aeb82 */ /* 0x000e620000000a00 */
[----:B------:R2:W-:Y:S07]  /*1e10*/  @P6 STS.128 [R207], RZ ;  /* 0x000000ffcf006388 */ /* 0x0005ee0000000c00 */
[----:B------:R-:W3:Y:S01]  /*1e20*/  @!P5 LDC.64 R8, c[0x0][0x210] ;  /* 0x00008400ff08db82 */ /* 0x000ee20000000a00 */
[----:B-1----:R-:W-:-:S04]  /*1e30*/  @!P6 LEA R10, P1, R40, R10, 0x1 ;  /* 0x0000000a280ae211 */ /* 0x002fc800078208ff */
[C---:B------:R-:W-:Y:S02]  /*1e40*/  @!P6 LEA.HI.X R11, R40.reuse, R11, R34, 0x1, P1 ;  /* 0x0000000b280be211 */ /* 0x040fe400008f0c22 */
[----:B---3--:R-:W-:-:S03]  /*1e50*/  @!P5 LEA R8, P1, R40, R8, 0x1 ;  /* 0x000000082808d211 */ /* 0x008fc600078208ff */
[----:B------:R-:W-:Y:S01]  /*1e60*/  @!PT LDS RZ, [RZ] ;  /* 0x00000000fffff984 */ /* 0x000fe20000000800 */
[----:B------:R-:W-:Y:S01]  /*1e70*/  @!PT LDS RZ, [RZ] ;  /* 0x00000000fffff984 */ /* 0x000fe20000000800 */
[----:B------:R-:W-:Y:S01]  /*1e80*/  @!PT LDS RZ, [RZ] ;  /* 0x00000000fffff984 */ /* 0x000fe20000000800 */
[----:B------:R2:W-:Y:S01]  /*1e90*/  @!P6 LDGSTS.E.BYPASS.LTC128B.128 [R207], desc[UR8][R10.64] ;  /* 0x000000000acfefae */ /* 0x0005e2000b901d48 */
[----:B------:R-:W-:-:S03]  /*1ea0*/  @!P5 LEA.HI.X R9, R40, R9, R34, 0x1, P1 ;  /* 0x000000092809d211 */ /* 0x000fc600008f0c22 */
[----:B------:R2:W-:Y:S04]  /*1eb0*/  @P5 STS.128 [R207+0x2000], RZ ;  /* 0x002000ffcf005388 */ /* 0x0005e80000000c00 */
[----:B------:R-:W-:Y:S01]  /*1ec0*/  @!PT LDS RZ, [RZ] ;  /* 0x00000000fffff984 */ /* 0x000fe20000000800 */
[----:B------:R-:W-:Y:S01]  /*1ed0*/  @!PT LDS RZ, [RZ] ;  /* 0x00000000fffff984 */ /* 0x000fe20000000800 */
[----:B------:R-:W-:Y:S01]  /*1ee0*/  @!PT LDS RZ, [RZ] ;  /* 0x00000000fffff984 */ /* 0x000fe20000000800 */
[----:B------:R2:W-:Y:S04]  /*1ef0*/  @!P5 LDGSTS.E.BYPASS.LTC128B.128 [R207+0x2000], desc[UR8][R8.64+0x80] ;  /* 0x0200008008cfdfae */ /* 0x0005e8000b901d48 */
[----:B------:R2:W-:Y:S01]  /*1f00*/  @P2 STS.128 [R207+0x4000], RZ ;  /* 0x004000ffcf002388 */ /* 0x0005e20000000c00 */
[----:B------:R-:W-:Y:S05]  /*1f10*/  @P2 BRA `(.L_x_714) ;  /* 0x00000000001c2947 */ /* 0x000fea0003800000 */
[----:B------:R-:W-:Y:S02]  /*1f20*/  ULDC.64 UR6, c[0x0][0x210] ;  /* 0x0000840000067ab9 */ /* 0x000fe40000000a00 */
[----:B--2---:R-:W-:-:S04]  /*1f30*/  LEA R8, P1, R40, UR6, 0x1 ;  /* 0x0000000628087c11 */ /* 0x004fc8000f8208ff */
[----:B------:R-:W-:-:S05]  /*1f40*/  LEA.HI.X R9, R40, UR7, R34, 0x1, P1 ;  /* 0x0000000728097c11 */ /* 0x000fca00088f0c22 */
[----:B------:R-:W-:Y:S01]  /*1f50*/  @!PT LDS RZ, [RZ] ;  /* 0x00000000fffff984 */ /* 0x000fe20000000800 */
[----:B------:R-:W-:Y:S01]  /*1f60*/  @!PT LDS RZ, [RZ] ;  /* 0x00000000fffff984 */ /* 0x000fe20000000800 */
[----:B------:R-:W-:Y:S01]  /*1f70*/  @!PT LDS RZ, [RZ] ;  /* 0x00000000fffff984 */ /* 0x000fe20000000800 */
[----:B------:R1:W-:Y:S04]  /*1f80*/  LDGSTS.E.BYPASS.LTC128B.128 [R207+0x4000], desc[UR8][R8.64+0x100] ;  /* 0x0400010008cf7fae */ /* 0x0003e8000b901d48 */
.L_x_714:
[----:B------:R-:W-:Y:S05]  /*1f90*/  BSYNC B0 ;  /* 0x0000000000007941 */ /* 0x000fea0003800000 */
.L_x_713:
[----:B------:R-:W-:Y:S01]  /*1fa0*/  IADD3 R34, P1, R210, R38, RZ ;  /* 0x00000026d2227210 */ /* 0x000fe20007f3e0ff */
[----:B------:R-:W-:Y:S01]  /*1fb0*/  VIADD R3, R4, 0xffffffc0 ;  /* 0xffffffc004037836 */ /* 0x000fe20000000000 */
[----:B------:R-:W-:Y:S01]  /*1fc0*/  BSSY B0, `(.L_x_715) ;  /* 0x000002b000007945 */ /* 0x000fe20003800000 */
[----:B------:R-:W-:Y:S02]  /*1fd0*/  ISETP.GE.AND P6, PT, R12, R199, PT ;  /* 0x000000c70c00720c */ /* 0x000fe40003fc6270 */
[----:B------:R-:W-:Y:S01]  /*1fe0*/  IADD3.X R35, R21, R36, RZ, P1, !PT ;  /* 0x0000002415237210 */ /* 0x000fe20000ffe4ff */
[----:B------:R-:W-:Y:S01]  /*1ff0*/  IMAD.IADD R21, R82, 0x1, -R3 ;  /* 0x0000000152157824 */ /* 0x000fe200078e0a03 */
[----:B------:R-:W-:Y:S09]  /*2000*/  @P4 BRA `(.L_x_716) ;  /* 0x0000000000984947 */ /* 0x000ff20003800000 */
[----:B------:R-:W-:Y:S01]  /*2010*/  ULDC UR5, c[0x0][0x2d0] ;  /* 0x0000b40000057ab9 */ /* 0x000fe20000000800 */
[----:B------:R-:W-:Y:S01]  /*2020*/  IADD3 R36, P1, R32, 0x10, RZ ;  /* 0x0000001020247810 */ /* 0x000fe20007f3e0ff */
[----:B------:R-:W-:Y:S01]  /*2030*/  ULDC.64 UR6, c[0x0][0x240] ;  /* 0x0000900000067ab9 */ /* 0x000fe20000000a00 */
[----:B------:R-:W-:Y:S01]  /*2040*/  ISETP.GE.AND P5, PT, R210, UR5, PT ;  /* 0x00000005d2007c0c */ /* 0x000fe2000bfa6270 */
[----:B------:R-:W-:Y:S01]  /*2050*/  IMAD.MOV.U32 R38, RZ, RZ, R28 ;  /* 0x000000ffff267224 */ /* 0x000fe200078e001c */
[----:B------:R-:W-:Y:S01]  /*2060*/  ISETP.GE.AND P4, PT, R201, UR5, PT ;  /* 0x00000005c9007c0c */ /* 0x000fe2000bf86270 */
[----:B------:R-:W-:Y:S01]  /*2070*/  IMAD.X R25, RZ, RZ, R33, P1 ;  /* 0x000000ffff197224 */ /* 0x000fe200008e0621 */
[----:B------:R-:W-:Y:S01]  /*2080*/  ISETP.GE.AND P1, PT, R200, UR5, PT ;  /* 0x00000005c8007c0c */ /* 0x000fe2000bf26270 */
[----:B------:R-:W-:Y:S02]  /*2090*/  IMAD.MOV.U32 R39, RZ, RZ, R31 ;  /* 0x000000ffff277224 */ /* 0x000fe400078e001f */
[----:B------:R-:W-:-:S02]  /*20a0*/  IMAD R25, R25, UR6, RZ ;  /* 0x0000000619197c24 */ /* 0x000fc4000f8e02ff */
[----:B------:R-:W-:-:S04]  /*20b0*/  IMAD.WIDE.U32 R38, R36, UR6, R38 ;  /* 0x0000000624267c25 */ /* 0x000fc8000f8e0026 */
[----:B--2---:R-:W2:Y:S01]  /*20c0*/  @!P5 LDC.64 R10, c[0x0][0x210] ;  /* 0x00008400ff0adb82 */ /* 0x004ea20000000a00 */
[----:B------:R-:W-:Y:S01]  /*20d0*/  IMAD R25, R36, UR7, R25 ;  /* 0x0000000724197c24 */ /* 0x000fe2000f8e0219 */
[----:B------:R3:W-:Y:S06]  /*20e0*/  @P5 STS.128 [R207+0x800], RZ ;  /* 0x000800ffcf005388 */ /* 0x0007ec0000000c00 */
[----:B-1----:R-:W1:Y:S01]  /*20f0*/  @!P4 LDC.64 R8, c[0x0][0x210] ;  /* 0x00008400ff08cb82 */ /* 0x002e620000000a00 */
[----:B--2---:R-:W-:Y:S01]  /*2100*/  @!P5 LEA R36, P2, R38, R10, 0x1 ;  /* 0x0000000a2624d211 */ /* 0x004fe200078408ff */
[----:B------:R-:W-:-:S05]  /*2110*/  IMAD.IADD R10, R39, 0x1, R25 ;  /* 0x00000001270a7824 */ /* 0x000fca00078e0219 */
[C---:B------:R-:W-:Y:S02]  /*2120*/  @!P5 LEA.HI.X R37, R38.reuse, R11, R10, 0x1, P2 ;  /* 0x0000000b2625d211 */ /* 0x040fe400010f0c0a */
[----:B-1----:R-:W-:-:S03]  /*2130*/  @!P4 LEA R8, P2, R38, R8, 0x1 ;  /* 0x000000082608c211 */ /* 0x002fc600078408ff */
[----:B------:R-:W-:Y:S01]  /*2140*/  @!PT LDS RZ, [RZ] ;  /* 0x00000000fffff984 */ /* 0x000fe20000000800 */
[----:B------:R-:W-:Y:S01]  /*2150*/  @!PT LDS RZ, [RZ] ;  /* 0x00000000fffff984 */ /* 0x000fe20000000800 */
[----:B------:R-:W-:Y:S01]  /*2160*/  @!PT LDS RZ, [RZ] ;  /* 0x00000000fffff984 */ /* 0x000fe20000000800 */
[----:B------:R3:W-:Y:S01]  /*2170*/  @!P5 LDGSTS.E.BYPASS.LTC128B.128 [R207+0x800], desc[UR8][R36.64] ;  /* 0x0080000024cfdfae */ /* 0x0007e2000b901d48 */
        /* <DEDUP_REMOVED lines=9> */
[----:B---3--:R-:W-:-:S04]  /*2210*/  LEA R8, P1, R38, UR6, 0x1 ;  /* 0x0000000626087c11 */ /* 0x008fc8000f8208ff */
[----:B------:R-:W-:-:S05]  /*2220*/  LEA.HI.X R9, R38, UR7, R10, 0x1, P1 ;  /* 0x0000000726097c11 */ /* 0x000fca00088f0c0a */
[----:B------:R-:W-:Y:S01]  /*2230*/  @!PT LDS RZ, [RZ] ;  /* 0x00000000fffff984 */ /* 0x000fe20000000800 */
[----:B------:R-:W-:Y:S01]  /*2240*/  @!PT LDS RZ, [RZ] ;  /* 0x00000000fffff984 */ /* 0x000fe20000000800 */
[----:B------:R-:W-:Y:S01]  /*2250*/  @!PT LDS RZ, [RZ] ;  /* 0x00000000fffff984 */ /* 0x000fe20000000800 */
[----:B------:R4:W-:Y:S04]  /*2260*/  LDGSTS.E.BYPASS.LTC128B.128 [R207+0x4800], desc[UR8][R8.64+0x100] ;  /* 0x0480010008cf7fae */ /* 0x0009e8000b901d48 */
.L_x_716:
[----:B------:R-:W-:Y:S05]  /*2270*/  BSYNC B0 ;  /* 0x0000000000007941 */ /* 0x000fea0003800000 */
.L_x_715:
[----:B------:R-:W-:Y:S04]  /*2280*/  BSSY B0, `(.L_x_717) ;  /* 0x0000028000007945 */ /* 0x000fe80003800000 */
[----:B------:R-:W-:Y:S05]  /*2290*/  @P3 BRA `(.L_x_718) ;  /* 0x0000000000983947 */ /* 0x000fea0003800000 */
[----:B------:R-:W-:Y:S01]  /*22a0*/  ULDC UR5, c[0x0][0x2d0] ;  /* 0x0000b40000057ab9 */ /* 0x000fe20000000800 */
[----:B---3--:R-:W-:Y:S01]  /*22b0*/  IADD3 R36, P1, R32, 0x20, RZ ;  /* 0x0000002020247810 */ /* 0x008fe20007f3e0ff */
        /* <DEDUP_REMOVED lines=12> */
[----:B-1--4-:R-:W1:Y:S01]  /*2380*/  @!P3 LDC.64 R8, c[0x0][0x210] ;  /* 0x00008400ff08bb82 */ /* 0x012e620000000a00 */
        /* <DEDUP_REMOVED lines=23> */
.L_x_718:
[----:B------:R-:W-:Y:S05]  /*2500*/  BSYNC B0 ;  /* 0x0000000000007941 */ /* 0x000fea0003800000 */
.L_x_717:
[----:B------:R-:W-:Y:S04]  /*2510*/  BSSY B0, `(.L_x_719) ;  /* 0x0000027000007945 */ /* 0x000fe80003800000 */
[----:B------:R-:W-:Y:S05]  /*2520*/  @P6 BRA `(.L_x_720) ;  /* 0x0000000000946947 */ /* 0x000fea0003800000 */
        /* <DEDUP_REMOVED lines=8> */
[----:B------:R-:W-:-:S04]  /*25b0*/  IMAD.WIDE.U32 R28, R25, UR6, R28 ;  /* 0x00000006191c7c25 */ /* 0x000fc8000f8e001c */
[----:B------:R-:W-:-:S04]  /*25c0*/  IMAD R30, R30, UR6, RZ ;  /* 0x000000061e1e7c24 */ /* 0x000fc8000f8e02ff */
[----:B--2---:R-:W2:Y:S01]  /*25d0*/  @!P4 LDC.64 R10, c[0x0][0x210] ;  /* 0x00008400ff0acb82 */ /* 0x004ea20000000a00 */
[----:B------:R-:W-:Y:S01]  /*25e0*/  IMAD R30, R25, UR7, R30 ;  /* 0x00000007191e7c24 */ /* 0x000fe2000f8e021e */
[----:B------:R2:W-:Y:S03]  /*25f0*/  @P4 STS.128 [R207+0x1800], RZ ;  /* 0x001800ffcf004388 */ /* 0x0005e60000000c00 */
[----:B------:R-:W-:-:S03]  /*2600*/  IMAD.IADD R30, R29, 0x1, R30 ;  /* 0x000000011d1e7824 */ /* 0x000fc600078e021e */
[----:B-1-34-:R-:W1:Y:S01]  /*2610*/  @!P3 LDC.64 R8, c[0x0][0x210] ;  /* 0x00008400ff08bb82 */ /* 0x01ae620000000a00 */
[----:B--2---:R-:W-:-:S04]  /*2620*/  @!P4 LEA R10, P5, R28, R10, 0x1 ;  /* 0x0000000a1c0ac211 */ /* 0x004fc800078a08ff */
        /* <DEDUP_REMOVED lines=15> */
[----:B-1----:R-:W-:-:S04]  /*2720*/  LEA R8, P1, R28, UR6, 0x1 ;  /* 0x000000061c087c11 */ /* 0x002fc8000f8208ff */
[----:B------:R-:W-:-:S05]  /*2730*/  LEA.HI.X R9, R28, UR7, R30, 0x1, P1 ;  /* 0x000000071c097c11 */ /* 0x000fca00088f0c1e */
[----:B------:R-:W-:Y:S01]  /*2740*/  @!PT LDS RZ, [RZ] ;  /* 0x00000000fffff984 */ /* 0x000fe20000000800 */
[----:B------:R-:W-:Y:S01]  /*2750*/  @!PT LDS RZ, [RZ] ;  /* 0x00000000fffff984 */ /* 0x000fe20000000800 */
[----:B------:R-:W-:Y:S01]  /*2760*/  @!PT LDS RZ, [RZ] ;  /* 0x00000000fffff984 */ /* 0x000fe20000000800 */
[----:B------:R1:W-:Y:S04]  /*2770*/  LDGSTS.E.BYPASS.LTC128B.128 [R207+0x5800], desc[UR8][R8.64+0x100] ;  /* 0x0580010008cf7fae */ /* 0x0003e8000b901d48 */
.L_x_720:
[----:B------:R-:W-:Y:S05]  /*2780*/  BSYNC B0 ;  /* 0x0000000000007941 */ /* 0x000fea0003800000 */
.L_x_719:
[CC--:B------:R-:W-:Y:S01]  /*2790*/  ISETP.GE.AND P2, PT, R22.reuse, R21.reuse, PT ;  /* 0x000000151600720c */ /* 0x0c0fe20003f46270 */
[-C--:B------:R-:W-:Y:S01]  /*27a0*/  IMAD R144, R23, R80.reuse, RZ ;  /* 0x0000005017907224 */ /* 0x080fe200078e02ff */
[----:B------:R-:W-:Y:S01]  /*27b0*/  BSSY B0, `(.L_x_721) ;  /* 0x0000027000007945 */ /* 0x000fe20003800000 */
[----:B------:R-:W-:Y:S01]  /*27c0*/  IMAD.WIDE.U32 R34, R22, R80, R34 ;  /* 0x0000005016227225 */ /* 0x000fe200078e0022 */
[-C--:B------:R-:W-:Y:S02]  /*27d0*/  ISETP.GE.AND P6, PT, R26, R21.reuse, PT ;  /* 0x000000151a00720c */ /* 0x080fe40003fc6270 */
[----:B------:R-:W-:Y:S01]  /*27e0*/  ISETP.GE.AND P1, PT, R20, R21, PT ;  /* 0x000000151400720c */ /* 0x000fe20003f26270 */
[----:B------:R-:W-:Y:S01]  /*27f0*/  IMAD R144, R22, R81, R144 ;  /* 0x0000005116907224 */ /* 0x000fe200078e0290 */
[C---:B------:R-:W-:Y:S01]  /*2800*/  SHF.L.U64.HI R204, R80.reuse, 0x4, R81 ;  /* 0x0000000450cc7819 */ /* 0x040fe20000010251 */
[----:B------:R-:W-:Y:S02]  /*2810*/  IMAD.SHL.U32 R205, R80, 0x10, RZ ;  /* 0x0000001050cd7824 */ /* 0x000fe400078e00ff */
[----:B------:R-:W-:Y:S01]  /*2820*/  IMAD.MOV.U32 R145, RZ, RZ, R34 ;  /* 0x000000ffff917224 */ /* 0x000fe200078e0022 */
[----:B------:R-:W-:Y:S01]  /*2830*/  IADD3 R144, R35, R144, RZ ;  /* 0x0000009023907210 */ /* 0x000fe20007ffe0ff */
[----:B------:R-:W-:Y:S06]  /*2840*/  @P2 BRA `(.L_x_722) ;  /* 0x0000000000742947 */ /* 0x000fec0003800000 */
[----:B------:R-:W-:Y:S02]  /*2850*/  ULDC UR5, c[0x0][0x2d0] ;  /* 0x0000b40000057ab9 */ /* 0x000fe40000000800 */
[----:B------:R-:W-:Y:S02]  /*2860*/  ISETP.GE.AND P5, PT, R210, UR5, PT ;  /* 0x00000005d2007c0c */ /* 0x000fe4000bfa6270 */
[----:B------:R-:W-:Y:S02]  /*2870*/  ISETP.GE.AND P4, PT, R201, UR5, PT ;  /* 0x00000005c9007c0c */ /* 0x000fe4000bf86270 */
[----:B------:R-:W-:-:S09]  /*2880*/  ISETP.GE.AND P2, PT, R200, UR5, PT ;  /* 0x00000005c8007c0c */ /* 0x000fd2000bf46270 */
[----:B-12---:R-:W1:Y:S01]  /*2890*/  @!P5 LDC.64 R10, c[0x0][0x218] ;  /* 0x00008600ff0adb82 */ /* 0x006e620000000a00 */
[----:B------:R2:W-:Y:S07]  /*28a0*/  @P5 STS.128 [R207+0x6000], RZ ;  /* 0x006000ffcf005388 */ /* 0x0005ee0000000c00 */
[----:B---34-:R-:W3:Y:S01]  /*28b0*/  @!P4 LDC.64 R8, c[0x0][0x218] ;  /* 0x00008600ff08cb82 */ /* 0x018ee20000000a00 */
[----:B-1----:R-:W-:-:S04]  /*28c0*/  @!P5 LEA R10, P3, R145, R10, 0x1 ;  /* 0x0000000a910ad211 */ /* 0x002fc800078608ff */
[C---:B------:R-:W-:Y:S02]  /*28d0*/  @!P5 LEA.HI.X R11, R145.reuse, R11, R144, 0x1, P3 ;  /* 0x0000000b910bd211 */ /* 0x040fe400018f0c90 */
[----:B---3--:R-:W-:-:S03]  /*28e0*/  @!P4 LEA R8, P3, R145, R8, 0x1 ;  /* 0x000000089108c211 */ /* 0x008fc600078608ff */
        /* <DEDUP_REMOVED lines=19> */
.L_x_722:
[----:B------:R-:W-:Y:S05]  /*2a20*/  BSYNC B0 ;  /* 0x0000000000007941 */ /* 0x000fea0003800000 */
.L_x_721:
[----:B------:R-:W-:Y:S04]  /*2a30*/  BSSY B0, `(.L_x_723) ;  /* 0x0000021000007945 */ /* 0x000fe80003800000 */
[----:B------:R-:W-:Y:S05]  /*2a40*/  @P6 BRA `(.L_x_724) ;  /* 0x00000000007c6947 */ /* 0x000fea0003800000 */
[----:B------:R-:W-:Y:S01]  /*2a50*/  ULDC UR5, c[0x0][0x2d0] ;  /* 0x0000b40000057ab9 */ /* 0x000fe20000000800 */
[----:B------:R-:W-:Y:S02]  /*2a60*/  IADD3 R25, P3, R205, R145, RZ ;  /* 0x00000091cd197210 */ /* 0x000fe40007f7e0ff */
[----:B------:R-:W-:Y:S02]  /*2a70*/  ISETP.GE.AND P5, PT, R210, UR5, PT ;  /* 0x00000005d2007c0c */ /* 0x000fe4000bfa6270 */
[----:B------:R-:W-:Y:S01]  /*2a80*/  ISETP.GE.AND P4, PT, R201, UR5, PT ;  /* 0x00000005c9007c0c */ /* 0x000fe2000bf86270 */
[----:B------:R-:W-:Y:S01]  /*2a90*/  IMAD.X R28, R204, 0x1, R144, P3 ;  /* 0x00000001cc1c7824 */ /* 0x000fe200018e0690 */
        /* <DEDUP_REMOVED lines=26> */
.L_x_724:
[----:B------:R-:W-:Y:S05]  /*2c40*/  BSYNC B0 ;  /* 0x0000000000007941 */ /* 0x000fea0003800000 */
.L_x_723:
[----:B------:R-:W-:Y:S01]  /*2c50*/  BSSY B0, `(.L_x_725) ;  /* 0x0000022000007945 */ /* 0x000fe20003800000 */
[----:B------:R-:W-:-:S03]  /*2c60*/  ISETP.GE.AND P6, PT, R26, R21, PT ;  /* 0x000000151a00720c */ /* 0x000fc60003fc6270 */
[----:B------:R-:W-:Y:S10]  /*2c70*/  @P1 BRA `(.L_x_726) ;  /* 0x00000000007c1947 */ /* 0x000ff40003800000 */
[----:B------:R-:W-:Y:S01]  /*2c80*/  ULDC UR5, c[0x0][0x2d0] ;  /* 0x0000b40000057ab9 */ /* 0x000fe20000000800 */
[----:B------:R-:W-:Y:S02]  /*2c90*/  LEA R25, P2, R80, R145, 0x5 ;  /* 0x0000009150197211 */ /* 0x000fe400078428ff */
[----:B------:R-:W-:Y:S02]  /*2ca0*/  ISETP.GE.AND P4, PT, R210, UR5, PT ;  /* 0x00000005d2007c0c */ /* 0x000fe4000bf86270 */
[----:B------:R-:W-:Y:S02]  /*2cb0*/  ISETP.GE.AND P3, PT, R201, UR5, PT ;  /* 0x00000005c9007c0c */ /* 0x000fe4000bf66270 */
[----:B------:R-:W-:Y:S02]  /*2cc0*/  ISETP.GE.AND P1, PT, R200, UR5, PT ;  /* 0x00000005c8007c0c */ /* 0x000fe4000bf26270 */
[----:B------:R-:W-:-:S07]  /*2cd0*/  LEA.HI.X R26, R80, R144, R81, 0x5, P2 ;  /* 0x00000090501a7211 */ /* 0x000fce00010f2c51 */
        /* <DEDUP_REMOVED lines=25> */
.L_x_726:
[----:B------:R-:W-:Y:S05]  /*2e70*/  BSYNC B0 ;  /* 0x0000000000007941 */ /* 0x000fea0003800000 */
.L_x_725:
[-C--:B------:R-:W-:Y:S01]  /*2e80*/  ISETP.GE.AND P1, PT, R12, R21.reuse, PT ;  /* 0x000000150c00720c */ /* 0x080fe20003f26270 */
[----:B------:R-:W-:Y:S01]  /*2e90*/  BSSY B0, `(.L_x_727) ;  /* 0x0000027000007945 */ /* 0x000fe20003800000 */
[----:B------:R-:W-:Y:S02]  /*2ea0*/  SHF.R.S32.HI R25, RZ, 0x4, R24 ;  /* 0x00000004ff197819 */ /* 0x000fe40000011418 */
[----:B------:R-:W-:Y:S02]  /*2eb0*/  ISETP.GE.AND P5, PT, R20, R21, PT ;  /* 0x000000151400720c */ /* 0x000fe40003fa6270 */
[----:B------:R-:W-:-:S07]  /*2ec0*/  LEA.HI R24, R24, R25, RZ, 0x1 ;  /* 0x0000001918187211 */ /* 0x000fce00078f08ff */
[----:B------:R-:W-:Y:S05]  /*2ed0*/  @P1 BRA `(.L_x_728) ;  /* 0x0000000000881947 */ /* 0x000fea0003800000 */
[----:B------:R-:W-:Y:S01]  /*2ee0*/  ULDC UR5, c[0x0][0x2d0] ;  /* 0x0000b40000057ab9 */ /* 0x000fe20000000800 */
[----:B------:R-:W-:Y:S01]  /*2ef0*/  IMAD.MOV.U32 R26, RZ, RZ, R145 ;  /* 0x000000ffff1a7224 */ /* 0x000fe200078e0091 */
[----:B------:R-:W-:Y:S01]  /*2f00*/  ISETP.GE.AND P4, PT, R210, UR5, PT ;  /* 0x00000005d2007c0c */ /* 0x000fe2000bf86270 */
[----:B------:R-:W-:Y:S01]  /*2f10*/  IMAD.MOV.U32 R27, RZ, RZ, R144 ;  /* 0x000000ffff1b7224 */ /* 0x000fe200078e0090 */
[----:B------:R-:W-:Y:S01]  /*2f20*/  ISETP.GE.AND P3, PT, R201, UR5, PT ;  /* 0x00000005c9007c0c */ /* 0x000fe2000bf66270 */
[----:B------:R-:W-:Y:S01]  /*2f30*/  IMAD R20, R81, 0x30, RZ ;  /* 0x0000003051147824 */ /* 0x000fe200078e02ff */
[----:B------:R-:W-:Y:S01]  /*2f40*/  ISETP.GE.AND P1, PT, R200, UR5, PT ;  /* 0x00000005c8007c0c */ /* 0x000fe2000bf26270 */
[----:B------:R-:W-:-:S04]  /*2f50*/  IMAD.WIDE.U32 R26, R80, 0x30, R26 ;  /* 0x00000030501a7825 */ /* 0x000fc800078e001a */
[----:B------:R-:W-:-:S04]  /*2f60*/  IMAD.IADD R20, R27, 0x1, R20 ;  /* 0x000000011b147824 */ /* 0x000fc800078e0214 */
        /* <DEDUP_REMOVED lines=25> */
.L_x_728:
[----:B------:R-:W-:Y:S05]  /*3100*/  BSYNC B0 ;  /* 0x0000000000007941 */ /* 0x000fea0003800000 */
.L_x_727:
[----:B------:R-:W0:Y:S01]  /*3110*/  LDGDEPBAR ;  /* 0x00000000000079af */ /* 0x000e220000000000 */
[----:B-1234-:R-:W-:Y:S01]  /*3120*/  IMAD.SHL.U32 R8, R2, 0x40, RZ ;  /* 0x0000004002087824 */ /* 0x01efe200078e00ff */
[----:B------:R-:W-:Y:S01]  /*3130*/  LOP3.LUT R24, R24, 0xfffffffe, RZ, 0xc0, !PT ;  /* 0xfffffffe18187812 */ /* 0x000fe200078ec0ff */
[C---:B------:R-:W-:Y:S01]  /*3140*/  IMAD.SHL.U32 R9, R22.reuse, 0x8, RZ ;  /* 0x0000000816097824 */ /* 0x040fe200078e00ff */
[----:B------:R-:W-:Y:S01]  /*3150*/  ISETP.GE.AND P2, PT, R22, R21, PT ;  /* 0x000000151600720c */ /* 0x000fe20003f46270 */
[----:B------:R-:W-:Y:S01]  /*3160*/  IMAD.SHL.U32 R17, R17, 0x40, RZ ;  /* 0x0000004011117824 */ /* 0x000fe200078e00ff */
[----:B------:R-:W-:Y:S01]  /*3170*/  LOP3.LUT R8, R8, 0x1c0, RZ, 0xc0, !PT ;  /* 0x000001c008087812 */ /* 0x000fe200078ec0ff */
[----:B------:R-:W-:Y:S01]  /*3180*/  IMAD.IADD R24, R25, 0x1, -R24 ;  /* 0x0000000119187824 */ /* 0x000fe200078e0a18 */
[----:B------:R-:W-:Y:S01]  /*3190*/  IADD3 R16, P1, R22, R16, RZ ;  /* 0x0000001016107210 */ /* 0x000fe20007f3e0ff */
[----:B------:R-:W-:Y:S01]  /*31a0*/  IMAD.IADD R19, R19, 0x1, R14 ;  /* 0x0000000113137824 */ /* 0x000fe200078e020e */
[----:B------:R-:W-:Y:S01]  /*31b0*/  LOP3.LUT R9, R8, 0x8, R9, 0xf8, !PT ;  /* 0x0000000808097812 */ /* 0x000fe200078ef809 */
[C---:B------:R-:W-:Y:S01]  /*31c0*/  IMAD.SHL.U32 R10, R24.reuse, 0x8, RZ ;  /* 0x00000008180a7824 */ /* 0x040fe200078e00ff */
[----:B------:R-:W-:Y:S01]  /*31d0*/  SHF.R.U32.HI R8, RZ, 0x3, R8 ;  /* 0x00000003ff087819 */ /* 0x000fe20000011608 */
[----:B------:R-:W-:Y:S01]  /*31e0*/  IMAD.X R15, R23, 0x1, R15, P1 ;  /* 0x00000001170f7824 */ /* 0x000fe200008e060f */
[----:B------:R-:W-:Y:S01]  /*31f0*/  LOP3.LUT R17, R17, 0x1c0, RZ, 0xc0, !PT ;  /* 0x000001c011117812 */ /* 0x000fe200078ec0ff */
[----:B------:R-:W-:Y:S01]  /*3200*/  ULDC.64 UR6, c[0x0][0x220] ;  /* 0x0000880000067ab9 */ /* 0x000fe20000000a00 */
[----:B------:R-:W-:Y:S01]  /*3210*/  LOP3.LUT R9, R9, R8, RZ, 0x3c, !PT ;  /* 0x0000000809097212 */ /* 0x000fe200078e3cff */
[----:B------:R-:W-:Y:S01]  /*3220*/  IMAD R15, R15, R134, RZ ;  /* 0x000000860f0f7224 */ /* 0x000fe200078e02ff */
[----:B------:R-:W-:Y:S01]  /*3230*/  LOP3.LUT R10, R17, 0x8, R10, 0xf8, !PT ;  /* 0x00000008110a7812 */ /* 0x000fe200078ef80a */
[----:B------:R-:W-:Y:S01]  /*3240*/  BSSY B0, `(.L_x_729) ;  /* 0x0000030000007945 */ /* 0x000fe20003800000 */
[----:B------:R-:W-:Y:S01]  /*3250*/  SHF.R.U32.HI R17, RZ, 0x3, R17 ;  /* 0x00000003ff117819 */ /* 0x000fe20000011611 */
[----:B------:R-:W-:Y:S01]  /*3260*/  IMAD R197, R24, 0x200, R9 ;  /* 0x0000020018c57824 */ /* 0x000fe200078e0209 */
[----:B------:R-:W-:Y:S01]  /*3270*/  LEA.HI R8, R13, R6, RZ, 0x5 ;  /* 0x000000060d087211 */ /* 0x000fe200078f28ff */
[----:B------:R-:W-:Y:S01]  /*3280*/  IMAD.SHL.U32 R9, R0, 0x40, RZ ;  /* 0x0000004000097824 */ /* 0x000fe200078e00ff */
[----:B------:R-:W-:-:S04]  /*3290*/  DEPBAR.LE SB0, 0x0 ;  /* 0x000080000000791a */ /* 0x000fc80000000000 */
[----:B------:R-:W-:Y:S01]  /*32a0*/  BAR.SYNC.DEFER_BLOCKING 0x0 ;  /* 0x0000000000007b1d */ /* 0x000fe20000010000 */
[----:B------:R-:W-:Y:S01]  /*32b0*/  LOP3.LUT R10, R10, R17, RZ, 0x3c, !PT ;  /* 0x000000110a0a7212 */ /* 0x000fe200078e3cff */
[----:B------:R-:W-:Y:S01]  /*32c0*/  IMAD R13, R16, R135, R15 ;  /* 0x00000087100d7224 */ /* 0x000fe200078e020f */
[----:B------:R-:W-:Y:S01]  /*32d0*/  ISETP.GE.AND P4, PT, R12, R21, PT ;  /* 0x000000150c00720c */ /* 0x000fe20003f86270 */
[----:B------:R-:W-:Y:S01]  /*32e0*/  IMAD.WIDE.U32 R16, R16, R134, R18 ;  /* 0x0000008610107225 */ /* 0x000fe200078e0012 */
[----:B------:R-:W-:Y:S02]  /*32f0*/  LOP3.LUT R0, R10, 0xfffffe00, R9, 0xf8, !PT ;  /* 0xfffffe000a007812 */ /* 0x000fe400078ef809 */
[----:B------:R-:W-:Y:S01]  /*3300*/  SHF.R.S32.HI R9, RZ, 0x5, R8 ;  /* 0x00000005ff097819 */ /* 0x000fe20000011408 */
[----:B------:R-:W-:Y:S01]  /*3310*/  IMAD.IADD R13, R17, 0x1, R13 ;  /* 0x00000001110d7824 */ /* 0x000fe200078e020d */
[----:B------:R-:W-:Y:S01]  /*3320*/  LEA R218, P1, R16, UR6, 0x1 ;  /* 0x0000000610da7c11 */ /* 0x000fe2000f8208ff */
[C---:B------:R-:W-:Y:S01]  /*3330*/  IMAD.SHL.U32 R203, R134.reuse, 0x10, RZ ;  /* 0x0000001086cb7824 */ /* 0x040fe200078e00ff */
[----:B------:R-:W-:Y:S01]  /*3340*/  SHF.L.U64.HI R202, R134, 0x4, R135 ;  /* 0x0000000486ca7819 */ /* 0x000fe20000010287 */
[----:B------:R-:W-:Y:S01]  /*3350*/  IMAD R198, R9, 0x400, R0 ;  /* 0x0000040009c67824 */ /* 0x000fe200078e0200 */
[----:B------:R-:W-:-:S02]  /*3360*/  LEA R197, R197, UR4, 0x1 ;  /* 0x00000004c5c57c11 */ /* 0x000fc4000f8e08ff */
[----:B------:R-:W-:Y:S02]  /*3370*/  LEA.HI.X R223, R16, UR7, R13, 0x1, P1 ;  /* 0x0000000710df7c11 */ /* 0x000fe400088f0c0d */
[----:B------:R-:W-:Y:S01]  /*3380*/  LEA R198, R198, UR4, 0x1 ;  /* 0x00000004c6c67c11 */ /* 0x000fe2000f8e08ff */
[----:B------:R1:W-:Y:S04]  /*3390*/  @P2 STS.128 [R207+0xc000], RZ ;  /* 0x00c000ffcf002388 */ /* 0x0003e80000000c00 */
[----:B------:R1:W-:Y:S04]  /*33a0*/  @P2 STS.128 [R207+0xe000], RZ ;  /* 0x00e000ffcf002388 */ /* 0x0003e80000000c00 */
[----:B------:R1:W-:Y:S01]  /*33b0*/  @P2 STS.128 [R207+0x10000], RZ ;  /* 0x010000ffcf002388 */ /* 0x0003e20000000c00 */
[----:B------:R-:W-:Y:S05]  /*33c0*/  @P2 BRA `(.L_x_730) ;  /* 0x00000000005c2947 */ /* 0x000fea0003800000 */
[----:B------:R-:W-:Y:S02]  /*33d0*/  ULDC UR5, c[0x0][0x2d0] ;  /* 0x0000b40000057ab9 */ /* 0x000fe40000000800 */
[----:B------:R-:W-:Y:S02]  /*33e0*/  ISETP.GE.AND P3, PT, R210, UR5, PT ;  /* 0x00000005d2007c0c */ /* 0x000fe4000bf66270 */
[----:B------:R-:W-:Y:S02]  /*33f0*/  ISETP.GE.AND P2, PT, R201, UR5, PT ;  /* 0x00000005c9007c0c */ /* 0x000fe4000bf46270 */
[----:B------:R-:W-:-:S09]  /*3400*/  ISETP.GE.AND P1, PT, R200, UR5, PT ;  /* 0x00000005c8007c0c */ /* 0x000fd2000bf26270 */
[----:B------:R-:W-:Y:S01]  /*3410*/  @!P3 IMAD.MOV.U32 R222, RZ, RZ, R218 ;  /* 0x000000ffffdeb224 */ /* 0x000fe200078e00da */
[----:B------:R2:W-:Y:S01]  /*3420*/  @P3 STS.128 [R207+0xc000], RZ ;  /* 0x00c000ffcf003388 */ /* 0x0005e20000000c00 */
[----:B------:R-:W-:-:S03]  /*3430*/  @!P2 IMAD.MOV.U32 R219, RZ, RZ, R223 ;  /* 0x000000ffffdba224 */ /* 0x000fc600078e00df */
[----:B------:R-:W-:Y:S01]  /*3440*/  @!PT LDS RZ, [RZ] ;  /* 0x00000000fffff984 */ /* 0x000fe20000000800 */
[----:B------:R-:W-:Y:S01]  /*3450*/  @!PT LDS RZ, [RZ] ;  /* 0x00000000fffff984 */ /* 0x000fe20000000800 */
[----:B------:R-:W-:Y:S01]  /*3460*/  @!PT LDS RZ, [RZ] ;  /* 0x00000000fffff984 */ /* 0x000fe20000000800 */
[----:B------:R2:W-:Y:S04]  /*3470*/  @!P3 LDGSTS.E.BYPASS.LTC128B.128 [R207+0xc000], desc[UR8][R222.64] ;  /* 0x0c000000decfbfae */ /* 0x0005e8000b901d48 */
[----:B------:R2:W-:Y:S04]  /*3480*/  @P2 STS.128 [R207+0xe000], RZ ;  /* 0x00e000ffcf002388 */ /* 0x0005e80000000c00 */
[----:B------:R-:W-:Y:S01]  /*3490*/  @!PT LDS RZ, [RZ] ;  /* 0x00000000fffff984 */ /* 0x000fe20000000800 */
[----:B------:R-:W-:Y:S01]  /*34a0*/  @!PT LDS RZ, [RZ] ;  /* 0x00000000fffff984 */ /* 0x000fe20000000800 */
[----:B------:R-:W-:Y:S01]  /*34b0*/  @!PT LDS RZ, [RZ] ;  /* 0x00000000fffff984 */ /* 0x000fe20000000800 */
[----:B------:R2:W-:Y:S04]  /*34c0*/  @!P2 LDGSTS.E.BYPASS.LTC128B.128 [R207+0xe000], desc[UR8][R218.64+0x80] ;  /* 0x0e000080dacfafae */ /* 0x0005e8000b901d48 */
[----:B------:R2:W-:Y:S01]  /*34d0*/  @P1 STS.128 [R207+0x10000], RZ ;  /* 0x010000ffcf001388 */ /* 0x0005e20000000c00 */
[----:B------:R-:W-:Y:S05]  /*34e0*/  @P1 BRA `(.L_x_730) ;  /* 0x0000000000141947 */ /* 0x000fea0003800000 */
[----:B--2---:R-:W-:-:S05]  /*34f0*/  MOV R219, R223 ;  /* 0x000000df00db7202 */ /* 0x004fca0000000f00 */
[----:B------:R-:W-:Y:S01]  /*3500*/  @!PT LDS RZ, [RZ] ;  /* 0x00000000fffff984 */ /* 0x000fe20000000800 */
[----:B------:R-:W-:Y:S01]  /*3510*/  @!PT LDS RZ, [RZ] ;  /* 0x00000000fffff984 */ /* 0x000fe20000000800 */
[----:B------:R-:W-:Y:S01]  /*3520*/  @!PT LDS RZ, [RZ] ;  /* 0x00000000fffff984 */ /* 0x000fe20000000800 */
[----:B------:R3:W-:Y:S02]  /*3530*/  LDGSTS.E.BYPASS.LTC128B.128 [R207+0x10000], desc[UR8][R218.64+0x100] ;  /* 0x10000100dacf7fae */ /* 0x0007e4000b901d48 */
.L_x_730:
[----:B------:R-:W-:Y:S05]  /*3540*/  BSYNC B0 ;  /* 0x0000000000007941 */ /* 0x000fea0003800000 */
.L_x_729:
[----:B------:R4:W-:Y:S01]  /*3550*/  @P6 STS.128 [R207+0xc800], RZ ;  /* 0x00c800ffcf006388 */ /* 0x0009e20000000c00 */
[----:B------:R-:W-:Y:S03]  /*3560*/  BSSY B0, `(.L_x_731) ;  /* 0x0000020000007945 */ /* 0x000fe60003800000 */
[----:B------:R4:W-:Y:S04]  /*3570*/  @P6 STS.128 [R207+0xe800], RZ ;  /* 0x00e800ffcf006388 */ /* 0x0009e80000000c00 */
[----:B------:R4:W-:Y:S01]  /*3580*/  @P6 STS.128 [R207+0x10800], RZ ;  /* 0x010800ffcf006388 */ /* 0x0009e20000000c00 */
[----:B------:R-:W-:Y:S05]  /*3590*/  @P6 BRA `(.L_x_732) ;  /* 0x0000000000706947 */ /* 0x000fea0003800000 */
[----:B------:R-:W-:Y:S01]  /*35a0*/  ULDC UR5, c[0x0][0x2d0] ;  /* 0x0000b40000057ab9 */ /* 0x000fe20000000800 */
[----:B------:R-:W-:Y:S02]  /*35b0*/  IADD3 R9, P6, R203, R16, RZ ;  /* 0x00000010cb097210 */ /* 0x000fe40007fde0ff */
[----:B------:R-:W-:Y:S02]  /*35c0*/  ISETP.GE.AND P3, PT, R210, UR5, PT ;  /* 0x00000005d2007c0c */ /* 0x000fe4000bf66270 */
[----:B------:R-:W-:Y:S01]  /*35d0*/  ISETP.GE.AND P2, PT, R201, UR5, PT ;  /* 0x00000005c9007c0c */ /* 0x000fe2000bf46270 */
[----:B------:R-:W-:-:S10]  /*35e0*/  IMAD.X R8, R202, 0x1, R13, P6 ;  /* 0x00000001ca087824 */ /* 0x000fd400030e060d */
[----:B------:R-:W-:Y:S01]  /*35f0*/  @!P3 LEA R14, P1, R203, R218, 0x1 ;  /* 0x000000dacb0eb211 */ /* 0x000fe200078208ff */
[----:B------:R1:W-:Y:S01]  /*3600*/  @P3 STS.128 [R207+0xc800], RZ ;  /* 0x00c800ffcf003388 */ /* 0x0003e20000000c00 */
[----:B------:R-:W-:Y:S02]  /*3610*/  @!P2 LEA R10, P6, R9, UR6, 0x1 ;  /* 0x00000006090aac11 */ /* 0x000fe4000f8c08ff */
[----:B------:R-:W-:Y:S02]  /*3620*/  @!P3 LEA.HI.X R15, R203, R223, R202, 0x1, P1 ;  /* 0x000000dfcb0fb211 */ /* 0x000fe400008f0cca */
[----:B------:R-:W-:Y:S02]  /*3630*/  ISETP.GE.AND P1, PT, R200, UR5, PT ;  /* 0x00000005c8007c0c */ /* 0x000fe4000bf26270 */
[----:B------:R-:W-:Y:S01]  /*3640*/  @!P2 LEA.HI.X R11, R9, UR7, R8, 0x1, P6 ;  /* 0x00000007090bac11 */ /* 0x000fe2000b0f0c08 */
        /* <DEDUP_REMOVED lines=11> */
[----:B-1----:R-:W-:-:S04]  /*3700*/  LEA R10, P1, R9, UR6, 0x1 ;  /* 0x00000006090a7c11 */ /* 0x002fc8000f8208ff */
[----:B------:R-:W-:-:S05]  /*3710*/  LEA.HI.X R11, R9, UR7, R8, 0x1, P1 ;  /* 0x00000007090b7c11 */ /* 0x000fca00088f0c08 */
[----:B------:R-:W-:Y:S01]  /*3720*/  @!PT LDS RZ, [RZ] ;  /* 0x00000000fffff984 */ /* 0x000fe20000000800 */
[----:B------:R-:W-:Y:S01]  /*3730*/  @!PT LDS RZ, [RZ] ;  /* 0x00000000fffff984 */ /* 0x000fe20000000800 */
[----:B------:R-:W-:Y:S01]  /*3740*/  @!PT LDS RZ, [RZ] ;  /* 0x00000000fffff984 */ /* 0x000fe20000000800 */
[----:B------:R1:W-:Y:S04]  /*3750*/  LDGSTS.E.BYPASS.LTC128B.128 [R207+0x10800], desc[UR8][R10.64+0x100] ;  /* 0x108001000acf7fae */ /* 0x0003e8000b901d48 */
.L_x_732:
[----:B------:R-:W-:Y:S05]  /*3760*/  BSYNC B0 ;  /* 0x0000000000007941 */ /* 0x000fea0003800000 */
.L_x_731:
[----:B------:R1:W-:Y:S01]  /*3770*/  @P5 STS.128 [R207+0xd000], RZ ;  /* 0x00d000ffcf005388 */ /* 0x0003e20000000c00 */
[----:B------:R-:W-:Y:S03]  /*3780*/  BSSY B0, `(.L_x_733) ;  /* 0x0000022000007945 */ /* 0x000fe60003800000 */
[----:B------:R1:W-:Y:S04]  /*3790*/  @P5 STS.128 [R207+0xf000], RZ ;  /* 0x00f000ffcf005388 */ /* 0x0003e80000000c00 */
[----:B------:R1:W-:Y:S01]  /*37a0*/  @P5 STS.128 [R207+0x11000], RZ ;  /* 0x011000ffcf005388 */ /* 0x0003e20000000c00 */
[----:B------:R-:W-:Y:S05]  /*37b0*/  @P5 BRA `(.L_x_734) ;  /* 0x0000000000785947 */ /* 0x000fea0003800000 */
[----:B------:R-:W-:Y:S01]  /*37c0*/  ULDC UR5, c[0x0][0x2d0] ;  /* 0x0000b40000057ab9 */ /* 0x000fe20000000800 */
[----:B------:R-:W-:Y:S01]  /*37d0*/  IMAD.SHL.U32 R9, R134, 0x20, RZ ;  /* 0x0000002086097824 */ /* 0x000fe200078e00ff */
[----:B------:R-:W-:Y:S02]  /*37e0*/  ISETP.GE.AND P3, PT, R210, UR5, PT ;  /* 0x00000005d2007c0c */ /* 0x000fe4000bf66270 */
[----:B------:R-:W-:Y:S02]  /*37f0*/  ISETP.GE.AND P2, PT, R201, UR5, PT ;  /* 0x00000005c9007c0c */ /* 0x000fe4000bf46270 */
[----:B-1----:R-:W-:Y:S02]  /*3800*/  SHF.L.U64.HI R10, R134, 0x5, R135 ;  /* 0x00000005860a7819 */ /* 0x002fe40000010287 */
[----:B------:R-:W-:Y:S02]  /*3810*/  IADD3 R8, P5, R9, R16, RZ ;  /* 0x0000001009087210 */ /* 0x000fe40007fbe0ff */
[----:B------:R-:W-:-:S05]  /*3820*/  ISETP.GE.AND P1, PT, R200, UR5, PT ;  /* 0x00000005c8007c0c */ /* 0x000fca000bf26270 */
[C---:B------:R-:W-:Y:S01]  /*3830*/  @!P3 LEA R14, P6, R9.reuse, R218, 0x1 ;  /* 0x000000da090eb211 */ /* 0x040fe200078c08ff */
[----:B------:R1:W-:Y:S03]  /*3840*/  @P3 STS.128 [R207+0xd000], RZ ;  /* 0x00d000ffcf003388 */ /* 0x0003e60000000c00 */
[----:B------:R-:W-:Y:S01]  /*3850*/  @!P3 LEA.HI.X R15, R9, R223, R10, 0x1, P6 ;  /* 0x000000df090fb211 */ /* 0x000fe200030f0c0a */
[----:B------:R-:W-:Y:S01]  /*3860*/  IMAD.X R9, R10, 0x1, R13, P5 ;  /* 0x000000010a097824 */ /* 0x000fe200028e060d */
[----:B------:R-:W-:-:S03]  /*3870*/  @!P2 LEA R10, P5, R8, UR6, 0x1 ;  /* 0x00000006080aac11 */ /* 0x000fc6000f8a08ff */
[----:B------:R-:W-:Y:S01]  /*3880*/  @!PT LDS RZ, [RZ] ;  /* 0x00000000fffff984 */ /* 0x000fe20000000800 */
[----:B------:R-:W-:Y:S01]  /*3890*/  @!PT LDS RZ, [RZ] ;  /* 0x00000000fffff984 */ /* 0x000fe20000000800 */
[----:B------:R-:W-:Y:S01]  /*38a0*/  @!PT LDS RZ, [RZ] ;  /* 0x00000000fffff984 */ /* 0x000fe20000000800 */
[----:B------:R1:W-:Y:S01]  /*38b0*/  @!P3 LDGSTS.E.BYPASS.LTC128B.128 [R207+0xd000], desc[UR8][R14.64] ;  /* 0x0d0000000ecfbfae */ /* 0x0003e2000b901d48 */
[----:B------:R-:W-:-:S03]  /*38c0*/  @!P2 LEA.HI.X R11, R8, UR7, R9, 0x1, P5 ;  /* 0x00000007080bac11 */ /* 0x000fc6000a8f0c09 */
        /* <DEDUP_REMOVED lines=13> */
.L_x_734:
[----:B------:R-:W-:Y:S05]  /*39a0*/  BSYNC B0 ;  /* 0x0000000000007941 */ /* 0x000fea0003800000 */
.L_x_733:
[----:B------:R1:W-:Y:S01]  /*39b0*/  @P4 STS.128 [R207+0xd800], RZ ;  /* 0x00d800ffcf004388 */ /* 0x0003e20000000c00 */
[----:B------:R-:W-:Y:S03]  /*39c0*/  BSSY B0, `(.L_x_735) ;  /* 0x0000024000007945 */ /* 0x000fe60003800000 */
[----:B------:R1:W-:Y:S04]  /*39d0*/  @P4 STS.128 [R207+0xf800], RZ ;  /* 0x00f800ffcf004388 */ /* 0x0003e80000000c00 */
[----:B------:R1:W-:Y:S01]  /*39e0*/  @P4 STS.128 [R207+0x11800], RZ ;  /* 0x011800ffcf004388 */ /* 0x0003e20000000c00 */
[----:B------:R-:W-:Y:S05]  /*39f0*/  @P4 BRA `(.L_x_736) ;  /* 0x0000000000804947 */ /* 0x000fea0003800000 */
[----:B------:R-:W-:Y:S01]  /*3a00*/  ULDC UR5, c[0x0][0x2d0] ;  /* 0x0000b40000057ab9 */ /* 0x000fe20000000800 */
[----:B------:R-:W-:Y:S01]  /*3a10*/  IMAD.MOV.U32 R12, RZ, RZ, R16 ;  /* 0x000000ffff0c7224 */ /* 0x000fe200078e0010 */
[----:B------:R-:W-:Y:S01]  /*3a20*/  ISETP.GE.AND P3, PT, R210, UR5, PT ;  /* 0x00000005d2007c0c */ /* 0x000fe2000bf66270 */
[----:B------:R-:W-:Y:S01]  /*3a30*/  IMAD R8, R135, 0x30, RZ ;  /* 0x0000003087087824 */ /* 0x000fe200078e02ff */
[----:B------:R-:W-:Y:S01]  /*3a40*/  ISETP.GE.AND P2, PT, R201, UR5, PT ;  /* 0x00000005c9007c0c */ /* 0x000fe2000bf46270 */
[----:B------:R-:W-:Y:S01]  /*3a50*/  IMAD.WIDE.U32 R12, R134, 0x30, R12 ;  /* 0x00000030860c7825 */ /* 0x000fe200078e000c */
[----:B------:R-:W-:-:S04]  /*3a60*/  ISETP.GE.AND P1, PT, R200, UR5, PT ;  /* 0x00000005c8007c0c */ /* 0x000fc8000bf26270 */
[----:B------:R-:W-:-:S05]  /*3a70*/  IADD3 R8, R13, R8, RZ ;  /* 0x000000080d087210 */ /* 0x000fca0007ffe0ff */
[----:B--23--:R-:W-:Y:S01]  /*3a80*/  @!P3 IMAD.MOV.U32 R219, RZ, RZ, R223 ;  /* 0x000000ffffdbb224 */ /* 0x00cfe200078e00df */
[----:B------:R2:W-:Y:S01]  /*3a90*/  @P3 STS.128 [R207+0xd800], RZ ;  /* 0x00d800ffcf003388 */ /* 0x0005e20000000c00 */
[----:B------:R-:W-:Y:S01]  /*3aa0*/  @!P3 IMAD R135, R135, 0x60, RZ ;  /* 0x000000608787b824 */ /* 0x000fe200078e02ff */
[----:B-1----:R-:W-:Y:S01]  /*3ab0*/  @!P2 LEA R14, P4, R12, UR6, 0x1 ;  /* 0x000000060c0eac11 */ /* 0x002fe2000f8808ff */
[----:B------:R-:W-:-:S03]  /*3ac0*/  @!P3 IMAD.WIDE.U32 R10, R134, 0x60, R218 ;  /* 0x00000060860ab825 */ /* 0x000fc600078e00da */
[----:B------:R-:W-:Y:S02]  /*3ad0*/  @!P2 LEA.HI.X R15, R12, UR7, R8, 0x1, P4 ;  /* 0x000000070c0fac11 */ /* 0x000fe4000a0f0c08 */
[----:B------:R-:W-:-:S05]  /*3ae0*/  @!P3 IADD3 R11, R11, R135, RZ ;  /* 0x000000870b0bb210 */ /* 0x000fca0007ffe0ff */
        /* <DEDUP_REMOVED lines=11> */
[----:B--2---:R-:W-:-:S04]  /*3ba0*/  LEA R10, P1, R12, UR6, 0x1 ;  /* 0x000000060c0a7c11 */ /* 0x004fc8000f8208ff */
[----:B------:R-:W-:-:S05]  /*3bb0*/  LEA.HI.X R11, R12, UR7, R8, 0x1, P1 ;  /* 0x000000070c0b7c11 */ /* 0x000fca00088f0c08 */
[----:B------:R-:W-:Y:S01]  /*3bc0*/  @!PT LDS RZ, [RZ] ;  /* 0x00000000fffff984 */ /* 0x000fe20000000800 */
[----:B------:R-:W-:Y:S01]  /*3bd0*/  @!PT LDS RZ, [RZ] ;  /* 0x00000000fffff984 */ /* 0x000fe20000000800 */
[----:B------:R-:W-:Y:S01]  /*3be0*/  @!PT LDS RZ, [RZ] ;  /* 0x00000000fffff984 */ /* 0x000fe20000000800 */
[----:B------:R1:W-:Y:S04]  /*3bf0*/  LDGSTS.E.BYPASS.LTC128B.128 [R207+0x11800], desc[UR8][R10.64+0x100] ;  /* 0x118001000acf7fae */ /* 0x0003e8000b901d48 */
.L_x_736:
[----:B------:R-:W-:Y:S05]  /*3c00*/  BSYNC B0 ;  /* 0x0000000000007941 */ /* 0x000fea0003800000 */
.L_x_735:
[----:B-12---:R-:W-:Y:S01]  /*3c10*/  LDSM.16.M88.4 R8, [R198] ;  /* 0x00000000c608783b */ /* 0x006fe20000000200 */
[----:B------:R-:W-:Y:S01]  /*3c20*/  R2P PR, R2, 0x6 ;  /* 0x0000000602007804 */ /* 0x000fe20000000000 */
[C---:B------:R-:W-:Y:S02]  /*3c30*/  VIADD R2, R197.reuse, 0x6000 ;  /* 0x00006000c5027836 */ /* 0x040fe40000000000 */
[----:B------:R-:W1:Y:S01]  /*3c40*/  LDSM.16.M88.4 R16, [R197+0x6800] ;  /* 0x00680000c510783b */ /* 0x000e620000000200 */
[----:B------:R-:W-:Y:S02]  /*3c50*/  VIADD R195, R197, 0x6020 ;  /* 0x00006020c5c37836 */ /* 0x000fe40000000000 */
[--C-:B------:R-:W-:Y:S01]  /*3c60*/  IMAD R196, R7, 0x2, R198.reuse ;  /* 0x0000000207c47824 */ /* 0x100fe200078e02c6 */
[----:B------:R-:W2:Y:S01]  /*3c70*/  LDSM.16.M88.4 R24, [R197+0x6000] ;  /* 0x00600000c518783b */ /* 0x000ea20000000200 */
[C---:B------:R-:W-:Y:S02]  /*3c80*/  IMAD R194, R5.reuse, 0x2, R198 ;  /* 0x0000000205c27824 */ /* 0x040fe400078e02c6 */
[----:B------:R-:W-:Y:S01]  /*3c90*/  IMAD R193, R5, 0x2, R196 ;  /* 0x0000000205c17824 */ /* 0x000fe200078e02c4 */
[----:B------:R-:W5:Y:S02]  /*3ca0*/  LDSM.16.M88.4 R60, [R197+0x7000] ;  /* 0x00700000c53c783b */ /* 0x000f640000000200 */
[----:B------:R-:W-:-:S02]  /*3cb0*/  @P1 VIADD R195, R2, 0xffffffe0 ;  /* 0xffffffe002c31836 */ /* 0x000fc40000000000 */
[----:B------:R-:W3:Y:S01]  /*3cc0*/  LDSM.16.M88.4 R36, [R197+0x7800] ;  /* 0x00780000c524783b */ /* 0x000ee20000000200 */
[----:B------:R-:W-:Y:S02]  /*3cd0*/  IMAD.MOV.U32 R2, RZ, RZ, 0x40 ;  /* 0x00000040ff027424 */ /* 0x000fe400078e00ff */
[C---:B------:R-:W-:Y:S01]  /*3ce0*/  VIADD R187, R195.reuse, 0x800 ;  /* 0x00000800c3bb7836 */ /* 0x040fe20000000000 */
[----:B------:R-:W-:Y:S01]  /*3cf0*/  LDSM.16.M88.4 R72, [R196] ;  /* 0x00000000c448783b */ /* 0x000fe20000000200 */
[C---:B------:R-:W-:Y:S01]  /*3d00*/  VIADD R186, R195.reuse, 0x1000 ;  /* 0x00001000c3ba7836 */ /* 0x040fe20000000000 */
[----:B------:R-:W-:Y:S01]  /*3d10*/  SEL R2, R2, 0xffffffc0, !P2 ;  /* 0xffffffc002027807 */ /* 0x000fe20005000000 */
[C---:B------:R-:W-:Y:S01]  /*3d20*/  VIADD R185, R195.reuse, 0x1800 ;  /* 0x00001800c3b97836 */ /* 0x040fe20000000000 */
[----:B------:R-:W4:Y:S01]  /*3d30*/  LDSM.16.M88.4 R12, [R195+0x800] ;  /* 0x00080000c30c783b */ /* 0x000f220000000200 */
[----:B------:R-:W-:Y:S02]  /*3d40*/  VIADD R183, R195, 0x2000 ;  /* 0x00002000c3b77836 */ /* 0x000fe40000000000 */
[----:B------:R-:W-:Y:S01]  /*3d50*/  IMAD.IADD R191, R197, 0x1, R2 ;  /* 0x00000001c5bf7824 */ /* 0x000fe200078e0202 */
[----:B------:R-:W4:Y:S01]  /*3d60*/  LDSM.16.M88.4 R32, [R195] ;  /* 0x00000000c320783b */ /* 0x000f220000000200 */
[----:B------:R-:W-:-:S02]  /*3d70*/  IMAD.IADD R184, R2, 0x1, R195 ;  /* 0x0000000102b87824 */ /* 0x000fc400078e02c3 */
[C---:B------:R-:W-:Y:S01]  /*3d80*/  VIADD R182, R195.reuse, 0x2800 ;  /* 0x00002800c3b67836 */ /* 0x040fe20000000000 */
[----:B------:R-:W4:Y:S01]  /*3d90*/  LDSM.16.M88.4 R44, [R195+0x1000] ;  /* 0x00100000c32c783b */ /* 0x000f220000000200 */
[C---:B------:R-:W-:Y:S02]  /*3da0*/  VIADD R181, R195.reuse, 0x3000 ;  /* 0x00003000c3b57836 */ /* 0x040fe40000000000 */
[C---:B------:R-:W-:Y:S01]  /*3db0*/  VIADD R180, R195.reuse, 0x3800 ;  /* 0x00003800c3b47836 */ /* 0x040fe20000000000 */
[----:B------:R-:W4:Y:S01]  /*3dc0*/  LDSM.16.M88.4 R76, [R195+0x1800] ;  /* 0x00180000c34c783b */ /* 0x000f220000000200 */
[C---:B------:R-:W-:Y:S02]  /*3dd0*/  VIADD R179, R195.reuse, 0x4000 ;  /* 0x00004000c3b37836 */ /* 0x040fe40000000000 */
[C---:B------:R-:W-:Y:S01]  /*3de0*/  VIADD R178, R195.reuse, 0x4800 ;  /* 0x00004800c3b27836 */ /* 0x040fe20000000000 */
[----:B------:R-:W-:Y:S01]  /*3df0*/  LDSM.16.M88.4 R52, [R194] ;  /* 0x00000000c234783b */ /* 0x000fe20000000200 */
[----:B------:R-:W-:-:S02]  /*3e00*/  VIADD R177, R195, 0x5000 ;  /* 0x00005000c3b17836 */ /* 0x000fc40000000000 */
[----:B------:R-:W-:Y:S01]  /*3e10*/  VIADD R176, R195, 0x5800 ;  /* 0x00005800c3b07836 */ /* 0x000fe20000000000 */
[C---:B-1----:R-:W-:Y:S01]  /*3e20*/  HMMA.16816.F32 R20, R8.reuse, R16, RZ ;  /* 0x000000100814723c */ /* 0x042fe200000018ff */
[----:B------:R-:W1:Y:S04]  /*3e30*/  LDSM.16.M88.4 R40, [R191+0x6000] ;  /* 0x00600000bf28783b */ /* 0x000e680000000200 */
[----:B------:R-:W1:Y:S01]  /*3e40*/  LDSM.16.M88.4 R68, [R191+0x6800] ;  /* 0x00680000bf44783b */ /* 0x000e620000000200 */
[C---:B------:R-:W-:Y:S03]  /*3e50*/  HMMA.16816.F32 R16, R8.reuse, R18, RZ ;  /* 0x000000120810723c */ /* 0x040fe600000018ff */
[----:B------:R-:W-:Y:S03]  /*3e60*/  LDSM.16.M88.4 R48, [R184] ;  /* 0x00000000b830783b */ /* 0x000fe60000000200 */
[C---:B--2---:R-:W-:Y:S01]  /*3e70*/  HMMA.16816.F32 R28, R8.reuse, R24, RZ ;  /* 0x00000018081c723c */ /* 0x044fe200000018ff */
[----:B------:R-:W0:Y:S05]  /*3e80*/  LDGDEPBAR ;  /* 0x00000000000079af */ /* 0x000e2a0000000000 */
[C---:B------:R-:W-:Y:S06]  /*3e90*/  HMMA.16816.F32 R24, R8.reuse, R26, RZ ;  /* 0x0000001a0818723c */ /* 0x040fec00000018ff */
[C---:B-----5:R-:W-:Y:S06]  /*3ea0*/  HMMA.16816.F32 R64, R8.reuse, R60, RZ ;  /* 0x0000003c0840723c */ /* 0x060fec00000018ff */
[C---:B------:R-:W-:Y:S06]  /*3eb0*/  HMMA.16816.F32 R60, R8.reuse, R62, RZ ;  /* 0x0000003e083c723c */ /* 0x040fec00000018ff */
[C---:B---3--:R-:W-:Y:S06]  /*3ec0*/  HMMA.16816.F32 R56, R8.reuse, R36, RZ ;  /* 0x000000240838723c */ /* 0x048fec00000018ff */
[----:B------:R-:W-:Y:S01]  /*3ed0*/  HMMA.16816.F32 R8, R8, R38, RZ ;  /* 0x000000260808723c */ /* 0x000fe200000018ff */
[----:B------:R-:W2:Y:S05]  /*3ee0*/  LDSM.16.M88.4 R36, [R191+0x7000] ;  /* 0x00700000bf24783b */ /* 0x000eaa0000000200 */
[C---:B----4-:R-:W-:Y:S06]  /*3ef0*/  HMMA.16816.F32 R20, R72.reuse, R12, R20 ;  /* 0x0000000c4814723c */ /* 0x050fec0000001814 */
[C---:B------:R-:W-:Y:S01]  /*3f00*/  HMMA.16816.F32 R16, R72.reuse, R14, R16 ;  /* 0x0000000e4810723c */ /* 0x040fe20000001810 */
[----:B------:R-:W3:Y:S05]  /*3f10*/  LDSM.16.M88.4 R12, [R191+0x7800] ;  /* 0x00780000bf0c783b */ /* 0x000eea0000000200 */
[C---:B------:R-:W-:Y:S06]  /*3f20*/  HMMA.16816.F32 R28, R72.reuse, R32, R28 ;  /* 0x00000020481c723c */ /* 0x040fec000000181c */
[C---:B------:R-:W-:Y:S01]  /*3f30*/  HMMA.16816.F32 R24, R72.reuse, R34, R24 ;  /* 0x000000224818723c */ /* 0x040fe20000001818 */
[----:B------:R-:W4:Y:S05]  /*3f40*/  LDSM.16.M88.4 R32, [R193] ;  /* 0x00000000c120783b */ /* 0x000f2a0000000200 */
[C---:B------:R-:W-:Y:S06]  /*3f50*/  HMMA.16816.F32 R64, R72.reuse, R44, R64 ;  /* 0x0000002c4840723c */ /* 0x040fec0000001840 */
[C---:B------:R-:W-:Y:S01]  /*3f60*/  HMMA.16816.F32 R60, R72.reuse, R46, R60 ;  /* 0x0000002e483c723c */ /* 0x040fe2000000183c */
[----:B------:R-:W5:Y:S05]  /*3f70*/  LDSM.16.M88.4 R44, [R184+0x800] ;  /* 0x00080000b82c783b */ /* 0x000f6a0000000200 */
[C---:B------:R-:W-:Y:S06]  /*3f80*/  HMMA.16816.F32 R56, R72.reuse, R76, R56 ;  /* 0x0000004c4838723c */ /* 0x040fec0000001838 */
[----:B------:R-:W-:Y:S01]  /*3f90*/  HMMA.16816.F32 R8, R72, R78, R8 ;  /* 0x0000004e4808723c */ /* 0x000fe20000001808 */
[----:B------:R-:W-:Y:S04]  /*3fa0*/  LDSM.16.M88.4 R76, [R198+0x2000] ;  /* 0x00200000c64c783b */ /* 0x000fe80000000200 */
[----:B------:R-:W-:Y:S01]  /*3fb0*/  LDSM.16.M88.4 R72, [R197+0x9000] ;  /* 0x00900000c548783b */ /* 0x000fe20000000200 */
[C---:B-1----:R-:W-:Y:S06]  /*3fc0*/  HMMA.16816.F32 R28, R52.reuse, R40, R28 ;  /* 0x00000028341c723c */ /* 0x042fec000000181c */
[C---:B------:R-:W-:Y:S01]  /*3fd0*/  HMMA.16816.F32 R24, R52.reuse, R42, R24 ;  /* 0x0000002a3418723c */ /* 0x040fe20000001818 */
[----:B------:R-:W1:Y:S05]  /*3fe0*/  LDSM.16.M88.4 R40, [R184+0x1000] ;  /* 0x00100000b828783b */ /* 0x000e6a0000000200 */
[C---:B------:R-:W-:Y:S06]  /*3ff0*/  HMMA.16816.F32 R20, R52.reuse, R68, R20 ;  /* 0x000000443414723c */ /* 0x040fec0000001814 */
[C---:B------:R-:W-:Y:S01]  /*4000*/  HMMA.16816.F32 R16, R52.reuse, R70, R16 ;  /* 0x000000463410723c */ /* 0x040fe20000001810 */
[----:B------:R-:W-:Y:S05]  /*4010*/  LDSM.16.M88.4 R68, [R197+0x9800] ;  /* 0x00980000c544783b */ /* 0x000fea0000000200 */
[C---:B--2---:R-:W-:Y:S06]  /*4020*/  HMMA.16816.F32 R64, R52.reuse, R36, R64 ;  /* 0x000000243440723c */ /* 0x044fec0000001840 */
[C---:B------:R-:W-:Y:S01]  /*4030*/  HMMA.16816.F32 R60, R52.reuse, R38, R60 ;  /* 0x00000026343c723c */ /* 0x040fe2000000183c */
[----:B------:R-:W2:Y:S05]  /*4040*/  LDSM.16.M88.4 R36, [R184+0x1800] ;  /* 0x00180000b824783b */ /* 0x000eaa0000000200 */
[C---:B---3--:R-:W-:Y:S06]  /*4050*/  HMMA.16816.F32 R56, R52.reuse, R12, R56 ;  /* 0x0000000c3438723c */ /* 0x048fec0000001838 */
[----:B------:R-:W-:Y:S01]  /*4060*/  HMMA.16816.F32 R52, R52, R14, R8 ;  /* 0x0000000e3434723c */ /* 0x000fe20000001808 */
[----:B------:R-:W3:Y:S04]  /*4070*/  LDSM.16.M88.4 R12, [R197+0x8000] ;  /* 0x00800000c50c783b */ /* 0x000ee80000000200 */
[----:B------:R-:W3:Y:S01]  /*4080*/  LDSM.16.M88.4 R8, [R197+0x8800] ;  /* 0x00880000c508783b */ /* 0x000ee20000000200 */
[C---:B----4-:R-:W-:Y:S06]  /*4090*/  HMMA.16816.F32 R28, R32.reuse, R48, R28 ;  /* 0x00000030201c723c */ /* 0x050fec000000181c */
[C---:B------:R-:W-:Y:S01]  /*40a0*/  HMMA.16816.F32 R24, R32.reuse, R50, R24 ;  /* 0x000000322018723c */ /* 0x040fe20000001818 */
[----:B------:R-:W-:Y:S05]  /*40b0*/  LDSM.16.M88.4 R48, [R196+0x2000] ;  /* 0x00200000c430783b */ /* 0x000fea0000000200 */
[C---:B-----5:R-:W-:Y:S06]  /*40c0*/  HMMA.16816.F32 R20, R32.reuse, R44, R20 ;  /* 0x0000002c2014723c */ /* 0x060fec0000001814 */
[C---:B------:R-:W-:Y:S01]  /*40d0*/  HMMA.16816.F32 R16, R32.reuse, R46, R16 ;  /* 0x0000002e2010723c */ /* 0x040fe20000001810 */
[----:B------:R-:W4:Y:S05]  /*40e0*/  LDSM.16.M88.4 R44, [R195+0x2000] ;  /* 0x00200000c32c783b */ /* 0x000f2a0000000200 */
[C---:B-1----:R-:W-:Y:S06]  /*40f0*/  HMMA.16816.F32 R64, R32.reuse, R40, R64 ;  /* 0x000000282040723c */ /* 0x042fec0000001840 */
[C---:B------:R-:W-:Y:S01]  /*4100*/  HMMA.16816.F32 R60, R32.reuse, R42, R60 ;  /* 0x0000002a203c723c */ /* 0x040fe2000000183c */
[----:B------:R-:W1:Y:S05]  /*4110*/  LDSM.16.M88.4 R40, [R195+0x2800] ;  /* 0x00280000c328783b */ /* 0x000e6a0000000200 */
[C---:B--2---:R-:W-:Y:S06]  /*4120*/  HMMA.16816.F32 R56, R32.reuse, R36, R56 ;  /* 0x000000242038723c */ /* 0x044fec0000001838 */
[----:B------:R-:W-:Y:S01]  /*4130*/  HMMA.16816.F32 R52, R32, R38, R52 ;  /* 0x000000262034723c */ /* 0x000fe20000001834 */
[----:B------:R-:W2:Y:S04]  /*4140*/  LDSM.16.M88.4 R36, [R195+0x3000] ;  /* 0x00300000c324783b */ /* 0x000ea80000000200 */
[----:B------:R-:W5:Y:S01]  /*4150*/  LDSM.16.M88.4 R32, [R195+0x3800] ;  /* 0x00380000c320783b */ /* 0x000f620000000200 */
[C---:B---3--:R-:W-:Y:S06]  /*4160*/  HMMA.16816.F32 R28, R76.reuse, R12, R28 ;  /* 0x0000000c4c1c723c */ /* 0x048fec000000181c */
[C---:B------:R-:W-:Y:S01]  /*4170*/  HMMA.16816.F32 R24, R76.reuse, R14, R24 ;  /* 0x0000000e4c18723c */ /* 0x040fe20000001818 */
[----:B------:R-:W-:Y:S05]  /*4180*/  LDSM.16.M88.4 R12, [R194+0x2000] ;  /* 0x00200000c20c783b */ /* 0x000fea0000000200 */
[C---:B------:R-:W-:Y:S06]  /*4190*/  HMMA.16816.F32 R20, R76.reuse, R8, R20 ;  /* 0x000000084c14723c */ /* 0x040fec0000001814 */
[C---:B------:R-:W-:Y:S01]  /*41a0*/  HMMA.16816.F32 R16, R76.reuse, R10, R16 ;  /* 0x0000000a4c10723c */ /* 0x040fe20000001810 */
[----:B------:R-:W3:Y:S05]  /*41b0*/  LDSM.16.M88.4 R8, [R191+0x8000] ;  /* 0x00800000bf08783b */ /* 0x000eea0000000200 */
[C---:B------:R-:W-:Y:S06]  /*41c0*/  HMMA.16816.F32 R64, R76.reuse, R72, R64 ;  /* 0x000000484c40723c */ /* 0x040fec0000001840 */
[C---:B------:R-:W-:Y:S01]  /*41d0*/  HMMA.16816.F32 R60, R76.reuse, R74, R60 ;  /* 0x0000004a4c3c723c */ /* 0x040fe2000000183c */
[----:B------:R-:W-:Y:S05]  /*41e0*/  LDSM.16.M88.4 R72, [R191+0x9000] ;  /* 0x00900000bf48783b */ /* 0x000fea0000000200 */
[C---:B------:R-:W-:Y:S06]  /*41f0*/  HMMA.16816.F32 R56, R76.reuse, R68, R56 ;  /* 0x000000444c38723c */ /* 0x040fec0000001838 */
[----:B------:R-:W-:Y:S01]  /*4200*/  HMMA.16816.F32 R68, R76, R70, R52 ;  /* 0x000000464c44723c */ /* 0x000fe20000001834 */
[----:B------:R-:W3:Y:S04]  /*4210*/  LDSM.16.M88.4 R52, [R191+0x8800] ;  /* 0x00880000bf34783b */ /* 0x000ee80000000200 */
[----:B------:R-:W3:Y:S01]  /*4220*/  LDSM.16.M88.4 R76, [R191+0x9800] ;  /* 0x00980000bf4c783b */ /* 0x000ee20000000200 */
[C---:B----4-:R-:W-:Y:S06]  /*4230*/  HMMA.16816.F32 R28, R48.reuse, R44, R28 ;  /* 0x0000002c301c723c */ /* 0x050fec000000181c */
[C---:B------:R-:W-:Y:S01]  /*4240*/  HMMA.16816.F32 R24, R48.reuse, R46, R24 ;  /* 0x0000002e3018723c */ /* 0x040fe20000001818 */
[----:B------:R-:W-:Y:S05]  /*4250*/  LDSM.16.M88.4 R44, [R193+0x2000] ;  /* 0x00200000c12c783b */ /* 0x000fea0000000200 */
[C---:B-1----:R-:W-:Y:S06]  /*4260*/  HMMA.16816.F32 R20, R48.reuse, R40, R20 ;  /* 0x000000283014723c */ /* 0x042fec0000001814 */
[C---:B------:R-:W-:Y:S01]  /*4270*/  HMMA.16816.F32 R16, R48.reuse, R42, R16 ;  /* 0x0000002a3010723c */ /* 0x040fe20000001810 */
[----:B------:R-:W1:Y:S05]  /*4280*/  LDSM.16.M88.4 R40, [R184+0x2000] ;  /* 0x00200000b828783b */ /* 0x000e6a0000000200 */
[C---:B--2---:R-:W-:Y:S06]  /*4290*/  HMMA.16816.F32 R64, R48.reuse, R36, R64 ;  /* 0x000000243040723c */ /* 0x044fec0000001840 */
[C---:B------:R-:W-:Y:S01]  /*42a0*/  HMMA.16816.F32 R60, R48.reuse, R38, R60 ;  /* 0x00000026303c723c */ /* 0x040fe2000000183c */
[----:B------:R-:W-:Y:S05]  /*42b0*/  LDSM.16.M88.4 R36, [R184+0x3000] ;  /* 0x00300000b824783b */ /* 0x000fea0000000200 */
[C---:B-----5:R-:W-:Y:S06]  /*42c0*/  HMMA.16816.F32 R56, R48.reuse, R32, R56 ;  /* 0x000000203038723c */ /* 0x060fec0000001838 */
[----:B------:R-:W-:Y:S01]  /*42d0*/  HMMA.16816.F32 R68, R48, R34, R68 ;  /* 0x000000223044723c */ /* 0x000fe20000001844 */
[----:B------:R-:W2:Y:S04]  /*42e0*/  LDSM.16.M88.4 R32, [R184+0x2800] ;  /* 0x00280000b820783b */ /* 0x000ea80000000200 */
[----:B------:R-:W-:Y:S01]  /*42f0*/  LDSM.16.M88.4 R48, [R197+0xa000] ;  /* 0x00a00000c530783b */ /* 0x000fe20000000200 */
[C---:B---3--:R-:W-:Y:S06]  /*4300*/  HMMA.16816.F32 R28, R12.reuse, R8, R28 ;  /* 0x000000080c1c723c */ /* 0x048fec000000181c */
[C---:B------:R-:W-:Y:S01]  /*4310*/  HMMA.16816.F32 R24, R12.reuse, R10, R24 ;  /* 0x0000000a0c18723c */ /* 0x040fe20000001818 */
[----:B------:R-:W3:Y:S05]  /*4320*/  LDSM.16.M88.4 R8, [R184+0x3800] ;  /* 0x00380000b808783b */ /* 0x000eea0000000200 */
[C---:B------:R-:W-:Y:S06]  /*4330*/  HMMA.16816.F32 R20, R12.reuse, R52, R20 ;  /* 0x000000340c14723c */ /* 0x040fec0000001814 */
[C---:B------:R-:W-:Y:S01]  /*4340*/  HMMA.16816.F32 R16, R12.reuse, R54, R16 ;  /* 0x000000360c10723c */ /* 0x040fe20000001810 */
[----:B------:R-:W4:Y:S05]  /*4350*/  LDSM.16.M88.4 R52, [R198+0x4000] ;  /* 0x00400000c634783b */ /* 0x000f2a0000000200 */
[C---:B------:R-:W-:Y:S06]  /*4360*/  HMMA.16816.F32 R64, R12.reuse, R72, R64 ;  /* 0x000000480c40723c */ /* 0x040fec0000001840 */
[C---:B------:R-:W-:Y:S01]  /*4370*/  HMMA.16816.F32 R60, R12.reuse, R74, R60 ;  /* 0x0000004a0c3c723c */ /* 0x040fe2000000183c */
[----:B------:R-:W-:Y:S05]  /*4380*/  LDSM.16.M88.4 R72, [R196+0x4000] ;  /* 0x00400000c448783b */ /* 0x000fea0000000200 */
[C---:B------:R-:W-:Y:S06]  /*4390*/  HMMA.16816.F32 R56, R12.reuse, R76, R56 ;  /* 0x0000004c0c38723c */ /* 0x040fec0000001838 */
[----:B------:R-:W-:Y:S01]  /*43a0*/  HMMA.16816.F32 R68, R12, R78, R68 ;  /* 0x0000004e0c44723c */ /* 0x000fe20000001844 */
[----:B------:R-:W5:Y:S05]  /*43b0*/  LDSM.16.M88.4 R12, [R197+0xa800] ;  /* 0x00a80000c50c783b */ /* 0x000f6a0000000200 */
[C---:B-1----:R-:W-:Y:S06]  /*43c0*/  HMMA.16816.F32 R28, R44.reuse, R40, R28 ;  /* 0x000000282c1c723c */ /* 0x042fec000000181c */
[C---:B------:R-:W-:Y:S01]  /*43d0*/  HMMA.16816.F32 R24, R44.reuse, R42, R24 ;  /* 0x0000002a2c18723c */ /* 0x040fe20000001818 */
[----:B------:R-:W1:Y:S05]  /*43e0*/  LDSM.16.M88.4 R40, [R197+0xb000] ;  /* 0x00b00000c528783b */ /* 0x000e6a0000000200 */
[C---:B--2---:R-:W-:Y:S06]  /*43f0*/  HMMA.16816.F32 R20, R44.reuse, R32, R20 ;  /* 0x000000202c14723c */ /* 0x044fec0000001814 */
[C---:B------:R-:W-:Y:S01]  /*4400*/  HMMA.16816.F32 R16, R44.reuse, R34, R16 ;  /* 0x000000222c10723c */ /* 0x040fe20000001810 */
[----:B------:R-:W-:Y:S05]  /*4410*/  LDSM.16.M88.4 R32, [R197+0xb800] ;  /* 0x00b80000c520783b */ /* 0x000fea0000000200 */
[C---:B------:R-:W-:Y:S01]  /*4420*/  HMMA.16816.F32 R76, R44.reuse, R36, R64 ;  /* 0x000000242c4c723c */ /* 0x040fe20000001840 */
[----:B------:R-:W2:Y:S05]  /*4430*/  LDSM.16.M88.4 R64, [R195+0x4000] ;  /* 0x00400000c340783b */ /* 0x000eaa0000000200 */
[C---:B------:R-:W-:Y:S01]  /*4440*/  HMMA.16816.F32 R60, R44.reuse, R38, R60 ;  /* 0x000000262c3c723c */ /* 0x040fe2000000183c */
[----:B------:R-:W2:Y:S05]  /*4450*/  LDSM.16.M88.4 R36, [R195+0x4800] ;  /* 0x00480000c324783b */ /* 0x000eaa0000000200 */
[C---:B---3--:R-:W-:Y:S06]  /*4460*/  HMMA.16816.F32 R56, R44.reuse, R8, R56 ;  /* 0x000000082c38723c */ /* 0x048fec0000001838 */
[----:B------:R-:W-:Y:S01]  /*4470*/  HMMA.16816.F32 R68, R44, R10, R68 ;  /* 0x0000000a2c44723c */ /* 0x000fe20000001844 */
[----:B------:R-:W3:Y:S04]  /*4480*/  LDSM.16.M88.4 R8, [R195+0x5000] ;  /* 0x00500000c308783b */ /* 0x000ee80000000200 */
[----:B------:R-:W-:Y:S01]  /*4490*/  LDSM.16.M88.4 R44, [R195+0x5800] ;  /* 0x00580000c32c783b */ /* 0x000fe20000000200 */
[C---:B----4-:R-:W-:Y:S06]  /*44a0*/  HMMA.16816.F32 R28, R52.reuse, R48, R28 ;  /* 0x00000030341c723c */ /* 0x050fec000000181c */
[C---:B------:R-:W-:Y:S01]  /*44b0*/  HMMA.16816.F32 R24, R52.reuse, R50, R24 ;  /* 0x000000323418723c */ /* 0x040fe20000001818 */
[----:B------:R-:W-:Y:S05]  /*44c0*/  LDSM.16.M88.4 R48, [R191+0xa800] ;  /* 0x00a80000bf30783b */ /* 0x000fea0000000200 */
[C---:B-----5:R-:W-:Y:S06]  /*44d0*/  HMMA.16816.F32 R20, R52.reuse, R12, R20 ;  /* 0x0000000c3414723c */ /* 0x060fec0000001814 */
[C---:B------:R-:W-:Y:S01]  /*44e0*/  HMMA.16816.F32 R16, R52.reuse, R14, R16 ;  /* 0x0000000e3410723c */ /* 0x040fe20000001810 */
[----:B------:R-:W-:Y:S05]  /*44f0*/  LDSM.16.M88.4 R12, [R191+0xa000] ;  /* 0x00a00000bf0c783b */ /* 0x000fea0000000200 */
[C---:B-1----:R-:W-:Y:S06]  /*4500*/  HMMA.16816.F32 R76, R52.reuse, R40, R76 ;  /* 0x00000028344c723c */ /* 0x042fec000000184c */
[----:B------:R-:W-:Y:S01]  /*4510*/  HMMA.16816.F32 R60, R52, R42, R60 ;  /* 0x0000002a343c723c */ /* 0x000fe2000000183c */
[----:B------:R-:W1:Y:S05]  /*4520*/  LDSM.16.M88.4 R40, [R194+0x4000] ;  /* 0x00400000c228783b */ /* 0x000e6a0000000200 */
[C---:B--2---:R-:W-:Y:S06]  /*4530*/  HMMA.16816.F32 R28, R72.reuse, R64, R28 ;  /* 0x00000040481c723c */ /* 0x044fec000000181c */
[----:B------:R-:W-:Y:S06]  /*4540*/  HMMA.16816.F32 R24, R72, R66, R24 ;  /* 0x000000424818723c */ /* 0x000fec0000001818 */
[C---:B------:R-:W-:Y:S06]  /*4550*/  HMMA.16816.F32 R56, R52.reuse, R32, R56 ;  /* 0x000000203438723c */ /* 0x040fec0000001838 */
[----:B------:R-:W-:Y:S01]  /*4560*/  HMMA.16816.F32 R68, R52, R34, R68 ;  /* 0x000000223444723c */ /* 0x000fe20000001844 */
[----:B------:R-:W-:Y:S04]  /*4570*/  LDSM.16.M88.4 R32, [R191+0xb000] ;  /* 0x00b00000bf20783b */ /* 0x000fe80000000200 */
[----:B------:R-:W-:Y:S01]  /*4580*/  LDSM.16.M88.4 R52, [R191+0xb800] ;  /* 0x00b80000bf34783b */ /* 0x000fe20000000200 */
[C---:B------:R-:W-:Y:S06]  /*4590*/  HMMA.16816.F32 R20, R72.reuse, R36, R20 ;  /* 0x000000244814723c */ /* 0x040fec0000001814 */
[C---:B------:R-:W-:Y:S01]  /*45a0*/  HMMA.16816.F32 R16, R72.reuse, R38, R16 ;  /* 0x000000264810723c */ /* 0x040fe20000001810 */
[----:B------:R-:W-:Y:S05]  /*45b0*/  LDSM.16.M88.4 R36, [R193+0x4000] ;  /* 0x00400000c124783b */ /* 0x000fea0000000200 */
[C---:B---3--:R-:W-:Y:S06]  /*45c0*/  HMMA.16816.F32 R76, R72.reuse, R8, R76 ;  /* 0x00000008484c723c */ /* 0x048fec000000184c */
[----:B------:R-:W-:Y:S01]  /*45d0*/  HMMA.16816.F32 R60, R72, R10, R60 ;  /* 0x0000000a483c723c */ /* 0x000fe2000000183c */
[----:B------:R-:W2:Y:S05]  /*45e0*/  LDSM.16.M88.4 R8, [R184+0x4000] ;  /* 0x00400000b808783b */ /* 0x000eaa0000000200 */
[C---:B-1----:R-:W-:Y:S06]  /*45f0*/  HMMA.16816.F32 R28, R40.reuse, R12, R28 ;  /* 0x0000000c281c723c */ /* 0x042fec000000181c */
[----:B------:R-:W-:Y:S01]  /*4600*/  HMMA.16816.F32 R24, R40, R14, R24 ;  /* 0x0000000e2818723c */ /* 0x000fe20000001818 */
[----:B------:R-:W-:Y:S05]  /*4610*/  LDSM.16.M88.4 R12, [R184+0x5000] ;  /* 0x00500000b80c783b */ /* 0x000fea0000000200 */
[C---:B------:R-:W-:Y:S06]  /*4620*/  HMMA.16816.F32 R56, R72.reuse, R44, R56 ;  /* 0x0000002c4838723c */ /* 0x040fec0000001838 */
[----:B------:R-:W-:Y:S01]  /*4630*/  HMMA.16816.F32 R68, R72, R46, R68 ;  /* 0x0000002e4844723c */ /* 0x000fe20000001844 */
[----:B------:R-:W1:Y:S05]  /*4640*/  LDSM.16.M88.4 R44, [R184+0x4800] ;  /* 0x00480000b82c783b */ /* 0x000e6a0000000200 */
[C---:B------:R-:W-:Y:S06]  /*4650*/  HMMA.16816.F32 R20, R40.reuse, R48, R20 ;  /* 0x000000302814723c */ /* 0x040fec0000001814 */
[----:B------:R-:W-:Y:S06]  /*4660*/  HMMA.16816.F32 R16, R40, R50, R16 ;  /* 0x000000322810723c */ /* 0x000fec0000001810 */
[C---:B--2---:R-:W-:Y:S06]  /*4670*/  HMMA.16816.F32 R28, R36.reuse, R8, R28 ;  /* 0x00000008241c723c */ /* 0x044fec000000181c */
[----:B------:R-:W-:Y:S01]  /*4680*/  HMMA.16816.F32 R24, R36, R10, R24 ;  /* 0x0000000a2418723c */ /* 0x000fe20000001818 */
[----:B------:R-:W2:Y:S01]  /*4690*/  LDSM.16.M88.4 R8, [R184+0x5800] ;  /* 0x00580000b808783b */ /* 0x000ea20000000200 */
[----:B------:R-:W-:-:S04]  /*46a0*/  DEPBAR.LE SB0, 0x0 ;  /* 0x000080000000791a */ /* 0x000fc80000000000 */
[C---:B------:R-:W-:Y:S06]  /*46b0*/  HMMA.16816.F32 R60, R40.reuse, R34, R60 ;  /* 0x00000022283c723c */ /* 0x040fec000000183c */
[----:B------:R-:W-:Y:S01]  /*46c0*/  HMMA.16816.F32 R76, R40, R32, R76 ;  /* 0x00000020284c723c */ /* 0x000fe2000000184c */
[----:B------:R-:W-:-:S05]  /*46d0*/  IMAD.SHL.U32 R34, R6, 0x2, RZ ;  /* 0x0000000206227824 */ /* 0x000fca00078e00ff */
[----:B------:R-:W-:Y:S01]  /*46e0*/  HMMA.16816.F32 R56, R40, R52, R56 ;  /* 0x000000342838723c */ /* 0x000fe20000001838 */
[----:B------:R-:W-:-:S05]  /*46f0*/  LOP3.LUT R34, R34, 0x6, RZ, 0xc0, !PT ;  /* 0x0000000622227812 */ /* 0x000fca00078ec0ff */
[----:B------:R-:W-:Y:S01]  /*4700*/  HMMA.16816.F32 R68, R40, R54, R68 ;  /* 0x000000362844723c */ /* 0x000fe20000001844 */
[----:B------:R-:W-:-:S04]  /*4710*/  IMAD R34, R133, 0x40, R34 ;  /* 0x0000004085227824 */ /* 0x000fc800078e0222 */
[C---:B------:R-:W-:Y:S01]  /*4720*/  VIADD R33, R34.reuse, 0xffffffc1 ;  /* 0xffffffc122217836 */ /* 0x040fe20000000000 */
[C---:B-1----:R-:W-:Y:S01]  /*4730*/  HMMA.16816.F32 R20, R36.reuse, R44, R20 ;  /* 0x0000002c2414723c */ /* 0x042fe20000001814 */
[C---:B------:R-:W-:Y:S02]  /*4740*/  VIADD R35, R34.reuse, 0xffffffc0 ;  /* 0xffffffc022237836 */ /* 0x040fe40000000000 */
[C---:B------:R-:W-:Y:S01]  /*4750*/  VIADD R41, R34.reuse, 0xffffffc9 ;  /* 0xffffffc922297836 */ /* 0x040fe20000000000 */
[-C--:B------:R-:W-:Y:S01]  /*4760*/  ISETP.GE.AND P3, PT, R33, R82.reuse, PT ;  /* 0x000000522100720c */ /* 0x080fe20003f66270 */
[C---:B------:R-:W-:Y:S01]  /*4770*/  VIADD R33, R34.reuse, 0xffffffd1 ;  /* 0xffffffd122217836 */ /* 0x040fe20000000000 */
[C---:B------:R-:W-:Y:S01]  /*4780*/  HMMA.16816.F32 R16, R36.reuse, R46, R16 ;  /* 0x0000002e2410723c */ /* 0x040fe20000001810 */
[-C--:B------:R-:W-:Y:S01]  /*4790*/  ISETP.GE.AND P4, PT, R35, R82.reuse, PT ;  /* 0x000000522300720c */ /* 0x080fe20003f86270 */
[C---:B------:R-:W-:Y:S01]  /*47a0*/  VIADD R35, R34.reuse, 0xffffffd0 ;  /* 0xffffffd022237836 */ /* 0x040fe20000000000 */
[-C--:B------:R-:W-:Y:S01]  /*47b0*/  ISETP.GE.AND P1, PT, R41, R82.reuse, PT ;  /* 0x000000522900720c */ /* 0x080fe20003f26270 */
[----:B------:R-:W-:Y:S01]  /*47c0*/  VIADD R41, R34, 0xffffffd8 ;  /* 0xffffffd822297836 */ /* 0x000fe20000000000 */
[----:B------:R-:W-:Y:S01]  /*47d0*/  ISETP.GE.AND P5, PT, R33, R82, PT ;  /* 0x000000522100720c */ /* 0x000fe20003fa6270 */
[----:B------:R-:W-:Y:S01]  /*47e0*/  HMMA.16816.F32 R60, R36, R14, R60 ;  /* 0x0000000e243c723c */ /* 0x000fe2000000183c */
[----:B------:R-:W-:Y:S01]  /*47f0*/  FSEL R32, R30, -INF , !P4 ;  /* 0xff8000001e207808 */ /* 0x000fe20006000000 */
[----:B------:R-:W-:Y:S01]  /*4800*/  VIADD R43, R34, 0xffffffc8 ;  /* 0xffffffc8222b7836 */ /* 0x000fe20000000000 */
[----:B------:R-:W-:-:S02]  /*4810*/  FSEL R33, R28, -INF , !P4 ;  /* 0xff8000001c217808 */ /* 0x000fc40006000000 */
[-C--:B------:R-:W-:Y:S01]  /*4820*/  ISETP.GE.AND P6, PT, R35, R82.reuse, PT ;  /* 0x000000522300720c */ /* 0x080fe20003fc6270 */
[C---:B------:R-:W-:Y:S01]  /*4830*/  HMMA.16816.F32 R76, R36.reuse, R12, R76 ;  /* 0x0000000c244c723c */ /* 0x040fe2000000184c */
[C---:B------:R-:W-:Y:S01]  /*4840*/  VIADD R15, R34.reuse, 0xffffffe9 ;  /* 0xffffffe9220f7836 */ /* 0x040fe20000000000 */
[----:B------:R-:W-:Y:S01]  /*4850*/  ISETP.GE.AND P4, PT, R41, R82, PT ;  /* 0x000000522900720c */ /* 0x000fe20003f86270 */
[C---:B------:R-:W-:Y:S01]  /*4860*/  VIADD R35, R34.reuse, 0xffffffd9 ;  /* 0xffffffd922237836 */ /* 0x040fe20000000000 */
[----:B------:R-:W-:Y:S02]  /*4870*/  FSEL R30, R31, -INF , !P3 ;  /* 0xff8000001f1e7808 */ /* 0x000fe40005800000 */
[----:B--2---:R-:W-:Y:S01]  /*4880*/  HMMA.16816.F32 R56, R36, R8, R56 ;  /* 0x000000082438723c */ /* 0x004fe20000001838 */
[----:B------:R-:W-:Y:S01]  /*4890*/  FSEL R6, R23, -INF , !P5 ;  /* 0xff80000017067808 */ /* 0x000fe20006800000 */
[----:B------:R-:W-:Y:S01]  /*48a0*/  VIADD R13, R34, 0xffffffe1 ;  /* 0xffffffe1220d7836 */ /* 0x000fe20000000000 */
[----:B------:R-:W-:-:S02]  /*48b0*/  FSEL R21, R21, -INF , !P5 ;  /* 0xff80000015157808 */ /* 0x000fc40006800000 */
[-C--:B------:R-:W-:Y:S01]  /*48c0*/  ISETP.GE.AND P5, PT, R15, R82.reuse, PT ;  /* 0x000000520f00720c */ /* 0x080fe20003fa6270 */
[----:B------:R-:W-:Y:S01]  /*48d0*/  HMMA.16816.F32 R68, R36, R10, R68 ;  /* 0x0000000a2444723c */ /* 0x000fe20000001844 */
[----:B------:R-:W-:Y:S01]  /*48e0*/  VIADD R15, R34, 0xfffffff0 ;  /* 0xfffffff0220f7836 */ /* 0x000fe20000000000 */
[----:B------:R-:W-:Y:S02]  /*48f0*/  FSEL R18, R18, -INF , !P4 ;  /* 0xff80000012127808 */ /* 0x000fe40006000000 */
[----:B------:R-:W-:Y:S02]  /*4900*/  FSEL R9, R16, -INF , !P4 ;  /* 0xff80000010097808 */ /* 0x000fe40006000000 */
[----:B------:R-:W-:Y:S01]  /*4910*/  FSEL R31, R29, -INF , !P3 ;  /* 0xff8000001d1f7808 */ /* 0x000fe20005800000 */
[C---:B------:R-:W-:Y:S01]  /*4920*/  VIADD R29, R34.reuse, 0xffffffe0 ;  /* 0xffffffe0221d7836 */ /* 0x040fe20000000000 */
[-C--:B------:R-:W-:Y:S01]  /*4930*/  ISETP.GE.AND P4, PT, R15, R82.reuse, PT ;  /* 0x000000520f00720c */ /* 0x080fe20003f86270 */
[C---:B------:R-:W-:Y:S01]  /*4940*/  VIADD R15, R34.reuse, 0xfffffff1 ;  /* 0xfffffff1220f7836 */ /* 0x040fe20000000000 */
[----:B------:R-:W-:Y:S01]  /*4950*/  FSEL R214, R63, -INF , !P5 ;  /* 0xff8000003fd67808 */ /* 0x000fe20006800000 */
[----:B------:R-:W-:Y:S01]  /*4960*/  VIADD R11, R34, 0xfffffff9 ;  /* 0xfffffff9220b7836 */ /* 0x000fe20000000000 */
[----:B------:R-:W-:Y:S01]  /*4970*/  FSEL R163, R61, -INF , !P5 ;  /* 0xff8000003da37808 */ /* 0x000fe20006800000 */
[----:B------:R-:W-:Y:S01]  /*4980*/  BAR.SYNC.DEFER_BLOCKING 0x0 ;  /* 0x0000000000007b1d */ /* 0x000fe20000010000 */
[----:B------:R-:W-:-:S02]  /*4990*/  ISETP.GE.AND P3, PT, R35, R82, PT ;  /* 0x000000522300720c */ /* 0x000fc40003f66270 */
[----:B------:R-:W-:Y:S02]  /*49a0*/  ISETP.GE.AND P5, PT, R133, 0x2, PT ;  /* 0x000000028500780c */ /* 0x000fe40003fa6270 */
[----:B------:R-:W-:Y:S02]  /*49b0*/  ISETP.GE.AND P2, PT, R43, R82, PT ;  /* 0x000000522b00720c */ /* 0x000fe40003f46270 */
[----:B------:R-:W-:Y:S02]  /*49c0*/  FSEL R12, R27, -INF , !P1 ;  /* 0xff8000001b0c7808 */ /* 0x000fe40004800000 */
[----:B------:R-:W-:Y:S02]  /*49d0*/  FSEL R2, R19, -INF , !P3 ;  /* 0xff80000013027808 */ /* 0x000fe40005800000 */
[----:B------:R-:W-:Y:S02]  /*49e0*/  FSEL R17, R17, -INF , !P3 ;  /* 0xff80000011117808 */ /* 0x000fe40005800000 */
[----:B------:R-:W-:-:S02]  /*49f0*/  FSEL R26, R26, -INF , !P2 ;  /* 0xff8000001a1a7808 */ /* 0x000fc40005000000 */
[----:B------:R-:W-:Y:S02]  /*4a00*/  FSEL R35, R24, -INF , !P2 ;  /* 0xff80000018237808 */ /* 0x000fe40005000000 */
[----:B------:R-:W-:Y:S01]  /*4a10*/  FSEL R27, R25, -INF , !P1 ;  /* 0xff800000191b7808 */ /* 0x000fe20004800000 */
[C---:B------:R-:W-:Y:S01]  /*4a20*/  VIADD R25, R34.reuse, 0xffffffe8 ;  /* 0xffffffe822197836 */ /* 0x040fe20000000000 */
[-C--:B------:R-:W-:Y:S01]  /*4a30*/  ISETP.GE.AND P3, PT, R15, R82.reuse, PT ;  /* 0x000000520f00720c */ /* 0x080fe20003f66270 */
[----:B------:R-:W-:Y:S01]  /*4a40*/  VIADD R15, R34, 0xfffffff8 ;  /* 0xfffffff8220f7836 */ /* 0x000fe20000000000 */
[-C--:B------:R-:W-:Y:S02]  /*4a50*/  ISETP.GE.AND P2, PT, R29, R82.reuse, PT ;  /* 0x000000521d00720c */ /* 0x080fe40003f46270 */
[----:B------:R-:W-:Y:S02]  /*4a60*/  ISETP.GE.AND P1, PT, R13, R82, PT ;  /* 0x000000520d00720c */ /* 0x000fe40003f26270 */
[----:B------:R-:W-:-:S02]  /*4a70*/  FSEL R22, R22, -INF , !P6 ;  /* 0xff80000016167808 */ /* 0x000fc40007000000 */
[----:B------:R-:W-:Y:S02]  /*4a80*/  FSEL R13, R20, -INF , !P6 ;  /* 0xff800000140d7808 */ /* 0x000fe40007000000 */
[----:B------:R-:W-:Y:S02]  /*4a90*/  FSEL R162, R78, -INF , !P2 ;  /* 0xff8000004ea27808 */ /* 0x000fe40005000000 */
[----:B------:R-:W-:Y:S02]  /*4aa0*/  FSEL R169, R76, -INF , !P2 ;  /* 0xff8000004ca97808 */ /* 0x000fe40005000000 */
[----:B------:R-:W-:Y:S02]  /*4ab0*/  FSEL R216, R79, -INF , !P1 ;  /* 0xff8000004fd87808 */ /* 0x000fe40004800000 */
[----:B------:R-:W-:Y:S02]  /*4ac0*/  FSEL R161, R77, -INF , !P1 ;  /* 0xff8000004da17808 */ /* 0x000fe40004800000 */
[----:B------:R-:W-:-:S02]  /*4ad0*/  ISETP.GE.AND P6, PT, R25, R82, PT ;  /* 0x000000521900720c */ /* 0x000fc40003fc6270 */
[-C--:B------:R-:W-:Y:S02]  /*4ae0*/  ISETP.GE.AND P2, PT, R15, R82.reuse, PT ;  /* 0x000000520f00720c */ /* 0x080fe40003f46270 */
[----:B------:R-:W-:Y:S02]  /*4af0*/  ISETP.GE.AND P1, PT, R11, R82, PT ;  /* 0x000000520b00720c */ /* 0x000fe40003f26270 */
[----:B------:R-:W-:Y:S02]  /*4b00*/  FSEL R166, R62, -INF , !P6 ;  /* 0xff8000003ea67808 */ /* 0x000fe40007000000 */
[----:B------:R-:W-:Y:S02]  /*4b10*/  FSEL R165, R60, -INF , !P6 ;  /* 0xff8000003ca57808 */ /* 0x000fe40007000000 */
[----:B------:R-:W-:Y:S02]  /*4b20*/  FSEL R172, R58, -INF , !P4 ;  /* 0xff8000003aac7808 */ /* 0x000fe40006000000 */
[----:B------:R-:W-:-:S02]  /*4b30*/  FSEL R209, R56, -INF , !P4 ;  /* 0xff80000038d17808 */ /* 0x000fc40006000000 */
[----:B------:R-:W-:Y:S02]  /*4b40*/  FSEL R170, R59, -INF , !P3 ;  /* 0xff8000003baa7808 */ /* 0x000fe40005800000 */
[----:B------:R-:W-:Y:S02]  /*4b50*/  FSEL R175, R57, -INF , !P3 ;  /* 0xff80000039af7808 */ /* 0x000fe40005800000 */
[----:B------:R-:W-:Y:S02]  /*4b60*/  FSEL R168, R70, -INF , !P2 ;  /* 0xff80000046a87808 */ /* 0x000fe40005000000 */
[----:B------:R-:W-:Y:S02]  /*4b70*/  FSEL R173, R68, -INF , !P2 ;  /* 0xff80000044ad7808 */ /* 0x000fe40005000000 */
[----:B------:R-:W-:Y:S02]  /*4b80*/  FSEL R164, R71, -INF , !P1 ;  /* 0xff80000047a47808 */ /* 0x000fe40004800000 */
[----:B------:R-:W-:Y:S01]  /*4b90*/  FSEL R171, R69, -INF , !P1 ;  /* 0xff80000045ab7808 */ /* 0x000fe20004800000 */
[----:B------:R-:W-:Y:S06]  /*4ba0*/  @!P5 BRA `(.L_x_737) ;  /* 0x0000000c0014d947 */ /* 0x000fec0003800000 */
[----:B------:R-:W-:Y:S05]  /*4bb0*/  @!P0 BRA `(.L_x_738) ;  /* 0x0000000000e88947 */ /* 0x000fea0003800000 */
[----:B------:R-:W1:Y:S01]  /*4bc0*/  LDC R10, c[0x0][0x380] ;  /* 0x0000e000ff0a7b82 */ /* 0x000e620000000800 */
[----:B------:R-:W-:Y:S01]  /*4bd0*/  IADD3 R19, R4, -0x80, RZ ;  /* 0xffffff8004137810 */ /* 0x000fe20007ffe0ff */
[----:B------:R-:W-:Y:S01]  /*4be0*/  ULDC.64 UR6, c[0x0][0x230] ;  /* 0x00008c0000067ab9 */ /* 0x000fe20000000a00 */
[----:B------:R-:W-:Y:S02]  /*4bf0*/  IABS R14, R3 ;  /* 0x00000003000e7213 */ /* 0x000fe40000000000 */
[----:B------:R-:W-:Y:S02]  /*4c00*/  IABS R4, R19 ;  /* 0x0000001300047213 */ /* 0x000fe40000000000 */
[-C--:B-1----:R-:W-:Y:S02]  /*4c10*/  IABS R8, R10.reuse ;  /* 0x0000000a00087213 */ /* 0x082fe40000000000 */
[-C--:B------:R-:W-:Y:S02]  /*4c20*/  LOP3.LUT R3, R3, R10.reuse, RZ, 0x3c, !PT ;  /* 0x0000000a03037212 */ /* 0x080fe400078e3cff */
[----:B------:R-:W1:Y:S01]  /*4c30*/  I2F.RP R15, R8 ;  /* 0x00000008000f7306 */ /* 0x000e620000209400 */
[----:B------:R-:W-:-:S02]  /*4c40*/  LOP3.LUT R19, R19, R10, RZ, 0x3c, !PT ;  /* 0x0000000a13137212 */ /* 0x000fc400078e3cff */
[----:B------:R-:W-:-:S05]  /*4c50*/  ISETP.GE.AND P3, PT, R3, RZ, PT ;  /* 0x000000ff0300720c */ /* 0x000fca0003f66270 */
[----:B-1----:R-:W1:Y:S02]  /*4c60*/  MUFU.RCP R24, R15 ;  /* 0x0000000f00187308 */ /* 0x002e640000001000 */
[----:B-1----:R-:W-:-:S06]  /*4c70*/  VIADD R24, R24, 0xffffffe ;  /* 0x0ffffffe18187836 */ /* 0x002fcc0000000000 */
[----:B------:R-:W1:Y:S02]  /*4c80*/  F2I.FTZ.U32.TRUNC.NTZ R25, R24 ;  /* 0x0000001800197305 */ /* 0x000e64000021f000 */
[----:B-1----:R-:W-:Y:S02]  /*4c90*/  IMAD.MOV R11, RZ, RZ, -R25 ;  /* 0x000000ffff0b7224 */ /* 0x002fe400078e0a19 */
[----:B------:R-:W-:Y:S02]  /*4ca0*/  IMAD.MOV.U32 R24, RZ, RZ, RZ ;  /* 0x000000ffff187224 */ /* 0x000fe400078e00ff */
[----:B------:R-:W-:-:S04]  /*4cb0*/  IMAD R11, R11, R8, RZ ;  /* 0x000000080b0b7224 */ /* 0x000fc800078e02ff */
[----:B------:R-:W-:-:S06]  /*4cc0*/  IMAD.HI.U32 R11, R25, R11, R24 ;  /* 0x0000000b190b7227 */ /* 0x000fcc00078e0018 */
[----:B------:R-:W-:-:S04]  /*4cd0*/  IMAD.HI.U32 R20, R11, R14, RZ ;  /* 0x0000000e0b147227 */ /* 0x000fc800078e00ff */
[----:B------:R-:W-:Y:S01]  /*4ce0*/  IMAD.HI.U32 R16, R11, R4, RZ ;  /* 0x000000040b107227 */ /* 0x000fe200078e00ff */
[----:B------:R-:W-:-:S03]  /*4cf0*/  IADD3 R15, -R20, RZ, RZ ;  /* 0x000000ff140f7210 */ /* 0x000fc60007ffe1ff */
[----:B------:R-:W-:Y:S02]  /*4d00*/  IMAD.MOV R11, RZ, RZ, -R16 ;  /* 0x000000ffff0b7224 */ /* 0x000fe400078e0a10 */
[C---:B------:R-:W-:Y:S02]  /*4d10*/  IMAD R15, R8.reuse, R15, R14 ;  /* 0x0000000f080f7224 */ /* 0x040fe400078e020e */
[----:B------:R-:W-:-:S03]  /*4d20*/  IMAD R11, R8, R11, R4 ;  /* 0x0000000b080b7224 */ /* 0x000fc600078e0204 */
[C---:B------:R-:W-:Y:S02]  /*4d30*/  ISETP.GT.U32.AND P1, PT, R8.reuse, R15, PT ;  /* 0x0000000f0800720c */ /* 0x040fe40003f24070 */
[----:B------:R-:W-:-:S11]  /*4d40*/  ISETP.GT.U32.AND P2, PT, R8, R11, PT ;  /* 0x0000000b0800720c */ /* 0x000fd60003f44070 */
[-C--:B------:R-:W-:Y:S02]  /*4d50*/  @!P1 IADD3 R15, R15, -R8.reuse, RZ ;  /* 0x800000080f0f9210 */ /* 0x080fe40007ffe0ff */
[----:B------:R-:W-:Y:S01]  /*4d60*/  @!P2 IMAD.IADD R11, R11, 0x1, -R8 ;  /* 0x000000010b0ba824 */ /* 0x000fe200078e0a08 */
[----:B------:R-:W-:Y:S01]  /*4d70*/  @!P1 IADD3 R20, R20, 0x1, RZ ;  /* 0x0000000114149810 */ /* 0x000fe20007ffe0ff */
[----:B------:R-:W-:Y:S01]  /*4d80*/  @!P2 VIADD R16, R16, 0x1 ;  /* 0x000000011010a836 */ /* 0x000fe20000000000 */
[-C--:B------:R-:W-:Y:S02]  /*4d90*/  ISETP.GE.U32.AND P6, PT, R15, R8.reuse, PT ;  /* 0x000000080f00720c */ /* 0x080fe40003fc6070 */
[----:B------:R-:W-:Y:S02]  /*4da0*/  ISETP.GE.U32.AND P4, PT, R11, R8, PT ;  /* 0x000000080b00720c */ /* 0x000fe40003f86070 */
[----:B------:R-:W-:Y:S02]  /*4db0*/  ISETP.GE.AND P1, PT, R19, RZ, PT ;  /* 0x000000ff1300720c */ /* 0x000fe40003f26270 */
[----:B------:R-:W-:-:S02]  /*4dc0*/  ISETP.NE.AND P2, PT, R10, RZ, PT ;  /* 0x000000ff0a00720c */ /* 0x000fc40003f45270 */
[----:B------:R-:W-:-:S05]  /*4dd0*/  LOP3.LUT R8, RZ, R10, RZ, 0x33, !PT ;  /* 0x0000000aff087212 */ /* 0x000fca00078e33ff */
[----:B------:R-:W-:Y:S02]  /*4de0*/  @P6 IADD3 R20, R20, 0x1, RZ ;  /* 0x0000000114146810 */ /* 0x000fe40007ffe0ff */
[----:B------:R-:W-:Y:S02]  /*4df0*/  @P4 VIADD R16, R16, 0x1 ;  /* 0x0000000110104836 */ /* 0x000fe40000000000 */
[----:B------:R-:W-:Y:S02]  /*4e00*/  @!P3 IADD3 R20, -R20, RZ, RZ ;  /* 0x000000ff1414b210 */ /* 0x000fe40007ffe1ff */
[----:B------:R-:W-:Y:S02]  /*4e10*/  @!P1 IMAD.MOV R16, RZ, RZ, -R16 ;  /* 0x000000ffff109224 */ /* 0x000fe400078e0a10 */
[----:B------:R-:W-:-:S03]  /*4e20*/  SEL R3, R8, R20, !P2 ;  /* 0x0000001408037207 */ /* 0x000fc60005000000 */
[----:B------:R-:W-:Y:S02]  /*4e30*/  SEL R8, R8, R16, !P2 ;  /* 0x0000001008087207 */ /* 0x000fe40005000000 */
[----:B------:R-:W-:-:S04]  /*4e40*/  IMAD.WIDE R28, R3, 0x4, R212 ;  /* 0x00000004031c7825 */ /* 0x000fc800078e02d4 */
[----:B------:R-:W-:Y:S01]  /*4e50*/  IMAD.WIDE R24, R8, 0x4, R212 ;  /* 0x0000000408187825 */ /* 0x000fe200078e02d4 */
[----:B------:R-:W2:Y:S04]  /*4e60*/  LDG.E R11, desc[UR8][R28.64] ;  /* 0x000000081c0b7981 */ /* 0x000ea8000c1e1900 */
[----:B------:R-:W2:Y:S01]  /*4e70*/  LDG.E R4, desc[UR8][R24.64] ;  /* 0x0000000818047981 */ /* 0x000ea2000c1e1900 */
[----:B------:R-:W-:-:S05]  /*4e80*/  IADD3 R3, R3, -R8, RZ ;  /* 0x8000000803037210 */ /* 0x000fca0007ffe0ff */
[----:B------:R-:W-:-:S04]  /*4e90*/  IMAD R10, R3, R10, -0x40 ;  /* 0xffffffc0030a7424 */ /* 0x000fc800078e020a */
[----:B------:R-:W-:Y:S01]  /*4ea0*/  IMAD.WIDE.U32 R14, R10, R80, RZ ;  /* 0x000000500a0e7225 */ /* 0x000fe200078e00ff */
[----:B------:R-:W-:-:S05]  /*4eb0*/  SHF.R.S32.HI R3, RZ, 0x1f, R10 ;  /* 0x0000001fff037819 */ /* 0x000fca000001140a */
[----:B------:R-:W-:-:S04]  /*4ec0*/  IMAD R3, R3, R80, RZ ;  /* 0x0000005003037224 */ /* 0x000fc800078e02ff */
[----:B------:R-:W-:-:S05]  /*4ed0*/  IMAD R3, R10, R81, R3 ;  /* 0x000000510a037224 */ /* 0x000fca00078e0203 */
[----:B------:R-:W-:Y:S01]  /*4ee0*/  IADD3 R15, R15, R3, RZ ;  /* 0x000000030f0f7210 */ /* 0x000fe20007ffe0ff */
[----:B--2---:R-:W-:-:S04]  /*4ef0*/  IMAD.IADD R4, R4, 0x1, -R11 ;  /* 0x0000000104047824 */ /* 0x004fc800078e0a0b */
[----:B------:R-:W-:Y:S01]  /*4f00*/  IMAD.WIDE.U32 R80, R4, UR6, R14 ;  /* 0x0000000604507c25 */ /* 0x000fe2000f8e000e */
[----:B------:R-:W-:-:S05]  /*4f10*/  SHF.R.S32.HI R8, RZ, 0x1f, R4 ;  /* 0x0000001fff087819 */ /* 0x000fca0000011404 */
[----:B------:R-:W-:-:S04]  /*4f20*/  IMAD R11, R8, UR6, RZ ;  /* 0x00000006080b7c24 */ /* 0x000fc8000f8e02ff */
[----:B------:R-:W-:-:S04]  /*4f30*/  IMAD R11, R4, UR7, R11 ;  /* 0x00000007040b7c24 */ /* 0x000fc8000f8e020b */
[----:B------:R-:W-:Y:S01]  /*4f40*/  IMAD.IADD R3, R81, 0x1, R11 ;  /* 0x0000000151037824 */ /* 0x000fe200078e020b */
[----:B------:R-:W-:Y:S06]  /*4f50*/  BRA `(.L_x_739) ;  /* 0x0000000000087947 */ /* 0x000fec0003800000 */
.L_x_738:
[----:B------:R-:W-:-:S04]  /*4f60*/  LEA R80, -R80, RZ, 0x6 ;  /* 0x000000ff50507211 */ /* 0x000fc800078e31ff */
[----:B------:R-:W-:-:S07]  /*4f70*/  SHF.R.S32.HI R3, RZ, 0x1f, R80 ;  /* 0x0000001fff037819 */ /* 0x000fce0000011450 */
.L_x_739:
[----:B------:R-:W-:Y:S01]  /*4f80*/  ULDC UR5, c[0x0][0x2d0] ;  /* 0x0000b40000057ab9 */ /* 0x000fe20000000800 */
[----:B------:R-:W-:Y:S01]  /*4f90*/  BSSY B0, `(.L_x_740) ;  /* 0x0000083000007945 */ /* 0x000fe20003800000 */
[----:B------:R-:W-:Y:S02]  /*4fa0*/  ISETP.GE.AND P4, PT, R210, UR5, PT ;  /* 0x00000005d2007c0c */ /* 0x000fe4000bf86270 */
[----:B------:R-:W-:Y:S02]  /*4fb0*/  ISETP.GE.AND P3, PT, R201, UR5, PT ;  /* 0x00000005c9007c0c */ /* 0x000fe4000bf66270 */
[----:B------:R-:W-:-:S09]  /*4fc0*/  ISETP.GE.AND P2, PT, R200, UR5, PT ;  /* 0x00000005c8007c0c */ /* 0x000fd2000bf46270 */
[----:B------:R-:W1:Y:S01]  /*4fd0*/  @!P4 LDC.64 R24, c[0x0][0x218] ;  /* 0x00008600ff18cb82 */ /* 0x000e620000000a00 */
[CC--:B------:R-:W-:Y:S01]  /*4fe0*/  @!P4 IADD3 R19, P1, R80.reuse, R145.reuse, RZ ;  /* 0x000000915013c210 */ /* 0x0c0fe20007f3e0ff */
[----:B------:R2:W-:Y:S04]  /*4ff0*/  @P4 STS.128 [R207+0x6000], RZ ;  /* 0x006000ffcf004388 */ /* 0x0005e80000000c00 */
[C-C-:B------:R-:W-:Y:S01]  /*5000*/  @!P4 IMAD.X R8, R3.reuse, 0x1, R144.reuse, P1 ;  /* 0x000000010308c824 */ /* 0x140fe200008e0690 */
[----:B------:R-:W-:Y:S01]  /*5010*/  @!P3 IADD3 R4, P1, R80, R145, RZ ;  /* 0x000000915004b210 */ /* 0x000fe20007f3e0ff */
[----:B------:R-:W3:Y:S04]  /*5020*/  @!P3 LDC.64 R14, c[0x0][0x218] ;  /* 0x00008600ff0ebb82 */ /* 0x000ee80000000a00 */
[----:B------:R-:W-:-:S04]  /*5030*/  @!P3 IMAD.X R16, R3, 0x1, R144, P1 ;  /* 0x000000010310b824 */ /* 0x000fc800008e0690 */
[----:B------:R-:W4:Y:S08]  /*5040*/  @!P2 LDC.64 R10, c[0x0][0x218] ;  /* 0x00008600ff0aab82 */ /* 0x000f300000000a00 */
[----:B------:R-:W5:Y:S01]  /*5050*/  @!P4 LDC.64 R28, c[0x0][0x218] ;  /* 0x00008600ff1ccb82 */ /* 0x000f620000000a00 */
[----:B-1----:R-:W-:-:S04]  /*5060*/  @!P4 LEA R38, P6, R19, R24, 0x1 ;  /* 0x000000181326c211 */ /* 0x002fc800078c08ff */
[----:B------:R-:W-:Y:S02]  /*5070*/  @!P4 LEA.HI.X R39, R19, R25, R8, 0x1, P6 ;  /* 0x000000191327c211 */ /* 0x000fe400030f0c08 */
[----:B------:R-:W-:Y:S01]  /*5080*/  @!P2 IADD3 R8, P1, R80, R145, RZ ;  /* 0x000000915008a210 */ /* 0x000fe20007f3e0ff */
[----:B------:R-:W1:Y:S01]  /*5090*/  @!P3 LDC.64 R24, c[0x0][0x218] ;  /* 0x00008600ff18bb82 */ /* 0x000e620000000a00 */
[C---:B---3--:R-:W-:Y:S01]  /*50a0*/  @!P3 LEA R40, P6, R4.reuse, R14, 0x1 ;  /* 0x0000000e0428b211 */ /* 0x048fe200078c08ff */
[----:B------:R-:W-:Y:S01]  /*50b0*/  @!PT LDS RZ, [RZ] ;  /* 0x00000000fffff984 */ /* 0x000fe20000000800 */
[----:B------:R-:W-:Y:S01]  /*50c0*/  @!PT LDS RZ, [RZ] ;  /* 0x00000000fffff984 */ /* 0x000fe20000000800 */
[----:B------:R-:W-:Y:S01]  /*50d0*/  @!PT LDS RZ, [RZ] ;  /* 0x00000000fffff984 */ /* 0x000fe20000000800 */
[----:B------:R2:W-:Y:S03]  /*50e0*/  @!P4 LDGSTS.E.BYPASS.LTC128B.128 [R207+0x6000], desc[UR8][R38.64] ;  /* 0x0600000026cfcfae */ /* 0x0005e6000b901d48 */
[----:B------:R-:W-:Y:S01]  /*50f0*/  @!P3 LEA.HI.X R41, R4, R15, R16, 0x1, P6 ;  /* 0x0000000f0429b211 */ /* 0x000fe200030f0c10 */
[----:B------:R-:W-:Y:S01]  /*5100*/  @!P2 IMAD.X R16, R3, 0x1, R144, P1 ;  /* 0x000000010310a824 */ /* 0x000fe200008e0690 */
[----:B------:R-:W-:Y:S01]  /*5110*/  IADD3 R4, P6, R205, R80, RZ ;  /* 0x00000050cd047210 */ /* 0x000fe20007fde0ff */
[----:B------:R-:W3:Y:S01]  /*5120*/  @!P2 LDC.64 R14, c[0x0][0x218] ;  /* 0x00008600ff0eab82 */ /* 0x000ee20000000a00 */
[----:B----4-:R-:W-:Y:S01]  /*5130*/  @!P2 LEA R36, P1, R8, R10, 0x1 ;  /* 0x0000000a0824a211 */ /* 0x010fe200078208ff */
[----:B------:R2:W-:Y:S02]  /*5140*/  @P3 STS.128 [R207+0x8000], RZ ;  /* 0x008000ffcf003388 */ /* 0x0005e40000000c00 */
[----:B------:R-:W-:Y:S01]  /*5150*/  IMAD.X R19, R204, 0x1, R3, P6 ;  /* 0x00000001cc137824 */ /* 0x000fe200030e0603 */
[----:B------:R-:W-:Y:S01]  /*5160*/  @!P4 IADD3 R23, P6, R4, R145, RZ ;  /* 0x000000910417c210 */ /* 0x000fe20007fde0ff */
[----:B------:R-:W-:Y:S01]  /*5170*/  @!PT LDS RZ, [RZ] ;  /* 0x00000000fffff984 */ /* 0x000fe20000000800 */
[----:B------:R-:W-:Y:S01]  /*5180*/  @!PT LDS RZ, [RZ] ;  /* 0x00000000fffff984 */ /* 0x000fe20000000800 */
[----:B------:R-:W-:Y:S01]  /*5190*/  @!PT LDS RZ, [RZ] ;  /* 0x00000000fffff984 */ /* 0x000fe20000000800 */
[----:B------:R2:W-:Y:S01]  /*51a0*/  @!P3 LDGSTS.E.BYPASS.LTC128B.128 [R207+0x8000], desc[UR8][R40.64+0x80] ;  /* 0x0800008028cfbfae */ /* 0x0005e2000b901d48 */
[----:B------:R-:W-:-:S02]  /*51b0*/  @!P2 LEA.HI.X R37, R8, R11, R16, 0x1, P1 ;  /* 0x0000000b0825a211 */ /* 0x000fc400008f0c10 */
[----:B------:R-:W4:Y:S01]  /*51c0*/  @!P4 LDC.64 R10, c[0x0][0x218] ;  /* 0x00008600ff0acb82 */ /* 0x000f220000000a00 */
[----:B------:R-:W-:Y:S01]  /*51d0*/  @!P4 IMAD.X R8, R19, 0x1, R144, P6 ;  /* 0x000000011308c824 */ /* 0x000fe200030e0690 */
[----:B------:R-:W-:Y:S01]  /*51e0*/  @!P3 IADD3 R16, P1, R4, R145, RZ ;  /* 0x000000910410b210 */ /* 0x000fe20007f3e0ff */
[----:B------:R2:W-:Y:S01]  /*51f0*/  @P2 STS.128 [R207+0xa000], RZ ;  /* 0x00a000ffcf002388 */ /* 0x0005e20000000c00 */
[----:B-----5:R-:W-:-:S03]  /*5200*/  @!P4 LEA R42, P6, R23, R28, 0x1 ;  /* 0x0000001c172ac211 */ /* 0x020fc600078c08ff */
[----:B------:R-:W-:Y:S01]  /*5210*/  @!P3 IMAD.X R20, R19, 0x1, R144, P1 ;  /* 0x000000011314b824 */ /* 0x000fe200008e0690 */
[----:B------:R-:W-:Y:S01]  /*5220*/  @!P4 LEA.HI.X R43, R23, R29, R8, 0x1, P6 ;  /* 0x0000001d172bc211 */ /* 0x000fe200030f0c08 */
[----:B------:R-:W-:Y:S01]  /*5230*/  @!PT LDS RZ, [RZ] ;  /* 0x00000000fffff984 */ /* 0x000fe20000000800 */
[----:B------:R-:W-:Y:S01]  /*5240*/  @!PT LDS RZ, [RZ] ;  /* 0x00000000fffff984 */ /* 0x000fe20000000800 */
[----:B------:R-:W-:Y:S01]  /*5250*/  @!PT LDS RZ, [RZ] ;  /* 0x00000000fffff984 */ /* 0x000fe20000000800 */
[----:B------:R2:W-:Y:S01]  /*5260*/  @!P2 LDGSTS.E.BYPASS.LTC128B.128 [R207+0xa000], desc[UR8][R36.64+0x100] ;  /* 0x0a00010024cfafae */ /* 0x0005e2000b901d48 */
[----:B------:R-:W5:Y:S01]  /*5270*/  @!P3 LDC.64 R28, c[0x0][0x218] ;  /* 0x00008600ff1cbb82 */ /* 0x000f620000000a00 */
[----:B-1----:R-:W-:Y:S02]  /*5280*/  @!P3 LEA R44, P6, R16, R24, 0x1 ;  /* 0x00000018102cb211 */ /* 0x002fe400078c08ff */
[----:B------:R-:W-:Y:S01]  /*5290*/  @!P2 IADD3 R8, P1, R4, R145, RZ ;  /* 0x000000910408a210 */ /* 0x000fe20007f3e0ff */
[----:B------:R2:W-:Y:S01]  /*52a0*/  @P4 STS.128 [R207+0x6800], RZ ;  /* 0x006800ffcf004388 */ /* 0x0005e20000000c00 */
[----:B------:R-:W-:Y:S02]  /*52b0*/  @!P3 LEA.HI.X R45, R16, R25, R20, 0x1, P6 ;  /* 0x00000019102db211 */ /* 0x000fe400030f0c14 */
[----:B------:R-:W-:Y:S01]  /*52c0*/  IADD3 R4, P6, R205, R4, RZ ;  /* 0x00000004cd047210 */ /* 0x000fe20007fde0ff */
[----:B------:R-:W-:Y:S01]  /*52d0*/  @!P2 IMAD.X R16, R19, 0x1, R144, P1 ;  /* 0x000000011310a824 */ /* 0x000fe200008e0690 */
[----:B---3--:R-:W-:Y:S01]  /*52e0*/  @!P2 LEA R46, P1, R8, R14, 0x1 ;  /* 0x0000000e082ea211 */ /* 0x008fe200078208ff */
[----:B------:R-:W1:Y:S01]  /*52f0*/  @!P2 LDC.64 R24, c[0x0][0x218] ;  /* 0x00008600ff18ab82 */ /* 0x000e620000000a00 */
[----:B------:R-:W-:Y:S01]  /*5300*/  @!PT LDS RZ, [RZ] ;  /* 0x00000000fffff984 */ /* 0x000fe20000000800 */
[----:B------:R-:W-:Y:S01]  /*5310*/  @!PT LDS RZ, [RZ] ;  /* 0x00000000fffff984 */ /* 0x000fe20000000800 */
[----:B------:R-:W-:Y:S01]  /*5320*/  @!PT LDS RZ, [RZ] ;  /* 0x00000000fffff984 */ /* 0x000fe20000000800 */
[----:B------:R2:W-:Y:S01]  /*5330*/  @!P4 LDGSTS.E.BYPASS.LTC128B.128 [R207+0x6800], desc[UR8][R42.64] ;  /* 0x068000002acfcfae */ /* 0x0005e2000b901d48 */
[----:B------:R-:W-:Y:S01]  /*5340*/  IMAD.X R19, R204, 0x1, R19, P6 ;  /* 0x00000001cc137824 */ /* 0x000fe200030e0613 */
[----:B------:R-:W-:-:S02]  /*5350*/  @!P2 LEA.HI.X R47, R8, R15, R16, 0x1, P1 ;  /* 0x0000000f082fa211 */ /* 0x000fc400008f0c10 */
[CC--:B------:R-:W-:Y:S01]  /*5360*/  @!P4 IADD3 R8, P1, R4.reuse, R145.reuse, RZ ;  /* 0x000000910408c210 */ /* 0x0c0fe20007f3e0ff */
[----:B------:R2:W-:Y:S01]  /*5370*/  @P3 STS.128 [R207+0x8800], RZ ;  /* 0x008800ffcf003388 */ /* 0x0005e20000000c00 */
[----:B------:R-:W-:Y:S01]  /*5380*/  @!P3 IADD3 R20, P6, R4, R145, RZ ;  /* 0x000000910414b210 */ /* 0x000fe20007fde0ff */
[----:B------:R-:W3:Y:S02]  /*5390*/  @!P4 LDC.64 R14, c[0x0][0x218] ;  /* 0x00008600ff0ecb82 */ /* 0x000ee40000000a00 */
[C---:B------:R-:W-:Y:S01]  /*53a0*/  @!P4 IMAD.X R16, R19.reuse, 0x1, R144, P1 ;  /* 0x000000011310c824 */ /* 0x040fe200008e0690 */
[C---:B----4-:R-:W-:Y:S01]  /*53b0*/  @!P4 LEA R48, P1, R8.reuse, R10, 0x1 ;  /* 0x0000000a0830c211 */ /* 0x050fe200078208ff */
[----:B------:R-:W-:Y:S01]  /*53c0*/  @!PT LDS RZ, [RZ] ;  /* 0x00000000fffff984 */ /* 0x000fe20000000800 */
[----:B------:R-:W-:Y:S01]  /*53d0*/  @!PT LDS RZ, [RZ] ;  /* 0x00000000fffff984 */ /* 0x000fe20000000800 */
[----:B------:R-:W-:Y:S01]  /*53e0*/  @!PT LDS RZ, [RZ] ;  /* 0x00000000fffff984 */ /* 0x000fe20000000800 */
[----:B------:R2:W-:Y:S03]  /*53f0*/  @!P3 LDGSTS.E.BYPASS.LTC128B.128 [R207+0x8800], desc[UR8][R44.64+0x80] ;  /* 0x088000802ccfbfae */ /* 0x0005e6000b901d48 */
[----:B------:R-:W-:Y:S01]  /*5400*/  @!P4 LEA.HI.X R49, R8, R11, R16, 0x1, P1 ;  /* 0x0000000b0831c211 */ /* 0x000fe200008f0c10 */
[----:B------:R-:W-:Y:S01]  /*5410*/  @!P3 IMAD.X R16, R19, 0x1, R144, P6 ;  /* 0x000000011310b824 */ /* 0x000fe200030e0690 */
[----:B------:R-:W4:Y:S01]  /*5420*/  @!P3 LDC.64 R10, c[0x0][0x218] ;  /* 0x00008600ff0abb82 */ /* 0x000f220000000a00 */
[----:B-----5:R-:W-:Y:S01]  /*5430*/  @!P3 LEA R28, P6, R20, R28, 0x1 ;  /* 0x0000001c141cb211 */ /* 0x020fe200078c08ff */
[----:B------:R2:W-:Y:S01]  /*5440*/  @P2 STS.128 [R207+0xa800], RZ ;  /* 0x00a800ffcf002388 */ /* 0x0005e20000000c00 */
[----:B------:R-:W-:-:S02]  /*5450*/  @!P2 IADD3 R8, P1, R4, R145, RZ ;  /* 0x000000910408a210 */ /* 0x000fc40007f3e0ff */
[----:B------:R-:W-:Y:S01]  /*5460*/  @!P3 LEA.HI.X R29, R20, R29, R16, 0x1, P6 ;  /* 0x0000001d141db211 */ /* 0x000fe200030f0c10 */
[----:B------:R-:W-:Y:S01]  /*5470*/  @!PT LDS RZ, [RZ] ;  /* 0x00000000fffff984 */ /* 0x000fe20000000800 */
[----:B------:R-:W-:Y:S01]  /*5480*/  @!PT LDS RZ, [RZ] ;  /* 0x00000000fffff984 */ /* 0x000fe20000000800 */
[----:B------:R-:W-:Y:S01]  /*5490*/  @!PT LDS RZ, [RZ] ;  /* 0x00000000fffff984 */ /* 0x000fe20000000800 */
[----:B------:R2:W-:Y:S01]  /*54a0*/  @!P2 LDGSTS.E.BYPASS.LTC128B.128 [R207+0xa800], desc[UR8][R46.64+0x100] ;  /* 0x0a8001002ecfafae */ /* 0x0005e2000b901d48 */
[----:B------:R-:W-:Y:S01]  /*54b0*/  IADD3 R16, P6, R205, R4, RZ ;  /* 0x00000004cd107210 */ /* 0x000fe20007fde0ff */
[----:B------:R-:W-:Y:S01]  /*54c0*/  @!P2 IMAD.X R4, R19, 0x1, R144, P1 ;  /* 0x000000011304a824 */ /* 0x000fe200008e0690 */
[----:B-1----:R-:W-:Y:S01]  /*54d0*/  @!P2 LEA R24, P1, R8, R24, 0x1 ;  /* 0x000000180818a211 */ /* 0x002fe200078208ff */
[----:B------:R2:W-:Y:S02]  /*54e0*/  @P4 STS.128 [R207+0x7000], RZ ;  /* 0x007000ffcf004388 */ /* 0x0005e40000000c00 */
[----:B------:R-:W-:Y:S01]  /*54f0*/  IMAD.X R19, R204, 0x1, R19, P6 ;  /* 0x00000001cc137824 */ /* 0x000fe200030e0613 */
[----:B------:R-:W-:Y:S01]  /*5500*/  @!P2 LEA.HI.X R25, R8, R25, R4, 0x1, P1 ;  /* 0x000000190819a211 */ /* 0x000fe200008f0c04 */
[----:B------:R-:W-:Y:S01]  /*5510*/  @!PT LDS RZ, [RZ] ;  /* 0x00000000fffff984 */ /* 0x000fe20000000800 */
[----:B------:R-:W-:Y:S01]  /*5520*/  @!PT LDS RZ, [RZ] ;  /* 0x00000000fffff984 */ /* 0x000fe20000000800 */
[----:B------:R-:W-:Y:S01]  /*5530*/  @!PT LDS RZ, [RZ] ;  /* 0x00000000fffff984 */ /* 0x000fe20000000800 */
[----:B------:R2:W-:Y:S01]  /*5540*/  @!P4 LDGSTS.E.BYPASS.LTC128B.128 [R207+0x7000], desc[UR8][R48.64] ;  /* 0x0700000030cfcfae */ /* 0x0005e2000b901d48 */
[----:B------:R-:W-:-:S02]  /*5550*/  @!P4 IADD3 R4, P6, R16, R145, RZ ;  /* 0x000000911004c210 */ /* 0x000fc40007fde0ff */
[----:B------:R-:W-:Y:S01]  /*5560*/  @!P3 IADD3 R8, P1, R16, R145, RZ ;  /* 0x000000911008b210 */ /* 0x000fe20007f3e0ff */
[----:B------:R2:W-:Y:S02]  /*5570*/  @P3 STS.128 [R207+0x9000], RZ ;  /* 0x009000ffcf003388 */ /* 0x0005e40000000c00 */
[C---:B------:R-:W-:Y:S01]  /*5580*/  @!P4 IMAD.X R20, R19.reuse, 0x1, R144, P6 ;  /* 0x000000011314c824 */ /* 0x040fe200030e0690 */
[C---:B---3--:R-:W-:Y:S01]  /*5590*/  @!P4 LEA R14, P6, R4.reuse, R14, 0x1 ;  /* 0x0000000e040ec211 */ /* 0x048fe200078c08ff */
[----:B------:R-:W-:Y:S01]  /*55a0*/  @!PT LDS RZ, [RZ] ;  /* 0x00000000fffff984 */ /* 0x000fe20000000800 */
[----:B------:R-:W-:Y:S01]  /*55b0*/  @!PT LDS RZ, [RZ] ;  /* 0x00000000fffff984 */ /* 0x000fe20000000800 */
[----:B------:R-:W-:Y:S01]  /*55c0*/  @!PT LDS RZ, [RZ] ;  /* 0x00000000fffff984 */ /* 0x000fe20000000800 */
[----:B------:R2:W-:Y:S03]  /*55d0*/  @!P3 LDGSTS.E.BYPASS.LTC128B.128 [R207+0x9000], desc[UR8][R28.64+0x80] ;  /* 0x090000801ccfbfae */ /* 0x0005e6000b901d48 */
[----:B------:R-:W-:Y:S01]  /*55e0*/  @!P4 LEA.HI.X R15, R4, R15, R20, 0x1, P6 ;  /* 0x0000000f040fc211 */ /* 0x000fe200030f0c14 */
[----:B------:R-:W-:Y:S01]  /*55f0*/  @!P3 IMAD.X R4, R19, 0x1, R144, P1 ;  /* 0x000000011304b824 */ /* 0x000fe200008e0690 */
[C---:B----4-:R-:W-:Y:S01]  /*5600*/  @!P3 LEA R10, P1, R8.reuse, R10, 0x1 ;  /* 0x0000000a080ab211 */ /* 0x050fe200078208ff */
[----:B------:R2:W-:Y:S03]  /*5610*/  @P2 STS.128 [R207+0xb000], RZ ;  /* 0x00b000ffcf002388 */ /* 0x0005e60000000c00 */
[----:B------:R-:W-:Y:S01]  /*5620*/  @!P3 LEA.HI.X R11, R8, R11, R4, 0x1, P1 ;  /* 0x0000000b080bb211 */ /* 0x000fe200008f0c04 */
        /* <DEDUP_REMOVED lines=16> */
[----:B------:R-:W-:Y:S01]  /*5730*/  IADD3 R16, P1, R16, R145, RZ ;  /* 0x0000009110107210 */ /* 0x000fe20007f3e0ff */
[----:B------:R-:W-:-:S04]  /*5740*/  ULDC.64 UR6, c[0x0][0x218] ;  /* 0x0000860000067ab9 */ /* 0x000fc80000000a00 */
[----:B------:R-:W-:Y:S01]  /*5750*/  IMAD.X R19, R19, 0x1, R144, P1 ;  /* 0x0000000113137824 */ /* 0x000fe200008e0690 */
[----:B--2---:R-:W-:-:S04]  /*5760*/  LEA R10, P1, R16, UR6, 0x1 ;  /* 0x00000006100a7c11 */ /* 0x004fc8000f8208ff */
[----:B------:R-:W-:-:S05]  /*5770*/  LEA.HI.X R11, R16, UR7, R19, 0x1, P1 ;  /* 0x00000007100b7c11 */ /* 0x000fca00088f0c13 */
[----:B------:R-:W-:Y:S01]  /*5780*/  @!PT LDS RZ, [RZ] ;  /* 0x00000000fffff984 */ /* 0x000fe20000000800 */
[----:B------:R-:W-:Y:S01]  /*5790*/  @!PT LDS RZ, [RZ] ;  /* 0x00000000fffff984 */ /* 0x000fe20000000800 */
[----:B------:R-:W-:Y:S01]  /*57a0*/  @!PT LDS RZ, [RZ] ;  /* 0x00000000fffff984 */ /* 0x000fe20000000800 */
[----:B------:R1:W-:Y:S04]  /*57b0*/  LDGSTS.E.BYPASS.LTC128B.128 [R207+0xb800], desc[UR8][R10.64+0x100] ;  /* 0x0b8001000acf7fae */ /* 0x0003e8000b901d48 */
.L_x_741:
[----:B------:R-:W-:Y:S05]  /*57c0*/  BSYNC B0 ;  /* 0x0000000000007941 */ /* 0x000fea0003800000 */
.L_x_740:
[----:B------:R-:W0:Y:S01]  /*57d0*/  LDGDEPBAR ;  /* 0x00000000000079af */ /* 0x000e220000000000 */
[----:B------:R-:W-:-:S04]  /*57e0*/  IADD3 R145, P1, R80, R145, RZ ;  /* 0x0000009150917210 */ /* 0x000fc80007f3e0ff */
[----:B------:R-:W-:-:S09]  /*57f0*/  IADD3.X R144, R3, R144, RZ, P1, !PT ;  /* 0x0000009003907210 */ /* 0x000fd20000ffe4ff */
.L_x_737:
[----:B------:R-:W-:Y:S01]  /*5800*/  FMNMX.FTZ R8, R33, R31, !PT ;  /* 0x0000001f21087209 */ /* 0x000fe20007810000 */
[----:B------:R-:W-:Y:S01]  /*5810*/  ULDC UR5, c[0x0][0x2ec] ;  /* 0x0000bb0000057ab9 */ /* 0x000fe20000000800 */
[----:B--2---:R-:W-:Y:S02]  /*5820*/  FMNMX.FTZ R15, R32, R30, !PT ;  /* 0x0000001e200f7209 */ /* 0x004fe40007810000 */
[----:B------:R-:W-:Y:S02]  /*5830*/  FMNMX.FTZ R8, R35, R8, !PT ;  /* 0x0000000823087209 */ /* 0x000fe40007810000 */
[----:B------:R-:W-:Y:S02]  /*5840*/  FMNMX.FTZ R15, R26, R15, !PT ;  /* 0x0000000f1a0f7209 */ /* 0x000fe40007810000 */
[----:B------:R-:W-:Y:S02]  /*5850*/  FMNMX.FTZ R8, R27, R8, !PT ;  /* 0x000000081b087209 */ /* 0x000fe40007810000 */
[----:B------:R-:W-:-:S02]  /*5860*/  FMNMX.FTZ R15, R12, R15, !PT ;  /* 0x0000000f0c0f7209 */ /* 0x000fc40007810000 */
[----:B------:R-:W-:Y:S02]  /*5870*/  FMNMX.FTZ R8, R13, R8, !PT ;  /* 0x000000080d087209 */ /* 0x000fe40007810000 */
[----:B------:R-:W-:Y:S02]  /*5880*/  FMNMX.FTZ R15, R22, R15, !PT ;  /* 0x0000000f160f7209 */ /* 0x000fe40007810000 */
        /* <DEDUP_REMOVED lines=22> */
[----:B------:R-:W-:Y:S01]  /*59f0*/  LEA R192, R0, UR4, 0x1 ;  /* 0x0000000400c07c11 */ /* 0x000fe2000f8e08ff */
[----:B-1----:R-:W1:Y:S03]  /*5a00*/  SHFL.BFLY PT, R11, R8, 0x2, 0x1f ;  /* 0x0c401f00080b7f89 */ /* 0x002e6600000e0000 */
[-C--:B------:R-:W-:Y:S01]  /*5a10*/  LEA R190, R7, R192.reuse, 0x1 ;  /* 0x000000c007be7211 */ /* 0x080fe200078e08ff */
[----:B------:R-:W2:Y:S01]  /*5a20*/  SHFL.BFLY PT, R4, R15, 0x2, 0x1f ;  /* 0x0c401f000f047f89 */ /* 0x000ea200000e0000 */
[C---:B------:R-:W-:Y:S02]  /*5a30*/  LEA R189, R5.reuse, R192, 0x1 ;  /* 0x000000c005bd7211 */ /* 0x040fe400078e08ff */
[----:B------:R-:W-:Y:S01]  /*5a40*/  LEA R188, R5, R190, 0x1 ;  /* 0x000000be05bc7211 */ /* 0x000fe200078e08ff */
[----:B------:R-:W-:Y:S04]  /*5a50*/  LDSM.16.MT88.4 R44, [R190+0xc000] ;  /* 0x00c00000be2c783b */ /* 0x000fe80000004200 */
[----:B------:R-:W-:Y:S04]  /*5a60*/  LDSM.16.MT88.4 R68, [R192+0xe000] ;  /* 0x00e00000c044783b */ /* 0x000fe80000004200 */
[----:B------:R-:W-:Y:S04]  /*5a70*/  LDSM.16.MT88.4 R84, [R189+0xe000] ;  /* 0x00e00000bd54783b */ /* 0x000fe80000004200 */
[----:B------:R-:W-:Y:S01]  /*5a80*/  LDSM.16.MT88.4 R92, [R188+0xe000] ;  /* 0x00e00000bc5c783b */ /* 0x000fe20000004200 */
[----:B-1----:R-:W-:-:S03]  /*5a90*/  FMNMX.FTZ R11, R8, R11, !PT ;  /* 0x0000000b080b7209 */ /* 0x002fc60007810000 */
[----:B------:R-:W-:Y:S01]  /*5aa0*/  LDSM.16.MT88.4 R100, [R192+0x10000] ;  /* 0x01000000c064783b */ /* 0x000fe20000004200 */
[----:B--2---:R-:W-:-:S03]  /*5ab0*/  FMNMX.FTZ R4, R15, R4, !PT ;  /* 0x000000040f047209 */ /* 0x004fc60007810000 */
[----:B------:R-:W1:Y:S04]  /*5ac0*/  SHFL.BFLY PT, R132, R11, 0x1, 0x1f ;  /* 0x0c201f000b847f89 */ /* 0x000e6800000e0000 */
[----:B------:R-:W2:Y:S04]  /*5ad0*/  SHFL.BFLY PT, R3, R4, 0x1, 0x1f ;  /* 0x0c201f0004037f89 */ /* 0x000ea800000e0000 */
[----:B------:R-:W3:Y:S04]  /*5ae0*/  LDSM.16.MT88.4 R108, [R190+0x10000] ;  /* 0x01000000be6c783b */ /* 0x000ee80000004200 */
[----:B------:R-:W-:Y:S04]  /*5af0*/  LDSM.16.MT88.4 R52, [R189+0xc000] ;  /* 0x00c00000bd34783b */ /* 0x000fe80000004200 */
[----:B------:R-:W-:Y:S04]  /*5b00*/  LDSM.16.MT88.4 R36, [R192+0xc000] ;  /* 0x00c00000c024783b */ /* 0x000fe80000004200 */
[----:B------:R-:W-:Y:S01]  /*5b10*/  LDSM.16.MT88.4 R60, [R188+0xc000] ;  /* 0x00c00000bc3c783b */ /* 0x000fe20000004200 */
[----:B-1----:R-:W-:-:S03]  /*5b20*/  FMNMX.FTZ R132, R11, R132, !PT ;  /* 0x000000840b847209 */ /* 0x002fc60007810000 */
[----:B------:R-:W-:Y:S01]  /*5b30*/  LDSM.16.MT88.4 R76, [R190+0xe000] ;  /* 0x00e00000be4c783b */ /* 0x000fe20000004200 */
[----:B--2---:R-:W-:Y:S01]  /*5b40*/  FMNMX.FTZ R3, R4, R3, !PT ;  /* 0x0000000304037209 */ /* 0x004fe20007810000 */
[C---:B------:R-:W-:Y:S01]  /*5b50*/  FMUL.FTZ R174, R132.reuse, UR5 ;  /* 0x0000000584ae7c20 */ /* 0x040fe20008410000 */
[----:B------:R-:W-:Y:S01]  /*5b60*/  FSETP.NEU.FTZ.AND P1, PT, R132, -INF , PT ;  /* 0xff8000008400780b */ /* 0x000fe20003f3d000 */
[----:B------:R-:W-:Y:S02]  /*5b70*/  LDSM.16.MT88.4 R112, [R189+0x10000] ;  /* 0x01000000bd70783b */ /* 0x000fe40000004200 */
[C---:B------:R-:W-:Y:S01]  /*5b80*/  FMUL.FTZ R167, R3.reuse, UR5 ;  /* 0x0000000503a77c20 */ /* 0x040fe20008410000 */
[----:B------:R-:W-:Y:S01]  /*5b90*/  FSEL R174, R174, RZ, P1 ;  /* 0x000000ffaeae7208 */ /* 0x000fe20000800000 */
[----:B------:R-:W-:Y:S01]  /*5ba0*/  LDSM.16.MT88.4 R140, [R188+0x10000] ;  /* 0x01000000bc8c783b */ /* 0x000fe20000004200 */
[----:B------:R-:W-:-:S03]  /*5bb0*/  FSETP.NEU.FTZ.AND P1, PT, R3, -INF , PT ;  /* 0xff8000000300780b */ /* 0x000fc60003f3d000 */
[--C-:B------:R-:W-:Y:S01]  /*5bc0*/  FFMA.FTZ R157, R33, UR5, -R174.reuse ;  /* 0x00000005219d7c23 */ /* 0x100fe200080108ae */
[----:B------:R-:W-:Y:S01]  /*5bd0*/  FSEL R167, R167, RZ, P1 ;  /* 0x000000ffa7a77208 */ /* 0x000fe20000800000 */
[--C-:B------:R-:W-:Y:S01]  /*5be0*/  FFMA.FTZ R154, R31, UR5, -R174.reuse ;  /* 0x000000051f9a7c23 */ /* 0x100fe200080108ae */
[--C-:B------:R-:W-:Y:S01]  /*5bf0*/  FFMA.FTZ R153, R35, UR5, -R174.reuse ;  /* 0x0000000523997c23 */ /* 0x100fe200080108ae */
[--C-:B------:R-:W-:Y:S01]  /*5c00*/  FFMA.FTZ R150, R27, UR5, -R174.reuse ;  /* 0x000000051b967c23 */ /* 0x100fe200080108ae */
[--C-:B------:R-:W-:Y:S01]  /*5c10*/  FFMA.FTZ R151, R13, UR5, -R174.reuse ;  /* 0x000000050d977c23 */ /* 0x100fe200080108ae */
[--C-:B------:R-:W-:Y:S01]  /*5c20*/  FFMA.FTZ R156, R32, UR5, -R167.reuse ;  /* 0x00000005209c7c23 */ /* 0x100fe200080108a7 */
[--C-:B------:R-:W-:Y:S01]  /*5c30*/  FFMA.FTZ R159, R30, UR5, -R167.reuse ;  /* 0x000000051e9f7c23 */ /* 0x100fe200080108a7 */
[--C-:B------:R-:W-:Y:S01]  /*5c40*/  FFMA.FTZ R155, R26, UR5, -R167.reuse ;  /* 0x000000051a9b7c23 */ /* 0x100fe200080108a7 */
[--C-:B------:R-:W-:Y:S01]  /*5c50*/  FFMA.FTZ R152, R12, UR5, -R167.reuse ;  /* 0x000000050c987c23 */ /* 0x100fe200080108a7 */
[----:B------:R-:W-:Y:S01]  /*5c60*/  MUFU.EX2 R157, R157 ;  /* 0x0000009d009d7308 */ /* 0x000fe20000000800 */
[--C-:B------:R-:W-:Y:S01]  /*5c70*/  FFMA.FTZ R147, R9, UR5, -R174.reuse ;  /* 0x0000000509937c23 */ /* 0x100fe200080108ae */
[----:B------:R-:W1:Y:S01]  /*5c80*/  LDSM.16.MT88.4 R12, [R190+0xc800] ;  /* 0x00c80000be0c783b */ /* 0x000e620000004200 */
[--C-:B------:R-:W-:Y:S01]  /*5c90*/  FFMA.FTZ R148, R21, UR5, -R174.reuse ;  /* 0x0000000515947c23 */ /* 0x100fe200080108ae */
[--C-:B------:R-:W-:Y:S01]  /*5ca0*/  FFMA.FTZ R0, R17, UR5, -R174.reuse ;  /* 0x0000000511007c23 */ /* 0x100fe200080108ae */
[--C-:B------:R-:W-:Y:S01]  /*5cb0*/  FFMA.FTZ R149, R22, UR5, -R167.reuse ;  /* 0x0000000516957c23 */ /* 0x100fe200080108a7 */
[----:B------:R-:W2:Y:S01]  /*5cc0*/  LDSM.16.MT88.4 R8, [R192+0xe800] ;  /* 0x00e80000c008783b */ /* 0x000ea20000004200 */
[--C-:B------:R-:W-:Y:S01]  /*5cd0*/  FFMA.FTZ R146, R6, UR5, -R167.reuse ;  /* 0x0000000506927c23 */ /* 0x100fe200080108a7 */
[----:B------:R-:W4:Y:S01]  /*5ce0*/  MUFU.EX2 R154, R154 ;  /* 0x0000009a009a7308 */ /* 0x000f220000000800 */
[--C-:B------:R-:W-:Y:S01]  /*5cf0*/  FFMA.FTZ R135, R18, UR5, -R167.reuse ;  /* 0x0000000512877c23 */ /* 0x100fe200080108a7 */
[--C-:B------:R-:W-:Y:S01]  /*5d00*/  FFMA.FTZ R2, R2, UR5, -R167.reuse ;  /* 0x0000000502027c23 */ /* 0x100fe200080108a7 */
[----:B------:R-:W5:Y:S01]  /*5d10*/  LDSM.16.MT88.4 R20, [R189+0xe800] ;  /* 0x00e80000bd14783b */ /* 0x000f620000004200 */
[--C-:B------:R-:W-:Y:S01]  /*5d20*/  FFMA.FTZ R158, R169, UR5, -R174.reuse ;  /* 0x00000005a99e7c23 */ /* 0x100fe200080108ae */
[--C-:B------:R-:W-:Y:S01]  /*5d30*/  FFMA.FTZ R160, R165, UR5, -R174.reuse ;  /* 0x00000005a5a07c23 */ /* 0x100fe200080108ae */
[--C-:B------:R-:W-:Y:S01]  /*5d40*/  FFMA.FTZ R161, R161, UR5, -R174.reuse ;  /* 0x00000005a1a17c23 */ /* 0x100fe200080108ae */
[----:B------:R-:W5:Y:S01]  /*5d50*/  LDSM.16.MT88.4 R16, [R188+0xe800] ;  /* 0x00e80000bc10783b */ /* 0x000f620000004200 */
[----:B------:R-:W-:Y:S01]  /*5d60*/  MUFU.EX2 R153, R153 ;  /* 0x0000009900997308 */ /* 0x000fe20000000800 */
[--C-:B------:R-:W-:Y:S01]  /*5d70*/  FFMA.FTZ R163, R163, UR5, -R174.reuse ;  /* 0x00000005a3a37c23 */ /* 0x100fe200080108ae */
[--C-:B------:R-:W-:Y:S01]  /*5d80*/  FFMA.FTZ R162, R162, UR5, -R167.reuse ;  /* 0x00000005a2a27c23 */ /* 0x100fe200080108a7 */
[----:B------:R-:W-:Y:S01]  /*5d90*/  LDSM.16.MT88.4 R32, [R189+0xc800] ;  /* 0x00c80000bd20783b */ /* 0x000fe20000004200 */
[--C-:B------:R-:W-:Y:S01]  /*5da0*/  FFMA.FTZ R165, R216, UR5, -R167.reuse ;  /* 0x00000005d8a57c23 */ /* 0x100fe200080108a7 */
[--C-:B------:R-:W-:Y:S01]  /*5db0*/  FFMA.FTZ R166, R166, UR5, -R167.reuse ;  /* 0x00000005a6a67c23 */ /* 0x100fe200080108a7 */
[--C-:B------:R-:W-:Y:S01]  /*5dc0*/  FFMA.FTZ R169, R214, UR5, -R167.reuse ;  /* 0x00000005d6a97c23 */ /* 0x100fe200080108a7 */
[----:B------:R-:W-:Y:S01]  /*5dd0*/  LDSM.16.MT88.4 R136, [R192+0xc800] ;  /* 0x00c80000c088783b */ /* 0x000fe20000004200 */
[----:B------:R-:W3:Y:S01]  /*5de0*/  MUFU.EX2 R150, R150 ;  /* 0x0000009600967308 */ /* 0x000ee20000000800 */
[----:B----4-:R-:W-:Y:S01]  /*5df0*/  F2FP.F16.F32.PACK_AB R116, R154, R157 ;  /* 0x0000009d9a74723e */ /* 0x010fe200000000ff */
[--C-:B------:R-:W-:Y:S01]  /*5e00*/  FFMA.FTZ R209, R209, UR5, -R174.reuse ;  /* 0x00000005d1d17c23 */ /* 0x100fe200080108ae */
[----:B------:R-:W-:Y:S01]  /*5e10*/  LDSM.16.MT88.4 R28, [R188+0xc800] ;  /* 0x00c80000bc1c783b */ /* 0x000fe20000004200 */
[--C-:B------:R-:W-:Y:S01]  /*5e20*/  FFMA.FTZ R214, R175, UR5, -R174.reuse ;  /* 0x00000005afd67c23 */ /* 0x100fe200080108ae */
[--C-:B------:R-:W-:Y:S01]  /*5e30*/  FFMA.FTZ R173, R173, UR5, -R174.reuse ;  /* 0x00000005adad7c23 */ /* 0x100fe200080108ae */
[----:B------:R-:W-:Y:S01]  /*5e40*/  FFMA.FTZ R174, R171, UR5, -R174 ;  /* 0x00000005abae7c23 */ /* 0x000fe200080108ae */
[----:B------:R-:W-:Y:S01]  /*5e50*/  LDSM.16.MT88.4 R24, [R190+0xe800] ;  /* 0x00e80000be18783b */ /* 0x000fe20000004200 */
[----:B------:R-:W-:Y:S01]  /*5e60*/  MUFU.EX2 R156, R156 ;  /* 0x0000009c009c7308 */ /* 0x000fe20000000800 */
[--C-:B------:R-:W-:Y:S01]  /*5e70*/  FFMA.FTZ R171, R172, UR5, -R167.reuse ;  /* 0x00000005acab7c23 */ /* 0x100fe200080108a7 */
[--C-:B------:R-:W-:Y:S01]  /*5e80*/  FFMA.FTZ R170, R170, UR5, -R167.reuse ;  /* 0x00000005aaaa7c23 */ /* 0x100fe200080108a7 */
[--C-:B------:R-:W-:Y:S01]  /*5e90*/  FFMA.FTZ R168, R168, UR5, -R167.reuse ;  /* 0x00000005a8a87c23 */ /* 0x100fe200080108a7 */
[----:B------:R-:W-:Y:S01]  /*5ea0*/  FFMA.FTZ R219, R164, UR5, -R167 ;  /* 0x00000005a4db7c23 */ /* 0x000fe200080108a7 */
[----:B------:R-:W-:Y:S01]  /*5eb0*/  FADD.FTZ R154, R157, R154 ;  /* 0x0000009a9d9a7221 */ /* 0x000fe20000010000 */
[----:B------:R-:W-:-:S02]  /*5ec0*/  ULDC.64 UR4, c[0x0][0x218] ;  /* 0x0000860000047ab9 */ /* 0x000fc40000000a00 */
[----:B------:R-:W4:Y:S01]  /*5ed0*/  MUFU.EX2 R159, R159 ;  /* 0x0000009f009f7308 */ /* 0x000f220000000800 */
[----:B---3--:R-:W-:Y:S01]  /*5ee0*/  F2FP.F16.F32.PACK_AB R118, R150, R153 ;  /* 0x000000999676723e */ /* 0x008fe200000000ff */
[----:B------:R-:W-:Y:S01]  /*5ef0*/  FADD.FTZ R153, R153, R154 ;  /* 0x0000009a99997221 */ /* 0x000fe20000010000 */
[----:B------:R-:W-:-:S03]  /*5f00*/  LEA R216, P1, R145, UR4, 0x1 ;  /* 0x0000000491d87c11 */ /* 0x000fc6000f8208ff */
[----:B------:R-:W-:Y:S01]  /*5f10*/  FADD.FTZ R150, R150, R153 ;  /* 0x0000009996967221 */ /* 0x000fe20000010000 */
[----:B------:R-:W-:Y:S01]  /*5f20*/  LEA.HI.X R215, R145, UR5, R144, 0x1, P1 ;  /* 0x0000000591d77c11 */ /* 0x000fe200088f0c90 */
[----:B------:R-:W-:Y:S08]  /*5f30*/  MUFU.EX2 R155, R155 ;  /* 0x0000009b009b7308 */ /* 0x000ff00000000800 */
[----:B------:R-:W3:Y:S01]  /*5f40*/  MUFU.EX2 R152, R152 ;  /* 0x0000009800987308 */ /* 0x000ee20000000800 */
[----:B----4-:R-:W-:Y:S01]  /*5f50*/  F2FP.F16.F32.PACK_AB R117, R159, R156 ;  /* 0x0000009c9f75723e */ /* 0x010fe200000000ff */
[----:B------:R-:W-:-:S06]  /*5f60*/  FADD.FTZ R156, R156, R159 ;  /* 0x0000009f9c9c7221 */ /* 0x000fcc0000010000 */
[----:B------:R-:W-:Y:S08]  /*5f70*/  MUFU.EX2 R151, R151 ;  /* 0x0000009700977308 */ /* 0x000ff00000000800 */
[----:B------:R-:W4:Y:S01]  /*5f80*/  MUFU.EX2 R148, R148 ;  /* 0x0000009400947308 */ /* 0x000f220000000800 */
[----:B---3--:R-:W-:Y:S01]  /*5f90*/  F2FP.F16.F32.PACK_AB R119, R152, R155 ;  /* 0x0000009b9877723e */ /* 0x008fe200000000ff */
[----:B------:R-:W-:-:S04]  /*5fa0*/  FADD.FTZ R155, R155, R156 ;  /* 0x0000009c9b9b7221 */ /* 0x000fc80000010000 */
[----:B------:R-:W-:Y:S02]  /*5fb0*/  FADD.FTZ R152, R152, R155 ;  /* 0x0000009b98987221 */ /* 0x000fe40000010000 */
[C---:B------:R-:W-:Y:S01]  /*5fc0*/  HMMA.16816.F32 R40, R116.reuse, R44, RZ ;  /* 0x0000002c7428723c */ /* 0x040fe200000018ff */
[----:B------:R-:W-:Y:S05]  /*5fd0*/  MUFU.EX2 R147, R147 ;  /* 0x0000009300937308 */ /* 0x000fea0000000800 */
[C---:B------:R-:W-:Y:S03]  /*5fe0*/  HMMA.16816.F32 R64, R116.reuse, R68, RZ ;  /* 0x000000447440723c */ /* 0x040fe600000018ff */
[----:B------:R-:W3:Y:S01]  /*5ff0*/  MUFU.EX2 R0, R0 ;  /* 0x0000000000007308 */ /* 0x000ee20000000800 */
[C---:B----4-:R-:W-:Y:S01]  /*6000*/  F2FP.F16.F32.PACK_AB R4, R148.reuse, R151 ;  /* 0x000000979404723e */ /* 0x050fe200000000ff */
[----:B------:R-:W-:Y:S01]  /*6010*/  FADD.FTZ R151, R151, R150 ;  /* 0x0000009697977221 */ /* 0x000fe20000010000 */
[----:B------:R-:W-:Y:S03]  /*6020*/  HMMA.16816.F32 R44, R116, R46, RZ ;  /* 0x0000002e742c723c */ /* 0x000fe600000018ff */
[----:B------:R-:W-:-:S02]  /*6030*/  FADD.FTZ R148, R148, R151 ;  /* 0x0000009794947221 */ /* 0x000fc40000010000 */
[----:B------:R-:W-:Y:S01]  /*6040*/  MUFU.EX2 R149, R149 ;  /* 0x0000009500957308 */ /* 0x000fe20000000800 */
[C---:B------:R-:W-:Y:S06]  /*6050*/  HMMA.16816.F32 R68, R116.reuse, R70, RZ ;  /* 0x000000467444723c */ /* 0x040fec00000018ff */
[----:B------:R-:W-:Y:S01]  /*6060*/  HMMA.16816.F32 R80, R116, R84, RZ ;  /* 0x000000547450723c */ /* 0x000fe200000018ff */
[----:B------:R-:W4:Y:S01]  /*6070*/  MUFU.EX2 R146, R146 ;  /* 0x0000009200927308 */ /* 0x000f220000000800 */
[----:B---3--:R-:W-:Y:S01]  /*6080*/  F2FP.F16.F32.PACK_AB R6, R0, R147 ;  /* 0x000000930006723e */ /* 0x008fe200000000ff */
[----:B------:R-:W-:-:S03]  /*6090*/  FADD.FTZ R147, R147, R148 ;  /* 0x0000009493937221 */ /* 0x000fc60000010000 */
[C---:B------:R-:W-:Y:S01]  /*60a0*/  HMMA.16816.F32 R88, R116.reuse, R92, RZ ;  /* 0x0000005c7458723c */ /* 0x040fe200000018ff */
[----:B------:R-:W-:Y:S02]  /*60b0*/  FADD.FTZ R147, R0, R147 ;  /* 0x0000009300937221 */ /* 0x000fe40000010000 */
[----:B------:R-:W-:Y:S03]  /*60c0*/  MUFU.EX2 R135, R135 ;  /* 0x0000008700877308 */ /* 0x000fe60000000800 */
[C---:B------:R-:W-:Y:S05]  /*60d0*/  HMMA.16816.F32 R84, R116.reuse, R86, RZ ;  /* 0x000000567454723c */ /* 0x040fea00000018ff */
[----:B------:R-:W3:Y:S01]  /*60e0*/  MUFU.EX2 R2, R2 ;  /* 0x0000000200027308 */ /* 0x000ee20000000800 */
[----:B----4-:R-:W-:Y:S01]  /*60f0*/  F2FP.F16.F32.PACK_AB R5, R146, R149 ;  /* 0x000000959205723e */ /* 0x010fe200000000ff */
[----:B------:R-:W-:Y:S01]  /*6100*/  HMMA.16816.F32 R92, R116, R94, RZ ;  /* 0x0000005e745c723c */ /* 0x000fe200000018ff */
[----:B------:R-:W-:-:S04]  /*6110*/  FADD.FTZ R149, R149, R152 ;  /* 0x0000009895957221 */ /* 0x000fc80000010000 */
[----:B------:R-:W-:Y:S01]  /*6120*/  FADD.FTZ R146, R146, R149 ;  /* 0x0000009592927221 */ /* 0x000fe20000010000 */
[C---:B------:R-:W-:Y:S01]  /*6130*/  HMMA.16816.F32 R96, R116.reuse, R100, RZ ;  /* 0x000000647460723c */ /* 0x040fe200000018ff */
[----:B------:R-:W-:Y:S05]  /*6140*/  MUFU.EX2 R158, R158 ;  /* 0x0000009e009e7308 */ /* 0x000fea0000000800 */
[----:B------:R-:W-:Y:S01]  /*6150*/  HMMA.16816.F32 R104, R116, R108, RZ ;  /* 0x0000006c7468723c */ /* 0x000fe200000018ff */
[----:B---3--:R-:W-:Y:S02]  /*6160*/  F2FP.F16.F32.PACK_AB R7, R2, R135 ;  /* 0x000000870207723e */ /* 0x008fe400000000ff */
[----:B------:R-:W3:Y:S01]  /*6170*/  MUFU.EX2 R161, R161 ;  /* 0x000000a100a17308 */ /* 0x000ee20000000800 */
[----:B------:R-:W-:-:S02]  /*6180*/  FADD.FTZ R135, R135, R146 ;  /* 0x0000009287877221 */ /* 0x000fc40000010000 */
[----:B------:R-:W-:Y:S02]  /*6190*/  HMMA.16816.F32 R100, R116, R102, RZ ;  /* 0x000000667464723c */ /* 0x000fe400000018ff */
[----:B------:R-:W-:-:S04]  /*61a0*/  FADD.FTZ R135, R2, R135 ;  /* 0x0000008702877221 */ /* 0x000fc80000010000 */
[C---:B-1----:R-:W-:Y:S01]  /*61b0*/  HMMA.16816.F32 R40, R4.reuse, R12, R40 ;  /* 0x0000000c0428723c */ /* 0x042fe20000001828 */
[----:B------:R-:W-:Y:S05]  /*61c0*/  MUFU.EX2 R160, R160 ;  /* 0x000000a000a07308 */ /* 0x000fea0000000800 */
[C---:B------:R-:W-:Y:S01]  /*61d0*/  HMMA.16816.F32 R44, R4.reuse, R14, R44 ;  /* 0x0000000e042c723c */ /* 0x040fe2000000182c */
[----:B------:R-:W1:Y:S02]  /*61e0*/  LDSM.16.MT88.4 R12, [R192+0x10800] ;  /* 0x01080000c00c783b */ /* 0x000e640000004200 */
[----:B------:R-:W-:Y:S03]  /*61f0*/  MUFU.EX2 R163, R163 ;  /* 0x000000a300a37308 */ /* 0x000fe60000000800 */
[C---:B--2---:R-:W-:Y:S05]  /*6200*/  HMMA.16816.F32 R64, R4.reuse, R8, R64 ;  /* 0x000000080440723c */ /* 0x044fea0000001840 */
[----:B------:R-:W-:Y:S01]  /*6210*/  MUFU.EX2 R162, R162 ;  /* 0x000000a200a27308 */ /* 0x000fe20000000800 */
[----:B------:R-:W-:Y:S01]  /*6220*/  HMMA.16816.F32 R68, R4, R10, R68 ;  /* 0x0000000a0444723c */ /* 0x000fe20000001844 */
[----:B------:R-:W2:Y:S05]  /*6230*/  LDSM.16.MT88.4 R8, [R190+0x10800] ;  /* 0x01080000be08783b */ /* 0x000eaa0000004200 */
[C---:B------:R-:W-:Y:S01]  /*6240*/  HMMA.16816.F32 R108, R116.reuse, R110, RZ ;  /* 0x0000006e746c723c */ /* 0x040fe200000018ff */
[----:B------:R-:W4:Y:S05]  /*6250*/  MUFU.EX2 R165, R165 ;  /* 0x000000a500a57308 */ /* 0x000f2a0000000800 */
[----:B------:R-:W-:Y:S03]  /*6260*/  HMMA.16816.F32 R48, R116, R52, RZ ;  /* 0x000000347430723c */ /* 0x000fe600000018ff */
[----:B------:R-:W-:Y:S03]  /*6270*/  MUFU.EX2 R166, R166 ;  /* 0x000000a600a67308 */ /* 0x000fe60000000800 */
[C---:B-----5:R-:W-:Y:S05]  /*6280*/  HMMA.16816.F32 R80, R4.reuse, R20, R80 ;  /* 0x000000140450723c */ /* 0x060fea0000001850 */
[----:B------:R-:W5:Y:S01]  /*6290*/  MUFU.EX2 R169, R169 ;  /* 0x000000a900a97308 */ /* 0x000f620000000800 */
[C---:B------:R-:W-:Y:S01]  /*62a0*/  HMMA.16816.F32 R84, R4.reuse, R22, R84 ;  /* 0x000000160454723c */ /* 0x040fe20000001854 */
[----:B------:R-:W3:Y:S05]  /*62b0*/  LDSM.16.MT88.4 R20, [R189+0x10800] ;  /* 0x01080000bd14783b */ /* 0x000eea0000004200 */
[C---:B------:R-:W-:Y:S01]  /*62c0*/  HMMA.16816.F32 R88, R4.reuse, R16, R88 ;  /* 0x000000100458723c */ /* 0x040fe20000001858 */
[----:B------:R-:W-:Y:S05]  /*62d0*/  MUFU.EX2 R209, R209 ;  /* 0x000000d100d17308 */ /* 0x000fea0000000800 */
[----:B------:R-:W-:Y:S01]  /*62e0*/  HMMA.16816.F32 R92, R4, R18, R92 ;  /* 0x00000012045c723c */ /* 0x000fe2000000185c */
[----:B------:R-:W4:Y:S02]  /*62f0*/  LDSM.16.MT88.4 R16, [R188+0x10800] ;  /* 0x01080000bc10783b */ /* 0x000f240000004200 */
[----:B------:R-:W5:Y:S03]  /*6300*/  MUFU.EX2 R214, R214 ;  /* 0x000000d600d67308 */ /* 0x000f660000000800 */
[----:B------:R-:W-:Y:S05]  /*6310*/  HMMA.16816.F32 R52, R116, R54, RZ ;  /* 0x000000367434723c */ /* 0x000fea00000018ff */
[----:B------:R-:W-:Y:S01]  /*6320*/  MUFU.EX2 R173, R173 ;  /* 0x000000ad00ad7308 */ /* 0x000fe20000000800 */
[C---:B-1----:R-:W-:Y:S06]  /*6330*/  HMMA.16816.F32 R96, R4.reuse, R12, R96 ;  /* 0x0000000c0460723c */ /* 0x042fec0000001860 */
[C---:B------:R-:W-:Y:S01]  /*6340*/  HMMA.16816.F32 R100, R4.reuse, R14, R100 ;  /* 0x0000000e0464723c */ /* 0x040fe20000001864 */
[----:B------:R-:W1:Y:S01]  /*6350*/  LDSM.16.MT88.4 R12, [R189+0xd000] ;  /* 0x00d00000bd0c783b */ /* 0x000e620000004200 */
[----:B------:R-:W-:Y:S04]  /*6360*/  MUFU.EX2 R174, R174 ;  /* 0x000000ae00ae7308 */ /* 0x000fe80000000800 */
[C---:B--2---:R-:W-:Y:S04]  /*6370*/  HMMA.16816.F32 R104, R4.reuse, R8, R104 ;  /* 0x000000080468723c */ /* 0x044fe80000001868 */
[----:B------:R-:W-:Y:S02]  /*6380*/  MUFU.EX2 R171, R171 ;  /* 0x000000ab00ab7308 */ /* 0x000fe40000000800 */
[----:B------:R-:W-:Y:S01]  /*6390*/  HMMA.16816.F32 R108, R4, R10, R108 ;  /* 0x0000000a046c723c */ /* 0x000fe2000000186c */
[----:B------:R-:W2:Y:S05]  /*63a0*/  LDSM.16.MT88.4 R8, [R189+0xf000] ;  /* 0x00f00000bd08783b */ /* 0x000eaa0000004200 */
[C---:B------:R-:W-:Y:S01]  /*63b0*/  HMMA.16816.F32 R128, R116.reuse, R36, RZ ;  /* 0x000000247480723c */ /* 0x040fe200000018ff */
[----:B------:R-:W2:Y:S05]  /*63c0*/  MUFU.EX2 R170, R170 ;  /* 0x000000aa00aa7308 */ /* 0x000eaa0000000800 */
[C---:B------:R-:W-:Y:S03]  /*63d0*/  HMMA.16816.F32 R56, R116.reuse, R60, RZ ;  /* 0x0000003c7438723c */ /* 0x040fe600000018ff */
[----:B------:R-:W-:Y:S03]  /*63e0*/  MUFU.EX2 R168, R168 ;  /* 0x000000a800a87308 */ /* 0x000fe60000000800 */
[C---:B------:R-:W-:Y:S05]  /*63f0*/  HMMA.16816.F32 R72, R116.reuse, R76, RZ ;  /* 0x0000004c7448723c */ /* 0x040fea00000018ff */
[----:B------:R-:W2:Y:S01]  /*6400*/  MUFU.EX2 R219, R219 ;  /* 0x000000db00db7308 */ /* 0x000ea20000000800 */
[C---:B------:R-:W-:Y:S06]  /*6410*/  HMMA.16816.F32 R124, R116.reuse, R112, RZ ;  /* 0x00000070747c723c */ /* 0x040fec00000018ff */
[C---:B------:R-:W-:Y:S06]  /*6420*/  HMMA.16816.F32 R36, R116.reuse, R38, RZ ;  /* 0x000000267424723c */ /* 0x040fec00000018ff */
[C---:B------:R-:W-:Y:S06]  /*6430*/  HMMA.16816.F32 R60, R116.reuse, R62, RZ ;  /* 0x0000003e743c723c */ /* 0x040fec00000018ff */
[C---:B------:R-:W-:Y:S06]  /*6440*/  HMMA.16816.F32 R76, R116.reuse, R78, RZ ;  /* 0x0000004e744c723c */ /* 0x040fec00000018ff */
[C---:B------:R-:W-:Y:S06]  /*6450*/  HMMA.16816.F32 R112, R116.reuse, R114, RZ ;  /* 0x000000727470723c */ /* 0x040fec00000018ff */
[C---:B------:R-:W-:Y:S06]  /*6460*/  HMMA.16816.F32 R120, R116.reuse, R140, RZ ;  /* 0x0000008c7478723c */ /* 0x040fec00000018ff */
[----:B------:R-:W-:Y:S01]  /*6470*/  HMMA.16816.F32 R116, R116, R142, RZ ;  /* 0x0000008e7474723c */ /* 0x000fe200000018ff */
[----:B------:R-:W-:Y:S05]  /*6480*/  LDSM.16.MT88.4 R140, [R192+0xd000] ;  /* 0x00d00000c08c783b */ /* 0x000fea0000004200 */
[C---:B------:R-:W-:Y:S06]  /*6490*/  HMMA.16816.F32 R48, R4.reuse, R32, R48 ;  /* 0x000000200430723c */ /* 0x040fec0000001830 */
[C---:B------:R-:W-:Y:S01]  /*64a0*/  HMMA.16816.F32 R52, R4.reuse, R34, R52 ;  /* 0x000000220434723c */ /* 0x040fe20000001834 */
        /* <DEDUP_REMOVED lines=10> */
[C---:B---3--:R-:W-:Y:S06]  /*6550*/  HMMA.16816.F32 R124, R4.reuse, R20, R124 ;  /* 0x00000014047c723c */ /* 0x048fec000000187c */
[C---:B------:R-:W-:Y:S01]  /*6560*/  HMMA.16816.F32 R112, R4.reuse, R22, R112 ;  /* 0x000000160470723c */ /* 0x040fe20000001870 */
[----:B------:R-:W3:Y:S05]  /*6570*/  LDSM.16.MT88.4 R20, [R188+0xf000] ;  /* 0x00f00000bc14783b */ /* 0x000eea0000004200 */
[C---:B----4-:R-:W-:Y:S06]  /*6580*/  HMMA.16816.F32 R120, R4.reuse, R16, R120 ;  /* 0x000000100478723c */ /* 0x050fec0000001878 */
[----:B------:R-:W-:Y:S01]  /*6590*/  HMMA.16816.F32 R116, R4, R18, R116 ;  /* 0x000000120474723c */ /* 0x000fe20000001874 */
[----:B------:R-:W4:Y:S06]  /*65a0*/  LDSM.16.MT88.4 R16, [R192+0x11000] ;  /* 0x01100000c010783b */ /* 0x000f2c0000004200 */
[----:B------:R-:W-:Y:S01]  /*65b0*/  F2FP.F16.F32.PACK_AB R4, R161, R158 ;  /* 0x0000009ea104723e */ /* 0x000fe200000000ff */
[----:B------:R-:W-:Y:S01]  /*65c0*/  FADD.FTZ R158, R158, R147 ;  /* 0x000000939e9e7221 */ /* 0x000fe20000010000 */
[----:B------:R-:W-:Y:S01]  /*65d0*/  F2FP.F16.F32.PACK_AB R5, R165, R162 ;  /* 0x000000a2a505723e */ /* 0x000fe200000000ff */
[----:B------:R-:W-:Y:S01]  /*65e0*/  FADD.FTZ R162, R162, R135 ;  /* 0x00000087a2a27221 */ /* 0x000fe20000010000 */
[----:B------:R-:W-:Y:S01]  /*65f0*/  F2FP.F16.F32.PACK_AB R6, R163, R160 ;  /* 0x000000a0a306723e */ /* 0x000fe200000000ff */
[----:B------:R-:W-:Y:S01]  /*6600*/  FADD.FTZ R161, R161, R158 ;  /* 0x0000009ea1a17221 */ /* 0x000fe20000010000 */
[----:B-----5:R-:W-:Y:S01]  /*6610*/  F2FP.F16.F32.PACK_AB R7, R169, R166 ;  /* 0x000000a6a907723e */ /* 0x020fe200000000ff */
[----:B------:R-:W-:-:S02]  /*6620*/  FADD.FTZ R165, R165, R162 ;  /* 0x000000a2a5a57221 */ /* 0x000fc40000010000 */
[----:B------:R-:W-:Y:S02]  /*6630*/  FADD.FTZ R160, R160, R161 ;  /* 0x000000a1a0a07221 */ /* 0x000fe40000010000 */
[----:B------:R-:W-:Y:S02]  /*6640*/  FADD.FTZ R166, R166, R165 ;  /* 0x000000a5a6a67221 */ /* 0x000fe40000010000 */
[----:B-1----:R-:W-:Y:S01]  /*6650*/  HMMA.16816.F32 R48, R4, R12, R48 ;  /* 0x0000000c0430723c */ /* 0x002fe20000001830 */
[----:B------:R-:W-:Y:S01]  /*6660*/  FADD.FTZ R160, R163, R160 ;  /* 0x000000a0a3a07221 */ /* 0x000fe20000010000 */
[----:B------:R-:W-:-:S04]  /*6670*/  FADD.FTZ R166, R169, R166 ;  /* 0x000000a6a9a67221 */ /* 0x000fc80000010000 */
[C---:B------:R-:W-:Y:S01]  /*6680*/  HMMA.16816.F32 R52, R4.reuse, R14, R52 ;  /* 0x0000000e0434723c */ /* 0x040fe20000001834 */
[----:B------:R-:W1:Y:S05]  /*6690*/  LDSM.16.MT88.4 R12, [R190+0x11000] ;  /* 0x01100000be0c783b */ /* 0x000e6a0000004200 */
[C---:B--2---:R-:W-:Y:S06]  /*66a0*/  HMMA.16816.F32 R80, R4.reuse, R8, R80 ;  /* 0x000000080450723c */ /* 0x044fec0000001850 */
[C---:B------:R-:W-:Y:S01]  /*66b0*/  HMMA.16816.F32 R84, R4.reuse, R10, R84 ;  /* 0x0000000a0454723c */ /* 0x040fe20000001854 */
[----:B------:R-:W2:Y:S05]  /*66c0*/  LDSM.16.MT88.4 R8, [R189+0x11000] ;  /* 0x01100000bd08783b */ /* 0x000eaa0000004200 */
[C---:B---3--:R-:W-:Y:S06]  /*66d0*/  HMMA.16816.F32 R88, R4.reuse, R20, R88 ;  /* 0x000000140458723c */ /* 0x048fec0000001858 */
[C---:B------:R-:W-:Y:S01]  /*66e0*/  HMMA.16816.F32 R92, R4.reuse, R22, R92 ;  /* 0x00000016045c723c */ /* 0x040fe2000000185c */
[----:B------:R-:W3:Y:S05]  /*66f0*/  LDSM.16.MT88.4 R20, [R188+0x11000] ;  /* 0x01100000bc14783b */ /* 0x000eea0000004200 */
[C---:B----4-:R-:W-:Y:S06]  /*6700*/  HMMA.16816.F32 R96, R4.reuse, R16, R96 ;  /* 0x000000100460723c */ /* 0x050fec0000001860 */
[C---:B------:R-:W-:Y:S01]  /*6710*/  HMMA.16816.F32 R100, R4.reuse, R18, R100 ;  /* 0x000000120464723c */ /* 0x040fe20000001864 */
[----:B------:R-:W4:Y:S05]  /*6720*/  LDSM.16.MT88.4 R16, [R192+0xd800] ;  /* 0x00d80000c010783b */ /* 0x000f2a0000004200 */
[C---:B-1----:R-:W-:Y:S06]  /*6730*/  HMMA.16816.F32 R104, R4.reuse, R12, R104 ;  /* 0x0000000c0468723c */ /* 0x042fec0000001868 */
[C---:B------:R-:W-:Y:S01]  /*6740*/  HMMA.16816.F32 R108, R4.reuse, R14, R108 ;  /* 0x0000000e046c723c */ /* 0x040fe2000000186c */
[----:B------:R-:W1:Y:S05]  /*6750*/  LDSM.16.MT88.4 R12, [R190+0xd800] ;  /* 0x00d80000be0c783b */ /* 0x000e6a0000004200 */
[C---:B--2---:R-:W-:Y:S06]  /*6760*/  HMMA.16816.F32 R124, R4.reuse, R8, R124 ;  /* 0x00000008047c723c */ /* 0x044fec000000187c */
[C---:B------:R-:W-:Y:S01]  /*6770*/  HMMA.16816.F32 R112, R4.reuse, R10, R112 ;  /* 0x0000000a0470723c */ /* 0x040fe20000001870 */
[----:B------:R-:W2:Y:S05]  /*6780*/  LDSM.16.MT88.4 R8, [R189+0xf800] ;  /* 0x00f80000bd08783b */ /* 0x000eaa0000004200 */
[C---:B------:R-:W-:Y:S06]  /*6790*/  HMMA.16816.F32 R128, R4.reuse, R140, R128 ;  /* 0x0000008c0480723c */ /* 0x040fec0000001880 */
[C---:B------:R-:W-:Y:S01]  /*67a0*/  HMMA.16816.F32 R36, R4.reuse, R142, R36 ;  /* 0x0000008e0424723c */ /* 0x040fe20000001824 */
[----:B------:R-:W5:Y:S05]  /*67b0*/  LDSM.16.MT88.4 R140, [R189+0xd800] ;  /* 0x00d80000bd8c783b */ /* 0x000f6a0000004200 */
        /* <DEDUP_REMOVED lines=12> */
[C---:B---3--:R-:W-:Y:S06]  /*6880*/  HMMA.16816.F32 R120, R4.reuse, R20, R120 ;  /* 0x000000140478723c */ /* 0x048fec0000001878 */
[----:B------:R-:W-:Y:S01]  /*6890*/  HMMA.16816.F32 R116, R4, R22, R116 ;  /* 0x000000160474723c */ /* 0x000fe20000001874 */
[----:B------:R-:W3:Y:S06]  /*68a0*/  LDSM.16.MT88.4 R20, [R192+0x11800] ;  /* 0x01180000c014783b */ /* 0x000eec0000004200 */
[----:B------:R-:W-:Y:S01]  /*68b0*/  F2FP.F16.F32.PACK_AB R4, R214, R209 ;  /* 0x000000d1d604723e */ /* 0x000fe200000000ff */
[----:B------:R-:W-:Y:S01]  /*68c0*/  FADD.FTZ R209, R209, R160 ;  /* 0x000000a0d1d17221 */ /* 0x000fe20000010000 */
[----:B------:R-:W-:Y:S01]  /*68d0*/  F2FP.F16.F32.PACK_AB R5, R170, R171 ;  /* 0x000000abaa05723e */ /* 0x000fe200000000ff */
[----:B------:R-:W-:Y:S01]  /*68e0*/  FADD.FTZ R171, R171, R166 ;  /* 0x000000a6abab7221 */ /* 0x000fe20000010000 */
[----:B------:R-:W-:Y:S01]  /*68f0*/  F2FP.F16.F32.PACK_AB R6, R174, R173 ;  /* 0x000000adae06723e */ /* 0x000fe200000000ff */
[----:B------:R-:W-:Y:S01]  /*6900*/  FADD.FTZ R214, R214, R209 ;  /* 0x000000d1d6d67221 */ /* 0x000fe20000010000 */
[----:B------:R-:W-:Y:S01]  /*6910*/  F2FP.F16.F32.PACK_AB R7, R219, R168 ;  /* 0x000000a8db07723e */ /* 0x000fe200000000ff */
[----:B------:R-:W-:-:S02]  /*6920*/  FADD.FTZ R171, R170, R171 ;  /* 0x000000abaaab7221 */ /* 0x000fc40000010000 */
[----:B------:R-:W-:Y:S02]  /*6930*/  FADD.FTZ R173, R173, R214 ;  /* 0x000000d6adad7221 */ /* 0x000fe40000010000 */
[----:B------:R-:W-:Y:S02]  /*6940*/  FADD.FTZ R168, R168, R171 ;  /* 0x000000aba8a87221 */ /* 0x000fe40000010000 */
[----:B----4-:R-:W-:Y:S01]  /*6950*/  HMMA.16816.F32 R128, R4, R16, R128 ;  /* 0x000000100480723c */ /* 0x010fe20000001880 */
[----:B------:R-:W-:Y:S01]  /*6960*/  FADD.FTZ R221, R174, R173 ;  /* 0x000000adaedd7221 */ /* 0x000fe20000010000 */
[----:B------:R-:W-:-:S04]  /*6970*/  FADD.FTZ R219, R219, R168 ;  /* 0x000000a8dbdb7221 */ /* 0x000fc80000010000 */
        /* <DEDUP_REMOVED lines=8> */
[C---:B-----5:R-:W-:Y:S06]  /*6a00*/  HMMA.16816.F32 R48, R4.reuse, R140, R48 ;  /* 0x0000008c0430723c */ /* 0x060fec0000001830 */
[C---:B------:R-:W-:Y:S06]  /*6a10*/  HMMA.16816.F32 R52, R4.reuse, R142, R52 ;  /* 0x0000008e0434723c */ /* 0x040fec0000001834 */
        /* <DEDUP_REMOVED lines=8> */
[C---:B---3--:R-:W-:Y:S06]  /*6aa0*/  HMMA.16816.F32 R96, R4.reuse, R20, R96 ;  /* 0x000000140460723c */ /* 0x048fec0000001860 */
[C---:B------:R-:W-:Y:S06]  /*6ab0*/  HMMA.16816.F32 R100, R4.reuse, R22, R100 ;  /* 0x000000160464723c */ /* 0x040fec0000001864 */
[C---:B----4-:R-:W-:Y:S06]  /*6ac0*/  HMMA.16816.F32 R104, R4.reuse, R16, R104 ;  /* 0x000000100468723c */ /* 0x050fec0000001868 */
[C---:B------:R-:W-:Y:S06]  /*6ad0*/  HMMA.16816.F32 R108, R4.reuse, R18, R108 ;  /* 0x00000012046c723c */ /* 0x040fec000000186c */
[C---:B-1----:R-:W-:Y:S06]  /*6ae0*/  HMMA.16816.F32 R124, R4.reuse, R12, R124 ;  /* 0x0000000c047c723c */ /* 0x042fec000000187c */
[C---:B------:R-:W-:Y:S06]  /*6af0*/  HMMA.16816.F32 R112, R4.reuse, R14, R112 ;  /* 0x0000000e0470723c */ /* 0x040fec0000001870 */
[C---:B--2---:R-:W-:Y:S06]  /*6b00*/  HMMA.16816.F32 R120, R4.reuse, R8, R120 ;  /* 0x000000080478723c */ /* 0x044fec0000001878 */
[----:B------:R-:W-:Y:S01]  /*6b10*/  HMMA.16816.F32 R116, R4, R10, R116 ;  /* 0x0000000a0474723c */ /* 0x000fe20000001874 */
[----:B------:R-:W-:-:S08]  /*6b20*/  NOP ;  /* 0x0000000000007918 */ /* 0x000fd00000000000 */
[----:B------:R-:W-:-:S15]  /*6b30*/  @!P5 BRA `(.L_x_742) ;  /* 0x000000380004d947 */ /* 0x000fde0003800000 */
[----:B------:R-:W-:Y:S01]  /*6b40*/  IMAD.U32 R214, R134, -0x40, RZ ;  /* 0xffffffc086d67824 */ /* 0x000fe200078e00ff */
[----:B------:R-:W-:Y:S01]  /*6b50*/  MOV R0, R3 ;  /* 0x0000000300007202 */ /* 0x000fe20000000f00 */
[----:B------:R-:W-:Y:S01]  /*6b60*/  VIADD R217, R133, 0xfffffffe ;  /* 0xfffffffe85d97836 */ /* 0x000fe20000000000 */
[----:B------:R-:W-:Y:S01]  /*6b70*/  MOV R133, R132 ;  /* 0x0000008400857202 */ /* 0x000fe20000000f00 */
[----:B------:R-:W-:Y:S01]  /*6b80*/  ULDC UR10, c[0x0][0x2d0] ;  /* 0x0000b400000a7ab9 */ /* 0x000fe20000000800 */
[----:B------:R-:W-:Y:S01]  /*6b90*/  SHF.R.S32.HI R209, RZ, 0x1f, R214 ;  /* 0x0000001fffd17819 */ /* 0x000fe200000114d6 */
[----:B------:R-:W-:Y:S01]  /*6ba0*/  ULDC UR4, c[0x0][0x2ec] ;  /* 0x0000bb0000047ab9 */ /* 0x000fe20000000800 */
[----:B------:R-:W-:-:S05]  /*6bb0*/  ULDC UR7, c[0x0][0x248] ;  /* 0x0000920000077ab9 */ /* 0x000fca0000000800 */
.L_x_746:
[----:B------:R-:W-:Y:S04]  /*6bc0*/  DEPBAR.LE SB0, 0x0 ;  /* 0x000080000000791a */ /* 0x000fe80000000000 */
[----:B------:R-:W-:Y:S01]  /*6bd0*/  BAR.SYNC.DEFER_BLOCKING 0x0 ;  /* 0x0000000000007b1d */ /* 0x000fe20000010000 */
[----:B------:R-:W-:Y:S01]  /*6be0*/  ISETP.GE.AND P5, PT, R210, UR10, PT ;  /* 0x0000000ad2007c0c */ /* 0x000fe2000bfa6270 */
[----:B------:R-:W-:Y:S01]  /*6bf0*/  IMAD.MOV.U32 R132, RZ, RZ, R214 ;  /* 0x000000ffff847224 */ /* 0x000fe200078e00d6 */
[----:B------:R-:W-:Y:S01]  /*6c00*/  ISETP.GE.AND P4, PT, R201, UR10, PT ;  /* 0x0000000ac9007c0c */ /* 0x000fe2000bf86270 */
[----:B------:R-:W-:Y:S01]  /*6c10*/  IMAD.MOV.U32 R3, RZ, RZ, R209 ;  /* 0x000000ffff037224 */ /* 0x000fe200078e00d1 */
[----:B------:R-:W-:Y:S01]  /*6c20*/  ISETP.GE.AND P3, PT, R200, UR10, PT ;  /* 0x0000000ac8007c0c */ /* 0x000fe2000bf66270 */
[----:B------:R-:W-:Y:S01]  /*6c30*/  @!UPT UIADD3 URZ, URZ, URZ, URZ ;  /* 0x0000003f3f3ff290 */ /* 0x000fe2000fffe03f */
[----:B------:R-:W-:Y:S11]  /*6c40*/  @!P0 BRA `(.L_x_743) ;  /* 0x0000000000f88947 */ /* 0x000ff60003800000 */
[----:B------:R-:W-:Y:S01]  /*6c50*/  IMAD.MOV.U32 R8, RZ, RZ, RZ ;  /* 0x000000ffff087224 */ /* 0x000fe200078e00ff */
[----:B------:R-:W1:Y:S01]  /*6c60*/  LDC R6, c[0x0][0x380] ;  /* 0x0000e000ff067b82 */ /* 0x000e620000000800 */
[----:B------:R-:W-:Y:S04]  /*6c70*/  SHF.L.U32 R5, R217, 0x6, RZ ;  /* 0x00000006d9057819 */ /* 0x000fe800000006ff */
[----:B------:R-:W-:Y:S01]  /*6c80*/  IABS R7, R5 ;  /* 0x0000000500077213 */ /* 0x000fe20000000000 */
[C---:B------:R-:W-:Y:S01]  /*6c90*/  VIADD R11, R5.reuse, 0x40 ;  /* 0x00000040050b7836 */ /* 0x040fe20000000000 */
[-C--:B-1----:R-:W-:Y:S02]  /*6ca0*/  IABS R3, R6.reuse ;  /* 0x0000000600037213 */ /* 0x082fe40000000000 */
[----:B------:R-:W-:Y:S02]  /*6cb0*/  LOP3.LUT R5, R5, R6, RZ, 0x3c, !PT ;  /* 0x0000000605057212 */ /* 0x000fe400078e3cff */
[----:B------:R-:W1:Y:S10]  /*6cc0*/  I2F.RP R4, R3 ;  /* 0x0000000300047306 */ /* 0x000e740000209400 */
[----:B-1----:R-:W1:Y:S02]  /*6cd0*/  MUFU.RCP R2, R4 ;  /* 0x0000000400027308 */ /* 0x002e640000001000 */
[----:B-1----:R-:W-:Y:S08]  /*6ce0*/  VIADD R9, R2, 0xffffffe ;  /* 0x0ffffffe02097836 */ /* 0x002ff00000000000 */
[----:B------:R-:W1:Y:S02]  /*6cf0*/  F2I.FTZ.U32.TRUNC.NTZ R9, R9 ;  /* 0x0000000900097305 */ /* 0x000e64000021f000 */
[--C-:B-1----:R-:W-:Y:S04]  /*6d00*/  IMAD.MOV R2, RZ, RZ, -R9.reuse ;  /* 0x000000ffff027224 */ /* 0x102fe800078e0a09 */
[----:B------:R-:W-:Y:S04]  /*6d10*/  IMAD R2, R2, R3, RZ ;  /* 0x0000000302027224 */ /* 0x000fe800078e02ff */
[----:B------:R-:W-:Y:S01]  /*6d20*/  IMAD.HI.U32 R2, R9, R2, R8 ;  /* 0x0000000209027227 */ /* 0x000fe200078e0008 */
[----:B------:R-:W-:Y:S02]  /*6d30*/  IABS R8, R11 ;  /* 0x0000000b00087213 */ /* 0x000fe40000000000 */
[----:B------:R-:W-:Y:S03]  /*6d40*/  LOP3.LUT R11, R11, R6, RZ, 0x3c, !PT ;  /* 0x000000060b0b7212 */ /* 0x000fe600078e3cff */
[C---:B------:R-:W-:Y:S04]  /*6d50*/  IMAD.HI.U32 R9, R2.reuse, R7, RZ ;  /* 0x0000000702097227 */ /* 0x040fe800078e00ff */
[----:B------:R-:W-:Y:S01]  /*6d60*/  IMAD.HI.U32 R2, R2, R8, RZ ;  /* 0x0000000802027227 */ /* 0x000fe200078e00ff */
[----:B------:R-:W-:Y:S05]  /*6d70*/  IADD3 R4, -R9, RZ, RZ ;  /* 0x000000ff09047210 */ /* 0x000fea0007ffe1ff */
[C---:B------:R-:W-:Y:S02]  /*6d80*/  IMAD R7, R3.reuse, R4, R7 ;  /* 0x0000000403077224 */ /* 0x040fe400078e0207 */
[----:B------:R-:W-:Y:S03]  /*6d90*/  IMAD.MOV R4, RZ, RZ, -R2 ;  /* 0x000000ffff047224 */ /* 0x000fe600078e0a02 */
[C---:B------:R-:W-:Y:S01]  /*6da0*/  ISETP.GT.U32.AND P1, PT, R3.reuse, R7, PT ;  /* 0x000000070300720c */ /* 0x040fe20003f24070 */
[C---:B------:R-:W-:Y:S01]  /*6db0*/  IMAD R8, R3.reuse, R4, R8 ;  /* 0x0000000403087224 */ /* 0x040fe200078e0208 */
[----:B------:R-:W-:Y:S04]  /*6dc0*/  LOP3.LUT R4, RZ, R6, RZ, 0x33, !PT ;  /* 0x00000006ff047212 */ /* 0x000fe800078e33ff */
[----:B------:R-:W-:Y:S07]  /*6dd0*/  ISETP.GT.U32.AND P2, PT, R3, R8, PT ;  /* 0x000000080300720c */ /* 0x000fee0003f44070 */
[----:B------:R-:W-:Y:S02]  /*6de0*/  @!P1 IMAD.IADD R7, R7, 0x1, -R3 ;  /* 0x0000000107079824 */ /* 0x000fe400078e0a03 */
[----:B------:R-:W-:Y:S03]  /*6df0*/  @!P1 VIADD R9, R9, 0x1 ;  /* 0x0000000109099836 */ /* 0x000fe60000000000 */
[-C--:B------:R-:W-:Y:S01]  /*6e00*/  ISETP.GE.U32.AND P6, PT, R7, R3.reuse, PT ;  /* 0x000000030700720c */ /* 0x080fe20003fc6070 */
[----:B------:R-:W-:Y:S01]  /*6e10*/  @!P2 VIADD R2, R2, 0x1 ;  /* 0x000000010202a836 */ /* 0x000fe20000000000 */
[-C--:B------:R-:W-:Y:S02]  /*6e20*/  @!P2 IADD3 R8, R8, -R3.reuse, RZ ;  /* 0x800000030808a210 */ /* 0x080fe40007ffe0ff */
[----:B------:R-:W-:Y:S02]  /*6e30*/  ISETP.GE.AND P2, PT, R5, RZ, PT ;  /* 0x000000ff0500720c */ /* 0x000fe40003f46270 */
[----:B------:R-:W-:Y:S07]  /*6e40*/  ISETP.GE.U32.AND P1, PT, R8, R3, PT ;  /* 0x000000030800720c */ /* 0x000fee0003f26070 */
[----:B------:R-:W-:Y:S02]  /*6e50*/  @P6 IADD3 R9, R9, 0x1, RZ ;  /* 0x0000000109096810 */ /* 0x000fe40007ffe0ff */
[----:B------:R-:W-:Y:S03]  /*6e60*/  ISETP.GE.AND P6, PT, R11, RZ, PT ;  /* 0x000000ff0b00720c */ /* 0x000fe60003fc6270 */
[----:B------:R-:W-:Y:S02]  /*6e70*/  @!P2 IMAD.MOV R9, RZ, RZ, -R9 ;  /* 0x000000ffff09a224 */ /* 0x000fe400078e0a09 */
[----:B------:R-:W-:Y:S01]  /*6e80*/  @P1 VIADD R2, R2, 0x1 ;  /* 0x0000000102021836 */ /* 0x000fe20000000000 */
[----:B------:R-:W-:Y:S04]  /*6e90*/  ISETP.NE.AND P1, PT, R6, RZ, PT ;  /* 0x000000ff0600720c */ /* 0x000fe80003f25270 */
[----:B------:R-:W-:Y:S03]  /*6ea0*/  SEL R3, R4, R9, !P1 ;  /* 0x0000000904037207 */ /* 0x000fe60004800000 */
[----:B------:R-:W-:Y:S02]  /*6eb0*/  @!P6 IADD3 R2, -R2, RZ, RZ ;  /* 0x000000ff0202e210 */ /* 0x000fe40007ffe1ff */
[C---:B------:R-:W-:Y:S02]  /*6ec0*/  LEA R14, P2, R3.reuse, R212, 0x2 ;  /* 0x000000d4030e7211 */ /* 0x040fe400078410ff */
[----:B------:R-:W-:Y:S02]  /*6ed0*/  SEL R9, R4, R2, !P1 ;  /* 0x0000000204097207 */ /* 0x000fe40004800000 */
[-C--:B------:R-:W-:Y:S01]  /*6ee0*/  LEA.HI.X.SX32 R15, R3, R213.reuse, 0x2, P2 ;  /* 0x000000d5030f7211 */ /* 0x080fe200010f16ff */
[----:B------:R-:W1:Y:S01]  /*6ef0*/  LDC.64 R4, c[0x0][0x250] ;  /* 0x00009400ff047b82 */ /* 0x000e620000000a00 */
[C---:B------:R-:W-:Y:S03]  /*6f00*/  LEA R12, P1, R9.reuse, R212, 0x2 ;  /* 0x000000d4090c7211 */ /* 0x040fe600078210ff */
[----:B------:R-:W2:Y:S01]  /*6f10*/  LDG.E R7, desc[UR8][R14.64] ;  /* 0x000000080e077981 */ /* 0x000ea2000c1e1900 */
[C---:B------:R-:W-:Y:S01]  /*6f20*/  LEA.HI.X.SX32 R13, R9.reuse, R213, 0x2, P1 ;  /* 0x000000d5090d7211 */ /* 0x040fe200008f16ff */
[----:B------:R-:W-:Y:S02]  /*6f30*/  IMAD.IADD R9, R9, 0x1, -R3 ;  /* 0x0000000109097824 */ /* 0x000fe400078e0a03 */
[----:B------:R-:W3:Y:S02]  /*6f40*/  LDC.64 R2, c[0x0][0x238] ;  /* 0x00008e00ff027b82 */ /* 0x000ee40000000a00 */
[----:B------:R-:W-:Y:S01]  /*6f50*/  IMAD R9, R9, R6, -0x40 ;  /* 0xffffffc009097424 */ /* 0x000fe200078e0206 */
[----:B------:R-:W2:Y:S04]  /*6f60*/  LDG.E R8, desc[UR8][R12.64] ;  /* 0x000000080c087981 */ /* 0x000ea8000c1e1900 */
[----:B------:R-:W-:Y:S05]  /*6f70*/  SHF.R.S32.HI R11, RZ, 0x1f, R9 ;  /* 0x0000001fff0b7819 */ /* 0x000fea0000011409 */
[-C--:B-1----:R-:W-:Y:S02]  /*6f80*/  IMAD R6, R11, R4.reuse, RZ ;  /* 0x000000040b067224 */ /* 0x082fe400078e02ff */
[C---:B------:R-:W-:Y:S04]  /*6f90*/  IMAD.WIDE.U32 R10, R9.reuse, R4, RZ ;  /* 0x00000004090a7225 */ /* 0x040fe800078e00ff */
[----:B------:R-:W-:Y:S05]  /*6fa0*/  IMAD R6, R9, R5, R6 ;  /* 0x0000000509067224 */ /* 0x000fea00078e0206 */
[----:B------:R-:W-:Y:S01]  /*6fb0*/  IADD3 R11, R11, R6, RZ ;  /* 0x000000060b0b7210 */ /* 0x000fe20007ffe0ff */
[----:B--2---:R-:W-:Y:S04]  /*6fc0*/  IMAD.IADD R7, R7, 0x1, -R8 ;  /* 0x0000000107077824 */ /* 0x004fe800078e0a08 */
[----:B---3--:R-:W-:Y:S01]  /*6fd0*/  IMAD.WIDE.U32 R10, R7, R2, R10 ;  /* 0x00000002070a7225 */ /* 0x008fe200078e000a */
[----:B------:R-:W-:Y:S02]  /*6fe0*/  SHF.R.S32.HI R5, RZ, 0x1f, R7 ;  /* 0x0000001fff057819 */ /* 0x000fe40000011407 */
[----:B------:R-:W-:Y:S03]  /*6ff0*/  MOV R132, R10 ;  /* 0x0000000a00847202 */ /* 0x000fe60000000f00 */
[----:B------:R-:W-:Y:S04]  /*7000*/  IMAD R4, R5, R2, RZ ;  /* 0x0000000205047224 */ /* 0x000fe800078e02ff */
[----:B------:R-:W-:Y:S04]  /*7010*/  IMAD R4, R7, R3, R4 ;  /* 0x0000000307047224 */ /* 0x000fe800078e0204 */
[----:B------:R-:W-:Y:S07]  /*7020*/  IMAD.IADD R3, R11, 0x1, R4 ;  /* 0x000000010b037824 */ /* 0x000fee00078e0204 */
.L_x_743:
[C---:B------:R-:W-:Y:S01]  /*7030*/  IADD3 R225, P2, R132.reuse, R203, RZ ;  /* 0x000000cb84e17210 */ /* 0x040fe20007f5e0ff */
[----:B------:R-:W-:Y:S01]  /*7040*/  @P5 STS.128 [R207+0xc000], RZ ;  /* 0x00c000ffcf005388 */ /* 0x000fe20000000c00 */
[CC--:B------:R-:W-:Y:S02]  /*7050*/  LEA R2, P1, R132.reuse, R218.reuse, 0x1 ;  /* 0x000000da84027211 */ /* 0x0c0fe400078208ff */
[-C--:B------:R-:W-:Y:S01]  /*7060*/  @!P5 LEA R228, P6, R225, R218.reuse, 0x1 ;  /* 0x000000dae1e4d211 */ /* 0x080fe200078c08ff */
[----:B------:R-:W-:Y:S01]  /*7070*/  IMAD.X R134, R3, 0x1, R202, P2 ;  /* 0x0000000103867824 */ /* 0x000fe200010e06ca */
[-C--:B------:R-:W-:Y:S02]  /*7080*/  LEA.HI.X R3, R132, R223.reuse, R3, 0x1, P1 ;  /* 0x000000df84037211 */ /* 0x080fe400008f0c03 */
[CC--:B------:R-:W-:Y:S02]  /*7090*/  @!P4 LEA R226, P2, R225.reuse, R218.reuse, 0x1 ;  /* 0x000000dae1e2c211 */ /* 0x0c0fe400078408ff */
[CCC-:B------:R-:W-:Y:S01]  /*70a0*/  @!P5 LEA.HI.X R229, R225.reuse, R223.reuse, R134.reuse, 0x1, P6 ;  /* 0x000000dfe1e5d211 */ /* 0x1c0fe200030f0c86 */
[----:B------:R-:W-:Y:S01]  /*70b0*/  @!PT LDS RZ, [RZ] ;  /* 0x00000000fffff984 */ /* 0x000fe20000000800 */
[----:B------:R-:W-:Y:S01]  /*70c0*/  @!PT LDS RZ, [RZ] ;  /* 0x00000000fffff984 */ /* 0x000fe20000000800 */
[----:B------:R-:W-:Y:S01]  /*70d0*/  @!PT LDS RZ, [RZ] ;  /* 0x00000000fffff984 */ /* 0x000fe20000000800 */
[----:B------:R-:W-:Y:S01]  /*70e0*/  @!P5 LDGSTS.E.BYPASS.LTC128B.128 [R207+0xc000], desc[UR8][R2.64] ;  /* 0x0c00000002cfdfae */ /* 0x000fe2000b901d48 */
[C-C-:B------:R-:W-:Y:S02]  /*70f0*/  @!P4 LEA.HI.X R227, R225.reuse, R223, R134.reuse, 0x1, P2 ;  /* 0x000000dfe1e3c211 */ /* 0x140fe400010f0c86 */
[CC--:B------:R-:W-:Y:S01]  /*7100*/  @!P3 LEA R224, P1, R225.reuse, R218.reuse, 0x1 ;  /* 0x000000dae1e0b211 */ /* 0x0c0fe200078208ff */
[----:B------:R-:W-:Y:S01]  /*7110*/  @P4 STS.128 [R207+0xe000], RZ ;  /* 0x00e000ffcf004388 */ /* 0x000fe20000000c00 */
[C---:B------:R-:W-:Y:S02]  /*7120*/  IADD3 R135, P6, R225.reuse, R203, RZ ;  /* 0x000000cbe1877210 */ /* 0x040fe40007fde0ff */
[-C--:B------:R-:W-:Y:S01]  /*7130*/  @!P3 LEA.HI.X R225, R225, R223.reuse, R134, 0x1, P1 ;  /* 0x000000dfe1e1b211 */ /* 0x080fe200008f0c86 */
[----:B------:R-:W-:Y:S01]  /*7140*/  @!PT LDS RZ, [RZ] ;  /* 0x00000000fffff984 */ /* 0x000fe20000000800 */
[----:B------:R-:W-:Y:S01]  /*7150*/  @!PT LDS RZ, [RZ] ;  /* 0x00000000fffff984 */ /* 0x000fe20000000800 */
[----:B------:R-:W-:Y:S01]  /*7160*/  @!PT LDS RZ, [RZ] ;  /* 0x00000000fffff984 */ /* 0x000fe20000000800 */
[----:B------:R-:W-:Y:S01]  /*7170*/  @!P4 LDGSTS.E.BYPASS.LTC128B.128 [R207+0xe000], desc[UR8][R2.64+0x80] ;  /* 0x0e00008002cfcfae */ /* 0x000fe2000b901d48 */
[CC--:B------:R-:W-:Y:S01]  /*7180*/  @!P4 LEA R232, P2, R135.reuse, R218.reuse, 0x1 ;  /* 0x000000da87e8c211 */ /* 0x0c0fe200078408ff */
[----:B------:R-:W-:Y:S01]  /*7190*/  IMAD.X R134, R134, 0x1, R202, P6 ;  /* 0x0000000186867824 */ /* 0x000fe200030e06ca */
[CC--:B------:R-:W-:Y:S01]  /*71a0*/  @!P5 LEA R234, P6, R135.reuse, R218.reuse, 0x1 ;  /* 0x000000da87ead211 */ /* 0x0c0fe200078c08ff */
[----:B------:R-:W-:Y:S01]  /*71b0*/  @P3 STS.128 [R207+0x10000], RZ ;  /* 0x010000ffcf003388 */ /* 0x000fe20000000c00 */
[CC--:B------:R-:W-:Y:S02]  /*71c0*/  @!P3 LEA R230, P1, R135.reuse, R218.reuse, 0x1 ;  /* 0x000000da87e6b211 */ /* 0x0c0fe400078208ff */
[CCC-:B------:R-:W-:Y:S01]  /*71d0*/  @!P5 LEA.HI.X R235, R135.reuse, R223.reuse, R134.reuse, 0x1, P6 ;  /* 0x000000df87ebd211 */ /* 0x1c0fe200030f0c86 */
[----:B------:R-:W-:Y:S01]  /*71e0*/  @!PT LDS RZ, [RZ] ;  /* 0x00000000fffff984 */ /* 0x000fe20000000800 */
[----:B------:R-:W-:Y:S01]  /*71f0*/  @!PT LDS RZ, [RZ] ;  /* 0x00000000fffff984 */ /* 0x000fe20000000800 */
[----:B------:R-:W-:Y:S01]  /*7200*/  @!PT LDS RZ, [RZ] ;  /* 0x00000000fffff984 */ /* 0x000fe20000000800 */
[----:B------:R-:W-:Y:S01]  /*7210*/  @!P3 LDGSTS.E.BYPASS.LTC128B.128 [R207+0x10000], desc[UR8][R2.64+0x100] ;  /* 0x1000010002cfbfae */ /* 0x000fe2000b901d48 */
[C-C-:B------:R-:W-:Y:S02]  /*7220*/  @!P4 LEA.HI.X R233, R135.reuse, R223, R134.reuse, 0x1, P2 ;  /* 0x000000df87e9c211 */ /* 0x140fe400010f0c86 */
[C---:B------:R-:W-:Y:S01]  /*7230*/  IADD3 R132, P6, R135.reuse, R203, RZ ;  /* 0x000000cb87847210 */ /* 0x040fe20007fde0ff */
[----:B------:R-:W-:Y:S01]  /*7240*/  @P5 STS.128 [R207+0xc800], RZ ;  /* 0x00c800ffcf005388 */ /* 0x000fe20000000c00 */
[-C--:B------:R-:W-:Y:S02]  /*7250*/  @!P3 LEA.HI.X R231, R135, R223.reuse, R134, 0x1, P1 ;  /* 0x000000df87e7b211 */ /* 0x080fe400008f0c86 */
[-C--:B------:R-:W-:Y:S01]  /*7260*/  @!P4 LEA R236, P2, R132, R218.reuse, 0x1 ;  /* 0x000000da84ecc211 */ /* 0x080fe200078408ff */
[----:B------:R-:W-:Y:S01]  /*7270*/  @!PT LDS RZ, [RZ] ;  /* 0x00000000fffff984 */ /* 0x000fe20000000800 */
[----:B------:R-:W-:Y:S01]  /*7280*/  @!PT LDS RZ, [RZ] ;  /* 0x00000000fffff984 */ /* 0x000fe20000000800 */
[----:B------:R-:W-:Y:S01]  /*7290*/  @!PT LDS RZ, [RZ] ;  /* 0x00000000fffff984 */ /* 0x000fe20000000800 */
[----:B------:R-:W-:Y:S01]  /*72a0*/  @!P5 LDGSTS.E.BYPASS.LTC128B.128 [R207+0xc800], desc[UR8][R228.64] ;  /* 0x0c800000e4cfdfae */ /* 0x000fe2000b901d48 */
[----:B------:R-:W-:Y:S01]  /*72b0*/  IMAD.X R134, R134, 0x1, R202, P6 ;  /* 0x0000000186867824 */ /* 0x000fe200030e06ca */
[CC--:B------:R-:W-:Y:S02]  /*72c0*/  @!P5 LEA R238, P6, R132.reuse, R218.reuse, 0x1 ;  /* 0x000000da84eed211 */ /* 0x0c0fe400078c08ff */
[----:B------:R-:W-:Y:S01]  /*72d0*/  @P4 STS.128 [R207+0xe800], RZ ;  /* 0x00e800ffcf004388 */ /* 0x000fe20000000c00 */
[C---:B------:R-:W-:Y:S01]  /*72e0*/  @!P3 LEA R222, P1, R132.reuse, R218, 0x1 ;  /* 0x000000da84deb211 */ /* 0x040fe200078208ff */
[----:B------:R-:W-:Y:S01]  /*72f0*/  IMAD.MOV.U32 R218, RZ, RZ, R2 ;  /* 0x000000ffffda7224 */ /* 0x000fe200078e0002 */
[CCC-:B------:R-:W-:Y:S01]  /*7300*/  @!P5 LEA.HI.X R239, R132.reuse, R223.reuse, R134.reuse, 0x1, P6 ;  /* 0x000000df84efd211 */ /* 0x1c0fe200030f0c86 */
[----:B------:R-:W-:Y:S01]  /*7310*/  @!PT LDS RZ, [RZ] ;  /* 0x00000000fffff984 */ /* 0x000fe20000000800 */
[----:B------:R-:W-:Y:S01]  /*7320*/  @!PT LDS RZ, [RZ] ;  /* 0x00000000fffff984 */ /* 0x000fe20000000800 */
[----:B------:R-:W-:Y:S01]  /*7330*/  @!PT LDS RZ, [RZ] ;  /* 0x00000000fffff984 */ /* 0x000fe20000000800 */
[----:B------:R-:W-:Y:S01]  /*7340*/  @!P4 LDGSTS.E.BYPASS.LTC128B.128 [R207+0xe800], desc[UR8][R226.64+0x80] ;  /* 0x0e800080e2cfcfae */ /* 0x000fe2000b901d48 */
[CCC-:B------:R-:W-:Y:S02]  /*7350*/  @!P4 LEA.HI.X R237, R132.reuse, R223.reuse, R134.reuse, 0x1, P2 ;  /* 0x000000df84edc211 */ /* 0x1c0fe400010f0c86 */
[----:B------:R-:W-:Y:S01]  /*7360*/  @!P3 LEA.HI.X R223, R132, R223, R134, 0x1, P1 ;  /* 0x000000df84dfb211 */ /* 0x000fe200008f0c86 */
[----:B------:R-:W-:Y:S01]  /*7370*/  @P3 STS.128 [R207+0x10800], RZ ;  /* 0x010800ffcf003388 */ /* 0x000fe20000000c00 */
[----:B------:R-:W-:Y:S03]  /*7380*/  ISETP.GE.AND P1, PT, R217, 0x1, PT ;  /* 0x00000001d900780c */ /* 0x000fe60003f26270 */
[----:B------:R-:W-:Y:S01]  /*7390*/  @!PT LDS RZ, [RZ] ;  /* 0x00000000fffff984 */ /* 0x000fe20000000800 */
[----:B------:R-:W-:Y:S01]  /*73a0*/  @!PT LDS RZ, [RZ] ;  /* 0x00000000fffff984 */ /* 0x000fe20000000800 */
[----:B------:R-:W-:Y:S01]  /*73b0*/  @!PT LDS RZ, [RZ] ;  /* 0x00000000fffff984 */ /* 0x000fe20000000800 */
[----:B------:R-:W-:Y:S04]  /*73c0*/  @!P3 LDGSTS.E.BYPASS.LTC128B.128 [R207+0x10800], desc[UR8][R224.64+0x100] ;  /* 0x10800100e0cfbfae */ /* 0x000fe8000b901d48 */
[----:B------:R-:W-:Y:S04]  /*73d0*/  @P5 STS.128 [R207+0xd000], RZ ;  /* 0x00d000ffcf005388 */ /* 0x000fe80000000c00 */
        /* <DEDUP_REMOVED lines=28> */
[----:B------:R1:W-:Y:S04]  /*75a0*/  @!P3 LDGSTS.E.BYPASS.LTC128B.128 [R207+0x11800], desc[UR8][R222.64+0x100] ;  /* 0x11800100decfbfae */ /* 0x0003e8000b901d48 */
[----:B------:R-:W-:Y:S04]  /*75b0*/  LDSM.16.M88.4 R136, [R198] ;  /* 0x00000000c688783b */ /* 0x000fe80000000200 */
[----:B------:R-:W2:Y:S04]  /*75c0*/  LDSM.16.M88.4 R140, [R197+0x6000] ;  /* 0x00600000c58c783b */ /* 0x000ea80000000200 */
[----:B------:R-:W3:Y:S04]  /*75d0*/  LDSM.16.M88.4 R144, [R197+0x6800] ;  /* 0x00680000c590783b */ /* 0x000ee80000000200 */
[----:B------:R-:W4:Y:S04]  /*75e0*/  LDSM.16.M88.4 R148, [R197+0x7000] ;  /* 0x00700000c594783b */ /* 0x000f280000000200 */
[----:B------:R-:W5:Y:S04]  /*75f0*/  LDSM.16.M88.4 R152, [R197+0x7800] ;  /* 0x00780000c598783b */ /* 0x000f680000000200 */
[----:B------:R-:W0:Y:S01]  /*7600*/  LDGDEPBAR ;  /* 0x00000000000079af */ /* 0x000e220000000000 */
[----:B-1----:R-:W-:Y:S03]  /*7610*/  IMAD.MOV.U32 R223, RZ, RZ, R3 ;  /* 0x000000ffffdf7224 */ /* 0x002fe600078e0003 */
[----:B------:R-:W-:Y:S04]  /*7620*/  LDSM.16.M88.4 R156, [R196] ;  /* 0x00000000c49c783b */ /* 0x000fe80000000200 */
[----:B------:R-:W1:Y:S04]  /*7630*/  LDSM.16.M88.4 R160, [R195] ;  /* 0x00000000c3a0783b */ /* 0x000e680000000200 */
[----:B------:R-:W1:Y:S04]  /*7640*/  LDSM.16.M88.4 R164, [R187] ;  /* 0x00000000bba4783b */ /* 0x000e680000000200 */
[----:B------:R-:W1:Y:S04]  /*7650*/  LDSM.16.M88.4 R168, [R186] ;  /* 0x00000000baa8783b */ /* 0x000e680000000200 */
[----:B------:R-:W1:Y:S01]  /*7660*/  LDSM.16.M88.4 R172, [R185] ;  /* 0x00000000b9ac783b */ /* 0x000e620000000200 */
[C---:B--2---:R-:W-:Y:S06]  /*7670*/  HMMA.16816.F32 R4, R136.reuse, R140, RZ ;  /* 0x0000008c8804723c */ /* 0x044fec00000018ff */
[C---:B------:R-:W-:Y:S01]  /*7680*/  HMMA.16816.F32 R8, R136.reuse, R142, RZ ;  /* 0x0000008e8808723c */ /* 0x040fe200000018ff */
[----:B------:R-:W-:Y:S05]  /*7690*/  LDSM.16.M88.4 R140, [R194] ;  /* 0x00000000c28c783b */ /* 0x000fea0000000200 */
[C---:B---3--:R-:W-:Y:S06]  /*76a0*/  HMMA.16816.F32 R12, R136.reuse, R144, RZ ;  /* 0x00000090880c723c */ /* 0x048fec00000018ff */
[C---:B------:R-:W-:Y:S01]  /*76b0*/  HMMA.16816.F32 R16, R136.reuse, R146, RZ ;  /* 0x000000928810723c */ /* 0x040fe200000018ff */
[----:B------:R-:W2:Y:S05]  /*76c0*/  LDSM.16.M88.4 R144, [R191+0x6000] ;  /* 0x00600000bf90783b */ /* 0x000eaa0000000200 */
[C---:B----4-:R-:W-:Y:S06]  /*76d0*/  HMMA.16816.F32 R20, R136.reuse, R148, RZ ;  /* 0x000000948814723c */ /* 0x050fec00000018ff */
[C---:B------:R-:W-:Y:S01]  /*76e0*/  HMMA.16816.F32 R24, R136.reuse, R150, RZ ;  /* 0x000000968818723c */ /* 0x040fe200000018ff */
[----:B------:R-:W3:Y:S05]  /*76f0*/  LDSM.16.M88.4 R148, [R191+0x6800] ;  /* 0x00680000bf94783b */ /* 0x000eea0000000200 */
[C---:B-----5:R-:W-:Y:S06]  /*7700*/  HMMA.16816.F32 R28, R136.reuse, R152, RZ ;  /* 0x00000098881c723c */ /* 0x060fec00000018ff */
[----:B------:R-:W-:Y:S01]  /*7710*/  HMMA.16816.F32 R32, R136, R154, RZ ;  /* 0x0000009a8820723c */ /* 0x000fe200000018ff */
[----:B------:R-:W4:Y:S04]  /*7720*/  LDSM.16.M88.4 R136, [R191+0x7000] ;  /* 0x00700000bf88783b */ /* 0x000f280000000200 */
[----:B------:R-:W5:Y:S01]  /*7730*/  LDSM.16.M88.4 R152, [R191+0x7800] ;  /* 0x00780000bf98783b */ /* 0x000f620000000200 */
[C---:B-1----:R-:W-:Y:S06]  /*7740*/  HMMA.16816.F32 R4, R156.reuse, R160, R4 ;  /* 0x000000a09c04723c */ /* 0x042fec0000001804 */
[C---:B------:R-:W-:Y:S01]  /*7750*/  HMMA.16816.F32 R8, R156.reuse, R162, R8 ;  /* 0x000000a29c08723c */ /* 0x040fe20000001808 */
[----:B------:R-:W-:Y:S05]  /*7760*/  LDSM.16.M88.4 R160, [R193] ;  /* 0x00000000c1a0783b */ /* 0x000fea0000000200 */
[C---:B------:R-:W-:Y:S06]  /*7770*/  HMMA.16816.F32 R12, R156.reuse, R164, R12 ;  /* 0x000000a49c0c723c */ /* 0x040fec000000180c */
[C---:B------:R-:W-:Y:S01]  /*7780*/  HMMA.16816.F32 R16, R156.reuse, R166, R16 ;  /* 0x000000a69c10723c */ /* 0x040fe20000001810 */
[----:B------:R-:W1:Y:S05]  /*7790*/  LDSM.16.M88.4 R164, [R184] ;  /* 0x00000000b8a4783b */ /* 0x000e6a0000000200 */
[C---:B------:R-:W-:Y:S06]  /*77a0*/  HMMA.16816.F32 R20, R156.reuse, R168, R20 ;  /* 0x000000a89c14723c */ /* 0x040fec0000001814 */
[C---:B------:R-:W-:Y:S01]  /*77b0*/  HMMA.16816.F32 R24, R156.reuse, R170, R24 ;  /* 0x000000aa9c18723c */ /* 0x040fe20000001818 */
[----:B------:R-:W1:Y:S05]  /*77c0*/  LDSM.16.M88.4 R168, [R184+0x800] ;  /* 0x00080000b8a8783b */ /* 0x000e6a0000000200 */
[C---:B------:R-:W-:Y:S06]  /*77d0*/  HMMA.16816.F32 R28, R156.reuse, R172, R28 ;  /* 0x000000ac9c1c723c */ /* 0x040fec000000181c */
[----:B------:R-:W-:Y:S01]  /*77e0*/  HMMA.16816.F32 R32, R156, R174, R32 ;  /* 0x000000ae9c20723c */ /* 0x000fe20000001820 */
[----:B------:R-:W1:Y:S04]  /*77f0*/  LDSM.16.M88.4 R156, [R184+0x1000] ;  /* 0x00100000b89c783b */ /* 0x000e680000000200 */
[----:B------:R-:W1:Y:S01]  /*7800*/  LDSM.16.M88.4 R172, [R184+0x1800] ;  /* 0x00180000b8ac783b */ /* 0x000e620000000200 */
[C---:B--2---:R-:W-:Y:S06]  /*7810*/  HMMA.16816.F32 R4, R140.reuse, R144, R4 ;  /* 0x000000908c04723c */ /* 0x044fec0000001804 */
[C---:B------:R-:W-:Y:S01]  /*7820*/  HMMA.16816.F32 R8, R140.reuse, R146, R8 ;  /* 0x000000928c08723c */ /* 0x040fe20000001808 */
[----:B------:R-:W-:Y:S05]  /*7830*/  LDSM.16.M88.4 R144, [R197+0x8000] ;  /* 0x00800000c590783b */ /* 0x000fea0000000200 */
[C---:B---3--:R-:W-:Y:S06]  /*7840*/  HMMA.16816.F32 R12, R140.reuse, R148, R12 ;  /* 0x000000948c0c723c */ /* 0x048fec000000180c */
[C---:B------:R-:W-:Y:S01]  /*7850*/  HMMA.16816.F32 R16, R140.reuse, R150, R16 ;  /* 0x000000968c10723c */ /* 0x040fe20000001810 */
[----:B------:R-:W-:Y:S05]  /*7860*/  LDSM.16.M88.4 R148, [R197+0x8800] ;  /* 0x00880000c594783b */ /* 0x000fea0000000200 */
[C---:B----4-:R-:W-:Y:S06]  /*7870*/  HMMA.16816.F32 R20, R140.reuse, R136, R20 ;  /* 0x000000888c14723c */ /* 0x050fec0000001814 */
[C---:B------:R-:W-:Y:S01]  /*7880*/  HMMA.16816.F32 R24, R140.reuse, R138, R24 ;  /* 0x0000008a8c18723c */ /* 0x040fe20000001818 */
[----:B------:R-:W2:Y:S05]  /*7890*/  LDSM.16.M88.4 R136, [R198+0x2000] ;  /* 0x00200000c688783b */ /* 0x000eaa0000000200 */
[C---:B-----5:R-:W-:Y:S06]  /*78a0*/  HMMA.16816.F32 R28, R140.reuse, R152, R28 ;  /* 0x000000988c1c723c */ /* 0x060fec000000181c */
[----:B------:R-:W-:Y:S01]  /*78b0*/  HMMA.16816.F32 R32, R140, R154, R32 ;  /* 0x0000009a8c20723c */ /* 0x000fe20000001820 */
[----:B------:R-:W3:Y:S04]  /*78c0*/  LDSM.16.M88.4 R140, [R197+0x9000] ;  /* 0x00900000c58c783b */ /* 0x000ee80000000200 */
[----:B------:R-:W4:Y:S01]  /*78d0*/  LDSM.16.M88.4 R152, [R197+0x9800] ;  /* 0x00980000c598783b */ /* 0x000f220000000200 */
[C---:B-1----:R-:W-:Y:S06]  /*78e0*/  HMMA.16816.F32 R4, R160.reuse, R164, R4 ;  /* 0x000000a4a004723c */ /* 0x042fec0000001804 */
[C---:B------:R-:W-:Y:S01]  /*78f0*/  HMMA.16816.F32 R8, R160.reuse, R166, R8 ;  /* 0x000000a6a008723c */ /* 0x040fe20000001808 */
[----:B------:R-:W-:Y:S05]  /*7900*/  LDSM.16.M88.4 R164, [R183] ;  /* 0x00000000b7a4783b */ /* 0x000fea0000000200 */
[C---:B------:R-:W-:Y:S06]  /*7910*/  HMMA.16816.F32 R12, R160.reuse, R168, R12 ;  /* 0x000000a8a00c723c */ /* 0x040fec000000180c */
[C---:B------:R-:W-:Y:S01]  /*7920*/  HMMA.16816.F32 R16, R160.reuse, R170, R16 ;  /* 0x000000aaa010723c */ /* 0x040fe20000001810 */
[----:B------:R-:W-:Y:S05]  /*7930*/  LDSM.16.M88.4 R168, [R182] ;  /* 0x00000000b6a8783b */ /* 0x000fea0000000200 */
[C---:B------:R-:W-:Y:S06]  /*7940*/  HMMA.16816.F32 R20, R160.reuse, R156, R20 ;  /* 0x0000009ca014723c */ /* 0x040fec0000001814 */
[C---:B------:R-:W-:Y:S01]  /*7950*/  HMMA.16816.F32 R24, R160.reuse, R158, R24 ;  /* 0x0000009ea018723c */ /* 0x040fe20000001818 */
[----:B------:R-:W1:Y:S05]  /*7960*/  LDSM.16.M88.4 R156, [R196+0x2000] ;  /* 0x00200000c49c783b */ /* 0x000e6a0000000200 */
[C---:B------:R-:W-:Y:S06]  /*7970*/  HMMA.16816.F32 R28, R160.reuse, R172, R28 ;  /* 0x000000aca01c723c */ /* 0x040fec000000181c */
[----:B------:R-:W-:Y:S01]  /*7980*/  HMMA.16816.F32 R32, R160, R174, R32 ;  /* 0x000000aea020723c */ /* 0x000fe20000001820 */
[----:B------:R-:W5:Y:S04]  /*7990*/  LDSM.16.M88.4 R160, [R181] ;  /* 0x00000000b5a0783b */ /* 0x000f680000000200 */
[----:B------:R-:W5:Y:S01]  /*79a0*/  LDSM.16.M88.4 R172, [R180] ;  /* 0x00000000b4ac783b */ /* 0x000f620000000200 */
[C---:B--2---:R-:W-:Y:S06]  /*79b0*/  HMMA.16816.F32 R4, R136.reuse, R144, R4 ;  /* 0x000000908804723c */ /* 0x044fec0000001804 */
[C---:B------:R-:W-:Y:S01]  /*79c0*/  HMMA.16816.F32 R8, R136.reuse, R146, R8 ;  /* 0x000000928808723c */ /* 0x040fe20000001808 */
[----:B------:R-:W-:Y:S05]  /*79d0*/  LDSM.16.M88.4 R144, [R191+0x8000] ;  /* 0x00800000bf90783b */ /* 0x000fea0000000200 */
[C---:B------:R-:W-:Y:S06]  /*79e0*/  HMMA.16816.F32 R12, R136.reuse, R148, R12 ;  /* 0x00000094880c723c */ /* 0x040fec000000180c */
[C---:B------:R-:W-:Y:S01]  /*79f0*/  HMMA.16816.F32 R16, R136.reuse, R150, R16 ;  /* 0x000000968810723c */ /* 0x040fe20000001810 */
[----:B------:R-:W-:Y:S05]  /*7a00*/  LDSM.16.M88.4 R148, [R191+0x8800] ;  /* 0x00880000bf94783b */ /* 0x000fea0000000200 */
[C---:B---3--:R-:W-:Y:S06]  /*7a10*/  HMMA.16816.F32 R20, R136.reuse, R140, R20 ;  /* 0x0000008c8814723c */ /* 0x048fec0000001814 */
[C---:B------:R-:W-:Y:S01]  /*7a20*/  HMMA.16816.F32 R24, R136.reuse, R142, R24 ;  /* 0x0000008e8818723c */ /* 0x040fe20000001818 */
[----:B------:R-:W2:Y:S05]  /*7a30*/  LDSM.16.M88.4 R140, [R194+0x2000] ;  /* 0x00200000c28c783b */ /* 0x000eaa0000000200 */
[C---:B----4-:R-:W-:Y:S06]  /*7a40*/  HMMA.16816.F32 R28, R136.reuse, R152, R28 ;  /* 0x00000098881c723c */ /* 0x050fec000000181c */
[----:B------:R-:W-:Y:S01]  /*7a50*/  HMMA.16816.F32 R32, R136, R154, R32 ;  /* 0x0000009a8820723c */ /* 0x000fe20000001820 */
[----:B------:R-:W3:Y:S04]  /*7a60*/  LDSM.16.M88.4 R136, [R191+0x9000] ;  /* 0x00900000bf88783b */ /* 0x000ee80000000200 */
[----:B------:R-:W4:Y:S01]  /*7a70*/  LDSM.16.M88.4 R152, [R191+0x9800] ;  /* 0x00980000bf98783b */ /* 0x000f220000000200 */
[C---:B-1----:R-:W-:Y:S06]  /*7a80*/  HMMA.16816.F32 R4, R156.reuse, R164, R4 ;  /* 0x000000a49c04723c */ /* 0x042fec0000001804 */
[C---:B------:R-:W-:Y:S01]  /*7a90*/  HMMA.16816.F32 R8, R156.reuse, R166, R8 ;  /* 0x000000a69c08723c */ /* 0x040fe20000001808 */
[----:B------:R-:W-:Y:S05]  /*7aa0*/  LDSM.16.M88.4 R164, [R184+0x2000] ;  /* 0x00200000b8a4783b */ /* 0x000fea0000000200 */
[C---:B------:R-:W-:Y:S06]  /*7ab0*/  HMMA.16816.F32 R12, R156.reuse, R168, R12 ;  /* 0x000000a89c0c723c */ /* 0x040fec000000180c */
[C---:B------:R-:W-:Y:S01]  /*7ac0*/  HMMA.16816.F32 R16, R156.reuse, R170, R16 ;  /* 0x000000aa9c10723c */ /* 0x040fe20000001810 */
[----:B------:R-:W-:Y:S05]  /*7ad0*/  LDSM.16.M88.4 R168, [R184+0x2800] ;  /* 0x00280000b8a8783b */ /* 0x000fea0000000200 */
[C---:B-----5:R-:W-:Y:S06]  /*7ae0*/  HMMA.16816.F32 R20, R156.reuse, R160, R20 ;  /* 0x000000a09c14723c */ /* 0x060fec0000001814 */
[C---:B------:R-:W-:Y:S01]  /*7af0*/  HMMA.16816.F32 R24, R156.reuse, R162, R24 ;  /* 0x000000a29c18723c */ /* 0x040fe20000001818 */
[----:B------:R-:W1:Y:S05]  /*7b00*/  LDSM.16.M88.4 R160, [R193+0x2000] ;  /* 0x00200000c1a0783b */ /* 0x000e6a0000000200 */
[C---:B------:R-:W-:Y:S06]  /*7b10*/  HMMA.16816.F32 R28, R156.reuse, R172, R28 ;  /* 0x000000ac9c1c723c */ /* 0x040fec000000181c */
[----:B------:R-:W-:Y:S01]  /*7b20*/  HMMA.16816.F32 R32, R156, R174, R32 ;  /* 0x000000ae9c20723c */ /* 0x000fe20000001820 */
[----:B------:R-:W5:Y:S04]  /*7b30*/  LDSM.16.M88.4 R156, [R184+0x3000] ;  /* 0x00300000b89c783b */ /* 0x000f680000000200 */
[----:B------:R-:W5:Y:S01]  /*7b40*/  LDSM.16.M88.4 R172, [R184+0x3800] ;  /* 0x00380000b8ac783b */ /* 0x000f620000000200 */
        /* <DEDUP_REMOVED lines=19> */
[C---:B-----5:R-:W-:Y:S06]  /*7c80*/  HMMA.16816.F32 R20, R160.reuse, R156, R20 ;  /* 0x0000009ca014723c */ /* 0x060fec0000001814 */
        /* <DEDUP_REMOVED lines=32> */
[C---:B--2---:R-:W-:Y:S01]  /*7e90*/  HMMA.16816.F32 R4, R140.reuse, R144, R4 ;  /* 0x000000908c04723c */ /* 0x044fe20000001804 */
[----:B------:R-:W-:Y:S04]  /*7ea0*/  DEPBAR.LE SB0, 0x0 ;  /* 0x000080000000791a */ /* 0x000fe80000000000 */
[----:B------:R-:W-:Y:S01]  /*7eb0*/  BAR.SYNC.DEFER_BLOCKING 0x0 ;  /* 0x0000000000007b1d */ /* 0x000fe20000010000 */
[C---:B------:R-:W-:Y:S06]  /*7ec0*/  HMMA.16816.F32 R8, R140.reuse, R146, R8 ;  /* 0x000000928c08723c */ /* 0x040fec0000001808 */
[C---:B------:R-:W-:Y:S06]  /*7ed0*/  HMMA.16816.F32 R12, R140.reuse, R148, R12 ;  /* 0x000000948c0c723c */ /* 0x040fec000000180c */
[C---:B------:R-:W-:Y:S06]  /*7ee0*/  HMMA.16816.F32 R16, R140.reuse, R150, R16 ;  /* 0x000000968c10723c */ /* 0x040fec0000001810 */
[C---:B---3--:R-:W-:Y:S06]  /*7ef0*/  HMMA.16816.F32 R20, R140.reuse, R136, R20 ;  /* 0x000000888c14723c */ /* 0x048fec0000001814 */
[C---:B------:R-:W-:Y:S06]  /*7f00*/  HMMA.16816.F32 R24, R140.reuse, R138, R24 ;  /* 0x0000008a8c18723c */ /* 0x040fec0000001818 */
[C---:B----4-:R-:W-:Y:S06]  /*7f10*/  HMMA.16816.F32 R28, R140.reuse, R152, R28 ;  /* 0x000000988c1c723c */ /* 0x050fec000000181c */
[----:B------:R-:W-:Y:S06]  /*7f20*/  HMMA.16816.F32 R32, R140, R154, R32 ;  /* 0x0000009a8c20723c */ /* 0x000fec0000001820 */
[C---:B-1----:R-:W-:Y:S06]  /*7f30*/  HMMA.16816.F32 R4, R160.reuse, R164, R4 ;  /* 0x000000a4a004723c */ /* 0x042fec0000001804 */
[C---:B------:R-:W-:Y:S06]  /*7f40*/  HMMA.16816.F32 R8, R160.reuse, R166, R8 ;  /* 0x000000a6a008723c */ /* 0x040fec0000001808 */
[C---:B------:R-:W-:Y:S06]  /*7f50*/  HMMA.16816.F32 R12, R160.reuse, R168, R12 ;  /* 0x000000a8a00c723c */ /* 0x040fec000000180c */
[C---:B------:R-:W-:Y:S06]  /*7f60*/  HMMA.16816.F32 R16, R160.reuse, R170, R16 ;  /* 0x000000aaa010723c */ /* 0x040fec0000001810 */
[C---:B-----5:R-:W-:Y:S06]  /*7f70*/  HMMA.16816.F32 R20, R160.reuse, R156, R20 ;  /* 0x0000009ca014723c */ /* 0x060fec0000001814 */
[C---:B------:R-:W-:Y:S06]  /*7f80*/  HMMA.16816.F32 R24, R160.reuse, R158, R24 ;  /* 0x0000009ea018723c */ /* 0x040fec0000001818 */
[C---:B------:R-:W-:Y:S06]  /*7f90*/  HMMA.16816.F32 R28, R160.reuse, R172, R28 ;  /* 0x000000aca01c723c */ /* 0x040fec000000181c */
[----:B------:R-:W-:Y:S01]  /*7fa0*/  HMMA.16816.F32 R32, R160, R174, R32 ;  /* 0x000000aea020723c */ /* 0x000fe20000001820 */
[----:B------:R-:W-:Y:S11]  /*7fb0*/  @!UPT UIADD3 URZ, URZ, URZ, URZ ;  /* 0x0000003f3f3ff290 */ /* 0x000ff6000fffe03f */
[----:B------:R-:W-:Y:S01]  /*7fc0*/  @!UPT UIADD3 URZ, URZ, URZ, URZ ;  /* 0x0000003f3f3ff290 */ /* 0x000fe2000fffe03f */
[----:B------:R-:W-:Y:S11]  /*7fd0*/  @!P1 BRA `(.L_x_744) ;  /* 0x00000008006c9947 */ /* 0x000ff60003800000 */
[----:B------:R-:W-:Y:S04]  /*7fe0*/  ULEA UR6, -UR7, URZ, 0x6 ;  /* 0x0000003f07067291 */ /* 0x000fe8000f8e313f */
[----:B------:R-:W-:Y:S02]  /*7ff0*/  USHF.R.S32.HI UR5, URZ, 0x1f, UR6 ;  /* 0x0000001f3f057899 */ /* 0x000fe40008011406 */
[----:B------:R-:W-:Y:S04]  /*8000*/  MOV R134, UR6 ;  /* 0x0000000600867c02 */ /* 0x000fe80008000f00 */
[----:B------:R-:W-:Y:S01]  /*8010*/  MOV R2, UR5 ;  /* 0x0000000500027c02 */ /* 0x000fe20008000f00 */
[----:B------:R-:W-:Y:S06]  /*8020*/  @!P0 BRA `(.L_x_745) ;  /* 0x0000000000f48947 */ /* 0x000fec0003800000 */
[----:B------:R-:W1:Y:S01]  /*8030*/  LDC R132, c[0x0][0x380] ;  /* 0x0000e000ff847b82 */ /* 0x000e620000000800 */
[----:B------:R-:W-:Y:S04]  /*8040*/  SHF.L.U32 R135, R217, 0x6, RZ ;  /* 0x00000006d9877819 */ /* 0x000fe800000006ff */
[----:B------:R-:W-:Y:S01]  /*8050*/  IABS R136, R135 ;  /* 0x0000008700887213 */ /* 0x000fe20000000000 */
[----:B------:R-:W-:Y:S05]  /*8060*/  VIADD R139, R135, 0xffffffc0 ;  /* 0xffffffc0878b7836 */ /* 0x000fea0000000000 */
[----:B------:R-:W-:Y:S02]  /*8070*/  IABS R137, R139 ;  /* 0x0000008b00897213 */ /* 0x000fe40000000000 */
[-C--:B-1----:R-:W-:Y:S02]  /*8080*/  IABS R3, R132.reuse ;  /* 0x0000008400037213 */ /* 0x082fe40000000000 */
[-C--:B------:R-:W-:Y:S02]  /*8090*/  LOP3.LUT R139, R139, R132.reuse, RZ, 0x3c, !PT ;  /* 0x000000848b8b7212 */ /* 0x080fe400078e3cff */
[----:B------:R-:W1:Y:S01]  /*80a0*/  I2F.RP R134, R3 ;  /* 0x0000000300867306 */ /* 0x000e620000209400 */
[----:B------:R-:W-:Y:S09]  /*80b0*/  LOP3.LUT R135, R135, R132, RZ, 0x3c, !PT ;  /* 0x0000008487877212 */ /* 0x000ff200078e3cff */
[----:B-1----:R-:W1:Y:S02]  /*80c0*/  MUFU.RCP R2, R134 ;  /* 0x0000008600027308 */ /* 0x002e640000001000 */
[----:B-1----:R-:W-:Y:S08]  /*80d0*/  VIADD R140, R2, 0xffffffe ;  /* 0x0ffffffe028c7836 */ /* 0x002ff00000000000 */
[----:B------:R-:W1:Y:S02]  /*80e0*/  F2I.FTZ.U32.TRUNC.NTZ R141, R140 ;  /* 0x0000008c008d7305 */ /* 0x000e64000021f000 */
[--C-:B-1----:R-:W-:Y:S02]  /*80f0*/  IMAD.MOV R2, RZ, RZ, -R141.reuse ;  /* 0x000000ffff027224 */ /* 0x102fe400078e0a8d */
[----:B------:R-:W-:Y:S02]  /*8100*/  IMAD.MOV.U32 R140, RZ, RZ, RZ ;  /* 0x000000ffff8c7224 */ /* 0x000fe400078e00ff */
[----:B------:R-:W-:Y:S04]  /*8110*/  IMAD R2, R2, R3, RZ ;  /* 0x0000000302027224 */ /* 0x000fe800078e02ff */
[----:B------:R-:W-:Y:S06]  /*8120*/  IMAD.HI.U32 R2, R141, R2, R140 ;  /* 0x000000028d027227 */ /* 0x000fec00078e008c */
[C---:B------:R-:W-:Y:S04]  /*8130*/  IMAD.HI.U32 R138, R2.reuse, R137, RZ ;  /* 0x00000089028a7227 */ /* 0x040fe800078e00ff */
[----:B------:R-:W-:Y:S01]  /*8140*/  IMAD.HI.U32 R2, R2, R136, RZ ;  /* 0x0000008802027227 */ /* 0x000fe200078e00ff */
[C---:B------:R-:W-:Y:S05]  /*8150*/  IADD3 R134, -R138.reuse, RZ, RZ ;  /* 0x000000ff8a867210 */ /* 0x040fea0007ffe1ff */
[C---:B------:R-:W-:Y:S02]  /*8160*/  IMAD R137, R3.reuse, R134, R137 ;  /* 0x0000008603897224 */ /* 0x040fe400078e0289 */
[----:B------:R-:W-:Y:S03]  /*8170*/  IMAD.MOV R134, RZ, RZ, -R2 ;  /* 0x000000ffff867224 */ /* 0x000fe600078e0a02 */
[C---:B------:R-:W-:Y:S01]  /*8180*/  ISETP.GT.U32.AND P1, PT, R3.reuse, R137, PT ;  /* 0x000000890300720c */ /* 0x040fe20003f24070 */
[C---:B------:R-:W-:Y:S02]  /*8190*/  IMAD R136, R3.reuse, R134, R136 ;  /* 0x0000008603887224 */ /* 0x040fe400078e0288 */
[----:B------:R-:W1:Y:S03]  /*81a0*/  LDC R134, c[0x0][0x24c] ;  /* 0x00009300ff867b82 */ /* 0x000e660000000800 */
[----:B------:R-:W-:Y:S07]  /*81b0*/  ISETP.GT.U32.AND P2, PT, R3, R136, PT ;  /* 0x000000880300720c */ /* 0x000fee0003f44070 */
[----:B------:R-:W-:Y:S02]  /*81c0*/  @!P1 IMAD.IADD R137, R137, 0x1, -R3 ;  /* 0x0000000189899824 */ /* 0x000fe400078e0a03 */
[----:B------:R-:W-:Y:S03]  /*81d0*/  @!P1 VIADD R138, R138, 0x1 ;  /* 0x000000018a8a9836 */ /* 0x000fe60000000000 */
[-C--:B------:R-:W-:Y:S01]  /*81e0*/  ISETP.GE.U32.AND P6, PT, R137, R3.reuse, PT ;  /* 0x000000038900720c */ /* 0x080fe20003fc6070 */
[----:B------:R-:W-:Y:S01]  /*81f0*/  @!P2 VIADD R2, R2, 0x1 ;  /* 0x000000010202a836 */ /* 0x000fe20000000000 */
[-C--:B------:R-:W-:Y:S02]  /*8200*/  @!P2 IADD3 R136, R136, -R3.reuse, RZ ;  /* 0x800000038888a210 */ /* 0x080fe40007ffe0ff */
[----:B------:R-:W-:Y:S02]  /*8210*/  ISETP.GE.AND P2, PT, R139, RZ, PT ;  /* 0x000000ff8b00720c */ /* 0x000fe40003f46270 */
[----:B------:R-:W-:Y:S02]  /*8220*/  ISETP.GE.U32.AND P1, PT, R136, R3, PT ;  /* 0x000000038800720c */ /* 0x000fe40003f26070 */
[----:B------:R-:W-:Y:S05]  /*8230*/  LOP3.LUT R137, RZ, R132, RZ, 0x33, !PT ;  /* 0x00000084ff897212 */ /* 0x000fea00078e33ff */
[----:B------:R-:W-:Y:S02]  /*8240*/  @P6 IADD3 R138, R138, 0x1, RZ ;  /* 0x000000018a8a6810 */ /* 0x000fe40007ffe0ff */
[----:B------:R-:W-:Y:S03]  /*8250*/  ISETP.GE.AND P6, PT, R135, RZ, PT ;  /* 0x000000ff8700720c */ /* 0x000fe60003fc6270 */
[----:B------:R-:W-:Y:S02]  /*8260*/  @!P2 IMAD.MOV R138, RZ, RZ, -R138 ;  /* 0x000000ffff8aa224 */ /* 0x000fe400078e0a8a */
[----:B------:R-:W-:Y:S01]  /*8270*/  @P1 VIADD R2, R2, 0x1 ;  /* 0x0000000102021836 */ /* 0x000fe20000000000 */
[----:B------:R-:W-:Y:S04]  /*8280*/  ISETP.NE.AND P1, PT, R132, RZ, PT ;  /* 0x000000ff8400720c */ /* 0x000fe80003f25270 */
[----:B------:R-:W-:Y:S03]  /*8290*/  SEL R3, R137, R138, !P1 ;  /* 0x0000008a89037207 */ /* 0x000fe60004800000 */
[----:B------:R-:W-:Y:S02]  /*82a0*/  @!P6 IADD3 R2, -R2, RZ, RZ ;  /* 0x000000ff0202e210 */ /* 0x000fe40007ffe1ff */
[----:B------:R-:W-:Y:S02]  /*82b0*/  LEA R140, P2, R3, R212, 0x2 ;  /* 0x000000d4038c7211 */ /* 0x000fe400078410ff */
[----:B------:R-:W-:Y:S02]  /*82c0*/  SEL R137, R137, R2, !P1 ;  /* 0x0000000289897207 */ /* 0x000fe40004800000 */
[-C--:B------:R-:W-:Y:S02]  /*82d0*/  LEA.HI.X.SX32 R141, R3, R213.reuse, 0x2, P2 ;  /* 0x000000d5038d7211 */ /* 0x080fe400010f16ff */
        /* <DEDUP_REMOVED lines=8> */
[----:B------:R-:W-:Y:S04]  /*8360*/  IMAD R137, R137, UR7, RZ ;  /* 0x0000000789897c24 */ /* 0x000fe8000f8e02ff */
[----:B-1----:R-:W-:Y:S01]  /*8370*/  IMAD R137, R132, R134, R137 ;  /* 0x0000008684897224 */ /* 0x002fe200078e0289 */
[----:B--2---:R-:W-:Y:S01]  /*8380*/  IADD3 R139, -R136, R135, RZ ;  /* 0x00000087888b7210 */ /* 0x004fe20007ffe1ff */
[----:B------:R-:W-:Y:S03]  /*8390*/  IMAD.WIDE.U32 R134, R132, UR7, RZ ;  /* 0x0000000784867c25 */ /* 0x000fe6000f8e00ff */
[----:B------:R-:W-:Y:S01]  /*83a0*/  SHF.R.S32.HI R141, RZ, 0x1f, R139 ;  /* 0x0000001fff8d7819 */ /* 0x000fe2000001148b */
[----:B------:R-:W-:Y:S04]  /*83b0*/  IMAD.IADD R135, R135, 0x1, R137 ;  /* 0x0000000187877824 */ /* 0x000fe800078e0289 */
[-C--:B---3--:R-:W-:Y:S02]  /*83c0*/  IMAD R132, R141, R2.reuse, RZ ;  /* 0x000000028d847224 */ /* 0x088fe400078e02ff */
[C---:B------:R-:W-:Y:S04]  /*83d0*/  IMAD.WIDE.U32 R134, R139.reuse, R2, R134 ;  /* 0x000000028b867225 */ /* 0x040fe800078e0086 */
[----:B------:R-:W-:Y:S05]  /*83e0*/  IMAD R132, R139, R3, R132 ;  /* 0x000000038b847224 */ /* 0x000fea00078e0284 */
[----:B------:R-:W-:Y:S07]  /*83f0*/  IADD3 R2, R135, R132, RZ ;  /* 0x0000008487027210 */ /* 0x000fee0007ffe0ff */
.L_x_745:
[----:B------:R1:W-:Y:S01]  /*8400*/  @P5 STS.128 [R207+0x6000], RZ ;  /* 0x006000ffcf005388 */ /* 0x0003e20000000c00 */
[C---:B------:R-:W-:Y:S02]  /*8410*/  LEA R140, P1, R134.reuse, R216, 0x1 ;  /* 0x000000d8868c7211 */ /* 0x040fe400078208ff */
[----:B------:R-:W-:Y:S02]  /*8420*/  IADD3 R135, P2, R205, R134, RZ ;  /* 0x00000086cd877210 */ /* 0x000fe40007f5e0ff */
[-CC-:B------:R-:W-:Y:S02]  /*8430*/  LEA.HI.X R141, R134, R215.reuse, R2.reuse, 0x1, P1 ;  /* 0x000000d7868d7211 */ /* 0x180fe400008f0c02 */
[CC--:B------:R-:W-:Y:S01]  /*8440*/  @!P5 LEA R138, P6, R135.reuse, R216.reuse, 0x1 ;  /* 0x000000d8878ad211 */ /* 0x0c0fe200078c08ff */
[C---:B------:R-:W-:Y:S01]  /*8450*/  IMAD.X R132, R204.reuse, 0x1, R2, P2 ;  /* 0x00000001cc847824 */ /* 0x040fe200010e0602 */
[CC--:B------:R-:W-:Y:S01]  /*8460*/  @!P4 LEA R136, P2, R135.reuse, R216.reuse, 0x1 ;  /* 0x000000d88788c211 */ /* 0x0c0fe200078408ff */
[----:B------:R-:W-:Y:S01]  /*8470*/  @!PT LDS RZ, [RZ] ;  /* 0x00000000fffff984 */ /* 0x000fe20000000800 */
[----:B------:R-:W-:Y:S01]  /*8480*/  @!PT LDS RZ, [RZ] ;  /* 0x00000000fffff984 */ /* 0x000fe20000000800 */
[----:B------:R-:W-:Y:S01]  /*8490*/  @!PT LDS RZ, [RZ] ;  /* 0x00000000fffff984 */ /* 0x000fe20000000800 */
[----:B------:R1:W-:Y:S01]  /*84a0*/  @!P5 LDGSTS.E.BYPASS.LTC128B.128 [R207+0x6000], desc[UR8][R140.64] ;  /* 0x060000008ccfdfae */ /* 0x0003e2000b901d48 */
[CC--:B------:R-:W-:Y:S02]  /*84b0*/  @!P3 LEA R134, P1, R135.reuse, R216.reuse, 0x1 ;  /* 0x000000d88786b211 */ /* 0x0c0fe400078208ff */
[CCC-:B------:R-:W-:Y:S01]  /*84c0*/  @!P5 LEA.HI.X R139, R135.reuse, R215.reuse, R132.reuse, 0x1, P6 ;  /* 0x000000d7878bd211 */ /* 0x1c0fe200030f0c84 */
[----:B------:R1:W-:Y:S01]  /*84d0*/  @P4 STS.128 [R207+0x8000], RZ ;  /* 0x008000ffcf004388 */ /* 0x0003e20000000c00 */
[--C-:B------:R-:W-:Y:S02]  /*84e0*/  @!P4 LEA.HI.X R137, R135, R215, R132.reuse, 0x1, P2 ;  /* 0x000000d78789c211 */ /* 0x100fe400010f0c84 */
[----:B------:R-:W-:Y:S01]  /*84f0*/  IADD3 R3, P6, R205, R135, RZ ;  /* 0x00000087cd037210 */ /* 0x000fe20007fde0ff */
[----:B------:R-:W-:Y:S01]  /*8500*/  @!PT LDS RZ, [RZ] ;  /* 0x00000000fffff984 */ /* 0x000fe20000000800 */
[----:B------:R-:W-:Y:S01]  /*8510*/  @!PT LDS RZ, [RZ] ;  /* 0x00000000fffff984 */ /* 0x000fe20000000800 */
[----:B------:R-:W-:Y:S01]  /*8520*/  @!PT LDS RZ, [RZ] ;  /* 0x00000000fffff984 */ /* 0x000fe20000000800 */
[----:B------:R1:W-:Y:S01]  /*8530*/  @!P4 LDGSTS.E.BYPASS.LTC128B.128 [R207+0x8000], desc[UR8][R140.64+0x80] ;  /* 0x080000808ccfcfae */ /* 0x0003e2000b901d48 */
[-CC-:B------:R-:W-:Y:S02]  /*8540*/  @!P3 LEA.HI.X R135, R135, R215.reuse, R132.reuse, 0x1, P1 ;  /* 0x000000d78787b211 */ /* 0x180fe400008f0c84 */
[CC--:B------:R-:W-:Y:S01]  /*8550*/  @!P4 LEA R144, P2, R3.reuse, R216.reuse, 0x1 ;  /* 0x000000d80390c211 */ /* 0x0c0fe200078408ff */
[----:B------:R1:W-:Y:S01]  /*8560*/  @P3 STS.128 [R207+0xa000], RZ ;  /* 0x00a000ffcf003388 */ /* 0x0003e20000000c00 */
[CC--:B------:R-:W-:Y:S01]  /*8570*/  @!P3 LEA R142, P1, R3.reuse, R216.reuse, 0x1 ;  /* 0x000000d8038eb211 */ /* 0x0c0fe200078208ff */
[----:B------:R-:W-:Y:S01]  /*8580*/  IMAD.X R132, R204, 0x1, R132, P6 ;  /* 0x00000001cc847824 */ /* 0x000fe200030e0684 */
[CC--:B------:R-:W-:Y:S01]  /*8590*/  @!P5 LEA R146, P6, R3.reuse, R216.reuse, 0x1 ;  /* 0x000000d80392d211 */ /* 0x0c0fe200078c08ff */
[----:B------:R-:W-:Y:S01]  /*85a0*/  @!PT LDS RZ, [RZ] ;  /* 0x00000000fffff984 */ /* 0x000fe20000000800 */
[----:B------:R-:W-:Y:S01]  /*85b0*/  @!PT LDS RZ, [RZ] ;  /* 0x00000000fffff984 */ /* 0x000fe20000000800 */
[----:B------:R-:W-:Y:S01]  /*85c0*/  @!PT LDS RZ, [RZ] ;  /* 0x00000000fffff984 */ /* 0x000fe20000000800 */
[----:B------:R1:W-:Y:S03]  /*85d0*/  @!P3 LDGSTS.E.BYPASS.LTC128B.128 [R207+0xa000], desc[UR8][R140.64+0x100] ;  /* 0x0a0001008ccfbfae */ /* 0x0003e6000b901d48 */
[CCC-:B------:R-:W-:Y:S01]  /*85e0*/  @!P5 LEA.HI.X R147, R3.reuse, R215.reuse, R132.reuse, 0x1, P6 ;  /* 0x000000d70393d211 */ /* 0x1c0fe200030f0c84 */
[----:B------:R1:W-:Y:S01]  /*85f0*/  @P5 STS.128 [R207+0x6800], RZ ;  /* 0x006800ffcf005388 */ /* 0x0003e20000000c00 */
[CCC-:B------:R-:W-:Y:S02]  /*8600*/  @!P4 LEA.HI.X R145, R3.reuse, R215.reuse, R132.reuse, 0x1, P2 ;  /* 0x000000d70391c211 */ /* 0x1c0fe400010f0c84 */
[--C-:B------:R-:W-:Y:S01]  /*8610*/  @!P3 LEA.HI.X R143, R3, R215, R132.reuse, 0x1, P1 ;  /* 0x000000d7038fb211 */ /* 0x100fe200008f0c84 */
[----:B------:R-:W-:Y:S01]  /*8620*/  @!PT LDS RZ, [RZ] ;  /* 0x00000000fffff984 */ /* 0x000fe20000000800 */
[----:B------:R-:W-:Y:S01]  /*8630*/  @!PT LDS RZ, [RZ] ;  /* 0x00000000fffff984 */ /* 0x000fe20000000800 */
[----:B------:R-:W-:Y:S01]  /*8640*/  @!PT LDS RZ, [RZ] ;  /* 0x00000000fffff984 */ /* 0x000fe20000000800 */
[----:B------:R1:W-:Y:S01]  /*8650*/  @!P5 LDGSTS.E.BYPASS.LTC128B.128 [R207+0x6800], desc[UR8][R138.64] ;  /* 0x068000008acfdfae */ /* 0x0003e2000b901d48 */
[----:B------:R-:W-:Y:S03]  /*8660*/  IADD3 R2, P6, R205, R3, RZ ;  /* 0x00000003cd027210 */ /* 0x000fe60007fde0ff */
[----:B------:R1:W-:Y:S01]  /*8670*/  @P4 STS.128 [R207+0x8800], RZ ;  /* 0x008800ffcf004388 */ /* 0x0003e20000000c00 */
[-C--:B------:R-:W-:Y:S01]  /*8680*/  @!P4 LEA R148, P2, R2, R216.reuse, 0x1 ;  /* 0x000000d80294c211 */ /* 0x080fe200078408ff */
[----:B------:R-:W-:Y:S01]  /*8690*/  IMAD.X R132, R204, 0x1, R132, P6 ;  /* 0x00000001cc847824 */ /* 0x000fe200030e0684 */
[CC--:B------:R-:W-:Y:S01]  /*86a0*/  @!P5 LEA R150, P6, R2.reuse, R216.reuse, 0x1 ;  /* 0x000000d80296d211 */ /* 0x0c0fe200078c08ff */
[----:B------:R-:W-:Y:S01]  /*86b0*/  @!PT LDS RZ, [RZ] ;  /* 0x00000000fffff984 */ /* 0x000fe20000000800 */
[----:B------:R-:W-:Y:S01]  /*86c0*/  @!PT LDS RZ, [RZ] ;  /* 0x00000000fffff984 */ /* 0x000fe20000000800 */
[----:B------:R-:W-:Y:S01]  /*86d0*/  @!PT LDS RZ, [RZ] ;  /* 0x00000000fffff984 */ /* 0x000fe20000000800 */
[----:B------:R1:W-:Y:S01]  /*86e0*/  @!P4 LDGSTS.E.BYPASS.LTC128B.128 [R207+0x8800], desc[UR8][R136.64+0x80] ;  /* 0x0880008088cfcfae */ /* 0x0003e2000b901d48 */
[C---:B------:R-:W-:Y:S01]  /*86f0*/  @!P3 LEA R152, P1, R2.reuse, R216, 0x1 ;  /* 0x000000d80298b211 */ /* 0x040fe200078208ff */
[----:B------:R-:W-:Y:S01]  /*8700*/  IMAD.MOV.U32 R216, RZ, RZ, R140 ;  /* 0x000000ffffd87224 */ /* 0x000fe200078e008c */
[CCC-:B------:R-:W-:Y:S01]  /*8710*/  @!P5 LEA.HI.X R151, R2.reuse, R215.reuse, R132.reuse, 0x1, P6 ;  /* 0x000000d70297d211 */ /* 0x1c0fe200030f0c84 */
[----:B------:R1:W-:Y:S01]  /*8720*/  @P3 STS.128 [R207+0xa800], RZ ;  /* 0x00a800ffcf003388 */ /* 0x0003e20000000c00 */
[CCC-:B------:R-:W-:Y:S02]  /*8730*/  @!P4 LEA.HI.X R149, R2.reuse, R215.reuse, R132.reuse, 0x1, P2 ;  /* 0x000000d70295c211 */ /* 0x1c0fe400010f0c84 */
[----:B------:R-:W-:Y:S01]  /*8740*/  @!P3 LEA.HI.X R153, R2, R215, R132, 0x1, P1 ;  /* 0x000000d70299b211 */ /* 0x000fe200008f0c84 */
[----:B------:R-:W-:Y:S01]  /*8750*/  @!PT LDS RZ, [RZ] ;  /* 0x00000000fffff984 */ /* 0x000fe20000000800 */
[----:B------:R-:W-:Y:S01]  /*8760*/  @!PT LDS RZ, [RZ] ;  /* 0x00000000fffff984 */ /* 0x000fe20000000800 */
[----:B------:R-:W-:Y:S01]  /*8770*/  @!PT LDS RZ, [RZ] ;  /* 0x00000000fffff984 */ /* 0x000fe20000000800 */
[----:B------:R1:W-:Y:S01]  /*8780*/  @!P3 LDGSTS.E.BYPASS.LTC128B.128 [R207+0xa800], desc[UR8][R134.64+0x100] ;  /* 0x0a80010086cfbfae */ /* 0x0003e2000b901d48 */
[----:B------:R-:W-:Y:S03]  /*8790*/  IMAD.MOV.U32 R215, RZ, RZ, R141 ;  /* 0x000000ffffd77224 */ /* 0x000fe600078e008d */
        /* <DEDUP_REMOVED lines=30> */
[----:B------:R-:W0:Y:S02]  /*8980*/  LDGDEPBAR ;  /* 0x00000000000079af */ /* 0x000e240000000000 */
.L_x_744:
[----:B------:R-:W-:Y:S01]  /*8990*/  FMNMX.FTZ R2, R4, R133, !PT ;  /* 0x0000008504027209 */ /* 0x000fe20007810000 */
[----:B-1----:R-:W-:Y:S01]  /*89a0*/  LDSM.16.MT88.4 R140, [R190+0xc000] ;  /* 0x00c00000be8c783b */ /* 0x002fe20000004200 */
[----:B------:R-:W-:Y:S02]  /*89b0*/  FMNMX.FTZ R132, R6, R0, !PT ;  /* 0x0000000006847209 */ /* 0x000fe40007810000 */
[----:B------:R-:W-:Y:S02]  /*89c0*/  FMNMX.FTZ R3, R5, R2, !PT ;  /* 0x0000000205037209 */ /* 0x000fe40007810000 */
[----:B------:R-:W-:Y:S02]  /*89d0*/  FMNMX.FTZ R135, R7, R132, !PT ;  /* 0x0000008407877209 */ /* 0x000fe40007810000 */
[----:B------:R-:W-:Y:S01]  /*89e0*/  FMNMX.FTZ R2, R8, R3, !PT ;  /* 0x0000000308027209 */ /* 0x000fe20007810000 */
[----:B------:R-:W-:Y:S01]  /*89f0*/  LDSM.16.MT88.4 R144, [R189+0xc000] ;  /* 0x00c00000bd90783b */ /* 0x000fe20000004200 */
        /* <DEDUP_REMOVED lines=23> */
[----:B------:R-:W-:Y:S02]  /*8b70*/  FMNMX.FTZ R2, R28, R3, !PT ;  /* 0x000000031c027209 */ /* 0x000fe40007810000 */
[----:B------:R-:W-:Y:S02]  /*8b80*/  FMNMX.FTZ R132, R30, R137, !PT ;  /* 0x000000891e847209 */ /* 0x000fe40007810000 */
[----:B------:R-:W-:Y:S04]  /*8b90*/  FMNMX.FTZ R3, R29, R2, !PT ;  /* 0x000000021d037209 */ /* 0x000fe80007810000 */
[----:B------:R-:W-:Y:S02]  /*8ba0*/  FMNMX.FTZ R2, R32, R3, !PT ;  /* 0x0000000320027209 */ /* 0x000fe40007810000 */
[----:B------:R-:W-:Y:S02]  /*8bb0*/  FMNMX.FTZ R3, R31, R132, !PT ;  /* 0x000000841f037209 */ /* 0x000fe40007810000 */
[----:B------:R-:W-:Y:S02]  /*8bc0*/  FMNMX.FTZ R136, R33, R2, !PT ;  /* 0x0000000221887209 */ /* 0x000fe40007810000 */
[----:B------:R-:W-:Y:S03]  /*8bd0*/  FMNMX.FTZ R2, R34, R3, !PT ;  /* 0x0000000322027209 */ /* 0x000fe60007810000 */
[----:B------:R-:W-:Y:S01]  /*8be0*/  SHFL.BFLY PT, R3, R136, 0x2, 0x1f ;  /* 0x0c401f0088037f89 */ /* 0x000fe200000e0000 */
[----:B------:R-:W-:Y:S07]  /*8bf0*/  FMNMX.FTZ R135, R35, R2, !PT ;  /* 0x0000000223877209 */ /* 0x000fee0007810000 */
[----:B------:R-:W1:Y:S02]  /*8c00*/  SHFL.BFLY PT, R2, R135, 0x2, 0x1f ;  /* 0x0c401f0087027f89 */ /* 0x000e6400000e0000 */
[----:B-1----:R-:W-:Y:S02]  /*8c10*/  FMNMX.FTZ R134, R135, R2, !PT ;  /* 0x0000000287867209 */ /* 0x002fe40007810000 */
[----:B------:R-:W-:Y:S04]  /*8c20*/  FMNMX.FTZ R137, R136, R3, !PT ;  /* 0x0000000388897209 */ /* 0x000fe80007810000 */
[----:B------:R-:W1:Y:S08]  /*8c30*/  SHFL.BFLY PT, R3, R134, 0x1, 0x1f ;  /* 0x0c201f0086037f89 */ /* 0x000e7000000e0000 */
[----:B------:R-:W2:Y:S01]  /*8c40*/  SHFL.BFLY PT, R132, R137, 0x1, 0x1f ;  /* 0x0c201f0089847f89 */ /* 0x000ea200000e0000 */
[----:B-1----:R-:W-:Y:S02]  /*8c50*/  FMNMX.FTZ R3, R134, R3, !PT ;  /* 0x0000000386037209 */ /* 0x002fe40007810000 */
[----:B--2---:R-:W-:Y:S03]  /*8c60*/  FMNMX.FTZ R132, R137, R132, !PT ;  /* 0x0000008489847209 */ /* 0x004fe60007810000 */
[C---:B------:R-:W-:Y:S01]  /*8c70*/  FADD.FTZ R0, -R3.reuse, R0 ;  /* 0x0000000003007221 */ /* 0x040fe20000010100 */
[C---:B------:R-:W-:Y:S01]  /*8c80*/  FMUL.FTZ R166, R3.reuse, UR4 ;  /* 0x0000000403a67c20 */ /* 0x040fe20008410000 */
[----:B------:R-:W1:Y:S01]  /*8c90*/  LDSM.16.MT88.4 R136, [R192+0xc000] ;  /* 0x00c00000c088783b */ /* 0x000e620000004200 */
[----:B------:R-:W-:Y:S01]  /*8ca0*/  FSETP.NEU.FTZ.AND P1, PT, R132, -INF , PT ;  /* 0xff8000008400780b */ /* 0x000fe20003f3d000 */
[----:B------:R-:W-:Y:S01]  /*8cb0*/  FMUL.FTZ R135, R0, UR4 ;  /* 0x0000000400877c20 */ /* 0x000fe20008410000 */
[C---:B------:R-:W-:Y:S01]  /*8cc0*/  FMUL.FTZ R168, R132.reuse, UR4 ;  /* 0x0000000484a87c20 */ /* 0x040fe20008410000 */
[----:B------:R-:W-:Y:S02]  /*8cd0*/  FADD.FTZ R2, -R132, R133 ;  /* 0x0000008584027221 */ /* 0x000fe40000010100 */
[----:B------:R2:W3:Y:S02]  /*8ce0*/  MUFU.EX2 R0, R135 ;  /* 0x0000008700007308 */ /* 0x0004e40000000800 */
[----:B------:R-:W-:Y:S01]  /*8cf0*/  FSEL R168, R168, RZ, P1 ;  /* 0x000000ffa8a87208 */ /* 0x000fe20000800000 */
[----:B------:R-:W-:Y:S01]  /*8d00*/  FMUL.FTZ R133, R2, UR4 ;  /* 0x0000000402857c20 */ /* 0x000fe20008410000 */
[----:B------:R-:W-:Y:S03]  /*8d10*/  FSETP.NEU.FTZ.AND P1, PT, R3, -INF , PT ;  /* 0xff8000000300780b */ /* 0x000fe60003f3d000 */
[--C-:B------:R-:W-:Y:S01]  /*8d20*/  FFMA.FTZ R165, R4, UR4, -R168.reuse ;  /* 0x0000000404a57c23 */ /* 0x100fe200080108a8 */
[----:B------:R-:W-:Y:S01]  /*8d30*/  FSEL R166, R166, RZ, P1 ;  /* 0x000000ffa6a67208 */ /* 0x000fe20000800000 */
[--C-:B------:R-:W-:Y:S01]  /*8d40*/  FFMA.FTZ R5, R5, UR4, -R168.reuse ;  /* 0x0000000405057c23 */ /* 0x100fe200080108a8 */
[--C-:B------:R-:W-:Y:S01]  /*8d50*/  FFMA.FTZ R134, R9, UR4, -R168.reuse ;  /* 0x0000000409867c23 */ /* 0x100fe200080108a8 */
[----:B------:R-:W4:Y:S01]  /*8d60*/  MUFU.EX2 R2, R133 ;  /* 0x0000008500027308 */ /* 0x000f220000000800 */
[----:B------:R-:W-:Y:S01]  /*8d70*/  FFMA.FTZ R222, R28, UR4, -R168 ;  /* 0x000000041cde7c23 */ /* 0x000fe200080108a8 */
[--C-:B------:R-:W-:Y:S01]  /*8d80*/  FFMA.FTZ R167, R6, UR4, -R166.reuse ;  /* 0x0000000406a77c23 */ /* 0x100fe200080108a6 */
[----:B------:R-:W-:Y:S01]  /*8d90*/  FFMA.FTZ R6, R7, UR4, -R166 ;  /* 0x0000000407067c23 */ /* 0x000fe200080108a6 */
[----:B------:R-:W-:Y:S01]  /*8da0*/  FFMA.FTZ R7, R8, UR4, -R168 ;  /* 0x0000000408077c23 */ /* 0x000fe200080108a8 */
[--C-:B------:R-:W-:Y:S01]  /*8db0*/  FFMA.FTZ R164, R11, UR4, -R166.reuse ;  /* 0x000000040ba47c23 */ /* 0x100fe200080108a6 */
[----:B--2---:R-:W-:Y:S01]  /*8dc0*/  FFMA.FTZ R135, R10, UR4, -R166 ;  /* 0x000000040a877c23 */ /* 0x004fe200080108a6 */
[C---:B---3--:R-:W-:Y:S03]  /*8dd0*/  FMUL.FTZ R10, R0.reuse, R130 ;  /* 0x00000082000a7220 */ /* 0x048fe60000410000 */
[----:B------:R-:W-:Y:S01]  /*8de0*/  MUFU.EX2 R165, R165 ;  /* 0x000000a500a57308 */ /* 0x000fe20000000800 */
[C---:B------:R-:W-:Y:S01]  /*8df0*/  FMUL.FTZ R11, R0.reuse, R131 ;  /* 0x00000083000b7220 */ /* 0x040fe20000410000 */
[C---:B------:R-:W-:Y:S01]  /*8e00*/  FMUL.FTZ R38, R0.reuse, R38 ;  /* 0x0000002600267220 */ /* 0x040fe20000410000 */
[C---:B------:R-:W-:Y:S01]  /*8e10*/  FMUL.FTZ R39, R0.reuse, R39 ;  /* 0x0000002700277220 */ /* 0x040fe20000410000 */
[C---:B------:R-:W-:Y:S01]  /*8e20*/  FMUL.FTZ R42, R0.reuse, R42 ;  /* 0x0000002a002a7220 */ /* 0x040fe20000410000 */
[C---:B------:R-:W-:Y:S01]  /*8e30*/  FMUL.FTZ R43, R0.reuse, R43 ;  /* 0x0000002b002b7220 */ /* 0x040fe20000410000 */
[C---:B------:R-:W-:Y:S01]  /*8e40*/  FMUL.FTZ R46, R0.reuse, R46 ;  /* 0x0000002e002e7220 */ /* 0x040fe20000410000 */
[----:B------:R-:W-:Y:S03]  /*8e50*/  FMUL.FTZ R47, R0, R47 ;  /* 0x0000002f002f7220 */ /* 0x000fe60000410000 */
[----:B------:R-:W2:Y:S01]  /*8e60*/  MUFU.EX2 R5, R5 ;  /* 0x0000000500057308 */ /* 0x000ea20000000800 */
[C---:B----4-:R-:W-:Y:S01]  /*8e70*/  FMUL.FTZ R8, R2.reuse, R128 ;  /* 0x0000008002087220 */ /* 0x050fe20000410000 */
[C---:B------:R-:W-:Y:S01]  /*8e80*/  FMUL.FTZ R9, R2.reuse, R129 ;  /* 0x0000008102097220 */ /* 0x040fe20000410000 */
[C---:B------:R-:W-:Y:S01]  /*8e90*/  FMUL.FTZ R36, R2.reuse, R36 ;  /* 0x0000002402247220 */ /* 0x040fe20000410000 */
[C---:B------:R-:W-:Y:S01]  /*8ea0*/  FMUL.FTZ R37, R2.reuse, R37 ;  /* 0x0000002502257220 */ /* 0x040fe20000410000 */
[C---:B------:R-:W-:Y:S01]  /*8eb0*/  FMUL.FTZ R40, R2.reuse, R40 ;  /* 0x0000002802287220 */ /* 0x040fe20000410000 */
[C---:B------:R-:W-:Y:S01]  /*8ec0*/  FMUL.FTZ R41, R2.reuse, R41 ;  /* 0x0000002902297220 */ /* 0x040fe20000410000 */
[C---:B------:R-:W-:Y:S03]  /*8ed0*/  FMUL.FTZ R44, R2.reuse, R44 ;  /* 0x0000002c022c7220 */ /* 0x040fe60000410000 */
[----:B------:R-:W-:Y:S01]  /*8ee0*/  MUFU.EX2 R167, R167 ;  /* 0x000000a700a77308 */ /* 0x000fe20000000800 */
[----:B------:R-:W-:Y:S01]  /*8ef0*/  FMUL.FTZ R45, R2, R45 ;  /* 0x0000002d022d7220 */ /* 0x000fe20000410000 */
[----:B------:R-:W-:Y:S01]  /*8f00*/  FFMA.FTZ R225, R29, UR4, -R168 ;  /* 0x000000041de17c23 */ /* 0x000fe200080108a8 */
[--C-:B------:R-:W-:Y:S01]  /*8f10*/  FFMA.FTZ R224, R30, UR4, -R166.reuse ;  /* 0x000000041ee07c23 */ /* 0x100fe200080108a6 */
[----:B------:R-:W-:Y:S01]  /*8f20*/  FFMA.FTZ R227, R31, UR4, -R166 ;  /* 0x000000041fe37c23 */ /* 0x000fe200080108a6 */
[----:B------:R-:W-:Y:S01]  /*8f30*/  FFMA.FTZ R226, R32, UR4, -R168 ;  /* 0x0000000420e27c23 */ /* 0x000fe200080108a8 */
[----:B------:R-:W-:Y:S01]  /*8f40*/  LDSM.16.MT88.4 R28, [R192+0xd800] ;  /* 0x00d80000c01c783b */ /* 0x000fe20000004200 */
[----:B------:R-:W-:Y:S03]  /*8f50*/  FFMA.FTZ R228, R34, UR4, -R166 ;  /* 0x0000000422e47c23 */ /* 0x000fe600080108a6 */
[----:B------:R-:W3:Y:S01]  /*8f60*/  MUFU.EX2 R6, R6 ;  /* 0x0000000600067308 */ /* 0x000ee20000000800 */
[----:B--2---:R-:W-:Y:S01]  /*8f70*/  F2FP.F16.F32.PACK_AB R128, R5, R165 ;  /* 0x000000a50580723e */ /* 0x004fe200000000ff */
[C---:B------:R-:W-:Y:S01]  /*8f80*/  FMUL.FTZ R48, R2.reuse, R48 ;  /* 0x0000003002307220 */ /* 0x040fe20000410000 */
[----:B------:R-:W-:Y:S01]  /*8f90*/  FMUL.FTZ R49, R2, R49 ;  /* 0x0000003102317220 */ /* 0x000fe20000410000 */
[C---:B------:R-:W-:Y:S01]  /*8fa0*/  FMUL.FTZ R50, R0.reuse, R50 ;  /* 0x0000003200327220 */ /* 0x040fe20000410000 */
[----:B------:R-:W-:Y:S01]  /*8fb0*/  FMUL.FTZ R51, R0, R51 ;  /* 0x0000003300337220 */ /* 0x000fe20000410000 */
[C---:B------:R-:W-:Y:S01]  /*8fc0*/  FMUL.FTZ R52, R2.reuse, R52 ;  /* 0x0000003402347220 */ /* 0x040fe20000410000 */
[----:B------:R-:W-:Y:S03]  /*8fd0*/  FMUL.FTZ R53, R2, R53 ;  /* 0x0000003502357220 */ /* 0x000fe60000410000 */
[----:B------:R-:W-:Y:S01]  /*8fe0*/  MUFU.EX2 R7, R7 ;  /* 0x0000000700077308 */ /* 0x000fe20000000800 */
[C---:B------:R-:W-:Y:S01]  /*8ff0*/  FMUL.FTZ R54, R0.reuse, R54 ;  /* 0x0000003600367220 */ /* 0x040fe20000410000 */
[----:B------:R-:W-:Y:S01]  /*9000*/  FMUL.FTZ R55, R0, R55 ;  /* 0x0000003700377220 */ /* 0x000fe20000410000 */
[C---:B------:R-:W-:Y:S01]  /*9010*/  FMUL.FTZ R56, R2.reuse, R56 ;  /* 0x0000003802387220 */ /* 0x040fe20000410000 */
[----:B------:R-:W-:Y:S01]  /*9020*/  FMUL.FTZ R57, R2, R57 ;  /* 0x0000003902397220 */ /* 0x000fe20000410000 */
[C---:B------:R-:W-:Y:S01]  /*9030*/  FMUL.FTZ R58, R0.reuse, R58 ;  /* 0x0000003a003a7220 */ /* 0x040fe20000410000 */
[----:B------:R-:W-:Y:S01]  /*9040*/  FMUL.FTZ R59, R0, R59 ;  /* 0x0000003b003b7220 */ /* 0x000fe20000410000 */
[----:B------:R-:W-:Y:S03]  /*9050*/  FMUL.FTZ R60, R2, R60 ;  /* 0x0000003c023c7220 */ /* 0x000fe60000410000 */
[----:B------:R-:W2:Y:S01]  /*9060*/  MUFU.EX2 R134, R134 ;  /* 0x0000008600867308 */ /* 0x000ea20000000800 */
[----:B---3--:R-:W-:Y:S01]  /*9070*/  F2FP.F16.F32.PACK_AB R129, R6, R167 ;  /* 0x000000a70681723e */ /* 0x008fe200000000ff */
[----:B------:R-:W-:Y:S01]  /*9080*/  FMUL.FTZ R61, R2, R61 ;  /* 0x0000003d023d7220 */ /* 0x000fe20000410000 */
[C---:B------:R-:W-:Y:S01]  /*9090*/  FMUL.FTZ R62, R0.reuse, R62 ;  /* 0x0000003e003e7220 */ /* 0x040fe20000410000 */
[----:B------:R-:W-:Y:S01]  /*90a0*/  FMUL.FTZ R63, R0, R63 ;  /* 0x0000003f003f7220 */ /* 0x000fe20000410000 */
[C---:B------:R-:W-:Y:S01]  /*90b0*/  FMUL.FTZ R64, R2.reuse, R64 ;  /* 0x0000004002407220 */ /* 0x040fe20000410000 */
[----:B------:R-:W-:Y:S01]  /*90c0*/  FMUL.FTZ R65, R2, R65 ;  /* 0x0000004102417220 */ /* 0x000fe20000410000 */
[C---:B------:R-:W-:Y:S03]  /*90d0*/  FMUL.FTZ R66, R0.reuse, R66 ;  /* 0x0000004200427220 */ /* 0x040fe60000410000 */
[----:B------:R-:W-:Y:S01]  /*90e0*/  MUFU.EX2 R135, R135 ;  /* 0x0000008700877308 */ /* 0x000fe20000000800 */
[----:B------:R-:W-:Y:S01]  /*90f0*/  FMUL.FTZ R67, R0, R67 ;  /* 0x0000004300437220 */ /* 0x000fe20000410000 */
[C---:B------:R-:W-:Y:S01]  /*9100*/  FMUL.FTZ R68, R2.reuse, R68 ;  /* 0x0000004402447220 */ /* 0x040fe20000410000 */
[----:B------:R-:W-:Y:S01]  /*9110*/  FMUL.FTZ R69, R2, R69 ;  /* 0x0000004502457220 */ /* 0x000fe20000410000 */
[C---:B------:R-:W-:Y:S01]  /*9120*/  FMUL.FTZ R70, R0.reuse, R70 ;  /* 0x0000004600467220 */ /* 0x040fe20000410000 */
[----:B------:R-:W-:Y:S01]  /*9130*/  FMUL.FTZ R71, R0, R71 ;  /* 0x0000004700477220 */ /* 0x000fe20000410000 */
[C---:B------:R-:W-:Y:S01]  /*9140*/  FMUL.FTZ R72, R2.reuse, R72 ;  /* 0x0000004802487220 */ /* 0x040fe20000410000 */
[----:B------:R-:W-:Y:S03]  /*9150*/  FMUL.FTZ R73, R2, R73 ;  /* 0x0000004902497220 */ /* 0x000fe60000410000 */
[----:B------:R-:W3:Y:S01]  /*9160*/  MUFU.EX2 R164, R164 ;  /* 0x000000a400a47308 */ /* 0x000ee20000000800 */
[----:B--2---:R-:W-:Y:S01]  /*9170*/  F2FP.F16.F32.PACK_AB R130, R134, R7 ;  /* 0x000000078682723e */ /* 0x004fe200000000ff */
[C---:B------:R-:W-:Y:S01]  /*9180*/  FMUL.FTZ R74, R0.reuse, R74 ;  /* 0x0000004a004a7220 */ /* 0x040fe20000410000 */
[----:B------:R-:W-:Y:S01]  /*9190*/  FMUL.FTZ R75, R0, R75 ;  /* 0x0000004b004b7220 */ /* 0x000fe20000410000 */
        /* <DEDUP_REMOVED lines=12> */
[----:B------:R-:W-:Y:S01]  /*9260*/  FMUL.FTZ R88, R2, R88 ;  /* 0x0000005802587220 */ /* 0x000fe20000410000 */
[----:B---3--:R-:W-:Y:S01]  /*9270*/  F2FP.F16.F32.PACK_AB R131, R164, R135 ;  /* 0x00000087a483723e */ /* 0x008fe200000000ff */
[----:B------:R-:W-:Y:S01]  /*9280*/  FMUL.FTZ R89, R2, R89 ;  /* 0x0000005902597220 */ /* 0x000fe20000410000 */
[C---:B------:R-:W-:Y:S01]  /*9290*/  FMUL.FTZ R90, R0.reuse, R90 ;  /* 0x0000005a005a7220 */ /* 0x040fe20000410000 */
[----:B------:R-:W-:Y:S01]  /*92a0*/  FMUL.FTZ R91, R0, R91 ;  /* 0x0000005b005b7220 */ /* 0x000fe20000410000 */
[C---:B------:R-:W-:Y:S01]  /*92b0*/  FMUL.FTZ R92, R2.reuse, R92 ;  /* 0x0000005c025c7220 */ /* 0x040fe20000410000 */
[----:B------:R-:W-:Y:S01]  /*92c0*/  FMUL.FTZ R93, R2, R93 ;  /* 0x0000005d025d7220 */ /* 0x000fe20000410000 */
[C---:B------:R-:W-:Y:S01]  /*92d0*/  FMUL.FTZ R94, R0.reuse, R94 ;  /* 0x0000005e005e7220 */ /* 0x040fe20000410000 */
[C---:B-1----:R-:W-:Y:S01]  /*92e0*/  HMMA.16816.F32 R8, R128.reuse, R136, R8 ;  /* 0x000000888008723c */ /* 0x042fe20000001808 */
[----:B------:R-:W-:Y:S04]  /*92f0*/  MUFU.EX2 R222, R222 ;  /* 0x000000de00de7308 */ /* 0x000fe80000000800 */
[----:B------:R-:W-:Y:S01]  /*9300*/  FMUL.FTZ R95, R0, R95 ;  /* 0x0000005f005f7220 */ /* 0x000fe20000410000 */
[C---:B------:R-:W-:Y:S01]  /*9310*/  HMMA.16816.F32 R36, R128.reuse, R138, R36 ;  /* 0x0000008a8024723c */ /* 0x040fe20000001824 */
[----:B------:R-:W1:Y:S04]  /*9320*/  LDSM.16.MT88.4 R136, [R192+0xe000] ;  /* 0x00e00000c088783b */ /* 0x000e680000004200 */
[----:B------:R-:W-:Y:S01]  /*9330*/  MUFU.EX2 R225, R225 ;  /* 0x000000e100e17308 */ /* 0x000fe20000000800 */
[----:B------:R-:W-:Y:S01]  /*9340*/  ISETP.GT.AND P1, PT, R217, RZ, PT ;  /* 0x000000ffd900720c */ /* 0x000fe20003f24270 */
[C---:B------:R-:W-:Y:S01]  /*9350*/  FMUL.FTZ R96, R2.reuse, R96 ;  /* 0x0000006002607220 */ /* 0x040fe20000410000 */
[C---:B------:R-:W-:Y:S03]  /*9360*/  HMMA.16816.F32 R40, R128.reuse, R140, R40 ;  /* 0x0000008c8028723c */ /* 0x040fe60000001828 */
[----:B------:R-:W-:Y:S03]  /*9370*/  FMUL.FTZ R97, R2, R97 ;  /* 0x0000006102617220 */ /* 0x000fe60000410000 */
[C---:B------:R-:W-:Y:S01]  /*9380*/  HMMA.16816.F32 R44, R128.reuse, R142, R44 ;  /* 0x0000008e802c723c */ /* 0x040fe2000000182c */
[----:B------:R-:W2:Y:S01]  /*9390*/  LDSM.16.MT88.4 R140, [R190+0xe000] ;  /* 0x00e00000be8c783b */ /* 0x000ea20000004200 */
[----:B------:R-:W-:Y:S03]  /*93a0*/  MUFU.EX2 R224, R224 ;  /* 0x000000e000e07308 */ /* 0x000fe60000000800 */
[C---:B------:R-:W-:Y:S01]  /*93b0*/  FMUL.FTZ R98, R0.reuse, R98 ;  /* 0x0000006200627220 */ /* 0x040fe20000410000 */
[C---:B------:R-:W-:Y:S06]  /*93c0*/  HMMA.16816.F32 R48, R128.reuse, R144, R48 ;  /* 0x000000908030723c */ /* 0x040fec0000001830 */
[----:B------:R-:W-:Y:S01]  /*93d0*/  MUFU.EX2 R227, R227 ;  /* 0x000000e300e37308 */ /* 0x000fe20000000800 */
[----:B------:R-:W-:Y:S01]  /*93e0*/  FMUL.FTZ R99, R0, R99 ;  /* 0x0000006300637220 */ /* 0x000fe20000410000 */
[C---:B------:R-:W-:Y:S01]  /*93f0*/  HMMA.16816.F32 R52, R128.reuse, R146, R52 ;  /* 0x000000928034723c */ /* 0x040fe20000001834 */
[----:B------:R-:W3:Y:S02]  /*9400*/  LDSM.16.MT88.4 R144, [R189+0xe000] ;  /* 0x00e00000bd90783b */ /* 0x000ee40000004200 */
[--C-:B------:R-:W-:Y:S03]  /*9410*/  FFMA.FTZ R169, R12, UR4, -R168.reuse ;  /* 0x000000040ca97c23 */ /* 0x100fe600080108a8 */
[C---:B------:R-:W-:Y:S02]  /*9420*/  HMMA.16816.F32 R56, R128.reuse, R148, R56 ;  /* 0x000000948038723c */ /* 0x040fe40000001838 */
[----:B------:R-:W-:Y:S03]  /*9430*/  MUFU.EX2 R226, R226 ;  /* 0x000000e200e27308 */ /* 0x000fe60000000800 */
[C---:B------:R-:W-:Y:S01]  /*9440*/  FMUL.FTZ R12, R2.reuse, R124 ;  /* 0x0000007c020c7220 */ /* 0x040fe20000410000 */
[C---:B------:R-:W-:Y:S01]  /*9450*/  HMMA.16816.F32 R60, R128.reuse, R150, R60 ;  /* 0x00000096803c723c */ /* 0x040fe2000000183c */
[----:B------:R-:W4:Y:S05]  /*9460*/  LDSM.16.MT88.4 R148, [R188+0xe000] ;  /* 0x00e00000bc94783b */ /* 0x000f2a0000004200 */
[----:B------:R-:W-:Y:S01]  /*9470*/  MUFU.EX2 R169, R169 ;  /* 0x000000a900a97308 */ /* 0x000fe20000000800 */
[----:B------:R-:W-:Y:S01]  /*9480*/  FFMA.FTZ R170, R13, UR4, -R168 ;  /* 0x000000040daa7c23 */ /* 0x000fe200080108a8 */
[C---:B-1----:R-:W-:Y:S03]  /*9490*/  HMMA.16816.F32 R64, R128.reuse, R136, R64 ;  /* 0x000000888040723c */ /* 0x042fe60000001840 */
[----:B------:R-:W-:Y:S03]  /*94a0*/  FMUL.FTZ R13, R2, R125 ;  /* 0x0000007d020d7220 */ /* 0x000fe60000410000 */
[C---:B------:R-:W-:Y:S01]  /*94b0*/  HMMA.16816.F32 R68, R128.reuse, R138, R68 ;  /* 0x0000008a8044723c */ /* 0x040fe20000001844 */
[----:B------:R-:W1:Y:S01]  /*94c0*/  LDSM.16.MT88.4 R136, [R192+0x10000] ;  /* 0x01000000c088783b */ /* 0x000e620000004200 */
[----:B------:R-:W5:Y:S03]  /*94d0*/  MUFU.EX2 R170, R170 ;  /* 0x000000aa00aa7308 */ /* 0x000f660000000800 */
[--C-:B------:R-:W-:Y:S01]  /*94e0*/  FFMA.FTZ R171, R14, UR4, -R166.reuse ;  /* 0x000000040eab7c23 */ /* 0x100fe200080108a6 */
[C---:B--2---:R-:W-:Y:S06]  /*94f0*/  HMMA.16816.F32 R72, R128.reuse, R140, R72 ;  /* 0x0000008c8048723c */ /* 0x044fec0000001848 */
[----:B------:R-:W-:Y:S01]  /*9500*/  MUFU.EX2 R228, R228 ;  /* 0x000000e400e47308 */ /* 0x000fe20000000800 */
[C---:B------:R-:W-:Y:S01]  /*9510*/  FMUL.FTZ R14, R0.reuse, R126 ;  /* 0x0000007e000e7220 */ /* 0x040fe20000410000 */
[C---:B------:R-:W-:Y:S01]  /*9520*/  HMMA.16816.F32 R76, R128.reuse, R142, R76 ;  /* 0x0000008e804c723c */ /* 0x040fe2000000184c */
[----:B------:R-:W2:Y:S02]  /*9530*/  LDSM.16.MT88.4 R140, [R190+0x10000] ;  /* 0x01000000be8c783b */ /* 0x000ea40000004200 */
[----:B------:R-:W-:Y:S03]  /*9540*/  FFMA.FTZ R172, R15, UR4, -R166 ;  /* 0x000000040fac7c23 */ /* 0x000fe600080108a6 */
[C---:B---3--:R-:W-:Y:S02]  /*9550*/  HMMA.16816.F32 R80, R128.reuse, R144, R80 ;  /* 0x000000908050723c */ /* 0x048fe40000001850 */
[----:B------:R-:W-:Y:S03]  /*9560*/  MUFU.EX2 R171, R171 ;  /* 0x000000ab00ab7308 */ /* 0x000fe60000000800 */
[----:B------:R-:W-:Y:S01]  /*9570*/  FMUL.FTZ R15, R0, R127 ;  /* 0x0000007f000f7220 */ /* 0x000fe20000410000 */
[C---:B------:R-:W-:Y:S01]  /*9580*/  HMMA.16816.F32 R84, R128.reuse, R146, R84 ;  /* 0x000000928054723c */ /* 0x040fe20000001854 */
[----:B------:R-:W3:Y:S05]  /*9590*/  LDSM.16.MT88.4 R144, [R189+0x10000] ;  /* 0x01000000bd90783b */ /* 0x000eea0000004200 */
[----:B------:R-:W5:Y:S01]  /*95a0*/  MUFU.EX2 R172, R172 ;  /* 0x000000ac00ac7308 */ /* 0x000f620000000800 */
[C---:B------:R-:W-:Y:S01]  /*95b0*/  FMUL.FTZ R100, R2.reuse, R100 ;  /* 0x0000006402647220 */ /* 0x040fe20000410000 */
[C---:B----4-:R-:W-:Y:S01]  /*95c0*/  HMMA.16816.F32 R88, R128.reuse, R148, R88 ;  /* 0x000000948058723c */ /* 0x050fe20000001858 */
[----:B------:R-:W4:Y:S02]  /*95d0*/  LDSM.16.MT88.4 R124, [R188+0x10000] ;  /* 0x01000000bc7c783b */ /* 0x000f240000004200 */
[----:B------:R-:W-:Y:S03]  /*95e0*/  FMUL.FTZ R101, R2, R101 ;  /* 0x0000006502657220 */ /* 0x000fe60000410000 */
[C---:B------:R-:W-:Y:S05]  /*95f0*/  HMMA.16816.F32 R92, R128.reuse, R150, R92 ;  /* 0x00000096805c723c */ /* 0x040fea000000185c */
[C---:B------:R-:W-:Y:S01]  /*9600*/  FMUL.FTZ R102, R0.reuse, R102 ;  /* 0x0000006600667220 */ /* 0x040fe20000410000 */
[C---:B-1----:R-:W-:Y:S01]  /*9610*/  HMMA.16816.F32 R96, R128.reuse, R136, R96 ;  /* 0x000000888060723c */ /* 0x042fe20000001860 */
[----:B------:R-:W-:Y:S04]  /*9620*/  LDSM.16.MT88.4 R148, [R189+0xc800] ;  /* 0x00c80000bd94783b */ /* 0x000fe80000004200 */
[----:B------:R-:W-:Y:S01]  /*9630*/  FMUL.FTZ R103, R0, R103 ;  /* 0x0000006700677220 */ /* 0x000fe20000410000 */
[C---:B------:R-:W-:Y:S01]  /*9640*/  FMUL.FTZ R104, R2.reuse, R104 ;  /* 0x0000006802687220 */ /* 0x040fe20000410000 */
[----:B------:R-:W-:Y:S01]  /*9650*/  FMUL.FTZ R105, R2, R105 ;  /* 0x0000006902697220 */ /* 0x000fe20000410000 */
[C---:B------:R-:W-:Y:S03]  /*9660*/  FMUL.FTZ R106, R0.reuse, R106 ;  /* 0x0000006a006a7220 */ /* 0x040fe60000410000 */
[----:B------:R-:W-:Y:S01]  /*9670*/  FMUL.FTZ R107, R0, R107 ;  /* 0x0000006b006b7220 */ /* 0x000fe20000410000 */
[C---:B------:R-:W-:Y:S01]  /*9680*/  HMMA.16816.F32 R100, R128.reuse, R138, R100 ;  /* 0x0000008a8064723c */ /* 0x040fe20000001864 */
[----:B------:R-:W1:Y:S02]  /*9690*/  LDSM.16.MT88.4 R136, [R192+0xc800] ;  /* 0x00c80000c088783b */ /* 0x000e640000004200 */
[C---:B------:R-:W-:Y:S01]  /*96a0*/  FMUL.FTZ R108, R2.reuse, R108 ;  /* 0x0000006c026c7220 */ /* 0x040fe20000410000 */
[----:B------:R-:W-:Y:S01]  /*96b0*/  FMUL.FTZ R109, R2, R109 ;  /* 0x0000006d026d7220 */ /* 0x000fe20000410000 */
[C---:B------:R-:W-:Y:S01]  /*96c0*/  FMUL.FTZ R110, R0.reuse, R110 ;  /* 0x0000006e006e7220 */ /* 0x040fe20000410000 */
[C---:B--2---:R-:W-:Y:S05]  /*96d0*/  HMMA.16816.F32 R104, R128.reuse, R140, R104 ;  /* 0x0000008c8068723c */ /* 0x044fea0000001868 */
[----:B------:R-:W-:Y:S01]  /*96e0*/  FMUL.FTZ R111, R0, R111 ;  /* 0x0000006f006f7220 */ /* 0x000fe20000410000 */
[--C-:B------:R-:W-:Y:S01]  /*96f0*/  FFMA.FTZ R173, R16, UR4, -R168.reuse ;  /* 0x0000000410ad7c23 */ /* 0x100fe200080108a8 */
[----:B------:R-:W-:Y:S01]  /*9700*/  FFMA.FTZ R174, R17, UR4, -R168 ;  /* 0x0000000411ae7c23 */ /* 0x000fe200080108a8 */
[--C-:B------:R-:W-:Y:S03]  /*9710*/  FFMA.FTZ R175, R18, UR4, -R166.reuse ;  /* 0x0000000412af7c23 */ /* 0x100fe600080108a6 */
[----:B------:R-:W-:Y:S01]  /*9720*/  FFMA.FTZ R220, R19, UR4, -R166 ;  /* 0x0000000413dc7c23 */ /* 0x000fe200080108a6 */
[C---:B------:R-:W-:Y:S01]  /*9730*/  HMMA.16816.F32 R108, R128.reuse, R142, R108 ;  /* 0x0000008e806c723c */ /* 0x040fe2000000186c */
[----:B------:R-:W2:Y:S01]  /*9740*/  LDSM.16.MT88.4 R140, [R190+0xc800] ;  /* 0x00c80000be8c783b */ /* 0x000ea20000004200 */
[----:B------:R-:W-:Y:S01]  /*9750*/  MUFU.EX2 R173, R173 ;  /* 0x000000ad00ad7308 */ /* 0x000fe20000000800 */
[C---:B------:R-:W-:Y:S01]  /*9760*/  FMUL.FTZ R112, R2.reuse, R112 ;  /* 0x0000007002707220 */ /* 0x040fe20000410000 */
[----:B------:R-:W-:Y:S01]  /*9770*/  FMUL.FTZ R113, R2, R113 ;  /* 0x0000007102717220 */ /* 0x000fe20000410000 */
[C---:B------:R-:W-:Y:S01]  /*9780*/  FMUL.FTZ R114, R0.reuse, R114 ;  /* 0x0000007200727220 */ /* 0x040fe20000410000 */
[C---:B---3--:R-:W-:Y:S06]  /*9790*/  HMMA.16816.F32 R12, R128.reuse, R144, R12 ;  /* 0x00000090800c723c */ /* 0x048fec000000180c */
[----:B------:R-:W3:Y:S01]  /*97a0*/  MUFU.EX2 R174, R174 ;  /* 0x000000ae00ae7308 */ /* 0x000ee20000000800 */
[----:B------:R-:W-:Y:S01]  /*97b0*/  FMUL.FTZ R115, R0, R115 ;  /* 0x0000007300737220 */ /* 0x000fe20000410000 */
[C---:B------:R-:W-:Y:S03]  /*97c0*/  FMUL.FTZ R16, R2.reuse, R120 ;  /* 0x0000007802107220 */ /* 0x040fe60000410000 */
[----:B------:R-:W-:Y:S01]  /*97d0*/  FMUL.FTZ R17, R2, R121 ;  /* 0x0000007902117220 */ /* 0x000fe20000410000 */
[C---:B------:R-:W-:Y:S01]  /*97e0*/  FMUL.FTZ R18, R0.reuse, R122 ;  /* 0x0000007a00127220 */ /* 0x040fe20000410000 */
[----:B------:R-:W-:Y:S01]  /*97f0*/  FMUL.FTZ R19, R0, R123 ;  /* 0x0000007b00137220 */ /* 0x000fe20000410000 */
[C---:B------:R-:W-:Y:S02]  /*9800*/  HMMA.16816.F32 R112, R128.reuse, R146, R112 ;  /* 0x000000928070723c */ /* 0x040fe40000001870 */
[----:B------:R-:W-:Y:S01]  /*9810*/  MUFU.EX2 R175, R175 ;  /* 0x000000af00af7308 */ /* 0x000fe20000000800 */
[----:B------:R-:W2:Y:S01]  /*9820*/  LDSM.16.MT88.4 R144, [R188+0xc800] ;  /* 0x00c80000bc90783b */ /* 0x000ea20000004200 */
[C---:B------:R-:W-:Y:S01]  /*9830*/  FMUL.FTZ R116, R2.reuse, R116 ;  /* 0x0000007402747220 */ /* 0x040fe20000410000 */
[----:B------:R-:W-:Y:S01]  /*9840*/  FMUL.FTZ R117, R2, R117 ;  /* 0x0000007502757220 */ /* 0x000fe20000410000 */
[C---:B------:R-:W-:Y:S01]  /*9850*/  FMUL.FTZ R118, R0.reuse, R118 ;  /* 0x0000007600767220 */ /* 0x040fe20000410000 */
[C---:B----4-:R-:W-:Y:S05]  /*9860*/  HMMA.16816.F32 R16, R128.reuse, R124, R16 ;  /* 0x0000007c8010723c */ /* 0x050fea0000001810 */
[----:B------:R-:W4:Y:S01]  /*9870*/  MUFU.EX2 R220, R220 ;  /* 0x000000dc00dc7308 */ /* 0x000f220000000800 */
[----:B------:R-:W-:Y:S01]  /*9880*/  FMUL.FTZ R119, R0, R119 ;  /* 0x0000007700777220 */ /* 0x000fe20000410000 */
[----:B-----5:R-:W-:Y:S01]  /*9890*/  F2FP.F16.F32.PACK_AB R120, R170, R169 ;  /* 0x000000a9aa78723e */ /* 0x020fe200000000ff */
[----:B------:R-:W-:Y:S03]  /*98a0*/  FFMA.FTZ R165, R2, R221, R165 ;  /* 0x000000dd02a57223 */ /* 0x000fe600000100a5 */
[----:B------:R-:W-:Y:S02]  /*98b0*/  F2FP.F16.F32.PACK_AB R121, R172, R171 ;  /* 0x000000abac79723e */ /* 0x000fe400000000ff */
[----:B---3--:R-:W-:Y:S01]  /*98c0*/  F2FP.F16.F32.PACK_AB R122, R174, R173 ;  /* 0x000000adae7a723e */ /* 0x008fe200000000ff */
[----:B------:R-:W-:Y:S01]  /*98d0*/  HMMA.16816.F32 R116, R128, R126, R116 ;  /* 0x0000007e8074723c */ /* 0x000fe20000001874 */
[----:B------:R-:W3:Y:S02]  /*98e0*/  LDSM.16.MT88.4 R124, [R188+0xe800] ;  /* 0x00e80000bc7c783b */ /* 0x000ee40000004200 */
[----:B------:R-:W-:Y:S01]  /*98f0*/  MOV R133, R132 ;  /* 0x0000008400857202 */ /* 0x000fe20000000f00 */
[----:B------:R-:W-:Y:S01]  /*9900*/  FFMA.FTZ R167, R0, R219, R167 ;  /* 0x000000db00a77223 */ /* 0x000fe200000100a7 */
[----:B------:R-:W-:Y:S01]  /*9910*/  FADD.FTZ R0, R5, R165 ;  /* 0x000000a505007221 */ /* 0x000fe20000010000 */
[----:B----4-:R-:W-:Y:S03]  /*9920*/  F2FP.F16.F32.PACK_AB R123, R220, R175 ;  /* 0x000000afdc7b723e */ /* 0x010fe600000000ff */
[----:B------:R-:W4:Y:S02]  /*9930*/  LDSM.16.MT88.4 R128, [R192+0x10800] ;  /* 0x01080000c080783b */ /* 0x000f240000004200 */
[----:B------:R-:W-:Y:S01]  /*9940*/  FADD.FTZ R6, R6, R167 ;  /* 0x000000a706067221 */ /* 0x000fe20000010000 */
[----:B------:R-:W-:Y:S01]  /*9950*/  FADD.FTZ R7, R7, R0 ;  /* 0x0000000007077221 */ /* 0x000fe20000010000 */
[----:B------:R-:W-:Y:S01]  /*9960*/  IADD3 R0, R217, -0x1, RZ ;  /* 0xffffffffd9007810 */ /* 0x000fe20007ffe0ff */
[C---:B-1----:R-:W-:Y:S05]  /*9970*/  HMMA.16816.F32 R8, R120.reuse, R136, R8 ;  /* 0x000000887808723c */ /* 0x042fea0000001808 */
[----:B------:R-:W-:Y:S01]  /*9980*/  FADD.FTZ R135, R135, R6 ;  /* 0x0000000687877221 */ /* 0x000fe20000010000 */
[C---:B------:R-:W-:Y:S01]  /*9990*/  HMMA.16816.F32 R36, R120.reuse, R138, R36 ;  /* 0x0000008a7824723c */ /* 0x040fe20000001824 */
[----:B------:R-:W1:Y:S04]  /*99a0*/  LDSM.16.MT88.4 R136, [R190+0x10800] ;  /* 0x01080000be88783b */ /* 0x000e680000004200 */
[----:B------:R-:W-:Y:S01]  /*99b0*/  FADD.FTZ R134, R134, R7 ;  /* 0x0000000786867221 */ /* 0x000fe20000010000 */
[C---:B--2---:R-:W-:Y:S05]  /*99c0*/  HMMA.16816.F32 R40, R120.reuse, R140, R40 ;  /* 0x0000008c7828723c */ /* 0x044fea0000001828 */
[----:B------:R-:W-:Y:S01]  /*99d0*/  FADD.FTZ R164, R164, R135 ;  /* 0x00000087a4a47221 */ /* 0x000fe20000010000 */
[C---:B------:R-:W-:Y:S01]  /*99e0*/  HMMA.16816.F32 R44, R120.reuse, R142, R44 ;  /* 0x0000008e782c723c */ /* 0x040fe2000000182c */
[----:B------:R-:W2:Y:S04]  /*99f0*/  LDSM.16.MT88.4 R140, [R189+0x10800] ;  /* 0x01080000bd8c783b */ /* 0x000ea80000004200 */
[----:B------:R-:W-:Y:S01]  /*9a00*/  FADD.FTZ R169, R169, R134 ;  /* 0x00000086a9a97221 */ /* 0x000fe20000010000 */
[C---:B------:R-:W-:Y:S05]  /*9a10*/  HMMA.16816.F32 R48, R120.reuse, R148, R48 ;  /* 0x000000947830723c */ /* 0x040fea0000001830 */
[----:B------:R-:W-:Y:S01]  /*9a20*/  FADD.FTZ R171, R171, R164 ;  /* 0x000000a4abab7221 */ /* 0x000fe20000010000 */
[C---:B------:R-:W-:Y:S01]  /*9a30*/  HMMA.16816.F32 R52, R120.reuse, R150, R52 ;  /* 0x000000967834723c */ /* 0x040fe20000001834 */
[----:B------:R-:W-:Y:S04]  /*9a40*/  LDSM.16.MT88.4 R148, [R192+0xf000] ;  /* 0x00f00000c094783b */ /* 0x000fe80000004200 */
        /* <DEDUP_REMOVED lines=13> */
[C---:B------:R-:W-:Y:S05]  /*9b20*/  HMMA.16816.F32 R76, R120.reuse, R158, R76 ;  /* 0x0000009e784c723c */ /* 0x040fea000000184c */
[--C-:B------:R-:W-:Y:S01]  /*9b30*/  FFMA.FTZ R156, R20, UR4, -R168.reuse ;  /* 0x00000004149c7c23 */ /* 0x100fe200080108a8 */
[C---:B------:R-:W-:Y:S05]  /*9b40*/  HMMA.16816.F32 R80, R120.reuse, R160, R80 ;  /* 0x000000a07850723c */ /* 0x040fea0000001850 */
[----:B------:R-:W-:Y:S01]  /*9b50*/  FFMA.FTZ R157, R21, UR4, -R168 ;  /* 0x00000004159d7c23 */ /* 0x000fe200080108a8 */
[C---:B------:R-:W-:Y:S01]  /*9b60*/  HMMA.16816.F32 R84, R120.reuse, R162, R84 ;  /* 0x000000a27854723c */ /* 0x040fe20000001854 */
[----:B------:R-:W-:Y:S04]  /*9b70*/  MUFU.EX2 R156, R156 ;  /* 0x0000009c009c7308 */ /* 0x000fe80000000800 */
[--C-:B------:R-:W-:Y:S01]  /*9b80*/  FFMA.FTZ R158, R22, UR4, -R166.reuse ;  /* 0x00000004169e7c23 */ /* 0x100fe200080108a6 */
[C---:B---3--:R-:W-:Y:S05]  /*9b90*/  HMMA.16816.F32 R88, R120.reuse, R124, R88 ;  /* 0x0000007c7858723c */ /* 0x048fea0000001858 */
[----:B------:R-:W3:Y:S01]  /*9ba0*/  MUFU.EX2 R157, R157 ;  /* 0x0000009d009d7308 */ /* 0x000ee20000000800 */
[----:B------:R-:W-:Y:S01]  /*9bb0*/  FFMA.FTZ R159, R23, UR4, -R166 ;  /* 0x00000004179f7c23 */ /* 0x000fe200080108a6 */
[C---:B------:R-:W-:Y:S01]  /*9bc0*/  HMMA.16816.F32 R92, R120.reuse, R126, R92 ;  /* 0x0000007e785c723c */ /* 0x040fe2000000185c */
[----:B------:R-:W5:Y:S03]  /*9bd0*/  LDSM.16.MT88.4 R20, [R188+0x10800] ;  /* 0x01080000bc14783b */ /* 0x000f660000004200 */
[--C-:B------:R-:W-:Y:S02]  /*9be0*/  FFMA.FTZ R160, R24, UR4, -R168.reuse ;  /* 0x0000000418a07c23 */ /* 0x100fe400080108a8 */
[C---:B----4-:R-:W-:Y:S02]  /*9bf0*/  HMMA.16816.F32 R96, R120.reuse, R128, R96 ;  /* 0x000000807860723c */ /* 0x050fe40000001860 */
[----:B------:R-:W-:Y:S01]  /*9c00*/  MUFU.EX2 R158, R158 ;  /* 0x0000009e009e7308 */ /* 0x000fe20000000800 */
[----:B------:R-:W4:Y:S02]  /*9c10*/  LDSM.16.MT88.4 R124, [R192+0xd000] ;  /* 0x00d00000c07c783b */ /* 0x000f240000004200 */
[----:B------:R-:W-:Y:S01]  /*9c20*/  FFMA.FTZ R161, R25, UR4, -R168 ;  /* 0x0000000419a17c23 */ /* 0x000fe200080108a8 */
[C---:B------:R-:W-:Y:S06]  /*9c30*/  HMMA.16816.F32 R100, R120.reuse, R130, R100 ;  /* 0x000000827864723c */ /* 0x040fec0000001864 */
[----:B------:R-:W5:Y:S01]  /*9c40*/  MUFU.EX2 R159, R159 ;  /* 0x0000009f009f7308 */ /* 0x000f620000000800 */
[----:B------:R-:W4:Y:S01]  /*9c50*/  LDSM.16.MT88.4 R128, [R190+0xd000] ;  /* 0x00d00000be80783b */ /* 0x000f220000004200 */
[C---:B-1----:R-:W-:Y:S03]  /*9c60*/  HMMA.16816.F32 R104, R120.reuse, R136, R104 ;  /* 0x000000887868723c */ /* 0x042fe60000001868 */
[----:B---3--:R-:W-:Y:S03]  /*9c70*/  F2FP.F16.F32.PACK_AB R24, R157, R156 ;  /* 0x0000009c9d18723e */ /* 0x008fe600000000ff */
[C---:B------:R-:W-:Y:S01]  /*9c80*/  HMMA.16816.F32 R108, R120.reuse, R138, R108 ;  /* 0x0000008a786c723c */ /* 0x040fe2000000186c */
[----:B------:R-:W1:Y:S01]  /*9c90*/  LDSM.16.MT88.4 R136, [R189+0xd000] ;  /* 0x00d00000bd88783b */ /* 0x000e620000004200 */
[----:B------:R-:W-:Y:S03]  /*9ca0*/  MUFU.EX2 R160, R160 ;  /* 0x000000a000a07308 */ /* 0x000fe60000000800 */
[--C-:B------:R-:W-:Y:S01]  /*9cb0*/  FFMA.FTZ R162, R26, UR4, -R166.reuse ;  /* 0x000000041aa27c23 */ /* 0x100fe200080108a6 */
[C---:B--2---:R-:W-:Y:S06]  /*9cc0*/  HMMA.16816.F32 R12, R120.reuse, R140, R12 ;  /* 0x0000008c780c723c */ /* 0x044fec000000180c */
[----:B------:R-:W2:Y:S01]  /*9cd0*/  MUFU.EX2 R161, R161 ;  /* 0x000000a100a17308 */ /* 0x000ea20000000800 */
[----:B------:R-:W-:Y:S01]  /*9ce0*/  FFMA.FTZ R163, R27, UR4, -R166 ;  /* 0x000000041ba37c23 */ /* 0x000fe200080108a6 */
[C---:B------:R-:W-:Y:S01]  /*9cf0*/  HMMA.16816.F32 R112, R120.reuse, R142, R112 ;  /* 0x0000008e7870723c */ /* 0x040fe20000001870 */
[----:B------:R-:W3:Y:S02]  /*9d00*/  LDSM.16.MT88.4 R140, [R190+0xf000] ;  /* 0x00f00000be8c783b */ /* 0x000ee40000004200 */
[----:B-----5:R-:W-:Y:S03]  /*9d10*/  F2FP.F16.F32.PACK_AB R25, R159, R158 ;  /* 0x0000009e9f19723e */ /* 0x020fe600000000ff */
[C---:B------:R-:W-:Y:S02]  /*9d20*/  HMMA.16816.F32 R16, R120.reuse, R20, R16 ;  /* 0x000000147810723c */ /* 0x040fe40000001810 */
[----:B------:R-:W-:Y:S03]  /*9d30*/  MUFU.EX2 R162, R162 ;  /* 0x000000a200a27308 */ /* 0x000fe60000000800 */
[----:B------:R-:W-:Y:S01]  /*9d40*/  FFMA.FTZ R168, R33, UR4, -R168 ;  /* 0x0000000421a87c23 */ /* 0x000fe200080108a8 */
[----:B------:R-:W-:Y:S01]  /*9d50*/  HMMA.16816.F32 R116, R120, R22, R116 ;  /* 0x000000167874723c */ /* 0x000fe20000001874 */
[----:B------:R-:W5:Y:S05]  /*9d60*/  LDSM.16.MT88.4 R20, [R188+0xf000] ;  /* 0x00f00000bc14783b */ /* 0x000f6a0000004200 */
[----:B------:R-:W4:Y:S01]  /*9d70*/  MUFU.EX2 R163, R163 ;  /* 0x000000a300a37308 */ /* 0x000f220000000800 */
[----:B--2---:R-:W-:Y:S01]  /*9d80*/  F2FP.F16.F32.PACK_AB R26, R161, R160 ;  /* 0x000000a0a11a723e */ /* 0x004fe200000000ff */
[----:B------:R-:W-:Y:S03]  /*9d90*/  FFMA.FTZ R166, R35, UR4, -R166 ;  /* 0x0000000423a67c23 */ /* 0x000fe600080108a6 */
[----:B------:R-:W-:Y:S01]  /*9da0*/  FADD.FTZ R156, R156, R173 ;  /* 0x000000ad9c9c7221 */ /* 0x000fe20000010000 */
[----:B------:R-:W-:Y:S01]  /*9db0*/  MOV R217, R0 ;  /* 0x0000000000d97202 */ /* 0x000fe20000000f00 */
[----:B------:R-:W2:Y:S03]  /*9dc0*/  LDSM.16.MT88.4 R120, [R192+0x11000] ;  /* 0x01100000c078783b */ /* 0x000ea60000004200 */
[----:B------:R-:W2:Y:S01]  /*9dd0*/  MUFU.EX2 R229, R168 ;  /* 0x000000a800e57308 */ /* 0x000ea20000000800 */
[----:B------:R-:W-:Y:S01]  /*9de0*/  FADD.FTZ R158, R158, R5 ;  /* 0x000000059e9e7221 */ /* 0x000fe20000010000 */
[----:B------:R-:W-:Y:S01]  /*9df0*/  FADD.FTZ R157, R157, R156 ;  /* 0x0000009c9d9d7221 */ /* 0x000fe20000010000 */
[----:B------:R-:W-:Y:S02]  /*9e00*/  MOV R0, R3 ;  /* 0x0000000300007202 */ /* 0x000fe40000000f00 */
[----:B------:R-:W-:Y:S01]  /*9e10*/  FADD.FTZ R159, R159, R158 ;  /* 0x0000009e9f9f7221 */ /* 0x000fe20000010000 */
[----:B------:R-:W-:Y:S01]  /*9e20*/  LDSM.16.MT88.4 R32, [R188+0xd800] ;  /* 0x00d80000bc20783b */ /* 0x000fe20000004200 */
[----:B------:R-:W-:Y:S03]  /*9e30*/  FADD.FTZ R160, R160, R157 ;  /* 0x0000009da0a07221 */ /* 0x000fe60000010000 */
[----:B------:R-:W2:Y:S01]  /*9e40*/  MUFU.EX2 R231, R166 ;  /* 0x000000a600e77308 */ /* 0x000ea20000000800 */
[----:B----4-:R-:W-:Y:S01]  /*9e50*/  F2FP.F16.F32.PACK_AB R27, R163, R162 ;  /* 0x000000a2a31b723e */ /* 0x010fe200000000ff */
[----:B------:R-:W-:Y:S01]  /*9e60*/  FADD.FTZ R162, R162, R159 ;  /* 0x0000009fa2a27221 */ /* 0x000fe20000010000 */
[----:B------:R-:W-:Y:S03]  /*9e70*/  FADD.FTZ R161, R161, R160 ;  /* 0x000000a0a1a17221 */ /* 0x000fe60000010000 */
[----:B------:R-:W-:Y:S02]  /*9e80*/  FADD.FTZ R163, R163, R162 ;  /* 0x000000a2a3a37221 */ /* 0x000fe40000010000 */
[C---:B------:R-:W-:Y:S06]  /*9e90*/  HMMA.16816.F32 R8, R24.reuse, R124, R8 ;  /* 0x0000007c1808723c */ /* 0x040fec0000001808 */
[C---:B------:R-:W-:Y:S01]  /*9ea0*/  HMMA.16816.F32 R36, R24.reuse, R126, R36 ;  /* 0x0000007e1824723c */ /* 0x040fe20000001824 */
[----:B------:R-:W4:Y:S05]  /*9eb0*/  LDSM.16.MT88.4 R124, [R190+0x11000] ;  /* 0x01100000be7c783b */ /* 0x000f2a0000004200 */
[C---:B------:R-:W-:Y:S06]  /*9ec0*/  HMMA.16816.F32 R40, R24.reuse, R128, R40 ;  /* 0x000000801828723c */ /* 0x040fec0000001828 */
[C---:B------:R-:W-:Y:S01]  /*9ed0*/  HMMA.16816.F32 R44, R24.reuse, R130, R44 ;  /* 0x00000082182c723c */ /* 0x040fe2000000182c */
[----:B------:R-:W4:Y:S05]  /*9ee0*/  LDSM.16.MT88.4 R128, [R189+0x11000] ;  /* 0x01100000bd80783b */ /* 0x000f2a0000004200 */
[C---:B-1----:R-:W-:Y:S06]  /*9ef0*/  HMMA.16816.F32 R48, R24.reuse, R136, R48 ;  /* 0x000000881830723c */ /* 0x042fec0000001830 */
[C---:B------:R-:W-:Y:S01]  /*9f00*/  HMMA.16816.F32 R52, R24.reuse, R138, R52 ;  /* 0x0000008a1834723c */ /* 0x040fe20000001834 */
[----:B------:R-:W1:Y:S05]  /*9f10*/  LDSM.16.MT88.4 R136, [R188+0x11000] ;  /* 0x01100000bc88783b */ /* 0x000e6a0000004200 */
        /* <DEDUP_REMOVED lines=8> */
[----:B------:R-:W-:Y:S05]  /*9fa0*/  LDSM.16.MT88.4 R140, [R189+0xd800] ;  /* 0x00d80000bd8c783b */ /* 0x000fea0000004200 */
[C---:B------:R-:W-:Y:S06]  /*9fb0*/  HMMA.16816.F32 R80, R24.reuse, R152, R80 ;  /* 0x000000981850723c */ /* 0x040fec0000001850 */
[C---:B------:R-:W-:Y:S01]  /*9fc0*/  HMMA.16816.F32 R84, R24.reuse, R154, R84 ;  /* 0x0000009a1854723c */ /* 0x040fe20000001854 */
[----:B------:R-:W-:Y:S05]  /*9fd0*/  LDSM.16.MT88.4 R152, [R188+0xf800] ;  /* 0x00f80000bc98783b */ /* 0x000fea0000004200 */
[C---:B-----5:R-:W-:Y:S06]  /*9fe0*/  HMMA.16816.F32 R88, R24.reuse, R20, R88 ;  /* 0x000000141858723c */ /* 0x060fec0000001858 */
[C---:B------:R-:W-:Y:S05]  /*9ff0*/  HMMA.16816.F32 R92, R24.reuse, R22, R92 ;  /* 0x00000016185c723c */ /* 0x040fea000000185c */
[----:B------:R-:W-:Y:S01]  /*a000*/  F2FP.F16.F32.PACK_AB R20, R225, R222 ;  /* 0x000000dee114723e */ /* 0x000fe200000000ff */
[C---:B--2---:R-:W-:Y:S05]  /*a010*/  HMMA.16816.F32 R96, R24.reuse, R120, R96 ;  /* 0x000000781860723c */ /* 0x044fea0000001860 */
[----:B------:R-:W-:Y:S01]  /*a020*/  F2FP.F16.F32.PACK_AB R21, R227, R224 ;  /* 0x000000e0e315723e */ /* 0x000fe200000000ff */
[C---:B------:R-:W-:Y:S01]  /*a030*/  HMMA.16816.F32 R100, R24.reuse, R122, R100 ;  /* 0x0000007a1864723c */ /* 0x040fe20000001864 */
[----:B------:R-:W2:Y:S04]  /*a040*/  LDSM.16.MT88.4 R120, [R190+0xd800] ;  /* 0x00d80000be78783b */ /* 0x000ea80000004200 */
[----:B------:R-:W-:Y:S01]  /*a050*/  F2FP.F16.F32.PACK_AB R22, R229, R226 ;  /* 0x000000e2e516723e */ /* 0x000fe200000000ff */
[C---:B----4-:R-:W-:Y:S05]  /*a060*/  HMMA.16816.F32 R104, R24.reuse, R124, R104 ;  /* 0x0000007c1868723c */ /* 0x050fea0000001868 */
[----:B------:R-:W-:Y:S01]  /*a070*/  F2FP.F16.F32.PACK_AB R23, R231, R228 ;  /* 0x000000e4e717723e */ /* 0x000fe200000000ff */
[C---:B------:R-:W-:Y:S01]  /*a080*/  HMMA.16816.F32 R108, R24.reuse, R126, R108 ;  /* 0x0000007e186c723c */ /* 0x040fe2000000186c */
[----:B------:R-:W3:Y:S04]  /*a090*/  LDSM.16.MT88.4 R124, [R192+0xf800] ;  /* 0x00f80000c07c783b */ /* 0x000ee80000004200 */
[----:B------:R-:W-:Y:S01]  /*a0a0*/  FADD.FTZ R222, R222, R161 ;  /* 0x000000a1dede7221 */ /* 0x000fe20000010000 */
[C---:B------:R-:W-:Y:S05]  /*a0b0*/  HMMA.16816.F32 R12, R24.reuse, R128, R12 ;  /* 0x00000080180c723c */ /* 0x040fea000000180c */
[----:B------:R-:W-:Y:S01]  /*a0c0*/  FADD.FTZ R224, R224, R163 ;  /* 0x000000a3e0e07221 */ /* 0x000fe20000010000 */
[C---:B------:R-:W-:Y:S05]  /*a0d0*/  HMMA.16816.F32 R112, R24.reuse, R130, R112 ;  /* 0x000000821870723c */ /* 0x040fea0000001870 */
[----:B------:R-:W-:Y:S01]  /*a0e0*/  FADD.FTZ R225, R225, R222 ;  /* 0x000000dee1e17221 */ /* 0x000fe20000010000 */
[C---:B-1----:R-:W-:Y:S05]  /*a0f0*/  HMMA.16816.F32 R16, R24.reuse, R136, R16 ;  /* 0x000000881810723c */ /* 0x042fea0000001810 */
[----:B------:R-:W-:Y:S01]  /*a100*/  FADD.FTZ R227, R227, R224 ;  /* 0x000000e0e3e37221 */ /* 0x000fe20000010000 */
[----:B------:R-:W-:Y:S01]  /*a110*/  HMMA.16816.F32 R116, R24, R138, R116 ;  /* 0x0000008a1874723c */ /* 0x000fe20000001874 */
[----:B------:R-:W1:Y:S04]  /*a120*/  LDSM.16.MT88.4 R24, [R192+0x11800] ;  /* 0x01180000c018783b */ /* 0x000e680000004200 */
[----:B------:R-:W-:Y:S01]  /*a130*/  FADD.FTZ R226, R226, R225 ;  /* 0x000000e1e2e27221 */ /* 0x000fe20000010000 */
[C---:B------:R-:W-:Y:S03]  /*a140*/  HMMA.16816.F32 R128, R20.reuse, R28, R8 ;  /* 0x0000001c1480723c */ /* 0x040fe60000001808 */
[----:B------:R-:W4:Y:S02]  /*a150*/  LDSM.16.MT88.4 R8, [R190+0x11800] ;  /* 0x01180000be08783b */ /* 0x000f240000004200 */
[----:B------:R-:W-:Y:S01]  /*a160*/  FADD.FTZ R228, R228, R227 ;  /* 0x000000e3e4e47221 */ /* 0x000fe20000010000 */
[C---:B------:R-:W-:Y:S05]  /*a170*/  HMMA.16816.F32 R36, R20.reuse, R30, R36 ;  /* 0x0000001e1424723c */ /* 0x040fea0000001824 */
[----:B------:R-:W5:Y:S01]  /*a180*/  LDSM.16.MT88.4 R28, [R189+0x11800] ;  /* 0x01180000bd1c783b */ /* 0x000f620000004200 */
[C---:B--2---:R-:W-:Y:S05]  /*a190*/  HMMA.16816.F32 R40, R20.reuse, R120, R40 ;  /* 0x000000781428723c */ /* 0x044fea0000001828 */
[----:B------:R-:W-:Y:S01]  /*a1a0*/  FADD.FTZ R221, R229, R226 ;  /* 0x000000e2e5dd7221 */ /* 0x000fe20000010000 */
[C---:B------:R-:W-:Y:S05]  /*a1b0*/  HMMA.16816.F32 R44, R20.reuse, R122, R44 ;  /* 0x0000007a142c723c */ /* 0x040fea000000182c */
[----:B------:R-:W-:Y:S01]  /*a1c0*/  FADD.FTZ R219, R231, R228 ;  /* 0x000000e4e7db7221 */ /* 0x000fe20000010000 */
[C---:B------:R-:W-:Y:S06]  /*a1d0*/  HMMA.16816.F32 R48, R20.reuse, R140, R48 ;  /* 0x0000008c1430723c */ /* 0x040fec0000001830 */
[C---:B------:R-:W-:Y:S06]  /*a1e0*/  HMMA.16816.F32 R52, R20.reuse, R142, R52 ;  /* 0x0000008e1434723c */ /* 0x040fec0000001834 */
[C---:B------:R-:W-:Y:S06]  /*a1f0*/  HMMA.16816.F32 R56, R20.reuse, R32, R56 ;  /* 0x000000201438723c */ /* 0x040fec0000001838 */
[C---:B------:R-:W-:Y:S01]  /*a200*/  HMMA.16816.F32 R60, R20.reuse, R34, R60 ;  /* 0x00000022143c723c */ /* 0x040fe2000000183c */
[----:B------:R-:W2:Y:S05]  /*a210*/  LDSM.16.MT88.4 R32, [R188+0x11800] ;  /* 0x01180000bc20783b */ /* 0x000eaa0000004200 */
[C---:B---3--:R-:W-:Y:S06]  /*a220*/  HMMA.16816.F32 R64, R20.reuse, R124, R64 ;  /* 0x0000007c1440723c */ /* 0x048fec0000001840 */
[C---:B------:R-:W-:Y:S06]  /*a230*/  HMMA.16816.F32 R68, R20.reuse, R126, R68 ;  /* 0x0000007e1444723c */ /* 0x040fec0000001844 */
[C---:B------:R-:W-:Y:S06]  /*a240*/  HMMA.16816.F32 R72, R20.reuse, R144, R72 ;  /* 0x000000901448723c */ /* 0x040fec0000001848 */
[C---:B------:R-:W-:Y:S06]  /*a250*/  HMMA.16816.F32 R76, R20.reuse, R146, R76 ;  /* 0x00000092144c723c */ /* 0x040fec000000184c */
[C---:B------:R-:W-:Y:S06]  /*a260*/  HMMA.16816.F32 R80, R20.reuse, R148, R80 ;  /* 0x000000941450723c */ /* 0x040fec0000001850 */
[C---:B------:R-:W-:Y:S06]  /*a270*/  HMMA.16816.F32 R84, R20.reuse, R150, R84 ;  /* 0x000000961454723c */ /* 0x040fec0000001854 */
[C---:B------:R-:W-:Y:S06]  /*a280*/  HMMA.16816.F32 R88, R20.reuse, R152, R88 ;  /* 0x000000981458723c */ /* 0x040fec0000001858 */
[C---:B------:R-:W-:Y:S06]  /*a290*/  HMMA.16816.F32 R92, R20.reuse, R154, R92 ;  /* 0x0000009a145c723c */ /* 0x040fec000000185c */
[C---:B-1----:R-:W-:Y:S06]  /*a2a0*/  HMMA.16816.F32 R96, R20.reuse, R24, R96 ;  /* 0x000000181460723c */ /* 0x042fec0000001860 */
[C---:B------:R-:W-:Y:S06]  /*a2b0*/  HMMA.16816.F32 R100, R20.reuse, R26, R100 ;  /* 0x0000001a1464723c */ /* 0x040fec0000001864 */
[C---:B----4-:R-:W-:Y:S06]  /*a2c0*/  HMMA.16816.F32 R104, R20.reuse, R8, R104 ;  /* 0x000000081468723c */ /* 0x050fec0000001868 */
[C---:B------:R-:W-:Y:S06]  /*a2d0*/  HMMA.16816.F32 R108, R20.reuse, R10, R108 ;  /* 0x0000000a146c723c */ /* 0x040fec000000186c */
[C---:B-----5:R-:W-:Y:S06]  /*a2e0*/  HMMA.16816.F32 R124, R20.reuse, R28, R12 ;  /* 0x0000001c147c723c */ /* 0x060fec000000180c */
[C---:B------:R-:W-:Y:S06]  /*a2f0*/  HMMA.16816.F32 R112, R20.reuse, R30, R112 ;  /* 0x0000001e1470723c */ /* 0x040fec0000001870 */
[C---:B--2---:R-:W-:Y:S06]  /*a300*/  HMMA.16816.F32 R120, R20.reuse, R32, R16 ;  /* 0x000000201478723c */ /* 0x044fec0000001810 */
[----:B------:R-:W-:Y:S01]  /*a310*/  HMMA.16816.F32 R116, R20, R34, R116 ;  /* 0x000000221474723c */ /* 0x000fe20000001874 */
[----:B------:R-:W-:Y:S11]  /*a320*/  @!UPT UIADD3 URZ, URZ, URZ, URZ ;  /* 0x0000003f3f3ff290 */ /* 0x000ff6000fffe03f */
[----:B------:R-:W-:Y:S01]  /*a330*/  @!UPT UIADD3 URZ, URZ, URZ, URZ ;  /* 0x0000003f3f3ff290 */ /* 0x000fe2000fffe03f */
[----:B------:R-:W-:Y:S11]  /*a340*/  @P1 BRA `(.L_x_746) ;  /* 0xffffffc8001c1947 */ /* 0x000ff6000383ffff */
.L_x_742:
[----:B------:R-:W1:Y:S01]  /*a350*/  SHFL.BFLY PT, R0, R219, 0x2, 0x1f ;  /* 0x0c401f00db007f89 */ /* 0x000e6200000e0000 */
[----:B------:R-:W2:Y:S01]  /*a360*/  S2UR UR4, SR_CgaCtaId ;  /* 0x00000000000479c3 */ /* 0x000ea20000008800 */
[----:B------:R-:W-:Y:S01]  /*a370*/  MOV R5, 0x3f800000 ;  /* 0x3f80000000057802 */ /* 0x000fe20000000f00 */
[----:B------:R-:W-:Y:S01]  /*a380*/  UMOV UR5, 0x400 ;  /* 0x0000040000057882 */ /* 0x000fe20000000000 */
[----:B------:R-:W3:Y:S01]  /*a390*/  SHFL.BFLY PT, R2, R221, 0x2, 0x1f ;  /* 0x0c401f00dd027f89 */ /* 0x000ee200000e0000 */
[----:B------:R-:W-:Y:S01]  /*a3a0*/  MOV R6, 0x3f800000 ;  /* 0x3f80000000067802 */ /* 0x000fe20000000f00 */
[----:B-1----:R-:W-:Y:S01]  /*a3b0*/  FADD.FTZ R7, R0, R219 ;  /* 0x000000db00077221 */ /* 0x002fe20000010000 */
[----:B--2---:R-:W-:Y:S01]  /*a3c0*/  ULEA UR4, UR4, UR5, 0x18 ;  /* 0x0000000504047291 */ /* 0x004fe2000f8ec03f */
[----:B------:R-:W1:Y:S01]  /*a3d0*/  S2R R0, SR_TID.X ;  /* 0x0000000000007919 */ /* 0x000e620000002100 */
[----:B---3--:R-:W-:Y:S02]  /*a3e0*/  FADD.FTZ R9, R2, R221 ;  /* 0x000000dd02097221 */ /* 0x008fe40000010000 */
[----:B------:R-:W2:Y:S04]  /*a3f0*/  SHFL.BFLY PT, R2, R7, 0x1, 0x1f ;  /* 0x0c201f0007027f89 */ /* 0x000ea800000e0000 */
[----:B------:R-:W3:Y:S01]  /*a400*/  SHFL.BFLY PT, R4, R9, 0x1, 0x1f ;  /* 0x0c201f0009047f89 */ /* 0x000ee200000e0000 */
[----:B--2---:R-:W-:Y:S01]  /*a410*/  FADD.FTZ R2, R7, R2 ;  /* 0x0000000207027221 */ /* 0x004fe20000010000 */
[----:B-1----:R-:W-:Y:S01]  /*a420*/  SHF.R.S32.HI R7, RZ, 0x1f, R0 ;  /* 0x0000001fff077819 */ /* 0x002fe20000011400 */
[----:B---3--:R-:W-:-:S03]  /*a430*/  FADD.FTZ R4, R9, R4 ;  /* 0x0000000409047221 */ /* 0x008fc60000010000 */
[----:B------:R-:W-:Y:S02]  /*a440*/  FSETP.NE.FTZ.AND P3, PT, R2, RZ, PT ;  /* 0x000000ff0200720b */ /* 0x000fe40003f75000 */
[----:B------:R-:W-:Y:S02]  /*a450*/  LEA.HI R8, R7, R0, RZ, 0x2 ;  /* 0x0000000007087211 */ /* 0x000fe400078f10ff */
[----:B------:R-:W-:Y:S02]  /*a460*/  FSETP.NE.FTZ.AND P4, PT, R4, RZ, PT ;  /* 0x000000ff0400720b */ /* 0x000fe40003f95000 */
[--C-:B------:R-:W-:Y:S02]  /*a470*/  SHF.R.S32.HI R10, RZ, 0x2, R8.reuse ;  /* 0x00000002ff0a7819 */ /* 0x100fe40000011408 */
[----:B------:R-:W-:Y:S02]  /*a480*/  SHF.R.S32.HI R9, RZ, 0x1f, R8 ;  /* 0x0000001fff097819 */ /* 0x000fe40000011408 */
[----:B------:R-:W-:-:S02]  /*a490*/  LOP3.LUT R11, R8, 0x3ffffffc, RZ, 0xc0, !PT ;  /* 0x3ffffffc080b7812 */ /* 0x000fc400078ec0ff */
[----:B------:R-:W-:Y:S01]  /*a4a0*/  LEA.HI R9, R9, R10, RZ, 0x3 ;  /* 0x0000000a09097211 */ /* 0x000fe200078f18ff */
[----:B------:R-:W1:Y:S01]  /*a4b0*/  @P3 MUFU.RCP R6, R2 ;  /* 0x0000000200063308 */ /* 0x000e620000001000 */
[----:B------:R-:W-:Y:S02]  /*a4c0*/  IADD3 R11, -R11, R0, RZ ;  /* 0x000000000b0b7210 */ /* 0x000fe40007ffe1ff */
[----:B------:R-:W-:-:S04]  /*a4d0*/  LOP3.LUT R9, R9, 0xfffffff8, RZ, 0xc0, !PT ;  /* 0xfffffff809097812 */ /* 0x000fc800078ec0ff */
[----:B------:R-:W-:Y:S01]  /*a4e0*/  IADD3 R9, R10, -R9, RZ ;  /* 0x800000090a097210 */ /* 0x000fe20007ffe0ff */
[----:B------:R-:W2:Y:S01]  /*a4f0*/  @P4 MUFU.RCP R5, R4 ;  /* 0x0000000400054308 */ /* 0x000ea20000001000 */
[----:B------:R-:W-:Y:S02]  /*a500*/  LEA.HI R10, R7, R0, RZ, 0x5 ;  /* 0x00000000070a7211 */ /* 0x000fe400078f28ff */
[C---:B------:R-:W-:Y:S02]  /*a510*/  SHF.L.U32 R12, R9.reuse, 0x6, RZ ;  /* 0x00000006090c7819 */ /* 0x040fe400000006ff */
[----:B------:R-:W-:Y:S02]  /*a520*/  SHF.R.S32.HI R8, RZ, 0x5, R10 ;  /* 0x00000005ff087819 */ /* 0x000fe4000001140a */
[----:B------:R-:W-:Y:S01]  /*a530*/  LOP3.LUT R12, R12, 0x1c0, RZ, 0xc0, !PT ;  /* 0x000001c00c0c7812 */ /* 0x000fe200078ec0ff */
[----:B------:R-:W-:Y:S01]  /*a540*/  @P4 MUFU.LG2 R4, R4 ;  /* 0x0000000400044308 */ /* 0x000fe20000000c00 */
[----:B------:R-:W-:Y:S01]  /*a550*/  LOP3.LUT R13, R9, 0x1, RZ, 0xc0, !PT ;  /* 0x00000001090d7812 */ /* 0x000fe200078ec0ff */
[----:B-1----:R-:W-:Y:S01]  /*a560*/  FMUL.FTZ R131, R6, R131 ;  /* 0x0000008306837220 */ /* 0x002fe20000410000 */
[----:B------:R-:W-:Y:S01]  /*a570*/  LEA R11, R8, R11, 0x9 ;  /* 0x0000000b080b7211 */ /* 0x000fe200078e48ff */
[----:B------:R-:W-:Y:S01]  /*a580*/  FMUL.FTZ R130, R6, R130 ;  /* 0x0000008206827220 */ /* 0x000fe20000410000 */
[----:B------:R-:W-:Y:S01]  /*a590*/  LEA.HI R12, R12, R12, RZ, 0x1d ;  /* 0x0000000c0c0c7211 */ /* 0x000fe200078fe8ff */
[C---:B------:R-:W-:Y:S01]  /*a5a0*/  FMUL.FTZ R39, R6.reuse, R39 ;  /* 0x0000002706277220 */ /* 0x040fe20000410000 */
[----:B------:R-:W-:Y:S01]  /*a5b0*/  ISETP.NE.U32.AND P0, PT, R13, 0x1, PT ;  /* 0x000000010d00780c */ /* 0x000fe20003f05070 */
[C---:B------:R-:W-:Y:S01]  /*a5c0*/  FMUL.FTZ R38, R6.reuse, R38 ;  /* 0x0000002606267220 */ /* 0x040fe20000410000 */
[----:B------:R-:W-:Y:S01]  /*a5d0*/  LEA R11, R11, R12, 0x1 ;  /* 0x0000000c0b0b7211 */ /* 0x000fe200078e08ff */
[----:B--2---:R-:W-:Y:S01]  /*a5e0*/  FMUL.FTZ R128, R5, R128 ;  /* 0x0000008005807220 */ /* 0x004fe20000410000 */
[----:B------:R-:W-:Y:S01]  /*a5f0*/  R2P PR, R9, 0x6 ;  /* 0x0000000609007804 */ /* 0x000fe20000000000 */
[C---:B------:R-:W-:Y:S01]  /*a600*/  FMUL.FTZ R129, R5.reuse, R129 ;  /* 0x0000008105817220 */ /* 0x040fe20000410000 */
[----:B------:R-:W-:Y:S01]  /*a610*/  MOV R9, 0x20 ;  /* 0x0000002000097802 */ /* 0x000fe20000000f00 */
[----:B------:R-:W-:Y:S01]  /*a620*/  FMUL.FTZ R36, R5, R36 ;  /* 0x0000002405247220 */ /* 0x000fe20000410000 */
[----:B------:R-:W-:Y:S01]  /*a630*/  LEA R11, R11, UR4, 0x1 ;  /* 0x000000040b0b7c11 */ /* 0x000fe2000f8e08ff */
[----:B------:R-:W-:Y:S01]  /*a640*/  FMUL.FTZ R37, R5, R37 ;  /* 0x0000002505257220 */ /* 0x000fe20000410000 */
[----:B------:R-:W-:Y:S01]  /*a650*/  SEL R12, R9, 0xffffffe0, !P1 ;  /* 0xffffffe0090c7807 */ /* 0x000fe20004800000 */
[C---:B------:R-:W-:Y:S01]  /*a660*/  FMUL.FTZ R40, R5.reuse, R40 ;  /* 0x0000002805287220 */ /* 0x040fe20000410000 */
[----:B------:R-:W-:Y:S01]  /*a670*/  MOV R9, 0x40 ;  /* 0x0000004000097802 */ /* 0x000fe20000000f00 */
[C---:B------:R-:W-:Y:S01]  /*a680*/  FMUL.FTZ R41, R5.reuse, R41 ;  /* 0x0000002905297220 */ /* 0x040fe20000410000 */
[C---:B------:R-:W-:Y:S01]  /*a690*/  FMUL.FTZ R43, R6.reuse, R43 ;  /* 0x0000002b062b7220 */ /* 0x040fe20000410000 */
[C---:B------:R-:W-:Y:S01]  /*a6a0*/  FMUL.FTZ R42, R6.reuse, R42 ;  /* 0x0000002a062a7220 */ /* 0x040fe20000410000 */
[C---:B------:R-:W-:Y:S01]  /*a6b0*/  FMUL.FTZ R44, R5.reuse, R44 ;  /* 0x0000002c052c7220 */ /* 0x040fe20000410000 */
[----:B------:R-:W-:Y:S01]  /*a6c0*/  FMUL.FTZ R45, R5, R45 ;  /* 0x0000002d052d7220 */ /* 0x000fe20000410000 */
[C---:B------:R-:W-:Y:S01]  /*a6d0*/  FMUL.FTZ R47, R6.reuse, R47 ;  /* 0x0000002f062f7220 */ /* 0x040fe20000410000 */
[C---:B------:R-:W-:Y:S01]  /*a6e0*/  FMUL.FTZ R46, R6.reuse, R46 ;  /* 0x0000002e062e7220 */ /* 0x040fe20000410000 */
[----:B------:R-:W-:Y:S01]  /*a6f0*/  IADD3 R13, R11, -0x10, RZ ;  /* 0xfffffff00b0d7810 */ /* 0x000fe20007ffe0ff */
[C---:B------:R-:W-:Y:S01]  /*a700*/  FMUL.FTZ R48, R5.reuse, R48 ;  /* 0x0000003005307220 */ /* 0x040fe20000410000 */
[----:B------:R-:W-:Y:S01]  /*a710*/  FMUL.FTZ R49, R5, R49 ;  /* 0x0000003105317220 */ /* 0x000fe20000410000 */
[C---:B------:R-:W-:Y:S01]  /*a720*/  FMUL.FTZ R51, R6.reuse, R51 ;  /* 0x0000003306337220 */ /* 0x040fe20000410000 */
[C---:B------:R-:W-:Y:S01]  /*a730*/  FMUL.FTZ R50, R6.reuse, R50 ;  /* 0x0000003206327220 */ /* 0x040fe20000410000 */
[----:B------:R-:W-:Y:S01]  /*a740*/  @P0 IADD3 R13, R11, 0x10, RZ ;  /* 0x000000100b0d0810 */ /* 0x000fe20007ffe0ff */
[C---:B------:R-:W-:Y:S01]  /*a750*/  FMUL.FTZ R52, R5.reuse, R52 ;  /* 0x0000003405347220 */ /* 0x040fe20000410000 */
[----:B------:R-:W-:Y:S01]  /*a760*/  FMUL.FTZ R53, R5, R53 ;  /* 0x0000003505357220 */ /* 0x000fe20000410000 */
[C---:B------:R-:W-:Y:S01]  /*a770*/  FMUL.FTZ R55, R6.reuse, R55 ;  /* 0x0000003706377220 */ /* 0x040fe20000410000 */
[C---:B------:R-:W-:Y:S01]  /*a780*/  FMUL.FTZ R54, R6.reuse, R54 ;  /* 0x0000003606367220 */ /* 0x040fe20000410000 */
[----:B------:R-:W-:Y:S01]  /*a790*/  F2FP.F16.F32.PACK_AB R128, R129, R128 ;  /* 0x000000808180723e */ /* 0x000fe200000000ff */
[----:B------:R-:W-:Y:S01]  /*a7a0*/  FMUL.FTZ R56, R5, R56 ;  /* 0x0000003805387220 */ /* 0x000fe20000410000 */
[----:B------:R-:W-:Y:S01]  /*a7b0*/  F2FP.F16.F32.PACK_AB R130, R131, R130 ;  /* 0x000000828382723e */ /* 0x000fe200000000ff */
[----:B------:R-:W-:Y:S01]  /*a7c0*/  FMUL.FTZ R57, R5, R57 ;  /* 0x0000003905397220 */ /* 0x000fe20000410000 */
[----:B------:R-:W-:Y:S01]  /*a7d0*/  SEL R14, R9, 0xffffffc0, !P2 ;  /* 0xffffffc0090e7807 */ /* 0x000fe20005000000 */
[C---:B------:R-:W-:Y:S01]  /*a7e0*/  FMUL.FTZ R59, R6.reuse, R59 ;  /* 0x0000003b063b7220 */ /* 0x040fe20000410000 */
[C---:B------:R-:W-:Y:S01]  /*a7f0*/  FMUL.FTZ R58, R6.reuse, R58 ;  /* 0x0000003a063a7220 */ /* 0x040fe20000410000 */
[----:B------:R-:W-:Y:S01]  /*a800*/  F2FP.F16.F32.PACK_AB R36, R37, R36 ;  /* 0x000000242524723e */ /* 0x000fe200000000ff */
[----:B------:R-:W-:Y:S01]  /*a810*/  FMUL.FTZ R60, R5, R60 ;  /* 0x0000003c053c7220 */ /* 0x000fe20000410000 */
[----:B------:R-:W-:Y:S01]  /*a820*/  F2FP.F16.F32.PACK_AB R38, R39, R38 ;  /* 0x000000262726723e */ /* 0x000fe200000000ff */
[----:B------:R-:W-:Y:S01]  /*a830*/  FMUL.FTZ R61, R5, R61 ;  /* 0x0000003d053d7220 */ /* 0x000fe20000410000 */
[C---:B------:R-:W-:Y:S01]  /*a840*/  FMUL.FTZ R63, R6.reuse, R63 ;  /* 0x0000003f063f7220 */ /* 0x040fe20000410000 */
[C---:B------:R-:W-:Y:S01]  /*a850*/  FMUL.FTZ R62, R6.reuse, R62 ;  /* 0x0000003e063e7220 */ /* 0x040fe20000410000 */
[----:B------:R-:W-:Y:S01]  /*a860*/  F2FP.F16.F32.PACK_AB R40, R41, R40 ;  /* 0x000000282928723e */ /* 0x000fe200000000ff */
[----:B------:R-:W-:Y:S01]  /*a870*/  FMUL.FTZ R64, R5, R64 ;  /* 0x0000004005407220 */ /* 0x000fe20000410000 */
[----:B------:R-:W-:Y:S01]  /*a880*/  F2FP.F16.F32.PACK_AB R42, R43, R42 ;  /* 0x0000002a2b2a723e */ /* 0x000fe200000000ff */
[----:B------:R-:W-:Y:S01]  /*a890*/  FMUL.FTZ R65, R5, R65 ;  /* 0x0000004105417220 */ /* 0x000fe20000410000 */
[----:B------:R-:W-:Y:S01]  /*a8a0*/  IADD3 R15, R11, R12, RZ ;  /* 0x0000000c0b0f7210 */ /* 0x000fe20007ffe0ff */
[C---:B------:R-:W-:Y:S01]  /*a8b0*/  FMUL.FTZ R67, R6.reuse, R67 ;  /* 0x0000004306437220 */ /* 0x040fe20000410000 */
[----:B------:R-:W-:Y:S01]  /*a8c0*/  FMUL.FTZ R66, R6, R66 ;  /* 0x0000004206427220 */ /* 0x000fe20000410000 */
[----:B------:R-:W-:Y:S01]  /*a8d0*/  F2FP.F16.F32.PACK_AB R44, R45, R44 ;  /* 0x0000002c2d2c723e */ /* 0x000fe200000000ff */
[----:B------:R-:W-:Y:S01]  /*a8e0*/  FMUL.FTZ R68, R5, R68 ;  /* 0x0000004405447220 */ /* 0x000fe20000410000 */
[----:B------:R-:W-:Y:S01]  /*a8f0*/  F2FP.F16.F32.PACK_AB R46, R47, R46 ;  /* 0x0000002e2f2e723e */ /* 0x000fe200000000ff */
[----:B------:R-:W-:Y:S01]  /*a900*/  FMUL.FTZ R69, R5, R69 ;  /* 0x0000004505457220 */ /* 0x000fe20000410000 */
[----:B------:R-:W-:Y:S01]  /*a910*/  IADD3 R9, R12, R13, RZ ;  /* 0x0000000d0c097210 */ /* 0x000fe20007ffe0ff */
        /* <DEDUP_REMOVED lines=10> */
[----:B------:R-:W-:Y:S01]  /*a9c0*/  STS [R11], R128 ;  /* 0x000000800b007388 */ /* 0x000fe20000000800 */
[----:B------:R-:W-:Y:S01]  /*a9d0*/  F2FP.F16.F32.PACK_AB R54, R55, R54 ;  /* 0x000000363736723e */ /* 0x000fe200000000ff */
[C---:B------:R-:W-:Y:S01]  /*a9e0*/  FMUL.FTZ R76, R5.reuse, R76 ;  /* 0x0000004c054c7220 */ /* 0x040fe20000410000 */
[----:B------:R-:W-:Y:S01]  /*a9f0*/  IADD3 R21, R14, R13, RZ ;  /* 0x0000000d0e157210 */ /* 0x000fe20007ffe0ff */
[----:B------:R-:W-:Y:S01]  /*aa00*/  STS [R11+0x400], R130 ;  /* 0x000400820b007388 */ /* 0x000fe20000000800 */
[----:B------:R-:W-:Y:S01]  /*aa10*/  FMUL.FTZ R77, R5, R77 ;  /* 0x0000004d054d7220 */ /* 0x000fe20000410000 */
[C---:B------:R-:W-:Y:S01]  /*aa20*/  FMUL.FTZ R79, R6.reuse, R79 ;  /* 0x0000004f064f7220 */ /* 0x040fe20000410000 */
[----:B------:R-:W-:Y:S01]  /*aa30*/  FMUL.FTZ R78, R6, R78 ;  /* 0x0000004e064e7220 */ /* 0x000fe20000410000 */
[----:B------:R-:W-:Y:S01]  /*aa40*/  F2FP.F16.F32.PACK_AB R56, R57, R56 ;  /* 0x000000383938723e */ /* 0x000fe200000000ff */
[----:B------:R-:W-:Y:S01]  /*aa50*/  STS [R13], R36 ;  /* 0x000000240d007388 */ /* 0x000fe20000000800 */
[----:B------:R-:W-:Y:S01]  /*aa60*/  F2FP.F16.F32.PACK_AB R58, R59, R58 ;  /* 0x0000003a3b3a723e */ /* 0x000fe200000000ff */
[----:B------:R-:W-:Y:S01]  /*aa70*/  FMUL.FTZ R80, R5, R80 ;  /* 0x0000005005507220 */ /* 0x000fe20000410000 */
[----:B------:R-:W-:Y:S01]  /*aa80*/  IADD3 R23, R15, R14, RZ ;  /* 0x0000000e0f177210 */ /* 0x000fe20007ffe0ff */
[----:B------:R-:W-:Y:S01]  /*aa90*/  STS [R13+0x400], R38 ;  /* 0x000400260d007388 */ /* 0x000fe20000000800 */
[----:B------:R-:W-:Y:S01]  /*aaa0*/  ISETP.NE.AND P0, PT, R206, -0x1, PT ;  /* 0xffffffffce00780c */ /* 0x000fe20003f05270 */
[----:B------:R-:W-:Y:S01]  /*aab0*/  FMUL.FTZ R81, R5, R81 ;  /* 0x0000005105517220 */ /* 0x000fe20000410000 */
[C---:B------:R-:W-:Y:S01]  /*aac0*/  FMUL.FTZ R83, R6.reuse, R83 ;  /* 0x0000005306537220 */ /* 0x040fe20000410000 */
[C---:B------:R-:W-:Y:S01]  /*aad0*/  FMUL.FTZ R82, R6.reuse, R82 ;  /* 0x0000005206527220 */ /* 0x040fe20000410000 */
[----:B------:R-:W-:Y:S01]  /*aae0*/  F2FP.F16.F32.PACK_AB R60, R61, R60 ;  /* 0x0000003c3d3c723e */ /* 0x000fe200000000ff */
[----:B------:R-:W-:Y:S01]  /*aaf0*/  STS [R15], R40 ;  /* 0x000000280f007388 */ /* 0x000fe20000000800 */
[----:B------:R-:W-:Y:S01]  /*ab00*/  F2FP.F16.F32.PACK_AB R62, R63, R62 ;  /* 0x0000003e3f3e723e */ /* 0x000fe200000000ff */
[----:B------:R-:W-:Y:S01]  /*ab10*/  FMUL.FTZ R84, R5, R84 ;  /* 0x0000005405547220 */ /* 0x000fe20000410000 */
[----:B------:R-:W-:Y:S01]  /*ab20*/  IADD3 R25, R9, R14, RZ ;  /* 0x0000000e09197210 */ /* 0x000fe20007ffe0ff */
[----:B------:R-:W-:Y:S01]  /*ab30*/  STS [R15+0x400], R42 ;  /* 0x0004002a0f007388 */ /* 0x000fe20000000800 */
[----:B------:R-:W-:Y:S01]  /*ab40*/  FMUL.FTZ R85, R5, R85 ;  /* 0x0000005505557220 */ /* 0x000fe20000410000 */
[C---:B------:R-:W-:Y:S01]  /*ab50*/  FMUL.FTZ R87, R6.reuse, R87 ;  /* 0x0000005706577220 */ /* 0x040fe20000410000 */
[C---:B------:R-:W-:Y:S01]  /*ab60*/  FMUL.FTZ R86, R6.reuse, R86 ;  /* 0x0000005606567220 */ /* 0x040fe20000410000 */
[----:B------:R-:W-:Y:S01]  /*ab70*/  F2FP.F16.F32.PACK_AB R64, R65, R64 ;  /* 0x000000404140723e */ /* 0x000fe200000000ff */
[----:B------:R-:W-:Y:S01]  /*ab80*/  STS [R9], R44 ;  /* 0x0000002c09007388 */ /* 0x000fe20000000800 */
[----:B------:R-:W-:Y:S01]  /*ab90*/  F2FP.F16.F32.PACK_AB R66, R67, R66 ;  /* 0x000000424342723e */ /* 0x000fe200000000ff */
[C---:B------:R-:W-:Y:S01]  /*aba0*/  FMUL.FTZ R88, R5.reuse, R88 ;  /* 0x0000005805587220 */ /* 0x040fe20000410000 */
[----:B------:R-:W-:Y:S01]  /*abb0*/  FMUL.FTZ R89, R5, R89 ;  /* 0x0000005905597220 */ /* 0x000fe20000410000 */
[----:B------:R-:W-:Y:S01]  /*abc0*/  STS [R9+0x400], R46 ;  /* 0x0004002e09007388 */ /* 0x000fe20000000800 */
        /* <DEDUP_REMOVED lines=35> */
[----:B------:R-:W-:Y:S01]  /*ae00*/  STS [R11+0x2000], R64 ;  /* 0x002000400b007388 */ /* 0x000fe20000000800 */
        /* <DEDUP_REMOVED lines=26> */
[C---:B------:R-:W-:Y:S01]  /*afb0*/  FMUL.FTZ R121, R5.reuse, R121 ;  /* 0x0000007905797220 */ /* 0x040fe20000410000 */
[----:B------:R-:W-:Y:S01]  /*afc0*/  STS [R9+0x2400], R78 ;  /* 0x0024004e09007388 */ /* 0x000fe20000000800 */
[----:B------:R-:W-:Y:S01]  /*afd0*/  FMUL.FTZ R116, R5, R116 ;  /* 0x0000007405747220 */ /* 0x000fe20000410000 */
[C---:B------:R-:W-:Y:S01]  /*afe0*/  FMUL.FTZ R123, R6.reuse, R123 ;  /* 0x0000007b067b7220 */ /* 0x040fe20000410000 */
[C---:B------:R-:W-:Y:S01]  /*aff0*/  FMUL.FTZ R122, R6.reuse, R122 ;  /* 0x0000007a067a7220 */ /* 0x040fe20000410000 */
[----:B------:R-:W-:Y:S01]  /*b000*/  F2FP.F16.F32.PACK_AB R100, R101, R100 ;  /* 0x000000646564723e */ /* 0x000fe200000000ff */
[----:B------:R-:W-:Y:S01]  /*b010*/  STS [R17+0x2000], R80 ;  /* 0x0020005011007388 */ /* 0x000fe20000000800 */
[----:B------:R-:W-:Y:S01]  /*b020*/  F2FP.F16.F32.PACK_AB R102, R103, R102 ;  /* 0x000000666766723e */ /* 0x000fe200000000ff */
[----:B------:R-:W-:Y:S01]  /*b030*/  FMUL.FTZ R5, R5, R117 ;  /* 0x0000007505057220 */ /* 0x000fe20000410000 */
[----:B------:R-:W-:Y:S01]  /*b040*/  F2FP.F16.F32.PACK_AB R104, R105, R104 ;  /* 0x000000686968723e */ /* 0x000fe200000000ff */
[----:B------:R-:W-:Y:S01]  /*b050*/  STS [R17+0x2400], R82 ;  /* 0x0024005211007388 */ /* 0x000fe20000000800 */
[----:B------:R-:W-:Y:S01]  /*b060*/  F2FP.F16.F32.PACK_AB R106, R107, R106 ;  /* 0x0000006a6b6a723e */ /* 0x000fe200000000ff */
[----:B------:R-:W1:Y:S01]  /*b070*/  @P0 LDC.64 R18, c[0x0][0x298] ;  /* 0x0000a600ff120b82 */ /* 0x000e620000000a00 */
[----:B------:R-:W-:Y:S01]  /*b080*/  F2FP.F16.F32.PACK_AB R108, R109, R108 ;  /* 0x0000006c6d6c723e */ /* 0x000fe200000000ff */
[----:B------:R-:W-:Y:S01]  /*b090*/  STS [R21+0x2000], R84 ;  /* 0x0020005415007388 */ /* 0x000fe20000000800 */
[----:B------:R-:W-:Y:S01]  /*b0a0*/  F2FP.F16.F32.PACK_AB R110, R111, R110 ;  /* 0x0000006e6f6e723e */ /* 0x000fe200000000ff */
[----:B------:R-:W2:Y:S01]  /*b0b0*/  @P3 MUFU.LG2 R14, R2 ;  /* 0x00000002000e3308 */ /* 0x000ea20000000c00 */
[----:B------:R-:W-:Y:S01]  /*b0c0*/  F2FP.F16.F32.PACK_AB R124, R125, R124 ;  /* 0x0000007c7d7c723e */ /* 0x000fe200000000ff */
[----:B------:R-:W-:Y:S01]  /*b0d0*/  STS [R21+0x2400], R86 ;  /* 0x0024005615007388 */ /* 0x000fe20000000800 */
[----:B------:R-:W-:Y:S01]  /*b0e0*/  F2FP.F16.F32.PACK_AB R126, R127, R126 ;  /* 0x0000007e7f7e723e */ /* 0x000fe200000000ff */
[----:B------:R-:W3:Y:S01]  /*b0f0*/  @P3 LDC R12, c[0x0][0x2e8] ;  /* 0x0000ba00ff0c3b82 */ /* 0x000ee20000000800 */
[----:B------:R-:W-:Y:S01]  /*b100*/  F2FP.F16.F32.PACK_AB R112, R113, R112 ;  /* 0x000000707170723e */ /* 0x000fe200000000ff */
[----:B------:R-:W-:Y:S01]  /*b110*/  STS [R23+0x2000], R88 ;  /* 0x0020005817007388 */ /* 0x000fe20000000800 */
[----:B------:R-:W-:Y:S01]  /*b120*/  F2FP.F16.F32.PACK_AB R114, R115, R114 ;  /* 0x000000727372723e */ /* 0x000fe200000000ff */
[C---:B------:R-:W-:Y:S01]  /*b130*/  FMUL.FTZ R119, R6.reuse, R119 ;  /* 0x0000007706777220 */ /* 0x040fe20000410000 */
[----:B------:R-:W-:Y:S01]  /*b140*/  F2FP.F16.F32.PACK_AB R120, R121, R120 ;  /* 0x000000787978723e */ /* 0x000fe200000000ff */
[----:B------:R-:W-:Y:S01]  /*b150*/  STS [R23+0x2400], R90 ;  /* 0x0024005a17007388 */ /* 0x000fe20000000800 */
[----:B------:R-:W-:Y:S01]  /*b160*/  F2FP.F16.F32.PACK_AB R122, R123, R122 ;  /* 0x0000007a7b7a723e */ /* 0x000fe200000000ff */
[----:B------:R-:W-:Y:S01]  /*b170*/  FMUL.FTZ R6, R6, R118 ;  /* 0x0000007606067220 */ /* 0x000fe20000410000 */
[----:B------:R-:W-:Y:S01]  /*b180*/  F2FP.F16.F32.PACK_AB R5, R5, R116 ;  /* 0x000000740505723e */ /* 0x000fe200000000ff */
[----:B------:R-:W-:Y:S01]  /*b190*/  STS [R25+0x2000], R92 ;  /* 0x0020005c19007388 */ /* 0x000fe20000000800 */
[----:B------:R-:W-:-:S02]  /*b1a0*/  ULDC.U8 UR4, c[0x0][0x3d8] ;  /* 0x0000f60000047ab9 */ /* 0x000fc40000000000 */
[----:B------:R-:W-:Y:S01]  /*b1b0*/  F2FP.F16.F32.PACK_AB R6, R119, R6 ;  /* 0x000000067706723e */ /* 0x000fe200000000ff */
[----:B------:R-:W-:Y:S01]  /*b1c0*/  STS [R25+0x2400], R94 ;  /* 0x0024005e19007388 */ /* 0x000fe20000000800 */
[----:B------:R-:W-:Y:S01]  /*b1d0*/  ISETP.NE.AND P1, PT, RZ, UR4, PT ;  /* 0x00000004ff007c0c */ /* 0x000fe2000bf25270 */
[----:B--2---:R-:W-:Y:S02]  /*b1e0*/  @P3 FMUL.FTZ R14, R14, 0.69314718246459960938 ;  /* 0x3f3172180e0e3820 */ /* 0x004fe40000410000 */
[----:B------:R-:W-:Y:S04]  /*b1f0*/  STS [R11+0x4000], R96 ;  /* 0x004000600b007388 */ /* 0x000fe80000000800 */
[----:B------:R2:W-:Y:S04]  /*b200*/  STS [R11+0x4400], R98 ;  /* 0x004400620b007388 */ /* 0x0005e80000000800 */
[----:B------:R-:W-:Y:S04]  /*b210*/  STS [R13+0x4000], R100 ;  /* 0x004000640d007388 */ /* 0x000fe80000000800 */
[----:B------:R4:W-:Y:S04]  /*b220*/  STS [R13+0x4400], R102 ;  /* 0x004400660d007388 */ /* 0x0009e80000000800 */
[----:B------:R-:W-:Y:S04]  /*b230*/  STS [R15+0x4000], R104 ;  /* 0x004000680f007388 */ /* 0x000fe80000000800 */
[----:B------:R5:W-:Y:S04]  /*b240*/  STS [R15+0x4400], R106 ;  /* 0x0044006a0f007388 */ /* 0x000be80000000800 */
[----:B------:R-:W-:Y:S04]  /*b250*/  STS [R9+0x4000], R108 ;  /* 0x0040006c09007388 */ /* 0x000fe80000000800 */
[----:B------:R1:W-:Y:S01]  /*b260*/  STS [R9+0x4400], R110 ;  /* 0x0044006e09007388 */ /* 0x0003e20000000800 */
[----:B--2---:R-:W-:-:S03]  /*b270*/  MOV R11, 0x7f800000 ;  /* 0x7f800000000b7802 */ /* 0x004fc60000000f00 */
[----:B------:R-:W-:Y:S04]  /*b280*/  STS [R17+0x4000], R124 ;  /* 0x0040007c11007388 */ /* 0x000fe80000000800 */
[----:B------:R2:W-:Y:S01]  /*b290*/  STS [R17+0x4400], R126 ;  /* 0x0044007e11007388 */ /* 0x0005e20000000800 */
[----:B----4-:R-:W-:-:S03]  /*b2a0*/  MOV R13, 0x7f800000 ;  /* 0x7f800000000d7802 */ /* 0x010fc60000000f00 */
[----:B------:R-:W-:Y:S04]  /*b2b0*/  STS [R21+0x4000], R112 ;  /* 0x0040007015007388 */ /* 0x000fe80000000800 */
[----:B------:R-:W-:Y:S01]  /*b2c0*/  STS [R21+0x4400], R114 ;  /* 0x0044007215007388 */ /* 0x000fe20000000800 */
[----:B-----5:R-:W-:-:S03]  /*b2d0*/  @P4 FMUL.FTZ R15, R4, 0.69314718246459960938 ;  /* 0x3f317218040f4820 */ /* 0x020fc60000410000 */
[----:B------:R-:W-:Y:S04]  /*b2e0*/  STS [R23+0x4000], R120 ;  /* 0x0040007817007388 */ /* 0x000fe80000000800 */
[----:B------:R-:W-:Y:S01]  /*b2f0*/  STS [R23+0x4400], R122 ;  /* 0x0044007a17007388 */ /* 0x000fe20000000800 */
[----:B-1----:R-:W1:Y:S03]  /*b300*/  @P4 LDC R9, c[0x0][0x2e8] ;  /* 0x0000ba00ff094b82 */ /* 0x002e660000000800 */
[----:B------:R-:W-:Y:S04]  /*b310*/  STS [R25+0x4000], R5 ;  /* 0x0040000519007388 */ /* 0x000fe80000000800 */
[----:B------:R4:W-:Y:S01]  /*b320*/  STS [R25+0x4400], R6 ;  /* 0x0044000619007388 */ /* 0x0009e20000000800 */
[----:B--2---:R-:W-:-:S04]  /*b330*/  @P0 IMAD.WIDE.U32 R16, R206, R18, RZ ;  /* 0x00000012ce100225 */ /* 0x004fc800078e00ff */
[----:B------:R-:W-:Y:S01]  /*b340*/  @P0 IMAD R19, R206, R19, R17 ;  /* 0x00000013ce130224 */ /* 0x000fe200078e0211 */
[----:B----4-:R-:W-:Y:S01]  /*b350*/  @P0 MOV R6, R16 ;  /* 0x0000001000060202 */ /* 0x010fe20000000f00 */
[----:B---3--:R-:W-:Y:S06]  /*b360*/  @P0 BRA `(.L_x_747) ;  /* 0x0000000000200947 */ /* 0x008fec0003800000 */
[----:B------:R-:W2:Y:S01]  /*b370*/  S2R R17, SR_CTAID.Y ;  /* 0x0000000000117919 */ /* 0x000ea20000002600 */
[----:B------:R-:W3:Y:S01]  /*b380*/  LDC.64 R4, c[0x0][0x290] ;  /* 0x0000a400ff047b82 */ /* 0x000ee20000000a00 */
[----:B--2---:R-:W-:-:S05]  /*b390*/  SHF.R.S32.HI R19, RZ, 0x1f, R17 ;  /* 0x0000001fff137819 */ /* 0x004fca0000011411 */
[-C--:B---3--:R-:W-:Y:S02]  /*b3a0*/  IMAD R2, R19, R4.reuse, RZ ;  /* 0x0000000413027224 */ /* 0x088fe400078e02ff */
[----:B------:R-:W-:-:S04]  /*b3b0*/  IMAD.WIDE.U32 R18, R17, R4, RZ ;  /* 0x0000000411127225 */ /* 0x000fc800078e00ff */
[----:B------:R-:W-:Y:S01]  /*b3c0*/  IMAD R5, R17, R5, R2 ;  /* 0x0000000511057224 */ /* 0x000fe200078e0202 */
[----:B------:R-:W-:-:S04]  /*b3d0*/  MOV R6, R18 ;  /* 0x0000001200067202 */ /* 0x000fc80000000f00 */
[----:B------:R-:W-:Y:S02]  /*b3e0*/  IADD3 R19, R19, R5, RZ ;  /* 0x0000000513137210 */ /* 0x000fe40007ffe0ff */
.L_x_747:
[----:B-1----:R-:W-:Y:S01]  /*b3f0*/  @P4 FFMA.FTZ R11, R132, R9, R15 ;  /* 0x00000009840b4223 */ /* 0x002fe2000001000f */
[----:B------:R-:W-:Y:S01]  /*b400*/  @P3 FFMA.FTZ R13, R3, R12, R14 ;  /* 0x0000000c030d3223 */ /* 0x000fe2000001000e */
[----:B------:R-:W-:Y:S06]  /*b410*/  @!P1 BRA `(.L_x_748) ;  /* 0x00000000001c9947 */ /* 0x000fec0003800000 */
[----:B------:R-:W1:Y:S01]  /*b420*/  S2R R3, SR_CTAID.Y ;  /* 0x0000000000037919 */ /* 0x000e620000002600 */
[----:B------:R-:W1:Y:S08]  /*b430*/  LDC R2, c[0x0][0x2c4] ;  /* 0x0000b100ff027b82 */ /* 0x000e700000000800 */
[----:B------:R-:W2:Y:S08]  /*b440*/  S2UR UR6, SR_CTAID.Z ;  /* 0x00000000000679c3 */ /* 0x000eb00000002700 */
[----:B------:R-:W2:Y:S01]  /*b450*/  LDC R5, c[0x0][0x2e4] ;  /* 0x0000b900ff057b82 */ /* 0x000ea20000000800 */
[----:B-1----:R-:W-:-:S04]  /*b460*/  @!P0 IMAD R206, R3, R2, RZ ;  /* 0x0000000203ce8224 */ /* 0x002fc800078e02ff */
[----:B--2---:R-:W-:Y:S01]  /*b470*/  IMAD R2, R5, UR6, R206 ;  /* 0x0000000605027c24 */ /* 0x004fe2000f8e02ce */
[----:B------:R-:W-:Y:S06]  /*b480*/  BRA `(.L_x_749) ;  /* 0x0000000000187947 */ /* 0x000fec0003800000 */
.L_x_748:
[----:B------:R-:W1:Y:S01]  /*b490*/  S2R R4, SR_CTAID.Y ;  /* 0x0000000000047919 */ /* 0x000e620000002600 */
[----:B------:R-:W1:Y:S08]  /*b4a0*/  S2UR UR6, SR_CTAID.Z ;  /* 0x00000000000679c3 */ /* 0x000e700000002700 */
[----:B------:R-:W1:Y:S08]  /*b4b0*/  LDC R3, c[0x0][0x270] ;  /* 0x00009c00ff037b82 */ /* 0x000e700000000800 */
[----:B------:R-:W2:Y:S01]  /*b4c0*/  LDC R2, c[0x0][0x2c4] ;  /* 0x0000b100ff027b82 */ /* 0x000ea20000000800 */
[----:B-1----:R-:W-:-:S04]  /*b4d0*/  IMAD R3, R4, R3, UR6 ;  /* 0x0000000604037e24 */ /* 0x002fc8000f8e0203 */
[----:B--2---:R-:W-:-:S07]  /*b4e0*/  IMAD R2, R3, R2, RZ ;  /* 0x0000000203027224 */ /* 0x004fce00078e02ff */
.L_x_749:
[----:B------:R-:W-:Y:S01]  /*b4f0*/  LOP3.LUT R3, R10, 0xffffffe0, RZ, 0xc0, !PT ;  /* 0xffffffe00a037812 */ /* 0x000fe200078ec0ff */
[----:B------:R-:W-:Y:S01]  /*b500*/  BAR.SYNC.DEFER_BLOCKING 0x0 ;  /* 0x0000000000007b1d */ /* 0x000fe20000010000 */
[----:B------:R-:W-:-:S03]  /*b510*/  SHF.R.S32.HI R5, RZ, 0x1f, R8 ;  /* 0x0000001fff057819 */ /* 0x000fc60000011408 */
[----:B------:R-:W-:Y:S01]  /*b520*/  IMAD.IADD R4, R0, 0x1, -R3 ;  /* 0x0000000100047824 */ /* 0x000fe200078e0a03 */
[----:B------:R-:W-:Y:S01]  /*b530*/  LEA.HI R5, R5, R8, RZ, 0x2 ;  /* 0x0000000805057211 */ /* 0x000fe200078f10ff */
[----:B------:R-:W-:Y:S03]  /*b540*/  BSSY B0, `(.L_x_750) ;  /* 0x0000016000007945 */ /* 0x000fe60003800000 */
[----:B------:R-:W-:Y:S02]  /*b550*/  LOP3.LUT P0, RZ, R4, 0x3, RZ, 0xc0, !PT ;  /* 0x0000000304ff7812 */ /* 0x000fe4000780c0ff */
[----:B------:R-:W-:Y:S02]  /*b560*/  SHF.R.S32.HI R3, RZ, 0x1f, R4 ;  /* 0x0000001fff037819 */ /* 0x000fe40000011404 */
[----:B------:R-:W-:Y:S02]  /*b570*/  LOP3.LUT R5, R5, 0xffffffc, RZ, 0xc0, !PT ;  /* 0x0ffffffc05057812 */ /* 0x000fe400078ec0ff */
[----:B------:R-:W-:-:S03]  /*b580*/  LEA.HI R3, R3, R4, RZ, 0x2 ;  /* 0x0000000403037211 */ /* 0x000fc600078f10ff */
[----:B------:R-:W-:Y:S01]  /*b590*/  IMAD.IADD R4, R8, 0x1, -R5 ;  /* 0x0000000108047824 */ /* 0x000fe200078e0a05 */
[----:B------:R-:W-:-:S05]  /*b5a0*/  SHF.R.S32.HI R3, RZ, 0x2, R3 ;  /* 0x00000002ff037819 */ /* 0x000fca0000011403 */
[----:B------:R-:W-:Y:S01]  /*b5b0*/  IMAD R4, R4, 0x10, R3 ;  /* 0x0000001004047824 */ /* 0x000fe200078e0203 */
[----:B------:R-:W-:Y:S06]  /*b5c0*/  @P0 BRA `(.L_x_751) ;  /* 0x0000000000340947 */ /* 0x000fec0003800000 */
[----:B------:R-:W1:Y:S01]  /*b5d0*/  S2R R5, SR_CTAID.X ;  /* 0x0000000000057919 */ /* 0x000e620000002500 */
[C---:B------:R-:W-:Y:S01]  /*b5e0*/  VIADD R8, R4.reuse, 0x8 ;  /* 0x0000000804087836 */ /* 0x040fe20000000000 */
[----:B------:R-:W-:Y:S01]  /*b5f0*/  ISETP.GE.AND P2, PT, R4, R199, PT ;  /* 0x000000c70400720c */ /* 0x000fe20003f46270 */
[----:B------:R-:W-:-:S03]  /*b600*/  ULDC.64 UR4, c[0x0][0x2b0] ;  /* 0x0000ac0000047ab9 */ /* 0x000fc60000000a00 */
[----:B------:R-:W-:Y:S01]  /*b610*/  ISETP.GE.AND P1, PT, R8, R199, PT ;  /* 0x000000c70800720c */ /* 0x000fe20003f26270 */
[----:B-1----:R-:W-:-:S05]  /*b620*/  IMAD R5, R5, 0x40, R2 ;  /* 0x0000004005057824 */ /* 0x002fca00078e0202 */
[----:B------:R-:W-:Y:S02]  /*b630*/  SHF.R.S32.HI R3, RZ, 0x1f, R5 ;  /* 0x0000001fff037819 */ /* 0x000fe40000011405 */
[----:B------:R-:W-:-:S04]  /*b640*/  IADD3 R2, P0, R4, R5, RZ ;  /* 0x0000000504027210 */ /* 0x000fc80007f1e0ff */
[----:B------:R-:W-:Y:S02]  /*b650*/  LEA.HI.X.SX32 R3, R4, R3, 0x1, P0 ;  /* 0x0000000304037211 */ /* 0x000fe400000f0eff */
[----:B------:R-:W-:-:S04]  /*b660*/  LEA R4, P0, R2, UR4, 0x2 ;  /* 0x0000000402047c11 */ /* 0x000fc8000f8010ff */
[----:B------:R-:W-:-:S05]  /*b670*/  LEA.HI.X R5, R2, UR5, R3, 0x2, P0 ;  /* 0x0000000502057c11 */ /* 0x000fca00080f1403 */
[----:B------:R1:W-:Y:S04]  /*b680*/  @!P2 STG.E desc[UR8][R4.64], R11 ;  /* 0x0000000b0400a986 */ /* 0x0003e8000c101908 */
[----:B------:R1:W-:Y:S02]  /*b690*/  @!P1 STG.E desc[UR8][R4.64+0x20], R13 ;  /* 0x0000200d04009986 */ /* 0x0003e4000c101908 */
.L_x_751:
[----:B------:R-:W-:Y:S05]  /*b6a0*/  BSYNC B0 ;  /* 0x0000000000007941 */ /* 0x000fea0003800000 */
.L_x_750:
[----:B------:R-:W2:Y:S01]  /*b6b0*/  S2UR UR5, SR_CTAID.X ;  /* 0x00000000000579c3 */ /* 0x000ea20000002500 */
[----:B------:R-:W3:Y:S01]  /*b6c0*/  S2R R16, SR_TID.X ;  /* 0x0000000000107919 */ /* 0x000ee20000002100 */
[----:B------:R-:W-:Y:S01]  /*b6d0*/  LEA.HI R0, R7, R0, RZ, 0x3 ;  /* 0x0000000007007211 */ /* 0x000fe200078f18ff */
[----:B------:R-:W-:Y:S01]  /*b6e0*/  BSSY B0, `(.L_x_752) ;  /* 0x0000032000007945 */ /* 0x000fe20003800000 */
[----:B------:R-:W-:Y:S01]  /*b6f0*/  SHF.R.S32.HI R211, RZ, 0x1f, R210 ;  /* 0x0000001fffd37819 */ /* 0x000fe200000114d2 */
[----:B-1----:R1:W4:Y:S01]  /*b700*/  LDS.128 R12, [R207+0x1800] ;  /* 0x00180000cf0c7984 */ /* 0x0023220000000c00 */
[----:B------:R-:W-:Y:S02]  /*b710*/  SHF.R.S32.HI R0, RZ, 0x3, R0 ;  /* 0x00000003ff007819 */ /* 0x000fe40000011400 */
[----:B------:R-:W5:Y:S01]  /*b720*/  LDC.64 R4, c[0x0][0x298] ;  /* 0x0000a600ff047b82 */ /* 0x000f620000000a00 */
[----:B------:R1:W1:Y:S02]  /*b730*/  LDS.128 R8, [R207+0x3800] ;  /* 0x00380000cf087984 */ /* 0x0002640000000c00 */
[----:B------:R-:W-:-:S02]  /*b740*/  VIADD R18, R0, 0x10 ;  /* 0x0000001000127836 */ /* 0x000fc40000000000 */
[----:B------:R1:W1:Y:S03]  /*b750*/  LDS.128 R24, [R207] ;  /* 0x00000000cf187984 */ /* 0x0002660000000c00 */
[----:B------:R-:W4:Y:S01]  /*b760*/  LDC.64 R2, c[0x0][0x2a0] ;  /* 0x0000a800ff027b82 */ /* 0x000f220000000a00 */
[----:B------:R-:W-:Y:S01]  /*b770*/  ISETP.GE.AND P2, PT, R18, R199, PT ;  /* 0x000000c71200720c */ /* 0x000fe20003f46270 */
[----:B------:R-:W-:-:S05]  /*b780*/  VIADD R18, R0, 0x20 ;  /* 0x0000002000127836 */ /* 0x000fca0000000000 */
[----:B------:R-:W-:Y:S01]  /*b790*/  ISETP.GE.AND P1, PT, R18, R199, PT ;  /* 0x000000c71200720c */ /* 0x000fe20003f26270 */
[----:B--2---:R-:W-:-:S04]  /*b7a0*/  USHF.L.U32 UR5, UR5, 0x6, URZ ;  /* 0x0000000605057899 */ /* 0x004fc8000800063f */
[----:B------:R-:W-:Y:S02]  /*b7b0*/  USHF.R.S32.HI UR4, URZ, 0x1f, UR5 ;  /* 0x0000001f3f047899 */ /* 0x000fe40008011405 */
[----:B-----5:R-:W-:Y:S01]  /*b7c0*/  IMAD.WIDE.U32 R22, R4, UR5, R210 ;  /* 0x0000000504167c25 */ /* 0x020fe2000f8e00d2 */
[----:B---3--:R-:W-:-:S03]  /*b7d0*/  SHF.R.S32.HI R7, RZ, 0x1f, R16 ;  /* 0x0000001fff077819 */ /* 0x008fc60000011410 */
[----:B------:R-:W-:Y:S01]  /*b7e0*/  IMAD R20, R4, UR4, RZ ;  /* 0x0000000404147c24 */ /* 0x000fe2000f8e02ff */
[----:B------:R-:W-:Y:S01]  /*b7f0*/  USHF.R.S32.HI UR4, URZ, 0x1f, UR6 ;  /* 0x0000001f3f047899 */ /* 0x000fe20008011406 */
[----:B------:R-:W-:Y:S02]  /*b800*/  IADD3 R28, P0, R6, R22, RZ ;  /* 0x00000016061c7210 */ /* 0x000fe40007f1e0ff */
[----:B------:R-:W-:Y:S01]  /*b810*/  IMAD R20, R5, UR5, R20 ;  /* 0x0000000505147c24 */ /* 0x000fe2000f8e0214 */
[----:B------:R-:W-:Y:S01]  /*b820*/  LEA.HI R6, R7, R16, RZ, 0x3 ;  /* 0x0000001007067211 */ /* 0x000fe200078f18ff */
[----:B------:R-:W-:Y:S02]  /*b830*/  VIADD R16, R0, 0x30 ;  /* 0x0000003000107836 */ /* 0x000fe40000000000 */
[----:B------:R-:W-:Y:S01]  /*b840*/  VIADD R7, R208, -UR5 ;  /* 0x80000005d0077c36 */ /* 0x000fe20008000000 */
[----:B------:R-:W-:Y:S01]  /*b850*/  IADD3.X R29, R19, R23, R20, P0, !PT ;  /* 0x00000017131d7210 */ /* 0x000fe200007fe414 */
[----:B----4-:R-:W-:Y:S01]  /*b860*/  IMAD R20, R2, UR4, RZ ;  /* 0x0000000402147c24 */ /* 0x010fe2000f8e02ff */
[----:B------:R-:W-:-:S02]  /*b870*/  ISETP.GE.AND P0, PT, R16, R199, PT ;  /* 0x000000c71000720c */ /* 0x000fc40003f06270 */
[----:B------:R2:W3:Y:S01]  /*b880*/  LDS.128 R16, [R207+0x4000] ;  /* 0x00400000cf107984 */ /* 0x0004e20000000c00 */
[----:B------:R-:W-:Y:S01]  /*b890*/  IMAD R33, R3, UR6, R20 ;  /* 0x0000000603217c24 */ /* 0x000fe2000f8e0214 */
[----:B------:R-:W-:Y:S01]  /*b8a0*/  ISETP.GE.AND P3, PT, R0, R7, PT ;  /* 0x000000070000720c */ /* 0x000fe20003f66270 */
[----:B------:R-:W-:Y:S01]  /*b8b0*/  IMAD.WIDE.U32 R28, R2, UR6, R28 ;  /* 0x00000006021c7c25 */ /* 0x000fe2000f8e001c */
[----:B------:R2:W4:Y:S01]  /*b8c0*/  LDS.128 R20, [R207+0x2000] ;  /* 0x00200000cf147984 */ /* 0x0005220000000c00 */
[----:B------:R-:W-:Y:S02]  /*b8d0*/  SHF.R.S32.HI R3, RZ, 0x3, R6 ;  /* 0x00000003ff037819 */ /* 0x000fe40000011406 */
[----:B------:R-:W-:Y:S02]  /*b8e0*/  IMAD.IADD R33, R33, 0x1, R29 ;  /* 0x0000000121217824 */ /* 0x000fe400078e021d */
[----:B------:R-:W-:-:S06]  /*b8f0*/  SHF.R.S32.HI R3, RZ, 0x1f, R3 ;  /* 0x0000001fff037819 */ /* 0x000fcc0000011403 */
[----:B-1----:R-:W-:Y:S05]  /*b900*/  @P3 BRA `(.L_x_753) ;  /* 0x00000000003c3947 */ /* 0x002fea0003800000 */
        /* <DEDUP_REMOVED lines=12> */
[----:B------:R1:W-:Y:S04]  /*b9d0*/  @!P5 STG.E.128 desc[UR8][R30.64], R24 ;  /* 0x000000181e00d986 */ /* 0x0003e8000c101d08 */
[----:B----4-:R1:W-:Y:S04]  /*b9e0*/  @!P4 STG.E.128 desc[UR8][R30.64+0x80], R20 ;  /* 0x000080141e00c986 */ /* 0x0103e8000c101d08 */
[----:B---3--:R1:W-:Y:S02]  /*b9f0*/  @!P3 STG.E.128 desc[UR8][R30.64+0x100], R16 ;  /* 0x000100101e00b986 */ /* 0x0083e4000c101d08 */
.L_x_753:
[----:B------:R-:W-:Y:S05]  /*ba00*/  BSYNC B0 ;  /* 0x0000000000007941 */ /* 0x000fea0003800000 */
.L_x_752:
[----:B-1----:R1:W1:Y:S01]  /*ba10*/  LDS.128 R24, [R207+0x800] ;  /* 0x00080000cf187984 */ /* 0x0022620000000c00 */
[----:B------:R-:W-:Y:S03]  /*ba20*/  BSSY B0, `(.L_x_754) ;  /* 0x0000016000007945 */ /* 0x000fe60003800000 */
[----:B----4-:R4:W1:Y:S04]  /*ba30*/  LDS.128 R20, [R207+0x2800] ;  /* 0x00280000cf147984 */ /* 0x0108680000000c00 */
[----:B---3--:R4:W3:Y:S01]  /*ba40*/  LDS.128 R16, [R207+0x4800] ;  /* 0x00480000cf107984 */ /* 0x0088e20000000c00 */
        /* <DEDUP_REMOVED lines=14> */
[----:B------:R-:W-:-:S04]  /*bb30*/  LEA R6, P5, R30, UR4, 0x1 ;  /* 0x000000041e067c11 */ /* 0x000fc8000f8a08ff */
[----:B------:R-:W-:-:S05]  /*bb40*/  LEA.HI.X R7, R30, UR5, R2, 0x1, P5 ;  /* 0x000000051e077c11 */ /* 0x000fca000a8f0c02 */
[----:B-1----:R1:W-:Y:S04]  /*bb50*/  @!P4 STG.E.128 desc[UR8][R6.64], R24 ;  /* 0x000000180600c986 */ /* 0x0023e8000c101d08 */
[----:B------:R1:W-:Y:S04]  /*bb60*/  @!P3 STG.E.128 desc[UR8][R6.64+0x80], R20 ;  /* 0x000080140600b986 */ /* 0x0003e8000c101d08 */
[----:B---3--:R1:W-:Y:S02]  /*bb70*/  @!P2 STG.E.128 desc[UR8][R6.64+0x100], R16 ;  /* 0x000100100600a986 */ /* 0x0083e4000c101d08 */
.L_x_755:
[----:B------:R-:W-:Y:S05]  /*bb80*/  BSYNC B0 ;  /* 0x0000000000007941 */ /* 0x000fea0003800000 */
.L_x_754:
[----:B-1----:R1:W1:Y:S01]  /*bb90*/  LDS.128 R24, [R207+0x1000] ;  /* 0x00100000cf187984 */ /* 0x0022620000000c00 */
[----:B------:R-:W-:Y:S03]  /*bba0*/  BSSY B0, `(.L_x_756) ;  /* 0x0000016000007945 */ /* 0x000fe60003800000 */
[----:B------:R1:W1:Y:S04]  /*bbb0*/  LDS.128 R20, [R207+0x3000] ;  /* 0x00300000cf147984 */ /* 0x0002680000000c00 */
[----:B---3--:R3:W1:Y:S01]  /*bbc0*/  LDS.128 R16, [R207+0x5000] ;  /* 0x00500000cf107984 */ /* 0x0086620000000c00 */
        /* <DEDUP_REMOVED lines=18> */
[----:B------:R1:W-:Y:S02]  /*bcf0*/  @!P1 STG.E.128 desc[UR8][R6.64+0x100], R16 ;  /* 0x0001001006009986 */ /* 0x0003e4000c101d08 */
.L_x_757:
[----:B------:R-:W-:Y:S05]  /*bd00*/  BSYNC B0 ;  /* 0x0000000000007941 */ /* 0x000fea0003800000 */
.L_x_756:
[----:B-1----:R1:W1:Y:S01]  /*bd10*/  LDS.128 R16, [R207+0x5800] ;  /* 0x00580000cf107984 */ /* 0x0022620000000c00 */
[----:B------:R-:W-:Y:S05]  /*bd20*/  @P0 EXIT ;  /* 0x000000000000094d */ /* 0x000fea0003800000 */
[----:B------:R-:W-:Y:S01]  /*bd30*/  IADD3 R0, P0, R0, 0x30, RZ ;  /* 0x0000003000007810 */ /* 0x000fe20007f1e0ff */
[----:B------:R-:W-:Y:S01]  /*bd40*/  IMAD.MOV.U32 R6, RZ, RZ, R28 ;  /* 0x000000ffff067224 */ /* 0x000fe200078e001c */
[----:B------:R-:W-:Y:S01]  /*bd50*/  MOV R7, R33 ;  /* 0x0000002100077202 */ /* 0x000fe20000000f00 */
[----:B------:R-:W-:Y:S01]  /*bd60*/  ULDC UR6, c[0x0][0x2d0] ;  /* 0x0000b40000067ab9 */ /* 0x000fe20000000800 */
[----:B------:R-:W-:Y:S01]  /*bd70*/  ULDC.64 UR4, c[0x0][0x280] ;  /* 0x0000a00000047ab9 */ /* 0x000fe20000000a00 */
[----:B------:R-:W-:Y:S01]  /*bd80*/  IMAD.X R3, RZ, RZ, R3, P0 ;  /* 0x000000ffff037224 */ /* 0x000fe200000e0603 */
[----:B------:R-:W-:Y:S01]  /*bd90*/  ISETP.GE.AND P2, PT, R210, UR6, PT ;  /* 0x00000006d2007c0c */ /* 0x000fe2000bf46270 */
[-C--:B------:R-:W-:Y:S01]  /*bda0*/  IMAD.WIDE.U32 R6, R0, R4.reuse, R6 ;  /* 0x0000000400067225 */ /* 0x080fe200078e0006 */
[----:B------:R-:W-:Y:S02]  /*bdb0*/  ISETP.GE.AND P1, PT, R201, UR6, PT ;  /* 0x00000006c9007c0c */ /* 0x000fe4000bf26270 */
[----:B------:R-:W-:Y:S01]  /*bdc0*/  ISETP.GE.AND P0, PT, R200, UR6, PT ;  /* 0x00000006c8007c0c */ /* 0x000fe2000bf06270 */
[----:B------:R-:W-:Y:S01]  /*bdd0*/  IMAD R2, R3, R4, RZ ;  /* 0x0000000403027224 */ /* 0x000fe200078e02ff */
[----:B------:R-:W-:-:S03]  /*bde0*/  LEA R4, P3, R6, UR4, 0x1 ;  /* 0x0000000406047c11 */ /* 0x000fc6000f8608ff */
[----:B------:R-:W-:-:S04]  /*bdf0*/  IMAD R2, R0, R5, R2 ;  /* 0x0000000500027224 */ /* 0x000fc800078e0202 */
[----:B------:R-:W-:-:S05]  /*be00*/  IMAD.IADD R2, R2, 0x1, R7 ;  /* 0x0000000102027824 */ /* 0x000fca00078e0207 */
[----:B------:R-:W-:-:S05]  /*be10*/  LEA.HI.X R5, R6, UR5, R2, 0x1, P3 ;  /* 0x0000000506057c11 */ /* 0x000fca00098f0c02 */
[----:B------:R1:W-:Y:S04]  /*be20*/  @!P2 STG.E.128 desc[UR8][R4.64], R12 ;  /* 0x0000000c0400a986 */ /* 0x0003e8000c101d08 */
[----:B------:R1:W-:Y:S01]  /*be30*/  @!P1 STG.E.128 desc[UR8][R4.64+0x80], R8 ;  /* 0x0000800804009986 */ /* 0x0003e2000c101d08 */
[----:B------:R-:W-:Y:S05]  /*be40*/  @P0 EXIT ;  /* 0x000000000000094d */ /* 0x000fea0003800000 */
[----:B-1----:R-:W-:Y:S01]  /*be50*/  STG.E.128 desc[UR8][R4.64+0x100], R16 ;  /* 0x0001001004007986 */ /* 0x002fe2000c101d08 */
[----:B------:R-:W-:Y:S05]  /*be60*/  EXIT ;  /* 0x000000000000794d */ /* 0x000fea0003800000 */
.L_x_758:
        /* <DEDUP_REMOVED lines=9> */
.L_x_7448:


//--------------------- .text._ZN5flash24flash_fwd_splitkv_kernelI23Flash_fwd_kernel_traitsILi192ELi64ELi64ELi4ELb0ELb0EN7cutlass6half_tE19Flash_kernel_traitsILi192ELi64ELi64ELi4ES3_EELb0ELb0ELb0ELb0ELb0ELb1ELb0ELb0EEEvNS_16Flash_fwd_paramsE --------------------------
	.section	.text._ZN5flash24flash_fwd_splitkv_kernelI23Flash_fwd_kernel_traitsILi192ELi64ELi64ELi4ELb0ELb0EN7cutlass6half_tE19Flash_kernel_traitsILi192ELi64ELi64ELi4ES3_EELb0ELb0ELb0ELb0ELb0ELb1ELb0ELb0EEEvNS_16Flash_fwd_paramsE,"ax",@progbits
	.align	128
        .global         _ZN5flash24flash_fwd_splitkv_kernelI23Flash_fwd_kernel_traitsILi192ELi64ELi64ELi4ELb0ELb0EN7cutlass6half_tE19Flash_kernel_traitsILi192ELi64ELi64ELi4ES3_EELb0ELb0ELb0ELb0ELb0ELb1ELb0ELb0EEEvNS_16Flash_fwd_paramsE
        .type           _ZN5flash24flash_fwd_splitkv_kernelI23Flash_fwd_kernel_traitsILi192ELi64ELi64ELi4ELb0ELb0EN7cutlass6half_tE19Flash_kernel_traitsILi192ELi64ELi64ELi4ES3_EELb0ELb0ELb0ELb0ELb0ELb1ELb0ELb0EEEvNS_16Flash_fwd_paramsE,@function
        .size           _ZN5flash24flash_fwd_splitkv_kernelI23Flash_fwd_kernel_traitsILi192ELi64ELi64ELi4ELb0ELb0EN7cutlass6half_tE19Flash_kernel_traitsILi192ELi64ELi64ELi4ES3_EELb0ELb0ELb0ELb0ELb0ELb1ELb0ELb0EEEvNS_16Flash_fwd_paramsE,(.L_x_7449 - _ZN5flash24flash_fwd_splitkv_kernelI23Flash_fwd_kernel_traitsILi192ELi64ELi64ELi4ELb0ELb0EN7cutlass6half_tE19Flash_kernel_traitsILi192ELi64ELi64ELi4ES3_EELb0ELb0ELb0ELb0ELb0ELb1ELb0ELb0EEEvNS_16Flash_fwd_paramsE)
        .other          _ZN5flash24flash_fwd_splitkv_kernelI23Flash_fwd_kernel_traitsILi192ELi64ELi64ELi4ELb0ELb0EN7cutlass6half_tE19Flash_kernel_traitsILi192ELi64ELi64ELi4ES3_EELb0ELb0ELb0ELb0ELb0ELb1ELb0ELb0EEEvNS_16Flash_fwd_paramsE,@"STO_CUDA_ENTRY STV_DEFAULT"
_ZN5flash24flash_fwd_splitkv_kernelI23Flash_fwd_kernel_traitsILi192ELi64ELi64ELi4ELb0ELb0EN7cutlass6half_tE19Flash_kernel_traitsILi192ELi64ELi64ELi4ES3_EELb0ELb0ELb0ELb0ELb0ELb1ELb0ELb0EEEvNS_16Flash_fwd_paramsE:
.text._ZN5flash24flash_fwd_splitkv_kernelI23Flash_fwd_kernel_traitsILi192ELi64ELi64ELi4ELb0ELb0EN7cutlass6half_tE19Flash_kernel_traitsILi192ELi64ELi64ELi4ES3_EELb0ELb0ELb0ELb0ELb0ELb1ELb0ELb0EEEvNS_16Flash_fwd_paramsE:
        /* <DEDUP_REMOVED lines=39> */
.L_x_759:
[----:B------:R-:W1:Y:S02]  /*0270*/  LDC R5, c[0x0][0x2c8] ;  /* 0x0000b200ff057b82 */ /* 0x000e640000000800 */
.L_x_760:
        /* <DEDUP_REMOVED lines=90> */
.L_x_763:
[----:B------:R-:W-:Y:S05]  /*0820*/  BSYNC B0 ;  /* 0x0000000000007941 */ /* 0x000fea0003800000 */
.L_x_762:
        /* <DEDUP_REMOVED lines=21> */
.L_x_765:
[----:B------:R-:W-:Y:S05]  /*0980*/  BSYNC B0 ;  /* 0x0000000000007941 */ /* 0x000fea0003800000 */
.L_x_764:
        /* <DEDUP_REMOVED lines=22> */
.L_x_767:
[----:B------:R-:W-:Y:S05]  /*0af0*/  BSYNC B0 ;  /* 0x0000000000007941 */ /* 0x000fea0003800000 */
.L_x_766:
        /* <DEDUP_REMOVED lines=22> */
.L_x_769:
[----:B------:R-:W-:Y:S05]  /*0c60*/  BSYNC B0 ;  /* 0x0000000000007941 */ /* 0x000fea0003800000 */
.L_x_768:
        /* <DEDUP_REMOVED lines=15> */
.L_x_761:
        /* <DEDUP_REMOVED lines=24> */
.L_x_770:
        /* <DEDUP_REMOVED lines=82> */
.L_x_771:
        /* <DEDUP_REMOVED lines=48> */
.L_x_773:
        /* <DEDUP_REMOVED lines=30> */
.L_x_772:
        /* <DEDUP_REMOVED lines=107> */
.L_x_775:
[----:B------:R-:W-:Y:S05]  /*1f90*/  BSYNC B0 ;  /* 0x0000000000007941 */ /* 0x000fea0003800000 */
.L_x_774:
        /* <DEDUP_REMOVED lines=45> */
.L_x_777:
[----:B------:R-:W-:Y:S05]  /*2270*/  BSYNC B0 ;  /* 0x0000000000007941 */ /* 0x000fea0003800000 */
.L_x_776:
        /* <DEDUP_REMOVED lines=40> */
.L_x_779:
[----:B------:R-:W-:Y:S05]  /*2500*/  BSYNC B0 ;  /* 0x0000000000007941 */ /* 0x000fea0003800000 */
.L_x_778:
        /* <DEDUP_REMOVED lines=39> */
.L_x_781:
[----:B------:R-:W-:Y:S05]  /*2780*/  BSYNC B0 ;  /* 0x0000000000007941 */ /* 0x000fea0003800000 */
.L_x_780:
        /* <DEDUP_REMOVED lines=41> */
.L_x_783:
[----:B------:R-:W-:Y:S05]  /*2a20*/  BSYNC B0 ;  /* 0x0000000000007941 */ /* 0x000fea0003800000 */
.L_x_782:
        /* <DEDUP_REMOVED lines=33> */
.L_x_785:
[----:B------:R-:W-:Y:S05]  /*2c40*/  BSYNC B0 ;  /* 0x0000000000007941 */ /* 0x000fea0003800000 */
.L_x_784:
        /* <DEDUP_REMOVED lines=34> */
.L_x_787:
[----:B------:R-:W-:Y:S05]  /*2e70*/  BSYNC B0 ;  /* 0x0000000000007941 */ /* 0x000fea0003800000 */
.L_x_786:
        /* <DEDUP_REMOVED lines=40> */
.L_x_789:
[----:B------:R-:W-:Y:S05]  /*3100*/  BSYNC B0 ;  /* 0x0000000000007941 */ /* 0x000fea0003800000 */
.L_x_788:
        /* <DEDUP_REMOVED lines=67> */
.L_x_791:
[----:B------:R-:W-:Y:S05]  /*3540*/  BSYNC B0 ;  /* 0x0000000000007941 */ /* 0x000fea0003800000 */
.L_x_790:
        /* <DEDUP_REMOVED lines=33> */
.L_x_793:
[----:B------:R-:W-:Y:S05]  /*3760*/  BSYNC B0 ;  /* 0x0000000000007941 */ /* 0x000fea0003800000 */
.L_x_792:
        /* <DEDUP_REMOVED lines=35> */
.L_x_795:
[----:B------:R-:W-:Y:S05]  /*39a0*/  BSYNC B0 ;  /* 0x0000000000007941 */ /* 0x000fea0003800000 */
.L_x_794:
        /* <DEDUP_REMOVED lines=37> */
.L_x_797:
[----:B------:R-:W-:Y:S05]  /*3c00*/  BSYNC B0 ;  /* 0x0000000000007941 */ /* 0x000fea0003800000 */
.L_x_796:
[----:B-12---:R-:W-:Y:S01]  /*3c10*/  LDSM.16.M88.4 R12, [R206] ;  /* 0x00000000ce0c783b */ /* 0x006fe20000000200 */
[----:B------:R-:W-:Y:S01]  /*3c20*/  R2P PR, R2, 0x6 ;  /* 0x0000000602007804 */ /* 0x000fe20000000000 */
[C---:B------:R-:W-:Y:S01]  /*3c30*/  VIADD R2, R205.reuse, 0x6000 ;  /* 0x00006000cd027836 */ /* 0x040fe20000000000 */
[----:B------:R-:W-:Y:S01]  /*3c40*/  ULDC UR5, c[0x0][0x39c] ;  /* 0x0000e70000057ab9 */ /* 0x000fe20000000800 */
[----:B------:R-:W1:Y:S01]  /*3c50*/  LDSM.16.M88.4 R28, [R205+0x6000] ;  /* 0x00600000cd1c783b */ /* 0x000e620000000200 */
[----:B------:R-:W-:Y:S02]  /*3c60*/  VIADD R203, R205, 0x6020 ;  /* 0x00006020cdcb7836 */ /* 0x000fe40000000000 */
[--C-:B------:R-:W-:Y:S01]  /*3c70*/  IMAD R204, R7, 0x2, R206.reuse ;  /* 0x0000000207cc7824 */ /* 0x100fe200078e02ce */
[----:B------:R-:W2:Y:S01]  /*3c80*/  LDSM.16.M88.4 R60, [R205+0x6800] ;  /* 0x00680000cd3c783b */ /* 0x000ea20000000200 */
[----:B------:R-:W-:-:S03]  /*3c90*/  IMAD R202, R5, 0x2, R206 ;  /* 0x0000000205ca7824 */ /* 0x000fc600078e02ce */
[----:B------:R-:W-:Y:S01]  /*3ca0*/  LDSM.16.M88.4 R68, [R204] ;  /* 0x00000000cc44783b */ /* 0x000fe20000000200 */
[----:B------:R-:W-:Y:S02]  /*3cb0*/  LEA R201, R5, R204, 0x1 ;  /* 0x000000cc05c97211 */ /* 0x000fe400078e08ff */
[----:B------:R-:W-:Y:S01]  /*3cc0*/  @P1 IADD3 R203, R2, -0x20, RZ ;  /* 0xffffffe002cb1810 */ /* 0x000fe20007ffe0ff */
[----:B------:R-:W5:Y:S01]  /*3cd0*/  LDSM.16.M88.4 R52, [R205+0x7000] ;  /* 0x00700000cd34783b */ /* 0x000f620000000200 */
[----:B------:R-:W-:Y:S02]  /*3ce0*/  IMAD.MOV.U32 R2, RZ, RZ, 0x40 ;  /* 0x00000040ff027424 */ /* 0x000fe400078e00ff */
[C---:B------:R-:W-:Y:S01]  /*3cf0*/  IADD3 R195, R203.reuse, 0x800, RZ ;  /* 0x00000800cbc37810 */ /* 0x040fe20007ffe0ff */
[----:B------:R-:W3:Y:S01]  /*3d00*/  LDSM.16.M88.4 R64, [R203] ;  /* 0x00000000cb40783b */ /* 0x000ee20000000200 */
[C---:B------:R-:W-:Y:S01]  /*3d10*/  VIADD R194, R203.reuse, 0x1000 ;  /* 0x00001000cbc27836 */ /* 0x040fe20000000000 */
[----:B------:R-:W-:Y:S01]  /*3d20*/  SEL R2, R2, 0xffffffc0, !P2 ;  /* 0xffffffc002027807 */ /* 0x000fe20005000000 */
[C---:B------:R-:W-:Y:S01]  /*3d30*/  VIADD R193, R203.reuse, 0x1800 ;  /* 0x00001800cbc17836 */ /* 0x040fe20000000000 */
[----:B------:R-:W4:Y:S01]  /*3d40*/  LDSM.16.M88.4 R36, [R205+0x7800] ;  /* 0x00780000cd24783b */ /* 0x000f220000000200 */
[C---:B------:R-:W-:Y:S01]  /*3d50*/  IADD3 R191, R203.reuse, 0x2000, RZ ;  /* 0x00002000cbbf7810 */ /* 0x040fe20007ffe0ff */
[C---:B------:R-:W-:Y:S01]  /*3d60*/  VIADD R190, R203.reuse, 0x2800 ;  /* 0x00002800cbbe7836 */ /* 0x040fe20000000000 */
[----:B------:R-:W-:Y:S01]  /*3d70*/  IADD3 R188, R203, 0x3800, RZ ;  /* 0x00003800cbbc7810 */ /* 0x000fe20007ffe0ff */
[----:B------:R-:W-:Y:S01]  /*3d80*/  IMAD.IADD R199, R205, 0x1, R2 ;  /* 0x00000001cdc77824 */ /* 0x000fe200078e0202 */
[----:B------:R-:W-:Y:S01]  /*3d90*/  LDSM.16.M88.4 R76, [R202] ;  /* 0x00000000ca4c783b */ /* 0x000fe20000000200 */
[----:B------:R-:W-:Y:S01]  /*3da0*/  IMAD.IADD R192, R2, 0x1, R203 ;  /* 0x0000000102c07824 */ /* 0x000fe200078e02cb */
[C---:B------:R-:W-:Y:S01]  /*3db0*/  IADD3 R185, R203.reuse, 0x5000, RZ ;  /* 0x00005000cbb97810 */ /* 0x040fe20007ffe0ff */
[C---:B------:R-:W-:Y:S01]  /*3dc0*/  VIADD R189, R203.reuse, 0x3000 ;  /* 0x00003000cbbd7836 */ /* 0x040fe20000000000 */
[----:B------:R-:W4:Y:S01]  /*3dd0*/  LDSM.16.M88.4 R88, [R199+0x6000] ;  /* 0x00600000c758783b */ /* 0x000f220000000200 */
[----:B------:R-:W-:-:S02]  /*3de0*/  VIADD R187, R203, 0x4000 ;  /* 0x00004000cbbb7836 */ /* 0x000fc40000000000 */
[C---:B------:R-:W-:Y:S01]  /*3df0*/  VIADD R186, R203.reuse, 0x4800 ;  /* 0x00004800cbba7836 */ /* 0x040fe20000000000 */
[----:B------:R-:W4:Y:S01]  /*3e00*/  LDSM.16.M88.4 R24, [R203+0x800] ;  /* 0x00080000cb18783b */ /* 0x000f220000000200 */
[----:B------:R-:W-:-:S03]  /*3e10*/  VIADD R184, R203, 0x5800 ;  /* 0x00005800cbb87836 */ /* 0x000fc60000000000 */
[----:B------:R-:W4:Y:S01]  /*3e20*/  LDSM.16.M88.4 R32, [R203+0x1000] ;  /* 0x00100000cb20783b */ /* 0x000f220000000200 */
[C---:B-1----:R-:W-:Y:S03]  /*3e30*/  HMMA.16816.F32 R16, R12.reuse, R28, RZ ;  /* 0x0000001c0c10723c */ /* 0x042fe600000018ff */
[----:B------:R-:W1:Y:S04]  /*3e40*/  LDSM.16.M88.4 R48, [R203+0x1800] ;  /* 0x00180000cb30783b */ /* 0x000e680000000200 */
[----:B------:R-:W-:Y:S01]  /*3e50*/  LDSM.16.M88.4 R20, [R201] ;  /* 0x00000000c914783b */ /* 0x000fe20000000200 */
[C---:B------:R-:W-:Y:S03]  /*3e60*/  HMMA.16816.F32 R28, R12.reuse, R30, RZ ;  /* 0x0000001e0c1c723c */ /* 0x040fe600000018ff */
[----:B------:R-:W1:Y:S03]  /*3e70*/  LDSM.16.M88.4 R84, [R192] ;  /* 0x00000000c054783b */ /* 0x000e660000000200 */
[C---:B--2---:R-:W-:Y:S01]  /*3e80*/  HMMA.16816.F32 R40, R12.reuse, R60, RZ ;  /* 0x0000003c0c28723c */ /* 0x044fe200000018ff */
[----:B------:R-:W2:Y:S04]  /*3e90*/  LDSM.16.M88.4 R8, [R199+0x6800] ;  /* 0x00680000c708783b */ /* 0x000ea80000000200 */
[----:B------:R-:W2:Y:S01]  /*3ea0*/  LDSM.16.M88.4 R44, [R199+0x7000] ;  /* 0x00700000c72c783b */ /* 0x000ea20000000200 */
[----:B-----5:R-:W-:Y:S03]  /*3eb0*/  HMMA.16816.F32 R56, R12, R52, RZ ;  /* 0x000000340c38723c */ /* 0x020fe600000018ff */
[----:B------:R-:W5:Y:S03]  /*3ec0*/  LDSM.16.M88.4 R72, [R199+0x7800] ;  /* 0x00780000c748783b */ /* 0x000f660000000200 */
[C---:B---3--:R-:W-:Y:S01]  /*3ed0*/  HMMA.16816.F32 R16, R68.reuse, R64, R16 ;  /* 0x000000404410723c */ /* 0x048fe20000001810 */
[----:B------:R-:W-:Y:S04]  /*3ee0*/  LDSM.16.M88.4 R96, [R199+0x8800] ;  /* 0x00880000c760783b */ /* 0x000fe80000000200 */
[----:B------:R-:W-:Y:S01]  /*3ef0*/  LDSM.16.M88.4 R92, [R205+0xa000] ;  /* 0x00a00000cd5c783b */ /* 0x000fe20000000200 */
[----:B------:R-:W-:Y:S03]  /*3f00*/  HMMA.16816.F32 R28, R68, R66, R28 ;  /* 0x00000042441c723c */ /* 0x000fe6000000181c */
[----:B------:R-:W-:Y:S03]  /*3f10*/  LDSM.16.M88.4 R64, [R205+0x8000] ;  /* 0x00800000cd40783b */ /* 0x000fe60000000200 */
[C---:B------:R-:W-:Y:S01]  /*3f20*/  HMMA.16816.F32 R60, R12.reuse, R62, RZ ;  /* 0x0000003e0c3c723c */ /* 0x040fe200000018ff */
[----:B------:R-:W0:Y:S05]  /*3f30*/  LDGDEPBAR ;  /* 0x00000000000079af */ /* 0x000e2a0000000000 */
[C---:B------:R-:W-:Y:S06]  /*3f40*/  HMMA.16816.F32 R52, R12.reuse, R54, RZ ;  /* 0x000000360c34723c */ /* 0x040fec00000018ff */
[C---:B----4-:R-:W-:Y:S06]  /*3f50*/  HMMA.16816.F32 R80, R12.reuse, R36, RZ ;  /* 0x000000240c50723c */ /* 0x050fec00000018ff */
[----:B------:R-:W-:Y:S01]  /*3f60*/  HMMA.16816.F32 R12, R12, R38, RZ ;  /* 0x000000260c0c723c */ /* 0x000fe200000018ff */
[----:B------:R-:W-:Y:S05]  /*3f70*/  LDSM.16.M88.4 R36, [R192+0x800] ;  /* 0x00080000c024783b */ /* 0x000fea0000000200 */
[C---:B------:R-:W-:Y:S06]  /*3f80*/  HMMA.16816.F32 R16, R76.reuse, R88, R16 ;  /* 0x000000584c10723c */ /* 0x040fec0000001810 */
[----:B------:R-:W-:Y:S01]  /*3f90*/  HMMA.16816.F32 R28, R76, R90, R28 ;  /* 0x0000005a4c1c723c */ /* 0x000fe2000000181c */
[----:B------:R-:W-:Y:S05]  /*3fa0*/  LDSM.16.M88.4 R88, [R204+0x2000] ;  /* 0x00200000cc58783b */ /* 0x000fea0000000200 */
[C---:B------:R-:W-:Y:S06]  /*3fb0*/  HMMA.16816.F32 R40, R68.reuse, R24, R40 ;  /* 0x000000184428723c */ /* 0x040fec0000001828 */
[C---:B------:R-:W-:Y:S01]  /*3fc0*/  HMMA.16816.F32 R60, R68.reuse, R26, R60 ;  /* 0x0000001a443c723c */ /* 0x040fe2000000183c */
[----:B------:R-:W-:Y:S05]  /*3fd0*/  LDSM.16.M88.4 R24, [R192+0x1000] ;  /* 0x00100000c018783b */ /* 0x000fea0000000200 */
[C---:B------:R-:W-:Y:S06]  /*3fe0*/  HMMA.16816.F32 R56, R68.reuse, R32, R56 ;  /* 0x000000204438723c */ /* 0x040fec0000001838 */
[C---:B------:R-:W-:Y:S01]  /*3ff0*/  HMMA.16816.F32 R52, R68.reuse, R34, R52 ;  /* 0x000000224434723c */ /* 0x040fe20000001834 */
[----:B------:R-:W3:Y:S05]  /*4000*/  LDSM.16.M88.4 R32, [R206+0x2000] ;  /* 0x00200000ce20783b */ /* 0x000eea0000000200 */
[C---:B-1----:R-:W-:Y:S06]  /*4010*/  HMMA.16816.F32 R80, R68.reuse, R48, R80 ;  /* 0x000000304450723c */ /* 0x042fec0000001850 */
[----:B------:R-:W-:Y:S01]  /*4020*/  HMMA.16816.F32 R68, R68, R50, R12 ;  /* 0x000000324444723c */ /* 0x000fe2000000180c */
[----:B------:R-:W1:Y:S04]  /*4030*/  LDSM.16.M88.4 R48, [R192+0x1800] ;  /* 0x00180000c030783b */ /* 0x000e680000000200 */
[----:B------:R-:W-:Y:S01]  /*4040*/  LDSM.16.M88.4 R12, [R205+0x8800] ;  /* 0x00880000cd0c783b */ /* 0x000fe20000000200 */
[C---:B------:R-:W-:Y:S06]  /*4050*/  HMMA.16816.F32 R16, R20.reuse, R84, R16 ;  /* 0x000000541410723c */ /* 0x040fec0000001810 */
[----:B------:R-:W-:Y:S01]  /*4060*/  HMMA.16816.F32 R28, R20, R86, R28 ;  /* 0x00000056141c723c */ /* 0x000fe2000000181c */
[----:B------:R-:W-:Y:S05]  /*4070*/  LDSM.16.M88.4 R84, [R203+0x3800] ;  /* 0x00380000cb54783b */ /* 0x000fea0000000200 */
[C---:B--2---:R-:W-:Y:S06]  /*4080*/  HMMA.16816.F32 R40, R76.reuse, R8, R40 ;  /* 0x000000084c28723c */ /* 0x044fec0000001828 */
[C---:B------:R-:W-:Y:S01]  /*4090*/  HMMA.16816.F32 R60, R76.reuse, R10, R60 ;  /* 0x0000000a4c3c723c */ /* 0x040fe2000000183c */
[----:B------:R-:W-:Y:S05]  /*40a0*/  LDSM.16.M88.4 R8, [R205+0x9000] ;  /* 0x00900000cd08783b */ /* 0x000fea0000000200 */
[C---:B------:R-:W-:Y:S06]  /*40b0*/  HMMA.16816.F32 R56, R76.reuse, R44, R56 ;  /* 0x0000002c4c38723c */ /* 0x040fec0000001838 */
[C---:B------:R-:W-:Y:S01]  /*40c0*/  HMMA.16816.F32 R52, R76.reuse, R46, R52 ;  /* 0x0000002e4c34723c */ /* 0x040fe20000001834 */
[----:B------:R-:W2:Y:S05]  /*40d0*/  LDSM.16.M88.4 R44, [R203+0x2000] ;  /* 0x00200000cb2c783b */ /* 0x000eaa0000000200 */
[C---:B-----5:R-:W-:Y:S06]  /*40e0*/  HMMA.16816.F32 R80, R76.reuse, R72, R80 ;  /* 0x000000484c50723c */ /* 0x060fec0000001850 */
[----:B------:R-:W-:Y:S01]  /*40f0*/  HMMA.16816.F32 R76, R76, R74, R68 ;  /* 0x0000004a4c4c723c */ /* 0x000fe20000001844 */
[----:B------:R-:W-:Y:S04]  /*4100*/  LDSM.16.M88.4 R72, [R202+0x2000] ;  /* 0x00200000ca48783b */ /* 0x000fe80000000200 */
[----:B------:R-:W-:Y:S01]  /*4110*/  LDSM.16.M88.4 R68, [R199+0x9000] ;  /* 0x00900000c744783b */ /* 0x000fe20000000200 */
[C---:B---3--:R-:W-:Y:S06]  /*4120*/  HMMA.16816.F32 R16, R32.reuse, R64, R16 ;  /* 0x000000402010723c */ /* 0x048fec0000001810 */
        /* <DEDUP_REMOVED lines=12> */
[C---:B--2---:R-:W-:Y:S06]  /*41f0*/  HMMA.16816.F32 R16, R88.reuse, R44, R16 ;  /* 0x0000002c5810723c */ /* 0x044fec0000001810 */
[----:B------:R-:W-:Y:S01]  /*4200*/  HMMA.16816.F32 R28, R88, R46, R28 ;  /* 0x0000002e581c723c */ /* 0x000fe2000000181c */
[----:B------:R-:W-:Y:S05]  /*4210*/  LDSM.16.M88.4 R44, [R192+0x2800] ;  /* 0x00280000c02c783b */ /* 0x000fea0000000200 */
[C---:B------:R-:W-:Y:S06]  /*4220*/  HMMA.16816.F32 R40, R32.reuse, R12, R40 ;  /* 0x0000000c2028723c */ /* 0x040fec0000001828 */
[C---:B------:R-:W-:Y:S01]  /*4230*/  HMMA.16816.F32 R60, R32.reuse, R14, R60 ;  /* 0x0000000e203c723c */ /* 0x040fe2000000183c */
[----:B------:R-:W2:Y:S05]  /*4240*/  LDSM.16.M88.4 R12, [R192+0x2000] ;  /* 0x00200000c00c783b */ /* 0x000eaa0000000200 */
[C---:B------:R-:W-:Y:S06]  /*4250*/  HMMA.16816.F32 R56, R32.reuse, R8, R56 ;  /* 0x000000082038723c */ /* 0x040fec0000001838 */
[----:B------:R-:W-:Y:S01]  /*4260*/  HMMA.16816.F32 R52, R32, R10, R52 ;  /* 0x0000000a2034723c */ /* 0x000fe20000001834 */
[----:B------:R-:W4:Y:S05]  /*4270*/  LDSM.16.M88.4 R8, [R203+0x3000] ;  /* 0x00300000cb08783b */ /* 0x000f2a0000000200 */
[C---:B---3--:R-:W-:Y:S06]  /*4280*/  HMMA.16816.F32 R16, R72.reuse, R24, R16 ;  /* 0x000000184810723c */ /* 0x048fec0000001810 */
[----:B------:R-:W-:Y:S01]  /*4290*/  HMMA.16816.F32 R28, R72, R26, R28 ;  /* 0x0000001a481c723c */ /* 0x000fe2000000181c */
[----:B------:R-:W-:Y:S05]  /*42a0*/  LDSM.16.M88.4 R24, [R204+0x4000] ;  /* 0x00400000cc18783b */ /* 0x000fea0000000200 */
[C---:B------:R-:W-:Y:S06]  /*42b0*/  HMMA.16816.F32 R80, R32.reuse, R36, R80 ;  /* 0x000000242050723c */ /* 0x040fec0000001850 */
[----:B------:R-:W-:Y:S01]  /*42c0*/  HMMA.16816.F32 R76, R32, R38, R76 ;  /* 0x00000026204c723c */ /* 0x000fe2000000184c */
[----:B------:R-:W3:Y:S04]  /*42d0*/  LDSM.16.M88.4 R36, [R206+0x4000] ;  /* 0x00400000ce24783b */ /* 0x000ee80000000200 */
[----:B------:R-:W-:Y:S01]  /*42e0*/  LDSM.16.M88.4 R32, [R205+0xa800] ;  /* 0x00a80000cd20783b */ /* 0x000fe20000000200 */
[----:B-1----:R-:W-:Y:S06]  /*42f0*/  HMMA.16816.F32 R40, R88, R20, R40 ;  /* 0x000000145828723c */ /* 0x002fec0000001828 */
[C---:B--2---:R-:W-:Y:S06]  /*4300*/  HMMA.16816.F32 R16, R48.reuse, R12, R16 ;  /* 0x0000000c3010723c */ /* 0x044fec0000001810 */
[----:B------:R-:W-:Y:S01]  /*4310*/  HMMA.16816.F32 R28, R48, R14, R28 ;  /* 0x0000000e301c723c */ /* 0x000fe2000000181c */
[----:B------:R-:W-:Y:S05]  /*4320*/  LDSM.16.M88.4 R12, [R202+0x4000] ;  /* 0x00400000ca0c783b */ /* 0x000fea0000000200 */
[C---:B------:R-:W-:Y:S01]  /*4330*/  HMMA.16816.F32 R60, R88.reuse, R22, R60 ;  /* 0x00000016583c723c */ /* 0x040fe2000000183c */
[----:B------:R-:W1:Y:S05]  /*4340*/  LDSM.16.M88.4 R20, [R203+0x4000] ;  /* 0x00400000cb14783b */ /* 0x000e6a0000000200 */
[----:B----4-:R-:W-:Y:S06]  /*4350*/  HMMA.16816.F32 R56, R88, R8, R56 ;  /* 0x000000085838723c */ /* 0x010fec0000001838 */
[----:B------:R-:W-:Y:S06]  /*4360*/  HMMA.16816.F32 R40, R72, R96, R40 ;  /* 0x000000604828723c */ /* 0x000fec0000001828 */
[----:B------:R-:W-:Y:S01]  /*4370*/  HMMA.16816.F32 R52, R88, R10, R52 ;  /* 0x0000000a5834723c */ /* 0x000fe20000001834 */
[----:B------:R-:W-:Y:S05]  /*4380*/  LDSM.16.M88.4 R8, [R199+0xa000] ;  /* 0x00a00000c708783b */ /* 0x000fea0000000200 */
[----:B---3--:R-:W-:Y:S06]  /*4390*/  HMMA.16816.F32 R16, R36, R92, R16 ;  /* 0x0000005c2410723c */ /* 0x008fec0000001810 */
[C---:B------:R-:W-:Y:S06]  /*43a0*/  HMMA.16816.F32 R80, R88.reuse, R84, R80 ;  /* 0x000000545850723c */ /* 0x040fec0000001850 */
[----:B------:R-:W-:Y:S01]  /*43b0*/  HMMA.16816.F32 R76, R88, R86, R76 ;  /* 0x00000056584c723c */ /* 0x000fe2000000184c */
[----:B------:R-:W2:Y:S04]  /*43c0*/  LDSM.16.M88.4 R84, [R192+0x3000] ;  /* 0x00300000c054783b */ /* 0x000ea80000000200 */
[----:B------:R-:W3:Y:S01]  /*43d0*/  LDSM.16.M88.4 R88, [R203+0x4800] ;  /* 0x00480000cb58783b */ /* 0x000ee20000000200 */
[----:B------:R-:W-:Y:S03]  /*43e0*/  HMMA.16816.F32 R28, R36, R94, R28 ;  /* 0x0000005e241c723c */ /* 0x000fe6000000181c */
[----:B------:R-:W-:Y:S03]  /*43f0*/  LDSM.16.M88.4 R92, [R201+0x4000] ;  /* 0x00400000c95c783b */ /* 0x000fe60000000200 */
[----:B------:R-:W-:Y:S06]  /*4400*/  HMMA.16816.F32 R60, R72, R98, R60 ;  /* 0x00000062483c723c */ /* 0x000fec000000183c */
[----:B------:R-:W-:Y:S06]  /*4410*/  HMMA.16816.F32 R40, R48, R44, R40 ;  /* 0x0000002c3028723c */ /* 0x000fec0000001828 */
[C---:B------:R-:W-:Y:S01]  /*4420*/  HMMA.16816.F32 R96, R72.reuse, R68, R56 ;  /* 0x000000444860723c */ /* 0x040fe20000001838 */
[----:B------:R-:W-:Y:S05]  /*4430*/  LDSM.16.M88.4 R56, [R192+0x4000] ;  /* 0x00400000c038783b */ /* 0x000fea0000000200 */
[----:B------:R-:W-:Y:S06]  /*4440*/  HMMA.16816.F32 R52, R72, R70, R52 ;  /* 0x000000464834723c */ /* 0x000fec0000001834 */
[C---:B-1----:R-:W-:Y:S06]  /*4450*/  HMMA.16816.F32 R16, R24.reuse, R20, R16 ;  /* 0x000000141810723c */ /* 0x042fec0000001810 */
[----:B------:R-:W-:Y:S01]  /*4460*/  HMMA.16816.F32 R28, R24, R22, R28 ;  /* 0x00000016181c723c */ /* 0x000fe2000000181c */
[----:B------:R-:W1:Y:S05]  /*4470*/  LDSM.16.M88.4 R20, [R205+0xb000] ;  /* 0x00b00000cd14783b */ /* 0x000e6a0000000200 */
[----:B------:R-:W-:Y:S01]  /*4480*/  HMMA.16816.F32 R60, R48, R46, R60 ;  /* 0x0000002e303c723c */ /* 0x000fe2000000183c */
[----:B------:R-:W-:Y:S05]  /*4490*/  LDSM.16.M88.4 R44, [R199+0xa800] ;  /* 0x00a80000c72c783b */ /* 0x000fea0000000200 */
[----:B------:R-:W-:Y:S06]  /*44a0*/  HMMA.16816.F32 R40, R36, R32, R40 ;  /* 0x000000202428723c */ /* 0x000fec0000001828 */
[----:B--2---:R-:W-:Y:S06]  /*44b0*/  HMMA.16816.F32 R96, R48, R84, R96 ;  /* 0x000000543060723c */ /* 0x004fec0000001860 */
[C---:B------:R-:W-:Y:S06]  /*44c0*/  HMMA.16816.F32 R80, R72.reuse, R64, R80 ;  /* 0x000000404850723c */ /* 0x040fec0000001850 */
[----:B------:R-:W-:Y:S01]  /*44d0*/  HMMA.16816.F32 R76, R72, R66, R76 ;  /* 0x00000042484c723c */ /* 0x000fe2000000184c */
[----:B------:R-:W2:Y:S05]  /*44e0*/  LDSM.16.M88.4 R64, [R192+0x3800] ;  /* 0x00380000c040783b */ /* 0x000eaa0000000200 */
[----:B------:R-:W-:Y:S06]  /*44f0*/  HMMA.16816.F32 R52, R48, R86, R52 ;  /* 0x000000563034723c */ /* 0x000fec0000001834 */
[C---:B------:R-:W-:Y:S06]  /*4500*/  HMMA.16816.F32 R16, R12.reuse, R8, R16 ;  /* 0x000000080c10723c */ /* 0x040fec0000001810 */
[----:B------:R-:W-:Y:S01]  /*4510*/  HMMA.16816.F32 R28, R12, R10, R28 ;  /* 0x0000000a0c1c723c */ /* 0x000fe2000000181c */
[----:B------:R-:W4:Y:S05]  /*4520*/  LDSM.16.M88.4 R8, [R203+0x5000] ;  /* 0x00500000cb08783b */ /* 0x000f2a0000000200 */
[----:B------:R-:W-:Y:S01]  /*4530*/  HMMA.16816.F32 R60, R36, R34, R60 ;  /* 0x00000022243c723c */ /* 0x000fe2000000183c */
[----:B------:R-:W-:Y:S05]  /*4540*/  LDSM.16.M88.4 R32, [R192+0x4800] ;  /* 0x00480000c020783b */ /* 0x000fea0000000200 */
[----:B---3--:R-:W-:Y:S06]  /*4550*/  HMMA.16816.F32 R40, R24, R88, R40 ;  /* 0x000000581828723c */ /* 0x008fec0000001828 */
[C---:B-1----:R-:W-:Y:S06]  /*4560*/  HMMA.16816.F32 R96, R36.reuse, R20, R96 ;  /* 0x000000142460723c */ /* 0x042fec0000001860 */
[----:B------:R-:W-:Y:S01]  /*4570*/  HMMA.16816.F32 R52, R36, R22, R52 ;  /* 0x000000162434723c */ /* 0x000fe20000001834 */
[----:B------:R-:W1:Y:S05]  /*4580*/  LDSM.16.M88.4 R20, [R205+0xb800] ;  /* 0x00b80000cd14783b */ /* 0x000e6a0000000200 */
[C---:B------:R-:W-:Y:S06]  /*4590*/  HMMA.16816.F32 R16, R92.reuse, R56, R16 ;  /* 0x000000385c10723c */ /* 0x040fec0000001810 */
[----:B------:R-:W-:Y:S01]  /*45a0*/  HMMA.16816.F32 R28, R92, R58, R28 ;  /* 0x0000003a5c1c723c */ /* 0x000fe2000000181c */
[----:B------:R-:W3:Y:S05]  /*45b0*/  LDSM.16.M88.4 R56, [R199+0xb000] ;  /* 0x00b00000c738783b */ /* 0x000eea0000000200 */
[----:B------:R-:W-:Y:S06]  /*45c0*/  HMMA.16816.F32 R60, R24, R90, R60 ;  /* 0x0000005a183c723c */ /* 0x000fec000000183c */
[C---:B--2---:R-:W-:Y:S06]  /*45d0*/  HMMA.16816.F32 R80, R48.reuse, R64, R80 ;  /* 0x000000403050723c */ /* 0x044fec0000001850 */
[----:B------:R-:W-:Y:S01]  /*45e0*/  HMMA.16816.F32 R76, R48, R66, R76 ;  /* 0x00000042304c723c */ /* 0x000fe2000000184c */
[----:B------:R-:W-:Y:S01]  /*45f0*/  FMUL.FTZ R17, R17, UR5 ;  /* 0x0000000511117c20 */ /* 0x000fe20008410000 */
[----:B------:R-:W-:-:S04]  /*4600*/  FMUL.FTZ R2, R16, UR5 ;  /* 0x0000000510027c20 */ /* 0x000fc80008410000 */
[----:B------:R-:W-:Y:S01]  /*4610*/  HMMA.16816.F32 R40, R12, R44, R40 ;  /* 0x0000002c0c28723c */ /* 0x000fe20000001828 */
[----:B------:R2:W-:Y:S01]  /*4620*/  MUFU.TANH R44, R17 ;  /* 0x00000011002c7308 */ /* 0x0005e20000002400 */
[----:B------:R-:W-:Y:S01]  /*4630*/  FMUL.FTZ R28, R28, UR5 ;  /* 0x000000051c1c7c20 */ /* 0x000fe20008410000 */
[----:B------:R-:W-:Y:S01]  /*4640*/  FMUL.FTZ R29, R29, UR5 ;  /* 0x000000051d1d7c20 */ /* 0x000fe20008410000 */
[----:B------:R-:W-:Y:S02]  /*4650*/  FMUL.FTZ R30, R30, UR5 ;  /* 0x000000051e1e7c20 */ /* 0x000fe40008410000 */
[C---:B----4-:R-:W-:Y:S01]  /*4660*/  HMMA.16816.F32 R96, R24.reuse, R8, R96 ;  /* 0x000000081860723c */ /* 0x050fe20000001860 */
[----:B------:R-:W-:Y:S02]  /*4670*/  FMUL.FTZ R45, R18, UR5 ;  /* 0x00000005122d7c20 */ /* 0x000fe40008410000 */
[----:B------:R-:W4:Y:S03]  /*4680*/  MUFU.TANH R2, R2 ;  /* 0x0000000200027308 */ /* 0x000f260000002400 */
[----:B------:R-:W-:Y:S01]  /*4690*/  HMMA.16816.F32 R52, R24, R10, R52 ;  /* 0x0000000a1834723c */ /* 0x000fe20000001834 */
[----:B------:R-:W5:Y:S04]  /*46a0*/  LDSM.16.M88.4 R8, [R203+0x5800] ;  /* 0x00580000cb08783b */ /* 0x000f680000000200 */
[----:B------:R-:W4:Y:S01]  /*46b0*/  MUFU.TANH R45, R45 ;  /* 0x0000002d002d7308 */ /* 0x000f220000002400 */
[----:B------:R-:W-:Y:S06]  /*46c0*/  HMMA.16816.F32 R60, R12, R46, R60 ;  /* 0x0000002e0c3c723c */ /* 0x000fec000000183c */
[C---:B-1----:R-:W-:Y:S01]  /*46d0*/  HMMA.16816.F32 R80, R36.reuse, R20, R80 ;  /* 0x000000142450723c */ /* 0x042fe20000001850 */
[----:B------:R-:W-:Y:S01]  /*46e0*/  FMUL.FTZ R46, R19, UR5 ;  /* 0x00000005132e7c20 */ /* 0x000fe20008410000 */
[----:B------:R-:W-:Y:S01]  /*46f0*/  MUFU.TANH R47, R30 ;  /* 0x0000001e002f7308 */ /* 0x000fe20000002400 */
[----:B--2---:R-:W1:Y:S03]  /*4700*/  LDSM.16.M88.4 R16, [R192+0x5000] ;  /* 0x00500000c010783b */ /* 0x004e660000000200 */
[----:B------:R-:W-:Y:S01]  /*4710*/  HMMA.16816.F32 R76, R36, R22, R76 ;  /* 0x00000016244c723c */ /* 0x000fe2000000184c */
[----:B------:R-:W-:Y:S03]  /*4720*/  LDSM.16.M88.4 R20, [R192+0x5800] ;  /* 0x00580000c014783b */ /* 0x000fe60000000200 */
[----:B------:R-:W2:Y:S02]  /*4730*/  MUFU.TANH R46, R46 ;  /* 0x0000002e002e7308 */ /* 0x000ea40000002400 */
[----:B------:R-:W-:Y:S06]  /*4740*/  HMMA.16816.F32 R40, R92, R32, R40 ;  /* 0x000000205c28723c */ /* 0x000fec0000001828 */
[C---:B---3--:R-:W-:Y:S01]  /*4750*/  HMMA.16816.F32 R96, R12.reuse, R56, R96 ;  /* 0x000000380c60723c */ /* 0x048fe20000001860 */
[----:B------:R-:W3:Y:S05]  /*4760*/  MUFU.TANH R32, R28 ;  /* 0x0000001c00207308 */ /* 0x000eea0000002400 */
[----:B------:R-:W-:Y:S01]  /*4770*/  HMMA.16816.F32 R52, R12, R58, R52 ;  /* 0x0000003a0c34723c */ /* 0x000fe20000001834 */
[----:B------:R-:W-:-:S02]  /*4780*/  FMUL.FTZ R56, R31, UR5 ;  /* 0x000000051f387c20 */ /* 0x000fc40008410000 */
[----:B------:R4:W-:Y:S03]  /*4790*/  MUFU.TANH R33, R29 ;  /* 0x0000001d00217308 */ /* 0x0009e60000002400 */
[C---:B-----5:R-:W-:Y:S05]  /*47a0*/  HMMA.16816.F32 R80, R24.reuse, R8, R80 ;  /* 0x000000081850723c */ /* 0x060fea0000001850 */
[----:B------:R-:W5:Y:S01]  /*47b0*/  MUFU.TANH R56, R56 ;  /* 0x0000003800387308 */ /* 0x000f620000002400 */
[----:B------:R-:W-:Y:S06]  /*47c0*/  HMMA.16816.F32 R76, R24, R10, R76 ;  /* 0x0000000a184c723c */ /* 0x000fec000000184c */
[----:B------:R-:W-:Y:S01]  /*47d0*/  HMMA.16816.F32 R60, R92, R34, R60 ;  /* 0x000000225c3c723c */ /* 0x000fe2000000183c */
[----:B----4-:R-:W4:Y:S01]  /*47e0*/  LDSM.16.M88.4 R28, [R199+0xb800] ;  /* 0x00b80000c71c783b */ /* 0x010f220000000200 */
[----:B------:R-:W-:-:S04]  /*47f0*/  DEPBAR.LE SB0, 0x0 ;  /* 0x000080000000791a */ /* 0x000fc80000000000 */
[C---:B-1----:R-:W-:Y:S01]  /*4800*/  HMMA.16816.F32 R52, R92.reuse, R18, R52 ;  /* 0x000000125c34723c */ /* 0x042fe20000001834 */
[----:B------:R-:W-:Y:S01]  /*4810*/  FMUL.FTZ R34, R40, UR5 ;  /* 0x0000000528227c20 */ /* 0x000fe20008410000 */
[----:B------:R-:W-:Y:S01]  /*4820*/  FMUL.FTZ R40, R42, UR5 ;  /* 0x000000052a287c20 */ /* 0x000fe20008410000 */
[----:B------:R-:W-:Y:S01]  /*4830*/  FMUL.FTZ R35, R41, UR5 ;  /* 0x0000000529237c20 */ /* 0x000fe20008410000 */
[----:B------:R-:W-:Y:S02]  /*4840*/  FMUL.FTZ R41, R43, UR5 ;  /* 0x000000052b297c20 */ /* 0x000fe40008410000 */
[----:B------:R-:W-:Y:S01]  /*4850*/  HMMA.16816.F32 R96, R92, R16, R96 ;  /* 0x000000105c60723c */ /* 0x000fe20000001860 */
[----:B------:R-:W-:Y:S01]  /*4860*/  IMAD.SHL.U32 R18, R6, 0x2, RZ ;  /* 0x0000000206127824 */ /* 0x000fe200078e00ff */
[----:B------:R-:W-:Y:S04]  /*4870*/  MUFU.TANH R34, R34 ;  /* 0x0000002200227308 */ /* 0x000fe80000002400 */
[----:B------:R-:W-:-:S04]  /*4880*/  LOP3.LUT R18, R18, 0x6, RZ, 0xc0, !PT ;  /* 0x0000000612127812 */ /* 0x000fc800078ec0ff */
[----:B------:R-:W1:Y:S01]  /*4890*/  MUFU.TANH R40, R40 ;  /* 0x0000002800287308 */ /* 0x000e620000002400 */
[----:B------:R-:W-:Y:S02]  /*48a0*/  IMAD R18, R133, 0x40, R18 ;  /* 0x0000004085127824 */ /* 0x000fe400078e0212 */
[----:B------:R-:W-:Y:S01]  /*48b0*/  FMUL.FTZ R17, R63, UR5 ;  /* 0x000000053f117c20 */ /* 0x000fe20008410000 */
[----:B------:R-:W-:Y:S01]  /*48c0*/  FMUL.FTZ R16, R60, UR5 ;  /* 0x000000053c107c20 */ /* 0x000fe20008410000 */
[----:B------:R-:W-:Y:S01]  /*48d0*/  FMUL.FTZ R36, R62, UR5 ;  /* 0x000000053e247c20 */ /* 0x000fe20008410000 */
[----:B------:R-:W-:Y:S01]  /*48e0*/  FMUL.FTZ R9, R61, UR5 ;  /* 0x000000053d097c20 */ /* 0x000fe20008410000 */
[----:B------:R-:W-:Y:S01]  /*48f0*/  IADD3 R11, R18, -0x40, RZ ;  /* 0xffffffc0120b7810 */ /* 0x000fe20007ffe0ff */
[----:B------:R-:W-:Y:S01]  /*4900*/  FMUL.FTZ R52, R52, UR5 ;  /* 0x0000000534347c20 */ /* 0x000fe20008410000 */
[----:B------:R-:W-:Y:S02]  /*4910*/  FMUL.FTZ R54, R54, UR5 ;  /* 0x0000000536367c20 */ /* 0x000fe40008410000 */
[-C--:B------:R-:W-:Y:S01]  /*4920*/  ISETP.GE.AND P4, PT, R11, R102.reuse, PT ;  /* 0x000000660b00720c */ /* 0x080fe20003f86270 */
[----:B------:R-:W-:Y:S01]  /*4930*/  VIADD R11, R18, 0xffffffd1 ;  /* 0xffffffd1120b7836 */ /* 0x000fe20000000000 */
[----:B------:R-:W1:Y:S01]  /*4940*/  MUFU.TANH R17, R17 ;  /* 0x0000001100117308 */ /* 0x000e620000002400 */
[----:B------:R-:W-:Y:S01]  /*4950*/  FMUL.FTZ R53, R53, UR5 ;  /* 0x0000000535357c20 */ /* 0x000fe20008410000 */
[----:B------:R-:W-:Y:S01]  /*4960*/  FSEL R25, R2, -INF , !P4 ;  /* 0xff80000002197808 */ /* 0x000fe20006000000 */
[----:B------:R-:W-:Y:S01]  /*4970*/  FMUL.FTZ R96, R96, UR5 ;  /* 0x0000000560607c20 */ /* 0x000fe20008410000 */
[----:B------:R-:W-:Y:S01]  /*4980*/  ISETP.GE.AND P6, PT, R11, R102, PT ;  /* 0x000000660b00720c */ /* 0x000fe20003fc6270 */
[----:B------:R-:W-:-:S02]  /*4990*/  VIADD R11, R18, 0xffffffd8 ;  /* 0xffffffd8120b7836 */ /* 0x000fc40000000000 */
[----:B------:R-:W-:Y:S01]  /*49a0*/  FMUL.FTZ R98, R98, UR5 ;  /* 0x0000000562627c20 */ /* 0x000fe20008410000 */
[C---:B----4-:R-:W-:Y:S01]  /*49b0*/  HMMA.16816.F32 R80, R12.reuse, R28, R80 ;  /* 0x0000001c0c50723c */ /* 0x050fe20000001850 */
[----:B------:R-:W-:Y:S01]  /*49c0*/  MUFU.TANH R165, R52 ;  /* 0x0000003400a57308 */ /* 0x000fe20000002400 */
[----:B------:R-:W-:Y:S01]  /*49d0*/  FMUL.FTZ R97, R97, UR5 ;  /* 0x0000000561617c20 */ /* 0x000fe20008410000 */
[----:B------:R-:W-:Y:S01]  /*49e0*/  FMUL.FTZ R99, R99, UR5 ;  /* 0x0000000563637c20 */ /* 0x000fe20008410000 */
[----:B------:R-:W-:Y:S01]  /*49f0*/  FMUL.FTZ R55, R55, UR5 ;  /* 0x0000000537377c20 */ /* 0x000fe20008410000 */
[C---:B------:R-:W-:Y:S01]  /*4a00*/  IADD3 R19, R18.reuse, -0x10, RZ ;  /* 0xfffffff012137810 */ /* 0x040fe20007ffe0ff */
[----:B------:R-:W-:Y:S03]  /*4a10*/  HMMA.16816.F32 R76, R12, R30, R76 ;  /* 0x0000001e0c4c723c */ /* 0x000fe6000000184c */
[----:B------:R-:W4:Y:S04]  /*4a20*/  MUFU.TANH R166, R54 ;  /* 0x0000003600a67308 */ /* 0x000f280000002400 */
[C---:B------:R-:W-:Y:S01]  /*4a30*/  VIADD R15, R18.reuse, 0xffffffc1 ;  /* 0xffffffc1120f7836 */ /* 0x040fe20000000000 */
[----:B------:R-:W-:Y:S01]  /*4a40*/  FSEL R14, R45, -INF , !P4 ;  /* 0xff8000002d0e7808 */ /* 0x000fe20006000000 */
[C---:B------:R-:W-:Y:S01]  /*4a50*/  VIADD R13, R18.reuse, 0xffffffc8 ;  /* 0xffffffc8120d7836 */ /* 0x040fe20000000000 */
[-C--:B------:R-:W-:Y:S01]  /*4a60*/  ISETP.GE.AND P4, PT, R11, R102.reuse, PT ;  /* 0x000000660b00720c */ /* 0x080fe20003f86270 */
[C---:B------:R-:W-:Y:S01]  /*4a70*/  VIADD R11, R18.reuse, 0xffffffd9 ;  /* 0xffffffd9120b7836 */ /* 0x040fe20000000000 */
[-C--:B------:R-:W-:Y:S01]  /*4a80*/  ISETP.GE.AND P3, PT, R15, R102.reuse, PT ;  /* 0x000000660f00720c */ /* 0x080fe20003f66270 */
[----:B------:R-:W-:Y:S01]  /*4a90*/  VIADD R15, R18, 0xffffffc9 ;  /* 0xffffffc9120f7836 */ /* 0x000fe20000000000 */
[----:B------:R-:W-:Y:S01]  /*4aa0*/  ISETP.GE.AND P2, PT, R13, R102, PT ;  /* 0x000000660d00720c */ /* 0x000fe20003f46270 */
[----:B------:R-:W-:Y:S01]  /*4ab0*/  MUFU.TANH R35, R35 ;  /* 0x0000002300237308 */ /* 0x000fe20000002400 */
[----:B--2---:R-:W-:-:S02]  /*4ac0*/  FSEL R46, R46, -INF , !P3 ;  /* 0xff8000002e2e7808 */ /* 0x004fc40005800000 */
[C---:B------:R-:W-:Y:S01]  /*4ad0*/  HMMA.16816.F32 R80, R92.reuse, R20, R80 ;  /* 0x000000145c50723c */ /* 0x040fe20000001850 */
[----:B------:R-:W-:Y:S02]  /*4ae0*/  FSEL R27, R44, -INF , !P3 ;  /* 0xff8000002c1b7808 */ /* 0x000fe40005800000 */
[-C--:B------:R-:W-:Y:S02]  /*4af0*/  ISETP.GE.AND P3, PT, R11, R102.reuse, PT ;  /* 0x000000660b00720c */ /* 0x080fe40003f66270 */
[----:B------:R-:W-:Y:S01]  /*4b00*/  IADD3 R11, R18, -0x20, RZ ;  /* 0xffffffe0120b7810 */ /* 0x000fe20007ffe0ff */
[----:B------:R-:W-:Y:S01]  /*4b10*/  HMMA.16816.F32 R76, R92, R22, R76 ;  /* 0x000000165c4c723c */ /* 0x000fe2000000184c */
[----:B------:R-:W-:Y:S01]  /*4b20*/  FSEL R12, R47, -INF , !P2 ;  /* 0xff8000002f0c7808 */ /* 0x000fe20005000000 */
[----:B------:R-:W2:Y:S01]  /*4b30*/  MUFU.TANH R41, R41 ;  /* 0x0000002900297308 */ /* 0x000ea20000002400 */
[----:B---3--:R-:W-:Y:S02]  /*4b40*/  FSEL R29, R32, -INF , !P2 ;  /* 0xff800000201d7808 */ /* 0x008fe40005000000 */
[-C--:B------:R-:W-:Y:S01]  /*4b50*/  ISETP.GE.AND P2, PT, R11, R102.reuse, PT ;  /* 0x000000660b00720c */ /* 0x080fe20003f46270 */
[----:B------:R-:W-:Y:S01]  /*4b60*/  VIADD R11, R18, 0xffffffe1 ;  /* 0xffffffe1120b7836 */ /* 0x000fe20000000000 */
[----:B------:R-:W-:-:S02]  /*4b70*/  ISETP.GE.AND P1, PT, R15, R102, PT ;  /* 0x000000660f00720c */ /* 0x000fc40003f26270 */
[----:B------:R-:W-:Y:S01]  /*4b80*/  IADD3 R13, R18, -0x30, RZ ;  /* 0xffffffd0120d7810 */ /* 0x000fe20007ffe0ff */
[----:B------:R-:W-:Y:S01]  /*4b90*/  MUFU.TANH R16, R16 ;  /* 0x0000001000107308 */ /* 0x000fe20000002400 */
[----:B-----5:R-:W-:Y:S02]  /*4ba0*/  FSEL R56, R56, -INF , !P1 ;  /* 0xff80000038387808 */ /* 0x020fe40004800000 */
[----:B------:R-:W-:Y:S02]  /*4bb0*/  FSEL R33, R33, -INF , !P1 ;  /* 0xff80000021217808 */ /* 0x000fe40004800000 */
[-C--:B------:R-:W-:Y:S01]  /*4bc0*/  ISETP.GE.AND P1, PT, R11, R102.reuse, PT ;  /* 0x000000660b00720c */ /* 0x080fe20003f26270 */
[----:B------:R-:W-:Y:S01]  /*4bd0*/  VIADD R11, R18, 0xffffffe8 ;  /* 0xffffffe8120b7836 */ /* 0x000fe20000000000 */
[-C--:B------:R-:W-:Y:S01]  /*4be0*/  ISETP.GE.AND P5, PT, R13, R102.reuse, PT ;  /* 0x000000660d00720c */ /* 0x080fe20003fa6270 */
[----:B------:R-:W3:Y:S01]  /*4bf0*/  MUFU.TANH R36, R36 ;  /* 0x0000002400247308 */ /* 0x000ee20000002400 */
[----:B------:R-:W-:Y:S01]  /*4c00*/  FMUL.FTZ R80, R80, UR5 ;  /* 0x0000000550507c20 */ /* 0x000fe20008410000 */
[----:B------:R-:W-:Y:S01]  /*4c10*/  FMUL.FTZ R81, R81, UR5 ;  /* 0x0000000551517c20 */ /* 0x000fe20008410000 */
[----:B------:R-:W-:Y:S01]  /*4c20*/  FMUL.FTZ R82, R82, UR5 ;  /* 0x0000000552527c20 */ /* 0x000fe20008410000 */
[----:B-1----:R-:W-:Y:S01]  /*4c30*/  FSEL R10, R40, -INF , !P5 ;  /* 0xff800000280a7808 */ /* 0x002fe20006800000 */
[----:B------:R-:W-:Y:S01]  /*4c40*/  FMUL.FTZ R83, R83, UR5 ;  /* 0x0000000553537c20 */ /* 0x000fe20008410000 */
[----:B------:R-:W-:Y:S01]  /*4c50*/  FSEL R15, R34, -INF , !P5 ;  /* 0xff800000220f7808 */ /* 0x000fe20006800000 */
[----:B------:R-:W-:Y:S01]  /*4c60*/  FMUL.FTZ R76, R76, UR5 ;  /* 0x000000054c4c7c20 */ /* 0x000fe20008410000 */
[----:B------:R-:W-:Y:S01]  /*4c70*/  MUFU.TANH R169, R96 ;  /* 0x0000006000a97308 */ /* 0x000fe20000002400 */
[----:B------:R-:W-:Y:S01]  /*4c80*/  FMUL.FTZ R78, R78, UR5 ;  /* 0x000000054e4e7c20 */ /* 0x000fe20008410000 */
[----:B------:R-:W-:Y:S01]  /*4c90*/  FMUL.FTZ R77, R77, UR5 ;  /* 0x000000054d4d7c20 */ /* 0x000fe20008410000 */
[----:B------:R-:W-:Y:S01]  /*4ca0*/  FMUL.FTZ R79, R79, UR5 ;  /* 0x000000054f4f7c20 */ /* 0x000fe20008410000 */
[----:B------:R-:W-:Y:S01]  /*4cb0*/  ISETP.GE.AND P5, PT, R11, R102, PT ;  /* 0x000000660b00720c */ /* 0x000fe20003fa6270 */
[C---:B------:R-:W-:Y:S01]  /*4cc0*/  VIADD R11, R18.reuse, 0xffffffe9 ;  /* 0xffffffe9120b7836 */ /* 0x040fe20000000000 */
[----:B------:R-:W-:Y:S01]  /*4cd0*/  FSEL R2, R17, -INF , !P3 ;  /* 0xff80000011027808 */ /* 0x000fe20005800000 */
[----:B------:R-:W-:Y:S01]  /*4ce0*/  VIADD R17, R18, 0xfffffff8 ;  /* 0xfffffff812117836 */ /* 0x000fe20000000000 */
[----:B------:R-:W1:Y:S01]  /*4cf0*/  MUFU.TANH R162, R98 ;  /* 0x0000006200a27308 */ /* 0x000e620000002400 */
[----:B----4-:R-:W-:-:S02]  /*4d00*/  FSEL R166, R166, -INF , !P5 ;  /* 0xff800000a6a67808 */ /* 0x010fc40006800000 */
[----:B------:R-:W-:Y:S02]  /*4d10*/  FSEL R165, R165, -INF , !P5 ;  /* 0xff800000a5a57808 */ /* 0x000fe40006800000 */
[----:B------:R-:W-:Y:S02]  /*4d20*/  ISETP.GE.AND P5, PT, R133, 0x2, PT ;  /* 0x000000028500780c */ /* 0x000fe40003fa6270 */
[----:B--2---:R-:W-:Y:S01]  /*4d30*/  FSEL R8, R41, -INF , !P6 ;  /* 0xff80000029087808 */ /* 0x004fe20007000000 */
[----:B------:R-:W2:Y:S01]  /*4d40*/  MUFU.TANH R9, R9 ;  /* 0x0000000900097308 */ /* 0x000ea20000002400 */
[----:B------:R-:W-:Y:S02]  /*4d50*/  FSEL R13, R35, -INF , !P6 ;  /* 0xff800000230d7808 */ /* 0x000fe40007000000 */
[----:B------:R-:W-:Y:S02]  /*4d60*/  ISETP.GE.AND P6, PT, R11, R102, PT ;  /* 0x000000660b00720c */ /* 0x000fe40003fc6270 */
[----:B---3--:R-:W-:-:S02]  /*4d70*/  FSEL R6, R36, -INF , !P4 ;  /* 0xff80000024067808 */ /* 0x008fc40006000000 */
[----:B------:R-:W-:Y:S01]  /*4d80*/  FSEL R11, R16, -INF , !P4 ;  /* 0xff800000100b7808 */ /* 0x000fe20006000000 */
[----:B------:R-:W3:Y:S01]  /*4d90*/  MUFU.TANH R161, R97 ;  /* 0x0000006100a17308 */ /* 0x000ee20000002400 */
[----:B-1----:R-:W-:Y:S02]  /*4da0*/  FSEL R162, R162, -INF , !P2 ;  /* 0xff800000a2a27808 */ /* 0x002fe40005000000 */
[----:B------:R-:W-:Y:S02]  /*4db0*/  FSEL R169, R169, -INF , !P2 ;  /* 0xff800000a9a97808 */ /* 0x000fe40005000000 */
[-C--:B------:R-:W-:Y:S01]  /*4dc0*/  ISETP.GE.AND P4, PT, R19, R102.reuse, PT ;  /* 0x000000661300720c */ /* 0x080fe20003f86270 */
[C---:B------:R-:W-:Y:S01]  /*4dd0*/  VIADD R19, R18.reuse, 0xfffffff1 ;  /* 0xfffffff112137836 */ /* 0x040fe20000000000 */
[----:B------:R-:W-:Y:S01]  /*4de0*/  ISETP.GE.AND P2, PT, R17, R102, PT ;  /* 0x000000661100720c */ /* 0x000fe20003f46270 */
[----:B------:R-:W1:Y:S01]  /*4df0*/  MUFU.TANH R178, R99 ;  /* 0x0000006300b27308 */ /* 0x000e620000002400 */
[----:B------:R-:W-:Y:S01]  /*4e00*/  VIADD R17, R18, 0xfffffff9 ;  /* 0xfffffff912117836 */ /* 0x000fe20000000000 */
[----:B--2---:R-:W-:-:S02]  /*4e10*/  FSEL R9, R9, -INF , !P3 ;  /* 0xff80000009097808 */ /* 0x004fc40005800000 */
[----:B------:R-:W-:-:S04]  /*4e20*/  ISETP.GE.AND P3, PT, R19, R102, PT ;  /* 0x000000661300720c */ /* 0x000fc80003f66270 */
[----:B------:R-:W2:Y:S01]  /*4e30*/  MUFU.TANH R163, R53 ;  /* 0x0000003500a37308 */ /* 0x000ea20000002400 */
[----:B---3--:R-:W-:-:S07]  /*4e40*/  FSEL R161, R161, -INF , !P1 ;  /* 0xff800000a1a17808 */ /* 0x008fce0004800000 */
[----:B------:R-:W3:Y:S01]  /*4e50*/  MUFU.TANH R176, R55 ;  /* 0x0000003700b07308 */ /* 0x000ee20000002400 */
[----:B-1----:R-:W-:Y:S02]  /*4e60*/  FSEL R178, R178, -INF , !P1 ;  /* 0xff800000b2b27808 */ /* 0x002fe40004800000 */
[----:B------:R-:W-:-:S05]  /*4e70*/  ISETP.GE.AND P1, PT, R17, R102, PT ;  /* 0x000000661100720c */ /* 0x000fca0003f26270 */
[----:B------:R-:W1:Y:S01]  /*4e80*/  MUFU.TANH R177, R80 ;  /* 0x0000005000b17308 */ /* 0x000e620000002400 */
[----:B--2---:R-:W-:-:S07]  /*4e90*/  FSEL R163, R163, -INF , !P6 ;  /* 0xff800000a3a37808 */ /* 0x004fce0007000000 */
[----:B------:R-:W2:Y:S01]  /*4ea0*/  MUFU.TANH R175, R81 ;  /* 0x0000005100af7308 */ /* 0x000ea20000002400 */
[----:B---3--:R-:W-:-:S07]  /*4eb0*/  FSEL R176, R176, -INF , !P6 ;  /* 0xff800000b0b07808 */ /* 0x008fce0007000000 */
[----:B------:R-:W3:Y:S01]  /*4ec0*/  MUFU.TANH R172, R82 ;  /* 0x0000005200ac7308 */ /* 0x000ee20000002400 */
[----:B-1----:R-:W-:-:S07]  /*4ed0*/  FSEL R177, R177, -INF , !P4 ;  /* 0xff800000b1b17808 */ /* 0x002fce0006000000 */
        /* <DEDUP_REMOVED lines=9> */
[----:B---3--:R-:W-:Y:S02]  /*4f70*/  FSEL R168, R168, -INF , !P2 ;  /* 0xff800000a8a87808 */ /* 0x008fe40005000000 */
[----:B-1----:R-:W-:Y:S02]  /*4f80*/  FSEL R164, R164, -INF , !P1 ;  /* 0xff800000a4a47808 */ /* 0x002fe40004800000 */
[----:B--2---:R-:W-:Y:S01]  /*4f90*/  FSEL R171, R171, -INF , !P1 ;  /* 0xff800000abab7808 */ /* 0x004fe20004800000 */
[----:B------:R-:W-:Y:S06]  /*4fa0*/  BAR.SYNC.DEFER_BLOCKING 0x0 ;  /* 0x0000000000007b1d */ /* 0x000fec0000010000 */
[----:B------:R-:W-:Y:S05]  /*4fb0*/  @!P5 BRA `(.L_x_798) ;  /* 0x0000000c0014d947 */ /* 0x000fea0003800000 */
        /* <DEDUP_REMOVED lines=59> */
.L_x_799:
[----:B------:R-:W-:-:S04]  /*5370*/  LEA R100, -R100, RZ, 0x6 ;  /* 0x000000ff64647211 */ /* 0x000fc800078e31ff */
[----:B------:R-:W-:-:S07]  /*5380*/  SHF.R.S32.HI R3, RZ, 0x1f, R100 ;  /* 0x0000001fff037819 */ /* 0x000fce0000011464 */
.L_x_800:
        /* <DEDUP_REMOVED lines=12> */
[----:B------:R-:W4:Y:S01]  /*5450*/  @!P2 LDC.64 R16, c[0x0][0x218] ;  /* 0x00008600ff10ab82 */ /* 0x000f220000000a00 */
[----:B-1----:R-:W-:-:S07]  /*5460*/  @!P4 LEA R34, P6, R31, R20, 0x1 ;  /* 0x000000141f22c211 */ /* 0x002fce00078c08ff */
[----:B------:R-:W1:Y:S01]  /*5470*/  @!P4 LDC.64 R22, c[0x0][0x218] ;  /* 0x00008600ff16cb82 */ /* 0x000e620000000a00 */
[----:B------:R-:W-:Y:S02]  /*5480*/  @!P4 LEA.HI.X R35, R31, R21, R24, 0x1, P6 ;  /* 0x000000151f23c211 */ /* 0x000fe400030f0c18 */
[----:B------:R-:W-:Y:S02]  /*5490*/  @!P2 IADD3 R24, P1, R100, R145, RZ ;  /* 0x000000916418a210 */ /* 0x000fe40007f3e0ff */
[----:B---3--:R-:W-:-:S03]  /*54a0*/  @!P3 LEA R38, P6, R4, R18, 0x1 ;  /* 0x000000120426b211 */ /* 0x008fc600078c08ff */
[----:B------:R-:W3:Y:S01]  /*54b0*/  @!P3 LDC.64 R20, c[0x0][0x218] ;  /* 0x00008600ff14bb82 */ /* 0x000ee20000000a00 */
[----:B------:R-:W-:Y:S01]  /*54c0*/  @!PT LDS RZ, [RZ] ;  /* 0x00000000fffff984 */ /* 0x000fe20000000800 */
[----:B------:R-:W-:Y:S01]  /*54d0*/  @!PT LDS RZ, [RZ] ;  /* 0x00000000fffff984 */ /* 0x000fe20000000800 */
[----:B------:R-:W-:Y:S01]  /*54e0*/  @!PT LDS RZ, [RZ] ;  /* 0x00000000fffff984 */ /* 0x000fe20000000800 */
[----:B------:R5:W-:Y:S01]  /*54f0*/  @!P4 LDGSTS.E.BYPASS.LTC128B.128 [R215+0x6000], desc[UR8][R34.64] ;  /* 0x0600000022d7cfae */ /* 0x000be2000b901d48 */
[----:B------:R-:W-:Y:S01]  /*5500*/  @!P3 LEA.HI.X R39, R4, R19, R26, 0x1, P6 ;  /* 0x000000130427b211 */ /* 0x000fe200030f0c1a */
[----:B------:R-:W-:Y:S01]  /*5510*/  @!P2 IMAD.X R26, R3, 0x1, R144, P1 ;  /* 0x00000001031aa824 */ /* 0x000fe200008e0690 */
[----:B------:R-:W-:Y:S01]  /*5520*/  IADD3 R4, P6, R213, R100, RZ ;  /* 0x00000064d5047210 */ /* 0x000fe20007fde0ff */
[----:B------:R2:W-:Y:S01]  /*5530*/  @P3 STS.128 [R215+0x8000], RZ ;  /* 0x008000ffd7003388 */ /* 0x0005e20000000c00 */
[----:B----4-:R-:W-:Y:S02]  /*5540*/  @!P2 LEA R30, P1, R24, R16, 0x1 ;  /* 0x00000010181ea211 */ /* 0x010fe400078208ff */
[----:B------:R-:W4:Y:S01]  /*5550*/  @!P2 LDC.64 R18, c[0x0][0x218] ;  /* 0x00008600ff12ab82 */ /* 0x000f220000000a00 */
[----:B------:R-:W-:Y:S01]  /*5560*/  IMAD.X R37, R212, 0x1, R3, P6 ;  /* 0x00000001d4257824 */ /* 0x000fe200030e0603 */
[----:B------:R-:W-:Y:S01]  /*5570*/  @!P4 IADD3 R41, P6, R4, R145, RZ ;  /* 0x000000910429c210 */ /* 0x000fe20007fde0ff */
[----:B------:R-:W-:Y:S01]  /*5580*/  @!PT LDS RZ, [RZ] ;  /* 0x00000000fffff984 */ /* 0x000fe20000000800 */
[----:B------:R-:W-:Y:S01]  /*5590*/  @!PT LDS RZ, [RZ] ;  /* 0x00000000fffff984 */ /* 0x000fe20000000800 */
[----:B------:R-:W-:Y:S01]  /*55a0*/  @!PT LDS RZ, [RZ] ;  /* 0x00000000fffff984 */ /* 0x000fe20000000800 */
[----:B------:R2:W-:Y:S01]  /*55b0*/  @!P3 LDGSTS.E.BYPASS.LTC128B.128 [R215+0x8000], desc[UR8][R38.64+0x80] ;  /* 0x0800008026d7bfae */ /* 0x0005e2000b901d48 */
[----:B------:R-:W-:-:S02]  /*55c0*/  @!P2 LEA.HI.X R31, R24, R17, R26, 0x1, P1 ;  /* 0x00000011181fa211 */ /* 0x000fc400008f0c1a */
[----:B------:R-:W-:Y:S01]  /*55d0*/  @!P3 IADD3 R24, P1, R4, R145, RZ ;  /* 0x000000910418b210 */ /* 0x000fe20007f3e0ff */
[--C-:B------:R-:W-:Y:S01]  /*55e0*/  @!P4 IMAD.X R26, R37, 0x1, R144.reuse, P6 ;  /* 0x00000001251ac824 */ /* 0x100fe200030e0690 */
[----:B-1----:R-:W-:Y:S01]  /*55f0*/  @!P4 LEA R40, P6, R41, R22, 0x1 ;  /* 0x000000162928c211 */ /* 0x002fe200078c08ff */
[----:B------:R-:W1:Y:S01]  /*5600*/  @!P4 LDC.64 R16, c[0x0][0x218] ;  /* 0x00008600ff10cb82 */ /* 0x000e620000000a00 */
[----:B------:R1:W-:Y:S01]  /*5610*/  @P2 STS.128 [R215+0xa000], RZ ;  /* 0x00a000ffd7002388 */ /* 0x0003e20000000c00 */
[----:B------:R-:W-:Y:S01]  /*5620*/  @!P3 IMAD.X R22, R37, 0x1, R144, P1 ;  /* 0x000000012516b824 */ /* 0x000fe200008e0690 */
[----:B------:R-:W-:Y:S02]  /*5630*/  @!P4 LEA.HI.X R41, R41, R23, R26, 0x1, P6 ;  /* 0x000000172929c211 */ /* 0x000fe400030f0c1a */
[----:B------:R-:W-:Y:S01]  /*5640*/  @!PT LDS RZ, [RZ] ;  /* 0x00000000fffff984 */ /* 0x000fe20000000800 */
[----:B------:R-:W-:Y:S01]  /*5650*/  @!PT LDS RZ, [RZ] ;  /* 0x00000000fffff984 */ /* 0x000fe20000000800 */
[----:B------:R-:W-:Y:S01]  /*5660*/  @!PT LDS RZ, [RZ] ;  /* 0x00000000fffff984 */ /* 0x000fe20000000800 */
[----:B------:R1:W-:Y:S01]  /*5670*/  @!P2 LDGSTS.E.BYPASS.LTC128B.128 [R215+0xa000], desc[UR8][R30.64+0x100] ;  /* 0x0a0001001ed7afae */ /* 0x0003e2000b901d48 */
[----:B---3--:R-:W-:Y:S02]  /*5680*/  @!P3 LEA R42, P6, R24, R20, 0x1 ;  /* 0x00000014182ab211 */ /* 0x008fe400078c08ff */
[----:B------:R-:W-:Y:S01]  /*5690*/  @!P2 IADD3 R20, P1, R4, R145, RZ ;  /* 0x000000910414a210 */ /* 0x000fe20007f3e0ff */
[----:B------:R3:W-:Y:S01]  /*56a0*/  @P4 STS.128 [R215+0x6800], RZ ;  /* 0x006800ffd7004388 */ /* 0x0007e20000000c00 */
[----:B------:R-:W-:-:S02]  /*56b0*/  @!P3 LEA.HI.X R43, R24, R21, R22, 0x1, P6 ;  /* 0x00000015182bb211 */ /* 0x000fc400030f0c16 */
[----:B------:R-:W5:Y:S01]  /*56c0*/  @!P3 LDC.64 R22, c[0x0][0x218] ;  /* 0x00008600ff16bb82 */ /* 0x000f620000000a00 */
[--C-:B------:R-:W-:Y:S01]  /*56d0*/  @!P2 IMAD.X R21, R37, 0x1, R144.reuse, P1 ;  /* 0x000000012515a824 */ /* 0x100fe200008e0690 */
[C---:B----4-:R-:W-:Y:S01]  /*56e0*/  @!P2 LEA R44, P1, R20.reuse, R18, 0x1 ;  /* 0x00000012142ca211 */ /* 0x050fe200078208ff */
[----:B------:R-:W-:Y:S01]  /*56f0*/  @!PT LDS RZ, [RZ] ;  /* 0x00000000fffff984 */ /* 0x000fe20000000800 */
[----:B------:R-:W-:Y:S01]  /*5700*/  @!PT LDS RZ, [RZ] ;  /* 0x00000000fffff984 */ /* 0x000fe20000000800 */
[----:B------:R-:W-:Y:S01]  /*5710*/  @!PT LDS RZ, [RZ] ;  /* 0x00000000fffff984 */ /* 0x000fe20000000800 */
[----:B------:R3:W-:Y:S01]  /*5720*/  @!P4 LDGSTS.E.BYPASS.LTC128B.128 [R215+0x6800], desc[UR8][R40.64] ;  /* 0x0680000028d7cfae */ /* 0x0007e2000b901d48 */
[----:B------:R-:W-:Y:S02]  /*5730*/  IADD3 R4, P6, R213, R4, RZ ;  /* 0x00000004d5047210 */ /* 0x000fe40007fde0ff */
[----:B------:R-:W-:Y:S01]  /*5740*/  @!P2 LEA.HI.X R45, R20, R19, R21, 0x1, P1 ;  /* 0x00000013142da211 */ /* 0x000fe200008f0c15 */
[----:B------:R3:W-:Y:S01]  /*5750*/  @P3 STS.128 [R215+0x8800], RZ ;  /* 0x008800ffd7003388 */ /* 0x0007e20000000c00 */
[----:B------:R-:W2:Y:S01]  /*5760*/  @!P2 LDC.64 R20, c[0x0][0x218] ;  /* 0x00008600ff14ab82 */ /* 0x000ea20000000a00 */
[-C--:B------:R-:W-:Y:S01]  /*5770*/  @!P4 IADD3 R24, P1, R4, R145.reuse, RZ ;  /* 0x000000910418c210 */ /* 0x080fe20007f3e0ff */
[----:B------:R-:W-:Y:S01]  /*5780*/  IMAD.X R37, R212, 0x1, R37, P6 ;  /* 0x00000001d4257824 */ /* 0x000fe200030e0625 */
[----:B------:R-:W-:Y:S01]  /*5790*/  @!P3 IADD3 R28, P6, R4, R145, RZ ;  /* 0x00000091041cb210 */ /* 0x000fe20007fde0ff */
[----:B------:R-:W-:Y:S01]  /*57a0*/  @!PT LDS RZ, [RZ] ;  /* 0x00000000fffff984 */ /* 0x000fe20000000800 */
[----:B------:R-:W-:Y:S01]  /*57b0*/  @!PT LDS RZ, [RZ] ;  /* 0x00000000fffff984 */ /* 0x000fe20000000800 */
[----:B------:R-:W-:Y:S01]  /*57c0*/  @!PT LDS RZ, [RZ] ;  /* 0x00000000fffff984 */ /* 0x000fe20000000800 */
[----:B------:R3:W-:Y:S02]  /*57d0*/  @!P3 LDGSTS.E.BYPASS.LTC128B.128 [R215+0x8800], desc[UR8][R42.64+0x80] ;  /* 0x088000802ad7bfae */ /* 0x0007e4000b901d48 */
[C---:B------:R-:W-:Y:S01]  /*57e0*/  @!P4 IMAD.X R26, R37.reuse, 0x1, R144, P1 ;  /* 0x00000001251ac824 */ /* 0x040fe200008e0690 */
[C---:B-1----:R-:W-:Y:S01]  /*57f0*/  @!P4 LEA R48, P1, R24.reuse, R16, 0x1 ;  /* 0x000000101830c211 */ /* 0x042fe200078208ff */
[----:B------:R-:W1:Y:S01]  /*5800*/  @!P4 LDC.64 R18, c[0x0][0x218] ;  /* 0x00008600ff12cb82 */ /* 0x000e620000000a00 */
[----:B------:R3:W-:Y:S02]  /*5810*/  @P2 STS.128 [R215+0xa800], RZ ;  /* 0x00a800ffd7002388 */ /* 0x0007e40000000c00 */
[----:B------:R-:W-:Y:S01]  /*5820*/  @!P4 LEA.HI.X R49, R24, R17, R26, 0x1, P1 ;  /* 0x000000111831c211 */ /* 0x000fe200008f0c1a */
[----:B------:R-:W-:Y:S01]  /*5830*/  @!P3 IMAD.X R26, R37, 0x1, R144, P6 ;  /* 0x00000001251ab824 */ /* 0x000fe200030e0690 */
[----:B------:R-:W-:Y:S01]  /*5840*/  @!P2 IADD3 R24, P1, R4, R145, RZ ;  /* 0x000000910418a210 */ /* 0x000fe20007f3e0ff */
[----:B------:R-:W-:Y:S01]  /*5850*/  @!PT LDS RZ, [RZ] ;  /* 0x00000000fffff984 */ /* 0x000fe20000000800 */
[----:B------:R-:W-:Y:S01]  /*5860*/  @!PT LDS RZ, [RZ] ;  /* 0x00000000fffff984 */ /* 0x000fe20000000800 */
[----:B------:R-:W-:Y:S01]  /*5870*/  @!PT LDS RZ, [RZ] ;  /* 0x00000000fffff984 */ /* 0x000fe20000000800 */
[----:B------:R3:W-:Y:S02]  /*5880*/  @!P2 LDGSTS.E.BYPASS.LTC128B.128 [R215+0xa800], desc[UR8][R44.64+0x100] ;  /* 0x0a8001002cd7afae */ /* 0x0007e4000b901d48 */
[----:B------:R-:W4:Y:S01]  /*5890*/  @!P3 LDC.64 R16, c[0x0][0x218] ;  /* 0x00008600ff10bb82 */ /* 0x000f220000000a00 */
[C---:B-----5:R-:W-:Y:S01]  /*58a0*/  @!P3 LEA R34, P6, R28.reuse, R22, 0x1 ;  /* 0x000000161c22b211 */ /* 0x060fe200078c08ff */
[----:B------:R3:W-:Y:S03]  /*58b0*/  @P4 STS.128 [R215+0x7000], RZ ;  /* 0x007000ffd7004388 */ /* 0x0007e60000000c00 */
[----:B------:R-:W-:Y:S01]  /*58c0*/  @!P3 LEA.HI.X R35, R28, R23, R26, 0x1, P6 ;  /* 0x000000171c23b211 */ /* 0x000fe200030f0c1a */
[----:B------:R-:W-:Y:S01]  /*58d0*/  @!PT LDS RZ, [RZ] ;  /* 0x00000000fffff984 */ /* 0x000fe20000000800 */
[----:B------:R-:W-:Y:S01]  /*58e0*/  @!PT LDS RZ, [RZ] ;  /* 0x00000000fffff984 */ /* 0x000fe20000000800 */
[----:B------:R-:W-:Y:S01]  /*58f0*/  @!PT LDS RZ, [RZ] ;  /* 0x00000000fffff984 */ /* 0x000fe20000000800 */
[----:B------:R3:W-:Y:S01]  /*5900*/  @!P4 LDGSTS.E.BYPASS.LTC128B.128 [R215+0x7000], desc[UR8][R48.64] ;  /* 0x0700000030d7cfae */ /* 0x0007e2000b901d48 */
[----:B------:R-:W-:Y:S01]  /*5910*/  IADD3 R22, P6, R213, R4, RZ ;  /* 0x00000004d5167210 */ /* 0x000fe20007fde0ff */
[----:B------:R-:W-:Y:S01]  /*5920*/  @!P2 IMAD.X R4, R37, 0x1, R144, P1 ;  /* 0x000000012504a824 */ /* 0x000fe200008e0690 */
[----:B--2---:R-:W-:Y:S01]  /*5930*/  @!P2 LEA R38, P1, R24, R20, 0x1 ;  /* 0x000000141826a211 */ /* 0x004fe200078208ff */
        /* <DEDUP_REMOVED lines=10> */
[C-C-:B------:R-:W-:Y:S01]  /*59e0*/  @!P4 IMAD.X R21, R37.reuse, 0x1, R144.reuse, P6 ;  /* 0x000000012515c824 */ /* 0x140fe200030e0690 */
[C---:B-1----:R-:W-:Y:S01]  /*59f0*/  @!P4 LEA R18, P6, R4.reuse, R18, 0x1 ;  /* 0x000000120412c211 */ /* 0x042fe200078c08ff */
        /* <DEDUP_REMOVED lines=23> */
[----:B---3--:R-:W-:-:S04]  /*5b70*/  LEA R16, P1, R22, UR6, 0x1 ;  /* 0x0000000616107c11 */ /* 0x008fc8000f8208ff */
[----:B------:R-:W-:-:S05]  /*5b80*/  LEA.HI.X R17, R22, UR7, R37, 0x1, P1 ;  /* 0x0000000716117c11 */ /* 0x000fca00088f0c25 */
[----:B------:R-:W-:Y:S01]  /*5b90*/  @!PT LDS RZ, [RZ] ;  /* 0x00000000fffff984 */ /* 0x000fe20000000800 */
[----:B------:R-:W-:Y:S01]  /*5ba0*/  @!PT LDS RZ, [RZ] ;  /* 0x00000000fffff984 */ /* 0x000fe20000000800 */
[----:B------:R-:W-:Y:S01]  /*5bb0*/  @!PT LDS RZ, [RZ] ;  /* 0x00000000fffff984 */ /* 0x000fe20000000800 */
[----:B------:R1:W-:Y:S04]  /*5bc0*/  LDGSTS.E.BYPASS.LTC128B.128 [R215+0xb800], desc[UR8][R16.64+0x100] ;  /* 0x0b80010010d77fae */ /* 0x0003e8000b901d48 */
.L_x_802:
[----:B------:R-:W-:Y:S05]  /*5bd0*/  BSYNC B0 ;  /* 0x0000000000007941 */ /* 0x000fea0003800000 */
.L_x_801:
[----:B------:R-:W0:Y:S01]  /*5be0*/  LDGDEPBAR ;  /* 0x00000000000079af */ /* 0x000e220000000000 */
[----:B------:R-:W-:-:S04]  /*5bf0*/  IADD3 R145, P1, R100, R145, RZ ;  /* 0x0000009164917210 */ /* 0x000fc80007f3e0ff */
[----:B------:R-:W-:-:S09]  /*5c00*/  IADD3.X R144, R3, R144, RZ, P1, !PT ;  /* 0x0000009003907210 */ /* 0x000fd20000ffe4ff */
.L_x_798:
[----:B-1-3--:R-:W-:Y:S01]  /*5c10*/  FMNMX.FTZ R16, R25, R27, !PT ;  /* 0x0000001b19107209 */ /* 0x00afe20007810000 */
[----:B------:R-:W-:Y:S01]  /*5c20*/  ULDC UR5, c[0x0][0x2ec] ;  /* 0x0000bb0000057ab9 */ /* 0x000fe20000000800 */
        /* <DEDUP_REMOVED lines=30> */
[----:B------:R-:W1:Y:S03]  /*5e10*/  SHFL.BFLY PT, R17, R16, 0x2, 0x1f ;  /* 0x0c401f0010117f89 */ /* 0x000e6600000e0000 */
        /* <DEDUP_REMOVED lines=13> */
[----:B------:R-:W-:Y:S04]  /*5ef0*/  LDSM.16.MT88.4 R108, [R197+0xc000] ;  /* 0x00c00000c56c783b */ /* 0x000fe80000004200 */
        /* <DEDUP_REMOVED lines=25> */
[--C-:B------:R-:W-:Y:S01]  /*6090*/  FFMA.FTZ R147, R11, UR5, -R174.reuse ;  /* 0x000000050b937c23 */ /* 0x100fe200080108ae */
[--C-:B------:R-:W-:Y:S01]  /*60a0*/  FFMA.FTZ R0, R9, UR5, -R174.reuse ;  /* 0x0000000509007c23 */ /* 0x100fe200080108ae */
[--C-:B------:R-:W-:Y:S01]  /*60b0*/  FFMA.FTZ R149, R10, UR5, -R167.reuse ;  /* 0x000000050a957c23 */ /* 0x100fe200080108a7 */
[--C-:B------:R-:W-:Y:S01]  /*60c0*/  FFMA.FTZ R146, R8, UR5, -R167.reuse ;  /* 0x0000000508927c23 */ /* 0x100fe200080108a7 */
[----:B------:R-:W-:Y:S01]  /*60d0*/  LDSM.16.MT88.4 R12, [R198+0xc800] ;  /* 0x00c80000c60c783b */ /* 0x000fe20000004200 */
[--C-:B------:R-:W-:Y:S01]  /*60e0*/  FFMA.FTZ R135, R6, UR5, -R167.reuse ;  /* 0x0000000506877c23 */ /* 0x100fe200080108a7 */
[----:B------:R-:W1:Y:S01]  /*60f0*/  MUFU.EX2 R154, R154 ;  /* 0x0000009a009a7308 */ /* 0x000e620000000800 */
[--C-:B------:R-:W-:Y:S01]  /*6100*/  FFMA.FTZ R2, R2, UR5, -R167.reuse ;  /* 0x0000000502027c23 */ /* 0x100fe200080108a7 */
[----:B------:R-:W-:Y:S01]  /*6110*/  LDSM.16.MT88.4 R8, [R200+0xe800] ;  /* 0x00e80000c808783b */ /* 0x000fe20000004200 */
[--C-:B------:R-:W-:Y:S01]  /*6120*/  FFMA.FTZ R158, R169, UR5, -R174.reuse ;  /* 0x00000005a99e7c23 */ /* 0x100fe200080108ae */
[--C-:B------:R-:W-:Y:S01]  /*6130*/  FFMA.FTZ R160, R165, UR5, -R174.reuse ;  /* 0x00000005a5a07c23 */ /* 0x100fe200080108ae */
[--C-:B------:R-:W-:Y:S01]  /*6140*/  FFMA.FTZ R161, R161, UR5, -R174.reuse ;  /* 0x00000005a1a17c23 */ /* 0x100fe200080108ae */
[----:B------:R-:W2:Y:S01]  /*6150*/  LDSM.16.MT88.4 R56, [R197+0xe000] ;  /* 0x00e00000c538783b */ /* 0x000ea20000004200 */
[--C-:B------:R-:W-:Y:S01]  /*6160*/  FFMA.FTZ R163, R163, UR5, -R174.reuse ;  /* 0x00000005a3a37c23 */ /* 0x100fe200080108ae */
[----:B------:R-:W-:Y:S01]  /*6170*/  MUFU.EX2 R153, R153 ;  /* 0x0000009900997308 */ /* 0x000fe20000000800 */
[--C-:B------:R-:W-:Y:S01]  /*6180*/  FFMA.FTZ R162, R162, UR5, -R167.reuse ;  /* 0x00000005a2a27c23 */ /* 0x100fe200080108a7 */
[----:B------:R-:W-:Y:S01]  /*6190*/  LDSM.16.MT88.4 R140, [R196+0x10000] ;  /* 0x01000000c48c783b */ /* 0x000fe20000004200 */
[--C-:B------:R-:W-:Y:S01]  /*61a0*/  FFMA.FTZ R165, R178, UR5, -R167.reuse ;  /* 0x00000005b2a57c23 */ /* 0x100fe200080108a7 */
[--C-:B------:R-:W-:Y:S01]  /*61b0*/  FFMA.FTZ R166, R166, UR5, -R167.reuse ;  /* 0x00000005a6a67c23 */ /* 0x100fe200080108a7 */
[--C-:B------:R-:W-:Y:S01]  /*61c0*/  FFMA.FTZ R169, R176, UR5, -R167.reuse ;  /* 0x00000005b0a97c23 */ /* 0x100fe200080108a7 */
[----:B------:R-:W-:Y:S01]  /*61d0*/  LDSM.16.MT88.4 R32, [R197+0xc800] ;  /* 0x00c80000c520783b */ /* 0x000fe20000004200 */
[--C-:B------:R-:W-:Y:S01]  /*61e0*/  FFMA.FTZ R176, R177, UR5, -R174.reuse ;  /* 0x00000005b1b07c23 */ /* 0x100fe200080108ae */
[----:B------:R-:W3:Y:S01]  /*61f0*/  MUFU.EX2 R150, R150 ;  /* 0x0000009600967308 */ /* 0x000ee20000000800 */
[----:B-1----:R-:W-:Y:S01]  /*6200*/  F2FP.F16.F32.PACK_AB R96, R154, R157 ;  /* 0x0000009d9a60723e */ /* 0x002fe200000000ff */
[----:B------:R-:W-:Y:S01]  /*6210*/  LDSM.16.MT88.4 R136, [R200+0xc800] ;  /* 0x00c80000c888783b */ /* 0x000fe20000004200 */
[--C-:B------:R-:W-:Y:S01]  /*6220*/  FFMA.FTZ R175, R175, UR5, -R174.reuse ;  /* 0x00000005afaf7c23 */ /* 0x100fe200080108ae */
[--C-:B------:R-:W-:Y:S01]  /*6230*/  FFMA.FTZ R173, R173, UR5, -R174.reuse ;  /* 0x00000005adad7c23 */ /* 0x100fe200080108ae */
[----:B------:R-:W-:Y:S01]  /*6240*/  FFMA.FTZ R174, R171, UR5, -R174 ;  /* 0x00000005abae7c23 */ /* 0x000fe200080108ae */
[----:B------:R-:W-:Y:S01]  /*6250*/  LDSM.16.MT88.4 R28, [R196+0xc800] ;  /* 0x00c80000c41c783b */ /* 0x000fe20000004200 */
[--C-:B------:R-:W-:Y:S01]  /*6260*/  FFMA.FTZ R171, R172, UR5, -R167.reuse ;  /* 0x00000005acab7c23 */ /* 0x100fe200080108a7 */
[----:B------:R-:W-:Y:S01]  /*6270*/  MUFU.EX2 R156, R156 ;  /* 0x0000009c009c7308 */ /* 0x000fe20000000800 */
[--C-:B------:R-:W-:Y:S01]  /*6280*/  FFMA.FTZ R170, R170, UR5, -R167.reuse ;  /* 0x00000005aaaa7c23 */ /* 0x100fe200080108a7 */
[----:B------:R-:W-:Y:S01]  /*6290*/  LDSM.16.MT88.4 R24, [R198+0xe800] ;  /* 0x00e80000c618783b */ /* 0x000fe20000004200 */
[--C-:B------:R-:W-:Y:S01]  /*62a0*/  FFMA.FTZ R168, R168, UR5, -R167.reuse ;  /* 0x00000005a8a87c23 */ /* 0x100fe200080108a7 */
[----:B------:R-:W-:Y:S01]  /*62b0*/  FFMA.FTZ R227, R164, UR5, -R167 ;  /* 0x00000005a4e37c23 */ /* 0x000fe200080108a7 */
[----:B------:R-:W-:Y:S01]  /*62c0*/  FADD.FTZ R154, R157, R154 ;  /* 0x0000009a9d9a7221 */ /* 0x000fe20000010000 */
[----:B------:R-:W-:-:S02]  /*62d0*/  ULDC.64 UR4, c[0x0][0x218] ;  /* 0x0000860000047ab9 */ /* 0x000fc40000000a00 */
[----:B------:R-:W1:Y:S01]  /*62e0*/  MUFU.EX2 R159, R159 ;  /* 0x0000009f009f7308 */ /* 0x000e620000000800 */
[----:B---3--:R-:W-:Y:S01]  /*62f0*/  F2FP.F16.F32.PACK_AB R98, R150, R153 ;  /* 0x000000999662723e */ /* 0x008fe200000000ff */
[----:B------:R-:W-:Y:S01]  /*6300*/  FADD.FTZ R153, R153, R154 ;  /* 0x0000009a99997221 */ /* 0x000fe20000010000 */
[----:B------:R-:W-:-:S03]  /*6310*/  LEA R224, P1, R145, UR4, 0x1 ;  /* 0x0000000491e07c11 */ /* 0x000fc6000f8208ff */
[----:B------:R-:W-:Y:S01]  /*6320*/  FADD.FTZ R150, R150, R153 ;  /* 0x0000009996967221 */ /* 0x000fe20000010000 */
[----:B------:R-:W-:Y:S01]  /*6330*/  LEA.HI.X R223, R145, UR5, R144, 0x1, P1 ;  /* 0x0000000591df7c11 */ /* 0x000fe200088f0c90 */
[----:B------:R-:W-:Y:S08]  /*6340*/  MUFU.EX2 R155, R155 ;  /* 0x0000009b009b7308 */ /* 0x000ff00000000800 */
[----:B------:R-:W3:Y:S01]  /*6350*/  MUFU.EX2 R152, R152 ;  /* 0x0000009800987308 */ /* 0x000ee20000000800 */
[----:B-1----:R-:W-:Y:S01]  /*6360*/  F2FP.F16.F32.PACK_AB R97, R159, R156 ;  /* 0x0000009c9f61723e */ /* 0x002fe200000000ff */
[----:B------:R-:W-:-:S06]  /*6370*/  FADD.FTZ R156, R156, R159 ;  /* 0x0000009f9c9c7221 */ /* 0x000fcc0000010000 */
[----:B------:R-:W-:Y:S08]  /*6380*/  MUFU.EX2 R151, R151 ;  /* 0x0000009700977308 */ /* 0x000ff00000000800 */
[----:B------:R-:W1:Y:S01]  /*6390*/  MUFU.EX2 R148, R148 ;  /* 0x0000009400947308 */ /* 0x000e620000000800 */
[----:B---3--:R-:W-:Y:S01]  /*63a0*/  F2FP.F16.F32.PACK_AB R99, R152, R155 ;  /* 0x0000009b9863723e */ /* 0x008fe200000000ff */
[----:B------:R-:W-:-:S04]  /*63b0*/  FADD.FTZ R155, R155, R156 ;  /* 0x0000009c9b9b7221 */ /* 0x000fc80000010000 */
[----:B------:R-:W-:Y:S02]  /*63c0*/  FADD.FTZ R152, R152, R155 ;  /* 0x0000009b98987221 */ /* 0x000fe40000010000 */
[C---:B------:R-:W-:Y:S01]  /*63d0*/  HMMA.16816.F32 R120, R96.reuse, R116, RZ ;  /* 0x000000746078723c */ /* 0x040fe200000018ff */
[----:B------:R-:W-:Y:S05]  /*63e0*/  MUFU.EX2 R147, R147 ;  /* 0x0000009300937308 */ /* 0x000fea0000000800 */
[C---:B------:R-:W-:Y:S03]  /*63f0*/  HMMA.16816.F32 R36, R96.reuse, R40, RZ ;  /* 0x000000286024723c */ /* 0x040fe600000018ff */
[----:B------:R-:W3:Y:S01]  /*6400*/  MUFU.EX2 R0, R0 ;  /* 0x0000000000007308 */ /* 0x000ee20000000800 */
[C---:B-1----:R-:W-:Y:S01]  /*6410*/  F2FP.F16.F32.PACK_AB R4, R148.reuse, R151 ;  /* 0x000000979404723e */ /* 0x042fe200000000ff */
[----:B------:R-:W-:Y:S01]  /*6420*/  FADD.FTZ R151, R151, R150 ;  /* 0x0000009697977221 */ /* 0x000fe20000010000 */
[----:B------:R-:W-:Y:S03]  /*6430*/  HMMA.16816.F32 R116, R96, R118, RZ ;  /* 0x000000766074723c */ /* 0x000fe600000018ff */
[----:B------:R-:W-:-:S02]  /*6440*/  FADD.FTZ R148, R148, R151 ;  /* 0x0000009794947221 */ /* 0x000fc40000010000 */
[----:B------:R-:W-:Y:S01]  /*6450*/  MUFU.EX2 R149, R149 ;  /* 0x0000009500957308 */ /* 0x000fe20000000800 */
[C---:B------:R-:W-:Y:S06]  /*6460*/  HMMA.16816.F32 R40, R96.reuse, R42, RZ ;  /* 0x0000002a6028723c */ /* 0x040fec00000018ff */
[----:B--2---:R-:W-:Y:S01]  /*6470*/  HMMA.16816.F32 R52, R96, R56, RZ ;  /* 0x000000386034723c */ /* 0x004fe200000018ff */
[----:B------:R-:W1:Y:S01]  /*6480*/  MUFU.EX2 R146, R146 ;  /* 0x0000009200927308 */ /* 0x000e620000000800 */
[----:B---3--:R-:W-:Y:S01]  /*6490*/  F2FP.F16.F32.PACK_AB R6, R0, R147 ;  /* 0x000000930006723e */ /* 0x008fe200000000ff */
[----:B------:R-:W-:-:S03]  /*64a0*/  FADD.FTZ R147, R147, R148 ;  /* 0x0000009493937221 */ /* 0x000fc60000010000 */
[C---:B------:R-:W-:Y:S01]  /*64b0*/  HMMA.16816.F32 R60, R96.reuse, R64, RZ ;  /* 0x00000040603c723c */ /* 0x040fe200000018ff */
[----:B------:R-:W-:Y:S02]  /*64c0*/  FADD.FTZ R147, R0, R147 ;  /* 0x0000009300937221 */ /* 0x000fe40000010000 */
[----:B------:R-:W-:Y:S03]  /*64d0*/  MUFU.EX2 R135, R135 ;  /* 0x0000008700877308 */ /* 0x000fe60000000800 */
[C---:B------:R-:W-:Y:S05]  /*64e0*/  HMMA.16816.F32 R56, R96.reuse, R58, RZ ;  /* 0x0000003a6038723c */ /* 0x040fea00000018ff */
[----:B------:R-:W2:Y:S01]  /*64f0*/  MUFU.EX2 R2, R2 ;  /* 0x0000000200027308 */ /* 0x000ea20000000800 */
[----:B-1----:R-:W-:Y:S01]  /*6500*/  F2FP.F16.F32.PACK_AB R5, R146, R149 ;  /* 0x000000959205723e */ /* 0x002fe200000000ff */
[----:B------:R-:W-:Y:S01]  /*6510*/  HMMA.16816.F32 R64, R96, R66, RZ ;  /* 0x000000426040723c */ /* 0x000fe200000018ff */
[----:B------:R-:W-:-:S04]  /*6520*/  FADD.FTZ R149, R149, R152 ;  /* 0x0000009895957221 */ /* 0x000fc80000010000 */
[----:B------:R-:W-:Y:S01]  /*6530*/  FADD.FTZ R146, R146, R149 ;  /* 0x0000009592927221 */ /* 0x000fe20000010000 */
[C---:B------:R-:W-:Y:S01]  /*6540*/  HMMA.16816.F32 R68, R96.reuse, R72, RZ ;  /* 0x000000486044723c */ /* 0x040fe200000018ff */
[----:B------:R-:W-:Y:S05]  /*6550*/  MUFU.EX2 R158, R158 ;  /* 0x0000009e009e7308 */ /* 0x000fea0000000800 */
[----:B------:R-:W-:Y:S01]  /*6560*/  HMMA.16816.F32 R76, R96, R80, RZ ;  /* 0x00000050604c723c */ /* 0x000fe200000018ff */
[----:B--2---:R-:W-:Y:S02]  /*6570*/  F2FP.F16.F32.PACK_AB R7, R2, R135 ;  /* 0x000000870207723e */ /* 0x004fe400000000ff */
[----:B------:R-:W1:Y:S01]  /*6580*/  MUFU.EX2 R161, R161 ;  /* 0x000000a100a17308 */ /* 0x000e620000000800 */
[----:B------:R-:W-:-:S02]  /*6590*/  FADD.FTZ R135, R135, R146 ;  /* 0x0000009287877221 */ /* 0x000fc40000010000 */
[----:B------:R-:W-:Y:S02]  /*65a0*/  HMMA.16816.F32 R72, R96, R74, RZ ;  /* 0x0000004a6048723c */ /* 0x000fe400000018ff */
[----:B------:R-:W-:-:S04]  /*65b0*/  FADD.FTZ R135, R2, R135 ;  /* 0x0000008702877221 */ /* 0x000fc80000010000 */
[C---:B------:R-:W-:Y:S01]  /*65c0*/  HMMA.16816.F32 R120, R4.reuse, R12, R120 ;  /* 0x0000000c0478723c */ /* 0x040fe20000001878 */
[----:B------:R-:W-:Y:S05]  /*65d0*/  MUFU.EX2 R160, R160 ;  /* 0x000000a000a07308 */ /* 0x000fea0000000800 */
[C---:B------:R-:W-:Y:S01]  /*65e0*/  HMMA.16816.F32 R116, R4.reuse, R14, R116 ;  /* 0x0000000e0474723c */ /* 0x040fe20000001874 */
[----:B------:R-:W2:Y:S02]  /*65f0*/  LDSM.16.MT88.4 R12, [R200+0x10800] ;  /* 0x01080000c80c783b */ /* 0x000ea40000004200 */
[----:B------:R-:W-:Y:S03]  /*6600*/  MUFU.EX2 R163, R163 ;  /* 0x000000a300a37308 */ /* 0x000fe60000000800 */
[C---:B------:R-:W-:Y:S05]  /*6610*/  HMMA.16816.F32 R36, R4.reuse, R8, R36 ;  /* 0x000000080424723c */ /* 0x040fea0000001824 */
[----:B------:R-:W-:Y:S01]  /*6620*/  MUFU.EX2 R162, R162 ;  /* 0x000000a200a27308 */ /* 0x000fe20000000800 */
[----:B------:R-:W-:Y:S01]  /*6630*/  HMMA.16816.F32 R40, R4, R10, R40 ;  /* 0x0000000a0428723c */ /* 0x000fe20000001828 */
[----:B------:R-:W3:Y:S05]  /*6640*/  LDSM.16.MT88.4 R8, [R198+0x10800] ;  /* 0x01080000c608783b */ /* 0x000eea0000004200 */
[C---:B------:R-:W-:Y:S01]  /*6650*/  HMMA.16816.F32 R80, R96.reuse, R82, RZ ;  /* 0x000000526050723c */ /* 0x040fe200000018ff */
[----:B------:R-:W4:Y:S05]  /*6660*/  MUFU.EX2 R165, R165 ;  /* 0x000000a500a57308 */ /* 0x000f2a0000000800 */
[----:B------:R-:W-:Y:S03]  /*6670*/  HMMA.16816.F32 R112, R96, R108, RZ ;  /* 0x0000006c6070723c */ /* 0x000fe600000018ff */
[----:B------:R-:W-:Y:S03]  /*6680*/  MUFU.EX2 R166, R166 ;  /* 0x000000a600a67308 */ /* 0x000fe60000000800 */
[C---:B------:R-:W-:Y:S05]  /*6690*/  HMMA.16816.F32 R52, R4.reuse, R20, R52 ;  /* 0x000000140434723c */ /* 0x040fea0000001834 */
[----:B------:R-:W5:Y:S01]  /*66a0*/  MUFU.EX2 R169, R169 ;  /* 0x000000a900a97308 */ /* 0x000f620000000800 */
[C---:B------:R-:W-:Y:S01]  /*66b0*/  HMMA.16816.F32 R56, R4.reuse, R22, R56 ;  /* 0x000000160438723c */ /* 0x040fe20000001838 */
[----:B------:R-:W1:Y:S05]  /*66c0*/  LDSM.16.MT88.4 R20, [R197+0x10800] ;  /* 0x01080000c514783b */ /* 0x000e6a0000004200 */
[C---:B------:R-:W-:Y:S01]  /*66d0*/  HMMA.16816.F32 R60, R4.reuse, R16, R60 ;  /* 0x00000010043c723c */ /* 0x040fe2000000183c */
[----:B------:R-:W-:Y:S05]  /*66e0*/  MUFU.EX2 R176, R176 ;  /* 0x000000b000b07308 */ /* 0x000fea0000000800 */
[----:B------:R-:W-:Y:S01]  /*66f0*/  HMMA.16816.F32 R64, R4, R18, R64 ;  /* 0x000000120440723c */ /* 0x000fe20000001840 */
[----:B------:R-:W4:Y:S02]  /*6700*/  LDSM.16.MT88.4 R16, [R196+0x10800] ;  /* 0x01080000c410783b */ /* 0x000f240000004200 */
[----:B------:R-:W5:Y:S03]  /*6710*/  MUFU.EX2 R175, R175 ;  /* 0x000000af00af7308 */ /* 0x000f660000000800 */
[----:B------:R-:W-:Y:S05]  /*6720*/  HMMA.16816.F32 R108, R96, R110, RZ ;  /* 0x0000006e606c723c */ /* 0x000fea00000018ff */
[----:B------:R-:W-:Y:S01]  /*6730*/  MUFU.EX2 R173, R173 ;  /* 0x000000ad00ad7308 */ /* 0x000fe20000000800 */
[C---:B--2---:R-:W-:Y:S06]  /*6740*/  HMMA.16816.F32 R68, R4.reuse, R12, R68 ;  /* 0x0000000c0444723c */ /* 0x044fec0000001844 */
[C---:B------:R-:W-:Y:S01]  /*6750*/  HMMA.16816.F32 R72, R4.reuse, R14, R72 ;  /* 0x0000000e0448723c */ /* 0x040fe20000001848 */
[----:B------:R-:W2:Y:S01]  /*6760*/  LDSM.16.MT88.4 R12, [R197+0xd000] ;  /* 0x00d00000c50c783b */ /* 0x000ea20000004200 */
[----:B------:R-:W-:Y:S04]  /*6770*/  MUFU.EX2 R174, R174 ;  /* 0x000000ae00ae7308 */ /* 0x000fe80000000800 */
[C---:B---3--:R-:W-:Y:S04]  /*6780*/  HMMA.16816.F32 R76, R4.reuse, R8, R76 ;  /* 0x00000008044c723c */ /* 0x048fe8000000184c */
[----:B------:R-:W-:Y:S02]  /*6790*/  MUFU.EX2 R171, R171 ;  /* 0x000000ab00ab7308 */ /* 0x000fe40000000800 */
[----:B------:R-:W-:Y:S01]  /*67a0*/  HMMA.16816.F32 R80, R4, R10, R80 ;  /* 0x0000000a0450723c */ /* 0x000fe20000001850 */
[----:B------:R-:W3:Y:S05]  /*67b0*/  LDSM.16.MT88.4 R8, [R197+0xf000] ;  /* 0x00f00000c508783b */ /* 0x000eea0000004200 */
[C---:B------:R-:W-:Y:S01]  /*67c0*/  HMMA.16816.F32 R128, R96.reuse, R124, RZ ;  /* 0x0000007c6080723c */ /* 0x040fe200000018ff */
[----:B------:R-:W3:Y:S05]  /*67d0*/  MUFU.EX2 R170, R170 ;  /* 0x000000aa00aa7308 */ /* 0x000eea0000000800 */
[C---:B------:R-:W-:Y:S03]  /*67e0*/  HMMA.16816.F32 R104, R96.reuse, R100, RZ ;  /* 0x000000646068723c */ /* 0x040fe600000018ff */
[----:B------:R-:W-:Y:S03]  /*67f0*/  MUFU.EX2 R168, R168 ;  /* 0x000000a800a87308 */ /* 0x000fe60000000800 */
[C---:B------:R-:W-:Y:S05]  /*6800*/  HMMA.16816.F32 R44, R96.reuse, R48, RZ ;  /* 0x00000030602c723c */ /* 0x040fea00000018ff */
[----:B------:R-:W3:Y:S01]  /*6810*/  MUFU.EX2 R227, R227 ;  /* 0x000000e300e37308 */ /* 0x000ee20000000800 */
        /* <DEDUP_REMOVED lines=20> */
[C---:B-1----:R-:W-:Y:S06]  /*6960*/  HMMA.16816.F32 R84, R4.reuse, R20, R84 ;  /* 0x000000140454723c */ /* 0x042fec0000001854 */
[C---:B------:R-:W-:Y:S01]  /*6970*/  HMMA.16816.F32 R88, R4.reuse, R22, R88 ;  /* 0x000000160458723c */ /* 0x040fe20000001858 */
[----:B------:R-:W1:Y:S05]  /*6980*/  LDSM.16.MT88.4 R20, [R196+0xf000] ;  /* 0x00f00000c414783b */ /* 0x000e6a0000004200 */
        /* <DEDUP_REMOVED lines=13> */
[----:B--2---:R-:W-:Y:S01]  /*6a60*/  HMMA.16816.F32 R112, R4, R12, R112 ;  /* 0x0000000c0470723c */ /* 0x004fe20000001870 */
[----:B------:R-:W-:Y:S01]  /*6a70*/  FADD.FTZ R163, R163, R160 ;  /* 0x000000a0a3a37221 */ /* 0x000fe20000010000 */
[----:B------:R-:W-:-:S04]  /*6a80*/  FADD.FTZ R166, R169, R166 ;  /* 0x000000a6a9a67221 */ /* 0x000fc80000010000 */
[C---:B------:R-:W-:Y:S01]  /*6a90*/  HMMA.16816.F32 R108, R4.reuse, R14, R108 ;  /* 0x0000000e046c723c */ /* 0x040fe2000000186c */
[----:B------:R-:W2:Y:S05]  /*6aa0*/  LDSM.16.MT88.4 R12, [R198+0x11000] ;  /* 0x01100000c60c783b */ /* 0x000eaa0000004200 */
[C---:B---3--:R-:W-:Y:S06]  /*6ab0*/  HMMA.16816.F32 R52, R4.reuse, R8, R52 ;  /* 0x000000080434723c */ /* 0x048fec0000001834 */
[C---:B------:R-:W-:Y:S01]  /*6ac0*/  HMMA.16816.F32 R56, R4.reuse, R10, R56 ;  /* 0x0000000a0438723c */ /* 0x040fe20000001838 */
[----:B------:R-:W3:Y:S05]  /*6ad0*/  LDSM.16.MT88.4 R8, [R197+0x11000] ;  /* 0x01100000c508783b */ /* 0x000eea0000004200 */
[C---:B-1----:R-:W-:Y:S06]  /*6ae0*/  HMMA.16816.F32 R60, R4.reuse, R20, R60 ;  /* 0x00000014043c723c */ /* 0x042fec000000183c */
[C---:B------:R-:W-:Y:S01]  /*6af0*/  HMMA.16816.F32 R64, R4.reuse, R22, R64 ;  /* 0x000000160440723c */ /* 0x040fe20000001840 */
[----:B------:R-:W1:Y:S05]  /*6b00*/  LDSM.16.MT88.4 R20, [R196+0x11000] ;  /* 0x01100000c414783b */ /* 0x000e6a0000004200 */
[C---:B----4-:R-:W-:Y:S06]  /*6b10*/  HMMA.16816.F32 R68, R4.reuse, R16, R68 ;  /* 0x000000100444723c */ /* 0x050fec0000001844 */
[C---:B------:R-:W-:Y:S01]  /*6b20*/  HMMA.16816.F32 R72, R4.reuse, R18, R72 ;  /* 0x000000120448723c */ /* 0x040fe20000001848 */
[----:B------:R-:W4:Y:S05]  /*6b30*/  LDSM.16.MT88.4 R16, [R200+0xd800] ;  /* 0x00d80000c810783b */ /* 0x000f2a0000004200 */
[C---:B--2---:R-:W-:Y:S06]  /*6b40*/  HMMA.16816.F32 R76, R4.reuse, R12, R76 ;  /* 0x0000000c044c723c */ /* 0x044fec000000184c */
[C---:B------:R-:W-:Y:S01]  /*6b50*/  HMMA.16816.F32 R80, R4.reuse, R14, R80 ;  /* 0x0000000e0450723c */ /* 0x040fe20000001850 */
[----:B------:R-:W2:Y:S05]  /*6b60*/  LDSM.16.MT88.4 R12, [R198+0xd800] ;  /* 0x00d80000c60c783b */ /* 0x000eaa0000004200 */
[C---:B---3--:R-:W-:Y:S06]  /*6b70*/  HMMA.16816.F32 R84, R4.reuse, R8, R84 ;  /* 0x000000080454723c */ /* 0x048fec0000001854 */
[C---:B------:R-:W-:Y:S01]  /*6b80*/  HMMA.16816.F32 R88, R4.reuse, R10, R88 ;  /* 0x0000000a0458723c */ /* 0x040fe20000001858 */
[----:B------:R-:W3:Y:S05]  /*6b90*/  LDSM.16.MT88.4 R8, [R197+0xf800] ;  /* 0x00f80000c508783b */ /* 0x000eea0000004200 */
        /* <DEDUP_REMOVED lines=15> */
[C---:B-1----:R-:W-:Y:S06]  /*6c90*/  HMMA.16816.F32 R92, R4.reuse, R20, R92 ;  /* 0x00000014045c723c */ /* 0x042fec000000185c */
[----:B------:R-:W-:Y:S01]  /*6ca0*/  HMMA.16816.F32 R96, R4, R22, R96 ;  /* 0x000000160460723c */ /* 0x000fe20000001860 */
[----:B------:R-:W1:Y:S06]  /*6cb0*/  LDSM.16.MT88.4 R20, [R200+0x11800] ;  /* 0x01180000c814783b */ /* 0x000e6c0000004200 */
        /* <DEDUP_REMOVED lines=35> */
[C---:B--2---:R-:W-:Y:S06]  /*6ef0*/  HMMA.16816.F32 R84, R4.reuse, R12, R84 ;  /* 0x0000000c0454723c */ /* 0x044fec0000001854 */
[C---:B------:R-:W-:Y:S06]  /*6f00*/  HMMA.16816.F32 R88, R4.reuse, R14, R88 ;  /* 0x0000000e0458723c */ /* 0x040fec0000001858 */
[C---:B---3--:R-:W-:Y:S06]  /*6f10*/  HMMA.16816.F32 R92, R4.reuse, R8, R92 ;  /* 0x00000008045c723c */ /* 0x048fec000000185c */
        /* <DEDUP_REMOVED lines=10> */
[----:B------:R-:W-:Y:S01]  /*6fc0*/  ULDC UR4, c[0x0][0x2ec] ;  /* 0x0000bb0000047ab9 */ /* 0x000fe20000000800 */
[----:B------:R-:W-:-:S05]  /*6fd0*/  ULDC UR7, c[0x0][0x248] ;  /* 0x0000920000077ab9 */ /* 0x000fca0000000800 */
.L_x_807:
        /* <DEDUP_REMOVED lines=62> */
[----:B------:R-:W-:Y:S04]  /*73c0*/  IMAD R6, R9, R5, R6 ;  /* 0x0000000509067224 */ /* 0x000fe800078e0206 */
[----:B------:R-:W-:Y:S01]  /*73d0*/  IMAD.IADD R133, R133, 0x1, R6 ;  /* 0x0000000185857824 */ /* 0x000fe200078e0206 */
[----:B--2---:R-:W-:Y:S04]  /*73e0*/  IADD3 R7, -R8, R7, RZ ;  /* 0x0000000708077210 */ /* 0x004fe80007ffe1ff */
[----:B------:R-:W-:Y:S01]  /*73f0*/  SHF.R.S32.HI R5, RZ, 0x1f, R7 ;  /* 0x0000001fff057819 */ /* 0x000fe20000011407 */
[-C--:B---3--:R-:W-:Y:S04]  /*7400*/  IMAD.WIDE.U32 R132, R7, R2.reuse, R132 ;  /* 0x0000000207847225 */ /* 0x088fe800078e0084 */
[----:B------:R-:W-:Y:S04]  /*7410*/  IMAD R4, R5, R2, RZ ;  /* 0x0000000205047224 */ /* 0x000fe800078e02ff */
[----:B------:R-:W-:Y:S05]  /*7420*/  IMAD R4, R7, R3, R4 ;  /* 0x0000000307047224 */ /* 0x000fea00078e0204 */
[----:B------:R-:W-:Y:S07]  /*7430*/  IADD3 R3, R133, R4, RZ ;  /* 0x0000000485037210 */ /* 0x000fee0007ffe0ff */
.L_x_804:
[C---:B------:R-:W-:Y:S01]  /*7440*/  IADD3 R233, P2, R132.reuse, R211, RZ ;  /* 0x000000d384e97210 */ /* 0x040fe20007f5e0ff */
[----:B------:R-:W-:Y:S01]  /*7450*/  @P5 STS.128 [R215+0xc000], RZ ;  /* 0x00c000ffd7005388 */ /* 0x000fe20000000c00 */
[C---:B------:R-:W-:Y:S02]  /*7460*/  LEA R2, P1, R132.reuse, R226, 0x1 ;  /* 0x000000e284027211 */ /* 0x040fe400078208ff */
[----:B------:R-:W-:Y:S02]  /*7470*/  IADD3.X R134, R3, R210, RZ, P2, !PT ;  /* 0x000000d203867210 */ /* 0x000fe400017fe4ff */
[-C--:B------:R-:W-:Y:S02]  /*7480*/  LEA.HI.X R3, R132, R231.reuse, R3, 0x1, P1 ;  /* 0x000000e784037211 */ /* 0x080fe400008f0c03 */
[CC--:B------:R-:W-:Y:S02]  /*7490*/  @!P5 LEA R236, P6, R233.reuse, R226.reuse, 0x1 ;  /* 0x000000e2e9ecd211 */ /* 0x0c0fe400078c08ff */
[CC--:B------:R-:W-:Y:S01]  /*74a0*/  @!P4 LEA R234, P2, R233.reuse, R226.reuse, 0x1 ;  /* 0x000000e2e9eac211 */ /* 0x0c0fe200078408ff */
[----:B------:R-:W-:Y:S01]  /*74b0*/  @!PT LDS RZ, [RZ] ;  /* 0x00000000fffff984 */ /* 0x000fe20000000800 */
[----:B------:R-:W-:Y:S01]  /*74c0*/  @!PT LDS RZ, [RZ] ;  /* 0x00000000fffff984 */ /* 0x000fe20000000800 */
[----:B------:R-:W-:Y:S01]  /*74d0*/  @!PT LDS RZ, [RZ] ;  /* 0x00000000fffff984 */ /* 0x000fe20000000800 */
[----:B------:R-:W-:Y:S01]  /*74e0*/  @!P5 LDGSTS.E.BYPASS.LTC128B.128 [R215+0xc000], desc[UR8][R2.64] ;  /* 0x0c00000002d7dfae */ /* 0x000fe2000b901d48 */
[CCC-:B------:R-:W-:Y:S02]  /*74f0*/  @!P5 LEA.HI.X R237, R233.reuse, R231.reuse, R134.reuse, 0x1, P6 ;  /* 0x000000e7e9edd211 */ /* 0x1c0fe400030f0c86 */
[C-C-:B------:R-:W-:Y:S01]  /*7500*/  @!P4 LEA.HI.X R235, R233.reuse, R231, R134.reuse, 0x1, P2 ;  /* 0x000000e7e9ebc211 */ /* 0x140fe200010f0c86 */
[----:B------:R-:W-:Y:S01]  /*7510*/  @P4 STS.128 [R215+0xe000], RZ ;  /* 0x00e000ffd7004388 */ /* 0x000fe20000000c00 */
[C---:B------:R-:W-:Y:S02]  /*7520*/  @!P3 LEA R232, P1, R233.reuse, R226, 0x1 ;  /* 0x000000e2e9e8b211 */ /* 0x040fe400078208ff */
[C---:B------:R-:W-:Y:S01]  /*7530*/  IADD3 R133, P6, R233.reuse, R211, RZ ;  /* 0x000000d3e9857210 */ /* 0x040fe20007fde0ff */
[----:B------:R-:W-:Y:S01]  /*7540*/  @!PT LDS RZ, [RZ] ;  /* 0x00000000fffff984 */ /* 0x000fe20000000800 */
[----:B------:R-:W-:Y:S01]  /*7550*/  @!PT LDS RZ, [RZ] ;  /* 0x00000000fffff984 */ /* 0x000fe20000000800 */
[----:B------:R-:W-:Y:S01]  /*7560*/  @!PT LDS RZ, [RZ] ;  /* 0x00000000fffff984 */ /* 0x000fe20000000800 */
[----:B------:R-:W-:Y:S01]  /*7570*/  @!P4 LDGSTS.E.BYPASS.LTC128B.128 [R215+0xe000], desc[UR8][R2.64+0x80] ;  /* 0x0e00008002d7cfae */ /* 0x000fe2000b901d48 */
[-C--:B------:R-:W-:Y:S02]  /*7580*/  @!P3 LEA.HI.X R233, R233, R231.reuse, R134, 0x1, P1 ;  /* 0x000000e7e9e9b211 */ /* 0x080fe400008f0c86 */
[----:B------:R-:W-:Y:S01]  /*7590*/  IADD3.X R134, R134, R210, RZ, P6, !PT ;  /* 0x000000d286867210 */ /* 0x000fe200037fe4ff */
[----:B------:R-:W-:Y:S01]  /*75a0*/  @P3 STS.128 [R215+0x10000], RZ ;  /* 0x010000ffd7003388 */ /* 0x000fe20000000c00 */
        /* <DEDUP_REMOVED lines=25> */
[CCC-:B------:R-:W-:Y:S01]  /*7740*/  @!P4 LEA.HI.X R245, R132.reuse, R231.reuse, R134.reuse, 0x1, P2 ;  /* 0x000000e784f5c211 */ /* 0x1c0fe200010f0c86 */
[----:B------:R-:W-:Y:S01]  /*7750*/  @P3 STS.128 [R215+0x10800], RZ ;  /* 0x010800ffd7003388 */ /* 0x000fe20000000c00 */
[C---:B------:R-:W-:Y:S03]  /*7760*/  @!P3 LEA R230, P1, R132.reuse, R226, 0x1 ;  /* 0x000000e284e6b211 */ /* 0x040fe600078208ff */
[----:B------:R-:W-:Y:S01]  /*7770*/  @!PT LDS RZ, [RZ] ;  /* 0x00000000fffff984 */ /* 0x000fe20000000800 */
[----:B------:R-:W-:Y:S01]  /*7780*/  @!PT LDS RZ, [RZ] ;  /* 0x00000000fffff984 */ /* 0x000fe20000000800 */
[----:B------:R-:W-:Y:S01]  /*7790*/  @!PT LDS RZ, [RZ] ;  /* 0x00000000fffff984 */ /* 0x000fe20000000800 */
[----:B------:R-:W-:Y:S01]  /*77a0*/  @!P3 LDGSTS.E.BYPASS.LTC128B.128 [R215+0x10800], desc[UR8][R232.64+0x100] ;  /* 0x10800100e8d7bfae */ /* 0x000fe2000b901d48 */
[----:B------:R-:W-:Y:S02]  /*77b0*/  @!P3 LEA.HI.X R231, R132, R231, R134, 0x1, P1 ;  /* 0x000000e784e7b211 */ /* 0x000fe400008f0c86 */
[----:B------:R-:W-:Y:S01]  /*77c0*/  ISETP.GE.AND P1, PT, R225, 0x1, PT ;  /* 0x00000001e100780c */ /* 0x000fe20003f26270 */
        /* <DEDUP_REMOVED lines=36> */
[----:B-1----:R-:W-:Y:S03]  /*7a10*/  MOV R231, R3 ;  /* 0x0000000300e77202 */ /* 0x002fe60000000f00 */
[----:B------:R-:W-:Y:S04]  /*7a20*/  LDSM.16.M88.4 R156, [R204] ;  /* 0x00000000cc9c783b */ /* 0x000fe80000000200 */
[----:B------:R-:W1:Y:S04]  /*7a30*/  LDSM.16.M88.4 R160, [R203] ;  /* 0x00000000cba0783b */ /* 0x000e680000000200 */
[----:B------:R-:W1:Y:S04]  /*7a40*/  LDSM.16.M88.4 R164, [R195] ;  /* 0x00000000c3a4783b */ /* 0x000e680000000200 */
[----:B------:R-:W1:Y:S04]  /*7a50*/  LDSM.16.M88.4 R168, [R194] ;  /* 0x00000000c2a8783b */ /* 0x000e680000000200 */
[----:B------:R-:W1:Y:S01]  /*7a60*/  LDSM.16.M88.4 R172, [R193] ;  /* 0x00000000c1ac783b */ /* 0x000e620000000200 */
[C---:B--2---:R-:W-:Y:S03]  /*7a70*/  HMMA.16816.F32 R4, R136.reuse, R140, RZ ;  /* 0x0000008c8804723c */ /* 0x044fe600000018ff */
[----:B------:R-:W-:Y:S04]  /*7a80*/  LDSM.16.M88.4 R176, [R202] ;  /* 0x00000000cab0783b */ /* 0x000fe80000000200 */
[----:B------:R-:W2:Y:S01]  /*7a90*/  LDSM.16.M88.4 R180, [R199+0x6000] ;  /* 0x00600000c7b4783b */ /* 0x000ea20000000200 */
[C---:B------:R-:W-:Y:S03]  /*7aa0*/  HMMA.16816.F32 R8, R136.reuse, R142, RZ ;  /* 0x0000008e8808723c */ /* 0x040fe600000018ff */
[----:B------:R-:W-:Y:S03]  /*7ab0*/  LDSM.16.M88.4 R140, [R199+0x7000] ;  /* 0x00700000c78c783b */ /* 0x000fe60000000200 */
[C---:B---3--:R-:W-:Y:S06]  /*7ac0*/  HMMA.16816.F32 R12, R136.reuse, R144, RZ ;  /* 0x00000090880c723c */ /* 0x048fec00000018ff */
[C---:B------:R-:W-:Y:S01]  /*7ad0*/  HMMA.16816.F32 R16, R136.reuse, R146, RZ ;  /* 0x000000928810723c */ /* 0x040fe200000018ff */
[----:B------:R-:W-:Y:S05]  /*7ae0*/  LDSM.16.M88.4 R144, [R199+0x7800] ;  /* 0x00780000c790783b */ /* 0x000fea0000000200 */
[C---:B----4-:R-:W-:Y:S06]  /*7af0*/  HMMA.16816.F32 R20, R136.reuse, R148, RZ ;  /* 0x000000948814723c */ /* 0x050fec00000018ff */
[C---:B------:R-:W-:Y:S01]  /*7b00*/  HMMA.16816.F32 R24, R136.reuse, R150, RZ ;  /* 0x000000968818723c */ /* 0x040fe200000018ff */
[----:B------:R-:W-:Y:S05]  /*7b10*/  LDSM.16.M88.4 R148, [R201] ;  /* 0x00000000c994783b */ /* 0x000fea0000000200 */
[C---:B-----5:R-:W-:Y:S06]  /*7b20*/  HMMA.16816.F32 R28, R136.reuse, R152, RZ ;  /* 0x00000098881c723c */ /* 0x060fec00000018ff */
[----:B------:R-:W-:Y:S01]  /*7b30*/  HMMA.16816.F32 R32, R136, R154, RZ ;  /* 0x0000009a8820723c */ /* 0x000fe200000018ff */
[----:B------:R-:W3:Y:S04]  /*7b40*/  LDSM.16.M88.4 R136, [R199+0x6800] ;  /* 0x00680000c788783b */ /* 0x000ee80000000200 */
[----:B------:R-:W4:Y:S01]  /*7b50*/  LDSM.16.M88.4 R152, [R192] ;  /* 0x00000000c098783b */ /* 0x000f220000000200 */
[C---:B-1----:R-:W-:Y:S06]  /*7b60*/  HMMA.16816.F32 R4, R156.reuse, R160, R4 ;  /* 0x000000a09c04723c */ /* 0x042fec0000001804 */
[C---:B------:R-:W-:Y:S01]  /*7b70*/  HMMA.16816.F32 R8, R156.reuse, R162, R8 ;  /* 0x000000a29c08723c */ /* 0x040fe20000001808 */
[----:B------:R-:W-:Y:S05]  /*7b80*/  LDSM.16.M88.4 R160, [R192+0x1000] ;  /* 0x00100000c0a0783b */ /* 0x000fea0000000200 */
[C---:B------:R-:W-:Y:S06]  /*7b90*/  HMMA.16816.F32 R12, R156.reuse, R164, R12 ;  /* 0x000000a49c0c723c */ /* 0x040fec000000180c */
[C---:B------:R-:W-:Y:S01]  /*7ba0*/  HMMA.16816.F32 R16, R156.reuse, R166, R16 ;  /* 0x000000a69c10723c */ /* 0x040fe20000001810 */
[----:B------:R-:W-:Y:S05]  /*7bb0*/  LDSM.16.M88.4 R164, [R192+0x1800] ;  /* 0x00180000c0a4783b */ /* 0x000fea0000000200 */
[C---:B------:R-:W-:Y:S06]  /*7bc0*/  HMMA.16816.F32 R20, R156.reuse, R168, R20 ;  /* 0x000000a89c14723c */ /* 0x040fec0000001814 */
[C---:B------:R-:W-:Y:S01]  /*7bd0*/  HMMA.16816.F32 R24, R156.reuse, R170, R24 ;  /* 0x000000aa9c18723c */ /* 0x040fe20000001818 */
[----:B------:R-:W-:Y:S05]  /*7be0*/  LDSM.16.M88.4 R168, [R206+0x2000] ;  /* 0x00200000cea8783b */ /* 0x000fea0000000200 */
[C---:B------:R-:W-:Y:S06]  /*7bf0*/  HMMA.16816.F32 R28, R156.reuse, R172, R28 ;  /* 0x000000ac9c1c723c */ /* 0x040fec000000181c */
[----:B------:R-:W-:Y:S01]  /*7c00*/  HMMA.16816.F32 R32, R156, R174, R32 ;  /* 0x000000ae9c20723c */ /* 0x000fe20000001820 */
[----:B------:R-:W1:Y:S04]  /*7c10*/  LDSM.16.M88.4 R156, [R192+0x800] ;  /* 0x00080000c09c783b */ /* 0x000e680000000200 */
[----:B------:R-:W5:Y:S01]  /*7c20*/  LDSM.16.M88.4 R172, [R205+0x8000] ;  /* 0x00800000cdac783b */ /* 0x000f620000000200 */
[C---:B--2---:R-:W-:Y:S06]  /*7c30*/  HMMA.16816.F32 R4, R176.reuse, R180, R4 ;  /* 0x000000b4b004723c */ /* 0x044fec0000001804 */
[C---:B------:R-:W-:Y:S01]  /*7c40*/  HMMA.16816.F32 R8, R176.reuse, R182, R8 ;  /* 0x000000b6b008723c */ /* 0x040fe20000001808 */
[----:B------:R-:W-:Y:S05]  /*7c50*/  LDSM.16.M88.4 R180, [R191] ;  /* 0x00000000bfb4783b */ /* 0x000fea0000000200 */
[C---:B---3--:R-:W-:Y:S06]  /*7c60*/  HMMA.16816.F32 R12, R176.reuse, R136, R12 ;  /* 0x00000088b00c723c */ /* 0x048fec000000180c */
[C---:B------:R-:W-:Y:S01]  /*7c70*/  HMMA.16816.F32 R16, R176.reuse, R138, R16 ;  /* 0x0000008ab010723c */ /* 0x040fe20000001810 */
[----:B------:R-:W2:Y:S05]  /*7c80*/  LDSM.16.M88.4 R136, [R205+0x8800] ;  /* 0x00880000cd88783b */ /* 0x000eaa0000000200 */
[C---:B------:R-:W-:Y:S06]  /*7c90*/  HMMA.16816.F32 R20, R176.reuse, R140, R20 ;  /* 0x0000008cb014723c */ /* 0x040fec0000001814 */
[C---:B------:R-:W-:Y:S01]  /*7ca0*/  HMMA.16816.F32 R24, R176.reuse, R142, R24 ;  /* 0x0000008eb018723c */ /* 0x040fe20000001818 */
[----:B------:R-:W3:Y:S05]  /*7cb0*/  LDSM.16.M88.4 R140, [R205+0x9000] ;  /* 0x00900000cd8c783b */ /* 0x000eea0000000200 */
[C---:B------:R-:W-:Y:S06]  /*7cc0*/  HMMA.16816.F32 R28, R176.reuse, R144, R28 ;  /* 0x00000090b01c723c */ /* 0x040fec000000181c */
[----:B------:R-:W-:Y:S01]  /*7cd0*/  HMMA.16816.F32 R32, R176, R146, R32 ;  /* 0x00000092b020723c */ /* 0x000fe20000001820 */
[----:B------:R-:W3:Y:S04]  /*7ce0*/  LDSM.16.M88.4 R144, [R205+0x9800] ;  /* 0x00980000cd90783b */ /* 0x000ee80000000200 */
[----:B------:R-:W3:Y:S01]  /*7cf0*/  LDSM.16.M88.4 R176, [R204+0x2000] ;  /* 0x00200000ccb0783b */ /* 0x000ee20000000200 */
[C---:B----4-:R-:W-:Y:S06]  /*7d00*/  HMMA.16816.F32 R4, R148.reuse, R152, R4 ;  /* 0x000000989404723c */ /* 0x050fec0000001804 */
[C---:B------:R-:W-:Y:S01]  /*7d10*/  HMMA.16816.F32 R8, R148.reuse, R154, R8 ;  /* 0x0000009a9408723c */ /* 0x040fe20000001808 */
[----:B------:R-:W-:Y:S05]  /*7d20*/  LDSM.16.M88.4 R152, [R189] ;  /* 0x00000000bd98783b */ /* 0x000fea0000000200 */
[C---:B-1----:R-:W-:Y:S06]  /*7d30*/  HMMA.16816.F32 R12, R148.reuse, R156, R12 ;  /* 0x0000009c940c723c */ /* 0x042fec000000180c */
[C---:B------:R-:W-:Y:S01]  /*7d40*/  HMMA.16816.F32 R16, R148.reuse, R158, R16 ;  /* 0x0000009e9410723c */ /* 0x040fe20000001810 */
[----:B------:R-:W-:Y:S05]  /*7d50*/  LDSM.16.M88.4 R156, [R188] ;  /* 0x00000000bc9c783b */ /* 0x000fea0000000200 */
[C---:B------:R-:W-:Y:S06]  /*7d60*/  HMMA.16816.F32 R20, R148.reuse, R160, R20 ;  /* 0x000000a09414723c */ /* 0x040fec0000001814 */
[C---:B------:R-:W-:Y:S01]  /*7d70*/  HMMA.16816.F32 R24, R148.reuse, R162, R24 ;  /* 0x000000a29418723c */ /* 0x040fe20000001818 */
[----:B------:R-:W-:Y:S05]  /*7d80*/  LDSM.16.M88.4 R160, [R202+0x2000] ;  /* 0x00200000caa0783b */ /* 0x000fea0000000200 */
[C---:B------:R-:W-:Y:S06]  /*7d90*/  HMMA.16816.F32 R28, R148.reuse, R164, R28 ;  /* 0x000000a4941c723c */ /* 0x040fec000000181c */
[----:B------:R-:W-:Y:S01]  /*7da0*/  HMMA.16816.F32 R32, R148, R166, R32 ;  /* 0x000000a69420723c */ /* 0x000fe20000001820 */
[----:B------:R-:W1:Y:S04]  /*7db0*/  LDSM.16.M88.4 R148, [R190] ;  /* 0x00000000be94783b */ /* 0x000e680000000200 */
[----:B------:R-:W4:Y:S01]  /*7dc0*/  LDSM.16.M88.4 R164, [R199+0x8000] ;  /* 0x00800000c7a4783b */ /* 0x000f220000000200 */
[C---:B-----5:R-:W-:Y:S06]  /*7dd0*/  HMMA.16816.F32 R4, R168.reuse, R172, R4 ;  /* 0x000000aca804723c */ /* 0x060fec0000001804 */
[C---:B------:R-:W-:Y:S01]  /*7de0*/  HMMA.16816.F32 R8, R168.reuse, R174, R8 ;  /* 0x000000aea808723c */ /* 0x040fe20000001808 */
[----:B------:R-:W-:Y:S05]  /*7df0*/  LDSM.16.M88.4 R172, [R192+0x2000] ;  /* 0x00200000c0ac783b */ /* 0x000fea0000000200 */
[C---:B--2---:R-:W-:Y:S06]  /*7e00*/  HMMA.16816.F32 R12, R168.reuse, R136, R12 ;  /* 0x00000088a80c723c */ /* 0x044fec000000180c */
[C---:B------:R-:W-:Y:S01]  /*7e10*/  HMMA.16816.F32 R16, R168.reuse, R138, R16 ;  /* 0x0000008aa810723c */ /* 0x040fe20000001810 */
[----:B------:R-:W2:Y:S05]  /*7e20*/  LDSM.16.M88.4 R136, [R199+0x8800] ;  /* 0x00880000c788783b */ /* 0x000eaa0000000200 */
[C---:B---3--:R-:W-:Y:S06]  /*7e30*/  HMMA.16816.F32 R20, R168.reuse, R140, R20 ;  /* 0x0000008ca814723c */ /* 0x048fec0000001814 */
[C---:B------:R-:W-:Y:S01]  /*7e40*/  HMMA.16816.F32 R24, R168.reuse, R142, R24 ;  /* 0x0000008ea818723c */ /* 0x040fe20000001818 */
[----:B------:R-:W3:Y:S05]  /*7e50*/  LDSM.16.M88.4 R140, [R199+0x9000] ;  /* 0x00900000c78c783b */ /* 0x000eea0000000200 */
[C---:B------:R-:W-:Y:S06]  /*7e60*/  HMMA.16816.F32 R28, R168.reuse, R144, R28 ;  /* 0x00000090a81c723c */ /* 0x040fec000000181c */
[----:B------:R-:W-:Y:S01]  /*7e70*/  HMMA.16816.F32 R32, R168, R146, R32 ;  /* 0x00000092a820723c */ /* 0x000fe20000001820 */
[----:B------:R-:W5:Y:S04]  /*7e80*/  LDSM.16.M88.4 R144, [R199+0x9800] ;  /* 0x00980000c790783b */ /* 0x000f680000000200 */
[----:B------:R-:W5:Y:S01]  /*7e90*/  LDSM.16.M88.4 R168, [R201+0x2000] ;  /* 0x00200000c9a8783b */ /* 0x000f620000000200 */
[C---:B------:R-:W-:Y:S06]  /*7ea0*/  HMMA.16816.F32 R4, R176.reuse, R180, R4 ;  /* 0x000000b4b004723c */ /* 0x040fec0000001804 */
[C---:B------:R-:W-:Y:S01]  /*7eb0*/  HMMA.16816.F32 R8, R176.reuse, R182, R8 ;  /* 0x000000b6b008723c */ /* 0x040fe20000001808 */
[----:B------:R-:W-:Y:S05]  /*7ec0*/  LDSM.16.M88.4 R180, [R205+0xa000] ;  /* 0x00a00000cdb4783b */ /* 0x000fea0000000200 */
[C---:B-1----:R-:W-:Y:S06]  /*7ed0*/  HMMA.16816.F32 R12, R176.reuse, R148, R12 ;  /* 0x00000094b00c723c */ /* 0x042fec000000180c */
[C---:B------:R-:W-:Y:S01]  /*7ee0*/  HMMA.16816.F32 R16, R176.reuse, R150, R16 ;  /* 0x00000096b010723c */ /* 0x040fe20000001810 */
[----:B------:R-:W1:Y:S05]  /*7ef0*/  LDSM.16.M88.4 R148, [R192+0x2800] ;  /* 0x00280000c094783b */ /* 0x000e6a0000000200 */
[C---:B------:R-:W-:Y:S06]  /*7f00*/  HMMA.16816.F32 R20, R176.reuse, R152, R20 ;  /* 0x00000098b014723c */ /* 0x040fec0000001814 */
[C---:B------:R-:W-:Y:S01]  /*7f10*/  HMMA.16816.F32 R24, R176.reuse, R154, R24 ;  /* 0x0000009ab018723c */ /* 0x040fe20000001818 */
[----:B------:R-:W1:Y:S05]  /*7f20*/  LDSM.16.M88.4 R152, [R192+0x3000] ;  /* 0x00300000c098783b */ /* 0x000e6a0000000200 */
[C---:B------:R-:W-:Y:S06]  /*7f30*/  HMMA.16816.F32 R28, R176.reuse, R156, R28 ;  /* 0x0000009cb01c723c */ /* 0x040fec000000181c */
[----:B------:R-:W-:Y:S01]  /*7f40*/  HMMA.16816.F32 R32, R176, R158, R32 ;  /* 0x0000009eb020723c */ /* 0x000fe20000001820 */
[----:B------:R-:W1:Y:S04]  /*7f50*/  LDSM.16.M88.4 R156, [R192+0x3800] ;  /* 0x00380000c09c783b */ /* 0x000e680000000200 */
[----:B------:R-:W1:Y:S01]  /*7f60*/  LDSM.16.M88.4 R176, [R206+0x4000] ;  /* 0x00400000ceb0783b */ /* 0x000e620000000200 */
[C---:B----4-:R-:W-:Y:S06]  /*7f70*/  HMMA.16816.F32 R4, R160.reuse, R164, R4 ;  /* 0x000000a4a004723c */ /* 0x050fec0000001804 */
[C---:B------:R-:W-:Y:S01]  /*7f80*/  HMMA.16816.F32 R8, R160.reuse, R166, R8 ;  /* 0x000000a6a008723c */ /* 0x040fe20000001808 */
[----:B------:R-:W-:Y:S05]  /*7f90*/  LDSM.16.M88.4 R164, [R187] ;  /* 0x00000000bba4783b */ /* 0x000fea0000000200 */
[C---:B--2---:R-:W-:Y:S06]  /*7fa0*/  HMMA.16816.F32 R12, R160.reuse, R136, R12 ;  /* 0x00000088a00c723c */ /* 0x044fec000000180c */
[C---:B------:R-:W-:Y:S01]  /*7fb0*/  HMMA.16816.F32 R16, R160.reuse, R138, R16 ;  /* 0x0000008aa010723c */ /* 0x040fe20000001810 */
[----:B------:R-:W2:Y:S05]  /*7fc0*/  LDSM.16.M88.4 R136, [R205+0xa800] ;  /* 0x00a80000cd88783b */ /* 0x000eaa0000000200 */
[C---:B---3--:R-:W-:Y:S06]  /*7fd0*/  HMMA.16816.F32 R20, R160.reuse, R140, R20 ;  /* 0x0000008ca014723c */ /* 0x048fec0000001814 */
[C---:B------:R-:W-:Y:S01]  /*7fe0*/  HMMA.16816.F32 R24, R160.reuse, R142, R24 ;  /* 0x0000008ea018723c */ /* 0x040fe20000001818 */
[----:B------:R-:W3:Y:S05]  /*7ff0*/  LDSM.16.M88.4 R140, [R205+0xb000] ;  /* 0x00b00000cd8c783b */ /* 0x000eea0000000200 */
[C---:B-----5:R-:W-:Y:S06]  /*8000*/  HMMA.16816.F32 R28, R160.reuse, R144, R28 ;  /* 0x00000090a01c723c */ /* 0x060fec000000181c */
[----:B------:R-:W-:Y:S01]  /*8010*/  HMMA.16816.F32 R32, R160, R146, R32 ;  /* 0x00000092a020723c */ /* 0x000fe20000001820 */
[----:B------:R-:W4:Y:S04]  /*8020*/  LDSM.16.M88.4 R144, [R205+0xb800] ;  /* 0x00b80000cd90783b */ /* 0x000f280000000200 */
[----:B------:R-:W5:Y:S01]  /*8030*/  LDSM.16.M88.4 R160, [R204+0x4000] ;  /* 0x00400000cca0783b */ /* 0x000f620000000200 */
[C---:B------:R-:W-:Y:S06]  /*8040*/  HMMA.16816.F32 R4, R168.reuse, R172, R4 ;  /* 0x000000aca804723c */ /* 0x040fec0000001804 */
[C---:B------:R-:W-:Y:S01]  /*8050*/  HMMA.16816.F32 R8, R168.reuse, R174, R8 ;  /* 0x000000aea808723c */ /* 0x040fe20000001808 */
[----:B------:R-:W-:Y:S05]  /*8060*/  LDSM.16.M88.4 R172, [R199+0xa000] ;  /* 0x00a00000c7ac783b */ /* 0x000fea0000000200 */
[C---:B-1----:R-:W-:Y:S06]  /*8070*/  HMMA.16816.F32 R12, R168.reuse, R148, R12 ;  /* 0x00000094a80c723c */ /* 0x042fec000000180c */
[C---:B------:R-:W-:Y:S01]  /*8080*/  HMMA.16816.F32 R16, R168.reuse, R150, R16 ;  /* 0x00000096a810723c */ /* 0x040fe20000001810 */
[----:B------:R-:W1:Y:S05]  /*8090*/  LDSM.16.M88.4 R148, [R186] ;  /* 0x00000000ba94783b */ /* 0x000e6a0000000200 */
[C---:B------:R-:W-:Y:S06]  /*80a0*/  HMMA.16816.F32 R20, R168.reuse, R152, R20 ;  /* 0x00000098a814723c */ /* 0x040fec0000001814 */
[C---:B------:R-:W-:Y:S01]  /*80b0*/  HMMA.16816.F32 R24, R168.reuse, R154, R24 ;  /* 0x0000009aa818723c */ /* 0x040fe20000001818 */
[----:B------:R-:W1:Y:S05]  /*80c0*/  LDSM.16.M88.4 R152, [R185] ;  /* 0x00000000b998783b */ /* 0x000e6a0000000200 */
[C---:B------:R-:W-:Y:S06]  /*80d0*/  HMMA.16816.F32 R28, R168.reuse, R156, R28 ;  /* 0x0000009ca81c723c */ /* 0x040fec000000181c */
[----:B------:R-:W-:Y:S01]  /*80e0*/  HMMA.16816.F32 R32, R168, R158, R32 ;  /* 0x0000009ea820723c */ /* 0x000fe20000001820 */
[----:B------:R-:W1:Y:S04]  /*80f0*/  LDSM.16.M88.4 R156, [R184] ;  /* 0x00000000b89c783b */ /* 0x000e680000000200 */
[----:B------:R-:W1:Y:S01]  /*8100*/  LDSM.16.M88.4 R168, [R202+0x4000] ;  /* 0x00400000caa8783b */ /* 0x000e620000000200 */
[C---:B------:R-:W-:Y:S06]  /*8110*/  HMMA.16816.F32 R4, R176.reuse, R180, R4 ;  /* 0x000000b4b004723c */ /* 0x040fec0000001804 */
        /* <DEDUP_REMOVED lines=8> */
[C---:B----4-:R-:W-:Y:S06]  /*81a0*/  HMMA.16816.F32 R28, R176.reuse, R144, R28 ;  /* 0x00000090b01c723c */ /* 0x050fec000000181c */
[----:B------:R-:W-:Y:S01]  /*81b0*/  HMMA.16816.F32 R32, R176, R146, R32 ;  /* 0x00000092b020723c */ /* 0x000fe20000001820 */
[----:B------:R-:W4:Y:S04]  /*81c0*/  LDSM.16.M88.4 R144, [R199+0xb800] ;  /* 0x00b80000c790783b */ /* 0x000f280000000200 */
[----:B------:R-:W4:Y:S01]  /*81d0*/  LDSM.16.M88.4 R176, [R201+0x4000] ;  /* 0x00400000c9b0783b */ /* 0x000f220000000200 */
[C---:B-----5:R-:W-:Y:S06]  /*81e0*/  HMMA.16816.F32 R4, R160.reuse, R164, R4 ;  /* 0x000000a4a004723c */ /* 0x060fec0000001804 */
[C---:B------:R-:W-:Y:S06]  /*81f0*/  HMMA.16816.F32 R8, R160.reuse, R166, R8 ;  /* 0x000000a6a008723c */ /* 0x040fec0000001808 */
[C---:B-1----:R-:W-:Y:S06]  /*8200*/  HMMA.16816.F32 R12, R160.reuse, R148, R12 ;  /* 0x00000094a00c723c */ /* 0x042fec000000180c */
[C---:B------:R-:W-:Y:S06]  /*8210*/  HMMA.16816.F32 R16, R160.reuse, R150, R16 ;  /* 0x00000096a010723c */ /* 0x040fec0000001810 */
[C---:B------:R-:W-:Y:S06]  /*8220*/  HMMA.16816.F32 R20, R160.reuse, R152, R20 ;  /* 0x00000098a014723c */ /* 0x040fec0000001814 */
[C---:B------:R-:W-:Y:S06]  /*8230*/  HMMA.16816.F32 R24, R160.reuse, R154, R24 ;  /* 0x0000009aa018723c */ /* 0x040fec0000001818 */
[C---:B------:R-:W-:Y:S06]  /*8240*/  HMMA.16816.F32 R28, R160.reuse, R156, R28 ;  /* 0x0000009ca01c723c */ /* 0x040fec000000181c */
[----:B------:R-:W-:Y:S06]  /*8250*/  HMMA.16816.F32 R32, R160, R158, R32 ;  /* 0x0000009ea020723c */ /* 0x000fec0000001820 */
[C---:B------:R-:W-:Y:S06]  /*8260*/  HMMA.16816.F32 R4, R168.reuse, R172, R4 ;  /* 0x000000aca804723c */ /* 0x040fec0000001804 */
[C---:B------:R-:W-:Y:S06]  /*8270*/  HMMA.16816.F32 R8, R168.reuse, R174, R8 ;  /* 0x000000aea808723c */ /* 0x040fec0000001808 */
[C---:B--2---:R-:W-:Y:S06]  /*8280*/  HMMA.16816.F32 R12, R168.reuse, R136, R12 ;  /* 0x00000088a80c723c */ /* 0x044fec000000180c */
[C---:B------:R-:W-:Y:S01]  /*8290*/  HMMA.16816.F32 R16, R168.reuse, R138, R16 ;  /* 0x0000008aa810723c */ /* 0x040fe20000001810 */
[----:B------:R-:W1:Y:S05]  /*82a0*/  LDSM.16.M88.4 R136, [R192+0x4800] ;  /* 0x00480000c088783b */ /* 0x000e6a0000000200 */
[C---:B---3--:R-:W-:Y:S06]  /*82b0*/  HMMA.16816.F32 R20, R168.reuse, R140, R20 ;  /* 0x0000008ca814723c */ /* 0x048fec0000001814 */
[C---:B------:R-:W-:Y:S01]  /*82c0*/  HMMA.16816.F32 R24, R168.reuse, R142, R24 ;  /* 0x0000008ea818723c */ /* 0x040fe20000001818 */
[----:B------:R-:W2:Y:S05]  /*82d0*/  LDSM.16.M88.4 R140, [R192+0x5000] ;  /* 0x00500000c08c783b */ /* 0x000eaa0000000200 */
[C---:B----4-:R-:W-:Y:S06]  /*82e0*/  HMMA.16816.F32 R28, R168.reuse, R144, R28 ;  /* 0x00000090a81c723c */ /* 0x050fec000000181c */
[----:B------:R-:W-:Y:S06]  /*82f0*/  HMMA.16816.F32 R32, R168, R146, R32 ;  /* 0x00000092a820723c */ /* 0x000fec0000001820 */
[C---:B------:R-:W-:Y:S06]  /*8300*/  HMMA.16816.F32 R4, R176.reuse, R180, R4 ;  /* 0x000000b4b004723c */ /* 0x040fec0000001804 */
[C---:B------:R-:W-:Y:S06]  /*8310*/  HMMA.16816.F32 R8, R176.reuse, R182, R8 ;  /* 0x000000b6b008723c */ /* 0x040fec0000001808 */
[C---:B-1----:R-:W-:Y:S06]  /*8320*/  HMMA.16816.F32 R12, R176.reuse, R136, R12 ;  /* 0x00000088b00c723c */ /* 0x042fec000000180c */
[C---:B------:R-:W-:Y:S01]  /*8330*/  HMMA.16816.F32 R16, R176.reuse, R138, R16 ;  /* 0x0000008ab010723c */ /* 0x040fe20000001810 */
[----:B------:R-:W1:Y:S01]  /*8340*/  LDSM.16.M88.4 R136, [R192+0x5800] ;  /* 0x00580000c088783b */ /* 0x000e620000000200 */
[----:B------:R-:W-:Y:S04]  /*8350*/  DEPBAR.LE SB0, 0x0 ;  /* 0x000080000000791a */ /* 0x000fe80000000000 */
[----:B------:R-:W-:Y:S01]  /*8360*/  BAR.SYNC.DEFER_BLOCKING 0x0 ;  /* 0x0000000000007b1d */ /* 0x000fe20000010000 */
[C---:B--2---:R-:W-:Y:S05]  /*8370*/  HMMA.16816.F32 R20, R176.reuse, R140, R20 ;  /* 0x0000008cb014723c */ /* 0x044fea0000001814 */
[----:B------:R-:W-:Y:S01]  /*8380*/  FMUL.FTZ R134, R4, UR10 ;  /* 0x0000000a04867c20 */ /* 0x000fe20008410000 */
[C---:B------:R-:W-:Y:S03]  /*8390*/  HMMA.16816.F32 R24, R176.reuse, R142, R24 ;  /* 0x0000008eb018723c */ /* 0x040fe60000001818 */
[----:B------:R2:W3:Y:S02]  /*83a0*/  MUFU.TANH R166, R134 ;  /* 0x0000008600a67308 */ /* 0x0004e40000002400 */
[----:B------:R-:W-:Y:S01]  /*83b0*/  FMUL.FTZ R228, R8, UR10 ;  /* 0x0000000a08e47c20 */ /* 0x000fe20008410000 */
[----:B------:R-:W-:Y:S01]  /*83c0*/  FMUL.FTZ R132, R6, UR10 ;  /* 0x0000000a06847c20 */ /* 0x000fe20008410000 */
[----:B------:R-:W-:Y:S01]  /*83d0*/  FMUL.FTZ R252, R5, UR10 ;  /* 0x0000000a05fc7c20 */ /* 0x000fe20008410000 */
[----:B------:R-:W-:Y:S05]  /*83e0*/  FMUL.FTZ R133, R7, UR10 ;  /* 0x0000000a07857c20 */ /* 0x000fea0008410000 */
[----:B------:R-:W4:Y:S01]  /*83f0*/  MUFU.TANH R174, R228 ;  /* 0x000000e400ae7308 */ /* 0x000f220000002400 */
[----:B------:R-:W-:Y:S01]  /*8400*/  FMUL.FTZ R250, R12, UR10 ;  /* 0x0000000a0cfa7c20 */ /* 0x000fe20008410000 */
[----:B------:R-:W-:Y:S01]  /*8410*/  FMUL.FTZ R248, R13, UR10 ;  /* 0x0000000a0df87c20 */ /* 0x000fe20008410000 */
[----:B------:R-:W-:Y:S01]  /*8420*/  FMUL.FTZ R251, R14, UR10 ;  /* 0x0000000a0efb7c20 */ /* 0x000fe20008410000 */
[----:B------:R-:W-:Y:S01]  /*8430*/  FMUL.FTZ R249, R15, UR10 ;  /* 0x0000000a0ff97c20 */ /* 0x000fe20008410000 */
[----:B------:R-:W-:Y:S01]  /*8440*/  FMUL.FTZ R246, R16, UR10 ;  /* 0x0000000a10f67c20 */ /* 0x000fe20008410000 */
[----:B------:R-:W-:Y:S01]  /*8450*/  FMUL.FTZ R244, R17, UR10 ;  /* 0x0000000a11f47c20 */ /* 0x000fe20008410000 */
[----:B------:R-:W-:Y:S03]  /*8460*/  FMUL.FTZ R247, R18, UR10 ;  /* 0x0000000a12f77c20 */ /* 0x000fe60008410000 */
[----:B------:R5:W3:Y:S01]  /*8470*/  MUFU.TANH R167, R132 ;  /* 0x0000008400a77308 */ /* 0x000ae20000002400 */
[----:B--2---:R-:W-:Y:S01]  /*8480*/  FMUL.FTZ R134, R10, UR10 ;  /* 0x0000000a0a867c20 */ /* 0x004fe20008410000 */
[----:B------:R-:W-:Y:S01]  /*8490*/  FMUL.FTZ R245, R19, UR10 ;  /* 0x0000000a13f57c20 */ /* 0x000fe20008410000 */
[----:B------:R-:W-:Y:S01]  /*84a0*/  FMUL.FTZ R242, R20, UR10 ;  /* 0x0000000a14f27c20 */ /* 0x000fe20008410000 */
[----:B------:R-:W-:Y:S01]  /*84b0*/  FMUL.FTZ R240, R21, UR10 ;  /* 0x0000000a15f07c20 */ /* 0x000fe20008410000 */
[----:B------:R-:W-:Y:S01]  /*84c0*/  FMUL.FTZ R243, R22, UR10 ;  /* 0x0000000a16f37c20 */ /* 0x000fe20008410000 */
[----:B------:R-:W-:Y:S01]  /*84d0*/  FMUL.FTZ R241, R23, UR10 ;  /* 0x0000000a17f17c20 */ /* 0x000fe20008410000 */
[----:B------:R-:W-:Y:S03]  /*84e0*/  FMUL.FTZ R238, R24, UR10 ;  /* 0x0000000a18ee7c20 */ /* 0x000fe60008410000 */
[----:B------:R2:W2:Y:S01]  /*84f0*/  MUFU.TANH R175, R134 ;  /* 0x0000008600af7308 */ /* 0x0004a20000002400 */
[C---:B-1----:R-:W-:Y:S03]  /*8500*/  HMMA.16816.F32 R28, R176.reuse, R136, R28 ;  /* 0x00000088b01c723c */ /* 0x042fe6000000181c */
[----:B------:R-:W-:Y:S01]  /*8510*/  FMUL.FTZ R236, R25, UR10 ;  /* 0x0000000a19ec7c20 */ /* 0x000fe20008410000 */
[----:B------:R-:W-:Y:S01]  /*8520*/  FMUL.FTZ R239, R26, UR10 ;  /* 0x0000000a1aef7c20 */ /* 0x000fe20008410000 */
[----:B------:R-:W-:Y:S01]  /*8530*/  FMUL.FTZ R237, R27, UR10 ;  /* 0x0000000a1bed7c20 */ /* 0x000fe20008410000 */
[----:B------:R-:W-:Y:S03]  /*8540*/  HMMA.16816.F32 R32, R176, R138, R32 ;  /* 0x0000008ab020723c */ /* 0x000fe60000001820 */
[----:B------:R-:W1:Y:S02]  /*8550*/  MUFU.TANH R181, R133 ;  /* 0x0000008500b57308 */ /* 0x000e640000002400 */
[----:B------:R-:W-:Y:S01]  /*8560*/  FMUL.FTZ R226, R9, UR10 ;  /* 0x0000000a09e27c20 */ /* 0x000fe20008410000 */
[----:B-----5:R-:W-:Y:S07]  /*8570*/  FMUL.FTZ R132, R11, UR10 ;  /* 0x0000000a0b847c20 */ /* 0x020fee0008410000 */
[----:B------:R-:W1:Y:S10]  /*8580*/  MUFU.TANH R252, R252 ;  /* 0x000000fc00fc7308 */ /* 0x000e740000002400 */
[----:B------:R5:W1:Y:S01]  /*8590*/  MUFU.TANH R170, R226 ;  /* 0x000000e200aa7308 */ /* 0x000a620000002400 */
[----:B------:R-:W-:Y:S01]  /*85a0*/  FMUL.FTZ R234, R28, UR10 ;  /* 0x0000000a1cea7c20 */ /* 0x000fe20008410000 */
[----:B------:R-:W-:Y:S01]  /*85b0*/  FMUL.FTZ R232, R29, UR10 ;  /* 0x0000000a1de87c20 */ /* 0x000fe20008410000 */
[----:B------:R-:W-:Y:S01]  /*85c0*/  FMUL.FTZ R235, R30, UR10 ;  /* 0x0000000a1eeb7c20 */ /* 0x000fe20008410000 */
[----:B------:R-:W-:Y:S01]  /*85d0*/  FMUL.FTZ R233, R31, UR10 ;  /* 0x0000000a1fe97c20 */ /* 0x000fe20008410000 */
[----:B------:R-:W-:Y:S05]  /*85e0*/  FMUL.FTZ R230, R32, UR10 ;  /* 0x0000000a20e67c20 */ /* 0x000fea0008410000 */
[----:B------:R1:W1:Y:S01]  /*85f0*/  MUFU.TANH R183, R132 ;  /* 0x0000008400b77308 */ /* 0x0002620000002400 */
[----:B------:R-:W-:Y:S01]  /*8600*/  FMUL.FTZ R228, R33, UR10 ;  /* 0x0000000a21e47c20 */ /* 0x000fe20008410000 */
[----:B--2---:R-:W-:Y:S01]  /*8610*/  FMUL.FTZ R134, R34, UR10 ;  /* 0x0000000a22867c20 */ /* 0x004fe20008410000 */
[----:B------:R-:W-:Y:S07]  /*8620*/  FMUL.FTZ R35, R35, UR10 ;  /* 0x0000000a23237c20 */ /* 0x000fee0008410000 */
[----:B------:R-:W2:Y:S01]  /*8630*/  MUFU.TANH R250, R250 ;  /* 0x000000fa00fa7308 */ /* 0x000ea20000002400 */
[----:B-----5:R-:W-:Y:S09]  /*8640*/  MOV R226, R2 ;  /* 0x0000000200e27202 */ /* 0x020ff20000000f00 */
[----:B------:R-:W1:Y:S10]  /*8650*/  MUFU.TANH R248, R248 ;  /* 0x000000f800f87308 */ /* 0x000e740000002400 */
        /* <DEDUP_REMOVED lines=21> */
[----:B------:R1:W1:Y:S01]  /*87b0*/  MUFU.TANH R133, R35 ;  /* 0x0000002300857308 */ /* 0x0002620000002400 */
[----:B--234-:R-:W-:Y:S05]  /*87c0*/  @!P1 BRA `(.L_x_805) ;  /* 0x00000008006c9947 */ /* 0x01cfea0003800000 */
[----:B------:R-:W-:Y:S04]  /*87d0*/  ULEA UR6, -UR7, URZ, 0x6 ;  /* 0x0000003f07067291 */ /* 0x000fe8000f8e313f */
[----:B------:R-:W-:Y:S02]  /*87e0*/  USHF.R.S32.HI UR5, URZ, 0x1f, UR6 ;  /* 0x0000001f3f057899 */ /* 0x000fe40008011406 */
[----:B------:R-:W-:Y:S04]  /*87f0*/  MOV R6, UR6 ;  /* 0x0000000600067c02 */ /* 0x000fe80008000f00 */
[----:B------:R-:W-:Y:S01]  /*8800*/  MOV R2, UR5 ;  /* 0x0000000500027c02 */ /* 0x000fe20008000f00 */
[----:B------:R-:W-:Y:S06]  /*8810*/  @!P0 BRA `(.L_x_806) ;  /* 0x0000000000f48947 */ /* 0x000fec0003800000 */
[----:B------:R-:W-:Y:S01]  /*8820*/  IMAD.MOV.U32 R8, RZ, RZ, RZ ;  /* 0x000000ffff087224 */ /* 0x000fe200078e00ff */
[----:B------:R-:W2:Y:S01]  /*8830*/  LDC R4, c[0x0][0x380] ;  /* 0x0000e000ff047b82 */ /* 0x000ea20000000800 */
[----:B------:R-:W-:Y:S05]  /*8840*/  SHF.L.U32 R5, R225, 0x6, RZ ;  /* 0x00000006e1057819 */ /* 0x000fea00000006ff */
[----:B------:R-:W-:Y:S05]  /*8850*/  VIADD R11, R5, 0xffffffc0 ;  /* 0xffffffc0050b7836 */ /* 0x000fea0000000000 */
[----:B------:R-:W-:Y:S02]  /*8860*/  IABS R7, R11 ;  /* 0x0000000b00077213 */ /* 0x000fe40000000000 */
[-C--:B--2---:R-:W-:Y:S02]  /*8870*/  IABS R3, R4.reuse ;  /* 0x0000000400037213 */ /* 0x084fe40000000000 */
[----:B------:R-:W-:Y:S02]  /*8880*/  LOP3.LUT R11, R11, R4, RZ, 0x3c, !PT ;  /* 0x000000040b0b7212 */ /* 0x000fe400078e3cff */
[----:B------:R-:W2:Y:S10]  /*8890*/  I2F.RP R6, R3 ;  /* 0x0000000300067306 */ /* 0x000eb40000209400 */
[----:B--2---:R-:W2:Y:S02]  /*88a0*/  MUFU.RCP R2, R6 ;  /* 0x0000000600027308 */ /* 0x004ea40000001000 */
[----:B--2---:R-:W-:Y:S08]  /*88b0*/  VIADD R9, R2, 0xffffffe ;  /* 0x0ffffffe02097836 */ /* 0x004ff00000000000 */
[----:B------:R-:W2:Y:S02]  /*88c0*/  F2I.FTZ.U32.TRUNC.NTZ R9, R9 ;  /* 0x0000000900097305 */ /* 0x000ea4000021f000 */
[--C-:B--2---:R-:W-:Y:S04]  /*88d0*/  IMAD.MOV R2, RZ, RZ, -R9.reuse ;  /* 0x000000ffff027224 */ /* 0x104fe800078e0a09 */
        /* <DEDUP_REMOVED lines=10> */
[C---:B------:R-:W-:Y:S05]  /*8980*/  IMAD R8, R3.reuse, R6, R8 ;  /* 0x0000000603087224 */ /* 0x040fea00078e0208 */
        /* <DEDUP_REMOVED lines=9> */
[----:B------:R-:W-:Y:S02]  /*8a20*/  ISETP.GE.AND P6, PT, R5, RZ, PT ;  /* 0x000000ff0500720c */ /* 0x000fe40003fc6270 */
[----:B------:R-:W-:Y:S01]  /*8a30*/  LOP3.LUT R5, RZ, R4, RZ, 0x33, !PT ;  /* 0x00000004ff057212 */ /* 0x000fe200078e33ff */
[----:B------:R-:W-:Y:S02]  /*8a40*/  @!P2 IMAD.MOV R9, RZ, RZ, -R9 ;  /* 0x000000ffff09a224 */ /* 0x000fe400078e0a09 */
[----:B------:R-:W-:Y:S01]  /*8a50*/  @P1 VIADD R2, R2, 0x1 ;  /* 0x0000000102021836 */ /* 0x000fe20000000000 */
[----:B------:R-:W-:Y:S04]  /*8a60*/  ISETP.NE.AND P1, PT, R4, RZ, PT ;  /* 0x000000ff0400720c */ /* 0x000fe80003f25270 */
[----:B------:R-:W-:Y:S03]  /*8a70*/  SEL R3, R5, R9, !P1 ;  /* 0x0000000905037207 */ /* 0x000fe60004800000 */
[----:B------:R-:W-:Y:S02]  /*8a80*/  @!P6 IADD3 R2, -R2, RZ, RZ ;  /* 0x000000ff0202e210 */ /* 0x000fe40007ffe1ff */
[----:B------:R-:W-:Y:S02]  /*8a90*/  LEA R12, P2, R3, R220, 0x2 ;  /* 0x000000dc030c7211 */ /* 0x000fe400078410ff */
[----:B------:R-:W-:Y:S02]  /*8aa0*/  SEL R9, R5, R2, !P1 ;  /* 0x0000000205097207 */ /* 0x000fe40004800000 */
[-C--:B------:R-:W-:Y:S01]  /*8ab0*/  LEA.HI.X.SX32 R13, R3, R221.reuse, 0x2, P2 ;  /* 0x000000dd030d7211 */ /* 0x080fe200010f16ff */
[----:B------:R-:W2:Y:S01]  /*8ac0*/  LDC R5, c[0x0][0x24c] ;  /* 0x00009300ff057b82 */ /* 0x000ea20000000800 */
[C---:B------:R-:W-:Y:S03]  /*8ad0*/  LEA R10, P1, R9.reuse, R220, 0x2 ;  /* 0x000000dc090a7211 */ /* 0x040fe600078210ff */
[----:B------:R-:W3:Y:S01]  /*8ae0*/  LDG.E R6, desc[UR8][R12.64] ;  /* 0x000000080c067981 */ /* 0x000ee2000c1e1900 */
[C---:B------:R-:W-:Y:S01]  /*8af0*/  LEA.HI.X.SX32 R11, R9.reuse, R221, 0x2, P1 ;  /* 0x000000dd090b7211 */ /* 0x040fe200008f16ff */
[----:B------:R-:W-:Y:S02]  /*8b00*/  IMAD.IADD R9, R9, 0x1, -R3 ;  /* 0x0000000109097824 */ /* 0x000fe400078e0a03 */
[----:B------:R-:W4:Y:S02]  /*8b10*/  LDC.64 R2, c[0x0][0x230] ;  /* 0x00008c00ff027b82 */ /* 0x000f240000000a00 */
[----:B------:R-:W-:Y:S01]  /*8b20*/  IMAD R8, R9, R4, -0x40 ;  /* 0xffffffc009087424 */ /* 0x000fe200078e0204 */
[----:B------:R-:W3:Y:S04]  /*8b30*/  LDG.E R7, desc[UR8][R10.64] ;  /* 0x000000080a077981 */ /* 0x000ee8000c1e1900 */
[----:B------:R-:W-:Y:S05]  /*8b40*/  SHF.R.S32.HI R4, RZ, 0x1f, R8 ;  /* 0x0000001fff047819 */ /* 0x000fea0000011408 */
[----:B------:R-:W-:Y:S04]  /*8b50*/  IMAD R4, R4, UR7, RZ ;  /* 0x0000000704047c24 */ /* 0x000fe8000f8e02ff */
[C---:B--2---:R-:W-:Y:S01]  /*8b60*/  IMAD R4, R8.reuse, R5, R4 ;  /* 0x0000000508047224 */ /* 0x044fe200078e0204 */
[----:B---3--:R-:W-:Y:S01]  /*8b70*/  IADD3 R9, -R7, R6, RZ ;  /* 0x0000000607097210 */ /* 0x008fe20007ffe1ff */
[----:B------:R-:W-:Y:S03]  /*8b80*/  IMAD.WIDE.U32 R6, R8, UR7, RZ ;  /* 0x0000000708067c25 */ /* 0x000fe6000f8e00ff */
[----:B------:R-:W-:Y:S01]  /*8b90*/  SHF.R.S32.HI R5, RZ, 0x1f, R9 ;  /* 0x0000001fff057819 */ /* 0x000fe20000011409 */
[----:B------:R-:W-:Y:S04]  /*8ba0*/  IMAD.IADD R7, R7, 0x1, R4 ;  /* 0x0000000107077824 */ /* 0x000fe800078e0204 */
[-C--:B----4-:R-:W-:Y:S02]  /*8bb0*/  IMAD R4, R5, R2.reuse, RZ ;  /* 0x0000000205047224 */ /* 0x090fe400078e02ff */
[C---:B------:R-:W-:Y:S04]  /*8bc0*/  IMAD.WIDE.U32 R6, R9.reuse, R2, R6 ;  /* 0x0000000209067225 */ /* 0x040fe800078e0006 */
[----:B------:R-:W-:Y:S05]  /*8bd0*/  IMAD R4, R9, R3, R4 ;  /* 0x0000000309047224 */ /* 0x000fea00078e0204 */
[----:B------:R-:W-:Y:S07]  /*8be0*/  IADD3 R2, R7, R4, RZ ;  /* 0x0000000407027210 */ /* 0x000fee0007ffe0ff */
.L_x_806:
        /* <DEDUP_REMOVED lines=22> */
[CC--:B------:R-:W-:Y:S01]  /*8d50*/  @!P4 LEA R16, P2, R3.reuse, R224.reuse, 0x1 ;  /* 0x000000e00310c211 */ /* 0x0c0fe200078408ff */
[----:B------:R-:W-:Y:S01]  /*8d60*/  IMAD.X R4, R212, 0x1, R4, P6 ;  /* 0x00000001d4047824 */ /* 0x000fe200030e0604 */
        /* <DEDUP_REMOVED lines=65> */
.L_x_805:
[----:B------:R-:W-:Y:S01]  /*9180*/  FMNMX.FTZ R5, R166, R135, !PT ;  /* 0x00000087a6057209 */ /* 0x000fe20007810000 */
[----:B--2---:R-:W-:Y:S01]  /*9190*/  LDSM.16.MT88.4 R16, [R200+0xc000] ;  /* 0x00c00000c810783b */ /* 0x004fe20000004200 */
[----:B------:R-:W-:Y:S02]  /*91a0*/  FMNMX.FTZ R2, R167, R0, !PT ;  /* 0x00000000a7027209 */ /* 0x000fe40007810000 */
[----:B-1----:R-:W-:Y:S02]  /*91b0*/  FMNMX.FTZ R5, R252, R5, !PT ;  /* 0x00000005fc057209 */ /* 0x002fe40007810000 */
        /* <DEDUP_REMOVED lines=35> */
[----:B------:R-:W-:Y:S03]  /*93f0*/  FMNMX.FTZ R7, R133, R2, !PT ;  /* 0x0000000285077209 */ /* 0x000fe60007810000 */
[----:B------:R-:W1:Y:S08]  /*9400*/  SHFL.BFLY PT, R3, R6, 0x2, 0x1f ;  /* 0x0c401f0006037f89 */ /* 0x000e7000000e0000 */
[----:B------:R-:W2:Y:S08]  /*9410*/  SHFL.BFLY PT, R2, R7, 0x2, 0x1f ;  /* 0x0c401f0007027f89 */ /* 0x000eb000000e0000 */
[----:B------:R-:W-:Y:S01]  /*9420*/  LDSM.16.MT88.4 R160, [R200+0x11800] ;  /* 0x01180000c8a0783b */ /* 0x000fe20000004200 */
[----:B-1----:R-:W-:Y:S02]  /*9430*/  FMNMX.FTZ R9, R6, R3, !PT ;  /* 0x0000000306097209 */ /* 0x002fe40007810000 */
[----:B--2---:R-:W-:Y:S05]  /*9440*/  FMNMX.FTZ R4, R7, R2, !PT ;  /* 0x0000000207047209 */ /* 0x004fea0007810000 */
[----:B------:R-:W1:Y:S08]  /*9450*/  SHFL.BFLY PT, R132, R9, 0x1, 0x1f ;  /* 0x0c201f0009847f89 */ /* 0x000e7000000e0000 */
[----:B------:R-:W2:Y:S01]  /*9460*/  SHFL.BFLY PT, R3, R4, 0x1, 0x1f ;  /* 0x0c201f0004037f89 */ /* 0x000ea200000e0000 */
[----:B-1----:R-:W-:Y:S02]  /*9470*/  FMNMX.FTZ R132, R9, R132, !PT ;  /* 0x0000008409847209 */ /* 0x002fe40007810000 */
[----:B--2---:R-:W-:Y:S03]  /*9480*/  FMNMX.FTZ R3, R4, R3, !PT ;  /* 0x0000000304037209 */ /* 0x004fe60007810000 */
[C---:B------:R-:W-:Y:S01]  /*9490*/  FMUL.FTZ R145, R132.reuse, UR4 ;  /* 0x0000000484917c20 */ /* 0x040fe20008410000 */
[C---:B------:R-:W-:Y:S01]  /*94a0*/  FSETP.NEU.FTZ.AND P1, PT, R132.reuse, -INF , PT ;  /* 0xff8000008400780b */ /* 0x040fe20003f3d000 */
[----:B------:R-:W-:Y:S01]  /*94b0*/  FADD.FTZ R2, -R132, R135 ;  /* 0x0000008784027221 */ /* 0x000fe20000010100 */
[----:B------:R-:W-:Y:S01]  /*94c0*/  MOV R135, R132 ;  /* 0x0000008400877202 */ /* 0x000fe20000000f00 */
[----:B------:R-:W-:Y:S01]  /*94d0*/  FMUL.FTZ R144, R3, UR4 ;  /* 0x0000000403907c20 */ /* 0x000fe20008410000 */
[----:B------:R-:W-:Y:S01]  /*94e0*/  FSEL R145, R145, RZ, P1 ;  /* 0x000000ff91917208 */ /* 0x000fe20000800000 */
[C---:B------:R-:W-:Y:S01]  /*94f0*/  FADD.FTZ R0, -R3.reuse, R0 ;  /* 0x0000000003007221 */ /* 0x040fe20000010100 */
[----:B------:R-:W-:Y:S01]  /*9500*/  FSETP.NEU.FTZ.AND P1, PT, R3, -INF , PT ;  /* 0xff8000000300780b */ /* 0x000fe20003f3d000 */
[----:B------:R-:W-:Y:S02]  /*9510*/  FMUL.FTZ R5, R2, UR4 ;  /* 0x0000000402057c20 */ /* 0x000fe40008410000 */
[--C-:B------:R-:W-:Y:S01]  /*9520*/  FFMA.FTZ R173, R166, UR4, -R145.reuse ;  /* 0x00000004a6ad7c23 */ /* 0x100fe20008010891 */
[----:B------:R-:W-:Y:S01]  /*9530*/  FSEL R144, R144, RZ, P1 ;  /* 0x000000ff90907208 */ /* 0x000fe20000800000 */
[--C-:B------:R-:W-:Y:S01]  /*9540*/  FFMA.FTZ R169, R252, UR4, -R145.reuse ;  /* 0x00000004fca97c23 */ /* 0x100fe20008010891 */
[--C-:B------:R-:W-:Y:S01]  /*9550*/  FFMA.FTZ R168, R174, UR4, -R145.reuse ;  /* 0x00000004aea87c23 */ /* 0x100fe20008010891 */
[----:B------:R-:W-:Y:S01]  /*9560*/  FMUL.FTZ R6, R0, UR4 ;  /* 0x0000000400067c20 */ /* 0x000fe20008410000 */
[----:B------:R-:W1:Y:S01]  /*9570*/  MUFU.EX2 R2, R5 ;  /* 0x0000000500027308 */ /* 0x000e620000000800 */
[--C-:B------:R-:W-:Y:S01]  /*9580*/  FFMA.FTZ R171, R167, UR4, -R144.reuse ;  /* 0x00000004a7ab7c23 */ /* 0x100fe20008010890 */
[--C-:B------:R-:W-:Y:S01]  /*9590*/  FFMA.FTZ R166, R181, UR4, -R144.reuse ;  /* 0x00000004b5a67c23 */ /* 0x100fe20008010890 */
[--C-:B------:R-:W-:Y:S01]  /*95a0*/  FFMA.FTZ R165, R175, UR4, -R144.reuse ;  /* 0x00000004afa57c23 */ /* 0x100fe20008010890 */
[--C-:B------:R-:W-:Y:S01]  /*95b0*/  FFMA.FTZ R164, R183, UR4, -R144.reuse ;  /* 0x00000004b7a47c23 */ /* 0x100fe20008010890 */
[--C-:B------:R-:W-:Y:S01]  /*95c0*/  FFMA.FTZ R167, R170, UR4, -R145.reuse ;  /* 0x00000004aaa77c23 */ /* 0x100fe20008010891 */
[--C-:B------:R-:W-:Y:S01]  /*95d0*/  FFMA.FTZ R172, R251, UR4, -R144.reuse ;  /* 0x00000004fbac7c23 */ /* 0x100fe20008010890 */
[--C-:B------:R-:W-:Y:S03]  /*95e0*/  FFMA.FTZ R177, R249, UR4, -R144.reuse ;  /* 0x00000004f9b17c23 */ /* 0x100fe60008010890 */
[----:B------:R-:W2:Y:S01]  /*95f0*/  MUFU.EX2 R0, R6 ;  /* 0x0000000600007308 */ /* 0x000ea20000000800 */
[--C-:B------:R-:W-:Y:S01]  /*9600*/  FFMA.FTZ R176, R247, UR4, -R144.reuse ;  /* 0x00000004f7b07c23 */ /* 0x100fe20008010890 */
[--C-:B------:R-:W-:Y:S01]  /*9610*/  FFMA.FTZ R181, R245, UR4, -R144.reuse ;  /* 0x00000004f5b57c23 */ /* 0x100fe20008010890 */
[--C-:B------:R-:W-:Y:S01]  /*9620*/  FFMA.FTZ R180, R243, UR4, -R144.reuse ;  /* 0x00000004f3b47c23 */ /* 0x100fe20008010890 */
[--C-:B------:R-:W-:Y:S01]  /*9630*/  FFMA.FTZ R241, R241, UR4, -R144.reuse ;  /* 0x00000004f1f17c23 */ /* 0x100fe20008010890 */
[--C-:B------:R-:W-:Y:S01]  /*9640*/  FFMA.FTZ R237, R237, UR4, -R144.reuse ;  /* 0x00000004eded7c23 */ /* 0x100fe20008010890 */
[--C-:B------:R-:W-:Y:S01]  /*9650*/  FFMA.FTZ R233, R233, UR4, -R144.reuse ;  /* 0x00000004e9e97c23 */ /* 0x100fe20008010890 */
[--C-:B------:R-:W-:Y:S03]  /*9660*/  FFMA.FTZ R134, R134, UR4, -R144.reuse ;  /* 0x0000000486867c23 */ /* 0x100fe60008010890 */
[----:B------:R-:W-:Y:S01]  /*9670*/  MUFU.EX2 R173, R173 ;  /* 0x000000ad00ad7308 */ /* 0x000fe20000000800 */
[C---:B-1----:R-:W-:Y:S01]  /*9680*/  FMUL.FTZ R4, R2.reuse, R128 ;  /* 0x0000008002047220 */ /* 0x042fe20000410000 */
[C---:B------:R-:W-:Y:S01]  /*9690*/  FMUL.FTZ R5, R2.reuse, R129 ;  /* 0x0000008102057220 */ /* 0x040fe20000410000 */
[C---:B------:R-:W-:Y:S01]  /*96a0*/  FMUL.FTZ R8, R2.reuse, R124 ;  /* 0x0000007c02087220 */ /* 0x040fe20000410000 */
[C---:B------:R-:W-:Y:S01]  /*96b0*/  FMUL.FTZ R9, R2.reuse, R125 ;  /* 0x0000007d02097220 */ /* 0x040fe20000410000 */
[C---:B------:R-:W-:Y:S01]  /*96c0*/  FMUL.FTZ R12, R2.reuse, R120 ;  /* 0x00000078020c7220 */ /* 0x040fe20000410000 */
[C---:B------:R-:W-:Y:S01]  /*96d0*/  FMUL.FTZ R13, R2.reuse, R121 ;  /* 0x00000079020d7220 */ /* 0x040fe20000410000 */
[----:B------:R-:W-:Y:S03]  /*96e0*/  FMUL.FTZ R20, R2, R112 ;  /* 0x0000007002147220 */ /* 0x000fe60000410000 */
[----:B------:R-:W1:Y:S01]  /*96f0*/  MUFU.EX2 R169, R169 ;  /* 0x000000a900a97308 */ /* 0x000e620000000800 */
[C---:B--2---:R-:W-:Y:S01]  /*9700*/  FMUL.FTZ R6, R0.reuse, R130 ;  /* 0x0000008200067220 */ /* 0x044fe20000410000 */
[C---:B------:R-:W-:Y:S01]  /*9710*/  FMUL.FTZ R7, R0.reuse, R131 ;  /* 0x0000008300077220 */ /* 0x040fe20000410000 */
[C---:B------:R-:W-:Y:S01]  /*9720*/  FMUL.FTZ R10, R0.reuse, R126 ;  /* 0x0000007e000a7220 */ /* 0x040fe20000410000 */
[C---:B------:R-:W-:Y:S01]  /*9730*/  FMUL.FTZ R11, R0.reuse, R127 ;  /* 0x0000007f000b7220 */ /* 0x040fe20000410000 */
[C---:B------:R-:W-:Y:S01]  /*9740*/  FMUL.FTZ R14, R0.reuse, R122 ;  /* 0x0000007a000e7220 */ /* 0x040fe20000410000 */
[----:B------:R-:W-:Y:S01]  /*9750*/  FMUL.FTZ R15, R0, R123 ;  /* 0x0000007b000f7220 */ /* 0x000fe20000410000 */
[----:B------:R-:W-:Y:S03]  /*9760*/  FMUL.FTZ R21, R2, R113 ;  /* 0x0000007102157220 */ /* 0x000fe60000410000 */
[----:B------:R-:W-:Y:S01]  /*9770*/  MUFU.EX2 R171, R171 ;  /* 0x000000ab00ab7308 */ /* 0x000fe20000000800 */
[----:B------:R-:W2:Y:S01]  /*9780*/  LDSM.16.MT88.4 R120, [R200+0xe000] ;  /* 0x00e00000c878783b */ /* 0x000ea20000004200 */
[C---:B------:R-:W-:Y:S01]  /*9790*/  FMUL.FTZ R22, R0.reuse, R114 ;  /* 0x0000007200167220 */ /* 0x040fe20000410000 */
[----:B------:R-:W-:Y:S01]  /*97a0*/  FMUL.FTZ R23, R0, R115 ;  /* 0x0000007300177220 */ /* 0x000fe20000410000 */
[C---:B------:R-:W-:Y:S01]  /*97b0*/  FMUL.FTZ R28, R2.reuse, R104 ;  /* 0x00000068021c7220 */ /* 0x040fe20000410000 */
[----:B------:R-:W-:Y:S01]  /*97c0*/  FMUL.FTZ R29, R2, R105 ;  /* 0x00000069021d7220 */ /* 0x000fe20000410000 */
[C---:B------:R-:W-:Y:S01]  /*97d0*/  FMUL.FTZ R30, R0.reuse, R106 ;  /* 0x0000006a001e7220 */ /* 0x040fe20000410000 */
[----:B------:R-:W-:Y:S03]  /*97e0*/  FMUL.FTZ R31, R0, R107 ;  /* 0x0000006b001f7220 */ /* 0x000fe60000410000 */
[----:B------:R-:W3:Y:S01]  /*97f0*/  MUFU.EX2 R166, R166 ;  /* 0x000000a600a67308 */ /* 0x000ee20000000800 */
[----:B-1----:R-:W-:Y:S01]  /*9800*/  F2FP.F16.F32.PACK_AB R128, R169, R173 ;  /* 0x000000ada980723e */ /* 0x002fe200000000ff */
[----:B------:R-:W1:Y:S01]  /*9810*/  LDSM.16.MT88.4 R104, [R198+0xe000] ;  /* 0x00e00000c668783b */ /* 0x000e620000004200 */
[--C-:B------:R-:W-:Y:S01]  /*9820*/  FFMA.FTZ R133, R133, UR4, -R144.reuse ;  /* 0x0000000485857c23 */ /* 0x100fe20008010890 */
[C---:B------:R-:W-:Y:S01]  /*9830*/  FMUL.FTZ R36, R2.reuse, R36 ;  /* 0x0000002402247220 */ /* 0x040fe20000410000 */
[----:B------:R-:W-:Y:S01]  /*9840*/  FMUL.FTZ R37, R2, R37 ;  /* 0x0000002502257220 */ /* 0x000fe20000410000 */
[C---:B------:R-:W-:Y:S01]  /*9850*/  FMUL.FTZ R38, R0.reuse, R38 ;  /* 0x0000002600267220 */ /* 0x040fe20000410000 */
[----:B------:R-:W-:Y:S03]  /*9860*/  FMUL.FTZ R39, R0, R39 ;  /* 0x0000002700277220 */ /* 0x000fe60000410000 */
[----:B------:R-:W-:Y:S01]  /*9870*/  MUFU.EX2 R168, R168 ;  /* 0x000000a800a87308 */ /* 0x000fe20000000800 */
[C---:B------:R-:W-:Y:S01]  /*9880*/  FMUL.FTZ R40, R2.reuse, R40 ;  /* 0x0000002802287220 */ /* 0x040fe20000410000 */
[----:B------:R-:W-:Y:S01]  /*9890*/  LDSM.16.MT88.4 R112, [R200+0x10000] ;  /* 0x01000000c870783b */ /* 0x000fe20000004200 */
[----:B------:R-:W-:Y:S01]  /*98a0*/  FMUL.FTZ R41, R2, R41 ;  /* 0x0000002902297220 */ /* 0x000fe20000410000 */
[C---:B------:R-:W-:Y:S01]  /*98b0*/  FMUL.FTZ R42, R0.reuse, R42 ;  /* 0x0000002a002a7220 */ /* 0x040fe20000410000 */
[----:B------:R-:W-:Y:S01]  /*98c0*/  FMUL.FTZ R43, R0, R43 ;  /* 0x0000002b002b7220 */ /* 0x000fe20000410000 */
[C---:B------:R-:W-:Y:S01]  /*98d0*/  FMUL.FTZ R44, R2.reuse, R44 ;  /* 0x0000002c022c7220 */ /* 0x040fe20000410000 */
[----:B------:R-:W-:Y:S03]  /*98e0*/  FMUL.FTZ R45, R2, R45 ;  /* 0x0000002d022d7220 */ /* 0x000fe60000410000 */
[----:B------:R-:W4:Y:S01]  /*98f0*/  MUFU.EX2 R167, R167 ;  /* 0x000000a700a77308 */ /* 0x000f220000000800 */
[----:B---3--:R-:W-:Y:S01]  /*9900*/  F2FP.F16.F32.PACK_AB R129, R166, R171 ;  /* 0x000000aba681723e */ /* 0x008fe200000000ff */
[----:B------:R-:W-:Y:S01]  /*9910*/  LDSM.16.MT88.4 R124, [R200+0xe800] ;  /* 0x00e80000c87c783b */ /* 0x000fe20000004200 */
        /* <DEDUP_REMOVED lines=14> */
[----:B----4-:R-:W-:Y:S01]  /*9a00*/  F2FP.F16.F32.PACK_AB R130, R167, R168 ;  /* 0x000000a8a782723e */ /* 0x010fe200000000ff */
        /* <DEDUP_REMOVED lines=22> */
[C---:B------:R-:W-:Y:S01]  /*9b70*/  HMMA.16816.F32 R4, R128.reuse, R16, R4 ;  /* 0x000000108004723c */ /* 0x040fe20000001804 */
[----:B------:R-:W-:Y:S04]  /*9b80*/  MUFU.EX2 R172, R172 ;  /* 0x000000ac00ac7308 */ /* 0x000fe80000000800 */
[----:B------:R-:W-:Y:S01]  /*9b90*/  FMUL.FTZ R79, R0, R79 ;  /* 0x0000004f004f7220 */ /* 0x000fe20000410000 */
[C---:B------:R-:W-:Y:S05]  /*9ba0*/  HMMA.16816.F32 R8, R128.reuse, R18, R8 ;  /* 0x000000128008723c */ /* 0x040fea0000001808 */
[----:B------:R-:W-:Y:S01]  /*9bb0*/  MUFU.EX2 R177, R177 ;  /* 0x000000b100b17308 */ /* 0x000fe20000000800 */
[----:B------:R-:W-:Y:S01]  /*9bc0*/  ISETP.GT.AND P1, PT, R225, RZ, PT ;  /* 0x000000ffe100720c */ /* 0x000fe20003f24270 */
[C---:B------:R-:W-:Y:S01]  /*9bd0*/  FMUL.FTZ R16, R2.reuse, R116 ;  /* 0x0000007402107220 */ /* 0x040fe20000410000 */
[C---:B------:R-:W-:Y:S03]  /*9be0*/  HMMA.16816.F32 R12, R128.reuse, R24, R12 ;  /* 0x00000018800c723c */ /* 0x040fe6000000180c */
[----:B------:R-:W-:Y:S01]  /*9bf0*/  FMUL.FTZ R17, R2, R117 ;  /* 0x0000007502117220 */ /* 0x000fe20000410000 */
[C---:B------:R-:W-:Y:S01]  /*9c00*/  FMUL.FTZ R18, R0.reuse, R118 ;  /* 0x0000007600127220 */ /* 0x040fe20000410000 */
[----:B------:R-:W-:Y:S02]  /*9c10*/  FMUL.FTZ R19, R0, R119 ;  /* 0x0000007700137220 */ /* 0x000fe40000410000 */
[C---:B------:R-:W-:Y:S01]  /*9c20*/  FMUL.FTZ R24, R2.reuse, R108 ;  /* 0x0000006c02187220 */ /* 0x040fe20000410000 */
[----:B------:R-:W-:Y:S01]  /*9c30*/  LDSM.16.MT88.4 R116, [R197+0xc800] ;  /* 0x00c80000c574783b */ /* 0x000fe20000004200 */
[----:B------:R-:W-:Y:S02]  /*9c40*/  MUFU.EX2 R176, R176 ;  /* 0x000000b000b07308 */ /* 0x000fe40000000800 */
[C---:B------:R-:W-:Y:S01]  /*9c50*/  FMUL.FTZ R25, R2.reuse, R109 ;  /* 0x0000006d02197220 */ /* 0x040fe20000410000 */
[C---:B------:R-:W-:Y:S01]  /*9c60*/  FMUL.FTZ R80, R2.reuse, R80 ;  /* 0x0000005002507220 */ /* 0x040fe20000410000 */
[----:B------:R-:W-:Y:S01]  /*9c70*/  FMUL.FTZ R81, R2, R81 ;  /* 0x0000005102517220 */ /* 0x000fe20000410000 */
[C---:B------:R-:W-:Y:S03]  /*9c80*/  HMMA.16816.F32 R16, R128.reuse, R26, R16 ;  /* 0x0000001a8010723c */ /* 0x040fe60000001810 */
[C---:B------:R-:W-:Y:S01]  /*9c90*/  FMUL.FTZ R82, R0.reuse, R82 ;  /* 0x0000005200527220 */ /* 0x040fe20000410000 */
[----:B------:R-:W-:Y:S01]  /*9ca0*/  FMUL.FTZ R83, R0, R83 ;  /* 0x0000005300537220 */ /* 0x000fe20000410000 */
[----:B------:R-:W-:Y:S01]  /*9cb0*/  FMUL.FTZ R84, R2, R84 ;  /* 0x0000005402547220 */ /* 0x000fe20000410000 */
[C---:B------:R-:W-:Y:S01]  /*9cc0*/  HMMA.16816.F32 R20, R128.reuse, R32, R20 ;  /* 0x000000208014723c */ /* 0x040fe20000001814 */
[----:B------:R-:W-:Y:S04]  /*9cd0*/  MUFU.EX2 R181, R181 ;  /* 0x000000b500b57308 */ /* 0x000fe80000000800 */
[C---:B------:R-:W-:Y:S01]  /*9ce0*/  FMUL.FTZ R26, R0.reuse, R110 ;  /* 0x0000006e001a7220 */ /* 0x040fe20000410000 */
[----:B------:R-:W-:Y:S01]  /*9cf0*/  FMUL.FTZ R27, R0, R111 ;  /* 0x0000006f001b7220 */ /* 0x000fe20000410000 */
[C---:B------:R-:W-:Y:S01]  /*9d00*/  FMUL.FTZ R32, R2.reuse, R100 ;  /* 0x0000006402207220 */ /* 0x040fe20000410000 */
[----:B------:R-:W3:Y:S03]  /*9d10*/  LDSM.16.MT88.4 R108, [R197+0xe000] ;  /* 0x00e00000c56c783b */ /* 0x000ee60000004200 */
[----:B------:R-:W-:Y:S01]  /*9d20*/  MUFU.EX2 R180, R180 ;  /* 0x000000b400b47308 */ /* 0x000fe20000000800 */
[C---:B------:R-:W-:Y:S01]  /*9d30*/  FMUL.FTZ R33, R2.reuse, R101 ;  /* 0x0000006502217220 */ /* 0x040fe20000410000 */
[----:B------:R-:W-:Y:S01]  /*9d40*/  FMUL.FTZ R85, R2, R85 ;  /* 0x0000005502557220 */ /* 0x000fe20000410000 */
[C---:B------:R-:W-:Y:S03]  /*9d50*/  HMMA.16816.F32 R24, R128.reuse, R34, R24 ;  /* 0x000000228018723c */ /* 0x040fe60000001818 */
[C---:B------:R-:W-:Y:S01]  /*9d60*/  FMUL.FTZ R86, R0.reuse, R86 ;  /* 0x0000005600567220 */ /* 0x040fe20000410000 */
[----:B------:R-:W-:Y:S01]  /*9d70*/  FMUL.FTZ R87, R0, R87 ;  /* 0x0000005700577220 */ /* 0x000fe20000410000 */
[--C-:B------:R-:W-:Y:S01]  /*9d80*/  FFMA.FTZ R170, R250, UR4, -R145.reuse ;  /* 0x00000004faaa7c23 */ /* 0x100fe20008010891 */
[C---:B------:R-:W-:Y:S01]  /*9d90*/  HMMA.16816.F32 R28, R128.reuse, R136, R28 ;  /* 0x00000088801c723c */ /* 0x040fe2000000181c */
[----:B------:R-:W-:Y:S04]  /*9da0*/  MUFU.EX2 R241, R241 ;  /* 0x000000f100f17308 */ /* 0x000fe80000000800 */
[C---:B------:R-:W-:Y:S01]  /*9db0*/  FMUL.FTZ R34, R0.reuse, R102 ;  /* 0x0000006600227220 */ /* 0x040fe20000410000 */
[----:B------:R-:W-:Y:S01]  /*9dc0*/  FMUL.FTZ R35, R0, R103 ;  /* 0x0000006700237220 */ /* 0x000fe20000410000 */
[--C-:B------:R-:W-:Y:S01]  /*9dd0*/  FFMA.FTZ R175, R248, UR4, -R145.reuse ;  /* 0x00000004f8af7c23 */ /* 0x100fe20008010891 */
[----:B------:R-:W4:Y:S03]  /*9de0*/  LDSM.16.MT88.4 R100, [R196+0xe000] ;  /* 0x00e00000c464783b */ /* 0x000f260000004200 */
[----:B------:R-:W-:Y:S01]  /*9df0*/  MUFU.EX2 R170, R170 ;  /* 0x000000aa00aa7308 */ /* 0x000fe20000000800 */
[--C-:B------:R-:W-:Y:S01]  /*9e00*/  FFMA.FTZ R174, R246, UR4, -R145.reuse ;  /* 0x00000004f6ae7c23 */ /* 0x100fe20008010891 */
[--C-:B------:R-:W-:Y:S01]  /*9e10*/  FFMA.FTZ R179, R244, UR4, -R145.reuse ;  /* 0x00000004f4b37c23 */ /* 0x100fe20008010891 */
[C---:B------:R-:W-:Y:S02]  /*9e20*/  HMMA.16816.F32 R32, R128.reuse, R138, R32 ;  /* 0x0000008a8020723c */ /* 0x040fe40000001820 */
[----:B------:R-:W-:Y:S01]  /*9e30*/  LDSM.16.MT88.4 R136, [R198+0xe800] ;  /* 0x00e80000c688783b */ /* 0x000fe20000004200 */
[C---:B------:R-:W-:Y:S01]  /*9e40*/  FMUL.FTZ R88, R2.reuse, R88 ;  /* 0x0000005802587220 */ /* 0x040fe20000410000 */
[----:B------:R-:W-:Y:S02]  /*9e50*/  FMUL.FTZ R89, R2, R89 ;  /* 0x0000005902597220 */ /* 0x000fe40000410000 */
[C---:B--2---:R-:W-:Y:S01]  /*9e60*/  HMMA.16816.F32 R36, R128.reuse, R120, R36 ;  /* 0x000000788024723c */ /* 0x044fe20000001824 */
[----:B------:R-:W2:Y:S04]  /*9e70*/  MUFU.EX2 R175, R175 ;  /* 0x000000af00af7308 */ /* 0x000ea80000000800 */
[C---:B------:R-:W-:Y:S01]  /*9e80*/  FMUL.FTZ R90, R0.reuse, R90 ;  /* 0x0000005a005a7220 */ /* 0x040fe20000410000 */
[C---:B------:R-:W-:Y:S01]  /*9e90*/  HMMA.16816.F32 R40, R128.reuse, R122, R40 ;  /* 0x0000007a8028723c */ /* 0x040fe20000001828 */
[----:B------:R-:W-:Y:S04]  /*9ea0*/  LDSM.16.MT88.4 R120, [R196+0xc800] ;  /* 0x00c80000c478783b */ /* 0x000fe80000004200 */
[----:B------:R-:W-:Y:S01]  /*9eb0*/  MUFU.EX2 R174, R174 ;  /* 0x000000ae00ae7308 */ /* 0x000fe20000000800 */
[----:B------:R-:W-:Y:S01]  /*9ec0*/  FMUL.FTZ R91, R0, R91 ;  /* 0x0000005b005b7220 */ /* 0x000fe20000410000 */
[C---:B-1----:R-:W-:Y:S08]  /*9ed0*/  HMMA.16816.F32 R44, R128.reuse, R104, R44 ;  /* 0x00000068802c723c */ /* 0x042ff0000000182c */
[----:B------:R-:W1:Y:S01]  /*9ee0*/  MUFU.EX2 R179, R179 ;  /* 0x000000b300b37308 */ /* 0x000e620000000800 */
[C---:B------:R-:W-:Y:S01]  /*9ef0*/  HMMA.16816.F32 R48, R128.reuse, R106, R48 ;  /* 0x0000006a8030723c */ /* 0x040fe20000001830 */
[----:B------:R-:W5:Y:S02]  /*9f00*/  LDSM.16.MT88.4 R104, [R198+0x10000] ;  /* 0x01000000c668783b */ /* 0x000f640000004200 */
[C---:B------:R-:W-:Y:S03]  /*9f10*/  FMUL.FTZ R92, R2.reuse, R92 ;  /* 0x0000005c025c7220 */ /* 0x040fe60000410000 */
[C---:B---3--:R-:W-:Y:S03]  /*9f20*/  HMMA.16816.F32 R52, R128.reuse, R108, R52 ;  /* 0x0000006c8034723c */ /* 0x048fe60000001834 */
[----:B------:R-:W-:Y:S02]  /*9f30*/  MUFU.EX2 R237, R237 ;  /* 0x000000ed00ed7308 */ /* 0x000fe40000000800 */
[----:B------:R-:W-:Y:S01]  /*9f40*/  FMUL.FTZ R93, R2, R93 ;  /* 0x0000005d025d7220 */ /* 0x000fe20000410000 */
[C---:B------:R-:W-:Y:S01]  /*9f50*/  HMMA.16816.F32 R56, R128.reuse, R110, R56 ;  /* 0x0000006e8038723c */ /* 0x040fe20000001838 */
[----:B------:R-:W-:Y:S06]  /*9f60*/  LDSM.16.MT88.4 R108, [R200+0xc800] ;  /* 0x00c80000c86c783b */ /* 0x000fec0000004200 */
[----:B------:R-:W-:Y:S01]  /*9f70*/  MUFU.EX2 R233, R233 ;  /* 0x000000e900e97308 */ /* 0x000fe20000000800 */
[C---:B------:R-:W-:Y:S01]  /*9f80*/  FMUL.FTZ R94, R0.reuse, R94 ;  /* 0x0000005e005e7220 */ /* 0x040fe20000410000 */
[C---:B----4-:R-:W-:Y:S03]  /*9f90*/  HMMA.16816.F32 R60, R128.reuse, R100, R60 ;  /* 0x00000064803c723c */ /* 0x050fe6000000183c */
[----:B------:R-:W-:Y:S03]  /*9fa0*/  FMUL.FTZ R95, R0, R95 ;  /* 0x0000005f005f7220 */ /* 0x000fe60000410000 */
[C---:B------:R-:W-:Y:S01]  /*9fb0*/  HMMA.16816.F32 R64, R128.reuse, R102, R64 ;  /* 0x000000668040723c */ /* 0x040fe20000001840 */
[----:B------:R-:W3:Y:S01]  /*9fc0*/  LDSM.16.MT88.4 R100, [R197+0x10000] ;  /* 0x01000000c564783b */ /* 0x000ee20000004200 */
[----:B------:R-:W-:Y:S03]  /*9fd0*/  MUFU.EX2 R134, R134 ;  /* 0x0000008600867308 */ /* 0x000fe60000000800 */
[C---:B------:R-:W-:Y:S01]  /*9fe0*/  FMUL.FTZ R96, R2.reuse, R96 ;  /* 0x0000006002607220 */ /* 0x040fe20000410000 */
[C---:B------:R-:W-:Y:S06]  /*9ff0*/  HMMA.16816.F32 R68, R128.reuse, R112, R68 ;  /* 0x000000708044723c */ /* 0x040fec0000001844 */
[----:B------:R-:W-:Y:S01]  /*a000*/  MUFU.EX2 R133, R133 ;  /* 0x0000008500857308 */ /* 0x000fe20000000800 */
[----:B------:R-:W-:Y:S01]  /*a010*/  FMUL.FTZ R97, R2, R97 ;  /* 0x0000006102617220 */ /* 0x000fe20000410000 */
[C---:B------:R-:W-:Y:S01]  /*a020*/  HMMA.16816.F32 R72, R128.reuse, R114, R72 ;  /* 0x000000728048723c */ /* 0x040fe20000001848 */
[----:B------:R-:W-:Y:S02]  /*a030*/  LDSM.16.MT88.4 R112, [R198+0xc800] ;  /* 0x00c80000c670783b */ /* 0x000fe40000004200 */
[C---:B------:R-:W-:Y:S03]  /*a040*/  FMUL.FTZ R98, R0.reuse, R98 ;  /* 0x0000006200627220 */ /* 0x040fe60000410000 */
[C---:B-----5:R-:W-:Y:S05]  /*a050*/  HMMA.16816.F32 R76, R128.reuse, R104, R76 ;  /* 0x00000068804c723c */ /* 0x060fea000000184c */
[----:B------:R-:W-:Y:S01]  /*a060*/  FMUL.FTZ R99, R0, R99 ;  /* 0x0000006300637220 */ /* 0x000fe20000410000 */
[C---:B------:R-:W-:Y:S01]  /*a070*/  HMMA.16816.F32 R80, R128.reuse, R106, R80 ;  /* 0x0000006a8050723c */ /* 0x040fe20000001850 */
[----:B------:R-:W4:Y:S04]  /*a080*/  LDSM.16.MT88.4 R104, [R196+0x10000] ;  /* 0x01000000c468783b */ /* 0x000f280000004200 */
[--C-:B------:R-:W-:Y:S01]  /*a090*/  FFMA.FTZ R243, R236, UR4, -R145.reuse ;  /* 0x00000004ecf37c23 */ /* 0x100fe20008010891 */
[--C-:B------:R-:W-:Y:S01]  /*a0a0*/  FFMA.FTZ R236, R239, UR4, -R144.reuse ;  /* 0x00000004efec7c23 */ /* 0x100fe20008010890 */
[--C-:B------:R-:W-:Y:S01]  /*a0b0*/  FFMA.FTZ R178, R242, UR4, -R145.reuse ;  /* 0x00000004f2b27c23 */ /* 0x100fe20008010891 */
[--C-:B------:R-:W-:Y:S03]  /*a0c0*/  FFMA.FTZ R183, R240, UR4, -R145.reuse ;  /* 0x00000004f0b77c23 */ /* 0x100fe60008010891 */
[--C-:B------:R-:W-:Y:S01]  /*a0d0*/  FFMA.FTZ R182, R238, UR4, -R145.reuse ;  /* 0x00000004eeb67c23 */ /* 0x100fe20008010891 */
[--C-:B------:R-:W-:Y:S01]  /*a0e0*/  FFMA.FTZ R239, R232, UR4, -R145.reuse ;  /* 0x00000004e8ef7c23 */ /* 0x100fe20008010891 */
[----:B------:R-:W-:Y:S01]  /*a0f0*/  FFMA.FTZ R232, R235, UR4, -R144 ;  /* 0x00000004ebe87c23 */ /* 0x000fe20008010890 */
[--C-:B------:R-:W-:Y:S01]  /*a100*/  FFMA.FTZ R234, R234, UR4, -R145.reuse ;  /* 0x00000004eaea7c23 */ /* 0x100fe20008010891 */
[--C-:B------:R-:W-:Y:S01]  /*a110*/  FFMA.FTZ R230, R230, UR4, -R145.reuse ;  /* 0x00000004e6e67c23 */ /* 0x100fe20008010891 */
[----:B------:R-:W-:Y:S01]  /*a120*/  FFMA.FTZ R145, R228, UR4, -R145 ;  /* 0x00000004e4917c23 */ /* 0x000fe20008010891 */
[C---:B---3--:R-:W-:Y:S01]  /*a130*/  HMMA.16816.F32 R84, R128.reuse, R100, R84 ;  /* 0x000000648054723c */ /* 0x048fe20000001854 */
[----:B------:R-:W-:Y:S02]  /*a140*/  MUFU.EX2 R178, R178 ;  /* 0x000000b200b27308 */ /* 0x000fe40000000800 */
[----:B------:R-:W-:Y:S01]  /*a150*/  FFMA.FTZ R173, R2, R229, R173 ;  /* 0x000000e502ad7223 */ /* 0x000fe200000100ad */
[----:B------:R-:W-:Y:S01]  /*a160*/  FFMA.FTZ R171, R0, R227, R171 ;  /* 0x000000e300ab7223 */ /* 0x000fe200000100ab */
[----:B------:R-:W-:Y:S01]  /*a170*/  IADD3 R0, R225, -0x1, RZ ;  /* 0xffffffffe1007810 */ /* 0x000fe20007ffe0ff */
[C---:B------:R-:W-:Y:S05]  /*a180*/  HMMA.16816.F32 R88, R128.reuse, R102, R88 ;  /* 0x000000668058723c */ /* 0x040fea0000001858 */
[----:B------:R3:W-:Y:S01]  /*a190*/  MUFU.EX2 R235, R145 ;  /* 0x0000009100eb7308 */ /* 0x0007e20000000800 */
[----:B--2---:R-:W-:Y:S01]  /*a1a0*/  F2FP.F16.F32.PACK_AB R100, R175, R170 ;  /* 0x000000aaaf64723e */ /* 0x004fe200000000ff */
[----:B------:R-:W-:Y:S01]  /*a1b0*/  FADD.FTZ R173, R169, R173 ;  /* 0x000000ada9ad7221 */ /* 0x000fe20000010000 */
[----:B------:R-:W-:Y:S03]  /*a1c0*/  F2FP.F16.F32.PACK_AB R101, R177, R172 ;  /* 0x000000acb165723e */ /* 0x000fe600000000ff */
[----:B------:R-:W-:Y:S01]  /*a1d0*/  FADD.FTZ R166, R166, R171 ;  /* 0x000000aba6a67221 */ /* 0x000fe20000010000 */
[----:B-1----:R-:W-:Y:S03]  /*a1e0*/  F2FP.F16.F32.PACK_AB R102, R179, R174 ;  /* 0x000000aeb366723e */ /* 0x002fe600000000ff */
[----:B------:R-:W1:Y:S01]  /*a1f0*/  MUFU.EX2 R183, R183 ;  /* 0x000000b700b77308 */ /* 0x000e620000000800 */
[----:B------:R-:W-:Y:S01]  /*a200*/  F2FP.F16.F32.PACK_AB R103, R181, R176 ;  /* 0x000000b0b567723e */ /* 0x000fe200000000ff */
[----:B------:R-:W-:Y:S01]  /*a210*/  FADD.FTZ R168, R168, R173 ;  /* 0x000000ada8a87221 */ /* 0x000fe20000010000 */
[----:B------:R-:W-:Y:S01]  /*a220*/  MOV R225, R0 ;  /* 0x0000000000e17202 */ /* 0x000fe20000000f00 */
[----:B------:R-:W-:Y:S01]  /*a230*/  FADD.FTZ R165, R165, R166 ;  /* 0x000000a6a5a57221 */ /* 0x000fe20000010000 */
[----:B------:R-:W-:Y:S01]  /*a240*/  MOV R0, R3 ;  /* 0x0000000300007202 */ /* 0x000fe20000000f00 */
[C---:B----4-:R-:W-:Y:S01]  /*a250*/  HMMA.16816.F32 R92, R128.reuse, R104, R92 ;  /* 0x00000068805c723c */ /* 0x050fe2000000185c */
[----:B---3--:R-:W-:Y:S03]  /*a260*/  LDSM.16.MT88.4 R144, [R200+0xf800] ;  /* 0x00f80000c890783b */ /* 0x008fe60000004200 */
[----:B------:R-:W-:Y:S01]  /*a270*/  MUFU.EX2 R182, R182 ;  /* 0x000000b600b67308 */ /* 0x000fe20000000800 */
[----:B------:R-:W-:Y:S01]  /*a280*/  FADD.FTZ R167, R167, R168 ;  /* 0x000000a8a7a77221 */ /* 0x000fe20000010000 */
[----:B------:R-:W-:Y:S01]  /*a290*/  FADD.FTZ R165, R164, R165 ;  /* 0x000000a5a4a57221 */ /* 0x000fe20000010000 */
[----:B------:R-:W-:Y:S02]  /*a2a0*/  HMMA.16816.F32 R96, R128, R106, R96 ;  /* 0x0000006a8060723c */ /* 0x000fe40000001860 */
[----:B------:R-:W2:Y:S05]  /*a2b0*/  LDSM.16.MT88.4 R104, [R196+0xe800] ;  /* 0x00e80000c468783b */ /* 0x000eaa0000004200 */
[----:B------:R-:W3:Y:S01]  /*a2c0*/  MUFU.EX2 R243, R243 ;  /* 0x000000f300f37308 */ /* 0x000ee20000000800 */
[C---:B------:R-:W-:Y:S05]  /*a2d0*/  HMMA.16816.F32 R4, R100.reuse, R108, R4 ;  /* 0x0000006c6404723c */ /* 0x040fea0000001804 */
[----:B------:R-:W-:Y:S01]  /*a2e0*/  FADD.FTZ R170, R170, R167 ;  /* 0x000000a7aaaa7221 */ /* 0x000fe20000010000 */
[C---:B------:R-:W-:Y:S01]  /*a2f0*/  HMMA.16816.F32 R8, R100.reuse, R110, R8 ;  /* 0x0000006e6408723c */ /* 0x040fe20000001808 */
[----:B------:R-:W4:Y:S02]  /*a300*/  LDSM.16.MT88.4 R108, [R200+0x10800] ;  /* 0x01080000c86c783b */ /* 0x000f240000004200 */
[----:B------:R-:W5:Y:S02]  /*a310*/  MUFU.EX2 R236, R236 ;  /* 0x000000ec00ec7308 */ /* 0x000f640000000800 */
[----:B------:R-:W-:Y:S01]  /*a320*/  FADD.FTZ R172, R172, R165 ;  /* 0x000000a5acac7221 */ /* 0x000fe20000010000 */
[C---:B------:R-:W-:Y:S03]  /*a330*/  HMMA.16816.F32 R12, R100.reuse, R112, R12 ;  /* 0x00000070640c723c */ /* 0x040fe6000000180c */
[----:B------:R-:W-:Y:S04]  /*a340*/  LDSM.16.MT88.4 R128, [R196+0xd000] ;  /* 0x00d00000c480783b */ /* 0x000fe80000004200 */
[----:B------:R-:W-:Y:S01]  /*a350*/  MUFU.EX2 R234, R234 ;  /* 0x000000ea00ea7308 */ /* 0x000fe20000000800 */
[----:B------:R-:W-:Y:S01]  /*a360*/  FADD.FTZ R175, R175, R170 ;  /* 0x000000aaafaf7221 */ /* 0x000fe20000010000 */
[C---:B------:R-:W-:Y:S02]  /*a370*/  HMMA.16816.F32 R16, R100.reuse, R114, R16 ;  /* 0x000000726410723c */ /* 0x040fe40000001810 */
[----:B------:R-:W3:Y:S04]  /*a380*/  LDSM.16.MT88.4 R112, [R198+0x10800] ;  /* 0x01080000c670783b */ /* 0x000ee80000004200 */
[C---:B------:R-:W-:Y:S02]  /*a390*/  HMMA.16816.F32 R20, R100.reuse, R116, R20 ;  /* 0x000000746414723c */ /* 0x040fe40000001814 */
[----:B------:R-:W5:Y:S03]  /*a3a0*/  MUFU.EX2 R239, R239 ;  /* 0x000000ef00ef7308 */ /* 0x000f660000000800 */
[----:B------:R-:W-:Y:S01]  /*a3b0*/  FADD.FTZ R177, R177, R172 ;  /* 0x000000acb1b17221 */ /* 0x000fe20000010000 */
[C---:B------:R-:W-:Y:S01]  /*a3c0*/  HMMA.16816.F32 R24, R100.reuse, R118, R24 ;  /* 0x000000766418723c */ /* 0x040fe20000001818 */
[----:B------:R-:W5:Y:S05]  /*a3d0*/  LDSM.16.MT88.4 R116, [R197+0x10800] ;  /* 0x01080000c574783b */ /* 0x000f6a0000004200 */
[----:B------:R-:W5:Y:S01]  /*a3e0*/  MUFU.EX2 R232, R232 ;  /* 0x000000e800e87308 */ /* 0x000f620000000800 */
[----:B------:R-:W-:Y:S01]  /*a3f0*/  FADD.FTZ R174, R174, R175 ;  /* 0x000000afaeae7221 */ /* 0x000fe20000010000 */
[C---:B------:R-:W-:Y:S08]  /*a400*/  HMMA.16816.F32 R28, R100.reuse, R120, R28 ;  /* 0x00000078641c723c */ /* 0x040ff0000000181c */
[----:B------:R-:W5:Y:S01]  /*a410*/  MUFU.EX2 R230, R230 ;  /* 0x000000e600e67308 */ /* 0x000f620000000800 */
[C---:B------:R-:W-:Y:S01]  /*a420*/  HMMA.16816.F32 R32, R100.reuse, R122, R32 ;  /* 0x0000007a6420723c */ /* 0x040fe20000001820 */
[----:B------:R-:W-:Y:S02]  /*a430*/  LDSM.16.MT88.4 R120, [R200+0xd000] ;  /* 0x00d00000c878783b */ /* 0x000fe40000004200 */
[----:B------:R-:W-:Y:S03]  /*a440*/  FADD.FTZ R176, R176, R177 ;  /* 0x000000b1b0b07221 */ /* 0x000fe60000010000 */
[C---:B------:R-:W-:Y:S05]  /*a450*/  HMMA.16816.F32 R36, R100.reuse, R124, R36 ;  /* 0x0000007c6424723c */ /* 0x040fea0000001824 */
[----:B------:R-:W-:Y:S01]  /*a460*/  FADD.FTZ R179, R179, R174 ;  /* 0x000000aeb3b37221 */ /* 0x000fe20000010000 */
[C---:B------:R-:W-:Y:S01]  /*a470*/  HMMA.16816.F32 R40, R100.reuse, R126, R40 ;  /* 0x0000007e6428723c */ /* 0x040fe20000001828 */
[----:B------:R-:W-:Y:S04]  /*a480*/  LDSM.16.MT88.4 R124, [R198+0xd000] ;  /* 0x00d00000c67c783b */ /* 0x000fe80000004200 */
[----:B------:R-:W-:Y:S01]  /*a490*/  FADD.FTZ R181, R181, R176 ;  /* 0x000000b0b5b57221 */ /* 0x000fe20000010000 */
[C---:B------:R-:W-:Y:S06]  /*a4a0*/  HMMA.16816.F32 R44, R100.reuse, R136, R44 ;  /* 0x00000088642c723c */ /* 0x040fec000000182c */
[C---:B------:R-:W-:Y:S01]  /*a4b0*/  HMMA.16816.F32 R48, R100.reuse, R138, R48 ;  /* 0x0000008a6430723c */ /* 0x040fe20000001830 */
[----:B------:R-:W-:Y:S05]  /*a4c0*/  LDSM.16.MT88.4 R136, [R200+0xf000] ;  /* 0x00f00000c888783b */ /* 0x000fea0000004200 */
[C---:B------:R-:W-:Y:S06]  /*a4d0*/  HMMA.16816.F32 R52, R100.reuse, R140, R52 ;  /* 0x0000008c6434723c */ /* 0x040fec0000001834 */
[C---:B------:R-:W-:Y:S01]  /*a4e0*/  HMMA.16816.F32 R56, R100.reuse, R142, R56 ;  /* 0x0000008e6438723c */ /* 0x040fe20000001838 */
[----:B------:R-:W-:Y:S05]  /*a4f0*/  LDSM.16.MT88.4 R140, [R197+0xf000] ;  /* 0x00f00000c58c783b */ /* 0x000fea0000004200 */
[C---:B--2---:R-:W-:Y:S06]  /*a500*/  HMMA.16816.F32 R60, R100.reuse, R104, R60 ;  /* 0x00000068643c723c */ /* 0x044fec000000183c */
[C---:B------:R-:W-:Y:S01]  /*a510*/  HMMA.16816.F32 R64, R100.reuse, R106, R64 ;  /* 0x0000006a6440723c */ /* 0x040fe20000001840 */
[----:B------:R-:W2:Y:S05]  /*a520*/  LDSM.16.MT88.4 R104, [R196+0x10800] ;  /* 0x01080000c468783b */ /* 0x000eaa0000004200 */
[C---:B----4-:R-:W-:Y:S06]  /*a530*/  HMMA.16816.F32 R68, R100.reuse, R108, R68 ;  /* 0x0000006c6444723c */ /* 0x050fec0000001844 */
[C---:B------:R-:W-:Y:S05]  /*a540*/  HMMA.16816.F32 R72, R100.reuse, R110, R72 ;  /* 0x0000006e6448723c */ /* 0x040fea0000001848 */
[----:B-1----:R-:W-:Y:S01]  /*a550*/  F2FP.F16.F32.PACK_AB R108, R183, R178 ;  /* 0x000000b2b76c723e */ /* 0x002fe200000000ff */
[C---:B---3--:R-:W-:Y:S05]  /*a560*/  HMMA.16816.F32 R76, R100.reuse, R112, R76 ;  /* 0x00000070644c723c */ /* 0x048fea000000184c */
[----:B------:R-:W-:Y:S01]  /*a570*/  F2FP.F16.F32.PACK_AB R109, R241, R180 ;  /* 0x000000b4f16d723e */ /* 0x000fe200000000ff */
[C---:B------:R-:W-:Y:S01]  /*a580*/  HMMA.16816.F32 R80, R100.reuse, R114, R80 ;  /* 0x000000726450723c */ /* 0x040fe20000001850 */
[----:B------:R-:W1:Y:S04]  /*a590*/  LDSM.16.MT88.4 R112, [R197+0xd000] ;  /* 0x00d00000c570783b */ /* 0x000e680000004200 */
[----:B------:R-:W-:Y:S01]  /*a5a0*/  F2FP.F16.F32.PACK_AB R110, R243, R182 ;  /* 0x000000b6f36e723e */ /* 0x000fe200000000ff */
[C---:B-----5:R-:W-:Y:S05]  /*a5b0*/  HMMA.16816.F32 R84, R100.reuse, R116, R84 ;  /* 0x000000746454723c */ /* 0x060fea0000001854 */
[----:B------:R-:W-:Y:S01]  /*a5c0*/  F2FP.F16.F32.PACK_AB R111, R237, R236 ;  /* 0x000000eced6f723e */ /* 0x000fe200000000ff */
[C---:B------:R-:W-:Y:S01]  /*a5d0*/  HMMA.16816.F32 R88, R100.reuse, R118, R88 ;  /* 0x000000766458723c */ /* 0x040fe20000001858 */
[----:B------:R-:W3:Y:S04]  /*a5e0*/  LDSM.16.MT88.4 R116, [R198+0xf000] ;  /* 0x00f00000c674783b */ /* 0x000ee80000004200 */
[----:B------:R-:W-:Y:S01]  /*a5f0*/  FADD.FTZ R178, R178, R179 ;  /* 0x000000b3b2b27221 */ /* 0x000fe20000010000 */
[C---:B--2---:R-:W-:Y:S05]  /*a600*/  HMMA.16816.F32 R92, R100.reuse, R104, R92 ;  /* 0x00000068645c723c */ /* 0x044fea000000185c */
[----:B------:R-:W-:Y:S01]  /*a610*/  FADD.FTZ R180, R180, R181 ;  /* 0x000000b5b4b47221 */ /* 0x000fe20000010000 */
[----:B------:R-:W-:Y:S01]  /*a620*/  HMMA.16816.F32 R96, R100, R106, R96 ;  /* 0x0000006a6460723c */ /* 0x000fe20000001860 */
[----:B------:R-:W2:Y:S04]  /*a630*/  LDSM.16.MT88.4 R100, [R196+0xf000] ;  /* 0x00f00000c464783b */ /* 0x000ea80000004200 */
[----:B------:R-:W-:Y:S01]  /*a640*/  FADD.FTZ R183, R183, R178 ;  /* 0x000000b2b7b77221 */ /* 0x000fe20000010000 */
[C---:B------:R-:W-:Y:S03]  /*a650*/  HMMA.16816.F32 R4, R108.reuse, R120, R4 ;  /* 0x000000786c04723c */ /* 0x040fe60000001804 */
[----:B------:R-:W4:Y:S02]  /*a660*/  LDSM.16.MT88.4 R104, [R200+0x11000] ;  /* 0x01100000c868783b */ /* 0x000f240000004200 */
[----:B------:R-:W-:Y:S01]  /*a670*/  FADD.FTZ R241, R241, R180 ;  /* 0x000000b4f1f17221 */ /* 0x000fe20000010000 */
[C---:B------:R-:W-:Y:S05]  /*a680*/  HMMA.16816.F32 R8, R108.reuse, R122, R8 ;  /* 0x0000007a6c08723c */ /* 0x040fea0000001808 */
[----:B------:R-:W-:Y:S01]  /*a690*/  LDSM.16.MT88.4 R120, [R196+0x11000] ;  /* 0x01100000c478783b */ /* 0x000fe20000004200 */
[C---:B------:R-:W-:Y:S05]  /*a6a0*/  HMMA.16816.F32 R12, R108.reuse, R124, R12 ;  /* 0x0000007c6c0c723c */ /* 0x040fea000000180c */
[----:B------:R-:W-:Y:S01]  /*a6b0*/  FADD.FTZ R182, R182, R183 ;  /* 0x000000b7b6b67221 */ /* 0x000fe20000010000 */
[C---:B------:R-:W-:Y:S01]  /*a6c0*/  HMMA.16816.F32 R16, R108.reuse, R126, R16 ;  /* 0x0000007e6c10723c */ /* 0x040fe20000001810 */
[----:B------:R-:W-:Y:S04]  /*a6d0*/  LDSM.16.MT88.4 R124, [R200+0xd800] ;  /* 0x00d80000c87c783b */ /* 0x000fe80000004200 */
[----:B------:R-:W-:Y:S01]  /*a6e0*/  FADD.FTZ R236, R236, R241 ;  /* 0x000000f1ecec7221 */ /* 0x000fe20000010000 */
[C---:B-1----:R-:W-:Y:S05]  /*a6f0*/  HMMA.16816.F32 R20, R108.reuse, R112, R20 ;  /* 0x000000706c14723c */ /* 0x042fea0000001814 */
[----:B------:R-:W-:Y:S01]  /*a700*/  FADD.FTZ R243, R243, R182 ;  /* 0x000000b6f3f37221 */ /* 0x000fe20000010000 */
[C---:B------:R-:W-:Y:S01]  /*a710*/  HMMA.16816.F32 R24, R108.reuse, R114, R24 ;  /* 0x000000726c18723c */ /* 0x040fe20000001818 */
[----:B------:R-:W1:Y:S04]  /*a720*/  LDSM.16.MT88.4 R112, [R198+0x11000] ;  /* 0x01100000c670783b */ /* 0x000e680000004200 */
[----:B------:R-:W-:Y:S01]  /*a730*/  FADD.FTZ R237, R237, R236 ;  /* 0x000000eceded7221 */ /* 0x000fe20000010000 */
[C---:B------:R-:W-:Y:S06]  /*a740*/  HMMA.16816.F32 R28, R108.reuse, R128, R28 ;  /* 0x000000806c1c723c */ /* 0x040fec000000181c */
[C---:B------:R-:W-:Y:S06]  /*a750*/  HMMA.16816.F32 R32, R108.reuse, R130, R32 ;  /* 0x000000826c20723c */ /* 0x040fec0000001820 */
[C---:B------:R-:W-:Y:S06]  /*a760*/  HMMA.16816.F32 R36, R108.reuse, R136, R36 ;  /* 0x000000886c24723c */ /* 0x040fec0000001824 */
[C---:B------:R-:W-:Y:S05]  /*a770*/  HMMA.16816.F32 R40, R108.reuse, R138, R40 ;  /* 0x0000008a6c28723c */ /* 0x040fea0000001828 */
[----:B------:R-:W-:Y:S01]  /*a780*/  F2FP.F16.F32.PACK_AB R136, R239, R234 ;  /* 0x000000eaef88723e */ /* 0x000fe200000000ff */
[C---:B---3--:R-:W-:Y:S05]  /*a790*/  HMMA.16816.F32 R44, R108.reuse, R116, R44 ;  /* 0x000000746c2c723c */ /* 0x048fea000000182c */
[----:B------:R-:W-:Y:S01]  /*a7a0*/  F2FP.F16.F32.PACK_AB R137, R233, R232 ;  /* 0x000000e8e989723e */ /* 0x000fe200000000ff */
[C---:B------:R-:W-:Y:S01]  /*a7b0*/  HMMA.16816.F32 R48, R108.reuse, R118, R48 ;  /* 0x000000766c30723c */ /* 0x040fe20000001830 */
[----:B------:R-:W3:Y:S04]  /*a7c0*/  LDSM.16.MT88.4 R116, [R197+0x11000] ;  /* 0x01100000c574783b */ /* 0x000ee80000004200 */
[----:B------:R-:W-:Y:S01]  /*a7d0*/  F2FP.F16.F32.PACK_AB R138, R235, R230 ;  /* 0x000000e6eb8a723e */ /* 0x000fe200000000ff */
[C---:B------:R-:W-:Y:S05]  /*a7e0*/  HMMA.16816.F32 R52, R108.reuse, R140, R52 ;  /* 0x0000008c6c34723c */ /* 0x040fea0000001834 */
[----:B------:R-:W-:Y:S01]  /*a7f0*/  F2FP.F16.F32.PACK_AB R139, R133, R134 ;  /* 0x00000086858b723e */ /* 0x000fe200000000ff */
[C---:B------:R-:W-:Y:S01]  /*a800*/  HMMA.16816.F32 R56, R108.reuse, R142, R56 ;  /* 0x0000008e6c38723c */ /* 0x040fe20000001838 */
[----:B------:R-:W-:Y:S04]  /*a810*/  LDSM.16.MT88.4 R140, [R196+0xd800] ;  /* 0x00d80000c48c783b */ /* 0x000fe80000004200 */
[----:B------:R-:W-:Y:S01]  /*a820*/  FADD.FTZ R234, R234, R243 ;  /* 0x000000f3eaea7221 */ /* 0x000fe20000010000 */
[C---:B--2---:R-:W-:Y:S05]  /*a830*/  HMMA.16816.F32 R60, R108.reuse, R100, R60 ;  /* 0x000000646c3c723c */ /* 0x044fea000000183c */
[----:B------:R-:W-:Y:S01]  /*a840*/  FADD.FTZ R232, R232, R237 ;  /* 0x000000ede8e87221 */ /* 0x000fe20000010000 */
[C---:B------:R-:W-:Y:S01]  /*a850*/  HMMA.16816.F32 R64, R108.reuse, R102, R64 ;  /* 0x000000666c40723c */ /* 0x040fe20000001840 */
[----:B------:R-:W2:Y:S04]  /*a860*/  LDSM.16.MT88.4 R100, [R198+0xd800] ;  /* 0x00d80000c664783b */ /* 0x000ea80000004200 */
[----:B------:R-:W-:Y:S01]  /*a870*/  FADD.FTZ R239, R239, R234 ;  /* 0x000000eaefef7221 */ /* 0x000fe20000010000 */
[C---:B----4-:R-:W-:Y:S05]  /*a880*/  HMMA.16816.F32 R68, R108.reuse, R104, R68 ;  /* 0x000000686c44723c */ /* 0x050fea0000001844 */
[----:B------:R-:W-:Y:S01]  /*a890*/  FADD.FTZ R233, R233, R232 ;  /* 0x000000e8e9e97221 */ /* 0x000fe20000010000 */
[C---:B------:R-:W-:Y:S01]  /*a8a0*/  HMMA.16816.F32 R72, R108.reuse, R106, R72 ;  /* 0x0000006a6c48723c */ /* 0x040fe20000001848 */
[----:B------:R-:W4:Y:S04]  /*a8b0*/  LDSM.16.MT88.4 R104, [R197+0xd800] ;  /* 0x00d80000c568783b */ /* 0x000f280000004200 */
[----:B------:R-:W-:Y:S01]  /*a8c0*/  FADD.FTZ R230, R230, R239 ;  /* 0x000000efe6e67221 */ /* 0x000fe20000010000 */
[C---:B-1----:R-:W-:Y:S05]  /*a8d0*/  HMMA.16816.F32 R76, R108.reuse, R112, R76 ;  /* 0x000000706c4c723c */ /* 0x042fea000000184c */
[----:B------:R-:W-:Y:S01]  /*a8e0*/  FADD.FTZ R134, R134, R233 ;  /* 0x000000e986867221 */ /* 0x000fe20000010000 */
[C---:B------:R-:W-:Y:S05]  /*a8f0*/  HMMA.16816.F32 R80, R108.reuse, R114, R80 ;  /* 0x000000726c50723c */ /* 0x040fea0000001850 */
[----:B------:R-:W-:Y:S01]  /*a900*/  FADD.FTZ R229, R235, R230 ;  /* 0x000000e6ebe57221 */ /* 0x000fe20000010000 */
[C---:B---3--:R-:W-:Y:S05]  /*a910*/  HMMA.16816.F32 R84, R108.reuse, R116, R84 ;  /* 0x000000746c54723c */ /* 0x048fea0000001854 */
[----:B------:R-:W-:Y:S01]  /*a920*/  FADD.FTZ R227, R133, R134 ;  /* 0x0000008685e37221 */ /* 0x000fe20000010000 */
[C---:B------:R-:W-:Y:S06]  /*a930*/  HMMA.16816.F32 R88, R108.reuse, R118, R88 ;  /* 0x000000766c58723c */ /* 0x040fec0000001858 */
[C---:B------:R-:W-:Y:S06]  /*a940*/  HMMA.16816.F32 R92, R108.reuse, R120, R92 ;  /* 0x000000786c5c723c */ /* 0x040fec000000185c */
[----:B------:R-:W-:Y:S06]  /*a950*/  HMMA.16816.F32 R96, R108, R122, R96 ;  /* 0x0000007a6c60723c */ /* 0x000fec0000001860 */
[C---:B------:R-:W-:Y:S01]  /*a960*/  HMMA.16816.F32 R128, R136.reuse, R124, R4 ;  /* 0x0000007c8880723c */ /* 0x040fe20000001804 */
[----:B------:R-:W1:Y:S05]  /*a970*/  LDSM.16.MT88.4 R4, [R198+0x11800] ;  /* 0x01180000c604783b */ /* 0x000e6a0000004200 */
[C---:B------:R-:W-:Y:S03]  /*a980*/  HMMA.16816.F32 R124, R136.reuse, R126, R8 ;  /* 0x0000007e887c723c */ /* 0x040fe60000001808 */
[----:B------:R-:W3:Y:S03]  /*a990*/  LDSM.16.MT88.4 R8, [R197+0x11800] ;  /* 0x01180000c508783b */ /* 0x000ee60000004200 */
[C---:B--2---:R-:W-:Y:S05]  /*a9a0*/  HMMA.16816.F32 R120, R136.reuse, R100, R12 ;  /* 0x000000648878723c */ /* 0x044fea000000180c */
[----:B------:R-:W2:Y:S01]  /*a9b0*/  LDSM.16.MT88.4 R12, [R196+0x11800] ;  /* 0x01180000c40c783b */ /* 0x000ea20000004200 */
[C---:B------:R-:W-:Y:S06]  /*a9c0*/  HMMA.16816.F32 R116, R136.reuse, R102, R16 ;  /* 0x000000668874723c */ /* 0x040fec0000001810 */
[C---:B----4-:R-:W-:Y:S06]  /*a9d0*/  HMMA.16816.F32 R112, R136.reuse, R104, R20 ;  /* 0x000000688870723c */ /* 0x050fec0000001814 */
        /* <DEDUP_REMOVED lines=15> */
[C---:B---3--:R-:W-:Y:S06]  /*aad0*/  HMMA.16816.F32 R84, R136.reuse, R8, R84 ;  /* 0x000000088854723c */ /* 0x048fec0000001854 */
[C---:B------:R-:W-:Y:S06]  /*aae0*/  HMMA.16816.F32 R88, R136.reuse, R10, R88 ;  /* 0x0000000a8858723c */ /* 0x040fec0000001858 */
[C---:B--2---:R-:W-:Y:S06]  /*aaf0*/  HMMA.16816.F32 R92, R136.reuse, R12, R92 ;  /* 0x0000000c885c723c */ /* 0x044fec000000185c */
[----:B------:R-:W-:Y:S01]  /*ab00*/  HMMA.16816.F32 R96, R136, R14, R96 ;  /* 0x0000000e8860723c */ /* 0x000fe20000001860 */
[----:B------:R-:W-:Y:S11]  /*ab10*/  @!UPT UIADD3 URZ, URZ, URZ, URZ ;  /* 0x0000003f3f3ff290 */ /* 0x000ff6000fffe03f */
[----:B------:R-:W-:Y:S01]  /*ab20*/  @!UPT UIADD3 URZ, URZ, URZ, URZ ;  /* 0x0000003f3f3ff290 */ /* 0x000fe2000fffe03f */
[----:B------:R-:W-:Y:S11]  /*ab30*/  @P1 BRA `(.L_x_807) ;  /* 0xffffffc400281947 */ /* 0x000ff6000383ffff */
.L_x_803:
        /* <DEDUP_REMOVED lines=266> */
.L_x_808:
        /* <DEDUP_REMOVED lines=10> */
.L_x_809:
[----:B------:R-:W1:Y:S01]  /*bc80*/  S2R R4, SR_CTAID.Y ;  /* 0x0000000000047919 */ /* 0x000e620000002600 */
[----:B------:R-:W1:Y:S08]  /*bc90*/  S2UR UR6, SR_CTAID.Z ;  /* 0x00000000000679c3 */ /* 0x000e700000002700 */
[----:B------:R-:W1:Y:S08]  /*bca0*/  LDC R3, c[0x0][0x270] ;  /* 0x00009c00ff037b82 */ /* 0x000e700000000800 */
[----:B------:R-:W2:Y:S01]  /*bcb0*/  LDC R2, c[0x0][0x2c4] ;  /* 0x0000b100ff027b82 */ /* 0x000ea20000000800 */
[----:B-1----:R-:W-:-:S04]  /*bcc0*/  IMAD R3, R4, R3, UR6 ;  /* 0x0000000604037e24 */ /* 0x002fc8000f8e0203 */
[----:B--2---:R-:W-:-:S07]  /*bcd0*/  IMAD R2, R3, R2, RZ ;  /* 0x0000000203027224 */ /* 0x004fce00078e02ff */
.L_x_810:
        /* <DEDUP_REMOVED lines=27> */
.L_x_812:
[----:B------:R-:W-:Y:S05]  /*be90*/  BSYNC B0 ;  /* 0x0000000000007941 */ /* 0x000fea0003800000 */
.L_x_811:
        /* <DEDUP_REMOVED lines=53> */
.L_x_814:
[----:B------:R-:W-:Y:S05]  /*c1f0*/  BSYNC B0 ;  /* 0x0000000000007941 */ /* 0x000fea0003800000 */
.L_x_813:
        /* <DEDUP_REMOVED lines=23> */
.L_x_816:
[----:B------:R-:W-:Y:S05]  /*c370*/  BSYNC B0 ;  /* 0x0000000000007941 */ /* 0x000fea0003800000 */
.L_x_815:
        /* <DEDUP_REMOVED lines=23> */
.L_x_818:
[----:B------:R-:W-:Y:S05]  /*c4f0*/  BSYNC B0 ;  /* 0x0000000000007941 */ /* 0x000fea0003800000 */
.L_x_817:
        /* <DEDUP_REMOVED lines=22> */
.L_x_819:
        /* <DEDUP_REMOVED lines=10> */
.L_x_7449:


//--------------------- .text._ZN5flash24flash_fwd_splitkv_kernelI23Flash_fwd_kernel_traitsILi192ELi64ELi64ELi4ELb0ELb0EN7cutlass6half_tE19Flash_kernel_traitsILi192ELi64ELi64ELi4ES3_EELb0ELb0ELb0ELb0ELb0ELb0ELb0ELb1EEEvNS_16Flash_fwd_paramsE --------------------------
	.section	.text._ZN5flash24flash_fwd_splitkv_kernelI23Flash_fwd_kernel_traitsILi192ELi64ELi64ELi4ELb0ELb0EN7cutlass6half_tE19Flash_kernel_traitsILi192ELi64ELi64ELi4ES3_EELb0ELb0ELb0ELb0ELb0ELb0ELb0ELb1EEEvNS_16Flash_fwd_paramsE,"ax",@progbits
	.align	128
        .global         _ZN5flash24flash_fwd_splitkv_kernelI23Flash_fwd_kernel_traitsILi192ELi64ELi64ELi4ELb0ELb0EN7cutlass6half_tE19Flash_kernel_traitsILi192ELi64ELi64ELi4ES3_EELb0ELb0ELb0ELb0ELb0ELb0ELb0ELb1EEEvNS_16Flash_fwd_paramsE
        .type           _ZN5flash24flash_fwd_splitkv_kernelI23Flash_fwd_kernel_traitsILi192ELi64ELi64ELi4ELb0ELb0EN7cutlass6half_tE19Flash_kernel_traitsILi192ELi64ELi64ELi4ES3_EELb0ELb0ELb0ELb0ELb0ELb0ELb0ELb1EEEvNS_16Flash_fwd_paramsE,@function
        .size           _ZN5flash24flash_fwd_splitkv_kernelI23Flash_fwd_kernel_traitsILi192ELi64ELi64ELi4ELb0ELb0EN7cutlass6half_tE19Flash_kernel_traitsILi192ELi64ELi64ELi4ES3_EELb0ELb0ELb0ELb0ELb0ELb0ELb0ELb1EEEvNS_16Flash_fwd_paramsE,(.L_x_7450 - _ZN5flash24flash_fwd_splitkv_kernelI23Flash_fwd_kernel_traitsILi192ELi64ELi64ELi4ELb0ELb0EN7cutlass6half_tE19Flash_kernel_traitsILi192ELi64ELi64ELi4ES3_EELb0ELb0ELb0ELb0ELb0ELb0ELb0ELb1EEEvNS_16Flash_fwd_paramsE)
        .other          _ZN5flash24flash_fwd_splitkv_kernelI23Flash_fwd_kernel_traitsILi192ELi64ELi64ELi4ELb0ELb0EN7cutlass6half_tE19Flash_kernel_traitsILi192ELi64ELi64ELi4ES3_EELb0ELb0ELb0ELb0ELb0ELb0ELb0ELb1EEEvNS_16Flash_fwd_paramsE,@"STO_CUDA_ENTRY STV_DEFAULT"
_ZN5flash24flash_fwd_splitkv_kernelI23Flash_fwd_kernel_traitsILi192ELi64ELi64ELi4ELb0ELb0EN7cutlass6half_tE19Flash_kernel_traitsILi192ELi64ELi64ELi4ES3_EELb0ELb0ELb0ELb0ELb0ELb0ELb0ELb1EEEvNS_16Flash_fwd_paramsE:
.text._ZN5flash24flash_fwd_splitkv_kernelI23Flash_fwd_kernel_traitsILi192ELi64ELi64ELi4ELb0ELb0EN7cutlass6half_tE19Flash_kernel_traitsILi192ELi64ELi64ELi4ES3_EELb0ELb0ELb0ELb0ELb0ELb0ELb0ELb1EEEvNS_16Flash_fwd_paramsE:
[----:B------:R-:W-:Y:S01]  /*0000*/  LDC R1, c[0x0][0x28] ;  /* 0x00000a00ff017b82 */ /* 0x000fe20000000800 */
[----:B------:R-:W1:Y:S07]  /*0010*/  S2R R15, SR_CTAID.Y ;  /* 0x00000000000f7919 */ /* 0x000e6e0000002600 */
[----:B------:R-:W1:Y:S01]  /*0020*/  LDC.64 R4, c[0x0][0x2f0] ;  /* 0x0000bc00ff047b82 */ /* 0x000e620000000a00 */
[----:B------:R-:W-:Y:S01]  /*0030*/  ULDC.64 UR4, c[0x0][0x2f0] ;  /* 0x0000bc0000047ab9 */ /* 0x000fe20000000a00 */
[----:B------:R-:W-:Y:S01]  /*0040*/  IMAD.MOV.U32 R203, RZ, RZ, -0x1 ;  /* 0xffffffffffcb7424 */ /* 0x000fe200078e00ff */
[----:B------:R-:W-:Y:S01]  /*0050*/  ISETP.NE.U32.AND P0, PT, RZ, UR4, PT ;  /* 0x00000004ff007c0c */ /* 0x000fe2000bf05070 */
[----:B------:R-:W-:Y:S01]  /*0060*/  ULDC.64 UR6, c[0x0][0x208] ;  /* 0x0000820000067ab9 */ /* 0x000fe20000000a00 */
[----:B------:R-:W-:-:S02]  /*0070*/  ULDC.64 UR8, c[0x0][0x300] ;  /* 0x0000c00000087ab9 */ /* 0x000fc40000000a00 */
[----:B------:R-:W-:Y:S01]  /*0080*/  ISETP.NE.AND.EX P0, PT, RZ, UR5, PT, P0 ;  /* 0x00000005ff007c0c */ /* 0x000fe2000bf05300 */
[----:B------:R-:W2:Y:S08]  /*0090*/  LDC.U8 R0, c[0x0][0x3c2] ;  /* 0x0000f080ff007b82 */ /* 0x000eb00000000000 */
[----:B------:R-:W3:Y:S08]  /*00a0*/  LDC.64 R2, c[0x0][0x2f8] ;  /* 0x0000be00ff027b82 */ /* 0x000ef00000000a00 */
[----:B------:R-:W4:Y:S01]  /*00b0*/  LDC.64 R6, c[0x0][0x2f8] ;  /* 0x0000be00ff067b82 */ /* 0x000f220000000a00 */
[----:B-1----:R-:W-:-:S07]  /*00c0*/  IMAD.WIDE R4, R15, 0x4, R4 ;  /* 0x000000040f047825 */ /* 0x002fce00078e0204 */
[----:B------:R-:W1:Y:S01]  /*00d0*/  LDC.64 R156, c[0x0][0x300] ;  /* 0x0000c000ff9c7b82 */ /* 0x000e620000000a00 */
[----:B------:R-:W4:Y:S04]  /*00e0*/  @P0 LDG.E R203, desc[UR6][R4.64] ;  /* 0x0000000604cb0981 */ /* 0x000f28000c1e1900 */
[----:B------:R1:W4:Y:S01]  /*00f0*/  @P0 LDG.E R202, desc[UR6][R4.64+0x4] ;  /* 0x0000040604ca0981 */ /* 0x000322000c1e1900 */
[----:B--2---:R-:W-:Y:S01]  /*0100*/  ISETP.NE.AND P1, PT, R0, RZ, PT ;  /* 0x000000ff0000720c */ /* 0x004fe20003f25270 */
[----:B------:R-:W-:Y:S01]  /*0110*/  IMAD.MOV.U32 R11, RZ, RZ, -0x1 ;  /* 0xffffffffff0b7424 */ /* 0x000fe200078e00ff */
[----:B---3--:R-:W-:Y:S01]  /*0120*/  ISETP.EQ.U32.AND P2, PT, R2, RZ, PT ;  /* 0x000000ff0200720c */ /* 0x008fe20003f42070 */
[----:B------:R-:W-:Y:S01]  /*0130*/  IMAD.MOV.U32 R0, RZ, RZ, RZ ;  /* 0x000000ffff007224 */ /* 0x000fe200078e00ff */
[----:B------:R-:W-:-:S02]  /*0140*/  ISETP.NE.U32.AND P5, PT, RZ, UR8, PT ;  /* 0x00000008ff007c0c */ /* 0x000fc4000bfa5070 */
[----:B------:R-:W-:Y:S01]  /*0150*/  ISETP.EQ.OR.EX P2, PT, R3, RZ, !P1, P2 ;  /* 0x000000ff0300720c */ /* 0x000fe20004f42720 */
[----:B----4-:R-:W-:Y:S01]  /*0160*/  IMAD.WIDE R6, R15, 0x4, R6 ;  /* 0x000000040f067825 */ /* 0x010fe200078e0206 */
[----:B------:R-:W-:-:S03]  /*0170*/  ISETP.NE.AND.EX P5, PT, RZ, UR9, PT, P5 ;  /* 0x00000009ff007c0c */ /* 0x000fc6000bfa5350 */
[----:B-1----:R-:W-:-:S08]  /*0180*/  IMAD.WIDE R156, R15, 0x4, R156 ;  /* 0x000000040f9c7825 */ /* 0x002fd000078e029c */
[----:B------:R1:W5:Y:S04]  /*0190*/  @!P2 LDG.E R11, desc[UR6][R6.64] ;  /* 0x00000006060ba981 */ /* 0x000368000c1e1900 */
[----:B------:R1:W5:Y:S01]  /*01a0*/  @P5 LDG.E R0, desc[UR6][R156.64] ;  /* 0x000000069c005981 */ /* 0x000362000c1e1900 */
[--C-:B------:R-:W-:Y:S01]  /*01b0*/  SHF.R.S32.HI R5, RZ, 0x1f, R15.reuse ;  /* 0x0000001fff057819 */ /* 0x100fe2000001140f */
[----:B------:R-:W-:Y:S01]  /*01c0*/  IMAD.MOV.U32 R17, RZ, RZ, R15 ;  /* 0x000000ffff117224 */ /* 0x000fe200078e000f */
[----:B------:R-:W2:Y:S01]  /*01d0*/  S2R R23, SR_CTAID.X ;  /* 0x0000000000177919 */ /* 0x000ea20000002500 */
[----:B------:R-:W3:Y:S01]  /*01e0*/  S2R R152, SR_CTAID.Z ;  /* 0x0000000000987919 */ /* 0x000ee20000002700 */
[----:B------:R-:W4:Y:S01]  /*01f0*/  S2R R60, SR_TID.X ;  /* 0x00000000003c7919 */ /* 0x000f220000002100 */
[----:B------:R-:W-:-:S06]  /*0200*/  @P0 IMAD.IADD R202, R202, 0x1, -R203 ;  /* 0x00000001caca0824 */ /* 0x000fcc00078e0acb */
[----:B------:R-:W1:Y:S01]  /*0210*/  @!P0 LDC R202, c[0x0][0x2c4] ;  /* 0x0000b100ffca8b82 */ /* 0x000e620000000800 */
[----:B------:R-:W-:-:S04]  /*0220*/  ISETP.NE.U32.AND P0, PT, R2, RZ, PT ;  /* 0x000000ff0200720c */ /* 0x000fc80003f05070 */
[----:B------:R-:W-:-:S13]  /*0230*/  ISETP.NE.AND.EX P0, PT, R3, RZ, PT, P0 ;  /* 0x000000ff0300720c */ /* 0x000fda0003f05300 */
[----:B--234-:R-:W-:Y:S05]  /*0240*/  @!P0 BRA `(.L_x_820) ;  /* 0x0000000000108947 */ /* 0x01cfea0003800000 */
[----:B------:R-:W2:Y:S02]  /*0250*/  @P1 LDG.E R2, desc[UR6][R6.64+0x4] ;  /* 0x0000040606021981 */ /* 0x000ea4000c1e1900 */
[----:B--2--5:R-:W-:-:S06]  /*0260*/  @P1 IADD3 R87, R2, -R11, RZ ;  /* 0x8000000b02571210 */ /* 0x024fcc0007ffe0ff */
[----:B------:R3:W5:Y:S01]  /*0270*/  @!P1 LDG.E R87, desc[UR6][R6.64] ;  /* 0x0000000606579981 */ /* 0x000762000c1e1900 */
[----:B------:R-:W-:Y:S05]  /*0280*/  BRA `(.L_x_821) ;  /* 0x0000000000047947 */ /* 0x000fea0003800000 */
.L_x_820:
[----:B------:R-:W2:Y:S02]  /*0290*/  LDC R87, c[0x0][0x2c8] ;  /* 0x0000b200ff577b82 */ /* 0x000ea40000000800 */
.L_x_821:
[----:B------:R-:W4:Y:S02]  /*02a0*/  LDC.64 R2, c[0x0][0x308] ;  /* 0x0000c200ff027b82 */ /* 0x000f240000000a00 */
[----:B----4-:R-:W-:-:S04]  /*02b0*/  ISETP.NE.U32.AND P2, PT, R2, RZ, PT ;  /* 0x000000ff0200720c */ /* 0x010fc80003f45070 */
[----:B------:R-:W-:-:S13]  /*02c0*/  ISETP.NE.AND.EX P2, PT, R3, RZ, PT, P2 ;  /* 0x000000ff0300720c */ /* 0x000fda0003f45320 */
[----:B------:R-:W1:Y:S01]  /*02d0*/  @P2 LDC.64 R2, c[0x0][0x308] ;  /* 0x0000c200ff022b82 */ /* 0x000e620000000a00 */
[----:B------:R-:W-:-:S07]  /*02e0*/  IMAD.SHL.U32 R141, R23, 0x40, RZ ;  /* 0x00000040178d7824 */ /* 0x000fce00078e00ff */
[----:B------:R-:W4:Y:S01]  /*02f0*/  @!P2 LDC R4, c[0x0][0x2cc] ;  /* 0x0000b300ff04ab82 */ /* 0x000f220000000800 */
[----:B-1-3--:R-:W-:-:S07]  /*0300*/  @P2 IMAD.WIDE R6, R15, 0x4, R2 ;  /* 0x000000040f062825 */ /* 0x00afce00078e0202 */
[----:B------:R-:W1:Y:S01]  /*0310*/  @!P2 LDC.64 R2, c[0x0][0x318] ;  /* 0x0000c600ff02ab82 */ /* 0x000e620000000a00 */
[----:B------:R-:W3:Y:S01]  /*0320*/  @P2 LDG.E R61, desc[UR6][R6.64] ;  /* 0x00000006063d2981 */ /* 0x000ee2000c1e1900 */
[----:B------:R-:W-:Y:S01]  /*0330*/  ISETP.GT.AND P1, PT, R202, R141, PT ;  /* 0x0000008dca00720c */ /* 0x000fe20003f24270 */
[----:B--2--5:R-:W-:Y:S01]  /*0340*/  IMAD.IADD R87, R87, 0x1, -R0 ;  /* 0x0000000157577824 */ /* 0x024fe200078e0a00 */
[----:B-1----:R-:W-:-:S04]  /*0350*/  @!P2 ISETP.NE.U32.AND P0, PT, R2, RZ, PT ;  /* 0x000000ff0200a20c */ /* 0x002fc80003f05070 */
[----:B------:R-:W-:-:S04]  /*0360*/  @!P2 ISETP.NE.AND.EX P0, PT, R3, RZ, PT, P0 ;  /* 0x000000ff0300a20c */ /* 0x000fc80003f05300 */
[----:B----4-:R-:W-:Y:S01]  /*0370*/  @!P2 SEL R4, R4, RZ, P0 ;  /* 0x000000ff0404a207 */ /* 0x010fe20000000000 */
[----:B---3--:R-:W-:Y:S02]  /*0380*/  @P2 IMAD.IADD R61, R61, 0x1, -R0 ;  /* 0x000000013d3d2824 */ /* 0x008fe400078e0a00 */
[----:B------:R-:W-:Y:S06]  /*0390*/  @!P1 EXIT ;  /* 0x000000000000994d */ /* 0x000fec0003800000 */
[----:B------:R-:W-:Y:S01]  /*03a0*/  @!P2 IMAD.IADD R61, R87, 0x1, R4 ;  /* 0x00000001573da824 */ /* 0x000fe200078e0204 */
[----:B------:R-:W-:Y:S02]  /*03b0*/  ULDC UR5, c[0x0][0x2c8] ;  /* 0x0000b20000057ab9 */ /* 0x000fe40000000800 */
[----:B------:R-:W-:Y:S01]  /*03c0*/  UIADD3 UR5, UR5, 0x3f, URZ ;  /* 0x0000003f05057890 */ /* 0x000fe2000fffe03f */
[----:B------:R-:W-:-:S03]  /*03d0*/  VIADD R3, R61, 0x3f ;  /* 0x0000003f3d037836 */ /* 0x000fc60000000000 */
[----:B------:R-:W-:Y:S02]  /*03e0*/  USHF.R.S32.HI UR4, URZ, 0x1f, UR5 ;  /* 0x0000001f3f047899 */ /* 0x000fe40008011405 */
[----:B------:R-:W-:Y:S02]  /*03f0*/  SHF.R.S32.HI R2, RZ, 0x1f, R3 ;  /* 0x0000001fff027819 */ /* 0x000fe40000011403 */
[----:B------:R-:W-:Y:S02]  /*0400*/  ULEA.HI UR4, UR4, UR5, URZ, 0x6 ;  /* 0x0000000504047291 */ /* 0x000fe4000f8f303f */
[----:B------:R-:W-:Y:S02]  /*0410*/  LEA.HI R2, R2, R3, RZ, 0x6 ;  /* 0x0000000302027211 */ /* 0x000fe400078f30ff */
[----:B------:R-:W-:Y:S02]  /*0420*/  USHF.R.S32.HI UR4, URZ, 0x6, UR4 ;  /* 0x000000063f047899 */ /* 0x000fe40008011404 */
        /* <DEDUP_REMOVED lines=8> */
[----:B------:R-:W-:Y:S01]  /*04b0*/  IADD3 R202, -R141, R202, RZ ;  /* 0x000000ca8dca7210 */ /* 0x000fe20007ffe1ff */
[----:B------:R-:W-:Y:S01]  /*04c0*/  BSSY B0, `(.L_x_823) ;  /* 0x0000038000007945 */ /* 0x000fe20003800000 */
[----:B------:R-:W-:-:S04]  /*04d0*/  LEA.HI R0, R9, R60, RZ, 0x3 ;  /* 0x0000003c09007211 */ /* 0x000fc800078f18ff */
[----:B------:R-:W-:-:S03]  /*04e0*/  LOP3.LUT R11, R0, 0xfffffff8, RZ, 0xc0, !PT ;  /* 0xfffffff8000b7812 */ /* 0x000fc600078ec0ff */
[----:B------:R-:W2:Y:S02]  /*04f0*/  @!P0 LDC.64 R2, c[0x0][0x290] ;  /* 0x0000a400ff028b82 */ /* 0x000ea40000000a00 */
[----:B------:R-:W-:-:S05]  /*0500*/  IMAD.IADD R60, R60, 0x1, -R11 ;  /* 0x000000013c3c7824 */ /* 0x000fca00078e0a0b */
[----:B------:R-:W-:Y:S01]  /*0510*/  ISETP.NE.AND P6, PT, R60, RZ, PT ;  /* 0x000000ff3c00720c */ /* 0x000fe20003fc5270 */
[----:B-1----:R-:W-:-:S04]  /*0520*/  @P0 IMAD.WIDE.U32 R8, R203, R6, RZ ;  /* 0x00000006cb080225 */ /* 0x002fc800078e00ff */
[----:B------:R-:W-:Y:S02]  /*0530*/  @P0 IMAD R203, R203, R7, R9 ;  /* 0x00000007cbcb0224 */ /* 0x000fe400078e0209 */
[-C--:B--2---:R-:W-:Y:S01]  /*0540*/  @!P0 IMAD R4, R5, R2.reuse, RZ ;  /* 0x0000000205048224 */ /* 0x084fe200078e02ff */
[----:B------:R-:W-:Y:S01]  /*0550*/  SHF.R.S32.HI R5, RZ, 0x1f, R141 ;  /* 0x0000001fff057819 */ /* 0x000fe2000001148d */
[----:B------:R-:W-:-:S04]  /*0560*/  @!P0 IMAD.WIDE.U32 R12, R15, R2, RZ ;  /* 0x000000020f0c8225 */ /* 0x000fc800078e00ff */
[C---:B------:R-:W-:Y:S01]  /*0570*/  @!P0 IMAD R3, R15.reuse, R3, R4 ;  /* 0x000000030f038224 */ /* 0x040fe200078e0204 */
[----:B------:R-:W-:Y:S01]  /*0580*/  @P0 MOV R4, R8 ;  /* 0x0000000800040202 */ /* 0x000fe20000000f00 */
[----:B------:R-:W-:Y:S02]  /*0590*/  IMAD.SHL.U32 R8, R60, 0x8, RZ ;  /* 0x000000083c087824 */ /* 0x000fe400078e00ff */
[----:B------:R-:W-:Y:S01]  /*05a0*/  IMAD R2, R15, UR4, R152 ;  /* 0x000000040f027c24 */ /* 0x000fe2000f8e0298 */
[----:B------:R-:W-:Y:S01]  /*05b0*/  @!P0 IADD3 R203, R13, R3, RZ ;  /* 0x000000030dcb8210 */ /* 0x000fe20007ffe0ff */
[-C--:B------:R-:W-:Y:S01]  /*05c0*/  IMAD R10, R5, R6.reuse, RZ ;  /* 0x00000006050a7224 */ /* 0x080fe200078e02ff */
[----:B------:R-:W-:Y:S01]  /*05d0*/  SHF.R.S32.HI R9, RZ, 0x1f, R8 ;  /* 0x0000001fff097819 */ /* 0x000fe20000011408 */
[----:B------:R-:W-:Y:S01]  /*05e0*/  @!P0 IMAD.MOV.U32 R4, RZ, RZ, R12 ;  /* 0x000000ffff048224 */ /* 0x000fe200078e000c */
[----:B------:R-:W-:Y:S01]  /*05f0*/  SHF.R.S32.HI R3, RZ, 0x3, R0 ;  /* 0x00000003ff037819 */ /* 0x000fe20000011400 */
[C---:B------:R-:W-:Y:S01]  /*0600*/  IMAD R10, R141.reuse, R7, R10 ;  /* 0x000000078d0a7224 */ /* 0x040fe200078e020a */
[----:B------:R-:W-:Y:S01]  /*0610*/  ULDC UR4, c[0x0][0x2c4] ;  /* 0x0000b10000047ab9 */ /* 0x000fe20000000800 */
[----:B------:R-:W-:Y:S01]  /*0620*/  IMAD.WIDE.U32 R14, R141, R6, R8 ;  /* 0x000000068d0e7225 */ /* 0x000fe200078e0008 */
[----:B------:R-:W-:-:S02]  /*0630*/  SHF.R.S32.HI R0, RZ, 0x1f, R152 ;  /* 0x0000001fff007819 */ /* 0x000fc40000011498 */
[----:B------:R-:W-:Y:S01]  /*0640*/  SHF.R.S32.HI R11, RZ, 0x1f, R3 ;  /* 0x0000001fff0b7819 */ /* 0x000fe20000011403 */
[----:B------:R-:W-:Y:S01]  /*0650*/  IMAD R2, R2, UR4, R141 ;  /* 0x0000000402027c24 */ /* 0x000fe2000f8e028d */
[----:B------:R-:W-:Y:S01]  /*0660*/  IADD3 R12, P0, R4, R14, RZ ;  /* 0x0000000e040c7210 */ /* 0x000fe20007f1e0ff */
[----:B------:R-:W-:Y:S01]  /*0670*/  ULDC.64 UR4, c[0x0][0x2a0] ;  /* 0x0000a80000047ab9 */ /* 0x000fe20000000a00 */
[----:B------:R-:W-:Y:S01]  /*0680*/  VIADD R5, R3, 0x10 ;  /* 0x0000001003057836 */ /* 0x000fe20000000000 */
[----:B------:R-:W-:Y:S01]  /*0690*/  IADD3 R4, R8, 0x80, RZ ;  /* 0x0000008008047810 */ /* 0x000fe20007ffe0ff */
[----:B------:R-:W-:Y:S01]  /*06a0*/  IMAD R17, R0, UR4, RZ ;  /* 0x0000000400117c24 */ /* 0x000fe2000f8e02ff */
[----:B------:R-:W-:Y:S01]  /*06b0*/  IADD3.X R13, R203, R15, R10, P0, !PT ;  /* 0x0000000fcb0d7210 */ /* 0x000fe200007fe40a */
[----:B------:R-:W-:Y:S01]  /*06c0*/  VIADD R10, R8, 0x40 ;  /* 0x00000040080a7836 */ /* 0x000fe20000000000 */
[-C--:B------:R-:W-:Y:S01]  /*06d0*/  ISETP.GE.AND P0, PT, R3, R202.reuse, PT ;  /* 0x000000ca0300720c */ /* 0x080fe20003f06270 */
[C---:B------:R-:W-:Y:S01]  /*06e0*/  IMAD R17, R152.reuse, UR5, R17 ;  /* 0x0000000598117c24 */ /* 0x040fe2000f8e0211 */
[CC--:B------:R-:W-:Y:S01]  /*06f0*/  ISETP.GE.AND P1, PT, R5.reuse, R202.reuse, PT ;  /* 0x000000ca0500720c */ /* 0x0c0fe20003f26270 */
[----:B------:R-:W-:Y:S01]  /*0700*/  IMAD.WIDE.U32 R152, R152, UR4, R12 ;  /* 0x0000000498987c25 */ /* 0x000fe2000f8e000c */
[----:B------:R-:W-:-:S02]  /*0710*/  ISETP.GE.OR P4, PT, R5, R202, P6 ;  /* 0x000000ca0500720c */ /* 0x000fc40003786670 */
[----:B------:R-:W-:Y:S01]  /*0720*/  IADD3 R13, R3, 0x20, RZ ;  /* 0x00000020030d7810 */ /* 0x000fe20007ffe0ff */
[----:B------:R-:W-:-:S06]  /*0730*/  IMAD.IADD R17, R153, 0x1, R17 ;  /* 0x0000000199117824 */ /* 0x000fcc00078e0211 */
        /* <DEDUP_REMOVED lines=16> */
.L_x_824:
[----:B------:R-:W-:Y:S05]  /*0840*/  BSYNC B0 ;  /* 0x0000000000007941 */ /* 0x000fea0003800000 */
.L_x_823:
        /* <DEDUP_REMOVED lines=21> */
.L_x_826:
[----:B------:R-:W-:Y:S05]  /*09a0*/  BSYNC B0 ;  /* 0x0000000000007941 */ /* 0x000fea0003800000 */
.L_x_825:
        /* <DEDUP_REMOVED lines=22> */
.L_x_828:
[----:B------:R-:W-:Y:S05]  /*0b10*/  BSYNC B0 ;  /* 0x0000000000007941 */ /* 0x000fea0003800000 */
.L_x_827:
        /* <DEDUP_REMOVED lines=22> */
.L_x_830:
[----:B------:R-:W-:Y:S05]  /*0c80*/  BSYNC B0 ;  /* 0x0000000000007941 */ /* 0x000fea0003800000 */
.L_x_829:
[----:B------:R-:W-:Y:S01]  /*0c90*/  ISETP.GE.OR P6, PT, R13, R202, P6 ;  /* 0x000000ca0d00720c */ /* 0x000fe200037c6670 */
[----:B------:R-:W-:Y:S01]  /*0ca0*/  ULDC.64 UR4, c[0x0][0x2b0] ;  /* 0x0000ac0000047ab9 */ /* 0x000fe20000000a00 */
[----:B------:R-:W-:Y:S01]  /*0cb0*/  LEA.HI.X.SX32 R11, R2, R11, 0x1, P2 ;  /* 0x0000000b020b7211 */ /* 0x000fe200010f0eff */
[----:B------:R-:W-:Y:S01]  /*0cc0*/  @!P5 IMAD.MOV.U32 R9, RZ, RZ, 0x7f800000 ;  /* 0x7f800000ff09d424 */ /* 0x000fe200078e00ff */
[C---:B------:R-:W-:Y:S01]  /*0cd0*/  LEA R2, P0, R0.reuse, UR4, 0x2 ;  /* 0x0000000400027c11 */ /* 0x040fe2000f8010ff */
[----:B----4-:R-:W-:Y:S02]  /*0ce0*/  @!P4 IMAD.MOV.U32 R7, RZ, RZ, 0x7f800000 ;  /* 0x7f800000ff07c424 */ /* 0x010fe400078e00ff */
[----:B------:R-:W-:Y:S01]  /*0cf0*/  @!P3 IMAD.MOV.U32 R5, RZ, RZ, 0x7f800000 ;  /* 0x7f800000ff05b424 */ /* 0x000fe200078e00ff */
[----:B------:R-:W-:-:S05]  /*0d00*/  LEA.HI.X R3, R0, UR5, R11, 0x2, P0 ;  /* 0x0000000500037c11 */ /* 0x000fca00080f140b */
[----:B------:R4:W-:Y:S04]  /*0d10*/  @!P5 STG.E desc[UR6][R2.64], R9 ;  /* 0x000000090200d986 */ /* 0x0009e8000c101906 */
[----:B------:R4:W-:Y:S04]  /*0d20*/  @!P4 STG.E desc[UR6][R2.64+0x40], R7 ;  /* 0x000040070200c986 */ /* 0x0009e8000c101906 */
[----:B------:R4:W-:Y:S01]  /*0d30*/  @!P3 STG.E desc[UR6][R2.64+0x80], R5 ;  /* 0x000080050200b986 */ /* 0x0009e2000c101906 */
[----:B------:R-:W-:Y:S05]  /*0d40*/  @P6 EXIT ;  /* 0x000000000000694d */ /* 0x000fea0003800000 */
[----:B----4-:R-:W-:-:S05]  /*0d50*/  MOV R5, 0x7f800000 ;  /* 0x7f80000000057802 */ /* 0x010fca0000000f00 */
[----:B------:R-:W-:Y:S01]  /*0d60*/  STG.E desc[UR6][R2.64+0xc0], R5 ;  /* 0x0000c00502007986 */ /* 0x000fe2000c101906 */
[----:B------:R-:W-:Y:S05]  /*0d70*/  EXIT ;  /* 0x000000000000794d */ /* 0x000fea0003800000 */
.L_x_822:
[----:B------:R-:W1:Y:S01]  /*0d80*/  LDC.64 R2, c[0x0][0x368] ;  /* 0x0000da00ff027b82 */ /* 0x000e620000000a00 */
[----:B------:R-:W-:Y:S01]  /*0d90*/  ULDC.64 UR4, c[0x0][0x370] ;  /* 0x0000dc0000047ab9 */ /* 0x000fe20000000a00 */
[----:B-1----:R-:W-:-:S04]  /*0da0*/  ISETP.NE.U32.AND P0, PT, R2, RZ, PT ;  /* 0x000000ff0200720c */ /* 0x002fc80003f05070 */
[----:B------:R-:W-:-:S13]  /*0db0*/  ISETP.NE.AND.EX P0, PT, R3, RZ, PT, P0 ;  /* 0x000000ff0300720c */ /* 0x000fda0003f05300 */
[----:B------:R-:W1:Y:S02]  /*0dc0*/  @P0 LDC.64 R2, c[0x0][0x368] ;  /* 0x0000da00ff020b82 */ /* 0x000e640000000a00 */
[----:B-1----:R-:W-:-:S05]  /*0dd0*/  @P0 IMAD.WIDE R2, R15, 0x4, R2 ;  /* 0x000000040f020825 */ /* 0x002fca00078e0202 */
[----:B------:R1:W5:Y:S01]  /*0de0*/  @P0 LDG.E R15, desc[UR6][R2.64] ;  /* 0x00000006020f0981 */ /* 0x000362000c1e1900 */
[----:B------:R-:W-:Y:S02]  /*0df0*/  ISETP.NE.U32.AND P0, PT, RZ, UR4, PT ;  /* 0x00000004ff007c0c */ /* 0x000fe4000bf05070 */
[----:B------:R-:W-:Y:S02]  /*0e00*/  CS2R R204, SRZ ;  /* 0x0000000000cc7805 */ /* 0x000fe4000001ff00 */
[----:B------:R-:W-:Y:S02]  /*0e10*/  PLOP3.LUT P3, PT, PT, PT, PT, 0x8, 0x0 ;  /* 0x000000000000781c */ /* 0x000fe40003f6e170 */
[----:B------:R-:W-:-:S13]  /*0e20*/  ISETP.NE.AND.EX P0, PT, RZ, UR5, PT, P0 ;  /* 0x00000005ff007c0c */ /* 0x000fda000bf05300 */
[----:B------:R-:W-:Y:S05]  /*0e30*/  @!P0 BRA `(.L_x_831) ;  /* 0x0000000000288947 */ /* 0x000fea0003800000 */
[----:B-1----:R-:W1:Y:S02]  /*0e40*/  LDC.64 R2, c[0x0][0x378] ;  /* 0x0000de00ff027b82 */ /* 0x002e640000000a00 */
        /* <DEDUP_REMOVED lines=9> */
.L_x_831:
[----:B------:R-:W-:Y:S05]  /*0ee0*/  @!P3 BRA `(.L_x_832) ;  /* 0x000000040040b947 */ /* 0x000fea0003800000 */
[----:B------:R-:W1:Y:S01]  /*0ef0*/  LDC R6, c[0x0][0x380] ;  /* 0x0000e000ff067b82 */ /* 0x000e620000000800 */
[----:B------:R-:W-:Y:S01]  /*0f00*/  LEA R21, R133, 0xffffffc0, 0x6 ;  /* 0xffffffc085157811 */ /* 0x000fe200078e30ff */
[----:B------:R-:W-:-:S06]  /*0f10*/  ULDC.64 UR4, c[0x0][0x230] ;  /* 0x00008c0000047ab9 */ /* 0x000fcc0000000a00 */
[----:B------:R-:W2:Y:S08]  /*0f20*/  LDC R7, c[0x0][0x278] ;  /* 0x00009e00ff077b82 */ /* 0x000eb00000000800 */
[----:B------:R-:W3:Y:S01]  /*0f30*/  LDC.64 R160, c[0x0][0x248] ;  /* 0x00009200ffa07b82 */ /* 0x000ee20000000a00 */
[----:B-1----:R-:W-:-:S04]  /*0f40*/  IABS R2, R6 ;  /* 0x0000000600027213 */ /* 0x002fc80000000000 */
[----:B------:R-:W1:Y:S08]  /*0f50*/  I2F.RP R4, R2 ;  /* 0x0000000200047306 */ /* 0x000e700000209400 */
[----:B-1----:R-:W1:Y:S02]  /*0f60*/  MUFU.RCP R8, R4 ;  /* 0x0000000400087308 */ /* 0x002e640000001000 */
[----:B-1----:R-:W-:-:S06]  /*0f70*/  IADD3 R8, R8, 0xffffffe, RZ ;  /* 0x0ffffffe08087810 */ /* 0x002fcc0007ffe0ff */
[----:B------:R-:W1:Y:S02]  /*0f80*/  F2I.FTZ.U32.TRUNC.NTZ R9, R8 ;  /* 0x0000000800097305 */ /* 0x000e64000021f000 */
[----:B-1----:R-:W-:Y:S01]  /*0f90*/  IMAD.MOV R3, RZ, RZ, -R9 ;  /* 0x000000ffff037224 */ /* 0x002fe200078e0a09 */
[----:B------:R-:W-:-:S03]  /*0fa0*/  MOV R8, RZ ;  /* 0x000000ff00087202 */ /* 0x000fc60000000f00 */
[----:B------:R-:W-:Y:S01]  /*0fb0*/  IMAD R0, R3, R2, RZ ;  /* 0x0000000203007224 */ /* 0x000fe200078e02ff */
[----:B------:R-:W-:-:S03]  /*0fc0*/  IABS R3, R21 ;  /* 0x0000001500037213 */ /* 0x000fc60000000000 */
[----:B------:R-:W-:-:S06]  /*0fd0*/  IMAD.HI.U32 R0, R9, R0, R8 ;  /* 0x0000000009007227 */ /* 0x000fcc00078e0008 */
[----:B------:R-:W-:-:S04]  /*0fe0*/  IMAD.HI.U32 R11, R0, R3, RZ ;  /* 0x00000003000b7227 */ /* 0x000fc800078e00ff */
[----:B------:R-:W-:-:S04]  /*0ff0*/  IMAD.MOV R0, RZ, RZ, -R11 ;  /* 0x000000ffff007224 */ /* 0x000fc800078e0a0b */
        /* <DEDUP_REMOVED lines=8> */
[----:B------:R-:W-:-:S05]  /*1080*/  @P2 IADD3 R11, R11, 0x1, RZ ;  /* 0x000000010b0b2810 */ /* 0x000fca0007ffe0ff */
[----:B------:R-:W-:Y:S01]  /*1090*/  @!P0 IMAD.MOV R11, RZ, RZ, -R11 ;  /* 0x000000ffff0b8224 */ /* 0x000fe200078e0a0b */
[----:B------:R-:W-:-:S05]  /*10a0*/  @!P1 LOP3.LUT R11, RZ, R6, RZ, 0x33, !PT ;  /* 0x00000006ff0b9212 */ /* 0x000fca00078e33ff */
[----:B-----5:R-:W-:-:S05]  /*10b0*/  IMAD.WIDE R14, R11, 0x4, R204 ;  /* 0x000000040b0e7825 */ /* 0x020fca00078e02cc */
[----:B------:R-:W4:Y:S01]  /*10c0*/  LDG.E R0, desc[UR6][R14.64] ;  /* 0x000000060e007981 */ /* 0x000f22000c1e1900 */
[----:B--2---:R-:W-:-:S04]  /*10d0*/  IABS R2, R7 ;  /* 0x0000000700027213 */ /* 0x004fc80000000000 */
[----:B------:R-:W1:Y:S08]  /*10e0*/  I2F.RP R12, R2 ;  /* 0x00000002000c7306 */ /* 0x000e700000209400 */
[----:B-1----:R-:W1:Y:S02]  /*10f0*/  MUFU.RCP R10, R12 ;  /* 0x0000000c000a7308 */ /* 0x002e640000001000 */
[----:B-1----:R-:W-:-:S06]  /*1100*/  IADD3 R10, R10, 0xffffffe, RZ ;  /* 0x0ffffffe0a0a7810 */ /* 0x002fcc0007ffe0ff */
[----:B------:R-:W1:Y:S02]  /*1110*/  F2I.FTZ.U32.TRUNC.NTZ R9, R10 ;  /* 0x0000000a00097305 */ /* 0x000e64000021f000 */
[----:B-1----:R-:W-:-:S04]  /*1120*/  IMAD.MOV R3, RZ, RZ, -R9 ;  /* 0x000000ffff037224 */ /* 0x002fc800078e0a09 */
[----:B------:R-:W-:Y:S01]  /*1130*/  IMAD R4, R3, R2, RZ ;  /* 0x0000000203047224 */ /* 0x000fe200078e02ff */
[----:B------:R-:W-:-:S03]  /*1140*/  IABS R3, R152 ;  /* 0x0000009800037213 */ /* 0x000fc60000000000 */
[----:B------:R-:W-:Y:S01]  /*1150*/  IMAD.HI.U32 R9, R9, R4, R8 ;  /* 0x0000000409097227 */ /* 0x000fe200078e0008 */
[----:B------:R-:W-:-:S05]  /*1160*/  MOV R4, R3 ;  /* 0x0000000300047202 */ /* 0x000fca0000000f00 */
[----:B------:R-:W-:-:S04]  /*1170*/  IMAD.HI.U32 R8, R9, R4, RZ ;  /* 0x0000000409087227 */ /* 0x000fc800078e00ff */
[----:B------:R-:W-:-:S04]  /*1180*/  IMAD.MOV R3, RZ, RZ, -R8 ;  /* 0x000000ffff037224 */ /* 0x000fc800078e0a08 */
[----:B------:R-:W-:Y:S01]  /*1190*/  IMAD R3, R2, R3, R4 ;  /* 0x0000000302037224 */ /* 0x000fe200078e0204 */
[----:B------:R-:W-:-:S04]  /*11a0*/  IADD3 R4, -R11, RZ, RZ ;  /* 0x000000ff0b047210 */ /* 0x000fc80007ffe1ff */
[----:B------:R-:W-:Y:S01]  /*11b0*/  ISETP.GT.U32.AND P1, PT, R2, R3, PT ;  /* 0x000000030200720c */ /* 0x000fe20003f24070 */
[----:B------:R-:W-:-:S05]  /*11c0*/  IMAD R21, R6, R4, R21 ;  /* 0x0000000406157224 */ /* 0x000fca00078e0215 */
[----:B------:R-:W-:-:S07]  /*11d0*/  SHF.R.S32.HI R19, RZ, 0x1f, R21 ;  /* 0x0000001fff137819 */ /* 0x000fce0000011415 */
        /* <DEDUP_REMOVED lines=14> */
[-C--:B-1----:R-:W-:Y:S02]  /*12c0*/  IMAD R9, R9, R2.reuse, RZ ;  /* 0x0000000209097224 */ /* 0x082fe400078e02ff */
[C---:B------:R-:W-:Y:S01]  /*12d0*/  IMAD R4, R0.reuse, UR5, R13 ;  /* 0x0000000500047c24 */ /* 0x040fe2000f8e020d */
[----:B------:R-:W-:Y:S01]  /*12e0*/  ULDC.64 UR4, c[0x0][0x260] ;  /* 0x0000980000047ab9 */ /* 0x000fe20000000a00 */
[----:B------:R-:W-:-:S04]  /*12f0*/  IMAD.WIDE.U32 R14, R0, R2, RZ ;  /* 0x00000002000e7225 */ /* 0x000fc800078e00ff */
[----:B------:R-:W-:Y:S01]  /*1300*/  IMAD.IADD R11, R11, 0x1, R4 ;  /* 0x000000010b0b7824 */ /* 0x000fe200078e0204 */
[----:B------:R-:W-:Y:S01]  /*1310*/  MOV R20, R14 ;  /* 0x0000000e00147202 */ /* 0x000fe20000000f00 */
[-C--:B---3--:R-:W-:Y:S02]  /*1320*/  IMAD R4, R19, R160.reuse, RZ ;  /* 0x000000a013047224 */ /* 0x088fe400078e02ff */
[----:B------:R-:W-:-:S04]  /*1330*/  IMAD.WIDE.U32 R10, R21, R160, R10 ;  /* 0x000000a0150a7225 */ /* 0x000fc800078e000a */
[----:B------:R-:W-:Y:S02]  /*1340*/  IMAD R4, R21, R161, R4 ;  /* 0x000000a115047224 */ /* 0x000fe400078e0204 */
[----:B------:R-:W-:Y:S02]  /*1350*/  IMAD.MOV.U32 R12, RZ, RZ, R10 ;  /* 0x000000ffff0c7224 */ /* 0x000fe400078e000a */
[----:B------:R-:W-:Y:S01]  /*1360*/  IMAD R3, R0, R3, R9 ;  /* 0x0000000300037224 */ /* 0x000fe200078e0209 */
[----:B------:R-:W-:Y:S01]  /*1370*/  IADD3 R13, R11, R4, RZ ;  /* 0x000000040b0d7210 */ /* 0x000fe20007ffe0ff */
[----:B------:R-:W-:Y:S02]  /*1380*/  IMAD R11, R7, UR4, RZ ;  /* 0x00000004070b7c24 */ /* 0x000fe4000f8e02ff */
[----:B------:R-:W-:Y:S02]  /*1390*/  IMAD.IADD R25, R15, 0x1, R3 ;  /* 0x000000010f197824 */ /* 0x000fe400078e0203 */
[----:B------:R-:W-:-:S02]  /*13a0*/  IMAD R11, R8, UR5, R11 ;  /* 0x00000005080b7c24 */ /* 0x000fc4000f8e020b */
[----:B------:R-:W-:-:S05]  /*13b0*/  IMAD.WIDE.U32 R12, R8, UR4, R12 ;  /* 0x00000004080c7c25 */ /* 0x000fca000f8e000c */
[----:B------:R-:W-:Y:S02]  /*13c0*/  IADD3 R11, R13, R11, RZ ;  /* 0x0000000b0d0b7210 */ /* 0x000fe40007ffe0ff */
[----:B------:R-:W-:Y:S01]  /*13d0*/  MOV R4, R12 ;  /* 0x0000000c00047202 */ /* 0x000fe20000000f00 */
[----:B------:R-:W-:Y:S06]  /*13e0*/  BRA `(.L_x_833) ;  /* 0x0000000400387947 */ /* 0x000fec0003800000 */
.L_x_832:
[----:B------:R-:W1:Y:S01]  /*13f0*/  LDC R13, c[0x0][0x278] ;  /* 0x00009e00ff0d7b82 */ /* 0x000e620000000800 */
[----:B------:R-:W-:Y:S02]  /*1400*/  ISETP.NE.AND P4, PT, R11, -0x1, PT ;  /* 0xffffffff0b00780c */ /* 0x000fe40003f85270 */
[----:B------:R-:W-:-:S04]  /*1410*/  LEA R21, R133, 0xffffffc0, 0x6 ;  /* 0xffffffc085157811 */ /* 0x000fc800078e30ff */
[----:B------:R-:W-:-:S07]  /*1420*/  SHF.R.S32.HI R19, RZ, 0x1f, R21 ;  /* 0x0000001fff137819 */ /* 0x000fce0000011415 */
[----:B------:R-:W2:Y:S01]  /*1430*/  @P4 LDC.64 R160, c[0x0][0x248] ;  /* 0x00009200ffa04b82 */ /* 0x000ea20000000a00 */
[----:B------:R-:W-:Y:S01]  /*1440*/  @P4 IMAD.IADD R24, R0, 0x1, R11 ;  /* 0x0000000100184824 */ /* 0x000fe200078e020b */
[----:B-1----:R-:W-:-:S04]  /*1450*/  IABS R3, R13 ;  /* 0x0000000d00037213 */ /* 0x002fc80000000000 */
[----:B------:R-:W1:Y:S08]  /*1460*/  I2F.RP R8, R3 ;  /* 0x0000000300087306 */ /* 0x000e700000209400 */
[----:B-1----:R-:W1:Y:S02]  /*1470*/  MUFU.RCP R6, R8 ;  /* 0x0000000800067308 */ /* 0x002e640000001000 */
[----:B-1----:R-:W-:Y:S01]  /*1480*/  VIADD R6, R6, 0xffffffe ;  /* 0x0ffffffe06067836 */ /* 0x002fe20000000000 */
[----:B------:R-:W1:Y:S05]  /*1490*/  @P4 LDC.64 R8, c[0x0][0x250] ;  /* 0x00009400ff084b82 */ /* 0x000e6a0000000a00 */
[----:B------:R-:W3:Y:S02]  /*14a0*/  F2I.FTZ.U32.TRUNC.NTZ R7, R6 ;  /* 0x0000000600077305 */ /* 0x000ee4000021f000 */
[----:B---3--:R-:W-:Y:S01]  /*14b0*/  IMAD.MOV R2, RZ, RZ, -R7 ;  /* 0x000000ffff027224 */ /* 0x008fe200078e0a07 */
[----:B------:R-:W-:-:S03]  /*14c0*/  MOV R6, RZ ;  /* 0x000000ff00067202 */ /* 0x000fc60000000f00 */
[----:B------:R-:W-:Y:S01]  /*14d0*/  IMAD R4, R2, R3, RZ ;  /* 0x0000000302047224 */ /* 0x000fe200078e02ff */
[----:B------:R-:W-:-:S03]  /*14e0*/  IABS R2, R152 ;  /* 0x0000009800027213 */ /* 0x000fc60000000000 */
[----:B------:R-:W-:-:S04]  /*14f0*/  IMAD.HI.U32 R7, R7, R4, R6 ;  /* 0x0000000407077227 */ /* 0x000fc800078e0006 */
[----:B------:R-:W-:-:S04]  /*1500*/  IMAD.MOV.U32 R4, RZ, RZ, R2 ;  /* 0x000000ffff047224 */ /* 0x000fc800078e0002 */
[----:B------:R-:W-:-:S04]  /*1510*/  IMAD.HI.U32 R10, R7, R4, RZ ;  /* 0x00000004070a7227 */ /* 0x000fc800078e00ff */
[----:B------:R-:W-:Y:S02]  /*1520*/  IMAD.MOV R2, RZ, RZ, -R10 ;  /* 0x000000ffff027224 */ /* 0x000fe400078e0a0a */
[----:B--2---:R-:W-:Y:S02]  /*1530*/  @P4 IMAD R7, R24, R161, RZ ;  /* 0x000000a118074224 */ /* 0x004fe400078e02ff */
[----:B------:R-:W-:Y:S01]  /*1540*/  IMAD R2, R3, R2, R4 ;  /* 0x0000000203027224 */ /* 0x000fe200078e0204 */
[----:B------:R-:W-:Y:S01]  /*1550*/  LOP3.LUT R4, R152, R13, RZ, 0x3c, !PT ;  /* 0x0000000d98047212 */ /* 0x000fe200078e3cff */
[----:B------:R-:W-:-:S03]  /*1560*/  @P4 IMAD.WIDE.U32 R24, R24, R160, RZ ;  /* 0x000000a018184225 */ /* 0x000fc600078e00ff */
[----:B------:R-:W-:Y:S02]  /*1570*/  ISETP.GT.U32.AND P0, PT, R3, R2, PT ;  /* 0x000000020300720c */ /* 0x000fe40003f04070 */
[----:B------:R-:W-:Y:S02]  /*1580*/  ISETP.GE.AND P1, PT, R4, RZ, PT ;  /* 0x000000ff0400720c */ /* 0x000fe40003f26270 */
[----:B------:R-:W-:Y:S02]  /*1590*/  @P4 IADD3 R7, R25, R7, RZ ;  /* 0x0000000719074210 */ /* 0x000fe40007ffe0ff */
[----:B------:R-:W-:-:S07]  /*15a0*/  @P4 MOV R6, R24 ;  /* 0x0000001800064202 */ /* 0x000fce0000000f00 */
[-C--:B------:R-:W-:Y:S02]  /*15b0*/  @!P0 IADD3 R2, R2, -R3.reuse, RZ ;  /* 0x8000000302028210 */ /* 0x080fe40007ffe0ff */
[----:B------:R-:W-:Y:S02]  /*15c0*/  @!P0 IADD3 R10, R10, 0x1, RZ ;  /* 0x000000010a0a8810 */ /* 0x000fe40007ffe0ff */
[----:B------:R-:W-:Y:S02]  /*15d0*/  ISETP.GE.U32.AND P2, PT, R2, R3, PT ;  /* 0x000000030200720c */ /* 0x000fe40003f46070 */
[----:B------:R-:W2:Y:S01]  /*15e0*/  LDC.64 R2, c[0x0][0x260] ;  /* 0x00009800ff027b82 */ /* 0x000ea20000000a00 */
[----:B------:R-:W-:-:S10]  /*15f0*/  ISETP.NE.AND P0, PT, R13, RZ, PT ;  /* 0x000000ff0d00720c */ /* 0x000fd40003f05270 */
[----:B------:R-:W-:-:S04]  /*1600*/  @P2 VIADD R10, R10, 0x1 ;  /* 0x000000010a0a2836 */ /* 0x000fc80000000000 */
[----:B------:R-:W-:Y:S01]  /*1610*/  @!P1 IMAD.MOV R10, RZ, RZ, -R10 ;  /* 0x000000ffff0a9224 */ /* 0x000fe200078e0a0a */
[----:B-1----:R-:W-:Y:S06]  /*1620*/  @P4 BRA `(.L_x_834) ;  /* 0x0000000000304947 */ /* 0x002fec0003800000 */
[----:B------:R-:W1:Y:S01]  /*1630*/  LDC.64 R160, c[0x0][0x248] ;  /* 0x00009200ffa07b82 */ /* 0x000e620000000a00 */
[----:B------:R-:W-:-:S07]  /*1640*/  SHF.R.S32.HI R25, RZ, 0x1f, R0 ;  /* 0x0000001fff197819 */ /* 0x000fce0000011400 */
[----:B------:R-:W3:Y:S01]  /*1650*/  LDC.64 R6, c[0x0][0x230] ;  /* 0x00008c00ff067b82 */ /* 0x000ee20000000a00 */
[-C--:B-1----:R-:W-:Y:S01]  /*1660*/  IMAD R12, R25, R160.reuse, RZ ;  /* 0x000000a0190c7224 */ /* 0x082fe200078e02ff */
[----:B-----5:R-:W-:Y:S01]  /*1670*/  SHF.R.S32.HI R25, RZ, 0x1f, R15 ;  /* 0x0000001fff197819 */ /* 0x020fe2000001140f */
[----:B------:R-:W-:-:S04]  /*1680*/  IMAD.WIDE.U32 R26, R0, R160, RZ ;  /* 0x000000a0001a7225 */ /* 0x000fc800078e00ff */
[----:B------:R-:W-:Y:S02]  /*1690*/  IMAD R12, R0, R161, R12 ;  /* 0x000000a1000c7224 */ /* 0x000fe400078e020c */
[----:B---3--:R-:W-:-:S03]  /*16a0*/  IMAD R4, R25, R6, RZ ;  /* 0x0000000619047224 */ /* 0x008fc600078e02ff */
[----:B------:R-:W-:Y:S01]  /*16b0*/  IADD3 R27, R27, R12, RZ ;  /* 0x0000000c1b1b7210 */ /* 0x000fe20007ffe0ff */
[C---:B------:R-:W-:Y:S02]  /*16c0*/  IMAD R4, R15.reuse, R7, R4 ;  /* 0x000000070f047224 */ /* 0x040fe400078e0204 */
[----:B------:R-:W-:-:S05]  /*16d0*/  IMAD.WIDE.U32 R6, R15, R6, R26 ;  /* 0x000000060f067225 */ /* 0x000fca00078e001a */
[----:B------:R-:W-:-:S07]  /*16e0*/  IADD3 R7, R7, R4, RZ ;  /* 0x0000000407077210 */ /* 0x000fce0007ffe0ff */
.L_x_834:
[----:B------:R-:W-:Y:S01]  /*16f0*/  IMAD R4, R19, R160, RZ ;  /* 0x000000a013047224 */ /* 0x000fe200078e02ff */
[----:B------:R-:W-:Y:S01]  /*1700*/  @!P0 LOP3.LUT R10, RZ, R13, RZ, 0x33, !PT ;  /* 0x0000000dff0a8212 */ /* 0x000fe200078e33ff */
[----:B------:R-:W-:Y:S01]  /*1710*/  IMAD.WIDE.U32 R12, R160, R21, R6 ;  /* 0x00000015a00c7225 */ /* 0x000fe200078e0006 */
[----:B------:R-:W-:Y:S02]  /*1720*/  @P4 IADD3 R11, R0, R11, RZ ;  /* 0x0000000b000b4210 */ /* 0x000fe40007ffe0ff */
[----:B------:R-:W-:Y:S01]  /*1730*/  SHF.R.S32.HI R7, RZ, 0x1f, R10 ;  /* 0x0000001fff077819 */ /* 0x000fe2000001140a */
[----:B------:R-:W-:Y:S02]  /*1740*/  IMAD R4, R161, R21, R4 ;  /* 0x00000015a1047224 */ /* 0x000fe400078e0204 */
[----:B------:R-:W-:Y:S01]  /*1750*/  @P4 IMAD.WIDE.U32 R24, R11, R8, RZ ;  /* 0x000000080b184225 */ /* 0x000fe200078e00ff */
[----:B------:R-:W-:Y:S02]  /*1760*/  MOV R8, R10 ;  /* 0x0000000a00087202 */ /* 0x000fe40000000f00 */
[----:B------:R-:W-:Y:S01]  /*1770*/  IADD3 R13, R13, R4, RZ ;  /* 0x000000040d0d7210 */ /* 0x000fe20007ffe0ff */
[----:B--2---:R-:W-:Y:S01]  /*1780*/  IMAD R4, R7, R2, RZ ;  /* 0x0000000207047224 */ /* 0x004fe200078e02ff */
[----:B------:R-:W-:Y:S01]  /*1790*/  @P4 MOV R20, R24 ;  /* 0x0000001800144202 */ /* 0x000fe20000000f00 */
[----:B------:R-:W-:-:S02]  /*17a0*/  @P4 IMAD R25, R11, R9, R25 ;  /* 0x000000090b194224 */ /* 0x000fc400078e0219 */
[----:B------:R-:W-:-:S04]  /*17b0*/  IMAD.WIDE.U32 R12, R10, R2, R12 ;  /* 0x000000020a0c7225 */ /* 0x000fc800078e000c */
[----:B------:R-:W-:Y:S01]  /*17c0*/  IMAD R3, R10, R3, R4 ;  /* 0x000000030a037224 */ /* 0x000fe200078e0204 */
[----:B------:R-:W-:-:S04]  /*17d0*/  MOV R4, R12 ;  /* 0x0000000c00047202 */ /* 0x000fc80000000f00 */
        /* <DEDUP_REMOVED lines=15> */
.L_x_833:
[----:B------:R1:W5:Y:S01]  /*18d0*/  @P5 LDG.E R0, desc[UR6][R156.64] ;  /* 0x000000069c005981 */ /* 0x000362000c1e1900 */
[----:B------:R-:W-:Y:S01]  /*18e0*/  SHF.R.S32.HI R9, RZ, 0x1f, R60 ;  /* 0x0000001fff097819 */ /* 0x000fe2000001143c */
[----:B------:R-:W2:Y:S01]  /*18f0*/  LDC.64 R2, c[0x0][0x240] ;  /* 0x00009000ff027b82 */ /* 0x000ea20000000a00 */
[----:B------:R-:W-:Y:S01]  /*1900*/  ISETP.NE.AND P0, PT, R203, -0x1, PT ;  /* 0xffffffffcb00780c */ /* 0x000fe20003f05270 */
[----:B------:R-:W-:Y:S01]  /*1910*/  ULDC UR18, c[0x0][0x2d0] ;  /* 0x0000b40000127ab9 */ /* 0x000fe20000000800 */
[CC--:B------:R-:W-:Y:S01]  /*1920*/  LEA.HI R150, R9.reuse, R60.reuse, RZ, 0x3 ;  /* 0x0000003c09967211 */ /* 0x0c0fe200078f18ff */
[----:B------:R-:W-:Y:S01]  /*1930*/  ULDC.64 UR4, c[0x0][0x268] ;  /* 0x00009a0000047ab9 */ /* 0x000fe20000000a00 */
[----:B------:R-:W-:Y:S01]  /*1940*/  LEA.HI R63, R9, R60, RZ, 0x4 ;  /* 0x0000003c093f7211 */ /* 0x000fe200078f20ff */
[----:B------:R-:W-:Y:S01]  /*1950*/  IMAD.MOV.U32 R46, RZ, RZ, 0x10 ;  /* 0x00000010ff2e7424 */ /* 0x000fe200078e00ff */
[----:B------:R-:W-:Y:S01]  /*1960*/  LOP3.LUT R27, R150, 0xfffffff8, RZ, 0xc0, !PT ;  /* 0xfffffff8961b7812 */ /* 0x000fe200078ec0ff */
[----:B------:R-:W3:Y:S01]  /*1970*/  LDC.64 R158, c[0x0][0x250] ;  /* 0x00009400ff9e7b82 */ /* 0x000ee20000000a00 */
[----:B------:R-:W-:Y:S01]  /*1980*/  SHF.R.S32.HI R150, RZ, 0x3, R150 ;  /* 0x00000003ff967819 */ /* 0x000fe20000011496 */
[----:B------:R-:W-:Y:S01]  /*1990*/  IMAD.MOV.U32 R45, RZ, RZ, 0x20 ;  /* 0x00000020ff2d7424 */ /* 0x000fe200078e00ff */
[----:B------:R-:W-:Y:S01]  /*19a0*/  SHF.R.S32.HI R6, RZ, 0x4, R63 ;  /* 0x00000004ff067819 */ /* 0x000fe2000001143f */
[----:B------:R-:W-:Y:S01]  /*19b0*/  IMAD.IADD R62, R60, 0x1, -R27 ;  /* 0x000000013c3e7824 */ /* 0x000fe200078e0a1b */
[C---:B------:R-:W-:Y:S01]  /*19c0*/  LOP3.LUT R13, R63.reuse, 0xfffffff0, RZ, 0xc0, !PT ;  /* 0xfffffff03f0d7812 */ /* 0x040fe200078ec0ff */
[----:B------:R-:W-:Y:S01]  /*19d0*/  IMAD.SHL.U32 R29, R150, 0x40, RZ ;  /* 0x00000040961d7824 */ /* 0x000fe200078e00ff */
[----:B------:R-:W-:Y:S01]  /*19e0*/  LEA.HI R63, R63, R6, RZ, 0x1 ;  /* 0x000000063f3f7211 */ /* 0x000fe200078f08ff */
[----:B-----5:R-:W4:Y:S01]  /*19f0*/  @!P0 LDC.64 R14, c[0x0][0x228] ;  /* 0x00008a00ff0e8b82 */ /* 0x020f220000000a00 */
[----:B------:R-:W-:Y:S01]  /*1a00*/  IMAD.SHL.U32 R12, R62, 0x8, RZ ;  /* 0x000000083e0c7824 */ /* 0x000fe200078e00ff */
[----:B------:R-:W-:Y:S01]  /*1a10*/  LEA.HI R9, R9, R60, RZ, 0x6 ;  /* 0x0000003c09097211 */ /* 0x000fe200078f30ff */
[----:B------:R-:W-:Y:S01]  /*1a20*/  IMAD.IADD R16, R60, 0x1, -R13 ;  /* 0x000000013c107824 */ /* 0x000fe200078e0a0d */
[----:B------:R-:W-:Y:S01]  /*1a30*/  LOP3.LUT R63, R63, 0xfffffffe, RZ, 0xc0, !PT ;  /* 0xfffffffe3f3f7812 */ /* 0x000fe200078ec0ff */
[----:B------:R-:W-:Y:S01]  /*1a40*/  VIADD R10, R12, 0x40 ;  /* 0x000000400c0a7836 */ /* 0x000fe20000000000 */
[----:B------:R-:W-:Y:S01]  /*1a50*/  LOP3.LUT R29, R29, 0x1c0, RZ, 0xc0, !PT ;  /* 0x000001c01d1d7812 */ /* 0x000fe200078ec0ff */
[----:B------:R-:W-:Y:S01]  /*1a60*/  IMAD.SHL.U32 R9, R9, 0x8, RZ ;  /* 0x0000000809097824 */ /* 0x000fe200078e00ff */
[----:B------:R-:W-:Y:S01]  /*1a70*/  SHF.R.S32.HI R27, RZ, 0x1f, R16 ;  /* 0x0000001fff1b7819 */ /* 0x000fe20000011410 */
[----:B------:R-:W-:Y:S01]  /*1a80*/  IMAD.IADD R63, R6, 0x1, -R63 ;  /* 0x00000001063f7824 */ /* 0x000fe200078e0a3f */
[----:B------:R-:W-:Y:S01]  /*1a90*/  ISETP.GE.AND P1, PT, R10, UR18, PT ;  /* 0x000000120a007c0c */ /* 0x000fe2000bf26270 */
[----:B------:R-:W1:Y:S01]  /*1aa0*/  LDC R138, c[0x0][0x2e0] ;  /* 0x0000b800ff8a7b82 */ /* 0x000e620000000800 */
[----:B------:R-:W-:Y:S01]  /*1ab0*/  ISETP.GE.AND P2, PT, R12, UR18, PT ;  /* 0x000000120c007c0c */ /* 0x000fe2000bf46270 */
[----:B------:R-:W-:Y:S01]  /*1ac0*/  IMAD.SHL.U32 R199, R160, 0x10, RZ ;  /* 0x00000010a0c77824 */ /* 0x000fe200078e00ff */
[----:B------:R-:W-:Y:S01]  /*1ad0*/  SEL R139, RZ, 0xffffffff, P1 ;  /* 0xffffffffff8b7807 */ /* 0x000fe20000800000 */
[----:B------:R-:W-:Y:S01]  /*1ae0*/  IMAD.SHL.U32 R136, R62, 0x4, RZ ;  /* 0x000000043e887824 */ /* 0x000fe200078e00ff */
[----:B------:R-:W-:-:S02]  /*1af0*/  LOP3.LUT R13, R29, 0x38, R12, 0xf8, !PT ;  /* 0x000000381d0d7812 */ /* 0x000fc400078ef80c */
[----:B------:R-:W-:Y:S01]  /*1b00*/  SHF.R.U32.HI R140, RZ, 0x3, R29 ;  /* 0x00000003ff8c7819 */ /* 0x000fe2000001161d */
[----:B------:R-:W-:Y:S01]  /*1b10*/  IMAD.SHL.U32 R139, R139, 0x2, RZ ;  /* 0x000000028b8b7824 */ /* 0x000fe200078e00ff */
[----:B------:R-:W-:Y:S01]  /*1b20*/  LEA.HI R6, R27, R16, RZ, 0x3 ;  /* 0x000000101b067211 */ /* 0x000fe200078f18ff */
[----:B--2---:R-:W-:Y:S01]  /*1b30*/  @P0 IMAD.WIDE.U32 R26, R203, R2, RZ ;  /* 0x00000002cb1a0225 */ /* 0x004fe200078e00ff */
[----:B------:R-:W-:Y:S02]  /*1b40*/  SEL R24, RZ, 0x1, P2 ;  /* 0x00000001ff187807 */ /* 0x000fe40001000000 */
[----:B------:R-:W-:Y:S01]  /*1b50*/  LOP3.LUT R140, R13, R140, RZ, 0x3c, !PT ;  /* 0x0000008c0d8c7212 */ /* 0x000fe200078e3cff */
[-C--:B----4-:R-:W-:Y:S01]  /*1b60*/  @!P0 IMAD R18, R5, R14.reuse, RZ ;  /* 0x0000000e05128224 */ /* 0x090fe200078e02ff */
[----:B------:R-:W-:Y:S01]  /*1b70*/  LOP3.LUT R13, R6, 0xfffffff8, RZ, 0xc0, !PT ;  /* 0xfffffff8060d7812 */ /* 0x000fe200078ec0ff */
[----:B------:R-:W-:Y:S01]  /*1b80*/  @!P0 IMAD.WIDE.U32 R28, R17, R14, RZ ;  /* 0x0000000e111c8225 */ /* 0x000fe200078e00ff */
[----:B------:R-:W-:-:S02]  /*1b90*/  LOP3.LUT R139, R139, 0x2, R24, 0xe2, !PT ;  /* 0x000000028b8b7812 */ /* 0x000fc400078ee218 */
[----:B------:R-:W-:Y:S01]  /*1ba0*/  LOP3.LUT R140, R140, 0xfffffe00, R9, 0xf8, !PT ;  /* 0xfffffe008c8c7812 */ /* 0x000fe200078ef809 */
[----:B------:R-:W-:Y:S01]  /*1bb0*/  @P0 IMAD.MOV.U32 R24, RZ, RZ, R26 ;  /* 0x000000ffff180224 */ /* 0x000fe200078e001a */
[----:B------:R-:W-:Y:S01]  /*1bc0*/  IADD3 R14, P1, R12, R20, RZ ;  /* 0x000000140c0e7210 */ /* 0x000fe20007f3e0ff */
[----:B------:R-:W-:Y:S01]  /*1bd0*/  @!P0 IMAD R15, R17, R15, R18 ;  /* 0x0000000f110f8224 */ /* 0x000fe200078e0212 */
[----:B------:R-:W-:Y:S01]  /*1be0*/  SHF.R.S32.HI R84, RZ, 0x1f, R87 ;  /* 0x0000001fff547819 */ /* 0x000fe20000011457 */
[----:B------:R-:W-:Y:S01]  /*1bf0*/  @!P0 IMAD.MOV.U32 R24, RZ, RZ, R28 ;  /* 0x000000ffff188224 */ /* 0x000fe200078e001c */
[----:B------:R-:W-:Y:S01]  /*1c00*/  SHF.R.S32.HI R151, RZ, 0x1f, R150 ;  /* 0x0000001fff977819 */ /* 0x000fe20000011496 */
[----:B------:R-:W-:Y:S01]  /*1c10*/  IMAD.IADD R16, R16, 0x1, -R13 ;  /* 0x0000000110107824 */ /* 0x000fe200078e0a0d */
[----:B------:R-:W-:Y:S01]  /*1c20*/  SHF.R.S32.HI R13, RZ, 0x1f, R12 ;  /* 0x0000001fff0d7819 */ /* 0x000fe2000001140c */
[----:B------:R-:W-:Y:S01]  /*1c30*/  @P0 IMAD R9, R203, R3, R27 ;  /* 0x00000003cb090224 */ /* 0x000fe200078e021b */
[----:B------:R-:W-:Y:S01]  /*1c40*/  LEA.HI R84, R84, R87, RZ, 0x6 ;  /* 0x0000005754547211 */ /* 0x000fe200078f30ff */
[----:B------:R-:W-:Y:S01]  /*1c50*/  @!P0 IMAD.IADD R9, R29, 0x1, R15 ;  /* 0x000000011d098824 */ /* 0x000fe200078e020f */
[----:B------:R-:W-:Y:S01]  /*1c60*/  IADD3 R24, P0, R12, R24, RZ ;  /* 0x000000180c187210 */ /* 0x000fe20007f1e0ff */
[----:B------:R-:W-:Y:S01]  /*1c70*/  IMAD.X R15, R13, 0x1, R25, P1 ;  /* 0x000000010d0f7824 */ /* 0x000fe200008e0619 */
[----:B------:R-:W-:Y:S01]  /*1c80*/  SHF.R.S32.HI R84, RZ, 0x6, R84 ;  /* 0x00000006ff547819 */ /* 0x000fe20000011454 */
[----:B------:R-:W-:Y:S01]  /*1c90*/  IMAD R27, R7, UR4, RZ ;  /* 0x00000004071b7c24 */ /* 0x000fe2000f8e02ff */
[----:B------:R-:W-:Y:S01]  /*1ca0*/  IADD3.X R25, R13, R9, RZ, P0, !PT ;  /* 0x000000090d197210 */ /* 0x000fe200007fe4ff */
[----:B------:R-:W-:Y:S01]  /*1cb0*/  IMAD.WIDE R22, R23, 0x40, R150 ;  /* 0x0000004017167825 */ /* 0x000fe200078e0296 */
[----:B------:R-:W-:-:S02]  /*1cc0*/  IADD3 R21, P0, R150, R21, RZ ;  /* 0x0000001596157210 */ /* 0x000fc40007f1e0ff */
[----:B------:R-:W-:Y:S01]  /*1cd0*/  VIMNMX R84, RZ, R84, !PT ;  /* 0x00000054ff547248 */ /* 0x000fe20007fe0100 */
[----:B------:R-:W-:Y:S01]  /*1ce0*/  IMAD R146, R8, UR5, R27 ;  /* 0x0000000508927c24 */ /* 0x000fe2000f8e021b */
[----:B------:R-:W-:Y:S01]  /*1cf0*/  LOP3.LUT P4, RZ, R16, 0x4, RZ, 0xc0, !PT ;  /* 0x0000000410ff7812 */ /* 0x000fe2000788c0ff */
[----:B------:R-:W-:Y:S01]  /*1d00*/  IMAD.X R19, R151, 0x1, R19, P0 ;  /* 0x0000000197137824 */ /* 0x000fe200000e0613 */
[----:B------:R-:W-:Y:S01]  /*1d10*/  IADD3 R142, P0, R12, R4, RZ ;  /* 0x000000040c8e7210 */ /* 0x000fe20007f1e0ff */
[C---:B------:R-:W-:Y:S01]  /*1d20*/  IMAD.SHL.U32 R47, R16.reuse, 0x40, RZ ;  /* 0x00000040102f7824 */ /* 0x040fe200078e00ff */
[----:B------:R-:W-:Y:S01]  /*1d30*/  LOP3.LUT P2, RZ, R16, 0x2, RZ, 0xc0, !PT ;  /* 0x0000000210ff7812 */ /* 0x000fe2000784c0ff */
[----:B------:R-:W-:Y:S01]  /*1d40*/  IMAD.WIDE.U32 R26, R8, UR4, R14 ;  /* 0x00000004081a7c25 */ /* 0x000fe2000f8e000e */
[----:B------:R-:W-:Y:S01]  /*1d50*/  ULDC.64 UR4, c[0x0][0x258] ;  /* 0x0000960000047ab9 */ /* 0x000fe20000000a00 */
[----:B-1----:R-:W-:Y:S02]  /*1d60*/  LEA.HI R138, R138, R138, RZ, 0x1 ;  /* 0x0000008a8a8a7211 */ /* 0x002fe400078f08ff */
[----:B------:R-:W-:Y:S01]  /*1d70*/  IMAD R14, R23, R2, RZ ;  /* 0x00000002170e7224 */ /* 0x000fe200078e02ff */
[----:B------:R-:W-:Y:S01]  /*1d80*/  LOP3.LUT R47, R47, 0x1c0, RZ, 0xc0, !PT ;  /* 0x000001c02f2f7812 */ /* 0x000fe200078ec0ff */
[----:B------:R-:W-:Y:S01]  /*1d90*/  IMAD.X R143, R13, 0x1, R11, P0 ;  /* 0x000000010d8f7824 */ /* 0x000fe200000e060b */
[----:B------:R-:W-:Y:S01]  /*1da0*/  ISETP.GT.AND P0, PT, R133, R84, PT ;  /* 0x000000548500720c */ /* 0x000fe20003f04270 */
[----:B------:R-:W-:Y:S01]  /*1db0*/  IMAD.WIDE.U32 R24, R22, R2, R24 ;  /* 0x0000000216187225 */ /* 0x000fe200078e0018 */
[----:B------:R-:W-:-:S02]  /*1dc0*/  SHF.R.S32.HI R2, RZ, 0x1f, R152 ;  /* 0x0000001fff027819 */ /* 0x000fc40000011498 */
[----:B------:R-:W-:Y:S01]  /*1dd0*/  SHF.L.U64.HI R198, R160, 0x4, R161 ;  /* 0x00000004a0c67819 */ /* 0x000fe200000102a1 */
[----:B------:R-:W-:Y:S01]  /*1de0*/  IMAD.SHL.U32 R16, R63, 0x8, RZ ;  /* 0x000000083f107824 */ /* 0x000fe200078e00ff */
[----:B---3--:R-:W-:Y:S01]  /*1df0*/  SHF.L.U64.HI R200, R158, 0x4, R159 ;  /* 0x000000049ec87819 */ /* 0x008fe2000001029f */
[----:B------:R-:W-:Y:S01]  /*1e00*/  VIADD R9, R12, 0x80 ;  /* 0x000000800c097836 */ /* 0x000fe20000000000 */
[----:B------:R-:W-:Y:S01]  /*1e10*/  SHF.L.U32 R201, R158, 0x4, RZ ;  /* 0x000000049ec97819 */ /* 0x000fe200000006ff */
[----:B------:R-:W-:Y:S01]  /*1e20*/  IMAD R3, R22, R3, R14 ;  /* 0x0000000316037224 */ /* 0x000fe200078e020e */
[----:B------:R-:W-:Y:S01]  /*1e30*/  LOP3.LUT R16, R47, 0x8, R16, 0xf8, !PT ;  /* 0x000000082f107812 */ /* 0x000fe200078ef810 */
[----:B------:R-:W-:Y:S01]  /*1e40*/  IMAD.IADD R147, R27, 0x1, R146 ;  /* 0x000000011b937824 */ /* 0x000fe200078e0292 */
[----:B------:R-:W-:Y:S01]  /*1e50*/  SHF.R.U32.HI R47, RZ, 0x3, R47 ;  /* 0x00000003ff2f7819 */ /* 0x000fe2000001162f */
[----:B------:R-:W-:Y:S01]  /*1e60*/  IMAD R155, R2, UR4, RZ ;  /* 0x00000004029b7c24 */ /* 0x000fe2000f8e02ff */
[----:B------:R-:W-:Y:S01]  /*1e70*/  ISETP.GE.AND P1, PT, R9, UR18, PT ;  /* 0x0000001209007c0c */ /* 0x000fe2000bf26270 */
[----:B------:R-:W-:Y:S01]  /*1e80*/  IMAD.MOV.U32 R146, RZ, RZ, R26 ;  /* 0x000000ffff927224 */ /* 0x000fe200078e001a */
[----:B------:R-:W-:Y:S01]  /*1e90*/  LOP3.LUT R47, R16, R47, RZ, 0x3c, !PT ;  /* 0x0000002f102f7212 */ /* 0x000fe200078e3cff */
[----:B------:R-:W-:Y:S01]  /*1ea0*/  IMAD.IADD R25, R25, 0x1, R3 ;  /* 0x0000000119197824 */ /* 0x000fe200078e0203 */
[----:B------:R-:W-:Y:S01]  /*1eb0*/  SEL R14, RZ, 0x4, P1 ;  /* 0x00000004ff0e7807 */ /* 0x000fe20000800000 */
[----:B------:R-:W-:Y:S01]  /*1ec0*/  IMAD R2, R19, R158, RZ ;  /* 0x0000009e13027224 */ /* 0x000fe200078e02ff */
[----:B------:R-:W-:Y:S01]  /*1ed0*/  SHF.R.S32.HI R137, RZ, 0x1, R138 ;  /* 0x00000001ff897819 */ /* 0x000fe2000001148a */
[----:B------:R-:W-:Y:S01]  /*1ee0*/  IMAD R145, R151, R160, RZ ;  /* 0x000000a097917224 */ /* 0x000fe200078e02ff */
[----:B------:R-:W-:Y:S01]  /*1ef0*/  LOP3.LUT R139, R139, R14, RZ, 0xfc, !PT ;  /* 0x0000000e8b8b7212 */ /* 0x000fe200078efcff */
[----:B------:R-:W-:Y:S01]  /*1f00*/  IMAD.SHL.U32 R6, R6, 0x40, RZ ;  /* 0x0000004006067824 */ /* 0x000fe200078e00ff */
[----:B------:R-:W-:Y:S01]  /*1f10*/  SEL R46, R46, 0xfffffff0, !P2 ;  /* 0xfffffff02e2e7807 */ /* 0x000fe20005000000 */
[C---:B------:R-:W-:Y:S01]  /*1f20*/  IMAD R155, R152.reuse, UR5, R155 ;  /* 0x00000005989b7c24 */ /* 0x040fe2000f8e029b */
[----:B------:R-:W-:Y:S01]  /*1f30*/  SEL R45, R45, 0xffffffe0, !P4 ;  /* 0xffffffe02d2d7807 */ /* 0x000fe20006000000 */
[----:B------:R-:W-:Y:S01]  /*1f40*/  IMAD.WIDE.U32 R152, R152, UR4, R24 ;  /* 0x0000000498987c25 */ /* 0x000fe2000f8e0018 */
[----:B------:R-:W-:-:S03]  /*1f50*/  LOP3.LUT R47, R47, 0xfffffe00, R6, 0xf8, !PT ;  /* 0xfffffe002f2f7812 */ /* 0x000fc600078ef806 */
[C---:B------:R-:W-:Y:S02]  /*1f60*/  IMAD R149, R21.reuse, R159, R2 ;  /* 0x0000009f15957224 */ /* 0x040fe400078e0202 */
[----:B------:R-:W-:-:S04]  /*1f70*/  IMAD.WIDE.U32 R146, R21, R158, R146 ;  /* 0x0000009e15927225 */ /* 0x000fc800078e0092 */
[C---:B------:R-:W-:Y:S02]  /*1f80*/  IMAD R145, R150.reuse, R161, R145 ;  /* 0x000000a196917224 */ /* 0x040fe400078e0291 */
[----:B------:R-:W-:-:S04]  /*1f90*/  IMAD.WIDE.U32 R142, R150, R160, R142 ;  /* 0x000000a0968e7225 */ /* 0x000fc800078e008e */
[----:B------:R-:W-:Y:S02]  /*1fa0*/  IMAD.IADD R145, R143, 0x1, R145 ;  /* 0x000000018f917824 */ /* 0x000fe400078e0291 */
[----:B------:R-:W-:Y:S02]  /*1fb0*/  IMAD.IADD R155, R153, 0x1, R155 ;  /* 0x00000001999b7824 */ /* 0x000fe400078e029b */
[----:B------:R-:W-:Y:S02]  /*1fc0*/  IMAD.IADD R149, R147, 0x1, R149 ;  /* 0x0000000193957824 */ /* 0x000fe400078e0295 */
[----:B------:R-:W-:Y:S01]  /*1fd0*/  @!P5 IMAD.MOV.U32 R0, RZ, RZ, RZ ;  /* 0x000000ffff00d224 */ /* 0x000fe200078e00ff */
[----:B------:R-:W-:Y:S06]  /*1fe0*/  @!P0 BRA `(.L_x_835) ;  /* 0x0000009400448947 */ /* 0x000fec0003800000 */
[----:B------:R-:W1:Y:S01]  /*1ff0*/  LDC.64 R2, c[0x0][0x338] ;  /* 0x0000ce00ff027b82 */ /* 0x000e620000000a00 */
[----:B------:R-:W-:Y:S01]  /*2000*/  ULDC.64 UR4, c[0x0][0x330] ;  /* 0x0000cc0000047ab9 */ /* 0x000fe20000000a00 */
[----:B------:R-:W-:Y:S01]  /*2010*/  LEA R11, R133, 0xffffffc0, 0x6 ;  /* 0xffffffc0850b7811 */ /* 0x000fe200078e30ff */
[----:B------:R-:W-:Y:S01]  /*2020*/  IMAD R6, R5, UR4, RZ ;  /* 0x0000000405067c24 */ /* 0x000fe2000f8e02ff */
[----:B------:R-:W-:Y:S01]  /*2030*/  SHF.R.S32.HI R15, RZ, 0x1f, R87 ;  /* 0x0000001fff0f7819 */ /* 0x000fe20000011457 */
[C---:B------:R-:W-:Y:S01]  /*2040*/  IMAD.WIDE.U32 R20, R17.reuse, UR4, R12 ;  /* 0x0000000411147c25 */ /* 0x040fe2000f8e000c */
[----:B------:R-:W-:Y:S01]  /*2050*/  ULDC.64 UR14, c[0x0][0x340] ;  /* 0x0000d000000e7ab9 */ /* 0x000fe20000000a00 */
[----:B------:R-:W-:Y:S01]  /*2060*/  ULDC.64 UR10, c[0x0][0x350] ;  /* 0x0000d400000a7ab9 */ /* 0x000fe20000000a00 */
[----:B------:R-:W-:Y:S01]  /*2070*/  ULDC.64 UR12, c[0x0][0x218] ;  /* 0x00008600000c7ab9 */ /* 0x000fe20000000a00 */
[----:B------:R-:W-:Y:S01]  /*2080*/  IMAD R6, R17, UR5, R6 ;  /* 0x0000000511067c24 */ /* 0x000fe2000f8e0206 */
[----:B------:R-:W-:Y:S01]  /*2090*/  ULDC.64 UR4, c[0x0][0x328] ;  /* 0x0000ca0000047ab9 */ /* 0x000fe20000000a00 */
[----:B------:R-:W-:Y:S01]  /*20a0*/  IMAD.IADD R0, R11, 0x1, R0 ;  /* 0x000000010b007824 */ /* 0x000fe200078e0200 */
[----:B------:R-:W-:Y:S01]  /*20b0*/  ULDC.64 UR16, c[0x0][0x220] ;  /* 0x0000880000107ab9 */ /* 0x000fe20000000a00 */
[----:B------:R-:W-:Y:S01]  /*20c0*/  IMAD R4, R5, UR4, RZ ;  /* 0x0000000405047c24 */ /* 0x000fe2000f8e02ff */
[----:B------:R-:W-:Y:S01]  /*20d0*/  SHF.R.S32.HI R5, RZ, 0x1f, R11 ;  /* 0x0000001fff057819 */ /* 0x000fe2000001140b */
[----:B------:R-:W-:Y:S01]  /*20e0*/  IMAD.WIDE.U32 R116, R158, 0x20, RZ ;  /* 0x000000209e747825 */ /* 0x000fe200078e00ff */
[----:B------:R-:W-:Y:S01]  /*20f0*/  IADD3 R11, P1, P0, R11, R150, -R87 ;  /* 0x000000960b0b7210 */ /* 0x000fe2000783e857 */
[----:B------:R-:W-:Y:S01]  /*2100*/  USHF.L.U64.HI UR19, UR14, 0x5, UR15 ;  /* 0x000000050e137899 */ /* 0x000fe2000801020f */
[----:B------:R-:W-:Y:S01]  /*2110*/  LOP3.LUT R132, R139, 0xffff, RZ, 0xc0, !PT ;  /* 0x0000ffff8b847812 */ /* 0x000fe200078ec0ff */
[----:B------:R-:W-:Y:S01]  /*2120*/  IMAD.SHL.U32 R14, R159, 0x20, RZ ;  /* 0x000000209f0e7824 */ /* 0x000fe200078e00ff */
[----:B------:R-:W-:Y:S01]  /*2130*/  IADD3.X R5, R5, R151, ~R15, P1, P0 ;  /* 0x0000009705057210 */ /* 0x000fe20000fe0c0f */
[C---:B------:R-:W-:Y:S01]  /*2140*/  IMAD.WIDE.U32 R18, R17.reuse, UR4, R12 ;  /* 0x0000000411127c25 */ /* 0x040fe2000f8e000c */
[----:B------:R-:W-:Y:S01]  /*2150*/  USHF.L.U64.HI UR23, UR14, 0x4, UR15 ;  /* 0x000000040e177899 */ /* 0x000fe2000801020f */
[----:B------:R-:W-:Y:S01]  /*2160*/  LOP3.LUT R135, R132, 0x1, RZ, 0xc0, !PT ;  /* 0x0000000184877812 */ /* 0x000fe200078ec0ff */
[----:B------:R-:W-:Y:S01]  /*2170*/  USHF.L.U32 UR22, UR14, 0x5, URZ ;  /* 0x000000050e167899 */ /* 0x000fe2000800063f */
[----:B------:R-:W-:Y:S01]  /*2180*/  IMAD R4, R17, UR5, R4 ;  /* 0x0000000511047c24 */ /* 0x000fe2000f8e0204 */
[----:B------:R-:W-:Y:S01]  /*2190*/  ULDC.64 UR4, c[0x0][0x348] ;  /* 0x0000d20000047ab9 */ /* 0x000fe20000000a00 */
[----:B------:R-:W-:Y:S01]  /*21a0*/  IMAD.IADD R14, R117, 0x1, R14 ;  /* 0x00000001750e7824 */ /* 0x000fe200078e020e */
[--C-:B-1----:R-:W-:Y:S01]  /*21b0*/  SHF.L.U64.HI R86, R2, 0x4, R3.reuse ;  /* 0x0000000402567819 */ /* 0x102fe20000010203 */
[----:B------:R-:W-:Y:S01]  /*21c0*/  IMAD R15, R150, R137, R136 ;  /* 0x00000089960f7224 */ /* 0x000fe200078e0288 */
[----:B------:R-:W-:Y:S01]  /*21d0*/  USHF.L.U32 UR24, UR14, 0x4, URZ ;  /* 0x000000040e187899 */ /* 0x000fe2000800063f */
[----:B------:R-:W-:Y:S01]  /*21e0*/  IMAD.IADD R21, R21, 0x1, R6 ;  /* 0x0000000115157824 */ /* 0x000fe200078e0206 */
[----:B------:R-:W-:Y:S01]  /*21f0*/  UIMAD.WIDE.U32 UR20, UR14, 0x60, URZ ;  /* 0x000000600e1478a5 */ /* 0x000fe2000f8e003f */
[----:B------:R-:W-:Y:S01]  /*2200*/  IMAD.IADD R19, R19, 0x1, R4 ;  /* 0x0000000113137824 */ /* 0x000fe200078e0204 */
[----:B------:R-:W-:Y:S01]  /*2210*/  LOP3.LUT R134, R132, 0x2, RZ, 0xc0, !PT ;  /* 0x0000000284867812 */ /* 0x000fe200078ec0ff */
[C---:B------:R-:W-:Y:S01]  /*2220*/  IMAD R6, R5.reuse, UR14, RZ ;  /* 0x0000000e05067c24 */ /* 0x040fe2000f8e02ff */
[----:B------:R-:W-:Y:S01]  /*2230*/  SHF.L.U64.HI R88, R2, 0x5, R3 ;  /* 0x0000000502587819 */ /* 0x000fe20000010203 */
[----:B------:R-:W-:Y:S01]  /*2240*/  IMAD R16, R5, R2, RZ ;  /* 0x0000000205107224 */ /* 0x000fe200078e02ff */
[----:B------:R-:W-:Y:S01]  /*2250*/  IADD3 R65, R150, 0x20, RZ ;  /* 0x0000002096417810 */ /* 0x000fe20007ffe0ff */
[C---:B------:R-:W-:Y:S01]  /*2260*/  IMAD.SHL.U32 R117, R116.reuse, 0x2, RZ ;  /* 0x0000000274757824 */ /* 0x040fe200078e00ff */
[----:B------:R-:W-:Y:S01]  /*2270*/  SHF.L.U64.HI R116, R116, 0x1, R14 ;  /* 0x0000000174747819 */ /* 0x000fe2000001020e */
[----:B------:R-:W-:Y:S01]  /*2280*/  IMAD R0, R137, R0, RZ ;  /* 0x0000000089007224 */ /* 0x000fe200078e02ff */
[-C--:B------:R-:W-:Y:S01]  /*2290*/  IADD3 R14, R136, R15.reuse, RZ ;  /* 0x0000000f880e7210 */ /* 0x080fe20007ffe0ff */
[C---:B------:R-:W-:Y:S01]  /*22a0*/  IMAD R6, R11.reuse, UR15, R6 ;  /* 0x0000000f0b067c24 */ /* 0x040fe2000f8e0206 */
[----:B------:R-:W-:Y:S01]  /*22b0*/  UIMAD UR15, UR15, 0x60, URZ ;  /* 0x000000600f0f78a4 */ /* 0x000fe2000f8e023f */
[C---:B------:R-:W-:Y:S01]  /*22c0*/  IMAD.WIDE.U32 R20, R11.reuse, UR14, R20 ;  /* 0x0000000e0b147c25 */ /* 0x040fe2000f8e0014 */
[----:B------:R-:W-:Y:S01]  /*22d0*/  SHF.R.S32.HI R131, RZ, 0x1f, R0 ;  /* 0x0000001fff837819 */ /* 0x000fe20000011400 */
[----:B------:R-:W-:Y:S01]  /*22e0*/  USHF.L.U64.HI UR23, UR24, 0x1, UR23 ;  /* 0x0000000118177899 */ /* 0x000fe20008010217 */
[C---:B------:R-:W-:Y:S01]  /*22f0*/  IADD3 R4, P1, R0.reuse, R15, RZ ;  /* 0x0000000f00047210 */ /* 0x040fe20007f3e0ff */
[C---:B------:R-:W-:Y:S01]  /*2300*/  IMAD R5, R11.reuse, R3, R16 ;  /* 0x000000030b057224 */ /* 0x040fe200078e0210 */
[----:B------:R-:W-:Y:S01]  /*2310*/  IADD3 R0, P0, R0, R14, RZ ;  /* 0x0000000e00007210 */ /* 0x000fe20007f1e0ff */
[----:B------:R-:W-:Y:S01]  /*2320*/  IMAD.WIDE.U32 R18, R11, R2, R18 ;  /* 0x000000020b127225 */ /* 0x000fe200078e0012 */
[-C--:B------:R-:W-:Y:S01]  /*2330*/  LEA.HI.X.SX32 R11, R15, R131.reuse, 0x1, P1 ;  /* 0x000000830f0b7211 */ /* 0x080fe200008f0eff */
[----:B------:R-:W-:Y:S01]  /*2340*/  USHF.L.U64.HI UR19, UR22, 0x1, UR19 ;  /* 0x0000000116137899 */ /* 0x000fe20008010213 */
[----:B------:R-:W-:Y:S01]  /*2350*/  LEA.HI.X.SX32 R131, R14, R131, 0x1, P0 ;  /* 0x000000830e837211 */ /* 0x000fe200000f0eff */
[----:B------:R-:W-:Y:S01]  /*2360*/  IMAD.IADD R21, R21, 0x1, R6 ;  /* 0x0000000115157824 */ /* 0x000fe200078e0206 */
[C---:B------:R-:W-:Y:S01]  /*2370*/  SHF.L.U32 R130, R0.reuse, 0x1, RZ ;  /* 0x0000000100827819 */ /* 0x040fe200000006ff */
[----:B------:R-:W-:Y:S01]  /*2380*/  IMAD.IADD R19, R19, 0x1, R5 ;  /* 0x0000000113137824 */ /* 0x000fe200078e0205 */
[----:B------:R-:W-:Y:S01]  /*2390*/  SHF.L.U64.HI R131, R0, 0x1, R131 ;  /* 0x0000000100837819 */ /* 0x000fe20000010283 */
[C---:B------:R-:W-:Y:S01]  /*23a0*/  IMAD R125, R7.reuse, UR10, RZ ;  /* 0x0000000a077d7c24 */ /* 0x040fe2000f8e02ff */
[----:B------:R-:W-:Y:S01]  /*23b0*/  SHF.L.U64.HI R0, R4, 0x1, R11 ;  /* 0x0000000104007819 */ /* 0x000fe2000001020b */
[----:B------:R-:W-:Y:S01]  /*23c0*/  IMAD R127, R7, UR4, RZ ;  /* 0x00000004077f7c24 */ /* 0x000fe2000f8e02ff */
[----:B------:R-:W-:Y:S01]  /*23d0*/  LOP3.LUT R132, R132, 0x4, RZ, 0xc0, !PT ;  /* 0x0000000484847812 */ /* 0x000fe200078ec0ff */
[C---:B------:R-:W-:Y:S01]  /*23e0*/  IMAD R125, R8.reuse, UR11, R125 ;  /* 0x0000000b087d7c24 */ /* 0x040fe2000f8e027d */
[----:B------:R-:W-:Y:S01]  /*23f0*/  UIADD3 UR28, UR21, UR15, URZ ;  /* 0x0000000f151c7290 */ /* 0x000fe2000fffe03f */
[C---:B------:R-:W-:Y:S01]  /*2400*/  IMAD.WIDE.U32 R6, R8.reuse, UR10, R20 ;  /* 0x0000000a08067c25 */ /* 0x040fe2000f8e0014 */
[----:B------:R-:W-:Y:S01]  /*2410*/  ULDC.64 UR10, c[0x0][0x320] ;  /* 0x0000c800000a7ab9 */ /* 0x000fe20000000a00 */
[----:B------:R-:W-:Y:S01]  /*2420*/  ULDC.U8 UR26, c[0x0][0x3c3] ;  /* 0x0000f0c0001a7ab9 */ /* 0x000fe20000000000 */
[----:B------:R-:W-:Y:S01]  /*2430*/  ULDC UR25, c[0x0][0x2e0] ;  /* 0x0000b80000197ab9 */ /* 0x000fe20000000800 */
[----:B------:R-:W-:Y:S01]  /*2440*/  IMAD R127, R8, UR5, R127 ;  /* 0x00000005087f7c24 */ /* 0x000fe2000f8e027f */
[----:B------:R-:W-:Y:S01]  /*2450*/  LEA R124, P1, R6, UR10, 0x1 ;  /* 0x0000000a067c7c11 */ /* 0x000fe2000f8208ff */
[----:B------:R-:W-:Y:S01]  /*2460*/  IMAD.WIDE.U32 R14, R8, UR4, R18 ;  /* 0x00000004080e7c25 */ /* 0x000fe2000f8e0012 */
[----:B------:R-:W-:Y:S01]  /*2470*/  ULDC.64 UR4, c[0x0][0x318] ;  /* 0x0000c60000047ab9 */ /* 0x000fe20000000a00 */
[----:B------:R-:W-:-:S02]  /*2480*/  USHF.L.U32 UR24, UR24, 0x1, URZ ;  /* 0x0000000118187899 */ /* 0x000fc4000800063f */
[----:B------:R-:W-:Y:S01]  /*2490*/  IMAD.IADD R125, R7, 0x1, R125 ;  /* 0x00000001077d7824 */ /* 0x000fe200078e027d */
[----:B------:R-:W-:Y:S01]  /*24a0*/  LEA R126, P0, R14, UR4, 0x1 ;  /* 0x000000040e7e7c11 */ /* 0x000fe2000f8008ff */
[----:B------:R-:W-:Y:S01]  /*24b0*/  IMAD.IADD R127, R15, 0x1, R127 ;  /* 0x000000010f7f7824 */ /* 0x000fe200078e027f */
[----:B------:R-:W-:Y:S01]  /*24c0*/  USHF.L.U32 UR22, UR22, 0x1, URZ ;  /* 0x0000000116167899 */ /* 0x000fe2000800063f */
[----:B------:R-:W-:Y:S01]  /*24d0*/  IMAD.SHL.U32 R4, R4, 0x2, RZ ;  /* 0x0000000204047824 */ /* 0x000fe200078e00ff */
[----:B------:R-:W-:Y:S01]  /*24e0*/  LEA.HI.X R125, R6, UR11, R125, 0x1, P1 ;  /* 0x0000000b067d7c11 */ /* 0x000fe200088f0c7d */
[----:B------:R-:W-:Y:S01]  /*24f0*/  ULDC.64 UR10, c[0x0][0x360] ;  /* 0x0000d800000a7ab9 */ /* 0x000fe20000000a00 */
[----:B------:R-:W-:Y:S01]  /*2500*/  LEA.HI.X R127, R14, UR5, R127, 0x1, P0 ;  /* 0x000000050e7f7c11 */ /* 0x000fe200080f0c7f */
[----:B------:R-:W-:Y:S01]  /*2510*/  ULDC.64 UR4, c[0x0][0x358] ;  /* 0x0000d60000047ab9 */ /* 0x000fe20000000a00 */
[----:B------:R-:W-:Y:S01]  /*2520*/  LEA R120, P1, R142, UR12, 0x1 ;  /* 0x0000000c8e787c11 */ /* 0x000fe2000f8208ff */
[----:B------:R-:W-:Y:S01]  /*2530*/  IMAD.SHL.U32 R89, R2, 0x10, RZ ;  /* 0x0000001002597824 */ /* 0x000fe200078e00ff */
[----:B------:R-:W-:Y:S01]  /*2540*/  LEA R122, P0, R146, UR16, 0x1 ;  /* 0x00000010927a7c11 */ /* 0x000fe2000f8008ff */
[----:B------:R-:W-:Y:S01]  /*2550*/  IMAD.SHL.U32 R85, R137, 0x10, RZ ;  /* 0x0000001089557824 */ /* 0x000fe200078e00ff */
[----:B------:R-:W-:Y:S01]  /*2560*/  LEA.HI.X R119, R142, UR13, R145, 0x1, P1 ;  /* 0x0000000d8e777c11 */ /* 0x000fe200088f0c91 */
[----:B------:R-:W-:Y:S01]  /*2570*/  IMAD R7, R159, 0x60, RZ ;  /* 0x000000609f077824 */ /* 0x000fe200078e02ff */
[----:B------:R-:W-:Y:S01]  /*2580*/  LEA.HI.X R123, R146, UR17, R149, 0x1, P0 ;  /* 0x00000011927b7c11 */ /* 0x000fe200080f0c95 */
[C---:B------:R-:W-:Y:S01]  /*2590*/  VIADD R80, R85.reuse, 0x40 ;  /* 0x0000004055507836 */ /* 0x040fe20000000000 */
[C---:B------:R-:W-:Y:S01]  /*25a0*/  IADD3 R16, P1, R4.reuse, UR10, RZ ;  /* 0x0000000a04107c10 */ /* 0x040fe2000ff3e0ff */
[C---:B------:R-:W-:Y:S01]  /*25b0*/  VIADD R76, R85.reuse, 0x80 ;  /* 0x00000080554c7836 */ /* 0x040fe20000000000 */
[----:B------:R-:W-:Y:S01]  /*25c0*/  IADD3 R48, P0, R4, UR4, RZ ;  /* 0x0000000404307c10 */ /* 0x000fe2000ff1e0ff */
[C---:B------:R-:W-:Y:S01]  /*25d0*/  IMAD.IADD R74, R85.reuse, 0x1, R80 ;  /* 0x00000001554a7824 */ /* 0x040fe200078e0250 */
[C---:B------:R-:W-:Y:S01]  /*25e0*/  IADD3.X R17, R0.reuse, UR11, RZ, P1, !PT ;  /* 0x0000000b00117c10 */ /* 0x040fe20008ffe4ff */
[----:B------:R-:W-:Y:S01]  /*25f0*/  IMAD.IADD R72, R85, 0x1, R76 ;  /* 0x0000000155487824 */ /* 0x000fe200078e024c */
[----:B------:R-:W-:Y:S01]  /*2600*/  IADD3.X R49, R0, UR5, RZ, P0, !PT ;  /* 0x0000000500317c10 */ /* 0x000fe200087fe4ff */
[----:B------:R-:W-:Y:S01]  /*2610*/  IMAD.SHL.U32 R5, R161, 0x20, RZ ;  /* 0x00000020a1057824 */ /* 0x000fe200078e00ff */
[C---:B------:R-:W-:Y:S01]  /*2620*/  IADD3 R96, P1, R199.reuse, 0x40, RZ ;  /* 0x00000040c7607810 */ /* 0x040fe20007f3e0ff */
[----:B------:R-:W-:Y:S01]  /*2630*/  IMAD.WIDE.U32 R158, R158, 0x60, RZ ;  /* 0x000000609e9e7825 */ /* 0x000fe200078e00ff */
[----:B------:R-:W-:Y:S01]  /*2640*/  IADD3 R104, P0, R199, 0x80, RZ ;  /* 0x00000080c7687810 */ /* 0x000fe20007f1e0ff */
[----:B------:R-:W-:Y:S01]  /*2650*/  ULDC.64 UR16, c[0x0][0x250] ;  /* 0x0000940000107ab9 */ /* 0x000fe20000000a00 */
[----:B------:R-:W-:Y:S01]  /*2660*/  IADD3 R128, P4, R130, UR10, RZ ;  /* 0x0000000a82807c10 */ /* 0x000fe2000ff9e0ff */
[--C-:B------:R-:W-:Y:S01]  /*2670*/  IMAD.X R97, RZ, RZ, R198.reuse, P1 ;  /* 0x000000ffff617224 */ /* 0x100fe200008e06c6 */
[-C--:B------:R-:W-:Y:S01]  /*2680*/  IADD3 R98, P1, R96, R199.reuse, RZ ;  /* 0x000000c760627210 */ /* 0x080fe20007f3e0ff */
[--C-:B------:R-:W-:Y:S01]  /*2690*/  IMAD.X R105, RZ, RZ, R198.reuse, P0 ;  /* 0x000000ffff697224 */ /* 0x100fe200000e06c6 */
[-C--:B------:R-:W-:Y:S01]  /*26a0*/  IADD3 R106, P0, R104, R199.reuse, RZ ;  /* 0x000000c7686a7210 */ /* 0x080fe20007f1e0ff */
[C---:B------:R-:W-:Y:S01]  /*26b0*/  IMAD.SHL.U32 R82, R137.reuse, 0x20, RZ ;  /* 0x0000002089527824 */ /* 0x040fe200078e00ff */
[----:B------:R-:W-:Y:S01]  /*26c0*/  IADD3 R130, P2, R130, UR4, RZ ;  /* 0x0000000482827c10 */ /* 0x000fe2000ff5e0ff */
[----:B------:R-:W-:Y:S01]  /*26d0*/  IMAD R78, R137, 0x30, RZ ;  /* 0x00000030894e7824 */ /* 0x000fe200078e02ff */
[----:B------:R-:W-:Y:S01]  /*26e0*/  IADD3.X R129, R131, UR11, RZ, P4, !PT ;  /* 0x0000000b83817c10 */ /* 0x000fe2000a7fe4ff */
[----:B------:R-:W-:Y:S01]  /*26f0*/  IMAD.X R107, R105, 0x1, R198, P0 ;  /* 0x00000001696b7824 */ /* 0x000fe200000e06c6 */
[-C--:B------:R-:W-:Y:S01]  /*2700*/  IADD3.X R99, R97, R198.reuse, RZ, P1, !PT ;  /* 0x000000c661637210 */ /* 0x080fe20000ffe4ff */
[C---:B------:R-:W-:Y:S01]  /*2710*/  IMAD.IADD R70, R85.reuse, 0x1, R74 ;  /* 0x0000000155467824 */ /* 0x040fe200078e024a */
[-C--:B------:R-:W-:Y:S01]  /*2720*/  IADD3 R111, P1, R98, R199.reuse, RZ ;  /* 0x000000c7626f7210 */ /* 0x080fe20007f3e0ff */
[----:B------:R-:W-:Y:S01]  /*2730*/  IMAD.IADD R68, R85, 0x1, R72 ;  /* 0x0000000155447824 */ /* 0x000fe200078e0248 */
[----:B------:R-:W-:Y:S01]  /*2740*/  IADD3 R92, P4, R89, 0x40, RZ ;  /* 0x00000040595c7810 */ /* 0x000fe20007f9e0ff */
[----:B------:R-:W-:Y:S01]  /*2750*/  IMAD.WIDE.U32 R160, R160, 0x20, RZ ;  /* 0x00000020a0a07825 */ /* 0x000fe200078e00ff */
[----:B------:R-:W-:Y:S01]  /*2760*/  IADD3.X R131, R131, UR5, RZ, P2, !PT ;  /* 0x0000000583837c10 */ /* 0x000fe200097fe4ff */
[----:B------:R-:W-:Y:S01]  /*2770*/  ULDC UR4, c[0x0][0x2e0] ;  /* 0x0000b80000047ab9 */ /* 0x000fe20000000800 */
[----:B------:R-:W-:Y:S01]  /*2780*/  IADD3 R115, P0, R106, R199, RZ ;  /* 0x000000c76a737210 */ /* 0x000fe20007f1e0ff */
[----:B------:R-:W-:Y:S01]  /*2790*/  IMAD.X R110, R99, 0x1, R198, P1 ;  /* 0x00000001636e7824 */ /* 0x000fe200008e06c6 */
[----:B------:R-:W-:Y:S01]  /*27a0*/  IADD3 R100, P2, R89, 0x80, RZ ;  /* 0x0000008059647810 */ /* 0x000fe20007f5e0ff */
[--C-:B------:R-:W-:Y:S01]  /*27b0*/  IMAD.X R93, RZ, RZ, R86.reuse, P4 ;  /* 0x000000ffff5d7224 */ /* 0x100fe200020e0656 */
[----:B------:R-:W-:Y:S01]  /*27c0*/  IADD3.X R114, R107, R198, RZ, P0, !PT ;  /* 0x000000c66b727210 */ /* 0x000fe200007fe4ff */
[----:B------:R-:W-:Y:S01]  /*27d0*/  IMAD.SHL.U32 R91, R2, 0x20, RZ ;  /* 0x00000020025b7824 */ /* 0x000fe200078e00ff */
[-C--:B------:R-:W-:Y:S01]  /*27e0*/  IADD3 R94, P1, R92, R89.reuse, RZ ;  /* 0x000000595c5e7210 */ /* 0x080fe20007f3e0ff */
[--C-:B------:R-:W-:Y:S01]  /*27f0*/  IMAD.X R101, RZ, RZ, R86.reuse, P2 ;  /* 0x000000ffff657224 */ /* 0x100fe200010e0656 */
[-C--:B------:R-:W-:Y:S01]  /*2800*/  IADD3 R102, P0, R100, R89.reuse, RZ ;  /* 0x0000005964667210 */ /* 0x080fe20007f1e0ff */
[----:B------:R-:W-:Y:S01]  /*2810*/  VIADD R66, R150, 0x10 ;  /* 0x0000001096427836 */ /* 0x000fe20000000000 */
[-C--:B------:R-:W-:Y:S01]  /*2820*/  IADD3 R109, P4, R94, R89.reuse, RZ ;  /* 0x000000595e6d7210 */ /* 0x080fe20007f9e0ff */
[----:B------:R-:W-:Y:S01]  /*2830*/  VIADD R64, R150, 0x30 ;  /* 0x0000003096407836 */ /* 0x000fe20000000000 */
[----:B------:R-:W-:Y:S01]  /*2840*/  IADD3 R113, P2, R102, R89, RZ ;  /* 0x0000005966717210 */ /* 0x000fe20007f5e0ff */
[--C-:B------:R-:W-:Y:S01]  /*2850*/  IMAD.X R103, R101, 0x1, R86.reuse, P0 ;  /* 0x0000000165677824 */ /* 0x100fe200000e0656 */
[----:B------:R-:W-:Y:S01]  /*2860*/  IADD3.X R95, R93, R86, RZ, P1, !PT ;  /* 0x000000565d5f7210 */ /* 0x000fe20000ffe4ff */
[----:B------:R-:W-:Y:S01]  /*2870*/  IMAD.MOV.U32 R11, RZ, RZ, R133 ;  /* 0x000000ffff0b7224 */ /* 0x000fe200078e0085 */
[----:B------:R-:W-:Y:S01]  /*2880*/  IADD3 R118, R159, R7, RZ ;  /* 0x000000079f767210 */ /* 0x000fe20007ffe0ff */
[----:B------:R-:W-:Y:S01]  /*2890*/  IMAD.IADD R90, R161, 0x1, R5 ;  /* 0x00000001a15a7824 */ /* 0x000fe200078e0205 */
[----:B------:R-:W-:Y:S01]  /*28a0*/  SHF.R.S32.HI R83, RZ, 0x1f, R85 ;  /* 0x0000001fff537819 */ /* 0x000fe20000011455 */
[----:B------:R-:W-:Y:S01]  /*28b0*/  IMAD.X R108, R95, 0x1, R86, P4 ;  /* 0x000000015f6c7824 */ /* 0x000fe200020e0656 */
[----:B------:R-:W-:Y:S01]  /*28c0*/  SHF.R.S32.HI R81, RZ, 0x1f, R82 ;  /* 0x0000001fff517819 */ /* 0x000fe20000011452 */
[----:B------:R-:W-:Y:S01]  /*28d0*/  IMAD.X R112, R103, 0x1, R86, P2 ;  /* 0x0000000167707824 */ /* 0x000fe200010e0656 */
[----:B------:R-:W-:Y:S01]  /*28e0*/  SHF.R.S32.HI R77, RZ, 0x1f, R78 ;  /* 0x0000001fff4d7819 */ /* 0x000fe2000001144e */
[----:B------:R-:W-:Y:S01]  /*28f0*/  ULDC UR5, c[0x0][0x2e0] ;  /* 0x0000b80000057ab9 */ /* 0x000fe20000000800 */
[----:B------:R-:W-:Y:S01]  /*2900*/  SHF.R.S32.HI R79, RZ, 0x1f, R80 ;  /* 0x0000001fff4f7819 */ /* 0x000fe20000011450 */
[----:B------:R-:W-:Y:S01]  /*2910*/  ULDC.64 UR10, c[0x0][0x248] ;  /* 0x00009200000a7ab9 */ /* 0x000fe20000000a00 */
[----:B------:R-:W-:Y:S01]  /*2920*/  SHF.R.S32.HI R75, RZ, 0x1f, R76 ;  /* 0x0000001fff4b7819 */ /* 0x000fe2000001144c */
[----:B------:R-:W-:Y:S01]  /*2930*/  ULDC.64 UR12, c[0x0][0x230] ;  /* 0x00008c00000c7ab9 */ /* 0x000fe20000000a00 */
[----:B------:R-:W-:Y:S01]  /*2940*/  SHF.R.S32.HI R73, RZ, 0x1f, R74 ;  /* 0x0000001fff497819 */ /* 0x000fe2000001144a */
[----:B------:R-:W-:Y:S01]  /*2950*/  ULDC.64 UR14, c[0x0][0x238] ;  /* 0x00008e00000e7ab9 */ /* 0x000fe20000000a00 */
[----:B------:R-:W-:-:S02]  /*2960*/  SHF.R.S32.HI R71, RZ, 0x1f, R72 ;  /* 0x0000001fff477819 */ /* 0x000fc40000011448 */
[----:B------:R-:W-:Y:S02]  /*2970*/  SHF.R.S32.HI R69, RZ, 0x1f, R70 ;  /* 0x0000001fff457819 */ /* 0x000fe40000011446 */
[----:B------:R-:W-:-:S07]  /*2980*/  SHF.R.S32.HI R67, RZ, 0x1f, R68 ;  /* 0x0000001fff437819 */ /* 0x000fce0000011444 */
.L_x_928:
[----:B------:R-:W-:Y:S01]  /*2990*/  IMAD.SHL.U32 R15, R11, 0x40, RZ ;  /* 0x000000400b0f7824 */ /* 0x000fe200078e00ff */
[----:B------:R-:W1:Y:S01]  /*29a0*/  LDC R0, c[0x0][0x340] ;  /* 0x0000d000ff007b82 */ /* 0x000e620000000800 */
[----:B------:R-:W-:Y:S02]  /*29b0*/  BSSY B0, `(.L_x_836) ;  /* 0x0000013000007945 */ /* 0x000fe40003800000 */
[----:B------:R-:W-:Y:S04]  /*29c0*/  VIADD R14, R15, 0xffffffc0 ;  /* 0xffffffc00f0e7836 */ /* 0x000fe80000000000 */
[--C-:B------:R-:W-:Y:S02]  /*29d0*/  IMAD.IADD R165, R61, 0x1, -R14.reuse ;  /* 0x000000013da57824 */ /* 0x100fe400078e0a0e */
[----:B------:R-:W-:Y:S03]  /*29e0*/  IMAD.IADD R163, R87, 0x1, -R14 ;  /* 0x0000000157a37824 */ /* 0x000fe600078e0a0e */
[-C--:B------:R-:W-:Y:S02]  /*29f0*/  ISETP.GE.AND P4, PT, R150, R165.reuse, PT ;  /* 0x000000a59600720c */ /* 0x080fe40003f86270 */
[----:B------:R-:W-:Y:S02]  /*2a00*/  ISETP.GE.AND P0, PT, R66, R165, PT ;  /* 0x000000a54200720c */ /* 0x000fe40003f06270 */
[----:B------:R-:W-:Y:S02]  /*2a10*/  ISETP.GE.AND P4, PT, R150, R163, !P4 ;  /* 0x000000a39600720c */ /* 0x000fe40006786270 */
[----:B------:R-:W-:Y:S02]  /*2a20*/  ISETP.GE.AND P5, PT, R65, R165, PT ;  /* 0x000000a54100720c */ /* 0x000fe40003fa6270 */
[----:B------:R-:W-:Y:S09]  /*2a30*/  ISETP.GE.AND P0, PT, R66, R163, !P0 ;  /* 0x000000a34200720c */ /* 0x000ff20004706270 */
[----:B--2---:R-:W-:Y:S05]  /*2a40*/  @!P4 BRA `(.L_x_837) ;  /* 0x000000000024c947 */ /* 0x004fea0003800000 */
[----:B------:R-:W-:Y:S02]  /*2a50*/  ISETP.NE.AND P1, PT, R135, RZ, PT ;  /* 0x000000ff8700720c */ /* 0x000fe40003f25270 */
[----:B------:R-:W-:Y:S11]  /*2a60*/  ISETP.NE.AND P2, PT, R134, RZ, PT ;  /* 0x000000ff8600720c */ /* 0x000ff60003f45270 */
[----:B------:R-:W2:Y:S04]  /*2a70*/  @P1 LDG.E.128 R24, desc[UR6][R124.64] ;  /* 0x000000067c181981 */ /* 0x000ea8000c1e1d00 */
[----:B--2---:R2:W-:Y:S01]  /*2a80*/  @P1 STG.E.128 desc[UR6][R122.64], R24 ;  /* 0x000000187a001986 */ /* 0x0045e2000c101d06 */
[----:B------:R-:W-:Y:S03]  /*2a90*/  ISETP.NE.AND P1, PT, R132, RZ, PT ;  /* 0x000000ff8400720c */ /* 0x000fe60003f25270 */
[----:B------:R-:W3:Y:S04]  /*2aa0*/  @P2 LDG.E.128 R20, desc[UR6][R124.64+0x80] ;  /* 0x000080067c142981 */ /* 0x000ee8000c1e1d00 */
[----:B---3--:R2:W-:Y:S06]  /*2ab0*/  @P2 STG.E.128 desc[UR6][R122.64+0x80], R20 ;  /* 0x000080147a002986 */ /* 0x0085ec000c101d06 */
[----:B------:R-:W3:Y:S04]  /*2ac0*/  @P1 LDG.E.128 R4, desc[UR6][R124.64+0x100] ;  /* 0x000100067c041981 */ /* 0x000ee8000c1e1d00 */
[----:B---3--:R2:W-:Y:S02]  /*2ad0*/  @P1 STG.E.128 desc[UR6][R122.64+0x100], R4 ;  /* 0x000100047a001986 */ /* 0x0085e4000c101d06 */
.L_x_837:
[----:B------:R-:W-:Y:S05]  /*2ae0*/  BSYNC B0 ;  /* 0x0000000000007941 */ /* 0x000fea0003800000 */
.L_x_836:
[----:B------:R-:W-:Y:S04]  /*2af0*/  BSSY B0, `(.L_x_838) ;  /* 0x000000f000007945 */ /* 0x000fe80003800000 */
[----:B------:R-:W-:Y:S05]  /*2b00*/  @!P0 BRA `(.L_x_839) ;  /* 0x0000000000348947 */ /* 0x000fea0003800000 */
[----:B------:R-:W-:Y:S02]  /*2b10*/  ISETP.NE.AND P1, PT, R135, RZ, PT ;  /* 0x000000ff8700720c */ /* 0x000fe40003f25270 */
[----:B------:R-:W-:Y:S02]  /*2b20*/  IADD3 R18, P0, R124, UR24, RZ ;  /* 0x000000187c127c10 */ /* 0x000fe4000ff1e0ff */
[----:B------:R-:W-:Y:S02]  /*2b30*/  LEA R2, P2, R201, R122, 0x1 ;  /* 0x0000007ac9027211 */ /* 0x000fe400078408ff */
[----:B------:R-:W-:Y:S02]  /*2b40*/  IADD3.X R19, R125, UR23, RZ, P0, !PT ;  /* 0x000000177d137c10 */ /* 0x000fe400087fe4ff */
[----:B------:R-:W-:Y:S02]  /*2b50*/  ISETP.NE.AND P0, PT, R134, RZ, PT ;  /* 0x000000ff8600720c */ /* 0x000fe40003f05270 */
[----:B------:R-:W-:Y:S03]  /*2b60*/  LEA.HI.X R3, R201, R123, R200, 0x1, P2 ;  /* 0x0000007bc9037211 */ /* 0x000fe600010f0cc8 */
[----:B--2---:R-:W2:Y:S04]  /*2b70*/  @P1 LDG.E.128 R24, desc[UR6][R18.64] ;  /* 0x0000000612181981 */ /* 0x004ea8000c1e1d00 */
[----:B--2---:R3:W-:Y:S01]  /*2b80*/  @P1 STG.E.128 desc[UR6][R2.64], R24 ;  /* 0x0000001802001986 */ /* 0x0047e2000c101d06 */
[----:B------:R-:W-:Y:S03]  /*2b90*/  ISETP.NE.AND P1, PT, R132, RZ, PT ;  /* 0x000000ff8400720c */ /* 0x000fe60003f25270 */
[----:B------:R-:W2:Y:S04]  /*2ba0*/  @P0 LDG.E.128 R20, desc[UR6][R18.64+0x80] ;  /* 0x0000800612140981 */ /* 0x000ea8000c1e1d00 */
[----:B--2---:R3:W-:Y:S06]  /*2bb0*/  @P0 STG.E.128 desc[UR6][R2.64+0x80], R20 ;  /* 0x0000801402000986 */ /* 0x0047ec000c101d06 */
[----:B------:R-:W2:Y:S04]  /*2bc0*/  @P1 LDG.E.128 R4, desc[UR6][R18.64+0x100] ;  /* 0x0001000612041981 */ /* 0x000ea8000c1e1d00 */
[----:B--2---:R3:W-:Y:S02]  /*2bd0*/  @P1 STG.E.128 desc[UR6][R2.64+0x100], R4 ;  /* 0x0001000402001986 */ /* 0x0047e4000c101d06 */
.L_x_839:
[----:B------:R-:W-:Y:S05]  /*2be0*/  BSYNC B0 ;  /* 0x0000000000007941 */ /* 0x000fea0003800000 */
.L_x_838:
[----:B------:R-:W-:Y:S01]  /*2bf0*/  ISETP.GE.AND P5, PT, R65, R163, !P5 ;  /* 0x000000a34100720c */ /* 0x000fe20006fa6270 */
[----:B------:R-:W-:Y:S01]  /*2c00*/  BSSY B0, `(.L_x_840) ;  /* 0x0000011000007945 */ /* 0x000fe20003800000 */
[C---:B------:R-:W-:Y:S04]  /*2c10*/  ISETP.GE.AND P0, PT, R64.reuse, R165, PT ;  /* 0x000000a54000720c */ /* 0x040fe80003f06270 */
[----:B------:R-:W-:Y:S07]  /*2c20*/  ISETP.GE.AND P0, PT, R64, R163, !P0 ;  /* 0x000000a34000720c */ /* 0x000fee0004706270 */
[----:B------:R-:W-:Y:S06]  /*2c30*/  @!P5 BRA `(.L_x_841) ;  /* 0x000000000034d947 */ /* 0x000fec0003800000 */
[----:B------:R-:W-:Y:S02]  /*2c40*/  ISETP.NE.AND P2, PT, R135, RZ, PT ;  /* 0x000000ff8700720c */ /* 0x000fe40003f45270 */
[----:B------:R-:W-:Y:S02]  /*2c50*/  IADD3 R18, P1, R124, UR22, RZ ;  /* 0x000000167c127c10 */ /* 0x000fe4000ff3e0ff */
[----:B---3--:R-:W-:Y:S02]  /*2c60*/  IADD3 R2, P5, R122, R117, RZ ;  /* 0x000000757a027210 */ /* 0x008fe40007fbe0ff */
[----:B------:R-:W-:Y:S02]  /*2c70*/  IADD3.X R19, R125, UR19, RZ, P1, !PT ;  /* 0x000000137d137c10 */ /* 0x000fe40008ffe4ff */
[----:B------:R-:W-:Y:S01]  /*2c80*/  ISETP.NE.AND P1, PT, R134, RZ, PT ;  /* 0x000000ff8600720c */ /* 0x000fe20003f25270 */
[----:B------:R-:W-:Y:S04]  /*2c90*/  IMAD.X R3, R123, 0x1, R116, P5 ;  /* 0x000000017b037824 */ /* 0x000fe800028e0674 */
[----:B--2---:R-:W2:Y:S04]  /*2ca0*/  @P2 LDG.E.128 R24, desc[UR6][R18.64] ;  /* 0x0000000612182981 */ /* 0x004ea8000c1e1d00 */
[----:B--2---:R4:W-:Y:S01]  /*2cb0*/  @P2 STG.E.128 desc[UR6][R2.64], R24 ;  /* 0x0000001802002986 */ /* 0x0049e2000c101d06 */
[----:B------:R-:W-:Y:S03]  /*2cc0*/  ISETP.NE.AND P2, PT, R132, RZ, PT ;  /* 0x000000ff8400720c */ /* 0x000fe60003f45270 */
[----:B------:R-:W2:Y:S04]  /*2cd0*/  @P1 LDG.E.128 R20, desc[UR6][R18.64+0x80] ;  /* 0x0000800612141981 */ /* 0x000ea8000c1e1d00 */
[----:B--2---:R4:W-:Y:S06]  /*2ce0*/  @P1 STG.E.128 desc[UR6][R2.64+0x80], R20 ;  /* 0x0000801402001986 */ /* 0x0049ec000c101d06 */
[----:B------:R-:W2:Y:S04]  /*2cf0*/  @P2 LDG.E.128 R4, desc[UR6][R18.64+0x100] ;  /* 0x0001000612042981 */ /* 0x000ea8000c1e1d00 */
[----:B--2---:R4:W-:Y:S02]  /*2d00*/  @P2 STG.E.128 desc[UR6][R2.64+0x100], R4 ;  /* 0x0001000402002986 */ /* 0x0049e4000c101d06 */
.L_x_841:
[----:B------:R-:W-:Y:S05]  /*2d10*/  BSYNC B0 ;  /* 0x0000000000007941 */ /* 0x000fea0003800000 */
.L_x_840:
[----:B------:R-:W-:Y:S01]  /*2d20*/  ISETP.NE.AND P5, PT, RZ, UR4, PT ;  /* 0x00000004ff007c0c */ /* 0x000fe2000bfa5270 */
[----:B------:R-:W-:Y:S01]  /*2d30*/  BSSY B0, `(.L_x_842) ;  /* 0x0000010000007945 */ /* 0x000fe20003800000 */
[----:B-1-34-:R-:W-:Y:S03]  /*2d40*/  LEA R3, -R0, RZ, 0x6 ;  /* 0x000000ff00037211 */ /* 0x01afe600078e31ff */
[----:B------:R-:W-:Y:S05]  /*2d50*/  @!P0 BRA `(.L_x_843) ;  /* 0x0000000000348947 */ /* 0x000fea0003800000 */
[----:B------:R-:W-:Y:S02]  /*2d60*/  ISETP.NE.AND P1, PT, R135, RZ, PT ;  /* 0x000000ff8700720c */ /* 0x000fe40003f25270 */
[----:B------:R-:W-:Y:S02]  /*2d70*/  IADD3 R28, P0, R124, UR20, RZ ;  /* 0x000000147c1c7c10 */ /* 0x000fe4000ff1e0ff */
[----:B------:R-:W-:Y:S02]  /*2d80*/  IADD3 R18, P2, R122, R158, RZ ;  /* 0x0000009e7a127210 */ /* 0x000fe40007f5e0ff */
        /* <DEDUP_REMOVED lines=10> */
.L_x_843:
[----:B------:R-:W-:Y:S05]  /*2e30*/  BSYNC B0 ;  /* 0x0000000000007941 */ /* 0x000fea0003800000 */
.L_x_842:
[C---:B------:R-:W-:Y:S04]  /*2e40*/  LEA R124, P0, R3.reuse, R124, 0x1 ;  /* 0x0000007c037c7211 */ /* 0x040fe800078008ff */
[----:B------:R-:W-:Y:S01]  /*2e50*/  LEA.HI.X.SX32 R125, R3, R125, 0x1, P0 ;  /* 0x0000007d037d7211 */ /* 0x000fe200000f0eff */
[----:B------:R-:W-:Y:S08]  /*2e60*/  @!P5 BRA `(.L_x_844) ;  /* 0x000000780094d947 */ /* 0x000ff00003800000 */
[----:B------:R-:W-:Y:S11]  /*2e70*/  ISETP.NE.AND P0, PT, RZ, UR26, PT ;  /* 0x0000001aff007c0c */ /* 0x000ff6000bf05270 */
[----:B------:R-:W-:Y:S02]  /*2e80*/  @!UPT UIADD3 URZ, URZ, URZ, URZ ;  /* 0x0000003f3f3ff290 */ /* 0x000fe4000fffe03f */
[----:B------:R-:W-:Y:S05]  /*2e90*/  @!P0 BRA `(.L_x_845) ;  /* 0x0000002c004c8947 */ /* 0x000fea0003800000 */
[----:B------:R-:W-:Y:S04]  /*2ea0*/  BSSY B1, `(.L_x_846) ;  /* 0x00000a3000017945 */ /* 0x000fe80003800000 */
[----:B------:R-:W-:Y:S05]  /*2eb0*/  @!P4 BRA `(.L_x_847) ;  /* 0x000000080084c947 */ /* 0x000fea0003800000 */
[----:B------:R-:W3:Y:S01]  /*2ec0*/  LDC R3, c[0x0][0x2d0] ;  /* 0x0000b400ff037b82 */ /* 0x000ee20000000800 */
[----:B------:R-:W-:Y:S01]  /*2ed0*/  BSSY B0, `(.L_x_848) ;  /* 0x0000037000007945 */ /* 0x000fe20003800000 */
[-C--:B---3--:R-:W-:Y:S02]  /*2ee0*/  ISETP.GE.AND P0, PT, R12, R3.reuse, PT ;  /* 0x000000030c00720c */ /* 0x088fe40003f06270 */
[-C--:B------:R-:W-:Y:S02]  /*2ef0*/  ISETP.GE.AND P2, PT, R10, R3.reuse, PT ;  /* 0x000000030a00720c */ /* 0x080fe40003f46270 */
[----:B------:R-:W-:Y:S09]  /*2f00*/  ISETP.GE.AND P1, PT, R9, R3, PT ;  /* 0x000000030900720c */ /* 0x000ff20003f26270 */
[----:B------:R-:W-:Y:S05]  /*2f10*/  @P0 BRA `(.L_x_849) ;  /* 0x0000000000c80947 */ /* 0x000fea0003800000 */
[----:B------:R-:W-:Y:S01]  /*2f20*/  ISETP.GE.AND P0, PT, R12, UR4, PT ;  /* 0x000000040c007c0c */ /* 0x000fe2000bf06270 */
[----:B-12---:R-:W2:Y:S01]  /*2f30*/  LDG.E.128 R20, desc[UR6][R126.64] ;  /* 0x000000067e147981 */ /* 0x006ea2000c1e1d00 */
[----:B------:R-:W-:Y:S11]  /*2f40*/  MOV R121, R119 ;  /* 0x0000007700797202 */ /* 0x000ff60000000f00 */
[----:B------:R-:W3:Y:S06]  /*2f50*/  @!P0 LDG.E.64 R6, desc[UR6][R16.64] ;  /* 0x0000000610068981 */ /* 0x000eec000c1e1b00 */
[----:B------:R-:W4:Y:S01]  /*2f60*/  @!P0 LDG.E.64 R30, desc[UR6][R48.64] ;  /* 0x00000006301e8981 */ /* 0x000f22000c1e1b00 */
[--C-:B---3--:R-:W-:Y:S01]  /*2f70*/  @!P0 HADD2.F32 R19, -RZ, R6.reuse.H0_H0 ;  /* 0x20000006ff138230 */ /* 0x108fe20000004100 */
[----:B--2---:R-:W-:Y:S01]  /*2f80*/  @!P0 MOV R5, R20 ;  /* 0x0000001400058202 */ /* 0x004fe20000000f00 */
[----:B------:R-:W-:Y:S01]  /*2f90*/  @!P0 HADD2.F32 R8, -RZ, R6.H1_H1 ;  /* 0x30000006ff088230 */ /* 0x000fe20000004100 */
[----:B------:R-:W-:Y:S03]  /*2fa0*/  @!P0 MOV R6, R23 ;  /* 0x0000001700068202 */ /* 0x000fe60000000f00 */
[--C-:B------:R-:W-:Y:S02]  /*2fb0*/  @!P0 HADD2.F32 R25, -RZ, R5.reuse.H1_H1 ;  /* 0x30000005ff198230 */ /* 0x100fe40000004100 */
[----:B------:R-:W-:Y:S02]  /*2fc0*/  @!P0 HADD2.F32 R18, -RZ, R5.H0_H0 ;  /* 0x20000005ff128230 */ /* 0x000fe40000004100 */
[--C-:B----4-:R-:W-:Y:S02]  /*2fd0*/  @!P0 HADD2.F32 R27, -RZ, R30.reuse.H0_H0 ;  /* 0x2000001eff1b8230 */ /* 0x110fe40000004100 */
[CC--:B------:R-:W-:Y:S01]  /*2fe0*/  @!P0 FMUL.FTZ R33, R25.reuse, R19.reuse ;  /* 0x0000001319218220 */ /* 0x0c0fe20000410000 */
[--C-:B------:R-:W-:Y:S02]  /*2ff0*/  @!P0 HADD2.F32 R5, -RZ, R7.reuse.H0_H0 ;  /* 0x20000007ff058230 */ /* 0x100fe40000004100 */
[C---:B------:R-:W-:Y:S01]  /*3000*/  @!P0 FMUL.FTZ R0, R18.reuse, R19 ;  /* 0x0000001312008220 */ /* 0x040fe20000410000 */
[----:B------:R-:W-:Y:S01]  /*3010*/  @!P0 MOV R19, R21 ;  /* 0x0000001500138202 */ /* 0x000fe20000000f00 */
[----:B------:R-:W-:Y:S02]  /*3020*/  @!P0 HADD2.F32 R7, -RZ, R7.H1_H1 ;  /* 0x30000007ff078230 */ /* 0x000fe40000004100 */
[-C--:B------:R-:W-:Y:S01]  /*3030*/  @!P0 FFMA.FTZ R33, R18, R27.reuse, -R33 ;  /* 0x0000001b12218223 */ /* 0x080fe20000010821 */
[----:B------:R-:W-:Y:S01]  /*3040*/  @!P0 MOV R18, R22 ;  /* 0x0000001600128202 */ /* 0x000fe20000000f00 */
[----:B------:R-:W-:Y:S02]  /*3050*/  @!P0 HADD2.F32 R24, -RZ, R30.H1_H1 ;  /* 0x3000001eff188230 */ /* 0x000fe40000004100 */
[----:B------:R-:W-:Y:S01]  /*3060*/  @!P0 FFMA.FTZ R0, R25, R27, R0 ;  /* 0x0000001b19008223 */ /* 0x000fe20000010000 */
[--C-:B------:R-:W-:Y:S02]  /*3070*/  @!P0 HADD2.F32 R25, -RZ, R19.reuse.H1_H1 ;  /* 0x30000013ff198230 */ /* 0x100fe40000004100 */
[----:B------:R-:W-:Y:S02]  /*3080*/  @!P0 HADD2.F32 R19, -RZ, R19.H0_H0 ;  /* 0x20000013ff138230 */ /* 0x000fe40000004100 */
[----:B------:R-:W-:Y:S01]  /*3090*/  @!P0 F2FP.F16.F32.PACK_AB R33, R0, R33 ;  /* 0x000000210021823e */ /* 0x000fe200000000ff */
[--C-:B------:R-:W-:Y:S02]  /*30a0*/  @!P0 HADD2.F32 R26, -RZ, R18.reuse.H1_H1 ;  /* 0x30000012ff1a8230 */ /* 0x100fe40000004100 */
[-C--:B------:R-:W-:Y:S01]  /*30b0*/  @!P0 FMUL.FTZ R35, R25, R8.reuse ;  /* 0x0000000819238220 */ /* 0x080fe20000410000 */
[----:B------:R-:W-:Y:S01]  /*30c0*/  @!P0 HADD2.F32 R18, -RZ, R18.H0_H0 ;  /* 0x20000012ff128230 */ /* 0x000fe20000004100 */
[----:B------:R-:W-:Y:S01]  /*30d0*/  @!P0 MOV R20, R33 ;  /* 0x0000002100148202 */ /* 0x000fe20000000f00 */
[--C-:B------:R-:W-:Y:S02]  /*30e0*/  @!P0 HADD2.F32 R27, -RZ, R6.reuse.H1_H1 ;  /* 0x30000006ff1b8230 */ /* 0x100fe40000004100 */
[----:B------:R-:W-:Y:S01]  /*30f0*/  @!P0 FMUL.FTZ R2, R19, R8 ;  /* 0x0000000813028220 */ /* 0x000fe20000410000 */
[----:B------:R-:W-:Y:S02]  /*3100*/  @!P0 HADD2.F32 R6, -RZ, R6.H0_H0 ;  /* 0x20000006ff068230 */ /* 0x000fe40000004100 */
[-C--:B------:R-:W-:Y:S01]  /*3110*/  @!P0 FMUL.FTZ R3, R18, R5.reuse ;  /* 0x0000000512038220 */ /* 0x080fe20000410000 */
[--C-:B------:R-:W-:Y:S02]  /*3120*/  @!P0 HADD2.F32 R29, -RZ, R31.reuse.H0_H0 ;  /* 0x2000001fff1d8230 */ /* 0x100fe40000004100 */
[----:B------:R-:W-:Y:S01]  /*3130*/  @!P0 FMUL.FTZ R28, R26, R5 ;  /* 0x000000051a1c8220 */ /* 0x000fe20000410000 */
[----:B------:R-:W-:Y:S02]  /*3140*/  @!P0 HADD2.F32 R31, -RZ, R31.H1_H1 ;  /* 0x3000001fff1f8230 */ /* 0x000fe40000004100 */
[-C--:B------:R-:W-:Y:S01]  /*3150*/  @!P0 FMUL.FTZ R37, R27, R7.reuse ;  /* 0x000000071b258220 */ /* 0x080fe20000410000 */
[----:B------:R-:W-:Y:S01]  /*3160*/  @!P0 FMUL.FTZ R4, R6, R7 ;  /* 0x0000000706048220 */ /* 0x000fe20000410000 */
[-C--:B------:R-:W-:Y:S01]  /*3170*/  @!P0 FFMA.FTZ R2, R25, R24.reuse, R2 ;  /* 0x0000001819028223 */ /* 0x080fe20000010002 */
[-C--:B------:R-:W-:Y:S01]  /*3180*/  @!P0 FFMA.FTZ R3, R26, R29.reuse, R3 ;  /* 0x0000001d1a038223 */ /* 0x080fe20000010003 */
[----:B------:R-:W-:Y:S01]  /*3190*/  @!P0 FFMA.FTZ R35, R19, R24, -R35 ;  /* 0x0000001813238223 */ /* 0x000fe20000010823 */
[----:B------:R-:W-:Y:S01]  /*31a0*/  @!P0 FFMA.FTZ R28, R18, R29, -R28 ;  /* 0x0000001d121c8223 */ /* 0x000fe2000001081c */
[-C--:B------:R-:W-:Y:S01]  /*31b0*/  @!P0 FFMA.FTZ R37, R6, R31.reuse, -R37 ;  /* 0x0000001f06258223 */ /* 0x080fe20000010825 */
[----:B------:R-:W-:Y:S02]  /*31c0*/  @!P0 FFMA.FTZ R4, R27, R31, R4 ;  /* 0x0000001f1b048223 */ /* 0x000fe40000010004 */
[----:B------:R-:W-:Y:S02]  /*31d0*/  @!P0 F2FP.F16.F32.PACK_AB R32, R2, R35 ;  /* 0x000000230220823e */ /* 0x000fe400000000ff */
[----:B------:R-:W-:Y:S02]  /*31e0*/  @!P0 F2FP.F16.F32.PACK_AB R28, R3, R28 ;  /* 0x0000001c031c823e */ /* 0x000fe400000000ff */
[----:B------:R-:W-:Y:S02]  /*31f0*/  @!P0 F2FP.F16.F32.PACK_AB R37, R4, R37 ;  /* 0x000000250425823e */ /* 0x000fe400000000ff */
[----:B------:R-:W-:Y:S02]  /*3200*/  @!P0 MOV R21, R32 ;  /* 0x0000002000158202 */ /* 0x000fe40000000f00 */
[----:B------:R-:W-:Y:S02]  /*3210*/  @!P0 MOV R22, R28 ;  /* 0x0000001c00168202 */ /* 0x000fe40000000f00 */
[----:B------:R-:W-:Y:S05]  /*3220*/  @!P0 MOV R23, R37 ;  /* 0x0000002500178202 */ /* 0x000fea0000000f00 */
[----:B------:R3:W-:Y:S02]  /*3230*/  STG.E.128 desc[UR6][R120.64], R20 ;  /* 0x0000001478007986 */ /* 0x0007e4000c101d06 */
.L_x_849:
[----:B------:R-:W-:Y:S05]  /*3240*/  BSYNC B0 ;  /* 0x0000000000007941 */ /* 0x000fea0003800000 */
.L_x_848:
[----:B------:R-:W-:Y:S04]  /*3250*/  BSSY B0, `(.L_x_850) ;  /* 0x0000034000007945 */ /* 0x000fe80003800000 */
[----:B------:R-:W-:Y:S05]  /*3260*/  @P2 BRA `(.L_x_851) ;  /* 0x0000000000c82947 */ /* 0x000fea0003800000 */
[----:B------:R-:W-:Y:S01]  /*3270*/  ISETP.GE.AND P0, PT, R10, UR4, PT ;  /* 0x000000040a007c0c */ /* 0x000fe2000bf06270 */
[----:B-123--:R-:W2:Y:S01]  /*3280*/  LDG.E.128 R20, desc[UR6][R126.64+0x80] ;  /* 0x000080067e147981 */ /* 0x00eea2000c1e1d00 */
        /* <DEDUP_REMOVED lines=48> */
.L_x_851:
[----:B------:R-:W-:Y:S05]  /*3590*/  BSYNC B0 ;  /* 0x0000000000007941 */ /* 0x000fea0003800000 */
.L_x_850:
[----:B------:R-:W-:Y:S05]  /*35a0*/  @P1 BRA `(.L_x_847) ;  /* 0x0000000000c81947 */ /* 0x000fea0003800000 */
[----:B------:R-:W-:Y:S01]  /*35b0*/  ISETP.GE.AND P0, PT, R9, UR4, PT ;  /* 0x0000000409007c0c */ /* 0x000fe2000bf06270 */
[----:B-1234-:R-:W2:Y:S01]  /*35c0*/  LDG.E.128 R20, desc[UR6][R126.64+0x100] ;  /* 0x000100067e147981 */ /* 0x01eea2000c1e1d00 */
        /* <DEDUP_REMOVED lines=48> */
.L_x_847:
[----:B------:R-:W-:Y:S05]  /*38d0*/  BSYNC B1 ;  /* 0x0000000000017941 */ /* 0x000fea0003800000 */
.L_x_846:
[C---:B------:R-:W-:Y:S01]  /*38e0*/  ISETP.GE.AND P0, PT, R66.reuse, R165, PT ;  /* 0x000000a54200720c */ /* 0x040fe20003f06270 */
[----:B------:R-:W-:Y:S03]  /*38f0*/  BSSY B1, `(.L_x_852) ;  /* 0x00000b4000017945 */ /* 0x000fe60003800000 */
[----:B------:R-:W-:Y:S11]  /*3900*/  ISETP.GE.AND P0, PT, R66, R163, !P0 ;  /* 0x000000a34200720c */ /* 0x000ff60004706270 */
[----:B------:R-:W-:Y:S02]  /*3910*/  @!UPT UIADD3 URZ, URZ, URZ, URZ ;  /* 0x0000003f3f3ff290 */ /* 0x000fe4000fffe03f */
[----:B------:R-:W-:Y:S05]  /*3920*/  @!P0 BRA `(.L_x_853) ;  /* 0x0000000800c08947 */ /* 0x000fea0003800000 */
[C---:B-12---:R-:W-:Y:S01]  /*3930*/  SHF.L.U64.HI R5, R85.reuse, 0x1, R83 ;  /* 0x0000000155057819 */ /* 0x046fe20000010253 */
[----:B------:R-:W1:Y:S01]  /*3940*/  LDC R3, c[0x0][0x2d0] ;  /* 0x0000b400ff037b82 */ /* 0x000e620000000800 */
[----:B------:R-:W-:Y:S01]  /*3950*/  IMAD.SHL.U32 R7, R85, 0x2, RZ ;  /* 0x0000000255077824 */ /* 0x000fe200078e00ff */
[----:B------:R-:W-:Y:S04]  /*3960*/  BSSY B0, `(.L_x_854) ;  /* 0x000003e000007945 */ /* 0x000fe80003800000 */
[-C--:B------:R-:W-:Y:S02]  /*3970*/  IADD3 R34, P5, R48, R7.reuse, RZ ;  /* 0x0000000730227210 */ /* 0x080fe40007fbe0ff */
[----:B------:R-:W-:Y:S03]  /*3980*/  IADD3 R18, P4, R16, R7, RZ ;  /* 0x0000000710127210 */ /* 0x000fe60007f9e0ff */
[--C-:B------:R-:W-:Y:S02]  /*3990*/  IMAD.X R35, R49, 0x1, R5.reuse, P5 ;  /* 0x0000000131237824 */ /* 0x100fe400028e0605 */
[----:B------:R-:W-:Y:S01]  /*39a0*/  IMAD.X R19, R17, 0x1, R5, P4 ;  /* 0x0000000111137824 */ /* 0x000fe200020e0605 */
[-C--:B-1----:R-:W-:Y:S02]  /*39b0*/  ISETP.GE.AND P0, PT, R12, R3.reuse, PT ;  /* 0x000000030c00720c */ /* 0x082fe40003f06270 */
[-C--:B------:R-:W-:Y:S02]  /*39c0*/  ISETP.GE.AND P2, PT, R10, R3.reuse, PT ;  /* 0x000000030a00720c */ /* 0x080fe40003f46270 */
[----:B------:R-:W-:Y:S09]  /*39d0*/  ISETP.GE.AND P1, PT, R9, R3, PT ;  /* 0x000000030900720c */ /* 0x000ff20003f26270 */
[----:B------:R-:W-:Y:S05]  /*39e0*/  @P0 BRA `(.L_x_855) ;  /* 0x0000000000d40947 */ /* 0x000fea0003800000 */
[C---:B------:R-:W-:Y:S02]  /*39f0*/  LEA R36, P4, R89.reuse, R126, 0x1 ;  /* 0x0000007e59247211 */ /* 0x040fe400078808ff */
[----:B------:R-:W-:Y:S02]  /*3a00*/  ISETP.GE.AND P0, PT, R12, UR4, PT ;  /* 0x000000040c007c0c */ /* 0x000fe4000bf06270 */
[----:B------:R-:W-:Y:S02]  /*3a10*/  LEA.HI.X R37, R89, R127, R86, 0x1, P4 ;  /* 0x0000007f59257211 */ /* 0x000fe400020f0c56 */
[----:B------:R-:W-:Y:S03]  /*3a20*/  LEA R38, P4, R199, R120, 0x1 ;  /* 0x00000078c7267211 */ /* 0x000fe600078808ff */
[----:B---34-:R-:W2:Y:S08]  /*3a30*/  LDG.E.128 R20, desc[UR6][R36.64] ;  /* 0x0000000624147981 */ /* 0x018eb0000c1e1d00 */
        /* <DEDUP_REMOVED lines=8> */
[----:B----4-:R-:W-:Y:S02]  /*3ac0*/  @!P0 HADD2.F32 R29, -RZ, R32.H0_H0 ;  /* 0x20000020ff1d8230 */ /* 0x010fe40000004100 */
[CC--:B------:R-:W-:Y:S01]  /*3ad0*/  @!P0 FMUL.FTZ R37, R27.reuse, R25.reuse ;  /* 0x000000191b258220 */ /* 0x0c0fe20000410000 */
[--C-:B------:R-:W-:Y:S02]  /*3ae0*/  @!P0 HADD2.F32 R5, -RZ, R7.reuse.H0_H0 ;  /* 0x20000007ff058230 */ /* 0x100fe40000004100 */
[C---:B------:R-:W-:Y:S01]  /*3af0*/  @!P0 FMUL.FTZ R0, R24.reuse, R25 ;  /* 0x0000001918008220 */ /* 0x040fe20000410000 */
[----:B------:R-:W-:Y:S01]  /*3b00*/  @!P0 MOV R25, R21 ;  /* 0x0000001500198202 */ /* 0x000fe20000000f00 */
        /* <DEDUP_REMOVED lines=15> */
[----:B------:R-:W-:Y:S02]  /*3c00*/  @!P0 HADD2.F32 R26, -RZ, R32.H1_H1 ;  /* 0x30000020ff1a8230 */ /* 0x000fe40000004100 */
[----:B------:R-:W-:Y:S01]  /*3c10*/  @!P0 FMUL.FTZ R30, R28, R5 ;  /* 0x000000051c1e8220 */ /* 0x000fe20000410000 */
[--C-:B------:R-:W-:Y:S02]  /*3c20*/  @!P0 HADD2.F32 R31, -RZ, R33.reuse.H0_H0 ;  /* 0x20000021ff1f8230 */ /* 0x100fe40000004100 */
[-C--:B------:R-:W-:Y:S01]  /*3c30*/  @!P0 FMUL.FTZ R41, R29, R7.reuse ;  /* 0x000000071d298220 */ /* 0x080fe20000410000 */
[----:B------:R-:W-:Y:S02]  /*3c40*/  @!P0 HADD2.F32 R33, -RZ, R33.H1_H1 ;  /* 0x30000021ff218230 */ /* 0x000fe40000004100 */
        /* <DEDUP_REMOVED lines=10> */
[----:B------:R-:W-:Y:S02]  /*3cf0*/  LEA.HI.X R39, R199, R119, R198, 0x1, P4 ;  /* 0x00000077c7277211 */ /* 0x000fe400020f0cc6 */
[----:B------:R-:W-:Y:S02]  /*3d00*/  @!P0 MOV R21, R36 ;  /* 0x0000002400158202 */ /* 0x000fe40000000f00 */
[----:B------:R-:W-:Y:S02]  /*3d10*/  @!P0 MOV R22, R30 ;  /* 0x0000001e00168202 */ /* 0x000fe40000000f00 */
[----:B------:R-:W-:Y:S05]  /*3d20*/  @!P0 MOV R23, R41 ;  /* 0x0000002900178202 */ /* 0x000fea0000000f00 */
[----:B------:R1:W-:Y:S02]  /*3d30*/  STG.E.128 desc[UR6][R38.64], R20 ;  /* 0x0000001426007986 */ /* 0x0003e4000c101d06 */
.L_x_855:
[----:B------:R-:W-:Y:S05]  /*3d40*/  BSYNC B0 ;  /* 0x0000000000007941 */ /* 0x000fea0003800000 */
.L_x_854:
[----:B------:R-:W-:Y:S04]  /*3d50*/  BSSY B0, `(.L_x_856) ;  /* 0x0000037000007945 */ /* 0x000fe80003800000 */
[----:B------:R-:W-:Y:S05]  /*3d60*/  @P2 BRA `(.L_x_857) ;  /* 0x0000000000d42947 */ /* 0x000fea0003800000 */
[----:B------:R-:W-:Y:S02]  /*3d70*/  LEA R36, P2, R92, R126, 0x1 ;  /* 0x0000007e5c247211 */ /* 0x000fe400078408ff */
[----:B------:R-:W-:Y:S02]  /*3d80*/  ISETP.GE.AND P0, PT, R10, UR4, PT ;  /* 0x000000040a007c0c */ /* 0x000fe4000bf06270 */
[----:B------:R-:W-:Y:S02]  /*3d90*/  LEA.HI.X R37, R92, R127, R93, 0x1, P2 ;  /* 0x0000007f5c257211 */ /* 0x000fe400010f0c5d */
[----:B-1----:R-:W-:Y:S03]  /*3da0*/  LEA R38, P2, R96, R120, 0x1 ;  /* 0x0000007860267211 */ /* 0x002fe600078408ff */
        /* <DEDUP_REMOVED lines=49> */
.L_x_857:
[----:B------:R-:W-:Y:S05]  /*40c0*/  BSYNC B0 ;  /* 0x0000000000007941 */ /* 0x000fea0003800000 */
.L_x_856:
[----:B------:R-:W-:Y:S05]  /*40d0*/  @P1 BRA `(.L_x_853) ;  /* 0x0000000000d41947 */ /* 0x000fea0003800000 */
[C---:B------:R-:W-:Y:S02]  /*40e0*/  LEA R36, P1, R100.reuse, R126, 0x1 ;  /* 0x0000007e64247211 */ /* 0x040fe400078208ff */
[----:B------:R-:W-:Y:S02]  /*40f0*/  ISETP.GE.AND P0, PT, R9, UR4, PT ;  /* 0x0000000409007c0c */ /* 0x000fe4000bf06270 */
[----:B------:R-:W-:Y:S02]  /*4100*/  LEA.HI.X R37, R100, R127, R101, 0x1, P1 ;  /* 0x0000007f64257211 */ /* 0x000fe400008f0c65 */
[----:B-12---:R-:W-:Y:S03]  /*4110*/  LEA R38, P1, R104, R120, 0x1 ;  /* 0x0000007868267211 */ /* 0x006fe600078208ff */
[----:B---34-:R-:W2:Y:S08]  /*4120*/  LDG.E.128 R20, desc[UR6][R36.64] ;  /* 0x0000000624147981 */ /* 0x018eb0000c1e1d00 */
[----:B------:R-:W3:Y:S06]  /*4130*/  @!P0 LDG.E.64 R6, desc[UR6][R18.64+0x80] ;  /* 0x0000800612068981 */ /* 0x000eec000c1e1b00 */
[----:B------:R-:W4:Y:S01]  /*4140*/  @!P0 LDG.E.64 R34, desc[UR6][R34.64+0x80] ;  /* 0x0000800622228981 */ /* 0x000f22000c1e1b00 */
[--C-:B---3--:R-:W-:Y:S01]  /*4150*/  @!P0 HADD2.F32 R25, -RZ, R6.reuse.H0_H0 ;  /* 0x20000006ff198230 */ /* 0x108fe20000004100 */
[----:B--2---:R-:W-:Y:S01]  /*4160*/  @!P0 MOV R5, R20 ;  /* 0x0000001400058202 */ /* 0x004fe20000000f00 */
[----:B------:R-:W-:Y:S01]  /*4170*/  @!P0 HADD2.F32 R8, -RZ, R6.H1_H1 ;  /* 0x30000006ff088230 */ /* 0x000fe20000004100 */
[----:B------:R-:W-:Y:S02]  /*4180*/  @!P0 MOV R19, R21 ;  /* 0x0000001500138202 */ /* 0x000fe40000000f00 */
[----:B------:R-:W-:Y:S01]  /*4190*/  @!P0 MOV R18, R22 ;  /* 0x0000001600128202 */ /* 0x000fe20000000f00 */
[--C-:B------:R-:W-:Y:S01]  /*41a0*/  @!P0 HADD2.F32 R24, -RZ, R5.reuse.H0_H0 ;  /* 0x20000005ff188230 */ /* 0x100fe20000004100 */
[----:B------:R-:W-:Y:S01]  /*41b0*/  @!P0 MOV R6, R23 ;  /* 0x0000001700068202 */ /* 0x000fe20000000f00 */
[----:B------:R-:W-:Y:S02]  /*41c0*/  @!P0 HADD2.F32 R27, -RZ, R5.H1_H1 ;  /* 0x30000005ff1b8230 */ /* 0x000fe40000004100 */
[----:B----4-:R-:W-:Y:S02]  /*41d0*/  @!P0 HADD2.F32 R29, -RZ, R34.H0_H0 ;  /* 0x20000022ff1d8230 */ /* 0x010fe40000004100 */
[CC--:B------:R-:W-:Y:S01]  /*41e0*/  @!P0 FMUL.FTZ R0, R24.reuse, R25.reuse ;  /* 0x0000001918008220 */ /* 0x0c0fe20000410000 */
[--C-:B------:R-:W-:Y:S02]  /*41f0*/  @!P0 HADD2.F32 R28, -RZ, R18.reuse.H1_H1 ;  /* 0x30000012ff1c8230 */ /* 0x100fe40000004100 */
[C---:B------:R-:W-:Y:S01]  /*4200*/  @!P0 FMUL.FTZ R37, R27.reuse, R25 ;  /* 0x000000191b258220 */ /* 0x040fe20000410000 */
[----:B------:R-:W-:Y:S02]  /*4210*/  @!P0 HADD2.F32 R5, -RZ, R7.H0_H0 ;  /* 0x20000007ff058230 */ /* 0x000fe40000004100 */
[-C--:B------:R-:W-:Y:S01]  /*4220*/  @!P0 FFMA.FTZ R0, R27, R29.reuse, R0 ;  /* 0x0000001d1b008223 */ /* 0x080fe20000010000 */
[--C-:B------:R-:W-:Y:S02]  /*4230*/  @!P0 HADD2.F32 R27, -RZ, R19.reuse.H1_H1 ;  /* 0x30000013ff1b8230 */ /* 0x100fe40000004100 */
[----:B------:R-:W-:Y:S01]  /*4240*/  @!P0 FFMA.FTZ R37, R24, R29, -R37 ;  /* 0x0000001d18258223 */ /* 0x000fe20000010825 */
[----:B------:R-:W-:Y:S02]  /*4250*/  @!P0 HADD2.F32 R19, -RZ, R19.H0_H0 ;  /* 0x20000013ff138230 */ /* 0x000fe40000004100 */
[----:B------:R-:W-:Y:S01]  /*4260*/  @!P0 FMUL.FTZ R30, R28, R5 ;  /* 0x000000051c1e8220 */ /* 0x000fe20000410000 */
[----:B------:R-:W-:Y:S02]  /*4270*/  @!P0 HADD2.F32 R18, -RZ, R18.H0_H0 ;  /* 0x20000012ff128230 */ /* 0x000fe40000004100 */
[-C--:B------:R-:W-:Y:S01]  /*4280*/  @!P0 FMUL.FTZ R39, R27, R8.reuse ;  /* 0x000000081b278220 */ /* 0x080fe20000410000 */
[----:B------:R-:W-:Y:S01]  /*4290*/  @!P0 F2FP.F16.F32.PACK_AB R37, R0, R37 ;  /* 0x000000250025823e */ /* 0x000fe200000000ff */
[--C-:B------:R-:W-:Y:S02]  /*42a0*/  @!P0 HADD2.F32 R29, -RZ, R6.reuse.H1_H1 ;  /* 0x30000006ff1d8230 */ /* 0x100fe40000004100 */
[----:B------:R-:W-:Y:S01]  /*42b0*/  @!P0 FMUL.FTZ R2, R19, R8 ;  /* 0x0000000813028220 */ /* 0x000fe20000410000 */
[----:B------:R-:W-:Y:S01]  /*42c0*/  @!P0 HADD2.F32 R6, -RZ, R6.H0_H0 ;  /* 0x20000006ff068230 */ /* 0x000fe20000004100 */
[----:B------:R-:W-:Y:S01]  /*42d0*/  @!P0 MOV R20, R37 ;  /* 0x0000002500148202 */ /* 0x000fe20000000f00 */
[----:B------:R-:W-:Y:S02]  /*42e0*/  @!P0 HADD2.F32 R7, -RZ, R7.H1_H1 ;  /* 0x30000007ff078230 */ /* 0x000fe40000004100 */
[----:B------:R-:W-:Y:S01]  /*42f0*/  @!P0 FMUL.FTZ R3, R18, R5 ;  /* 0x0000000512038220 */ /* 0x000fe20000410000 */
[----:B------:R-:W-:Y:S02]  /*4300*/  @!P0 HADD2.F32 R26, -RZ, R34.H1_H1 ;  /* 0x30000022ff1a8230 */ /* 0x000fe40000004100 */
        /* <DEDUP_REMOVED lines=18> */
.L_x_853:
[----:B------:R-:W-:Y:S05]  /*4430*/  BSYNC B1 ;  /* 0x0000000000017941 */ /* 0x000fea0003800000 */
.L_x_852:
        /* <DEDUP_REMOVED lines=70> */
.L_x_861:
[----:B------:R-:W-:Y:S05]  /*48a0*/  BSYNC B0 ;  /* 0x0000000000007941 */ /* 0x000fea0003800000 */
.L_x_860:
        /* <DEDUP_REMOVED lines=55> */
.L_x_863:
[----:B------:R-:W-:Y:S05]  /*4c20*/  BSYNC B0 ;  /* 0x0000000000007941 */ /* 0x000fea0003800000 */
.L_x_862:
        /* <DEDUP_REMOVED lines=54> */
.L_x_859:
[----:B------:R-:W-:Y:S05]  /*4f90*/  BSYNC B1 ;  /* 0x0000000000017941 */ /* 0x000fea0003800000 */
.L_x_858:
        /* <DEDUP_REMOVED lines=17> */
[----:B------:R-:W1:Y:S01]  /*50b0*/  LDC.64 R36, c[0x0][0x338] ;  /* 0x0000ce00ff247b82 */ /* 0x000e620000000a00 */
[----:B------:R-:W-:Y:S02]  /*50c0*/  ISETP.GE.AND P0, PT, R12, UR4, PT ;  /* 0x000000040c007c0c */ /* 0x000fe4000bf06270 */
[----:B---34-:R-:W-:Y:S11]  /*50d0*/  MOV R121, R119 ;  /* 0x0000007700797202 */ /* 0x018ff60000000f00 */
[----:B------:R-:W2:Y:S06]  /*50e0*/  @!P0 LDG.E.64 R26, desc[UR6][R34.64] ;  /* 0x00000006221a8981 */ /* 0x000eac000c1e1b00 */
[----:B------:R-:W3:Y:S01]  /*50f0*/  @!P0 LDG.E.64 R6, desc[UR6][R18.64] ;  /* 0x0000000612068981 */ /* 0x000ee2000c1e1b00 */
[----:B-1----:R-:W-:Y:S04]  /*5100*/  IMAD.WIDE.U32 R38, R36, 0x60, R126 ;  /* 0x0000006024267825 */ /* 0x002fe800078e007e */
[----:B------:R-:W-:Y:S05]  /*5110*/  IMAD R37, R37, 0x60, RZ ;  /* 0x0000006025257824 */ /* 0x000fea00078e02ff */
[----:B------:R-:W-:Y:S02]  /*5120*/  IADD3 R39, R39, R37, RZ ;  /* 0x0000002527277210 */ /* 0x000fe40007ffe0ff */
[----:B------:R-:W1:Y:S03]  /*5130*/  LDC.64 R36, c[0x0][0x248] ;  /* 0x00009200ff247b82 */ /* 0x000e660000000a00 */
[----:B------:R-:W4:Y:S01]  /*5140*/  LDG.E.128 R20, desc[UR6][R38.64] ;  /* 0x0000000626147981 */ /* 0x000f22000c1e1d00 */
[----:B-1----:R-:W-:Y:S04]  /*5150*/  IMAD.WIDE.U32 R50, R36, 0x60, R120 ;  /* 0x0000006024327825 */ /* 0x002fe800078e0078 */
[----:B------:R-:W-:Y:S05]  /*5160*/  IMAD R37, R37, 0x60, RZ ;  /* 0x0000006025257824 */ /* 0x000fea00078e02ff */
[----:B------:R-:W-:Y:S01]  /*5170*/  IADD3 R51, R51, R37, RZ ;  /* 0x0000002533337210 */ /* 0x000fe20007ffe0ff */
[--C-:B--2---:R-:W-:Y:S02]  /*5180*/  @!P0 HADD2.F32 R31, -RZ, R27.reuse.H0_H0 ;  /* 0x2000001bff1f8230 */ /* 0x104fe40000004100 */
[----:B------:R-:W-:Y:S02]  /*5190*/  @!P0 HADD2.F32 R33, -RZ, R27.H1_H1 ;  /* 0x3000001bff218230 */ /* 0x000fe40000004100 */
[----:B------:R-:W-:Y:S02]  /*51a0*/  @!P0 HADD2.F32 R29, -RZ, R26.H0_H0 ;  /* 0x2000001aff1d8230 */ /* 0x000fe40000004100 */
[--C-:B---3--:R-:W-:Y:S02]  /*51b0*/  @!P0 HADD2.F32 R25, -RZ, R6.reuse.H0_H0 ;  /* 0x20000006ff198230 */ /* 0x108fe40000004100 */
[----:B------:R-:W-:Y:S02]  /*51c0*/  @!P0 HADD2.F32 R8, -RZ, R6.H1_H1 ;  /* 0x30000006ff088230 */ /* 0x000fe40000004100 */
[----:B------:R-:W-:Y:S01]  /*51d0*/  @!P0 HADD2.F32 R26, -RZ, R26.H1_H1 ;  /* 0x3000001aff1a8230 */ /* 0x000fe20000004100 */
[----:B----4-:R-:W-:Y:S02]  /*51e0*/  @!P0 MOV R5, R20 ;  /* 0x0000001400058202 */ /* 0x010fe40000000f00 */
[----:B------:R-:W-:Y:S03]  /*51f0*/  @!P0 MOV R24, R22 ;  /* 0x0000001600188202 */ /* 0x000fe60000000f00 */
[--C-:B------:R-:W-:Y:S02]  /*5200*/  @!P0 HADD2.F32 R27, -RZ, R5.reuse.H1_H1 ;  /* 0x30000005ff1b8230 */ /* 0x100fe40000004100 */
[----:B------:R-:W-:Y:S02]  /*5210*/  @!P0 HADD2.F32 R6, -RZ, R5.H0_H0 ;  /* 0x20000005ff068230 */ /* 0x000fe40000004100 */
[--C-:B------:R-:W-:Y:S02]  /*5220*/  @!P0 HADD2.F32 R28, -RZ, R24.reuse.H1_H1 ;  /* 0x30000018ff1c8230 */ /* 0x100fe40000004100 */
[CC--:B------:R-:W-:Y:S01]  /*5230*/  @!P0 FMUL.FTZ R39, R27.reuse, R25.reuse ;  /* 0x000000191b278220 */ /* 0x0c0fe20000410000 */
[----:B------:R-:W-:Y:S02]  /*5240*/  @!P0 HADD2.F32 R24, -RZ, R24.H0_H0 ;  /* 0x20000018ff188230 */ /* 0x000fe40000004100 */
[C---:B------:R-:W-:Y:S01]  /*5250*/  @!P0 FMUL.FTZ R0, R6.reuse, R25 ;  /* 0x0000001906008220 */ /* 0x040fe20000410000 */
[----:B------:R-:W-:Y:S01]  /*5260*/  @!P0 MOV R25, R21 ;  /* 0x0000001500198202 */ /* 0x000fe20000000f00 */
[----:B------:R-:W-:Y:S01]  /*5270*/  @!P0 FFMA.FTZ R39, R6, R29, -R39 ;  /* 0x0000001d06278223 */ /* 0x000fe20000010827 */
[----:B------:R-:W-:Y:S01]  /*5280*/  @!P0 MOV R6, R23 ;  /* 0x0000001700068202 */ /* 0x000fe20000000f00 */
[----:B------:R-:W-:Y:S01]  /*5290*/  @!P0 FFMA.FTZ R0, R27, R29, R0 ;  /* 0x0000001d1b008223 */ /* 0x000fe20000010000 */
[----:B------:R-:W-:Y:S02]  /*52a0*/  @!P0 HADD2.F32 R5, -RZ, R7.H0_H0 ;  /* 0x20000007ff058230 */ /* 0x000fe40000004100 */
[--C-:B------:R-:W-:Y:S02]  /*52b0*/  @!P0 HADD2.F32 R27, -RZ, R25.reuse.H1_H1 ;  /* 0x30000019ff1b8230 */ /* 0x100fe40000004100 */
[----:B------:R-:W-:Y:S01]  /*52c0*/  @!P0 F2FP.F16.F32.PACK_AB R39, R0, R39 ;  /* 0x000000270027823e */ /* 0x000fe200000000ff */
[----:B------:R-:W-:Y:S02]  /*52d0*/  @!P0 HADD2.F32 R25, -RZ, R25.H0_H0 ;  /* 0x20000019ff198230 */ /* 0x000fe40000004100 */
[----:B------:R-:W-:Y:S01]  /*52e0*/  @!P0 FMUL.FTZ R3, R24, R5 ;  /* 0x0000000518038220 */ /* 0x000fe20000410000 */
[--C-:B------:R-:W-:Y:S01]  /*52f0*/  @!P0 HADD2.F32 R29, -RZ, R6.reuse.H1_H1 ;  /* 0x30000006ff1d8230 */ /* 0x100fe20000004100 */
[----:B------:R-:W-:Y:S01]  /*5300*/  @!P0 MOV R20, R39 ;  /* 0x0000002700148202 */ /* 0x000fe20000000f00 */
[----:B------:R-:W-:Y:S02]  /*5310*/  @!P0 HADD2.F32 R6, -RZ, R6.H0_H0 ;  /* 0x20000006ff068230 */ /* 0x000fe40000004100 */
[-C--:B------:R-:W-:Y:S01]  /*5320*/  @!P0 FMUL.FTZ R2, R25, R8.reuse ;  /* 0x0000000819028220 */ /* 0x080fe20000410000 */
[----:B------:R-:W-:Y:S02]  /*5330*/  @!P0 HADD2.F32 R7, -RZ, R7.H1_H1 ;  /* 0x30000007ff078230 */ /* 0x000fe40000004100 */
[C---:B------:R-:W-:Y:S01]  /*5340*/  @!P0 FMUL.FTZ R41, R27.reuse, R8 ;  /* 0x000000081b298220 */ /* 0x040fe20000410000 */
[C---:B------:R-:W-:Y:S01]  /*5350*/  @!P0 FMUL.FTZ R30, R28.reuse, R5 ;  /* 0x000000051c1e8220 */ /* 0x040fe20000410000 */
[-C--:B------:R-:W-:Y:S01]  /*5360*/  @!P0 FFMA.FTZ R2, R27, R26.reuse, R2 ;  /* 0x0000001a1b028223 */ /* 0x080fe20000010002 */
[----:B------:R-:W-:Y:S01]  /*5370*/  @!P0 FFMA.FTZ R3, R28, R31, R3 ;  /* 0x0000001f1c038223 */ /* 0x000fe20000010003 */
[-C--:B------:R-:W-:Y:S01]  /*5380*/  @!P0 FMUL.FTZ R43, R29, R7.reuse ;  /* 0x000000071d2b8220 */ /* 0x080fe20000410000 */
[----:B------:R-:W-:Y:S01]  /*5390*/  @!P0 FMUL.FTZ R4, R6, R7 ;  /* 0x0000000706048220 */ /* 0x000fe20000410000 */
        /* <DEDUP_REMOVED lines=11> */
.L_x_867:
[----:B------:R-:W-:Y:S05]  /*5450*/  BSYNC B0 ;  /* 0x0000000000007941 */ /* 0x000fea0003800000 */
.L_x_866:
[----:B------:R-:W-:Y:S04]  /*5460*/  BSSY B0, `(.L_x_868) ;  /* 0x0000037000007945 */ /* 0x000fe80003800000 */
[----:B------:R-:W-:Y:S05]  /*5470*/  @P2 BRA `(.L_x_869) ;  /* 0x0000000000d42947 */ /* 0x000fea0003800000 */
[C---:B------:R-:W-:Y:S02]  /*5480*/  LEA R36, P2, R109.reuse, R126, 0x1 ;  /* 0x0000007e6d247211 */ /* 0x040fe400078408ff */
[----:B------:R-:W-:Y:S02]  /*5490*/  ISETP.GE.AND P0, PT, R10, UR4, PT ;  /* 0x000000040a007c0c */ /* 0x000fe4000bf06270 */
[----:B------:R-:W-:Y:S02]  /*54a0*/  LEA.HI.X R37, R109, R127, R108, 0x1, P2 ;  /* 0x0000007f6d257211 */ /* 0x000fe400010f0c6c */
[----:B------:R-:W-:Y:S03]  /*54b0*/  LEA R38, P2, R111, R120, 0x1 ;  /* 0x000000786f267211 */ /* 0x000fe600078408ff */
[----:B-1-34-:R-:W2:Y:S08]  /*54c0*/  LDG.E.128 R20, desc[UR6][R36.64] ;  /* 0x0000000624147981 */ /* 0x01aeb0000c1e1d00 */
        /* <DEDUP_REMOVED lines=48> */
.L_x_869:
[----:B------:R-:W-:Y:S05]  /*57d0*/  BSYNC B0 ;  /* 0x0000000000007941 */ /* 0x000fea0003800000 */
.L_x_868:
[----:B------:R-:W-:Y:S05]  /*57e0*/  @P1 BRA `(.L_x_865) ;  /* 0x0000000000d41947 */ /* 0x000fea0003800000 */
[----:B------:R-:W-:Y:S02]  /*57f0*/  LEA R36, P1, R113, R126, 0x1 ;  /* 0x0000007e71247211 */ /* 0x000fe400078208ff */
[----:B------:R-:W-:Y:S02]  /*5800*/  ISETP.GE.AND P0, PT, R9, UR4, PT ;  /* 0x0000000409007c0c */ /* 0x000fe4000bf06270 */
[----:B------:R-:W-:Y:S02]  /*5810*/  LEA.HI.X R37, R113, R127, R112, 0x1, P1 ;  /* 0x0000007f71257211 */ /* 0x000fe400008f0c70 */
[----:B--2---:R-:W-:Y:S03]  /*5820*/  LEA R38, P1, R115, R120, 0x1 ;  /* 0x0000007873267211 */ /* 0x004fe600078208ff */
[----:B-1-34-:R-:W2:Y:S08]  /*5830*/  LDG.E.128 R20, desc[UR6][R36.64] ;  /* 0x0000000624147981 */ /* 0x01aeb0000c1e1d00 */
        /* <DEDUP_REMOVED lines=48> */
.L_x_865:
[----:B------:R-:W-:Y:S05]  /*5b40*/  BSYNC B1 ;  /* 0x0000000000017941 */ /* 0x000fea0003800000 */
.L_x_864:
[----:B------:R-:W5:Y:S01]  /*5b50*/  LDC R3, c[0x0][0x2e0] ;  /* 0x0000b800ff037b82 */ /* 0x000f620000000800 */
[----:B------:R-:W-:Y:S01]  /*5b60*/  UMOV UR4, UR25 ;  /* 0x0000001900047c82 */ /* 0x000fe20008000000 */
[----:B-----5:R-:W-:Y:S05]  /*5b70*/  IMAD.U32 R3, R3, -0x20, RZ ;  /* 0xffffffe003037824 */ /* 0x020fea00078e00ff */
[C---:B------:R-:W-:Y:S02]  /*5b80*/  LEA R48, P1, R3.reuse, R48, 0x1 ;  /* 0x0000003003307211 */ /* 0x040fe400078208ff */
[C---:B------:R-:W-:Y:S02]  /*5b90*/  LEA R16, P0, R3.reuse, R16, 0x1 ;  /* 0x0000001003107211 */ /* 0x040fe400078008ff */
[C---:B------:R-:W-:Y:S02]  /*5ba0*/  LEA.HI.X.SX32 R49, R3.reuse, R49, 0x1, P1 ;  /* 0x0000003103317211 */ /* 0x040fe400008f0eff */
[----:B------:R-:W-:Y:S01]  /*5bb0*/  LEA.HI.X.SX32 R17, R3, R17, 0x1, P0 ;  /* 0x0000001103117211 */ /* 0x000fe200000f0eff */
[----:B------:R-:W-:Y:S08]  /*5bc0*/  BRA `(.L_x_870) ;  /* 0x0000005000d47947 */ /* 0x000ff00003800000 */
.L_x_845:
[----:B------:R-:W-:Y:S04]  /*5bd0*/  BSSY B2, `(.L_x_871) ;  /* 0x0000125000027945 */ /* 0x000fe80003800000 */
[----:B------:R-:W-:Y:S05]  /*5be0*/  @!P4 BRA `(.L_x_872) ;  /* 0x00000010008cc947 */ /* 0x000fea0003800000 */
[----:B------:R-:W3:Y:S01]  /*5bf0*/  LDC R167, c[0x0][0x2d0] ;  /* 0x0000b400ffa77b82 */ /* 0x000ee20000000800 */
[----:B------:R-:W-:Y:S01]  /*5c00*/  BSSY B1, `(.L_x_873) ;  /* 0x000005f000017945 */ /* 0x000fe20003800000 */
[----:B---3--:R-:W-:Y:S11]  /*5c10*/  ISETP.GE.AND P0, PT, R12, R167, PT ;  /* 0x000000a70c00720c */ /* 0x008ff60003f06270 */
[----:B------:R-:W-:Y:S02]  /*5c20*/  @!UPT UIADD3 URZ, URZ, URZ, URZ ;  /* 0x0000003f3f3ff290 */ /* 0x000fe4000fffe03f */
[----:B------:R-:W-:Y:S05]  /*5c30*/  @P0 BRA `(.L_x_874) ;  /* 0x00000004006c0947 */ /* 0x000fea0003800000 */
[----:B------:R-:W-:Y:S01]  /*5c40*/  ISETP.GE.AND P0, PT, R12, UR4, PT ;  /* 0x000000040c007c0c */ /* 0x000fe2000bf06270 */
[----:B------:R3:W5:Y:S01]  /*5c50*/  LDG.E.128 R52, desc[UR6][R126.64] ;  /* 0x000000067e347981 */ /* 0x000762000c1e1d00 */
[----:B------:R-:W-:Y:S01]  /*5c60*/  MOV R121, R119 ;  /* 0x0000007700797202 */ /* 0x000fe20000000f00 */
[----:B------:R-:W-:Y:S10]  /*5c70*/  BSSY B0, `(.L_x_875) ;  /* 0x0000056000007945 */ /* 0x000ff40003800000 */
[----:B------:R-:W-:Y:S05]  /*5c80*/  @P0 BRA `(.L_x_876) ;  /* 0x0000000400500947 */ /* 0x000fea0003800000 */
[--C-:B-----5:R-:W-:Y:S01]  /*5c90*/  HADD2.F32 R31, -RZ, R52.reuse.H0_H0 ;  /* 0x20000034ff1f7230 */ /* 0x120fe20000004100 */
[----:B------:R-:W-:Y:S01]  /*5ca0*/  ULEA.HI UR27, UR4, UR4, URZ, 0x1 ;  /* 0x00000004041b7291 */ /* 0x000fe2000f8f083f */
[----:B------:R-:W-:Y:S01]  /*5cb0*/  HADD2.F32 R35, -RZ, R52.H1_H1 ;  /* 0x30000034ff237230 */ /* 0x000fe20000004100 */
[----:B------:R-:W-:Y:S01]  /*5cc0*/  MOV R59, RZ ;  /* 0x000000ff003b7202 */ /* 0x000fe20000000f00 */
[----:B------:R-:W-:Y:S01]  /*5cd0*/  HADD2.F32 R36, -RZ, R53.H0_H0 ;  /* 0x20000035ff247230 */ /* 0x000fe20000004100 */
[----:B------:R-:W-:Y:S01]  /*5ce0*/  USHF.R.S32.HI UR27, URZ, 0x1, UR27 ;  /* 0x000000013f1b7899 */ /* 0x000fe2000801141b */
[----:B------:R-:W-:Y:S02]  /*5cf0*/  MOV R57, RZ ;  /* 0x000000ff00397202 */ /* 0x000fe40000000f00 */
[----:B------:R-:W-:Y:S02]  /*5d00*/  MOV R44, R54 ;  /* 0x00000036002c7202 */ /* 0x000fe40000000f00 */
[----:B------:R-:W-:Y:S02]  /*5d10*/  MOV R51, R55 ;  /* 0x0000003700337202 */ /* 0x000fe40000000f00 */
[----:B------:R-:W-:Y:S02]  /*5d20*/  ISETP.GE.AND P2, PT, R12, UR27, PT ;  /* 0x0000001b0c007c0c */ /* 0x000fe4000bf46270 */
[----:B------:R-:W-:Y:S11]  /*5d30*/  MOV R169, UR27 ;  /* 0x0000001b00a97c02 */ /* 0x000ff60008000f00 */
[----:B------:R-:W-:Y:S02]  /*5d40*/  @P2 IADD3 R59, RZ, -UR27, RZ ;  /* 0x8000001bff3b2c10 */ /* 0x000fe4000fffe0ff */
[----:B------:R-:W-:Y:S02]  /*5d50*/  @P2 IADD3 R57, RZ, -UR27, RZ ;  /* 0x8000001bff392c10 */ /* 0x000fe4000fffe0ff */
[C---:B------:R-:W-:Y:S02]  /*5d60*/  LEA R40, P0, R59.reuse, R130, 0x1 ;  /* 0x000000823b287211 */ /* 0x040fe400078008ff */
[----:B------:R-:W-:Y:S02]  /*5d70*/  @P2 IADD3 R169, RZ, -UR27, RZ ;  /* 0x8000001bffa92c10 */ /* 0x000fe4000fffe0ff */
[----:B------:R-:W-:Y:S02]  /*5d80*/  LEA.HI.X.SX32 R41, R59, R131, 0x1, P0 ;  /* 0x000000833b297211 */ /* 0x000fe400000f0eff */
[----:B-12---:R-:W-:Y:S02]  /*5d90*/  LEA R20, P1, R169, R126, 0x1 ;  /* 0x0000007ea9147211 */ /* 0x006fe400078208ff */
[----:B------:R-:W-:Y:S02]  /*5da0*/  LEA R58, P0, R57, R128, 0x1 ;  /* 0x00000080393a7211 */ /* 0x000fe400078008ff */
[----:B------:R-:W-:Y:S01]  /*5db0*/  LEA.HI.X.SX32 R21, R169, R127, 0x1, P1 ;  /* 0x0000007fa9157211 */ /* 0x000fe200008f0eff */
[----:B------:R-:W2:Y:S01]  /*5dc0*/  LDG.E.128 R40, desc[UR6][R40.64] ;  /* 0x0000000628287981 */ /* 0x000ea2000c1e1d00 */
[----:B------:R-:W-:Y:S07]  /*5dd0*/  LEA.HI.X.SX32 R59, R57, R129, 0x1, P0 ;  /* 0x00000081393b7211 */ /* 0x000fee00000f0eff */
[----:B------:R-:W4:Y:S08]  /*5de0*/  LDG.E.128 R24, desc[UR6][R20.64] ;  /* 0x0000000614187981 */ /* 0x000f30000c1e1d00 */
[----:B------:R-:W3:Y:S01]  /*5df0*/  LDG.E.128 R56, desc[UR6][R58.64] ;  /* 0x000000063a387981 */ /* 0x000ee2000c1e1d00 */
[--C-:B--2---:R-:W-:Y:S02]  /*5e00*/  HADD2.F32 R33, -RZ, R40.reuse.H0_H0 ;  /* 0x20000028ff217230 */ /* 0x104fe40000004100 */
[----:B------:R-:W-:Y:S02]  /*5e10*/  HADD2.F32 R34, -RZ, R40.H1_H1 ;  /* 0x30000028ff227230 */ /* 0x000fe40000004100 */
[--C-:B------:R-:W-:Y:S02]  /*5e20*/  HADD2.F32 R37, -RZ, R41.reuse.H0_H0 ;  /* 0x20000029ff257230 */ /* 0x100fe40000004100 */
[----:B------:R-:W-:Y:S02]  /*5e30*/  HADD2.F32 R38, -RZ, R41.H1_H1 ;  /* 0x30000029ff267230 */ /* 0x000fe40000004100 */
[--C-:B------:R-:W-:Y:S01]  /*5e40*/  HADD2.F32 R39, -RZ, R42.reuse.H0_H0 ;  /* 0x2000002aff277230 */ /* 0x100fe20000004100 */
[----:B----4-:R-:W-:Y:S01]  /*5e50*/  MOV R18, R24 ;  /* 0x0000001800127202 */ /* 0x010fe20000000f00 */
[----:B------:R-:W-:Y:S01]  /*5e60*/  HADD2.F32 R40, -RZ, R42.H1_H1 ;  /* 0x3000002aff287230 */ /* 0x000fe20000004100 */
[----:B------:R-:W-:Y:S01]  /*5e70*/  MOV R21, R27 ;  /* 0x0000001b00157202 */ /* 0x000fe20000000f00 */
[----:B------:R-:W-:Y:S01]  /*5e80*/  HADD2.F32 R41, -RZ, R43.H0_H0 ;  /* 0x2000002bff297230 */ /* 0x000fe20000004100 */
[----:B------:R-:W-:Y:S01]  /*5e90*/  MOV R23, R25 ;  /* 0x0000001900177202 */ /* 0x000fe20000000f00 */
[----:B------:R-:W-:Y:S01]  /*5ea0*/  HADD2.F32 R32, -RZ, R18.H0_H0 ;  /* 0x20000012ff207230 */ /* 0x000fe20000004100 */
[----:B------:R-:W-:Y:S01]  /*5eb0*/  MOV R28, R26 ;  /* 0x0000001a001c7202 */ /* 0x000fe20000000f00 */
[--C-:B---3--:R-:W-:Y:S02]  /*5ec0*/  HADD2.F32 R27, -RZ, R56.reuse.H0_H0 ;  /* 0x20000038ff1b7230 */ /* 0x108fe40000004100 */
[----:B------:R-:W-:Y:S02]  /*5ed0*/  HADD2.F32 R25, -RZ, R56.H1_H1 ;  /* 0x30000038ff197230 */ /* 0x000fe40000004100 */
[--C-:B------:R-:W-:Y:S02]  /*5ee0*/  HADD2.F32 R26, -RZ, R57.reuse.H0_H0 ;  /* 0x20000039ff1a7230 */ /* 0x100fe40000004100 */
[----:B------:R-:W-:Y:S01]  /*5ef0*/  @!P2 FADD.FTZ R27, -R27, -RZ ;  /* 0x800000ff1b1ba221 */ /* 0x000fe20000010100 */
[----:B------:R-:W-:Y:S02]  /*5f00*/  HADD2.F32 R20, -RZ, R58.H1_H1 ;  /* 0x3000003aff147230 */ /* 0x000fe40000004100 */
[----:B------:R-:W-:Y:S01]  /*5f10*/  @!P2 FADD.FTZ R25, -R25, -RZ ;  /* 0x800000ff1919a221 */ /* 0x000fe20000010100 */
[----:B------:R-:W-:Y:S02]  /*5f20*/  HADD2.F32 R30, -RZ, R18.H1_H1 ;  /* 0x30000012ff1e7230 */ /* 0x000fe40000004100 */
[----:B------:R-:W-:Y:S01]  /*5f30*/  FMUL.FTZ R0, R32, R27 ;  /* 0x0000001b20007220 */ /* 0x000fe20000410000 */
[----:B------:R-:W-:Y:S02]  /*5f40*/  HADD2.F32 R24, -RZ, R57.H1_H1 ;  /* 0x30000039ff187230 */ /* 0x000fe40000004100 */
[----:B------:R-:W-:Y:S01]  /*5f50*/  @!P2 FADD.FTZ R26, -R26, -RZ ;  /* 0x800000ff1a1aa221 */ /* 0x000fe20000010100 */
[--C-:B------:R-:W-:Y:S02]  /*5f60*/  HADD2.F32 R29, -RZ, R23.reuse.H0_H0 ;  /* 0x20000017ff1d7230 */ /* 0x100fe40000004100 */
[----:B------:R-:W-:Y:S01]  /*5f70*/  @!P2 FADD.FTZ R20, -R20, -RZ ;  /* 0x800000ff1414a221 */ /* 0x000fe20000010100 */
[----:B------:R-:W-:Y:S02]  /*5f80*/  HADD2.F32 R27, -RZ, R23.H1_H1 ;  /* 0x30000017ff1b7230 */ /* 0x000fe40000004100 */
[----:B------:R-:W-:Y:S01]  /*5f90*/  FMUL.FTZ R2, R30, R25 ;  /* 0x000000191e027220 */ /* 0x000fe20000410000 */
[----:B------:R-:W-:Y:S02]  /*5fa0*/  HADD2.F32 R22, -RZ, R58.H0_H0 ;  /* 0x2000003aff167230 */ /* 0x000fe40000004100 */
[----:B------:R-:W-:Y:S01]  /*5fb0*/  @!P2 FADD.FTZ R24, -R24, -RZ ;  /* 0x800000ff1818a221 */ /* 0x000fe20000010100 */
[--C-:B------:R-:W-:Y:S02]  /*5fc0*/  HADD2.F32 R23, -RZ, R28.reuse.H1_H1 ;  /* 0x3000001cff177230 */ /* 0x100fe40000004100 */
[----:B------:R-:W-:Y:S01]  /*5fd0*/  FMUL.FTZ R3, R29, R26 ;  /* 0x0000001a1d037220 */ /* 0x000fe20000410000 */
[--C-:B------:R-:W-:Y:S02]  /*5fe0*/  HADD2.F32 R19, -RZ, R59.reuse.H0_H0 ;  /* 0x2000003bff137230 */ /* 0x100fe40000004100 */
[----:B------:R-:W-:Y:S01]  /*5ff0*/  @!P2 FADD.FTZ R22, -R22, -RZ ;  /* 0x800000ff1616a221 */ /* 0x000fe20000010100 */
[----:B------:R-:W-:Y:S02]  /*6000*/  HADD2.F32 R18, -RZ, R59.H1_H1 ;  /* 0x3000003bff127230 */ /* 0x000fe40000004100 */
[----:B------:R-:W-:Y:S01]  /*6010*/  FMUL.FTZ R6, R23, R20 ;  /* 0x0000001417067220 */ /* 0x000fe20000410000 */
[----:B------:R-:W-:Y:S02]  /*6020*/  HADD2.F32 R25, -RZ, R28.H0_H0 ;  /* 0x2000001cff197230 */ /* 0x000fe40000004100 */
[----:B------:R-:W-:Y:S01]  /*6030*/  FFMA.FTZ R0, R31, R33, R0 ;  /* 0x000000211f007223 */ /* 0x000fe20000010000 */
[--C-:B------:R-:W-:Y:S02]  /*6040*/  HADD2.F32 R20, -RZ, R21.reuse.H0_H0 ;  /* 0x20000015ff147230 */ /* 0x100fe40000004100 */
[----:B------:R-:W-:Y:S01]  /*6050*/  @!P2 FADD.FTZ R19, -R19, -RZ ;  /* 0x800000ff1313a221 */ /* 0x000fe20000010100 */
[----:B------:R-:W-:Y:S02]  /*6060*/  HADD2.F32 R21, -RZ, R21.H1_H1 ;  /* 0x30000015ff157230 */ /* 0x000fe40000004100 */
[----:B------:R-:W-:Y:S01]  /*6070*/  FFMA.FTZ R2, R35, R34, R2 ;  /* 0x0000002223027223 */ /* 0x000fe20000010002 */
[----:B------:R-:W-:Y:S02]  /*6080*/  HADD2.F32 R31, -RZ, R53.H1_H1 ;  /* 0x30000035ff1f7230 */ /* 0x000fe40000004100 */
[----:B------:R-:W-:Y:S01]  /*6090*/  FMUL.FTZ R4, R27, R24 ;  /* 0x000000181b047220 */ /* 0x000fe20000410000 */
[----:B------:R-:W-:Y:S01]  /*60a0*/  @!P2 FADD.FTZ R18, -R18, -RZ ;  /* 0x800000ff1212a221 */ /* 0x000fe20000010100 */
[--C-:B------:R-:W-:Y:S02]  /*60b0*/  HADD2.F32 R34, -RZ, R44.reuse.H0_H0 ;  /* 0x2000002cff227230 */ /* 0x100fe40000004100 */
[----:B------:R-:W-:Y:S01]  /*60c0*/  FMUL.FTZ R5, R25, R22 ;  /* 0x0000001619057220 */ /* 0x000fe20000410000 */
[----:B------:R-:W-:Y:S01]  /*60d0*/  FFMA.FTZ R3, R36, R37, R3 ;  /* 0x0000002524037223 */ /* 0x000fe20000010003 */
[----:B------:R-:W-:Y:S01]  /*60e0*/  F2FP.F16.F32.PACK_AB R52, R2, R0 ;  /* 0x000000000234723e */ /* 0x000fe200000000ff */
[----:B------:R-:W-:Y:S02]  /*60f0*/  HADD2.F32 R33, -RZ, R44.H1_H1 ;  /* 0x3000002cff217230 */ /* 0x000fe40000004100 */
[----:B------:R-:W-:Y:S01]  /*6100*/  FMUL.FTZ R7, R20, R19 ;  /* 0x0000001314077220 */ /* 0x000fe20000410000 */
[----:B------:R-:W-:Y:S02]  /*6110*/  HADD2.F32 R36, -RZ, R51.H0_H0 ;  /* 0x20000033ff247230 */ /* 0x000fe40000004100 */
[----:B------:R-:W-:Y:S01]  /*6120*/  FMUL.FTZ R8, R21, R18 ;  /* 0x0000001215087220 */ /* 0x000fe20000410000 */
[----:B------:R-:W-:Y:S02]  /*6130*/  HADD2.F32 R42, -RZ, R43.H1_H1 ;  /* 0x3000002bff2a7230 */ /* 0x000fe40000004100 */
[----:B------:R-:W-:Y:S01]  /*6140*/  FFMA.FTZ R4, R31, R38, R4 ;  /* 0x000000261f047223 */ /* 0x000fe20000010004 */
[----:B------:R-:W-:Y:S02]  /*6150*/  HADD2.F32 R35, -RZ, R51.H1_H1 ;  /* 0x30000033ff237230 */ /* 0x000fe40000004100 */
[----:B------:R-:W-:Y:S01]  /*6160*/  FFMA.FTZ R5, R34, R39, R5 ;  /* 0x0000002722057223 */ /* 0x000fe20000010005 */
[----:B------:R-:W-:Y:S01]  /*6170*/  FFMA.FTZ R6, R33, R40, R6 ;  /* 0x0000002821067223 */ /* 0x000fe20000010006 */
[----:B------:R-:W-:Y:S01]  /*6180*/  FFMA.FTZ R7, R36, R41, R7 ;  /* 0x0000002924077223 */ /* 0x000fe20000010007 */
[----:B------:R-:W-:Y:S01]  /*6190*/  F2FP.F16.F32.PACK_AB R53, R4, R3 ;  /* 0x000000030435723e */ /* 0x000fe200000000ff */
[----:B------:R-:W-:Y:S02]  /*61a0*/  FFMA.FTZ R8, R35, R42, R8 ;  /* 0x0000002a23087223 */ /* 0x000fe40000010008 */
[----:B------:R-:W-:Y:S03]  /*61b0*/  F2FP.F16.F32.PACK_AB R54, R6, R5 ;  /* 0x000000050636723e */ /* 0x000fe600000000ff */
[----:B------:R-:W-:Y:S02]  /*61c0*/  F2FP.F16.F32.PACK_AB R55, R8, R7 ;  /* 0x000000070837723e */ /* 0x000fe400000000ff */
.L_x_876:
[----:B------:R-:W-:Y:S05]  /*61d0*/  BSYNC B0 ;  /* 0x0000000000007941 */ /* 0x000fea0003800000 */
.L_x_875:
[----:B-----5:R4:W-:Y:S02]  /*61e0*/  STG.E.128 desc[UR6][R120.64], R52 ;  /* 0x0000003478007986 */ /* 0x0209e4000c101d06 */
.L_x_874:
[----:B------:R-:W-:Y:S05]  /*61f0*/  BSYNC B1 ;  /* 0x0000000000017941 */ /* 0x000fea0003800000 */
.L_x_873:
[----:B------:R-:W-:Y:S01]  /*6200*/  ISETP.GE.AND P0, PT, R10, R167, PT ;  /* 0x000000a70a00720c */ /* 0x000fe20003f06270 */
[----:B------:R-:W-:Y:S11]  /*6210*/  BSSY B1, `(.L_x_877) ;  /* 0x0000060000017945 */ /* 0x000ff60003800000 */
[----:B------:R-:W-:Y:S01]  /*6220*/  @!UPT UIADD3 URZ, URZ, URZ, URZ ;  /* 0x0000003f3f3ff290 */ /* 0x000fe2000fffe03f */
[----:B------:R-:W-:Y:S05]  /*6230*/  @P0 BRA `(.L_x_878) ;  /* 0x0000000400740947 */ /* 0x000fea0003800000 */
[----:B----4-:R-:W-:Y:S01]  /*6240*/  IMAD.MOV.U32 R121, RZ, RZ, R119 ;  /* 0x000000ffff797224 */ /* 0x010fe200078e0077 */
[----:B------:R4:W5:Y:S01]  /*6250*/  LDG.E.128 R52, desc[UR6][R126.64+0x80] ;  /* 0x000080067e347981 */ /* 0x000962000c1e1d00 */
[----:B------:R-:W-:Y:S01]  /*6260*/  ISETP.GE.AND P0, PT, R10, UR4, PT ;  /* 0x000000040a007c0c */ /* 0x000fe2000bf06270 */
[----:B------:R-:W-:Y:S01]  /*6270*/  BSSY B0, `(.L_x_879) ;  /* 0x0000058000007945 */ /* 0x000fe20003800000 */
[----:B------:R-:W-:Y:S05]  /*6280*/  IADD3 R168, P1, R126, 0x80, RZ ;  /* 0x000000807ea87810 */ /* 0x000fea0007f3e0ff */
[----:B------:R-:W-:Y:S06]  /*6290*/  IMAD.X R169, RZ, RZ, R127, P1 ;  /* 0x000000ffffa97224 */ /* 0x000fec00008e067f */
        /* <DEDUP_REMOVED lines=17> */
[C---:B-12---:R-:W-:Y:S02]  /*63b0*/  LEA R20, P1, R50.reuse, R168, 0x1 ;  /* 0x000000a832147211 */ /* 0x046fe400078208ff */
[C---:B------:R-:W-:Y:S02]  /*63c0*/  LEA R58, P0, R57.reuse, R128, 0x1 ;  /* 0x00000080393a7211 */ /* 0x040fe400078008ff */
[----:B------:R-:W-:Y:S01]  /*63d0*/  LEA.HI.X.SX32 R21, R50, R169, 0x1, P1 ;  /* 0x000000a932157211 */ /* 0x000fe200008f0eff */
[----:B------:R-:W2:Y:S01]  /*63e0*/  LDG.E.128 R40, desc[UR6][R40.64+0x80] ;  /* 0x0000800628287981 */ /* 0x000ea2000c1e1d00 */
[----:B------:R-:W-:Y:S07]  /*63f0*/  LEA.HI.X.SX32 R59, R57, R129, 0x1, P0 ;  /* 0x00000081393b7211 */ /* 0x000fee00000f0eff */
[----:B------:R-:W3:Y:S08]  /*6400*/  LDG.E.128 R24, desc[UR6][R20.64] ;  /* 0x0000000614187981 */ /* 0x000ef0000c1e1d00 */
[----:B------:R-:W4:Y:S01]  /*6410*/  LDG.E.128 R56, desc[UR6][R58.64+0x80] ;  /* 0x000080063a387981 */ /* 0x000f22000c1e1d00 */
[--C-:B--2---:R-:W-:Y:S02]  /*6420*/  HADD2.F32 R33, -RZ, R40.reuse.H0_H0 ;  /* 0x20000028ff217230 */ /* 0x104fe40000004100 */
[----:B------:R-:W-:Y:S02]  /*6430*/  HADD2.F32 R34, -RZ, R40.H1_H1 ;  /* 0x30000028ff227230 */ /* 0x000fe40000004100 */
[--C-:B------:R-:W-:Y:S02]  /*6440*/  HADD2.F32 R37, -RZ, R41.reuse.H0_H0 ;  /* 0x20000029ff257230 */ /* 0x100fe40000004100 */
[----:B------:R-:W-:Y:S02]  /*6450*/  HADD2.F32 R38, -RZ, R41.H1_H1 ;  /* 0x30000029ff267230 */ /* 0x000fe40000004100 */
[--C-:B------:R-:W-:Y:S01]  /*6460*/  HADD2.F32 R39, -RZ, R42.reuse.H0_H0 ;  /* 0x2000002aff277230 */ /* 0x100fe20000004100 */
[----:B---3--:R-:W-:Y:S01]  /*6470*/  MOV R18, R24 ;  /* 0x0000001800127202 */ /* 0x008fe20000000f00 */
[----:B------:R-:W-:Y:S01]  /*6480*/  HADD2.F32 R40, -RZ, R42.H1_H1 ;  /* 0x3000002aff287230 */ /* 0x000fe20000004100 */
[----:B------:R-:W-:Y:S01]  /*6490*/  MOV R21, R27 ;  /* 0x0000001b00157202 */ /* 0x000fe20000000f00 */
[----:B------:R-:W-:Y:S01]  /*64a0*/  HADD2.F32 R41, -RZ, R43.H0_H0 ;  /* 0x2000002bff297230 */ /* 0x000fe20000004100 */
[----:B------:R-:W-:Y:S01]  /*64b0*/  MOV R23, R25 ;  /* 0x0000001900177202 */ /* 0x000fe20000000f00 */
[----:B------:R-:W-:Y:S01]  /*64c0*/  HADD2.F32 R32, -RZ, R18.H0_H0 ;  /* 0x20000012ff207230 */ /* 0x000fe20000004100 */
[----:B------:R-:W-:Y:S01]  /*64d0*/  MOV R28, R26 ;  /* 0x0000001a001c7202 */ /* 0x000fe20000000f00 */
[--C-:B----4-:R-:W-:Y:S02]  /*64e0*/  HADD2.F32 R27, -RZ, R56.reuse.H0_H0 ;  /* 0x20000038ff1b7230 */ /* 0x110fe40000004100 */
        /* <DEDUP_REMOVED lines=48> */
.L_x_880:
[----:B------:R-:W-:Y:S05]  /*67f0*/  BSYNC B0 ;  /* 0x0000000000007941 */ /* 0x000fea0003800000 */
.L_x_879:
[----:B-----5:R1:W-:Y:S02]  /*6800*/  STG.E.128 desc[UR6][R120.64+0x80], R52 ;  /* 0x0000803478007986 */ /* 0x0203e4000c101d06 */
.L_x_878:
[----:B------:R-:W-:Y:S05]  /*6810*/  BSYNC B1 ;  /* 0x0000000000017941 */ /* 0x000fea0003800000 */
.L_x_877:
[----:B------:R-:W-:Y:S11]  /*6820*/  ISETP.GE.AND P0, PT, R9, R167, PT ;  /* 0x000000a70900720c */ /* 0x000ff60003f06270 */
[----:B------:R-:W-:Y:S02]  /*6830*/  @!UPT UIADD3 URZ, URZ, URZ, URZ ;  /* 0x0000003f3f3ff290 */ /* 0x000fe4000fffe03f */
[----:B------:R-:W-:Y:S05]  /*6840*/  @P0 BRA `(.L_x_872) ;  /* 0x0000000400740947 */ /* 0x000fea0003800000 */
[----:B-1--4-:R-:W-:Y:S01]  /*6850*/  IMAD.MOV.U32 R121, RZ, RZ, R119 ;  /* 0x000000ffff797224 */ /* 0x012fe200078e0077 */
        /* <DEDUP_REMOVED lines=22> */
[C---:B--2---:R-:W-:Y:S02]  /*69c0*/  LEA R20, P1, R50.reuse, R166, 0x1 ;  /* 0x000000a632147211 */ /* 0x044fe400078208ff */
[C---:B------:R-:W-:Y:S02]  /*69d0*/  LEA R58, P0, R57.reuse, R128, 0x1 ;  /* 0x00000080393a7211 */ /* 0x040fe400078008ff */
        /* <DEDUP_REMOVED lines=66> */
.L_x_882:
[----:B------:R-:W-:Y:S05]  /*6e00*/  BSYNC B0 ;  /* 0x0000000000007941 */ /* 0x000fea0003800000 */
.L_x_881:
[----:B-----5:R4:W-:Y:S02]  /*6e10*/  STG.E.128 desc[UR6][R120.64+0x100], R52 ;  /* 0x0001003478007986 */ /* 0x0209e4000c101d06 */
.L_x_872:
[----:B------:R-:W-:Y:S05]  /*6e20*/  BSYNC B2 ;  /* 0x0000000000027941 */ /* 0x000fea0003800000 */
.L_x_871:
[C---:B------:R-:W-:Y:S01]  /*6e30*/  ISETP.GE.AND P0, PT, R66.reuse, R165, PT ;  /* 0x000000a54200720c */ /* 0x040fe20003f06270 */
[----:B------:R-:W-:Y:S03]  /*6e40*/  BSSY B2, `(.L_x_883) ;  /* 0x0000132000027945 */ /* 0x000fe60003800000 */
[----:B------:R-:W-:Y:S11]  /*6e50*/  ISETP.GE.AND P0, PT, R66, R163, !P0 ;  /* 0x000000a34200720c */ /* 0x000ff60004706270 */
[----:B------:R-:W-:Y:S02]  /*6e60*/  @!UPT UIADD3 URZ, URZ, URZ, URZ ;  /* 0x0000003f3f3ff290 */ /* 0x000fe4000fffe03f */
[----:B------:R-:W-:Y:S05]  /*6e70*/  @!P0 BRA `(.L_x_884) ;  /* 0x0000001000b88947 */ /* 0x000fea0003800000 */
[----:B-1--4-:R-:W1:Y:S01]  /*6e80*/  LDC R121, c[0x0][0x2d0] ;  /* 0x0000b400ff797b82 */ /* 0x012e620000000800 */
[----:B------:R-:W-:Y:S01]  /*6e90*/  BSSY B1, `(.L_x_885) ;  /* 0x0000064000017945 */ /* 0x000fe20003800000 */
[----:B-1----:R-:W-:Y:S11]  /*6ea0*/  ISETP.GE.AND P0, PT, R12, R121, PT ;  /* 0x000000790c00720c */ /* 0x002ff60003f06270 */
[----:B------:R-:W-:Y:S02]  /*6eb0*/  @!UPT UIADD3 URZ, URZ, URZ, URZ ;  /* 0x0000003f3f3ff290 */ /* 0x000fe4000fffe03f */
[----:B------:R-:W-:Y:S05]  /*6ec0*/  @P0 BRA `(.L_x_886) ;  /* 0x0000000400800947 */ /* 0x000fea0003800000 */
[C---:B------:R-:W-:Y:S01]  /*6ed0*/  LEA R170, P0, R89.reuse, R126, 0x1 ;  /* 0x0000007e59aa7211 */ /* 0x040fe200078008ff */
[----:B------:R-:W-:Y:S01]  /*6ee0*/  BSSY B0, `(.L_x_887) ;  /* 0x000005d000007945 */ /* 0x000fe20003800000 */
[----:B------:R-:W-:Y:S02]  /*6ef0*/  ISETP.GE.AND P1, PT, R12, UR4, PT ;  /* 0x000000040c007c0c */ /* 0x000fe4000bf26270 */
[----:B------:R-:W-:Y:S02]  /*6f00*/  LEA.HI.X R171, R89, R127, R86, 0x1, P0 ;  /* 0x0000007f59ab7211 */ /* 0x000fe400000f0c56 */
[C---:B------:R-:W-:Y:S03]  /*6f10*/  LEA R166, P0, R199.reuse, R120, 0x1 ;  /* 0x00000078c7a67211 */ /* 0x040fe600078008ff */
[----:B------:R1:W5:Y:S01]  /*6f20*/  LDG.E.128 R56, desc[UR6][R170.64] ;  /* 0x00000006aa387981 */ /* 0x000362000c1e1d00 */
[----:B------:R-:W-:Y:S05]  /*6f30*/  LEA.HI.X R167, R199, R119, R198, 0x1, P0 ;  /* 0x00000077c7a77211 */ /* 0x000fea00000f0cc6 */
[----:B------:R-:W-:Y:S05]  /*6f40*/  @P1 BRA `(.L_x_888) ;  /* 0x0000000400581947 */ /* 0x000fea0003800000 */
[--C-:B-----5:R-:W-:Y:S01]  /*6f50*/  HADD2.F32 R33, -RZ, R56.reuse.H0_H0 ;  /* 0x20000038ff217230 */ /* 0x120fe20000004100 */
[----:B------:R-:W-:Y:S01]  /*6f60*/  ULEA.HI UR27, UR4, UR4, URZ, 0x1 ;  /* 0x00000004041b7291 */ /* 0x000fe2000f8f083f */
[----:B------:R-:W-:Y:S01]  /*6f70*/  HADD2.F32 R38, -RZ, R57.H0_H0 ;  /* 0x20000039ff267230 */ /* 0x000fe20000004100 */
[----:B------:R-:W-:Y:S02]  /*6f80*/  MOV R164, RZ ;  /* 0x000000ff00a47202 */ /* 0x000fe40000000f00 */
[----:B------:R-:W-:Y:S01]  /*6f90*/  USHF.R.S32.HI UR27, URZ, 0x1, UR27 ;  /* 0x000000013f1b7899 */ /* 0x000fe2000801141b */
[----:B------:R-:W-:Y:S02]  /*6fa0*/  MOV R50, R58 ;  /* 0x0000003a00327202 */ /* 0x000fe40000000f00 */
[----:B------:R-:W-:Y:S03]  /*6fb0*/  MOV R51, R59 ;  /* 0x0000003b00337202 */ /* 0x000fe60000000f00 */
[----:B------:R-:W-:Y:S02]  /*6fc0*/  ISETP.GE.AND P1, PT, R12, UR27, PT ;  /* 0x0000001b0c007c0c */ /* 0x000fe4000bf26270 */
[----:B------:R-:W-:Y:S11]  /*6fd0*/  MOV R168, UR27 ;  /* 0x0000001b00a87c02 */ /* 0x000ff60008000f00 */
[----:B------:R-:W-:Y:S02]  /*6fe0*/  @P1 IADD3 R168, RZ, -UR27, RZ ;  /* 0x8000001bffa81c10 */ /* 0x000fe4000fffe0ff */
[----:B------:R-:W-:Y:S02]  /*6ff0*/  @P1 IADD3 R164, RZ, -UR27, RZ ;  /* 0x8000001bffa41c10 */ /* 0x000fe4000fffe0ff */
[C---:B------:R-:W-:Y:S02]  /*7000*/  LEA R18, P0, R168.reuse, R170, 0x1 ;  /* 0x000000aaa8127211 */ /* 0x040fe400078008ff */
[C---:B------:R-:W-:Y:S02]  /*7010*/  IADD3 R162, P2, R85.reuse, R164, RZ ;  /* 0x000000a455a27210 */ /* 0x040fe40007f5e0ff */
[----:B------:R-:W-:Y:S02]  /*7020*/  LEA.HI.X.SX32 R19, R168, R171, 0x1, P0 ;  /* 0x000000aba8137211 */ /* 0x000fe400000f0eff */
[----:B-1----:R-:W-:Y:S02]  /*7030*/  LEA R170, P0, R162, R128, 0x1 ;  /* 0x00000080a2aa7211 */ /* 0x002fe400078008ff */
[----:B------:R-:W-:Y:S01]  /*7040*/  LEA.HI.X.SX32 R164, R164, R83, 0x1, P2 ;  /* 0x00000053a4a47211 */ /* 0x000fe200010f0eff */
[----:B------:R-:W4:Y:S03]  /*7050*/  LDG.E.128 R28, desc[UR6][R18.64] ;  /* 0x00000006121c7981 */ /* 0x000f26000c1e1d00 */
[----:B------:R-:W-:Y:S02]  /*7060*/  LEA.HI.X R171, R162, R129, R164, 0x1, P0 ;  /* 0x00000081a2ab7211 */ /* 0x000fe400000f0ca4 */
[----:B------:R-:W-:Y:S02]  /*7070*/  MOV R162, RZ ;  /* 0x000000ff00a27202 */ /* 0x000fe40000000f00 */
[----:B------:R-:W-:Y:S02]  /*7080*/  @P1 IADD3 R162, RZ, -UR27, RZ ;  /* 0x8000001bffa21c10 */ /* 0x000fe4000fffe0ff */
[----:B------:R-:W3:Y:S02]  /*7090*/  LDG.E.128 R168, desc[UR6][R170.64] ;  /* 0x00000006aaa87981 */ /* 0x000ee4000c1e1d00 */
[----:B------:R-:W-:Y:S04]  /*70a0*/  IADD3 R173, P0, R85, R162, RZ ;  /* 0x000000a255ad7210 */ /* 0x000fe80007f1e0ff */
[----:B------:R-:W-:Y:S02]  /*70b0*/  LEA.HI.X.SX32 R162, R162, R83, 0x1, P0 ;  /* 0x00000053a2a27211 */ /* 0x000fe400000f0eff */
[C---:B------:R-:W-:Y:S04]  /*70c0*/  LEA R36, P0, R173.reuse, R130, 0x1 ;  /* 0x00000082ad247211 */ /* 0x040fe800078008ff */
[----:B------:R-:W-:Y:S05]  /*70d0*/  LEA.HI.X R37, R173, R131, R162, 0x1, P0 ;  /* 0x00000083ad257211 */ /* 0x000fea00000f0ca2 */
[----:B------:R1:W3:Y:S02]  /*70e0*/  LDG.E.128 R52, desc[UR6][R36.64] ;  /* 0x0000000624347981 */ /* 0x0002e4000c1e1d00 */
[----:B-1----:R-:W-:Y:S02]  /*70f0*/  HADD2.F32 R37, -RZ, R56.H1_H1 ;  /* 0x30000038ff257230 */ /* 0x002fe40000004100 */
[--C-:B----4-:R-:W-:Y:S01]  /*7100*/  HADD2.F32 R34, -RZ, R28.reuse.H0_H0 ;  /* 0x2000001cff227230 */ /* 0x110fe20000004100 */
[----:B--2---:R-:W-:Y:S01]  /*7110*/  MOV R26, R30 ;  /* 0x0000001e001a7202 */ /* 0x004fe20000000f00 */
[----:B------:R-:W-:Y:S01]  /*7120*/  HADD2.F32 R32, -RZ, R28.H1_H1 ;  /* 0x3000001cff207230 */ /* 0x000fe20000004100 */
[----:B------:R-:W-:Y:S01]  /*7130*/  MOV R19, R31 ;  /* 0x0000001f00137202 */ /* 0x000fe20000000f00 */
[--C-:B------:R-:W-:Y:S02]  /*7140*/  HADD2.F32 R30, -RZ, R29.reuse.H0_H0 ;  /* 0x2000001dff1e7230 */ /* 0x100fe40000004100 */
[----:B------:R-:W-:Y:S02]  /*7150*/  HADD2.F32 R28, -RZ, R29.H1_H1 ;  /* 0x3000001dff1c7230 */ /* 0x000fe40000004100 */
[--C-:B---3--:R-:W-:Y:S02]  /*7160*/  HADD2.F32 R27, -RZ, R168.reuse.H0_H0 ;  /* 0x200000a8ff1b7230 */ /* 0x108fe40000004100 */
[----:B------:R-:W-:Y:S02]  /*7170*/  HADD2.F32 R25, -RZ, R168.H1_H1 ;  /* 0x300000a8ff197230 */ /* 0x000fe40000004100 */
[--C-:B------:R-:W-:Y:S02]  /*7180*/  HADD2.F32 R23, -RZ, R169.reuse.H0_H0 ;  /* 0x200000a9ff177230 */ /* 0x100fe40000004100 */
[----:B------:R-:W-:Y:S01]  /*7190*/  @!P1 FADD.FTZ R27, -R27, -RZ ;  /* 0x800000ff1b1b9221 */ /* 0x000fe20000010100 */
[----:B------:R-:W-:Y:S02]  /*71a0*/  HADD2.F32 R21, -RZ, R169.H1_H1 ;  /* 0x300000a9ff157230 */ /* 0x000fe40000004100 */
[----:B------:R-:W-:Y:S01]  /*71b0*/  @!P1 FADD.FTZ R25, -R25, -RZ ;  /* 0x800000ff19199221 */ /* 0x000fe20000010100 */
[--C-:B------:R-:W-:Y:S02]  /*71c0*/  HADD2.F32 R24, -RZ, R170.reuse.H0_H0 ;  /* 0x200000aaff187230 */ /* 0x100fe40000004100 */
[----:B------:R-:W-:Y:S01]  /*71d0*/  @!P1 FADD.FTZ R23, -R23, -RZ ;  /* 0x800000ff17179221 */ /* 0x000fe20000010100 */
[----:B------:R-:W-:Y:S02]  /*71e0*/  HADD2.F32 R22, -RZ, R170.H1_H1 ;  /* 0x300000aaff167230 */ /* 0x000fe40000004100 */
[----:B------:R-:W-:Y:S01]  /*71f0*/  @!P1 FADD.FTZ R21, -R21, -RZ ;  /* 0x800000ff15159221 */ /* 0x000fe20000010100 */
[--C-:B------:R-:W-:Y:S02]  /*7200*/  HADD2.F32 R20, -RZ, R171.reuse.H0_H0 ;  /* 0x200000abff147230 */ /* 0x100fe40000004100 */
[----:B------:R-:W-:Y:S01]  /*7210*/  FMUL.FTZ R0, R34, R27 ;  /* 0x0000001b22007220 */ /* 0x000fe20000410000 */
[----:B------:R-:W-:Y:S02]  /*7220*/  HADD2.F32 R18, -RZ, R171.H1_H1 ;  /* 0x300000abff127230 */ /* 0x000fe40000004100 */
[----:B------:R-:W-:Y:S01]  /*7230*/  FMUL.FTZ R2, R32, R25 ;  /* 0x0000001920027220 */ /* 0x000fe20000410000 */
[----:B------:R-:W-:Y:S02]  /*7240*/  HADD2.F32 R25, -RZ, R26.H0_H0 ;  /* 0x2000001aff197230 */ /* 0x000fe40000004100 */
[----:B------:R-:W-:Y:S01]  /*7250*/  FMUL.FTZ R3, R30, R23 ;  /* 0x000000171e037220 */ /* 0x000fe20000410000 */
[--C-:B------:R-:W-:Y:S02]  /*7260*/  HADD2.F32 R35, -RZ, R52.reuse.H0_H0 ;  /* 0x20000034ff237230 */ /* 0x100fe40000004100 */
[----:B------:R-:W-:Y:S01]  /*7270*/  FMUL.FTZ R4, R28, R21 ;  /* 0x000000151c047220 */ /* 0x000fe20000410000 */
[----:B------:R-:W-:Y:S02]  /*7280*/  HADD2.F32 R36, -RZ, R52.H1_H1 ;  /* 0x30000034ff247230 */ /* 0x000fe40000004100 */
[----:B------:R-:W-:Y:S01]  /*7290*/  @!P1 FADD.FTZ R24, -R24, -RZ ;  /* 0x800000ff18189221 */ /* 0x000fe20000010100 */
[----:B------:R-:W-:Y:S02]  /*72a0*/  HADD2.F32 R39, -RZ, R53.H0_H0 ;  /* 0x20000035ff277230 */ /* 0x000fe40000004100 */
[----:B------:R-:W-:Y:S01]  /*72b0*/  @!P1 FADD.FTZ R22, -R22, -RZ ;  /* 0x800000ff16169221 */ /* 0x000fe20000010100 */
[----:B------:R-:W-:Y:S02]  /*72c0*/  HADD2.F32 R23, -RZ, R26.H1_H1 ;  /* 0x3000001aff177230 */ /* 0x000fe40000004100 */
[----:B------:R-:W-:Y:S01]  /*72d0*/  FFMA.FTZ R0, R33, R35, R0 ;  /* 0x0000002321007223 */ /* 0x000fe20000010000 */
[--C-:B------:R-:W-:Y:S02]  /*72e0*/  HADD2.F32 R21, -RZ, R19.reuse.H0_H0 ;  /* 0x20000013ff157230 */ /* 0x100fe40000004100 */
[----:B------:R-:W-:Y:S01]  /*72f0*/  @!P1 FADD.FTZ R20, -R20, -RZ ;  /* 0x800000ff14149221 */ /* 0x000fe20000010100 */
[----:B------:R-:W-:Y:S02]  /*7300*/  HADD2.F32 R19, -RZ, R19.H1_H1 ;  /* 0x30000013ff137230 */ /* 0x000fe40000004100 */
[----:B------:R-:W-:Y:S01]  /*7310*/  FFMA.FTZ R2, R37, R36, R2 ;  /* 0x0000002425027223 */ /* 0x000fe20000010002 */
[----:B------:R-:W-:Y:S02]  /*7320*/  HADD2.F32 R40, -RZ, R53.H1_H1 ;  /* 0x30000035ff287230 */ /* 0x000fe40000004100 */
[----:B------:R-:W-:Y:S01]  /*7330*/  @!P1 FADD.FTZ R18, -R18, -RZ ;  /* 0x800000ff12129221 */ /* 0x000fe20000010100 */
[----:B------:R-:W-:Y:S02]  /*7340*/  HADD2.F32 R33, -RZ, R57.H1_H1 ;  /* 0x30000039ff217230 */ /* 0x000fe40000004100 */
[----:B------:R-:W-:Y:S01]  /*7350*/  FMUL.FTZ R5, R25, R24 ;  /* 0x0000001819057220 */ /* 0x000fe20000410000 */
[----:B------:R-:W-:Y:S02]  /*7360*/  HADD2.F32 R41, -RZ, R54.H0_H0 ;  /* 0x20000036ff297230 */ /* 0x000fe40000004100 */
[----:B------:R-:W-:Y:S01]  /*7370*/  FFMA.FTZ R3, R38, R39, R3 ;  /* 0x0000002726037223 */ /* 0x000fe20000010003 */
[----:B------:R-:W-:Y:S02]  /*7380*/  HADD2.F32 R36, -RZ, R50.H0_H0 ;  /* 0x20000032ff247230 */ /* 0x000fe40000004100 */
[----:B------:R-:W-:Y:S01]  /*7390*/  FMUL.FTZ R6, R23, R22 ;  /* 0x0000001617067220 */ /* 0x000fe20000410000 */
[----:B------:R-:W-:Y:S02]  /*73a0*/  HADD2.F32 R42, -RZ, R54.H1_H1 ;  /* 0x30000036ff2a7230 */ /* 0x000fe40000004100 */
[----:B------:R-:W-:Y:S01]  /*73b0*/  FMUL.FTZ R7, R21, R20 ;  /* 0x0000001415077220 */ /* 0x000fe20000410000 */
[----:B------:R-:W-:Y:S01]  /*73c0*/  HADD2.F32 R35, -RZ, R50.H1_H1 ;  /* 0x30000032ff237230 */ /* 0x000fe20000004100 */
[----:B------:R-:W-:Y:S01]  /*73d0*/  F2FP.F16.F32.PACK_AB R56, R2, R0 ;  /* 0x000000000238723e */ /* 0x000fe200000000ff */
[----:B------:R-:W-:Y:S02]  /*73e0*/  HADD2.F32 R43, -RZ, R55.H0_H0 ;  /* 0x20000037ff2b7230 */ /* 0x000fe40000004100 */
[----:B------:R-:W-:Y:S01]  /*73f0*/  FMUL.FTZ R8, R19, R18 ;  /* 0x0000001213087220 */ /* 0x000fe20000410000 */
[----:B------:R-:W-:Y:S02]  /*7400*/  HADD2.F32 R38, -RZ, R51.H0_H0 ;  /* 0x20000033ff267230 */ /* 0x000fe40000004100 */
[----:B------:R-:W-:Y:S01]  /*7410*/  FFMA.FTZ R4, R33, R40, R4 ;  /* 0x0000002821047223 */ /* 0x000fe20000010004 */
[----:B------:R-:W-:Y:S02]  /*7420*/  HADD2.F32 R44, -RZ, R55.H1_H1 ;  /* 0x30000037ff2c7230 */ /* 0x000fe40000004100 */
[----:B------:R-:W-:Y:S01]  /*7430*/  FFMA.FTZ R5, R36, R41, R5 ;  /* 0x0000002924057223 */ /* 0x000fe20000010005 */
[----:B------:R-:W-:Y:S02]  /*7440*/  HADD2.F32 R37, -RZ, R51.H1_H1 ;  /* 0x30000033ff257230 */ /* 0x000fe40000004100 */
[----:B------:R-:W-:Y:S01]  /*7450*/  FFMA.FTZ R6, R35, R42, R6 ;  /* 0x0000002a23067223 */ /* 0x000fe20000010006 */
[----:B------:R-:W-:Y:S01]  /*7460*/  F2FP.F16.F32.PACK_AB R57, R4, R3 ;  /* 0x000000030439723e */ /* 0x000fe200000000ff */
[----:B------:R-:W-:Y:S01]  /*7470*/  FFMA.FTZ R7, R38, R43, R7 ;  /* 0x0000002b26077223 */ /* 0x000fe20000010007 */
[----:B------:R-:W-:Y:S02]  /*7480*/  FFMA.FTZ R8, R37, R44, R8 ;  /* 0x0000002c25087223 */ /* 0x000fe40000010008 */
[----:B------:R-:W-:Y:S03]  /*7490*/  F2FP.F16.F32.PACK_AB R58, R6, R5 ;  /* 0x00000005063a723e */ /* 0x000fe600000000ff */
[----:B------:R-:W-:Y:S03]  /*74a0*/  F2FP.F16.F32.PACK_AB R59, R8, R7 ;  /* 0x00000007083b723e */ /* 0x000fe600000000ff */
.L_x_888:
[----:B------:R-:W-:Y:S05]  /*74b0*/  BSYNC B0 ;  /* 0x0000000000007941 */ /* 0x000fea0003800000 */
.L_x_887:
[----:B-----5:R4:W-:Y:S02]  /*74c0*/  STG.E.128 desc[UR6][R166.64], R56 ;  /* 0x00000038a6007986 */ /* 0x0209e4000c101d06 */
.L_x_886:
[----:B------:R-:W-:Y:S05]  /*74d0*/  BSYNC B1 ;  /* 0x0000000000017941 */ /* 0x000fea0003800000 */
.L_x_885:
[----:B------:R-:W-:Y:S01]  /*74e0*/  ISETP.GE.AND P0, PT, R10, R121, PT ;  /* 0x000000790a00720c */ /* 0x000fe20003f06270 */
[----:B------:R-:W-:Y:S11]  /*74f0*/  BSSY B1, `(.L_x_889) ;  /* 0x0000063000017945 */ /* 0x000ff60003800000 */
[----:B------:R-:W-:Y:S01]  /*7500*/  @!UPT UIADD3 URZ, URZ, URZ, URZ ;  /* 0x0000003f3f3ff290 */ /* 0x000fe2000fffe03f */
[----:B------:R-:W-:Y:S05]  /*7510*/  @P0 BRA `(.L_x_890) ;  /* 0x0000000400800947 */ /* 0x000fea0003800000 */
[----:B-1----:R-:W-:Y:S01]  /*7520*/  LEA R170, P0, R92, R126, 0x1 ;  /* 0x0000007e5caa7211 */ /* 0x002fe200078008ff */
[----:B------:R-:W-:Y:S01]  /*7530*/  BSSY B0, `(.L_x_891) ;  /* 0x000005d000007945 */ /* 0x000fe20003800000 */
[----:B------:R-:W-:Y:S02]  /*7540*/  ISETP.GE.AND P1, PT, R10, UR4, PT ;  /* 0x000000040a007c0c */ /* 0x000fe4000bf26270 */
[----:B------:R-:W-:Y:S02]  /*7550*/  LEA.HI.X R171, R92, R127, R93, 0x1, P0 ;  /* 0x0000007f5cab7211 */ /* 0x000fe400000f0c5d */
[C---:B----4-:R-:W-:Y:S03]  /*7560*/  LEA R166, P0, R96.reuse, R120, 0x1 ;  /* 0x0000007860a67211 */ /* 0x050fe600078008ff */
        /* <DEDUP_REMOVED lines=14> */
[----:B------:R-:W-:Y:S02]  /*7650*/  LEA R18, P0, R168, R170, 0x1 ;  /* 0x000000aaa8127211 */ /* 0x000fe400078008ff */
[----:B------:R-:W-:Y:S02]  /*7660*/  IADD3 R162, P2, R80, R164, RZ ;  /* 0x000000a450a27210 */ /* 0x000fe40007f5e0ff */
        /* <DEDUP_REMOVED lines=73> */
.L_x_892:
[----:B------:R-:W-:Y:S05]  /*7b00*/  BSYNC B0 ;  /* 0x0000000000007941 */ /* 0x000fea0003800000 */
.L_x_891:
[----:B-----5:R4:W-:Y:S02]  /*7b10*/  STG.E.128 desc[UR6][R166.64], R56 ;  /* 0x00000038a6007986 */ /* 0x0209e4000c101d06 */
.L_x_890:
[----:B------:R-:W-:Y:S05]  /*7b20*/  BSYNC B1 ;  /* 0x0000000000017941 */ /* 0x000fea0003800000 */
.L_x_889:
[----:B------:R-:W-:Y:S11]  /*7b30*/  ISETP.GE.AND P0, PT, R9, R121, PT ;  /* 0x000000790900720c */ /* 0x000ff60003f06270 */
[----:B------:R-:W-:Y:S02]  /*7b40*/  @!UPT UIADD3 URZ, URZ, URZ, URZ ;  /* 0x0000003f3f3ff290 */ /* 0x000fe4000fffe03f */
[----:B------:R-:W-:Y:S05]  /*7b50*/  @P0 BRA `(.L_x_884) ;  /* 0x0000000400800947 */ /* 0x000fea0003800000 */
[C---:B------:R-:W-:Y:S01]  /*7b60*/  LEA R168, P0, R100.reuse, R126, 0x1 ;  /* 0x0000007e64a87211 */ /* 0x040fe200078008ff */
        /* <DEDUP_REMOVED lines=21> */
[C---:B----4-:R-:W-:Y:S02]  /*7cc0*/  LEA R168, P0, R121.reuse, R128, 0x1 ;  /* 0x0000008079a87211 */ /* 0x050fe400078008ff */
[----:B------:R-:W-:Y:S01]  /*7cd0*/  LEA.HI.X.SX32 R162, R162, R75, 0x1, P2 ;  /* 0x0000004ba2a27211 */ /* 0x000fe200010f0eff */
[----:B------:R-:W4:Y:S03]  /*7ce0*/  LDG.E.128 R28, desc[UR6][R18.64] ;  /* 0x00000006121c7981 */ /* 0x000f26000c1e1d00 */
[----:B------:R-:W-:Y:S02]  /*7cf0*/  LEA.HI.X R169, R121, R129, R162, 0x1, P0 ;  /* 0x0000008179a97211 */ /* 0x000fe400000f0ca2 */
[----:B------:R-:W-:Y:S02]  /*7d00*/  MOV R162, RZ ;  /* 0x000000ff00a27202 */ /* 0x000fe40000000f00 */
[----:B------:R-:W-:Y:S02]  /*7d10*/  @P1 IADD3 R162, RZ, -UR27, RZ ;  /* 0x8000001bffa21c10 */ /* 0x000fe4000fffe0ff */
[----:B-1----:R-:W3:Y:S02]  /*7d20*/  LDG.E.128 R168, desc[UR6][R168.64] ;  /* 0x00000006a8a87981 */ /* 0x002ee4000c1e1d00 */
        /* <DEDUP_REMOVED lines=65> */
.L_x_894:
[----:B------:R-:W-:Y:S05]  /*8140*/  BSYNC B0 ;  /* 0x0000000000007941 */ /* 0x000fea0003800000 */
.L_x_893:
[----:B-----5:R1:W-:Y:S02]  /*8150*/  STG.E.128 desc[UR6][R166.64], R56 ;  /* 0x00000038a6007986 */ /* 0x0203e4000c101d06 */
.L_x_884:
[----:B------:R-:W-:Y:S05]  /*8160*/  BSYNC B2 ;  /* 0x0000000000027941 */ /* 0x000fea0003800000 */
.L_x_883:
        /* <DEDUP_REMOVED lines=104> */
.L_x_900:
[----:B------:R-:W-:Y:S05]  /*87f0*/  BSYNC B0 ;  /* 0x0000000000007941 */ /* 0x000fea0003800000 */
.L_x_899:
[----:B-----5:R4:W-:Y:S02]  /*8800*/  STG.E.128 desc[UR6][R166.64], R56 ;  /* 0x00000038a6007986 */ /* 0x0209e4000c101d06 */
.L_x_898:
[----:B------:R-:W-:Y:S05]  /*8810*/  BSYNC B1 ;  /* 0x0000000000017941 */ /* 0x000fea0003800000 */
.L_x_897:
        /* <DEDUP_REMOVED lines=98> */
.L_x_904:
[----:B------:R-:W-:Y:S05]  /*8e40*/  BSYNC B0 ;  /* 0x0000000000007941 */ /* 0x000fea0003800000 */
.L_x_903:
[----:B-----5:R4:W-:Y:S02]  /*8e50*/  STG.E.128 desc[UR6][R166.64], R56 ;  /* 0x00000038a6007986 */ /* 0x0209e4000c101d06 */
.L_x_902:
[----:B------:R-:W-:Y:S05]  /*8e60*/  BSYNC B1 ;  /* 0x0000000000017941 */ /* 0x000fea0003800000 */
.L_x_901:
        /* <DEDUP_REMOVED lines=97> */
.L_x_906:
[----:B------:R-:W-:Y:S05]  /*9480*/  BSYNC B0 ;  /* 0x0000000000007941 */ /* 0x000fea0003800000 */
.L_x_905:
[----:B-----5:R1:W-:Y:S02]  /*9490*/  STG.E.128 desc[UR6][R166.64], R56 ;  /* 0x00000038a6007986 */ /* 0x0203e4000c101d06 */
.L_x_896:
[----:B------:R-:W-:Y:S05]  /*94a0*/  BSYNC B2 ;  /* 0x0000000000027941 */ /* 0x000fea0003800000 */
.L_x_895:
[C---:B------:R-:W-:Y:S01]  /*94b0*/  ISETP.GE.AND P0, PT, R64.reuse, R165, PT ;  /* 0x000000a54000720c */ /* 0x040fe20003f06270 */
[----:B------:R-:W-:Y:S03]  /*94c0*/  BSSY B2, `(.L_x_907) ;  /* 0x0000137000027945 */ /* 0x000fe60003800000 */
[----:B------:R-:W-:Y:S11]  /*94d0*/  ISETP.GE.AND P0, PT, R64, R163, !P0 ;  /* 0x000000a34000720c */ /* 0x000ff60004706270 */
[----:B------:R-:W-:Y:S02]  /*94e0*/  @!UPT UIADD3 URZ, URZ, URZ, URZ ;  /* 0x0000003f3f3ff290 */ /* 0x000fe4000fffe03f */
[----:B------:R-:W-:Y:S05]  /*94f0*/  @!P0 BRA `(.L_x_908) ;  /* 0x0000001000cc8947 */ /* 0x000fea0003800000 */
[----:B------:R-:W5:Y:S01]  /*9500*/  LDC R163, c[0x0][0x2d0] ;  /* 0x0000b400ffa37b82 */ /* 0x000f620000000800 */
[----:B------:R-:W-:Y:S01]  /*9510*/  BSSY B1, `(.L_x_909) ;  /* 0x0000069000017945 */ /* 0x000fe20003800000 */
[----:B-----5:R-:W-:Y:S11]  /*9520*/  ISETP.GE.AND P0, PT, R12, R163, PT ;  /* 0x000000a30c00720c */ /* 0x020ff60003f06270 */
[----:B------:R-:W-:Y:S02]  /*9530*/  @!UPT UIADD3 URZ, URZ, URZ, URZ ;  /* 0x0000003f3f3ff290 */ /* 0x000fe4000fffe03f */
[----:B------:R-:W-:Y:S05]  /*9540*/  @P0 BRA `(.L_x_910) ;  /* 0x0000000400940947 */ /* 0x000fea0003800000 */
[----:B------:R-:W2:Y:S01]  /*9550*/  LDC.64 R2, c[0x0][0x338] ;  /* 0x0000ce00ff027b82 */ /* 0x000ea20000000a00 */
[----:B------:R-:W-:Y:S01]  /*9560*/  ISETP.GE.AND P0, PT, R12, UR4, PT ;  /* 0x000000040c007c0c */ /* 0x000fe2000bf06270 */
[----:B------:R-:W-:Y:S01]  /*9570*/  BSSY B0, `(.L_x_911) ;  /* 0x0000061000007945 */ /* 0x000fe20003800000 */
[----:B-1--4-:R-:W-:Y:S01]  /*9580*/  MOV R121, R119 ;  /* 0x0000007700797202 */ /* 0x012fe20000000f00 */
[----:B--2---:R-:W-:Y:S04]  /*9590*/  IMAD.WIDE.U32 R166, R2, 0x60, R126 ;  /* 0x0000006002a67825 */ /* 0x004fe800078e007e */
[----:B------:R-:W-:Y:S05]  /*95a0*/  IMAD R3, R3, 0x60, RZ ;  /* 0x0000006003037824 */ /* 0x000fea00078e02ff */
[----:B------:R-:W-:Y:S02]  /*95b0*/  IADD3 R167, R167, R3, RZ ;  /* 0x00000003a7a77210 */ /* 0x000fe40007ffe0ff */
[----:B------:R-:W1:Y:S03]  /*95c0*/  LDC.64 R2, c[0x0][0x248] ;  /* 0x00009200ff027b82 */ /* 0x000e660000000a00 */
[----:B------:R2:W5:Y:S01]  /*95d0*/  LDG.E.128 R56, desc[UR6][R166.64] ;  /* 0x00000006a6387981 */ /* 0x000562000c1e1d00 */
[----:B-1----:R-:W-:Y:S04]  /*95e0*/  IMAD.WIDE.U32 R168, R2, 0x60, R120 ;  /* 0x0000006002a87825 */ /* 0x002fe800078e0078 */
[----:B------:R-:W-:Y:S05]  /*95f0*/  IMAD R3, R3, 0x60, RZ ;  /* 0x0000006003037824 */ /* 0x000fea00078e02ff */
[----:B------:R-:W-:Y:S01]  /*9600*/  IADD3 R169, R169, R3, RZ ;  /* 0x00000003a9a97210 */ /* 0x000fe20007ffe0ff */
[----:B--2---:R-:W-:Y:S06]  /*9610*/  @P0 BRA `(.L_x_912) ;  /* 0x0000000400580947 */ /* 0x004fec0003800000 */
        /* <DEDUP_REMOVED lines=14> */
[C---:B------:R-:W-:Y:S02]  /*9700*/  LEA R166, P0, R121.reuse, R128, 0x1 ;  /* 0x0000008079a67211 */ /* 0x040fe400078008ff */
[----:B------:R-:W-:Y:S01]  /*9710*/  LEA.HI.X.SX32 R162, R162, R77, 0x1, P2 ;  /* 0x0000004da2a27211 */ /* 0x000fe200010f0eff */
[----:B------:R-:W2:Y:S03]  /*9720*/  LDG.E.128 R28, desc[UR6][R18.64] ;  /* 0x00000006121c7981 */ /* 0x000ea6000c1e1d00 */
[----:B------:R-:W-:Y:S02]  /*9730*/  LEA.HI.X R167, R121, R129, R162, 0x1, P0 ;  /* 0x0000008179a77211 */ /* 0x000fe400000f0ca2 */
[----:B------:R-:W-:Y:S02]  /*9740*/  MOV R162, RZ ;  /* 0x000000ff00a27202 */ /* 0x000fe40000000f00 */
[----:B------:R-:W-:Y:S02]  /*9750*/  @P1 IADD3 R162, RZ, -UR27, RZ ;  /* 0x8000001bffa21c10 */ /* 0x000fe4000fffe0ff */
[----:B------:R-:W4:Y:S02]  /*9760*/  LDG.E.128 R164, desc[UR6][R166.64] ;  /* 0x00000006a6a47981 */ /* 0x000f24000c1e1d00 */
[----:B------:R-:W-:Y:S04]  /*9770*/  IADD3 R121, P0, R78, R162, RZ ;  /* 0x000000a24e797210 */ /* 0x000fe80007f1e0ff */
[----:B------:R-:W-:Y:S02]  /*9780*/  LEA.HI.X.SX32 R162, R162, R77, 0x1, P0 ;  /* 0x0000004da2a27211 */ /* 0x000fe400000f0eff */
[C---:B------:R-:W-:Y:S04]  /*9790*/  LEA R36, P0, R121.reuse, R130, 0x1 ;  /* 0x0000008279247211 */ /* 0x040fe800078008ff */
[----:B------:R-:W-:Y:S05]  /*97a0*/  LEA.HI.X R37, R121, R131, R162, 0x1, P0 ;  /* 0x0000008379257211 */ /* 0x000fea00000f0ca2 */
[----:B------:R1:W3:Y:S02]  /*97b0*/  LDG.E.128 R52, desc[UR6][R36.64] ;  /* 0x0000000624347981 */ /* 0x0002e4000c1e1d00 */
[----:B-1----:R-:W-:Y:S02]  /*97c0*/  HADD2.F32 R37, -RZ, R56.H1_H1 ;  /* 0x30000038ff257230 */ /* 0x002fe40000004100 */
[--C-:B--2---:R-:W-:Y:S01]  /*97d0*/  HADD2.F32 R34, -RZ, R28.reuse.H0_H0 ;  /* 0x2000001cff227230 */ /* 0x104fe20000004100 */
[----:B------:R-:W-:Y:S01]  /*97e0*/  MOV R26, R30 ;  /* 0x0000001e001a7202 */ /* 0x000fe20000000f00 */
[----:B------:R-:W-:Y:S01]  /*97f0*/  HADD2.F32 R32, -RZ, R28.H1_H1 ;  /* 0x3000001cff207230 */ /* 0x000fe20000004100 */
[----:B------:R-:W-:Y:S01]  /*9800*/  MOV R19, R31 ;  /* 0x0000001f00137202 */ /* 0x000fe20000000f00 */
[--C-:B------:R-:W-:Y:S02]  /*9810*/  HADD2.F32 R30, -RZ, R29.reuse.H0_H0 ;  /* 0x2000001dff1e7230 */ /* 0x100fe40000004100 */
[----:B------:R-:W-:Y:S02]  /*9820*/  HADD2.F32 R28, -RZ, R29.H1_H1 ;  /* 0x3000001dff1c7230 */ /* 0x000fe40000004100 */
[--C-:B----4-:R-:W-:Y:S02]  /*9830*/  HADD2.F32 R27, -RZ, R164.reuse.H0_H0 ;  /* 0x200000a4ff1b7230 */ /* 0x110fe40000004100 */
        /* <DEDUP_REMOVED lines=15> */
[--C-:B---3--:R-:W-:Y:S02]  /*9930*/  HADD2.F32 R35, -RZ, R52.reuse.H0_H0 ;  /* 0x20000034ff237230 */ /* 0x108fe40000004100 */
        /* <DEDUP_REMOVED lines=36> */
.L_x_912:
[----:B------:R-:W-:Y:S05]  /*9b80*/  BSYNC B0 ;  /* 0x0000000000007941 */ /* 0x000fea0003800000 */
.L_x_911:
[----:B-----5:R1:W-:Y:S02]  /*9b90*/  STG.E.128 desc[UR6][R168.64], R56 ;  /* 0x00000038a8007986 */ /* 0x0203e4000c101d06 */
.L_x_910:
[----:B------:R-:W-:Y:S05]  /*9ba0*/  BSYNC B1 ;  /* 0x0000000000017941 */ /* 0x000fea0003800000 */
.L_x_909:
[----:B------:R-:W-:Y:S01]  /*9bb0*/  ISETP.GE.AND P0, PT, R10, R163, PT ;  /* 0x000000a30a00720c */ /* 0x000fe20003f06270 */
[----:B------:R-:W-:Y:S11]  /*9bc0*/  BSSY B1, `(.L_x_913) ;  /* 0x0000063000017945 */ /* 0x000ff60003800000 */
[----:B------:R-:W-:Y:S01]  /*9bd0*/  @!UPT UIADD3 URZ, URZ, URZ, URZ ;  /* 0x0000003f3f3ff290 */ /* 0x000fe2000fffe03f */
[----:B------:R-:W-:Y:S05]  /*9be0*/  @P0 BRA `(.L_x_914) ;  /* 0x0000000400800947 */ /* 0x000fea0003800000 */
[C---:B-1--4-:R-:W-:Y:S01]  /*9bf0*/  LEA R166, P0, R109.reuse, R126, 0x1 ;  /* 0x0000007e6da67211 */ /* 0x052fe200078008ff */
        /* <DEDUP_REMOVED lines=21> */
[C---:B-1----:R-:W-:Y:S02]  /*9d50*/  LEA R166, P0, R121.reuse, R128, 0x1 ;  /* 0x0000008079a67211 */ /* 0x042fe400078008ff */
        /* <DEDUP_REMOVED lines=71> */
.L_x_916:
[----:B------:R-:W-:Y:S05]  /*a1d0*/  BSYNC B0 ;  /* 0x0000000000007941 */ /* 0x000fea0003800000 */
.L_x_915:
[----:B-----5:R4:W-:Y:S02]  /*a1e0*/  STG.E.128 desc[UR6][R168.64], R56 ;  /* 0x00000038a8007986 */ /* 0x0209e4000c101d06 */
.L_x_914:
[----:B------:R-:W-:Y:S05]  /*a1f0*/  BSYNC B1 ;  /* 0x0000000000017941 */ /* 0x000fea0003800000 */
.L_x_913:
[----:B------:R-:W-:Y:S11]  /*a200*/  ISETP.GE.AND P0, PT, R9, R163, PT ;  /* 0x000000a30900720c */ /* 0x000ff60003f06270 */
[----:B------:R-:W-:Y:S02]  /*a210*/  @!UPT UIADD3 URZ, URZ, URZ, URZ ;  /* 0x0000003f3f3ff290 */ /* 0x000fe4000fffe03f */
[----:B------:R-:W-:Y:S05]  /*a220*/  @P0 BRA `(.L_x_908) ;  /* 0x0000000400800947 */ /* 0x000fea0003800000 */
[----:B-1--4-:R-:W-:Y:S01]  /*a230*/  LEA R166, P0, R113, R126, 0x1 ;  /* 0x0000007e71a67211 */ /* 0x012fe200078008ff */
        /* <DEDUP_REMOVED lines=20> */
[----:B------:R-:W-:Y:S02]  /*a380*/  IADD3 R121, P2, R68, R164, RZ ;  /* 0x000000a444797210 */ /* 0x000fe40007f5e0ff */
[----:B------:R-:W-:Y:S02]  /*a390*/  LEA.HI.X.SX32 R19, R165, R167, 0x1, P0 ;  /* 0x000000a7a5137211 */ /* 0x000fe400000f0eff */
[----:B------:R-:W-:Y:S02]  /*a3a0*/  LEA.HI.X.SX32 R164, R164, R67, 0x1, P2 ;  /* 0x00000043a4a47211 */ /* 0x000fe400010f0eff */
[C---:B-1----:R-:W-:Y:S01]  /*a3b0*/  LEA R166, P0, R121.reuse, R128, 0x1 ;  /* 0x0000008079a67211 */ /* 0x042fe200078008ff */
[----:B------:R-:W4:Y:S01]  /*a3c0*/  LDG.E.128 R28, desc[UR6][R18.64] ;  /* 0x00000006121c7981 */ /* 0x000f22000c1e1d00 */
[----:B------:R-:W-:Y:S02]  /*a3d0*/  @P1 IADD3 R168, RZ, -UR27, RZ ;  /* 0x8000001bffa81c10 */ /* 0x000fe4000fffe0ff */
[----:B------:R-:W-:Y:S02]  /*a3e0*/  LEA.HI.X R167, R121, R129, R164, 0x1, P0 ;  /* 0x0000008179a77211 */ /* 0x000fe400000f0ca4 */
[----:B------:R-:W-:Y:S04]  /*a3f0*/  IADD3 R121, P0, R68, R168, RZ ;  /* 0x000000a844797210 */ /* 0x000fe80007f1e0ff */
[----:B------:R-:W-:Y:S01]  /*a400*/  LEA.HI.X.SX32 R168, R168, R67, 0x1, P0 ;  /* 0x00000043a8a87211 */ /* 0x000fe200000f0eff */
[----:B------:R-:W3:Y:S01]  /*a410*/  LDG.E.128 R164, desc[UR6][R166.64] ;  /* 0x00000006a6a47981 */ /* 0x000ee2000c1e1d00 */
        /* <DEDUP_REMOVED lines=22> */
[--C-:B------:R-:W-:Y:S02]  /*a580*/  HADD2.F32 R20, -RZ, R167.reuse.H0_H0 ;  /* 0x200000a7ff147230 */ /* 0x100fe40000004100 */
[----:B------:R-:W-:Y:S01]  /*a590*/  FMUL.FTZ R2, R32, R25 ;  /* 0x0000001920027220 */ /* 0x000fe20000410000 */
[----:B------:R-:W-:Y:S02]  /*a5a0*/  HADD2.F32 R36, -RZ, R52.H1_H1 ;  /* 0x30000034ff247230 */ /* 0x000fe40000004100 */
[----:B------:R-:W-:Y:S01]  /*a5b0*/  FMUL.FTZ R3, R30, R23 ;  /* 0x000000171e037220 */ /* 0x000fe20000410000 */
[----:B------:R-:W-:Y:S02]  /*a5c0*/  HADD2.F32 R18, -RZ, R167.H1_H1 ;  /* 0x300000a7ff127230 */ /* 0x000fe40000004100 */
[----:B------:R-:W-:Y:S01]  /*a5d0*/  FMUL.FTZ R4, R28, R21 ;  /* 0x000000151c047220 */ /* 0x000fe20000410000 */
[--C-:B------:R-:W-:Y:S02]  /*a5e0*/  HADD2.F32 R25, -RZ, R26.reuse.H0_H0 ;  /* 0x2000001aff197230 */ /* 0x100fe40000004100 */
        /* <DEDUP_REMOVED lines=34> */
.L_x_918:
[----:B------:R-:W-:Y:S05]  /*a810*/  BSYNC B0 ;  /* 0x0000000000007941 */ /* 0x000fea0003800000 */
.L_x_917:
[----:B-----5:R4:W-:Y:S02]  /*a820*/  STG.E.128 desc[UR6][R162.64], R56 ;  /* 0x00000038a2007986 */ /* 0x0209e4000c101d06 */
.L_x_908:
[----:B------:R-:W-:Y:S05]  /*a830*/  BSYNC B2 ;  /* 0x0000000000027941 */ /* 0x000fea0003800000 */
.L_x_907:
        /* <DEDUP_REMOVED lines=8> */
.L_x_844:
[-C--:B------:R-:W-:Y:S01]  /*a8c0*/  ISETP.GE.AND P2, PT, R66, R165.reuse, PT ;  /* 0x000000a54200720c */ /* 0x080fe20003f46270 */
[----:B------:R-:W-:Y:S01]  /*a8d0*/  BSSY B0, `(.L_x_919) ;  /* 0x0000014000007945 */ /* 0x000fe20003800000 */
[CC--:B------:R-:W-:Y:S02]  /*a8e0*/  ISETP.GE.AND P1, PT, R65.reuse, R165.reuse, PT ;  /* 0x000000a54100720c */ /* 0x0c0fe40003f26270 */
[----:B------:R-:W-:Y:S02]  /*a8f0*/  ISETP.GE.AND P0, PT, R64, R165, PT ;  /* 0x000000a54000720c */ /* 0x000fe40003f06270 */
[-C--:B------:R-:W-:Y:S02]  /*a900*/  ISETP.GE.AND P2, PT, R66, R163.reuse, !P2 ;  /* 0x000000a34200720c */ /* 0x080fe40005746270 */
[-C--:B------:R-:W-:Y:S02]  /*a910*/  ISETP.GE.AND P1, PT, R65, R163.reuse, !P1 ;  /* 0x000000a34100720c */ /* 0x080fe40004f26270 */
[----:B------:R-:W-:Y:S01]  /*a920*/  ISETP.GE.AND P0, PT, R64, R163, !P0 ;  /* 0x000000a34000720c */ /* 0x000fe20004706270 */
[----:B------:R-:W-:Y:S01]  /*a930*/  @!UPT UIADD3 URZ, URZ, URZ, URZ ;  /* 0x0000003f3f3ff290 */ /* 0x000fe2000fffe03f */
[----:B------:R-:W-:Y:S11]  /*a940*/  @!P4 BRA `(.L_x_920) ;  /* 0x000000000030c947 */ /* 0x000ff60003800000 */
[----:B------:R-:W-:Y:S02]  /*a950*/  ISETP.NE.AND P4, PT, R135, RZ, PT ;  /* 0x000000ff8700720c */ /* 0x000fe40003f85270 */
[----:B------:R-:W-:Y:S11]  /*a960*/  ISETP.NE.AND P5, PT, R134, RZ, PT ;  /* 0x000000ff8600720c */ /* 0x000ff60003fa5270 */
[----:B-12---:R-:W2:Y:S01]  /*a970*/  @P4 LDG.E.128 R24, desc[UR6][R126.64] ;  /* 0x000000067e184981 */ /* 0x006ea2000c1e1d00 */
[--C-:B------:R-:W-:Y:S05]  /*a980*/  @P4 IMAD.MOV.U32 R121, RZ, RZ, R119.reuse ;  /* 0x000000ffff794224 */ /* 0x100fea00078e0077 */
[----:B--2---:R1:W-:Y:S01]  /*a990*/  @P4 STG.E.128 desc[UR6][R120.64], R24 ;  /* 0x0000001878004986 */ /* 0x0043e2000c101d06 */
[----:B------:R-:W-:Y:S03]  /*a9a0*/  ISETP.NE.AND P4, PT, R132, RZ, PT ;  /* 0x000000ff8400720c */ /* 0x000fe60003f85270 */
[----:B------:R-:W2:Y:S01]  /*a9b0*/  @P5 LDG.E.128 R20, desc[UR6][R126.64+0x80] ;  /* 0x000080067e145981 */ /* 0x000ea2000c1e1d00 */
[--C-:B-1----:R-:W-:Y:S05]  /*a9c0*/  @P5 IMAD.MOV.U32 R121, RZ, RZ, R119.reuse ;  /* 0x000000ffff795224 */ /* 0x102fea00078e0077 */
[----:B--2---:R1:W-:Y:S04]  /*a9d0*/  @P5 STG.E.128 desc[UR6][R120.64+0x80], R20 ;  /* 0x0000801478005986 */ /* 0x0043e8000c101d06 */
[----:B------:R-:W2:Y:S01]  /*a9e0*/  @P4 LDG.E.128 R4, desc[UR6][R126.64+0x100] ;  /* 0x000100067e044981 */ /* 0x000ea2000c1e1d00 */
[----:B-1----:R-:W-:Y:S05]  /*a9f0*/  @P4 IMAD.MOV.U32 R121, RZ, RZ, R119 ;  /* 0x000000ffff794224 */ /* 0x002fea00078e0077 */
[----:B--2---:R3:W-:Y:S02]  /*aa00*/  @P4 STG.E.128 desc[UR6][R120.64+0x100], R4 ;  /* 0x0001000478004986 */ /* 0x0047e4000c101d06 */
.L_x_920:
[----:B------:R-:W-:Y:S05]  /*aa10*/  BSYNC B0 ;  /* 0x0000000000007941 */ /* 0x000fea0003800000 */
.L_x_919:
[----:B------:R-:W-:Y:S04]  /*aa20*/  BSSY B0, `(.L_x_921) ;  /* 0x0000018000007945 */ /* 0x000fe80003800000 */
[----:B------:R-:W-:Y:S05]  /*aa30*/  @!P2 BRA `(.L_x_922) ;  /* 0x000000000058a947 */ /* 0x000fea0003800000 */
[----:B------:R-:W-:Y:S02]  /*aa40*/  ISETP.NE.AND P5, PT, R135, RZ, PT ;  /* 0x000000ff8700720c */ /* 0x000fe40003fa5270 */
[----:B------:R-:W-:Y:S11]  /*aa50*/  ISETP.NE.AND P6, PT, R134, RZ, PT ;  /* 0x000000ff8600720c */ /* 0x000ff60003fc5270 */
[----:B-123--:R-:W-:Y:S02]  /*aa60*/  @P5 LEA R4, P2, R89, R126, 0x1 ;  /* 0x0000007e59045211 */ /* 0x00efe400078408ff */
[----:B------:R-:W-:Y:S02]  /*aa70*/  @P5 LEA R30, P4, R199, R120, 0x1 ;  /* 0x00000078c71e5211 */ /* 0x000fe400078808ff */
[----:B------:R-:W-:Y:S02]  /*aa80*/  @P5 LEA.HI.X R5, R89, R127, R86, 0x1, P2 ;  /* 0x0000007f59055211 */ /* 0x000fe400010f0c56 */
[CC--:B------:R-:W-:Y:S02]  /*aa90*/  @P6 LEA R28, P2, R92.reuse, R126.reuse, 0x1 ;  /* 0x0000007e5c1c6211 */ /* 0x0c0fe400078408ff */
[----:B------:R-:W-:Y:S01]  /*aaa0*/  @P5 LEA.HI.X R31, R199, R119, R198, 0x1, P4 ;  /* 0x00000077c71f5211 */ /* 0x000fe200020f0cc6 */
[----:B------:R-:W2:Y:S01]  /*aab0*/  @P5 LDG.E.128 R24, desc[UR6][R4.64] ;  /* 0x0000000604185981 */ /* 0x000ea2000c1e1d00 */
[-C--:B------:R-:W-:Y:S02]  /*aac0*/  @P6 LEA.HI.X R29, R92, R127.reuse, R93, 0x1, P2 ;  /* 0x0000007f5c1d6211 */ /* 0x080fe400010f0c5d */
[----:B------:R-:W-:Y:S11]  /*aad0*/  ISETP.NE.AND P4, PT, R132, RZ, PT ;  /* 0x000000ff8400720c */ /* 0x000ff60003f85270 */
[----:B------:R-:W-:Y:S02]  /*aae0*/  @!UPT UIADD3 URZ, URZ, URZ, URZ ;  /* 0x0000003f3f3ff290 */ /* 0x000fe4000fffe03f */
[C---:B------:R-:W-:Y:S04]  /*aaf0*/  @P4 LEA R2, P2, R100.reuse, R126, 0x1 ;  /* 0x0000007e64024211 */ /* 0x040fe800078408ff */
[----:B------:R-:W-:Y:S02]  /*ab00*/  @P4 LEA.HI.X R3, R100, R127, R101, 0x1, P2 ;  /* 0x0000007f64034211 */ /* 0x000fe400010f0c65 */
[CC--:B------:R-:W-:Y:S04]  /*ab10*/  @P4 LEA R32, P2, R104.reuse, R120.reuse, 0x1 ;  /* 0x0000007868204211 */ /* 0x0c0fe800078408ff */
[-C--:B------:R-:W-:Y:S01]  /*ab20*/  @P4 LEA.HI.X R33, R104, R119.reuse, R105, 0x1, P2 ;  /* 0x0000007768214211 */ /* 0x080fe200010f0c69 */
[----:B--2---:R4:W-:Y:S01]  /*ab30*/  @P5 STG.E.128 desc[UR6][R30.64], R24 ;  /* 0x000000181e005986 */ /* 0x0049e2000c101d06 */
[C---:B------:R-:W-:Y:S03]  /*ab40*/  @P6 LEA R18, P5, R96.reuse, R120, 0x1 ;  /* 0x0000007860126211 */ /* 0x040fe600078a08ff */
[----:B------:R-:W2:Y:S01]  /*ab50*/  @P6 LDG.E.128 R20, desc[UR6][R28.64] ;  /* 0x000000061c146981 */ /* 0x000ea2000c1e1d00 */
[----:B------:R-:W-:Y:S05]  /*ab60*/  @P6 LEA.HI.X R19, R96, R119, R97, 0x1, P5 ;  /* 0x0000007760136211 */ /* 0x000fea00028f0c61 */
[----:B--2---:R4:W-:Y:S04]  /*ab70*/  @P6 STG.E.128 desc[UR6][R18.64], R20 ;  /* 0x0000001412006986 */ /* 0x0049e8000c101d06 */
[----:B------:R-:W2:Y:S04]  /*ab80*/  @P4 LDG.E.128 R4, desc[UR6][R2.64] ;  /* 0x0000000602044981 */ /* 0x000ea8000c1e1d00 */
[----:B--2---:R4:W-:Y:S02]  /*ab90*/  @P4 STG.E.128 desc[UR6][R32.64], R4 ;  /* 0x0000000420004986 */ /* 0x0049e4000c101d06 */
.L_x_922:
[----:B------:R-:W-:Y:S05]  /*aba0*/  BSYNC B0 ;  /* 0x0000000000007941 */ /* 0x000fea0003800000 */
.L_x_921:
[----:B------:R-:W-:Y:S04]  /*abb0*/  BSSY B0, `(.L_x_923) ;  /* 0x0000018000007945 */ /* 0x000fe80003800000 */
[----:B------:R-:W-:Y:S05]  /*abc0*/  @!P1 BRA `(.L_x_924) ;  /* 0x0000000000589947 */ /* 0x000fea0003800000 */
[----:B------:R-:W-:Y:S02]  /*abd0*/  ISETP.NE.AND P4, PT, R135, RZ, PT ;  /* 0x000000ff8700720c */ /* 0x000fe40003f85270 */
[----:B------:R-:W-:Y:S11]  /*abe0*/  ISETP.NE.AND P5, PT, R134, RZ, PT ;  /* 0x000000ff8600720c */ /* 0x000ff60003fa5270 */
[C---:B-1234-:R-:W-:Y:S02]  /*abf0*/  @P4 LEA R4, P1, R91.reuse, R126, 0x1 ;  /* 0x0000007e5b044211 */ /* 0x05efe400078208ff */
[----:B------:R-:W-:Y:S02]  /*ac00*/  @P4 LEA R30, P2, R160, R120, 0x1 ;  /* 0x00000078a01e4211 */ /* 0x000fe400078408ff */
[----:B------:R-:W-:Y:S02]  /*ac10*/  @P4 LEA.HI.X R5, R91, R127, R88, 0x1, P1 ;  /* 0x0000007f5b054211 */ /* 0x000fe400008f0c58 */
[-C--:B------:R-:W-:Y:S02]  /*ac20*/  @P5 LEA R28, P1, R94, R126.reuse, 0x1 ;  /* 0x0000007e5e1c5211 */ /* 0x080fe400078208ff */
        /* <DEDUP_REMOVED lines=16> */
.L_x_924:
[----:B------:R-:W-:Y:S05]  /*ad30*/  BSYNC B0 ;  /* 0x0000000000007941 */ /* 0x000fea0003800000 */
.L_x_923:
[----:B------:R-:W-:Y:S01]  /*ad40*/  UMOV UR4, URZ ;  /* 0x0000003f00047c82 */ /* 0x000fe20008000000 */
[----:B------:R-:W-:Y:S04]  /*ad50*/  BSSY B0, `(.L_x_870) ;  /* 0x000001c000007945 */ /* 0x000fe80003800000 */
[----:B------:R-:W-:Y:S05]  /*ad60*/  @!P0 BRA `(.L_x_925) ;  /* 0x0000000000688947 */ /* 0x000fea0003800000 */
[----:B------:R-:W-:Y:S02]  /*ad70*/  ISETP.NE.AND P1, PT, R135, RZ, PT ;  /* 0x000000ff8700720c */ /* 0x000fe40003f25270 */
[----:B------:R-:W-:Y:S11]  /*ad80*/  ISETP.NE.AND P4, PT, R134, RZ, PT ;  /* 0x000000ff8600720c */ /* 0x000ff60003f85270 */
[----:B------:R-:W2:Y:S01]  /*ad90*/  @P1 LDC.64 R2, c[0x0][0x338] ;  /* 0x0000ce00ff021b82 */ /* 0x000ea20000000a00 */
[----:B---3--:R-:W-:Y:S01]  /*ada0*/  @P1 IMAD.MOV.U32 R121, RZ, RZ, R119 ;  /* 0x000000ffff791224 */ /* 0x008fe200078e0077 */
[----:B------:R-:W-:Y:S02]  /*adb0*/  @P4 LEA R28, P0, R109, R126, 0x1 ;  /* 0x0000007e6d1c4211 */ /* 0x000fe400078008ff */
[----:B-1--4-:R-:W-:Y:S02]  /*adc0*/  @P4 LEA R30, P2, R111, R120, 0x1 ;  /* 0x000000786f1e4211 */ /* 0x012fe400078408ff */
[----:B------:R-:W-:Y:S02]  /*add0*/  @P4 LEA.HI.X R29, R109, R127, R108, 0x1, P0 ;  /* 0x0000007f6d1d4211 */ /* 0x000fe400000f0c6c */
[----:B------:R-:W-:Y:S01]  /*ade0*/  @P4 LEA.HI.X R31, R111, R119, R110, 0x1, P2 ;  /* 0x000000776f1f4211 */ /* 0x000fe200010f0c6e */
[----:B--2---:R-:W-:Y:S04]  /*adf0*/  @P1 IMAD.WIDE.U32 R4, R2, 0x60, R126 ;  /* 0x0000006002041825 */ /* 0x004fe800078e007e */
[----:B------:R-:W-:Y:S04]  /*ae00*/  @P1 IMAD R3, R3, 0x60, RZ ;  /* 0x0000006003031824 */ /* 0x000fe800078e02ff */
[----:B------:R-:W-:Y:S02]  /*ae10*/  @P1 IMAD.IADD R5, R5, 0x1, R3 ;  /* 0x0000000105051824 */ /* 0x000fe400078e0203 */
[----:B------:R-:W1:Y:S04]  /*ae20*/  @P1 LDC.64 R2, c[0x0][0x248] ;  /* 0x00009200ff021b82 */ /* 0x000e680000000a00 */
[----:B------:R-:W2:Y:S01]  /*ae30*/  @P1 LDG.E.128 R4, desc[UR6][R4.64] ;  /* 0x0000000604041981 */ /* 0x000ea2000c1e1d00 */
[----:B-1----:R-:W-:Y:S04]  /*ae40*/  @P1 IMAD.WIDE.U32 R18, R2, 0x60, R120 ;  /* 0x0000006002121825 */ /* 0x002fe800078e0078 */
[----:B------:R-:W-:Y:S04]  /*ae50*/  @P1 IMAD R3, R3, 0x60, RZ ;  /* 0x0000006003031824 */ /* 0x000fe800078e02ff */
[----:B------:R-:W-:Y:S05]  /*ae60*/  @P1 IMAD.IADD R19, R19, 0x1, R3 ;  /* 0x0000000113131824 */ /* 0x000fea00078e0203 */
[----:B--2---:R1:W-:Y:S01]  /*ae70*/  @P1 STG.E.128 desc[UR6][R18.64], R4 ;  /* 0x0000000412001986 */ /* 0x0043e2000c101d06 */
[----:B------:R-:W-:Y:S04]  /*ae80*/  ISETP.NE.AND P1, PT, R132, RZ, PT ;  /* 0x000000ff8400720c */ /* 0x000fe80003f25270 */
[----:B------:R-:W2:Y:S09]  /*ae90*/  @P4 LDG.E.128 R24, desc[UR6][R28.64] ;  /* 0x000000061c184981 */ /* 0x000eb2000c1e1d00 */
[C---:B------:R-:W-:Y:S04]  /*aea0*/  @P1 LEA R2, P0, R113.reuse, R126, 0x1 ;  /* 0x0000007e71021211 */ /* 0x040fe800078008ff */
[----:B------:R-:W-:Y:S02]  /*aeb0*/  @P1 LEA.HI.X R3, R113, R127, R112, 0x1, P0 ;  /* 0x0000007f71031211 */ /* 0x000fe400000f0c70 */
[C---:B------:R-:W-:Y:S04]  /*aec0*/  @P1 LEA R32, P0, R115.reuse, R120, 0x1 ;  /* 0x0000007873201211 */ /* 0x040fe800078008ff */
[----:B------:R-:W-:Y:S01]  /*aed0*/  @P1 LEA.HI.X R33, R115, R119, R114, 0x1, P0 ;  /* 0x0000007773211211 */ /* 0x000fe200000f0c72 */
[----:B--2---:R1:W-:Y:S05]  /*aee0*/  @P4 STG.E.128 desc[UR6][R30.64], R24 ;  /* 0x000000181e004986 */ /* 0x0043ea000c101d06 */
[----:B------:R-:W2:Y:S05]  /*aef0*/  @P1 LDG.E.128 R20, desc[UR6][R2.64] ;  /* 0x0000000602141981 */ /* 0x000eaa000c1e1d00 */
[----:B--2---:R1:W-:Y:S02]  /*af00*/  @P1 STG.E.128 desc[UR6][R32.64], R20 ;  /* 0x0000001420001986 */ /* 0x0043e4000c101d06 */
.L_x_925:
[----:B------:R-:W-:Y:S05]  /*af10*/  BSYNC B0 ;  /* 0x0000000000007941 */ /* 0x000fea0003800000 */
.L_x_870:
[----:B------:R-:W5:Y:S02]  /*af20*/  LDC R0, c[0x0][0x338] ;  /* 0x0000ce00ff007b82 */ /* 0x000f640000000800 */
[----:B-----5:R-:W-:Y:S05]  /*af30*/  IMAD.U32 R3, R0, -0x40, RZ ;  /* 0xffffffc000037824 */ /* 0x020fea00078e00ff */
[C---:B-1-34-:R-:W-:Y:S04]  /*af40*/  LEA R126, P0, R3.reuse, R126, 0x1 ;  /* 0x0000007e037e7211 */ /* 0x05afe800078008ff */
[----:B------:R-:W-:Y:S01]  /*af50*/  LEA.HI.X.SX32 R127, R3, R127, 0x1, P0 ;  /* 0x0000007f037f7211 */ /* 0x000fe200000f0eff */
[----:B------:R-:W-:Y:S08]  /*af60*/  @!P3 BRA `(.L_x_926) ;  /* 0x000000040030b947 */ /* 0x000ff00003800000 */
[----:B------:R-:W-:Y:S04]  /*af70*/  IADD3 R3, R11, -0x1, RZ ;  /* 0xffffffff0b037810 */ /* 0x000fe80007ffe0ff */
[----:B------:R-:W-:Y:S11]  /*af80*/  ISETP.GT.AND P0, PT, R3, R84, PT ;  /* 0x000000540300720c */ /* 0x000ff60003f04270 */
[----:B------:R-:W-:Y:S02]  /*af90*/  @!UPT UIADD3 URZ, URZ, URZ, URZ ;  /* 0x0000003f3f3ff290 */ /* 0x000fe4000fffe03f */
[----:B------:R-:W-:Y:S05]  /*afa0*/  @!P0 BRA `(.L_x_927) ;  /* 0x0000000400448947 */ /* 0x000fea0003800000 */
[----:B--2---:R-:W-:Y:S01]  /*afb0*/  IMAD.MOV.U32 R22, RZ, RZ, RZ ;  /* 0x000000ffff167224 */ /* 0x004fe200078e00ff */
[----:B------:R-:W1:Y:S01]  /*afc0*/  LDC R2, c[0x0][0x380] ;  /* 0x0000e000ff027b82 */ /* 0x000e620000000800 */
[----:B------:R-:W-:Y:S02]  /*afd0*/  IADD3 R15, R15, -0x80, RZ ;  /* 0xffffff800f0f7810 */ /* 0x000fe40007ffe0ff */
[----:B------:R-:W-:Y:S02]  /*afe0*/  IABS R19, R14 ;  /* 0x0000000e00137213 */ /* 0x000fe40000000000 */
[-C--:B------:R-:W-:Y:S02]  /*aff0*/  IADD3 R0, -R14, R15.reuse, RZ ;  /* 0x0000000f0e007210 */ /* 0x080fe40007ffe1ff */
[-C--:B-1----:R-:W-:Y:S02]  /*b000*/  IABS R5, R2.reuse ;  /* 0x0000000200057213 */ /* 0x082fe40000000000 */
[----:B------:R-:W-:Y:S02]  /*b010*/  LOP3.LUT R3, RZ, R2, RZ, 0x33, !PT ;  /* 0x00000002ff037212 */ /* 0x000fe400078e33ff */
[----:B------:R-:W1:Y:S10]  /*b020*/  I2F.RP R20, R5 ;  /* 0x0000000500147306 */ /* 0x000e740000209400 */
[----:B-1----:R-:W1:Y:S02]  /*b030*/  MUFU.RCP R7, R20 ;  /* 0x0000001400077308 */ /* 0x002e640000001000 */
[----:B-1----:R-:W-:Y:S01]  /*b040*/  VIADD R18, R7, 0xffffffe ;  /* 0x0ffffffe07127836 */ /* 0x002fe20000000000 */
[----:B------:R-:W-:Y:S07]  /*b050*/  IABS R7, R15 ;  /* 0x0000000f00077213 */ /* 0x000fee0000000000 */
[----:B------:R-:W1:Y:S02]  /*b060*/  F2I.FTZ.U32.TRUNC.NTZ R23, R18 ;  /* 0x0000001200177305 */ /* 0x000e64000021f000 */
[--C-:B-1----:R-:W-:Y:S04]  /*b070*/  IMAD.MOV R8, RZ, RZ, -R23.reuse ;  /* 0x000000ffff087224 */ /* 0x102fe800078e0a17 */
[----:B------:R-:W-:Y:S04]  /*b080*/  IMAD R8, R8, R5, RZ ;  /* 0x0000000508087224 */ /* 0x000fe800078e02ff */
[----:B------:R-:W-:Y:S06]  /*b090*/  IMAD.HI.U32 R8, R23, R8, R22 ;  /* 0x0000000817087227 */ /* 0x000fec00078e0016 */
[C---:B------:R-:W-:Y:S04]  /*b0a0*/  IMAD.HI.U32 R6, R8.reuse, R19, RZ ;  /* 0x0000001308067227 */ /* 0x040fe800078e00ff */
[----:B------:R-:W-:Y:S01]  /*b0b0*/  IMAD.HI.U32 R4, R8, R7, RZ ;  /* 0x0000000708047227 */ /* 0x000fe200078e00ff */
[----:B------:R-:W-:Y:S03]  /*b0c0*/  IADD3 R18, -R6, RZ, RZ ;  /* 0x000000ff06127210 */ /* 0x000fe60007ffe1ff */
[----:B------:R-:W-:Y:S02]  /*b0d0*/  IMAD.MOV R8, RZ, RZ, -R4 ;  /* 0x000000ffff087224 */ /* 0x000fe400078e0a04 */
[C---:B------:R-:W-:Y:S02]  /*b0e0*/  IMAD R19, R5.reuse, R18, R19 ;  /* 0x0000001205137224 */ /* 0x040fe400078e0213 */
[C---:B------:R-:W-:Y:S03]  /*b0f0*/  IMAD R7, R5.reuse, R8, R7 ;  /* 0x0000000805077224 */ /* 0x040fe600078e0207 */
[C---:B------:R-:W-:Y:S02]  /*b100*/  ISETP.GT.U32.AND P4, PT, R5.reuse, R19, PT ;  /* 0x000000130500720c */ /* 0x040fe40003f84070 */
[----:B------:R-:W-:Y:S11]  /*b110*/  ISETP.GT.U32.AND P0, PT, R5, R7, PT ;  /* 0x000000070500720c */ /* 0x000ff60003f04070 */
[--C-:B------:R-:W-:Y:S02]  /*b120*/  @!P4 IMAD.IADD R19, R19, 0x1, -R5.reuse ;  /* 0x000000011313c824 */ /* 0x100fe400078e0a05 */
[----:B------:R-:W-:Y:S01]  /*b130*/  @!P0 IADD3 R4, R4, 0x1, RZ ;  /* 0x0000000104048810 */ /* 0x000fe20007ffe0ff */
[----:B------:R-:W-:Y:S01]  /*b140*/  @!P0 IMAD.IADD R7, R7, 0x1, -R5 ;  /* 0x0000000107078824 */ /* 0x000fe200078e0a05 */
[----:B------:R-:W-:Y:S01]  /*b150*/  ISETP.NE.AND P0, PT, R2, RZ, PT ;  /* 0x000000ff0200720c */ /* 0x000fe20003f05270 */
[----:B------:R-:W-:Y:S01]  /*b160*/  @!P4 VIADD R6, R6, 0x1 ;  /* 0x000000010606c836 */ /* 0x000fe20000000000 */
[-C--:B------:R-:W-:Y:S02]  /*b170*/  ISETP.GE.U32.AND P6, PT, R19, R5.reuse, PT ;  /* 0x000000051300720c */ /* 0x080fe40003fc6070 */
[----:B------:R-:W-:Y:S02]  /*b180*/  ISETP.GE.U32.AND P5, PT, R7, R5, PT ;  /* 0x000000050700720c */ /* 0x000fe40003fa6070 */
[-C--:B------:R-:W-:Y:S02]  /*b190*/  LOP3.LUT R5, R15, R2.reuse, RZ, 0x3c, !PT ;  /* 0x000000020f057212 */ /* 0x080fe400078e3cff */
[----:B------:R-:W-:Y:S02]  /*b1a0*/  LOP3.LUT R7, R14, R2, RZ, 0x3c, !PT ;  /* 0x000000020e077212 */ /* 0x000fe400078e3cff */
[----:B------:R-:W-:Y:S02]  /*b1b0*/  ISETP.GE.AND P1, PT, R5, RZ, PT ;  /* 0x000000ff0500720c */ /* 0x000fe40003f26270 */
[----:B------:R-:W-:Y:S03]  /*b1c0*/  ISETP.GE.AND P2, PT, R7, RZ, PT ;  /* 0x000000ff0700720c */ /* 0x000fe60003f46270 */
[----:B------:R-:W-:Y:S02]  /*b1d0*/  @P6 VIADD R6, R6, 0x1 ;  /* 0x0000000106066836 */ /* 0x000fe40000000000 */
[----:B------:R-:W-:Y:S06]  /*b1e0*/  @P5 IADD3 R4, R4, 0x1, RZ ;  /* 0x0000000104045810 */ /* 0x000fec0007ffe0ff */
[----:B------:R-:W-:Y:S02]  /*b1f0*/  @!P1 IADD3 R4, -R4, RZ, RZ ;  /* 0x000000ff04049210 */ /* 0x000fe40007ffe1ff */
[----:B------:R-:W-:Y:S02]  /*b200*/  @!P2 IMAD.MOV R6, RZ, RZ, -R6 ;  /* 0x000000ffff06a224 */ /* 0x000fe400078e0a06 */
[C---:B------:R-:W-:Y:S03]  /*b210*/  SEL R4, R3.reuse, R4, !P0 ;  /* 0x0000000403047207 */ /* 0x040fe60004000000 */
[----:B------:R-:W-:Y:S02]  /*b220*/  SEL R3, R3, R6, !P0 ;  /* 0x0000000603037207 */ /* 0x000fe40004000000 */
[CC--:B------:R-:W-:Y:S02]  /*b230*/  LEA R26, P1, R4.reuse, R204.reuse, 0x2 ;  /* 0x000000cc041a7211 */ /* 0x0c0fe400078210ff */
[C---:B------:R-:W-:Y:S02]  /*b240*/  LEA R22, P0, R3.reuse, R204, 0x2 ;  /* 0x000000cc03167211 */ /* 0x040fe400078010ff */
[-C--:B------:R-:W-:Y:S02]  /*b250*/  LEA.HI.X.SX32 R27, R4, R205.reuse, 0x2, P1 ;  /* 0x000000cd041b7211 */ /* 0x080fe400008f16ff */
[C---:B------:R-:W-:Y:S01]  /*b260*/  LEA.HI.X.SX32 R23, R3.reuse, R205, 0x2, P0 ;  /* 0x000000cd03177211 */ /* 0x040fe200000f16ff */
[----:B------:R-:W-:Y:S02]  /*b270*/  IMAD.IADD R3, R3, 0x1, -R4 ;  /* 0x0000000103037824 */ /* 0x000fe400078e0a04 */
[----:B------:R-:W2:Y:S02]  /*b280*/  LDG.E R5, desc[UR6][R26.64] ;  /* 0x000000061a057981 */ /* 0x000ea4000c1e1900 */
[----:B------:R-:W-:Y:S02]  /*b290*/  IMAD R0, R3, R2, R0 ;  /* 0x0000000203007224 */ /* 0x000fe400078e0200 */
[----:B------:R-:W2:Y:S02]  /*b2a0*/  LDG.E R8, desc[UR6][R22.64] ;  /* 0x0000000616087981 */ /* 0x000ea4000c1e1900 */
[----:B------:R-:W-:Y:S01]  /*b2b0*/  IMAD.WIDE.U32 R24, R0, UR16, RZ ;  /* 0x0000001000187c25 */ /* 0x000fe2000f8e00ff */
[----:B--2---:R-:W-:Y:S02]  /*b2c0*/  IADD3 R20, -R8, R5, RZ ;  /* 0x0000000508147210 */ /* 0x004fe40007ffe1ff */
[----:B------:R-:W-:Y:S02]  /*b2d0*/  SHF.R.S32.HI R8, RZ, 0x1f, R0 ;  /* 0x0000001fff087819 */ /* 0x000fe40000011400 */
[----:B------:R-:W-:Y:S01]  /*b2e0*/  SHF.R.S32.HI R18, RZ, 0x1f, R20 ;  /* 0x0000001fff127819 */ /* 0x000fe20000011414 */
[----:B------:R-:W-:Y:S04]  /*b2f0*/  IMAD.WIDE.U32 R22, R20, UR12, RZ ;  /* 0x0000000c14167c25 */ /* 0x000fe8000f8e00ff */
[----:B------:R-:W-:Y:S02]  /*b300*/  IMAD R5, R18, UR12, RZ ;  /* 0x0000000c12057c24 */ /* 0x000fe4000f8e02ff */
[----:B------:R-:W-:Y:S02]  /*b310*/  IMAD R7, R8, UR16, RZ ;  /* 0x0000001008077c24 */ /* 0x000fe4000f8e02ff */
[----:B------:R-:W-:Y:S02]  /*b320*/  IMAD R5, R20, UR13, R5 ;  /* 0x0000000d14057c24 */ /* 0x000fe4000f8e0205 */
[----:B------:R-:W-:Y:S03]  /*b330*/  IMAD R7, R0, UR17, R7 ;  /* 0x0000001100077c24 */ /* 0x000fe6000f8e0207 */
[----:B------:R-:W-:Y:S01]  /*b340*/  IADD3 R23, R23, R5, RZ ;  /* 0x0000000517177210 */ /* 0x000fe20007ffe0ff */
[----:B------:R-:W-:Y:S02]  /*b350*/  IMAD.IADD R25, R25, 0x1, R7 ;  /* 0x0000000119197824 */ /* 0x000fe400078e0207 */
[----:B------:R-:W-:Y:S02]  /*b360*/  IMAD R5, R18, UR14, RZ ;  /* 0x0000000e12057c24 */ /* 0x000fe4000f8e02ff */
[----:B------:R-:W-:Y:S02]  /*b370*/  IMAD R7, R8, UR10, RZ ;  /* 0x0000000a08077c24 */ /* 0x000fe4000f8e02ff */
[----:B------:R-:W-:Y:S04]  /*b380*/  IMAD.WIDE.U32 R24, R20, UR14, R24 ;  /* 0x0000000e14187c25 */ /* 0x000fe8000f8e0018 */
[----:B------:R-:W-:Y:S01]  /*b390*/  IMAD.WIDE.U32 R22, R0, UR10, R22 ;  /* 0x0000000a00167c25 */ /* 0x000fe2000f8e0016 */
[----:B------:R-:W-:Y:S03]  /*b3a0*/  LEA R122, P1, R24, R122, 0x1 ;  /* 0x0000007a187a7211 */ /* 0x000fe600078208ff */
[----:B------:R-:W-:Y:S01]  /*b3b0*/  IMAD R5, R20, UR15, R5 ;  /* 0x0000000f14057c24 */ /* 0x000fe2000f8e0205 */
[----:B------:R-:W-:Y:S01]  /*b3c0*/  LEA R120, P0, R22, R120, 0x1 ;  /* 0x0000007816787211 */ /* 0x000fe200078008ff */
[----:B------:R-:W-:Y:S02]  /*b3d0*/  IMAD R7, R0, UR11, R7 ;  /* 0x0000000b00077c24 */ /* 0x000fe4000f8e0207 */
[----:B------:R-:W-:Y:S03]  /*b3e0*/  IMAD.IADD R8, R25, 0x1, R5 ;  /* 0x0000000119087824 */ /* 0x000fe600078e0205 */
[----:B------:R-:W-:Y:S02]  /*b3f0*/  IADD3 R18, R23, R7, RZ ;  /* 0x0000000717127210 */ /* 0x000fe40007ffe0ff */
[----:B------:R-:W-:Y:S02]  /*b400*/  LEA.HI.X R123, R24, R123, R8, 0x1, P1 ;  /* 0x0000007b187b7211 */ /* 0x000fe400008f0c08 */
[----:B------:R-:W-:Y:S01]  /*b410*/  LEA.HI.X R119, R22, R119, R18, 0x1, P0 ;  /* 0x0000007716777211 */ /* 0x000fe200000f0c12 */
[----:B------:R-:W-:Y:S06]  /*b420*/  BRA `(.L_x_927) ;  /* 0x0000000000247947 */ /* 0x000fec0003800000 */
.L_x_926:
[----:B------:R-:W1:Y:S01]  /*b430*/  LDC R2, c[0x0][0x250] ;  /* 0x00009400ff027b82 */ /* 0x000e620000000800 */
[----:B------:R-:W-:Y:S07]  /*b440*/  IMAD.MOV.U32 R121, RZ, RZ, R119 ;  /* 0x000000ffff797224 */ /* 0x000fee00078e0077 */
[----:B------:R-:W2:Y:S02]  /*b450*/  LDC R0, c[0x0][0x248] ;  /* 0x00009200ff007b82 */ /* 0x000ea40000000800 */
[----:B--2---:R-:W-:Y:S02]  /*b460*/  IMAD.U32 R5, R0, -0x40, RZ ;  /* 0xffffffc000057824 */ /* 0x004fe400078e00ff */
[----:B-1----:R-:W-:Y:S03]  /*b470*/  IMAD.U32 R3, R2, -0x40, RZ ;  /* 0xffffffc002037824 */ /* 0x002fe600078e00ff */
[----:B------:R-:W-:Y:S02]  /*b480*/  LEA R120, P0, R5, R120, 0x1 ;  /* 0x0000007805787211 */ /* 0x000fe400078008ff */
[----:B------:R-:W-:Y:S02]  /*b490*/  LEA R122, P1, R3, R122, 0x1 ;  /* 0x0000007a037a7211 */ /* 0x000fe400078208ff */
[----:B------:R-:W-:Y:S02]  /*b4a0*/  LEA.HI.X.SX32 R119, R5, R121, 0x1, P0 ;  /* 0x0000007905777211 */ /* 0x000fe400000f0eff */
[----:B------:R-:W-:Y:S09]  /*b4b0*/  LEA.HI.X.SX32 R123, R3, R123, 0x1, P1 ;  /* 0x0000007b037b7211 */ /* 0x000ff200008f0eff */
.L_x_927:
[----:B------:R-:W-:Y:S04]  /*b4c0*/  IADD3 R11, R11, -0x1, RZ ;  /* 0xffffffff0b0b7810 */ /* 0x000fe80007ffe0ff */
[----:B------:R-:W-:Y:S11]  /*b4d0*/  ISETP.GT.AND P0, PT, R11, R84, PT ;  /* 0x000000540b00720c */ /* 0x000ff60003f04270 */
[----:B------:R-:W-:Y:S02]  /*b4e0*/  @!UPT UIADD3 URZ, URZ, URZ, URZ ;  /* 0x0000003f3f3ff290 */ /* 0x000fe4000fffe03f */
[----:B------:R-:W-:Y:S05]  /*b4f0*/  @P0 BRA `(.L_x_928) ;  /* 0xffffff7400240947 */ /* 0x000fea000383ffff */
.L_x_835:
[----:B------:R-:W1:Y:S01]  /*b500*/  S2UR UR4, SR_CgaCtaId ;  /* 0x00000000000479c3 */ /* 0x000e620000008800 */
[----:B------:R-:W-:Y:S01]  /*b510*/  ULDC UR5, c[0x0][0x2e0] ;  /* 0x0000b80000057ab9 */ /* 0x000fe20000000800 */
[----:B------:R-:W-:-:S06]  /*b520*/  UMOV UR10, 0x400 ;  /* 0x00000400000a7882 */ /* 0x000fcc0000000000 */
[----:B------:R-:W-:Y:S01]  /*b530*/  BAR.SYNC.DEFER_BLOCKING 0x0 ;  /* 0x0000000000007b1d */ /* 0x000fe20000010000 */
[----:B------:R-:W-:Y:S02]  /*b540*/  ISETP.NE.AND P2, PT, RZ, UR5, PT ;  /* 0x00000005ff007c0c */ /* 0x000fe4000bf45270 */
[----:B------:R-:W-:Y:S02]  /*b550*/  ISETP.GE.AND P1, PT, R9, UR18, PT ;  /* 0x0000001209007c0c */ /* 0x000fe4000bf26270 */
[----:B------:R-:W-:-:S03]  /*b560*/  ISETP.GE.AND P0, PT, R10, UR18, PT ;  /* 0x000000120a007c0c */ /* 0x000fc6000bf06270 */
[----:B--2---:R-:W2:Y:S01]  /*b570*/  LDC.64 R4, c[0x0][0x240] ;  /* 0x00009000ff047b82 */ /* 0x004ea20000000a00 */
[----:B------:R-:W-:Y:S01]  /*b580*/  BSSY B3, `(.L_x_929) ;  /* 0x0000791000037945 */ /* 0x000fe20003800000 */
[----:B-1----:R-:W-:-:S06]  /*b590*/  ULEA UR4, UR4, UR10, 0x18 ;  /* 0x0000000a04047291 */ /* 0x002fcc000f8ec03f */
[----:B------:R-:W-:Y:S02]  /*b5a0*/  LEA R206, R140, UR4, 0x1 ;  /* 0x000000048cce7c11 */ /* 0x000fe4000f8e08ff */
[C---:B--2---:R-:W-:Y:S01]  /*b5b0*/  SHF.L.U64.HI R11, R4.reuse, 0x4, R5 ;  /* 0x00000004040b7819 */ /* 0x044fe20000010205 */
[----:B------:R-:W-:Y:S01]  /*b5c0*/  IMAD.SHL.U32 R15, R4, 0x10, RZ ;  /* 0x00000010040f7824 */ /* 0x000fe200078e00ff */
[----:B------:R-:W-:Y:S06]  /*b5d0*/  @!P2 BRA `(.L_x_930) ;  /* 0x000000700010a947 */ /* 0x000fec0003800000 */
[----:B------:R-:W-:Y:S01]  /*b5e0*/  ISETP.NE.U32.AND P2, PT, RZ, UR8, PT ;  /* 0x00000008ff007c0c */ /* 0x000fe2000bf45070 */
[----:B------:R-:W-:-:S03]  /*b5f0*/  IMAD.MOV.U32 R0, RZ, RZ, RZ ;  /* 0x000000ffff007224 */ /* 0x000fc600078e00ff */
[----:B------:R-:W-:Y:S01]  /*b600*/  ISETP.NE.AND.EX P2, PT, RZ, UR9, PT, P2 ;  /* 0x00000009ff007c0c */ /* 0x000fe2000bf45320 */
[----:B------:R-:W-:-:S12]  /*b610*/  ULDC.64 UR8, c[0x0][0x210] ;  /* 0x0000840000087ab9 */ /* 0x000fd80000000a00 */
[----:B------:R-:W2:Y:S01]  /*b620*/  @P2 LDG.E R0, desc[UR6][R156.64] ;  /* 0x000000069c002981 */ /* 0x000ea2000c1e1900 */
[-C--:B------:R-:W-:Y:S01]  /*b630*/  IADD3 R15, P2, R15, R152.reuse, RZ ;  /* 0x000000980f0f7210 */ /* 0x080fe20007f5e0ff */
[----:B------:R-:W-:Y:S01]  /*b640*/  IMAD.MOV.U32 R154, RZ, RZ, R152 ;  /* 0x000000ffff9a7224 */ /* 0x000fe200078e0098 */
[----:B------:R-:W-:Y:S01]  /*b650*/  LEA R2, P4, R4, R152, 0x5 ;  /* 0x0000009804027211 */ /* 0x000fe200078828ff */
[----:B------:R-:W-:Y:S02]  /*b660*/  IMAD.IADD R8, R202, 0x1, -R141 ;  /* 0x00000001ca087824 */ /* 0x000fe400078e0a8d */
[--C-:B------:R-:W-:Y:S01]  /*b670*/  IMAD.X R6, R11, 0x1, R155.reuse, P2 ;  /* 0x000000010b067824 */ /* 0x100fe200010e069b */
[----:B------:R-:W-:Y:S01]  /*b680*/  LEA R32, P2, R152, UR8, 0x1 ;  /* 0x0000000898207c11 */ /* 0x000fe2000f8408ff */
[C---:B------:R-:W-:Y:S01]  /*b690*/  IMAD.WIDE.U32 R16, R4.reuse, 0x30, R154 ;  /* 0x0000003004107825 */ /* 0x040fe200078e009a */
[----:B------:R-:W-:Y:S02]  /*b6a0*/  LEA.HI.X R3, R4, R155, R5, 0x5, P4 ;  /* 0x0000009b04037211 */ /* 0x000fe400020f2c05 */
[----:B------:R-:W-:Y:S01]  /*b6b0*/  LEA R22, P4, R15, UR8, 0x1 ;  /* 0x000000080f167c11 */ /* 0x000fe2000f8808ff */
[----:B------:R-:W-:Y:S01]  /*b6c0*/  IMAD R5, R5, 0x30, RZ ;  /* 0x0000003005057824 */ /* 0x000fe200078e02ff */
[----:B------:R-:W-:-:S02]  /*b6d0*/  LEA.HI.X R33, R152, UR9, R155, 0x1, P2 ;  /* 0x0000000998217c11 */ /* 0x000fc400090f0c9b */
[C---:B------:R-:W-:Y:S01]  /*b6e0*/  LEA R14, P2, R2.reuse, UR8, 0x1 ;  /* 0x00000008020e7c11 */ /* 0x040fe2000f8408ff */
[----:B------:R-:W-:Y:S01]  /*b6f0*/  IMAD.IADD R5, R17, 0x1, R5 ;  /* 0x0000000111057824 */ /* 0x000fe200078e0205 */
[----:B------:R-:W-:Y:S02]  /*b700*/  LEA.HI.X R23, R15, UR9, R6, 0x1, P4 ;  /* 0x000000090f177c11 */ /* 0x000fe4000a0f0c06 */
[----:B------:R-:W-:Y:S02]  /*b710*/  LEA.HI.X R15, R2, UR9, R3, 0x1, P2 ;  /* 0x00000009020f7c11 */ /* 0x000fe400090f0c03 */
[----:B------:R-:W-:Y:S01]  /*b720*/  LEA R20, P2, R16, UR8, 0x1 ;  /* 0x0000000810147c11 */ /* 0x000fe2000f8408ff */
[----:B------:R-:W-:Y:S01]  /*b730*/  ULDC.U8 UR8, c[0x0][0x3c3] ;  /* 0x0000f0c000087ab9 */ /* 0x000fe20000000000 */
[----:B------:R-:W-:Y:S02]  /*b740*/  ISETP.GE.AND P4, PT, R150, R8, PT ;  /* 0x000000089600720c */ /* 0x000fe40003f86270 */
[----:B------:R-:W-:-:S02]  /*b750*/  LEA.HI.X R21, R16, UR9, R5, 0x1, P2 ;  /* 0x0000000910157c11 */ /* 0x000fc400090f0c05 */
[----:B------:R-:W-:Y:S02]  /*b760*/  ISETP.NE.AND P2, PT, RZ, UR8, PT ;  /* 0x00000008ff007c0c */ /* 0x000fe4000bf45270 */
[----:B------:R-:W-:Y:S01]  /*b770*/  ISETP.GT.AND P4, PT, R60, -0x8, !P4 ;  /* 0xfffffff83c00780c */ /* 0x000fe20006784270 */
[----:B--2---:R-:W-:-:S04]  /*b780*/  IMAD.IADD R0, R87, 0x1, R0 ;  /* 0x0000000157007824 */ /* 0x004fc800078e0200 */
[----:B------:R-:W-:-:S05]  /*b790*/  IMAD R3, R137, R0, RZ ;  /* 0x0000000089037224 */ /* 0x000fca00078e02ff */
[----:B------:R-:W-:Y:S02]  /*b7a0*/  SHF.R.S32.HI R5, RZ, 0x1f, R3 ;  /* 0x0000001fff057819 */ /* 0x000fe40000011403 */
[-C--:B------:R-:W-:Y:S02]  /*b7b0*/  IADD3 R0, P5, R12, R3.reuse, RZ ;  /* 0x000000030c007210 */ /* 0x080fe40007fbe0ff */
[----:B------:R-:W-:-:S03]  /*b7c0*/  IADD3 R4, P6, R136, R3, RZ ;  /* 0x0000000388047210 */ /* 0x000fc60007fde0ff */
[----:B------:R-:W-:Y:S01]  /*b7d0*/  IMAD.X R2, R13, 0x1, R5, P5 ;  /* 0x000000010d027824 */ /* 0x000fe200028e0605 */
[----:B------:R-:W-:Y:S01]  /*b7e0*/  LEA.HI.X.SX32 R3, R136, R5, 0x1, P6 ;  /* 0x0000000588037211 */ /* 0x000fe200030f0eff */
[----:B------:R-:W-:Y:S08]  /*b7f0*/  @!P2 BRA `(.L_x_931) ;  /* 0x0000002400c8a947 */ /* 0x000ff00003800000 */
[C---:B------:R-:W-:Y:S01]  /*b800*/  IMAD.SHL.U32 R16, R4.reuse, 0x2, RZ ;  /* 0x0000000204107824 */ /* 0x040fe200078e00ff */
[----:B------:R-:W-:Y:S01]  /*b810*/  ULDC.64 UR10, c[0x0][0x358] ;  /* 0x0000d600000a7ab9 */ /* 0x000fe20000000a00 */
[----:B------:R-:W-:Y:S01]  /*b820*/  ULDC.64 UR8, c[0x0][0x360] ;  /* 0x0000d80000087ab9 */ /* 0x000fe20000000a00 */
[----:B------:R-:W-:Y:S01]  /*b830*/  SHF.L.U64.HI R3, R4, 0x1, R3 ;  /* 0x0000000104037819 */ /* 0x000fe20000010203 */
[----:B------:R-:W-:Y:S01]  /*b840*/  BSSY B2, `(.L_x_932) ;  /* 0x000009c000027945 */ /* 0x000fe20003800000 */
[C---:B------:R-:W-:Y:S02]  /*b850*/  IADD3 R18, P5, R16.reuse, UR10, RZ ;  /* 0x0000000a10127c10 */ /* 0x040fe4000ffbe0ff */
[----:B------:R-:W-:Y:S02]  /*b860*/  IADD3 R16, P2, R16, UR8, RZ ;  /* 0x0000000810107c10 */ /* 0x000fe4000ff5e0ff */
[C---:B------:R-:W-:Y:S02]  /*b870*/  IADD3.X R19, R3.reuse, UR11, RZ, P5, !PT ;  /* 0x0000000b03137c10 */ /* 0x040fe4000affe4ff */
[----:B------:R-:W-:Y:S01]  /*b880*/  IADD3.X R17, R3, UR9, RZ, P2, !PT ;  /* 0x0000000903117c10 */ /* 0x000fe200097fe4ff */
[----:B------:R-:W-:Y:S08]  /*b890*/  @!P4 BRA `(.L_x_933) ;  /* 0x000000080058c947 */ /* 0x000ff00003800000 */
[----:B------:R-:W-:Y:S01]  /*b8a0*/  ULDC UR8, c[0x0][0x2d0] ;  /* 0x0000b40000087ab9 */ /* 0x000fe20000000800 */
[----:B------:R-:W-:Y:S01]  /*b8b0*/  BSSY B1, `(.L_x_934) ;  /* 0x0000033000017945 */ /* 0x000fe20003800000 */
[----:B------:R-:W-:-:S13]  /*b8c0*/  ISETP.GE.AND P2, PT, R12, UR8, PT ;  /* 0x000000080c007c0c */ /* 0x000fda000bf46270 */
[----:B------:R1:W-:Y:S01]  /*b8d0*/  @P2 STS.128 [R206], RZ ;  /* 0x000000ffce002388 */ /* 0x0003e20000000c00 */
[----:B------:R-:W-:Y:S05]  /*b8e0*/  @P2 BRA `(.L_x_935) ;  /* 0x0000000000bc2947 */ /* 0x000fea0003800000 */
[----:B------:R2:W5:Y:S01]  /*b8f0*/  LDG.E.128 R24, desc[UR6][R32.64] ;  /* 0x0000000620187981 */ /* 0x000562000c1e1d00 */
[----:B------:R-:W-:Y:S01]  /*b900*/  ISETP.GE.AND P2, PT, R12, UR5, PT ;  /* 0x000000050c007c0c */ /* 0x000fe2000bf46270 */
[----:B------:R-:W-:-:S12]  /*b910*/  BSSY B0, `(.L_x_936) ;  /* 0x000002b000007945 */ /* 0x000fd80003800000 */
[----:B------:R-:W-:Y:S05]  /*b920*/  @P2 BRA `(.L_x_937) ;  /* 0x0000000000a42947 */ /* 0x000fea0003800000 */
[----:B------:R-:W3:Y:S04]  /*b930*/  LDG.E.64 R2, desc[UR6][R16.64] ;  /* 0x0000000610027981 */ /* 0x000ee8000c1e1b00 */
[----:B------:R-:W4:Y:S01]  /*b940*/  LDG.E.64 R4, desc[UR6][R18.64] ;  /* 0x0000000612047981 */ /* 0x000f22000c1e1b00 */
[--C-:B-----5:R-:W-:Y:S01]  /*b950*/  HADD2.F32 R29, -RZ, R27.reuse.H0_H0 ;  /* 0x2000001bff1d7230 */ /* 0x120fe20000004100 */
[----:B------:R-:W-:Y:S01]  /*b960*/  MOV R28, R26 ;  /* 0x0000001a001c7202 */ /* 0x000fe20000000f00 */
[----:B------:R-:W-:Y:S02]  /*b970*/  HADD2.F32 R27, -RZ, R27.H1_H1 ;  /* 0x3000001bff1b7230 */ /* 0x000fe40000004100 */
[--C-:B------:R-:W-:Y:S02]  /*b980*/  HADD2.F32 R30, -RZ, R25.reuse.H1_H1 ;  /* 0x30000019ff1e7230 */ /* 0x100fe40000004100 */
[----:B------:R-:W-:-:S02]  /*b990*/  HADD2.F32 R34, -RZ, R25.H0_H0 ;  /* 0x20000019ff227230 */ /* 0x000fc40000004100 */
[----:B---3--:R-:W-:Y:S02]  /*b9a0*/  HADD2.F32 R0, -RZ, R3.H1_H1 ;  /* 0x30000003ff007230 */ /* 0x008fe40000004100 */
[----:B------:R-:W-:Y:S02]  /*b9b0*/  HADD2.F32 R7, -RZ, R2.H1_H1 ;  /* 0x30000002ff077230 */ /* 0x000fe40000004100 */
[----:B----4-:R-:W-:Y:S02]  /*b9c0*/  HADD2.F32 R25, -RZ, R5.H1_H1 ;  /* 0x30000005ff197230 */ /* 0x010fe40000004100 */
[-C--:B------:R-:W-:Y:S01]  /*b9d0*/  FMUL.FTZ R6, R27, R0.reuse ;  /* 0x000000001b067220 */ /* 0x080fe20000410000 */
[----:B------:R-:W-:Y:S02]  /*b9e0*/  HADD2.F32 R26, -RZ, R4.H1_H1 ;  /* 0x30000004ff1a7230 */ /* 0x000fe40000004100 */
[-C--:B------:R-:W-:Y:S01]  /*b9f0*/  FMUL.FTZ R11, R30, R7.reuse ;  /* 0x000000071e0b7220 */ /* 0x080fe20000410000 */
[C---:B------:R-:W-:Y:S01]  /*ba00*/  FMUL.FTZ R0, R29.reuse, R0 ;  /* 0x000000001d007220 */ /* 0x040fe20000410000 */
[C---:B------:R-:W-:Y:S01]  /*ba10*/  FMUL.FTZ R7, R34.reuse, R7 ;  /* 0x0000000722077220 */ /* 0x040fe20000410000 */
[-C--:B------:R-:W-:Y:S01]  /*ba20*/  FFMA.FTZ R6, R29, R25.reuse, -R6 ;  /* 0x000000191d067223 */ /* 0x080fe20000010806 */
[-C--:B------:R-:W-:Y:S01]  /*ba30*/  FFMA.FTZ R11, R34, R26.reuse, -R11 ;  /* 0x0000001a220b7223 */ /* 0x080fe2000001080b */
[----:B------:R-:W-:Y:S01]  /*ba40*/  FFMA.FTZ R25, R27, R25, R0 ;  /* 0x000000191b197223 */ /* 0x000fe20000010000 */
[----:B------:R-:W-:Y:S01]  /*ba50*/  FFMA.FTZ R26, R30, R26, R7 ;  /* 0x0000001a1e1a7223 */ /* 0x000fe20000010007 */
[----:B------:R-:W-:-:S02]  /*ba60*/  HADD2.F32 R2, -RZ, R2.H0_H0 ;  /* 0x20000002ff027230 */ /* 0x000fc40000004100 */
[----:B------:R-:W-:Y:S01]  /*ba70*/  HADD2.F32 R27, -RZ, R24.H1_H1 ;  /* 0x30000018ff1b7230 */ /* 0x000fe20000004100 */
[----:B------:R-:W-:Y:S01]  /*ba80*/  F2FP.F16.F32.PACK_AB R6, R25, R6 ;  /* 0x000000061906723e */ /* 0x000fe200000000ff */
[----:B------:R-:W-:Y:S01]  /*ba90*/  HADD2.F32 R0, -RZ, R28.H0_H0 ;  /* 0x2000001cff007230 */ /* 0x000fe20000004100 */
[----:B------:R-:W-:Y:S01]  /*baa0*/  F2FP.F16.F32.PACK_AB R11, R26, R11 ;  /* 0x0000000b1a0b723e */ /* 0x000fe200000000ff */
[----:B------:R-:W-:Y:S02]  /*bab0*/  HADD2.F32 R3, -RZ, R3.H0_H0 ;  /* 0x20000003ff037230 */ /* 0x000fe40000004100 */
[----:B------:R-:W-:Y:S02]  /*bac0*/  HADD2.F32 R7, -RZ, R24.H0_H0 ;  /* 0x20000018ff077230 */ /* 0x000fe40000004100 */
[----:B------:R-:W-:Y:S01]  /*bad0*/  FMUL.FTZ R24, R27, R2 ;  /* 0x000000021b187220 */ /* 0x000fe20000410000 */
[----:B------:R-:W-:Y:S01]  /*bae0*/  HADD2.F32 R28, -RZ, R28.H1_H1 ;  /* 0x3000001cff1c7230 */ /* 0x000fe20000004100 */
[----:B------:R-:W-:Y:S01]  /*baf0*/  MOV R25, R11 ;  /* 0x0000000b00197202 */ /* 0x000fe20000000f00 */
[----:B------:R-:W-:-:S02]  /*bb00*/  HADD2.F32 R4, -RZ, R4.H0_H0 ;  /* 0x20000004ff047230 */ /* 0x000fc40000004100 */
[C---:B------:R-:W-:Y:S01]  /*bb10*/  FMUL.FTZ R2, R7.reuse, R2 ;  /* 0x0000000207027220 */ /* 0x040fe20000410000 */
[----:B------:R-:W-:Y:S02]  /*bb20*/  HADD2.F32 R5, -RZ, R5.H0_H0 ;  /* 0x20000005ff057230 */ /* 0x000fe40000004100 */
[-C--:B------:R-:W-:Y:S01]  /*bb30*/  FMUL.FTZ R29, R28, R3.reuse ;  /* 0x000000031c1d7220 */ /* 0x080fe20000410000 */
[C---:B------:R-:W-:Y:S01]  /*bb40*/  FMUL.FTZ R3, R0.reuse, R3 ;  /* 0x0000000300037220 */ /* 0x040fe20000410000 */
[-C--:B------:R-:W-:Y:S01]  /*bb50*/  FFMA.FTZ R24, R7, R4.reuse, -R24 ;  /* 0x0000000407187223 */ /* 0x080fe20000010818 */
[----:B------:R-:W-:Y:S01]  /*bb60*/  FFMA.FTZ R27, R27, R4, R2 ;  /* 0x000000041b1b7223 */ /* 0x000fe20000010002 */
[-C--:B------:R-:W-:Y:S01]  /*bb70*/  FFMA.FTZ R29, R0, R5.reuse, -R29 ;  /* 0x00000005001d7223 */ /* 0x080fe2000001081d */
[----:B------:R-:W-:-:S03]  /*bb80*/  FFMA.FTZ R28, R28, R5, R3 ;  /* 0x000000051c1c7223 */ /* 0x000fc60000010003 */
[----:B------:R-:W-:Y:S02]  /*bb90*/  F2FP.F16.F32.PACK_AB R24, R27, R24 ;  /* 0x000000181b18723e */ /* 0x000fe400000000ff */
[----:B------:R-:W-:Y:S02]  /*bba0*/  F2FP.F16.F32.PACK_AB R26, R28, R29 ;  /* 0x0000001d1c1a723e */ /* 0x000fe400000000ff */
[----:B------:R-:W-:Y:S02]  /*bbb0*/  MOV R27, R6 ;  /* 0x00000006001b7202 */ /* 0x000fe40000000f00 */
.L_x_937:
[----:B------:R-:W-:Y:S05]  /*bbc0*/  BSYNC B0 ;  /* 0x0000000000007941 */ /* 0x000fea0003800000 */
.L_x_936:
[----:B-----5:R3:W-:Y:S02]  /*bbd0*/  STS.128 [R206], R24 ;  /* 0x00000018ce007388 */ /* 0x0207e40000000c00 */
.L_x_935:
[----:B------:R-:W-:Y:S05]  /*bbe0*/  BSYNC B1 ;  /* 0x0000000000017941 */ /* 0x000fea0003800000 */
.L_x_934:
[----:B------:R4:W-:Y:S01]  /*bbf0*/  @P0 STS.128 [R206+0x2000], RZ ;  /* 0x002000ffce000388 */ /* 0x0009e20000000c00 */
[----:B------:R-:W-:Y:S04]  /*bc00*/  BSSY B1, `(.L_x_938) ;  /* 0x0000031000017945 */ /* 0x000fe80003800000 */
[----:B------:R-:W-:Y:S05]  /*bc10*/  @P0 BRA `(.L_x_939) ;  /* 0x0000000000bc0947 */ /* 0x000fea0003800000 */
[----:B---3--:R3:W5:Y:S01]  /*bc20*/  LDG.E.128 R24, desc[UR6][R32.64+0x80] ;  /* 0x0000800620187981 */ /* 0x008762000c1e1d00 */
[----:B------:R-:W-:Y:S01]  /*bc30*/  ISETP.GE.AND P2, PT, R10, UR5, PT ;  /* 0x000000050a007c0c */ /* 0x000fe2000bf46270 */
[----:B------:R-:W-:-:S12]  /*bc40*/  BSSY B0, `(.L_x_940) ;  /* 0x000002b000007945 */ /* 0x000fd80003800000 */
[----:B------:R-:W-:Y:S05]  /*bc50*/  @P2 BRA `(.L_x_941) ;  /* 0x0000000000a42947 */ /* 0x000fea0003800000 */
[----:B------:R-:W2:Y:S04]  /*bc60*/  LDG.E.64 R2, desc[UR6][R16.64+0x40] ;  /* 0x0000400610027981 */ /* 0x000ea8000c1e1b00 */
[----:B------:R-:W4:Y:S01]  /*bc70*/  LDG.E.64 R4, desc[UR6][R18.64+0x40] ;  /* 0x0000400612047981 */ /* 0x000f22000c1e1b00 */
[--C-:B-----5:R-:W-:Y:S01]  /*bc80*/  HADD2.F32 R29, -RZ, R27.reuse.H0_H0 ;  /* 0x2000001bff1d7230 */ /* 0x120fe20000004100 */
[----:B------:R-:W-:Y:S01]  /*bc90*/  MOV R28, R26 ;  /* 0x0000001a001c7202 */ /* 0x000fe20000000f00 */
[----:B------:R-:W-:Y:S02]  /*bca0*/  HADD2.F32 R27, -RZ, R27.H1_H1 ;  /* 0x3000001bff1b7230 */ /* 0x000fe40000004100 */
[--C-:B------:R-:W-:Y:S02]  /*bcb0*/  HADD2.F32 R30, -RZ, R25.reuse.H1_H1 ;  /* 0x30000019ff1e7230 */ /* 0x100fe40000004100 */
[----:B------:R-:W-:-:S02]  /*bcc0*/  HADD2.F32 R34, -RZ, R25.H0_H0 ;  /* 0x20000019ff227230 */ /* 0x000fc40000004100 */
[----:B--2---:R-:W-:Y:S02]  /*bcd0*/  HADD2.F32 R0, -RZ, R3.H1_H1 ;  /* 0x30000003ff007230 */ /* 0x004fe40000004100 */
        /* <DEDUP_REMOVED lines=33> */
.L_x_941:
[----:B------:R-:W-:Y:S05]  /*bef0*/  BSYNC B0 ;  /* 0x0000000000007941 */ /* 0x000fea0003800000 */
.L_x_940:
[----:B-----5:R1:W-:Y:S02]  /*bf00*/  STS.128 [R206+0x2000], R24 ;  /* 0x00200018ce007388 */ /* 0x0203e40000000c00 */
.L_x_939:
[----:B------:R-:W-:Y:S05]  /*bf10*/  BSYNC B1 ;  /* 0x0000000000017941 */ /* 0x000fea0003800000 */
.L_x_938:
[----:B------:R1:W-:Y:S01]  /*bf20*/  @P1 STS.128 [R206+0x4000], RZ ;  /* 0x004000ffce001388 */ /* 0x0003e20000000c00 */
[----:B------:R-:W-:Y:S05]  /*bf30*/  @P1 BRA `(.L_x_933) ;  /* 0x0000000000b01947 */ /* 0x000fea0003800000 */
[----:B--23--:R-:W5:Y:S01]  /*bf40*/  LDG.E.128 R32, desc[UR6][R32.64+0x100] ;  /* 0x0001000620207981 */ /* 0x00cf62000c1e1d00 */
[----:B------:R-:W-:Y:S01]  /*bf50*/  ISETP.GE.AND P2, PT, R9, UR5, PT ;  /* 0x0000000509007c0c */ /* 0x000fe2000bf46270 */
[----:B------:R-:W-:-:S12]  /*bf60*/  BSSY B0, `(.L_x_942) ;  /* 0x0000028000007945 */ /* 0x000fd80003800000 */
[----:B------:R-:W-:Y:S05]  /*bf70*/  @P2 BRA `(.L_x_943) ;  /* 0x0000000000982947 */ /* 0x000fea0003800000 */
[----:B------:R-:W2:Y:S04]  /*bf80*/  LDG.E.64 R2, desc[UR6][R16.64+0x80] ;  /* 0x0000800610027981 */ /* 0x000ea8000c1e1b00 */
[----:B------:R-:W3:Y:S01]  /*bf90*/  LDG.E.64 R4, desc[UR6][R18.64+0x80] ;  /* 0x0000800612047981 */ /* 0x000ee2000c1e1b00 */
[--C-:B-1---5:R-:W-:Y:S02]  /*bfa0*/  HADD2.F32 R27, -RZ, R35.reuse.H1_H1 ;  /* 0x30000023ff1b7230 */ /* 0x122fe40000004100 */
[----:B------:R-:W-:Y:S02]  /*bfb0*/  HADD2.F32 R29, -RZ, R35.H0_H0 ;  /* 0x20000023ff1d7230 */ /* 0x000fe40000004100 */
[--C-:B------:R-:W-:Y:S02]  /*bfc0*/  HADD2.F32 R26, -RZ, R33.reuse.H1_H1 ;  /* 0x30000021ff1a7230 */ /* 0x100fe40000004100 */
[----:B------:R-:W-:-:S02]  /*bfd0*/  HADD2.F32 R28, -RZ, R33.H0_H0 ;  /* 0x20000021ff1c7230 */ /* 0x000fc40000004100 */
[----:B--2---:R-:W-:Y:S02]  /*bfe0*/  HADD2.F32 R0, -RZ, R3.H1_H1 ;  /* 0x30000003ff007230 */ /* 0x004fe40000004100 */
[----:B------:R-:W-:Y:S02]  /*bff0*/  HADD2.F32 R7, -RZ, R2.H1_H1 ;  /* 0x30000002ff077230 */ /* 0x000fe40000004100 */
[----:B---3--:R-:W-:Y:S02]  /*c000*/  HADD2.F32 R25, -RZ, R5.H1_H1 ;  /* 0x30000005ff197230 */ /* 0x008fe40000004100 */
[-C--:B------:R-:W-:Y:S01]  /*c010*/  FMUL.FTZ R6, R27, R0.reuse ;  /* 0x000000001b067220 */ /* 0x080fe20000410000 */
[----:B------:R-:W-:Y:S02]  /*c020*/  HADD2.F32 R24, -RZ, R4.H1_H1 ;  /* 0x30000004ff187230 */ /* 0x000fe40000004100 */
[C---:B------:R-:W-:Y:S01]  /*c030*/  FMUL.FTZ R0, R29.reuse, R0 ;  /* 0x000000001d007220 */ /* 0x040fe20000410000 */
[-C--:B------:R-:W-:Y:S01]  /*c040*/  FMUL.FTZ R11, R26, R7.reuse ;  /* 0x000000071a0b7220 */ /* 0x080fe20000410000 */
[C---:B------:R-:W-:Y:S01]  /*c050*/  FMUL.FTZ R7, R28.reuse, R7 ;  /* 0x000000071c077220 */ /* 0x040fe20000410000 */
[-C--:B------:R-:W-:Y:S01]  /*c060*/  FFMA.FTZ R6, R29, R25.reuse, -R6 ;  /* 0x000000191d067223 */ /* 0x080fe20000010806 */
[----:B------:R-:W-:Y:S01]  /*c070*/  FFMA.FTZ R25, R27, R25, R0 ;  /* 0x000000191b197223 */ /* 0x000fe20000010000 */
[----:B------:R-:W-:Y:S01]  /*c080*/  FFMA.FTZ R11, R28, R24, -R11 ;  /* 0x000000181c0b7223 */ /* 0x000fe2000001080b */
[----:B------:R-:W-:-:S02]  /*c090*/  HADD2.F32 R0, -RZ, R34.H0_H0 ;  /* 0x20000022ff007230 */ /* 0x000fc40000004100 */
[----:B------:R-:W-:Y:S01]  /*c0a0*/  FFMA.FTZ R24, R26, R24, R7 ;  /* 0x000000181a187223 */ /* 0x000fe20000010007 */
[----:B------:R-:W-:Y:S01]  /*c0b0*/  HADD2.F32 R2, -RZ, R2.H0_H0 ;  /* 0x20000002ff027230 */ /* 0x000fe20000004100 */
[----:B------:R-:W-:Y:S01]  /*c0c0*/  F2FP.F16.F32.PACK_AB R35, R25, R6 ;  /* 0x000000061923723e */ /* 0x000fe200000000ff */
[----:B------:R-:W-:Y:S02]  /*c0d0*/  HADD2.F32 R3, -RZ, R3.H0_H0 ;  /* 0x20000003ff037230 */ /* 0x000fe40000004100 */
[----:B------:R-:W-:Y:S01]  /*c0e0*/  HADD2.F32 R27, -RZ, R32.H1_H1 ;  /* 0x30000020ff1b7230 */ /* 0x000fe20000004100 */
[----:B------:R-:W-:Y:S01]  /*c0f0*/  F2FP.F16.F32.PACK_AB R33, R24, R11 ;  /* 0x0000000b1821723e */ /* 0x000fe200000000ff */
[----:B------:R-:W-:Y:S02]  /*c100*/  HADD2.F32 R34, -RZ, R34.H1_H1 ;  /* 0x30000022ff227230 */ /* 0x000fe40000004100 */
[----:B------:R-:W-:Y:S02]  /*c110*/  HADD2.F32 R7, -RZ, R32.H0_H0 ;  /* 0x20000020ff077230 */ /* 0x000fe40000004100 */
[----:B------:R-:W-:Y:S01]  /*c120*/  FMUL.FTZ R26, R27, R2 ;  /* 0x000000021b1a7220 */ /* 0x000fe20000410000 */
[----:B------:R-:W-:-:S02]  /*c130*/  HADD2.F32 R4, -RZ, R4.H0_H0 ;  /* 0x20000004ff047230 */ /* 0x000fc40000004100 */
[-C--:B------:R-:W-:Y:S01]  /*c140*/  FMUL.FTZ R29, R34, R3.reuse ;  /* 0x00000003221d7220 */ /* 0x080fe20000410000 */
[----:B------:R-:W-:Y:S02]  /*c150*/  HADD2.F32 R5, -RZ, R5.H0_H0 ;  /* 0x20000005ff057230 */ /* 0x000fe40000004100 */
[C---:B------:R-:W-:Y:S01]  /*c160*/  FMUL.FTZ R2, R7.reuse, R2 ;  /* 0x0000000207027220 */ /* 0x040fe20000410000 */
[C---:B------:R-:W-:Y:S01]  /*c170*/  FMUL.FTZ R3, R0.reuse, R3 ;  /* 0x0000000300037220 */ /* 0x040fe20000410000 */
[-C--:B------:R-:W-:Y:S02]  /*c180*/  FFMA.FTZ R26, R7, R4.reuse, -R26 ;  /* 0x00000004071a7223 */ /* 0x080fe4000001081a */
[----:B------:R-:W-:Y:S01]  /*c190*/  FFMA.FTZ R27, R27, R4, R2 ;  /* 0x000000041b1b7223 */ /* 0x000fe20000010002 */
[-C--:B------:R-:W-:Y:S01]  /*c1a0*/  FFMA.FTZ R29, R0, R5.reuse, -R29 ;  /* 0x00000005001d7223 */ /* 0x080fe2000001081d */
[----:B------:R-:W-:-:S03]  /*c1b0*/  FFMA.FTZ R34, R34, R5, R3 ;  /* 0x0000000522227223 */ /* 0x000fc60000010003 */
[----:B------:R-:W-:Y:S02]  /*c1c0*/  F2FP.F16.F32.PACK_AB R32, R27, R26 ;  /* 0x0000001a1b20723e */ /* 0x000fe400000000ff */
[----:B------:R-:W-:Y:S02]  /*c1d0*/  F2FP.F16.F32.PACK_AB R34, R34, R29 ;  /* 0x0000001d2222723e */ /* 0x000fe400000000ff */
.L_x_943:
[----:B------:R-:W-:Y:S05]  /*c1e0*/  BSYNC B0 ;  /* 0x0000000000007941 */ /* 0x000fea0003800000 */
.L_x_942:
[----:B-----5:R2:W-:Y:S02]  /*c1f0*/  STS.128 [R206+0x4000], R32 ;  /* 0x00400020ce007388 */ /* 0x0205e40000000c00 */
.L_x_933:
[----:B------:R-:W-:Y:S05]  /*c200*/  BSYNC B2 ;  /* 0x0000000000027941 */ /* 0x000fea0003800000 */
.L_x_932:
[----:B------:R-:W-:Y:S01]  /*c210*/  VIADD R3, R150, 0x10 ;  /* 0x0000001096037836 */ /* 0x000fe20000000000 */
[----:B------:R-:W-:Y:S04]  /*c220*/  BSSY B2, `(.L_x_944) ;  /* 0x000009b000027945 */ /* 0x000fe80003800000 */
[----:B------:R-:W-:-:S04]  /*c230*/  ISETP.GE.AND P2, PT, R3, R8, PT ;  /* 0x000000080300720c */ /* 0x000fc80003f46270 */
[----:B------:R-:W-:-:S13]  /*c240*/  ISETP.LT.OR P2, PT, R60, -0x87, P2 ;  /* 0xffffff793c00780c */ /* 0x000fda0001741670 */
[----:B------:R-:W-:Y:S05]  /*c250*/  @P2 BRA `(.L_x_945) ;  /* 0x00000008005c2947 */ /* 0x000fea0003800000 */
[----:B------:R-:W-:Y:S01]  /*c260*/  ULDC UR8, c[0x0][0x2d0] ;  /* 0x0000b40000087ab9 */ /* 0x000fe20000000800 */
[----:B------:R-:W-:Y:S01]  /*c270*/  BSSY B1, `(.L_x_946) ;  /* 0x0000032000017945 */ /* 0x000fe20003800000 */
[----:B------:R-:W-:-:S13]  /*c280*/  ISETP.GE.AND P2, PT, R12, UR8, PT ;  /* 0x000000080c007c0c */ /* 0x000fda000bf46270 */
[----:B------:R1:W-:Y:S01]  /*c290*/  @P2 STS.128 [R206+0x800], RZ ;  /* 0x000800ffce002388 */ /* 0x0003e20000000c00 */
[----:B------:R-:W-:Y:S05]  /*c2a0*/  @P2 BRA `(.L_x_947) ;  /* 0x0000000000b82947 */ /* 0x000fea0003800000 */
[----:B-1-3--:R1:W5:Y:S01]  /*c2b0*/  LDG.E.128 R24, desc[UR6][R22.64] ;  /* 0x0000000616187981 */ /* 0x00a362000c1e1d00 */
        /* <DEDUP_REMOVED lines=8> */
[--C-:B--2---:R-:W-:Y:S02]  /*c340*/  HADD2.F32 R32, -RZ, R25.reuse.H0_H0 ;  /* 0x20000019ff207230 */ /* 0x104fe40000004100 */
[----:B------:R-:W-:-:S02]  /*c350*/  HADD2.F32 R31, -RZ, R25.H1_H1 ;  /* 0x30000019ff1f7230 */ /* 0x000fc40000004100 */
[----:B---3--:R-:W-:Y:S02]  /*c360*/  HADD2.F32 R0, -RZ, R5.H1_H1 ;  /* 0x30000005ff007230 */ /* 0x008fe40000004100 */
[----:B------:R-:W-:Y:S02]  /*c370*/  HADD2.F32 R26, -RZ, R4.H1_H1 ;  /* 0x30000004ff1a7230 */ /* 0x000fe40000004100 */
[----:B----4-:R-:W-:Y:S02]  /*c380*/  HADD2.F32 R2, -RZ, R7.H1_H1 ;  /* 0x30000007ff027230 */ /* 0x010fe40000004100 */
[C---:B------:R-:W-:Y:S01]  /*c390*/  FMUL.FTZ R25, R0.reuse, R27 ;  /* 0x0000001b00197220 */ /* 0x040fe20000410000 */
[----:B------:R-:W-:Y:S01]  /*c3a0*/  FMUL.FTZ R0, R0, R29 ;  /* 0x0000001d00007220 */ /* 0x000fe20000410000 */
[----:B------:R-:W-:Y:S02]  /*c3b0*/  HADD2.F32 R11, -RZ, R6.H1_H1 ;  /* 0x30000006ff0b7230 */ /* 0x000fe40000004100 */
[----:B------:R-:W-:Y:S01]  /*c3c0*/  FMUL.FTZ R28, R26, R31 ;  /* 0x0000001f1a1c7220 */ /* 0x000fe20000410000 */
[C---:B------:R-:W-:Y:S01]  /*c3d0*/  FFMA.FTZ R25, R2.reuse, R29, -R25 ;  /* 0x0000001d02197223 */ /* 0x040fe20000010819 */
[----:B------:R-:W-:Y:S01]  /*c3e0*/  FFMA.FTZ R0, R2, R27, R0 ;  /* 0x0000001b02007223 */ /* 0x000fe20000010000 */
[----:B------:R-:W-:Y:S01]  /*c3f0*/  FMUL.FTZ R26, R26, R32 ;  /* 0x000000201a1a7220 */ /* 0x000fe20000410000 */
[----:B------:R-:W-:-:S02]  /*c400*/  HADD2.F32 R4, -RZ, R4.H0_H0 ;  /* 0x20000004ff047230 */ /* 0x000fc40000004100 */
[C---:B------:R-:W-:Y:S01]  /*c410*/  FFMA.FTZ R28, R11.reuse, R32, -R28 ;  /* 0x000000200b1c7223 */ /* 0x040fe2000001081c */
[--C-:B------:R-:W-:Y:S02]  /*c420*/  HADD2.F32 R27, -RZ, R24.reuse.H0_H0 ;  /* 0x20000018ff1b7230 */ /* 0x100fe40000004100 */
[----:B------:R-:W-:Y:S01]  /*c430*/  FFMA.FTZ R11, R11, R31, R26 ;  /* 0x0000001f0b0b7223 */ /* 0x000fe2000001001a */
[----:B------:R-:W-:Y:S02]  /*c440*/  HADD2.F32 R29, -RZ, R24.H1_H1 ;  /* 0x30000018ff1d7230 */ /* 0x000fe40000004100 */
[--C-:B------:R-:W-:Y:S02]  /*c450*/  HADD2.F32 R2, -RZ, R30.reuse.H0_H0 ;  /* 0x2000001eff027230 */ /* 0x100fe40000004100 */
[C---:B------:R-:W-:Y:S01]  /*c460*/  FMUL.FTZ R24, R4.reuse, R27 ;  /* 0x0000001b04187220 */ /* 0x040fe20000410000 */
[----:B------:R-:W-:Y:S02]  /*c470*/  HADD2.F32 R5, -RZ, R5.H0_H0 ;  /* 0x20000005ff057230 */ /* 0x000fe40000004100 */
[----:B------:R-:W-:Y:S01]  /*c480*/  FMUL.FTZ R31, R4, R29 ;  /* 0x0000001d041f7220 */ /* 0x000fe20000410000 */
[----:B------:R-:W-:Y:S01]  /*c490*/  HADD2.F32 R30, -RZ, R30.H1_H1 ;  /* 0x3000001eff1e7230 */ /* 0x000fe20000004100 */
[----:B------:R-:W-:Y:S01]  /*c4a0*/  F2FP.F16.F32.PACK_AB R11, R11, R28 ;  /* 0x0000001c0b0b723e */ /* 0x000fe200000000ff */
[----:B------:R-:W-:-:S02]  /*c4b0*/  HADD2.F32 R6, -RZ, R6.H0_H0 ;  /* 0x20000006ff067230 */ /* 0x000fc40000004100 */
[----:B------:R-:W-:Y:S02]  /*c4c0*/  HADD2.F32 R7, -RZ, R7.H0_H0 ;  /* 0x20000007ff077230 */ /* 0x000fe40000004100 */
[C---:B------:R-:W-:Y:S01]  /*c4d0*/  FMUL.FTZ R4, R5.reuse, R30 ;  /* 0x0000001e05047220 */ /* 0x040fe20000410000 */
[-C--:B------:R-:W-:Y:S01]  /*c4e0*/  FMUL.FTZ R5, R5, R2.reuse ;  /* 0x0000000205057220 */ /* 0x080fe20000410000 */
[C---:B------:R-:W-:Y:S01]  /*c4f0*/  FFMA.FTZ R31, R6.reuse, R27, -R31 ;  /* 0x0000001b061f7223 */ /* 0x040fe2000001081f */
[----:B------:R-:W-:Y:S01]  /*c500*/  FFMA.FTZ R24, R6, R29, R24 ;  /* 0x0000001d06187223 */ /* 0x000fe20000010018 */
[C---:B------:R-:W-:Y:S01]  /*c510*/  FFMA.FTZ R4, R7.reuse, R2, -R4 ;  /* 0x0000000207047223 */ /* 0x040fe20000010804 */
[----:B------:R-:W-:Y:S01]  /*c520*/  FFMA.FTZ R5, R7, R30, R5 ;  /* 0x0000001e07057223 */ /* 0x000fe20000010005 */
[----:B------:R-:W-:Y:S02]  /*c530*/  F2FP.F16.F32.PACK_AB R27, R0, R25 ;  /* 0x00000019001b723e */ /* 0x000fe400000000ff */
[----:B------:R-:W-:-:S02]  /*c540*/  F2FP.F16.F32.PACK_AB R24, R24, R31 ;  /* 0x0000001f1818723e */ /* 0x000fc400000000ff */
[----:B------:R-:W-:Y:S02]  /*c550*/  F2FP.F16.F32.PACK_AB R26, R5, R4 ;  /* 0x00000004051a723e */ /* 0x000fe400000000ff */
[----:B------:R-:W-:Y:S02]  /*c560*/  MOV R25, R11 ;  /* 0x0000000b00197202 */ /* 0x000fe40000000f00 */
.L_x_949:
[----:B------:R-:W-:Y:S05]  /*c570*/  BSYNC B0 ;  /* 0x0000000000007941 */ /* 0x000fea0003800000 */
.L_x_948:
[----:B-----5:R3:W-:Y:S02]  /*c580*/  STS.128 [R206+0x800], R24 ;  /* 0x00080018ce007388 */ /* 0x0207e40000000c00 */
.L_x_947:
[----:B------:R-:W-:Y:S05]  /*c590*/  BSYNC B1 ;  /* 0x0000000000017941 */ /* 0x000fea0003800000 */
.L_x_946:
[----:B------:R1:W-:Y:S01]  /*c5a0*/  @P0 STS.128 [R206+0x2800], RZ ;  /* 0x002800ffce000388 */ /* 0x0003e20000000c00 */
[----:B------:R-:W-:Y:S04]  /*c5b0*/  BSSY B1, `(.L_x_950) ;  /* 0x0000030000017945 */ /* 0x000fe80003800000 */
        /* <DEDUP_REMOVED lines=45> */
.L_x_953:
[----:B------:R-:W-:Y:S05]  /*c890*/  BSYNC B0 ;  /* 0x0000000000007941 */ /* 0x000fea0003800000 */
.L_x_952:
[----:B-----5:R3:W-:Y:S02]  /*c8a0*/  STS.128 [R206+0x2800], R24 ;  /* 0x00280018ce007388 */ /* 0x0207e40000000c00 */
.L_x_951:
[----:B------:R-:W-:Y:S05]  /*c8b0*/  BSYNC B1 ;  /* 0x0000000000017941 */ /* 0x000fea0003800000 */
.L_x_950:
[----:B------:R1:W-:Y:S01]  /*c8c0*/  @P1 STS.128 [R206+0x4800], RZ ;  /* 0x004800ffce001388 */ /* 0x0003e20000000c00 */
[----:B------:R-:W-:Y:S05]  /*c8d0*/  @P1 BRA `(.L_x_945) ;  /* 0x0000000000bc1947 */ /* 0x000fea0003800000 */
[----:B-1-3--:R1:W5:Y:S01]  /*c8e0*/  LDG.E.128 R24, desc[UR6][R22.64+0x100] ;  /* 0x0001000616187981 */ /* 0x00a362000c1e1d00 */
[----:B------:R-:W-:Y:S01]  /*c8f0*/  ISETP.GE.AND P2, PT, R9, UR5, PT ;  /* 0x0000000509007c0c */ /* 0x000fe2000bf46270 */
[----:B------:R-:W-:-:S12]  /*c900*/  BSSY B0, `(.L_x_954) ;  /* 0x000002b000007945 */ /* 0x000fd80003800000 */
[----:B------:R-:W-:Y:S05]  /*c910*/  @P2 BRA `(.L_x_955) ;  /* 0x0000000000a42947 */ /* 0x000fea0003800000 */
[----:B------:R-:W3:Y:S04]  /*c920*/  LDG.E.64 R4, desc[UR6][R16.64+0x80] ;  /* 0x0000800610047981 */ /* 0x000ee8000c1e1b00 */
[----:B------:R-:W2:Y:S01]  /*c930*/  LDG.E.64 R6, desc[UR6][R18.64+0x80] ;  /* 0x0000800612067981 */ /* 0x000ea2000c1e1b00 */
[----:B-----5:R-:W-:Y:S02]  /*c940*/  MOV R29, R25 ;  /* 0x00000019001d7202 */ /* 0x020fe40000000f00 */
[----:B------:R-:W-:Y:S02]  /*c950*/  MOV R25, R27 ;  /* 0x0000001b00197202 */ /* 0x000fe40000000f00 */
[----:B------:R-:W-:Y:S01]  /*c960*/  MOV R28, R26 ;  /* 0x0000001a001c7202 */ /* 0x000fe20000000f00 */
[----:B------:R-:W-:-:S02]  /*c970*/  HADD2.F32 R30, -RZ, R29.H0_H0 ;  /* 0x2000001dff1e7230 */ /* 0x000fc40000004100 */
[--C-:B------:R-:W-:Y:S02]  /*c980*/  HADD2.F32 R27, -RZ, R25.reuse.H0_H0 ;  /* 0x20000019ff1b7230 */ /* 0x100fe40000004100 */
[----:B------:R-:W-:Y:S02]  /*c990*/  HADD2.F32 R25, -RZ, R25.H1_H1 ;  /* 0x30000019ff197230 */ /* 0x000fe40000004100 */
[----:B------:R-:W-:Y:S02]  /*c9a0*/  HADD2.F32 R29, -RZ, R29.H1_H1 ;  /* 0x3000001dff1d7230 */ /* 0x000fe40000004100 */
[----:B---3--:R-:W-:Y:S02]  /*c9b0*/  HADD2.F32 R0, -RZ, R5.H1_H1 ;  /* 0x30000005ff007230 */ /* 0x008fe40000004100 */
[----:B-1----:R-:W-:Y:S02]  /*c9c0*/  HADD2.F32 R22, -RZ, R4.H1_H1 ;  /* 0x30000004ff167230 */ /* 0x002fe40000004100 */
[----:B--2---:R-:W-:-:S02]  /*c9d0*/  HADD2.F32 R2, -RZ, R7.H1_H1 ;  /* 0x30000007ff027230 */ /* 0x004fc40000004100 */
[C---:B------:R-:W-:Y:S01]  /*c9e0*/  FMUL.FTZ R23, R0.reuse, R25 ;  /* 0x0000001900177220 */ /* 0x040fe20000410000 */
[----:B------:R-:W-:Y:S01]  /*c9f0*/  FMUL.FTZ R0, R0, R27 ;  /* 0x0000001b00007220 */ /* 0x000fe20000410000 */
[----:B------:R-:W-:Y:S02]  /*ca00*/  HADD2.F32 R11, -RZ, R6.H1_H1 ;  /* 0x30000006ff0b7230 */ /* 0x000fe40000004100 */
[----:B------:R-:W-:Y:S01]  /*ca10*/  FMUL.FTZ R26, R22, R29 ;  /* 0x0000001d161a7220 */ /* 0x000fe20000410000 */
[C---:B------:R-:W-:Y:S01]  /*ca20*/  FFMA.FTZ R23, R2.reuse, R27, -R23 ;  /* 0x0000001b02177223 */ /* 0x040fe20000010817 */
[----:B------:R-:W-:Y:S01]  /*ca30*/  FFMA.FTZ R0, R2, R25, R0 ;  /* 0x0000001902007223 */ /* 0x000fe20000010000 */
[-C--:B------:R-:W-:Y:S01]  /*ca40*/  FMUL.FTZ R22, R22, R30.reuse ;  /* 0x0000001e16167220 */ /* 0x080fe20000410000 */
[----:B------:R-:W-:Y:S02]  /*ca50*/  HADD2.F32 R4, -RZ, R4.H0_H0 ;  /* 0x20000004ff047230 */ /* 0x000fe40000004100 */
[----:B------:R-:W-:Y:S01]  /*ca60*/  FFMA.FTZ R26, R11, R30, -R26 ;  /* 0x0000001e0b1a7223 */ /* 0x000fe2000001081a */
[----:B------:R-:W-:-:S02]  /*ca70*/  HADD2.F32 R25, -RZ, R24.H0_H0 ;  /* 0x20000018ff197230 */ /* 0x000fc40000004100 */
[----:B------:R-:W-:Y:S01]  /*ca80*/  FFMA.FTZ R11, R11, R29, R22 ;  /* 0x0000001d0b0b7223 */ /* 0x000fe20000010016 */
[----:B------:R-:W-:Y:S02]  /*ca90*/  HADD2.F32 R27, -RZ, R24.H1_H1 ;  /* 0x30000018ff1b7230 */ /* 0x000fe40000004100 */
[--C-:B------:R-:W-:Y:S02]  /*caa0*/  HADD2.F32 R2, -RZ, R28.reuse.H0_H0 ;  /* 0x2000001cff027230 */ /* 0x100fe40000004100 */
[C---:B------:R-:W-:Y:S01]  /*cab0*/  FMUL.FTZ R22, R4.reuse, R25 ;  /* 0x0000001904167220 */ /* 0x040fe20000410000 */
[----:B------:R-:W-:Y:S02]  /*cac0*/  HADD2.F32 R5, -RZ, R5.H0_H0 ;  /* 0x20000005ff057230 */ /* 0x000fe40000004100 */
[----:B------:R-:W-:Y:S01]  /*cad0*/  FMUL.FTZ R29, R4, R27 ;  /* 0x0000001b041d7220 */ /* 0x000fe20000410000 */
[----:B------:R-:W-:Y:S02]  /*cae0*/  HADD2.F32 R28, -RZ, R28.H1_H1 ;  /* 0x3000001cff1c7230 */ /* 0x000fe40000004100 */
        /* <DEDUP_REMOVED lines=11> */
[----:B------:R-:W-:Y:S02]  /*cba0*/  F2FP.F16.F32.PACK_AB R26, R5, R4 ;  /* 0x00000004051a723e */ /* 0x000fe400000000ff */
.L_x_955:
[----:B------:R-:W-:Y:S05]  /*cbb0*/  BSYNC B0 ;  /* 0x0000000000007941 */ /* 0x000fea0003800000 */
.L_x_954:
[----:B-----5:R3:W-:Y:S02]  /*cbc0*/  STS.128 [R206+0x4800], R24 ;  /* 0x00480018ce007388 */ /* 0x0207e40000000c00 */
.L_x_945:
[----:B------:R-:W-:Y:S05]  /*cbd0*/  BSYNC B2 ;  /* 0x0000000000027941 */ /* 0x000fea0003800000 */
.L_x_944:
[----:B-1----:R-:W-:Y:S01]  /*cbe0*/  VIADD R23, R150, 0x20 ;  /* 0x0000002096177836 */ /* 0x002fe20000000000 */
        /* <DEDUP_REMOVED lines=18> */
[--C-:B------:R-:W-:Y:S02]  /*cd10*/  HADD2.F32 R30, -RZ, R25.reuse.H0_H0 ;  /* 0x20000019ff1e7230 */ /* 0x100fe40000004100 */
[----:B------:R-:W-:-:S02]  /*cd20*/  HADD2.F32 R31, -RZ, R25.H1_H1 ;  /* 0x30000019ff1f7230 */ /* 0x000fc40000004100 */
[----:B--2---:R-:W-:Y:S02]  /*cd30*/  HADD2.F32 R0, -RZ, R5.H1_H1 ;  /* 0x30000005ff007230 */ /* 0x004fe40000004100 */
        /* <DEDUP_REMOVED lines=32> */
.L_x_961:
[----:B------:R-:W-:Y:S05]  /*cf40*/  BSYNC B0 ;  /* 0x0000000000007941 */ /* 0x000fea0003800000 */
.L_x_960:
[----:B-----5:R1:W-:Y:S02]  /*cf50*/  STS.128 [R206+0x1000], R24 ;  /* 0x00100018ce007388 */ /* 0x0203e40000000c00 */
.L_x_959:
[----:B------:R-:W-:Y:S05]  /*cf60*/  BSYNC B1 ;  /* 0x0000000000017941 */ /* 0x000fea0003800000 */
.L_x_958:
        /* <DEDUP_REMOVED lines=8> */
[----:B------:R-:W2:Y:S01]  /*cff0*/  LDG.E.64 R6, desc[UR6][R18.64+0x40] ;  /* 0x0000400612067981 */ /* 0x000ea2000c1e1b00 */
[--C-:B-----5:R-:W-:Y:S01]  /*d000*/  HADD2.F32 R29, -RZ, R27.reuse.H0_H0 ;  /* 0x2000001bff1d7230 */ /* 0x120fe20000004100 */
[----:B------:R-:W-:Y:S01]  /*d010*/  MOV R28, R26 ;  /* 0x0000001a001c7202 */ /* 0x000fe20000000f00 */
[----:B------:R-:W-:Y:S02]  /*d020*/  HADD2.F32 R27, -RZ, R27.H1_H1 ;  /* 0x3000001bff1b7230 */ /* 0x000fe40000004100 */
[--C-:B------:R-:W-:Y:S02]  /*d030*/  HADD2.F32 R30, -RZ, R25.reuse.H0_H0 ;  /* 0x20000019ff1e7230 */ /* 0x100fe40000004100 */
[----:B------:R-:W-:-:S02]  /*d040*/  HADD2.F32 R31, -RZ, R25.H1_H1 ;  /* 0x30000019ff1f7230 */ /* 0x000fc40000004100 */
[----:B---3--:R-:W-:Y:S02]  /*d050*/  HADD2.F32 R0, -RZ, R5.H1_H1 ;  /* 0x30000005ff007230 */ /* 0x008fe40000004100 */
[----:B------:R-:W-:Y:S02]  /*d060*/  HADD2.F32 R22, -RZ, R4.H1_H1 ;  /* 0x30000004ff167230 */ /* 0x000fe40000004100 */
[----:B--2---:R-:W-:Y:S02]  /*d070*/  HADD2.F32 R2, -RZ, R7.H1_H1 ;  /* 0x30000007ff027230 */ /* 0x004fe40000004100 */
        /* <DEDUP_REMOVED lines=30> */
.L_x_965:
[----:B------:R-:W-:Y:S05]  /*d260*/  BSYNC B0 ;  /* 0x0000000000007941 */ /* 0x000fea0003800000 */
.L_x_964:
[----:B-----5:R3:W-:Y:S02]  /*d270*/  STS.128 [R206+0x3000], R24 ;  /* 0x00300018ce007388 */ /* 0x0207e40000000c00 */
.L_x_963:
[----:B------:R-:W-:Y:S05]  /*d280*/  BSYNC B1 ;  /* 0x0000000000017941 */ /* 0x000fea0003800000 */
.L_x_962:
        /* <DEDUP_REMOVED lines=9> */
[----:B------:R-:W-:-:S03]  /*d320*/  MOV R25, R27 ;  /* 0x0000001b00197202 */ /* 0x000fc60000000f00 */
[----:B------:R-:W-:Y:S02]  /*d330*/  HADD2.F32 R28, -RZ, R29.H0_H0 ;  /* 0x2000001dff1c7230 */ /* 0x000fe40000004100 */
[--C-:B------:R-:W-:Y:S02]  /*d340*/  HADD2.F32 R27, -RZ, R25.reuse.H0_H0 ;  /* 0x20000019ff1b7230 */ /* 0x100fe40000004100 */
[----:B------:R-:W-:Y:S02]  /*d350*/  HADD2.F32 R25, -RZ, R25.H1_H1 ;  /* 0x30000019ff197230 */ /* 0x000fe40000004100 */
[----:B------:R-:W-:Y:S02]  /*d360*/  HADD2.F32 R29, -RZ, R29.H1_H1 ;  /* 0x3000001dff1d7230 */ /* 0x000fe40000004100 */
[----:B---3--:R-:W-:Y:S02]  /*d370*/  HADD2.F32 R0, -RZ, R5.H1_H1 ;  /* 0x30000005ff007230 */ /* 0x008fe40000004100 */
[----:B-1----:R-:W-:-:S02]  /*d380*/  HADD2.F32 R14, -RZ, R4.H1_H1 ;  /* 0x30000004ff0e7230 */ /* 0x002fc40000004100 */
        /* <DEDUP_REMOVED lines=17> */
[----:B------:R-:W-:-:S02]  /*d4a0*/  HADD2.F32 R26, -RZ, R26.H1_H1 ;  /* 0x3000001aff1a7230 */ /* 0x000fc40000004100 */
[----:B------:R-:W-:Y:S02]  /*d4b0*/  HADD2.F32 R6, -RZ, R6.H0_H0 ;  /* 0x20000006ff067230 */ /* 0x000fe40000004100 */
[----:B------:R-:W-:Y:S02]  /*d4c0*/  HADD2.F32 R7, -RZ, R7.H0_H0 ;  /* 0x20000007ff077230 */ /* 0x000fe40000004100 */
[C---:B------:R-:W-:Y:S01]  /*d4d0*/  FMUL.FTZ R4, R5.reuse, R26 ;  /* 0x0000001a05047220 */ /* 0x040fe20000410000 */
[-C--:B------:R-:W-:Y:S01]  /*d4e0*/  FMUL.FTZ R5, R5, R2.reuse ;  /* 0x0000000205057220 */ /* 0x080fe20000410000 */
[C---:B------:R-:W-:Y:S01]  /*d4f0*/  FFMA.FTZ R29, R6.reuse, R25, -R29 ;  /* 0x00000019061d7223 */ /* 0x040fe2000001081d */
[----:B------:R-:W-:Y:S01]  /*d500*/  FFMA.FTZ R14, R6, R27, R14 ;  /* 0x0000001b060e7223 */ /* 0x000fe2000001000e */
[C---:B------:R-:W-:Y:S01]  /*d510*/  FFMA.FTZ R4, R7.reuse, R2, -R4 ;  /* 0x0000000207047223 */ /* 0x040fe20000010804 */
[----:B------:R-:W-:Y:S01]  /*d520*/  FFMA.FTZ R5, R7, R26, R5 ;  /* 0x0000001a07057223 */ /* 0x000fe20000010005 */
[----:B------:R-:W-:-:S02]  /*d530*/  F2FP.F16.F32.PACK_AB R25, R11, R22 ;  /* 0x000000160b19723e */ /* 0x000fc400000000ff */
[----:B------:R-:W-:Y:S02]  /*d540*/  F2FP.F16.F32.PACK_AB R27, R0, R15 ;  /* 0x0000000f001b723e */ /* 0x000fe400000000ff */
[----:B------:R-:W-:Y:S02]  /*d550*/  F2FP.F16.F32.PACK_AB R24, R14, R29 ;  /* 0x0000001d0e18723e */ /* 0x000fe400000000ff */
[----:B------:R-:W-:Y:S02]  /*d560*/  F2FP.F16.F32.PACK_AB R26, R5, R4 ;  /* 0x00000004051a723e */ /* 0x000fe400000000ff */
.L_x_967:
[----:B------:R-:W-:Y:S05]  /*d570*/  BSYNC B0 ;  /* 0x0000000000007941 */ /* 0x000fea0003800000 */
.L_x_966:
[----:B-----5:R3:W-:Y:S02]  /*d580*/  STS.128 [R206+0x5000], R24 ;  /* 0x00500018ce007388 */ /* 0x0207e40000000c00 */
.L_x_957:
[----:B------:R-:W-:Y:S05]  /*d590*/  BSYNC B2 ;  /* 0x0000000000027941 */ /* 0x000fea0003800000 */
.L_x_956:
[----:B------:R-:W-:-:S05]  /*d5a0*/  VIADD R29, R150, 0x30 ;  /* 0x00000030961d7836 */ /* 0x000fca0000000000 */
        /* <DEDUP_REMOVED lines=16> */
[--C-:B------:R-:W-:Y:S02]  /*d6b0*/  HADD2.F32 R14, -RZ, R12.reuse.H0_H0 ;  /* 0x2000000cff0e7230 */ /* 0x100fe40000004100 */
[--C-:B------:R-:W-:Y:S02]  /*d6c0*/  HADD2.F32 R27, -RZ, R25.reuse.H0_H0 ;  /* 0x20000019ff1b7230 */ /* 0x100fe40000004100 */
[----:B------:R-:W-:Y:S02]  /*d6d0*/  HADD2.F32 R12, -RZ, R12.H1_H1 ;  /* 0x3000000cff0c7230 */ /* 0x000fe40000004100 */
[----:B------:R-:W-:Y:S02]  /*d6e0*/  HADD2.F32 R25, -RZ, R25.H1_H1 ;  /* 0x30000019ff197230 */ /* 0x000fe40000004100 */
[----:B---3--:R-:W-:Y:S02]  /*d6f0*/  HADD2.F32 R13, -RZ, R4.H1_H1 ;  /* 0x30000004ff0d7230 */ /* 0x008fe40000004100 */
[----:B------:R-:W-:-:S02]  /*d700*/  HADD2.F32 R0, -RZ, R5.H1_H1 ;  /* 0x30000005ff007230 */ /* 0x000fc40000004100 */
[----:B--2---:R-:W-:Y:S02]  /*d710*/  HADD2.F32 R8, -RZ, R6.H1_H1 ;  /* 0x30000006ff087230 */ /* 0x004fe40000004100 */
[C---:B------:R-:W-:Y:S01]  /*d720*/  FMUL.FTZ R15, R13.reuse, R12 ;  /* 0x0000000c0d0f7220 */ /* 0x040fe20000410000 */
[----:B------:R-:W-:Y:S02]  /*d730*/  HADD2.F32 R2, -RZ, R7.H1_H1 ;  /* 0x30000007ff027230 */ /* 0x000fe40000004100 */
[C---:B------:R-:W-:Y:S01]  /*d740*/  FMUL.FTZ R11, R0.reuse, R25 ;  /* 0x00000019000b7220 */ /* 0x040fe20000410000 */
[-C--:B------:R-:W-:Y:S01]  /*d750*/  FMUL.FTZ R13, R13, R14.reuse ;  /* 0x0000000e0d0d7220 */ /* 0x080fe20000410000 */
[-C--:B------:R-:W-:Y:S01]  /*d760*/  FMUL.FTZ R0, R0, R27.reuse ;  /* 0x0000001b00007220 */ /* 0x080fe20000410000 */
[----:B------:R-:W-:Y:S01]  /*d770*/  FFMA.FTZ R15, R8, R14, -R15 ;  /* 0x0000000e080f7223 */ /* 0x000fe2000001080f */
[----:B------:R-:W-:Y:S01]  /*d780*/  FFMA.FTZ R11, R2, R27, -R11 ;  /* 0x0000001b020b7223 */ /* 0x000fe2000001080b */
[----:B------:R-:W-:Y:S01]  /*d790*/  FFMA.FTZ R8, R8, R12, R13 ;  /* 0x0000000c08087223 */ /* 0x000fe2000001000d */
[----:B------:R-:W-:Y:S01]  /*d7a0*/  FFMA.FTZ R0, R2, R25, R0 ;  /* 0x0000001902007223 */ /* 0x000fe20000010000 */
[----:B------:R-:W-:-:S02]  /*d7b0*/  HADD2.F32 R4, -RZ, R4.H0_H0 ;  /* 0x20000004ff047230 */ /* 0x000fc40000004100 */
[--C-:B------:R-:W-:Y:S02]  /*d7c0*/  HADD2.F32 R13, -RZ, R24.reuse.H0_H0 ;  /* 0x20000018ff0d7230 */ /* 0x100fe40000004100 */
[----:B------:R-:W-:Y:S01]  /*d7d0*/  HADD2.F32 R25, -RZ, R24.H1_H1 ;  /* 0x30000018ff197230 */ /* 0x000fe20000004100 */
[----:B------:R-:W-:Y:S01]  /*d7e0*/  F2FP.F16.F32.PACK_AB R0, R0, R11 ;  /* 0x0000000b0000723e */ /* 0x000fe200000000ff */
        /* <DEDUP_REMOVED lines=16> */
[----:B------:R-:W-:Y:S02]  /*d8f0*/  MOV R27, R0 ;  /* 0x00000000001b7202 */ /* 0x000fe40000000f00 */
.L_x_972:
[----:B------:R-:W-:Y:S05]  /*d900*/  BSYNC B0 ;  /* 0x0000000000007941 */ /* 0x000fea0003800000 */
.L_x_971:
[----:B-----5:R3:W-:Y:S02]  /*d910*/  STS.128 [R206+0x1800], R24 ;  /* 0x00180018ce007388 */ /* 0x0207e40000000c00 */
.L_x_970:
[----:B------:R-:W-:Y:S05]  /*d920*/  BSYNC B1 ;  /* 0x0000000000017941 */ /* 0x000fea0003800000 */
.L_x_969:
        /* <DEDUP_REMOVED lines=9> */
[--C-:B-----5:R-:W-:Y:S02]  /*d9c0*/  HADD2.F32 R22, -RZ, R13.reuse.H0_H0 ;  /* 0x2000000dff167230 */ /* 0x120fe40000004100 */
[----:B------:R-:W-:Y:S02]  /*d9d0*/  HADD2.F32 R10, -RZ, R13.H1_H1 ;  /* 0x3000000dff0a7230 */ /* 0x000fe40000004100 */
[--C-:B------:R-:W-:Y:S02]  /*d9e0*/  HADD2.F32 R25, -RZ, R15.reuse.H1_H1 ;  /* 0x3000000fff197230 */ /* 0x100fe40000004100 */
[----:B------:R-:W-:-:S02]  /*d9f0*/  HADD2.F32 R27, -RZ, R15.H0_H0 ;  /* 0x2000000fff1b7230 */ /* 0x000fc40000004100 */
[----:B---3--:R-:W-:Y:S02]  /*da00*/  HADD2.F32 R13, -RZ, R4.H1_H1 ;  /* 0x30000004ff0d7230 */ /* 0x008fe40000004100 */
[----:B------:R-:W-:Y:S02]  /*da10*/  HADD2.F32 R0, -RZ, R5.H1_H1 ;  /* 0x30000005ff007230 */ /* 0x000fe40000004100 */
        /* <DEDUP_REMOVED lines=30> */
.L_x_976:
[----:B------:R-:W-:Y:S05]  /*dc00*/  BSYNC B0 ;  /* 0x0000000000007941 */ /* 0x000fea0003800000 */
.L_x_975:
[----:B-----5:R3:W-:Y:S02]  /*dc10*/  STS.128 [R206+0x3800], R12 ;  /* 0x0038000cce007388 */ /* 0x0207e40000000c00 */
.L_x_974:
[----:B------:R-:W-:Y:S05]  /*dc20*/  BSYNC B1 ;  /* 0x0000000000017941 */ /* 0x000fea0003800000 */
.L_x_973:
        /* <DEDUP_REMOVED lines=8> */
[----:B-1---5:R-:W-:Y:S02]  /*dcb0*/  HADD2.F32 R21, -RZ, R15.H0_H0 ;  /* 0x2000000fff157230 */ /* 0x022fe40000004100 */
[----:B------:R-:W-:Y:S02]  /*dcc0*/  HADD2.F32 R10, -RZ, R13.H1_H1 ;  /* 0x3000000dff0a7230 */ /* 0x000fe40000004100 */
[----:B------:R-:W-:Y:S02]  /*dcd0*/  HADD2.F32 R15, -RZ, R15.H1_H1 ;  /* 0x3000000fff0f7230 */ /* 0x000fe40000004100 */
        /* <DEDUP_REMOVED lines=14> */
[--C-:B------:R-:W-:Y:S01]  /*ddc0*/  HADD2.F32 R11, -RZ, R12.reuse.H0_H0 ;  /* 0x2000000cff0b7230 */ /* 0x100fe20000004100 */
[----:B------:R-:W-:Y:S01]  /*ddd0*/  F2FP.F16.F32.PACK_AB R13, R8, R13 ;  /* 0x0000000d080d723e */ /* 0x000fe200000000ff */
        /* <DEDUP_REMOVED lines=17> */
.L_x_978:
[----:B------:R-:W-:Y:S05]  /*def0*/  BSYNC B0 ;  /* 0x0000000000007941 */ /* 0x000fea0003800000 */
.L_x_977:
[----:B-----5:R3:W-:Y:S01]  /*df00*/  STS.128 [R206+0x5800], R12 ;  /* 0x0058000cce007388 */ /* 0x0207e20000000c00 */
[----:B------:R-:W-:Y:S05]  /*df10*/  BRA `(.L_x_968) ;  /* 0x0000004c00dc7947 */ /* 0x000fea0003800000 */
.L_x_931:
[----:B------:R-:W-:Y:S04]  /*df20*/  BSSY B2, `(.L_x_979) ;  /* 0x0000116000027945 */ /* 0x000fe80003800000 */
[----:B------:R-:W-:Y:S05]  /*df30*/  @!P4 BRA `(.L_x_980) ;  /* 0x000000100050c947 */ /* 0x000fea0003800000 */
        /* <DEDUP_REMOVED lines=9> */
[-C--:B------:R-:W-:Y:S01]  /*dfd0*/  ISETP.GE.AND P2, PT, R12, R137.reuse, PT ;  /* 0x000000890c00720c */ /* 0x080fe20003f46270 */
[----:B------:R-:W-:Y:S01]  /*dfe0*/  ULDC.64 UR8, c[0x0][0x360] ;  /* 0x0000d80000087ab9 */ /* 0x000fe20000000a00 */
[----:B------:R-:W-:Y:S02]  /*dff0*/  MOV R5, RZ ;  /* 0x000000ff00057202 */ /* 0x000fe40000000f00 */
[----:B------:R-:W-:-:S09]  /*e000*/  MOV R7, R137 ;  /* 0x0000008900077202 */ /* 0x000fd20000000f00 */
[----:B------:R-:W-:-:S04]  /*e010*/  @P2 SHF.R.S32.HI R3, RZ, 0x1, R138 ;  /* 0x00000001ff032819 */ /* 0x000fc8000001148a */
[C---:B------:R-:W-:Y:S02]  /*e020*/  @P2 IADD3 R5, -R3.reuse, RZ, RZ ;  /* 0x000000ff03052210 */ /* 0x040fe40007ffe1ff */
[----:B------:R-:W-:Y:S02]  /*e030*/  @P2 IADD3 R7, -R3, RZ, RZ ;  /* 0x000000ff03072210 */ /* 0x000fe40007ffe1ff */
[----:B------:R-:W-:-:S03]  /*e040*/  IADD3 R4, P4, R5, R0, RZ ;  /* 0x0000000005047210 */ /* 0x000fc60007f9e0ff */
[----:B------:R-:W-:Y:S01]  /*e050*/  IMAD.WIDE R24, R7, 0x2, R32 ;  /* 0x0000000207187825 */ /* 0x000fe200078e0220 */
[----:B------:R-:W-:Y:S02]  /*e060*/  LEA.HI.X.SX32 R5, R5, R2, 0x1, P4 ;  /* 0x0000000205057211 */ /* 0x000fe400020f0eff */
[C---:B------:R-:W-:Y:S02]  /*e070*/  LEA R6, P4, R4.reuse, UR8, 0x1 ;  /* 0x0000000804067c11 */ /* 0x040fe4000f8808ff */
[----:B------:R-:W-:Y:S01]  /*e080*/  MOV R11, RZ ;  /* 0x000000ff000b7202 */ /* 0x000fe20000000f00 */
[----:B------:R-:W3:Y:S01]  /*e090*/  LDG.E.128 R24, desc[UR6][R24.64] ;  /* 0x0000000618187981 */ /* 0x000ee2000c1e1d00 */
[----:B------:R-:W-:Y:S01]  /*e0a0*/  LEA.HI.X R7, R4, UR9, R5, 0x1, P4 ;  /* 0x0000000904077c11 */ /* 0x000fe2000a0f0c05 */
[----:B------:R-:W-:Y:S01]  /*e0b0*/  ULDC.64 UR8, c[0x0][0x358] ;  /* 0x0000d60000087ab9 */ /* 0x000fe20000000a00 */
[----:B------:R-:W-:-:S04]  /*e0c0*/  @P2 IADD3 R11, -R3, RZ, RZ ;  /* 0x000000ff030b2210 */ /* 0x000fc80007ffe1ff */
[----:B------:R-:W4:Y:S01]  /*e0d0*/  LDG.E.128 R4, desc[UR6][R6.64] ;  /* 0x0000000606047981 */ /* 0x000f22000c1e1d00 */
[----:B------:R-:W-:-:S04]  /*e0e0*/  IADD3 R3, P4, R11, R0, RZ ;  /* 0x000000000b037210 */ /* 0x000fc80007f9e0ff */
[----:B------:R-:W-:Y:S02]  /*e0f0*/  LEA.HI.X.SX32 R16, R11, R2, 0x1, P4 ;  /* 0x000000020b107211 */ /* 0x000fe400020f0eff */
[----:B------:R-:W-:-:S04]  /*e100*/  LEA R18, P4, R3, UR8, 0x1 ;  /* 0x0000000803127c11 */ /* 0x000fc8000f8808ff */
[----:B------:R-:W-:-:S06]  /*e110*/  LEA.HI.X R19, R3, UR9, R16, 0x1, P4 ;  /* 0x0000000903137c11 */ /* 0x000fcc000a0f0c10 */
[----:B------:R-:W2:Y:S01]  /*e120*/  LDG.E.128 R16, desc[UR6][R18.64] ;  /* 0x0000000612107981 */ /* 0x000ea2000c1e1d00 */
[----:B---3--:R-:W-:Y:S02]  /*e130*/  HADD2.F32 R36, -RZ, R25.H0_H0 ;  /* 0x20000019ff247230 */ /* 0x008fe40000004100 */
[----:B------:R-:W-:Y:S02]  /*e140*/  HADD2.F32 R38, -RZ, R27.H0_H0 ;  /* 0x2000001bff267230 */ /* 0x000fe40000004100 */
[--C-:B----4-:R-:W-:Y:S02]  /*e150*/  HADD2.F32 R3, -RZ, R5.reuse.H0_H0 ;  /* 0x20000005ff037230 */ /* 0x110fe40000004100 */
[----:B------:R-:W-:Y:S02]  /*e160*/  HADD2.F32 R11, -RZ, R5.H1_H1 ;  /* 0x30000005ff0b7230 */ /* 0x000fe40000004100 */
[--C-:B------:R-:W-:Y:S02]  /*e170*/  HADD2.F32 R5, -RZ, R7.reuse.H0_H0 ;  /* 0x20000007ff057230 */ /* 0x100fe40000004100 */
[----:B------:R-:W-:-:S02]  /*e180*/  HADD2.F32 R7, -RZ, R7.H1_H1 ;  /* 0x30000007ff077230 */ /* 0x000fc40000004100 */
[----:B------:R-:W-:Y:S01]  /*e190*/  @!P2 FADD.FTZ R3, -R3, -RZ ;  /* 0x800000ff0303a221 */ /* 0x000fe20000010100 */
[--C-:B------:R-:W-:Y:S02]  /*e1a0*/  HADD2.F32 R34, -RZ, R4.reuse.H0_H0 ;  /* 0x20000004ff227230 */ /* 0x100fe40000004100 */
[----:B------:R-:W-:Y:S01]  /*e1b0*/  @!P2 FADD.FTZ R5, -R5, -RZ ;  /* 0x800000ff0505a221 */ /* 0x000fe20000010100 */
[----:B------:R-:W-:Y:S02]  /*e1c0*/  HADD2.F32 R35, -RZ, R4.H1_H1 ;  /* 0x30000004ff237230 */ /* 0x000fe40000004100 */
[----:B------:R-:W-:Y:S01]  /*e1d0*/  @!P2 FADD.FTZ R7, -R7, -RZ ;  /* 0x800000ff0707a221 */ /* 0x000fe20000010100 */
[--C-:B------:R-:W-:Y:S02]  /*e1e0*/  HADD2.F32 R4, -RZ, R6.reuse.H0_H0 ;  /* 0x20000006ff047230 */ /* 0x100fe40000004100 */
[----:B------:R-:W-:Y:S02]  /*e1f0*/  HADD2.F32 R42, -RZ, R27.H1_H1 ;  /* 0x3000001bff2a7230 */ /* 0x000fe40000004100 */
[----:B------:R-:W-:-:S02]  /*e200*/  HADD2.F32 R6, -RZ, R6.H1_H1 ;  /* 0x30000006ff067230 */ /* 0x000fc40000004100 */
[----:B------:R-:W-:Y:S01]  /*e210*/  FMUL.FTZ R36, R36, R3 ;  /* 0x0000000324247220 */ /* 0x000fe20000410000 */
[----:B------:R-:W-:Y:S01]  /*e220*/  FMUL.FTZ R38, R38, R5 ;  /* 0x0000000526267220 */ /* 0x000fe20000410000 */
[----:B------:R-:W-:Y:S01]  /*e230*/  FMUL.FTZ R42, R42, R7 ;  /* 0x000000072a2a7220 */ /* 0x000fe20000410000 */
[--C-:B------:R-:W-:Y:S02]  /*e240*/  HADD2.F32 R5, -RZ, R26.reuse.H0_H0 ;  /* 0x2000001aff057230 */ /* 0x100fe40000004100 */
[----:B------:R-:W-:Y:S01]  /*e250*/  @!P2 FADD.FTZ R4, -R4, -RZ ;  /* 0x800000ff0404a221 */ /* 0x000fe20000010100 */
[----:B------:R-:W-:Y:S02]  /*e260*/  HADD2.F32 R3, -RZ, R26.H1_H1 ;  /* 0x3000001aff037230 */ /* 0x000fe40000004100 */
[----:B------:R-:W-:Y:S01]  /*e270*/  @!P2 FADD.FTZ R6, -R6, -RZ ;  /* 0x800000ff0606a221 */ /* 0x000fe20000010100 */
[----:B------:R-:W-:Y:S02]  /*e280*/  HADD2.F32 R40, -RZ, R25.H1_H1 ;  /* 0x30000019ff287230 */ /* 0x000fe40000004100 */
[----:B------:R-:W-:Y:S01]  /*e290*/  @!P2 FADD.FTZ R11, -R11, -RZ ;  /* 0x800000ff0b0ba221 */ /* 0x000fe20000010100 */
[----:B------:R-:W-:-:S02]  /*e2a0*/  HADD2.F32 R7, -RZ, R24.H0_H0 ;  /* 0x20000018ff077230 */ /* 0x000fc40000004100 */
[----:B------:R-:W-:Y:S01]  /*e2b0*/  @!P2 FADD.FTZ R34, -R34, -RZ ;  /* 0x800000ff2222a221 */ /* 0x000fe20000010100 */
[----:B------:R-:W-:Y:S01]  /*e2c0*/  FMUL.FTZ R4, R5, R4 ;  /* 0x0000000405047220 */ /* 0x000fe20000410000 */
[----:B------:R-:W-:Y:S01]  /*e2d0*/  FMUL.FTZ R6, R3, R6 ;  /* 0x0000000603067220 */ /* 0x000fe20000410000 */
[----:B------:R-:W-:Y:S01]  /*e2e0*/  FMUL.FTZ R40, R40, R11 ;  /* 0x0000000b28287220 */ /* 0x000fe20000410000 */
[----:B------:R-:W-:Y:S01]  /*e2f0*/  FMUL.FTZ R34, R7, R34 ;  /* 0x0000002207227220 */ /* 0x000fe20000410000 */
[----:B-----5:R-:W-:Y:S02]  /*e300*/  HADD2.F32 R3, -RZ, R29.H0_H0 ;  /* 0x2000001dff037230 */ /* 0x020fe40000004100 */
[----:B--2---:R-:W-:Y:S02]  /*e310*/  HADD2.F32 R5, -RZ, R17.H0_H0 ;  /* 0x20000011ff057230 */ /* 0x004fe40000004100 */
[----:B------:R-:W-:Y:S02]  /*e320*/  HADD2.F32 R29, -RZ, R29.H1_H1 ;  /* 0x3000001dff1d7230 */ /* 0x000fe40000004100 */
[----:B------:R-:W-:-:S02]  /*e330*/  HADD2.F32 R7, -RZ, R31.H0_H0 ;  /* 0x2000001fff077230 */ /* 0x000fc40000004100 */
[----:B------:R-:W-:Y:S02]  /*e340*/  HADD2.F32 R17, -RZ, R17.H1_H1 ;  /* 0x30000011ff117230 */ /* 0x000fe40000004100 */
[----:B------:R-:W-:Y:S02]  /*e350*/  HADD2.F32 R11, -RZ, R19.H0_H0 ;  /* 0x20000013ff0b7230 */ /* 0x000fe40000004100 */
[----:B------:R-:W-:Y:S01]  /*e360*/  @!P2 FADD.FTZ R35, -R35, -RZ ;  /* 0x800000ff2323a221 */ /* 0x000fe20000010100 */
[----:B------:R-:W-:Y:S02]  /*e370*/  HADD2.F32 R24, -RZ, R24.H1_H1 ;  /* 0x30000018ff187230 */ /* 0x000fe40000004100 */
[----:B------:R-:W-:Y:S01]  /*e380*/  FFMA.FTZ R3, R3, R5, R36 ;  /* 0x0000000503037223 */ /* 0x000fe20000010024 */
[----:B------:R-:W-:Y:S02]  /*e390*/  HADD2.F32 R25, -RZ, R16.H0_H0 ;  /* 0x20000010ff197230 */ /* 0x000fe40000004100 */
[----:B------:R-:W-:Y:S01]  /*e3a0*/  FFMA.FTZ R40, R29, R17, R40 ;  /* 0x000000111d287223 */ /* 0x000fe20000010028 */
[----:B------:R-:W-:Y:S01]  /*e3b0*/  FFMA.FTZ R7, R7, R11, R38 ;  /* 0x0000000b07077223 */ /* 0x000fe20000010026 */
[----:B------:R-:W-:-:S02]  /*e3c0*/  HADD2.F32 R5, -RZ, R28.H0_H0 ;  /* 0x2000001cff057230 */ /* 0x000fc40000004100 */
[----:B------:R-:W-:Y:S01]  /*e3d0*/  FMUL.FTZ R35, R24, R35 ;  /* 0x0000002318237220 */ /* 0x000fe20000410000 */
[----:B------:R-:W-:Y:S02]  /*e3e0*/  HADD2.F32 R19, -RZ, R19.H1_H1 ;  /* 0x30000013ff137230 */ /* 0x000fe40000004100 */
[----:B------:R-:W-:Y:S02]  /*e3f0*/  HADD2.F32 R16, -RZ, R16.H1_H1 ;  /* 0x30000010ff107230 */ /* 0x000fe40000004100 */
[--C-:B------:R-:W-:Y:S02]  /*e400*/  HADD2.F32 R27, -RZ, R18.reuse.H0_H0 ;  /* 0x20000012ff1b7230 */ /* 0x100fe40000004100 */
[----:B------:R-:W-:Y:S02]  /*e410*/  HADD2.F32 R37, -RZ, R18.H1_H1 ;  /* 0x30000012ff257230 */ /* 0x000fe40000004100 */
[----:B------:R-:W-:Y:S02]  /*e420*/  HADD2.F32 R31, -RZ, R31.H1_H1 ;  /* 0x3000001fff1f7230 */ /* 0x000fe40000004100 */
[----:B------:R-:W-:-:S02]  /*e430*/  HADD2.F32 R28, -RZ, R28.H1_H1 ;  /* 0x3000001cff1c7230 */ /* 0x000fc40000004100 */
[--C-:B------:R-:W-:Y:S02]  /*e440*/  HADD2.F32 R11, -RZ, R30.reuse.H0_H0 ;  /* 0x2000001eff0b7230 */ /* 0x100fe40000004100 */
[----:B------:R-:W-:Y:S02]  /*e450*/  HADD2.F32 R17, -RZ, R30.H1_H1 ;  /* 0x3000001eff117230 */ /* 0x000fe40000004100 */
[----:B------:R-:W-:Y:S01]  /*e460*/  FFMA.FTZ R42, R31, R19, R42 ;  /* 0x000000131f2a7223 */ /* 0x000fe2000001002a */
[----:B------:R-:W-:Y:S01]  /*e470*/  FFMA.FTZ R5, R5, R25, R34 ;  /* 0x0000001905057223 */ /* 0x000fe20000010022 */
[----:B------:R-:W-:Y:S01]  /*e480*/  FFMA.FTZ R16, R28, R16, R35 ;  /* 0x000000101c107223 */ /* 0x000fe20000010023 */
[----:B------:R-:W-:Y:S01]  /*e490*/  FFMA.FTZ R4, R11, R27, R4 ;  /* 0x0000001b0b047223 */ /* 0x000fe20000010004 */
[----:B------:R-:W-:Y:S01]  /*e4a0*/  FFMA.FTZ R17, R17, R37, R6 ;  /* 0x0000002511117223 */ /* 0x000fe20000010006 */
[----:B------:R-:W-:Y:S02]  /*e4b0*/  F2FP.F16.F32.PACK_AB R29, R40, R3 ;  /* 0x00000003281d723e */ /* 0x000fe400000000ff */
[----:B------:R-:W-:-:S02]  /*e4c0*/  F2FP.F16.F32.PACK_AB R28, R16, R5 ;  /* 0x00000005101c723e */ /* 0x000fc400000000ff */
[----:B------:R-:W-:Y:S02]  /*e4d0*/  F2FP.F16.F32.PACK_AB R31, R42, R7 ;  /* 0x000000072a1f723e */ /* 0x000fe400000000ff */
[----:B------:R-:W-:Y:S02]  /*e4e0*/  F2FP.F16.F32.PACK_AB R30, R17, R4 ;  /* 0x00000004111e723e */ /* 0x000fe400000000ff */
.L_x_984:
[----:B------:R-:W-:Y:S05]  /*e4f0*/  BSYNC B0 ;  /* 0x0000000000007941 */ /* 0x000fea0003800000 */
.L_x_983:
[----:B-----5:R3:W-:Y:S02]  /*e500*/  STS.128 [R206], R28 ;  /* 0x0000001cce007388 */ /* 0x0207e40000000c00 */
.L_x_982:
[----:B------:R-:W-:Y:S05]  /*e510*/  BSYNC B1 ;  /* 0x0000000000017941 */ /* 0x000fea0003800000 */
.L_x_981:
[----:B------:R4:W-:Y:S01]  /*e520*/  @P0 STS.128 [R206+0x2000], RZ ;  /* 0x002000ffce000388 */ /* 0x0009e20000000c00 */
[----:B------:R-:W-:Y:S04]  /*e530*/  BSSY B1, `(.L_x_985) ;  /* 0x000005a000017945 */ /* 0x000fe80003800000 */
[----:B------:R-:W-:Y:S05]  /*e540*/  @P0 BRA `(.L_x_986) ;  /* 0x0000000400600947 */ /* 0x000fea0003800000 */
[----:B---3--:R3:W5:Y:S01]  /*e550*/  LDG.E.128 R28, desc[UR6][R32.64+0x80] ;  /* 0x00008006201c7981 */ /* 0x008762000c1e1d00 */
        /* <DEDUP_REMOVED lines=15> */
[----:B------:R-:W2:Y:S01]  /*e650*/  LDG.E.128 R24, desc[UR6][R24.64+0x80] ;  /* 0x0000800618187981 */ /* 0x000ea2000c1e1d00 */
        /* <DEDUP_REMOVED lines=8> */
[----:B------:R-:W3:Y:S01]  /*e6e0*/  LDG.E.128 R16, desc[UR6][R18.64+0x80] ;  /* 0x0000800612107981 */ /* 0x000ee2000c1e1d00 */
[----:B--2---:R-:W-:Y:S02]  /*e6f0*/  HADD2.F32 R36, -RZ, R25.H0_H0 ;  /* 0x20000019ff247230 */ /* 0x004fe40000004100 */
        /* <DEDUP_REMOVED lines=29> */
[----:B---3--:R-:W-:Y:S02]  /*e8d0*/  HADD2.F32 R5, -RZ, R17.H0_H0 ;  /* 0x20000011ff057230 */ /* 0x008fe40000004100 */
        /* <DEDUP_REMOVED lines=29> */
.L_x_988:
[----:B------:R-:W-:Y:S05]  /*eab0*/  BSYNC B0 ;  /* 0x0000000000007941 */ /* 0x000fea0003800000 */
.L_x_987:
[----:B-----5:R1:W-:Y:S02]  /*eac0*/  STS.128 [R206+0x2000], R28 ;  /* 0x0020001cce007388 */ /* 0x0203e40000000c00 */
.L_x_986:
[----:B------:R-:W-:Y:S05]  /*ead0*/  BSYNC B1 ;  /* 0x0000000000017941 */ /* 0x000fea0003800000 */
.L_x_985:
[----:B------:R1:W-:Y:S01]  /*eae0*/  @P1 STS.128 [R206+0x4000], RZ ;  /* 0x004000ffce001388 */ /* 0x0003e20000000c00 */
[----:B------:R-:W-:Y:S05]  /*eaf0*/  @P1 BRA `(.L_x_980) ;  /* 0x0000000400601947 */ /* 0x000fea0003800000 */
[----:B-1-3--:R1:W5:Y:S01]  /*eb00*/  LDG.E.128 R28, desc[UR6][R32.64+0x100] ;  /* 0x00010006201c7981 */ /* 0x00a362000c1e1d00 */
        /* <DEDUP_REMOVED lines=19> */
[----:B------:R-:W2:Y:S01]  /*ec40*/  LDG.E.128 R4, desc[UR6][R6.64+0x100] ;  /* 0x0001000606047981 */ /* 0x000ea2000c1e1d00 */
[----:B------:R-:W-:-:S04]  /*ec50*/  IADD3 R3, P4, R11, R0, RZ ;  /* 0x000000000b037210 */ /* 0x000fc80007f9e0ff */
[----:B------:R-:W-:Y:S02]  /*ec60*/  LEA.HI.X.SX32 R16, R11, R2, 0x1, P4 ;  /* 0x000000020b107211 */ /* 0x000fe400020f0eff */
[----:B------:R-:W-:-:S04]  /*ec70*/  LEA R18, P4, R3, UR8, 0x1 ;  /* 0x0000000803127c11 */ /* 0x000fc8000f8808ff */
[----:B------:R-:W-:-:S06]  /*ec80*/  LEA.HI.X R19, R3, UR9, R16, 0x1, P4 ;  /* 0x0000000903137c11 */ /* 0x000fcc000a0f0c10 */
[----:B------:R-:W4:Y:S01]  /*ec90*/  LDG.E.128 R16, desc[UR6][R18.64+0x100] ;  /* 0x0001000612107981 */ /* 0x000f22000c1e1d00 */
[----:B---3--:R-:W-:Y:S02]  /*eca0*/  HADD2.F32 R35, -RZ, R25.H0_H0 ;  /* 0x20000019ff237230 */ /* 0x008fe40000004100 */
[----:B------:R-:W-:Y:S02]  /*ecb0*/  HADD2.F32 R34, -RZ, R24.H0_H0 ;  /* 0x20000018ff227230 */ /* 0x000fe40000004100 */
[--C-:B--2---:R-:W-:Y:S02]  /*ecc0*/  HADD2.F32 R3, -RZ, R4.reuse.H0_H0 ;  /* 0x20000004ff037230 */ /* 0x104fe40000004100 */
[----:B------:R-:W-:Y:S02]  /*ecd0*/  HADD2.F32 R11, -RZ, R4.H1_H1 ;  /* 0x30000004ff0b7230 */ /* 0x000fe40000004100 */
[--C-:B------:R-:W-:Y:S02]  /*ece0*/  HADD2.F32 R4, -RZ, R5.reuse.H0_H0 ;  /* 0x20000005ff047230 */ /* 0x100fe40000004100 */
[----:B-1----:R-:W-:-:S02]  /*ecf0*/  HADD2.F32 R32, -RZ, R5.H1_H1 ;  /* 0x30000005ff207230 */ /* 0x002fc40000004100 */
[----:B------:R-:W-:Y:S01]  /*ed00*/  @!P2 FADD.FTZ R3, -R3, -RZ ;  /* 0x800000ff0303a221 */ /* 0x000fe20000010100 */
[--C-:B------:R-:W-:Y:S02]  /*ed10*/  HADD2.F32 R5, -RZ, R6.reuse.H0_H0 ;  /* 0x20000006ff057230 */ /* 0x100fe40000004100 */
[----:B------:R-:W-:Y:S01]  /*ed20*/  @!P2 FADD.FTZ R4, -R4, -RZ ;  /* 0x800000ff0404a221 */ /* 0x000fe20000010100 */
[----:B------:R-:W-:Y:S02]  /*ed30*/  HADD2.F32 R33, -RZ, R6.H1_H1 ;  /* 0x30000006ff217230 */ /* 0x000fe40000004100 */
[----:B------:R-:W-:Y:S01]  /*ed40*/  @!P2 FADD.FTZ R32, -R32, -RZ ;  /* 0x800000ff2020a221 */ /* 0x000fe20000010100 */
[----:B------:R-:W-:Y:S02]  /*ed50*/  HADD2.F32 R25, -RZ, R25.H1_H1 ;  /* 0x30000019ff197230 */ /* 0x000fe40000004100 */
[--C-:B------:R-:W-:Y:S02]  /*ed60*/  HADD2.F32 R6, -RZ, R7.reuse.H0_H0 ;  /* 0x20000007ff067230 */ /* 0x100fe40000004100 */
[----:B------:R-:W-:-:S02]  /*ed70*/  HADD2.F32 R7, -RZ, R7.H1_H1 ;  /* 0x30000007ff077230 */ /* 0x000fc40000004100 */
[----:B------:R-:W-:Y:S01]  /*ed80*/  FMUL.FTZ R34, R34, R3 ;  /* 0x0000000322227220 */ /* 0x000fe20000410000 */
[----:B------:R-:W-:Y:S01]  /*ed90*/  FMUL.FTZ R35, R35, R4 ;  /* 0x0000000423237220 */ /* 0x000fe20000410000 */
[----:B------:R-:W-:Y:S01]  /*eda0*/  FMUL.FTZ R25, R25, R32 ;  /* 0x0000002019197220 */ /* 0x000fe20000410000 */
[----:B------:R-:W-:Y:S02]  /*edb0*/  HADD2.F32 R32, -RZ, R26.H0_H0 ;  /* 0x2000001aff207230 */ /* 0x000fe40000004100 */
[----:B------:R-:W-:Y:S01]  /*edc0*/  @!P2 FADD.FTZ R6, -R6, -RZ ;  /* 0x800000ff0606a221 */ /* 0x000fe20000010100 */
[--C-:B------:R-:W-:Y:S02]  /*edd0*/  HADD2.F32 R3, -RZ, R27.reuse.H0_H0 ;  /* 0x2000001bff037230 */ /* 0x100fe40000004100 */
[----:B------:R-:W-:Y:S01]  /*ede0*/  @!P2 FADD.FTZ R7, -R7, -RZ ;  /* 0x800000ff0707a221 */ /* 0x000fe20000010100 */
[----:B------:R-:W-:Y:S02]  /*edf0*/  HADD2.F32 R4, -RZ, R27.H1_H1 ;  /* 0x3000001bff047230 */ /* 0x000fe40000004100 */
[----:B------:R-:W-:Y:S01]  /*ee00*/  @!P2 FADD.FTZ R11, -R11, -RZ ;  /* 0x800000ff0b0ba221 */ /* 0x000fe20000010100 */
[----:B------:R-:W-:-:S02]  /*ee10*/  HADD2.F32 R24, -RZ, R24.H1_H1 ;  /* 0x30000018ff187230 */ /* 0x000fc40000004100 */
[----:B------:R-:W-:Y:S01]  /*ee20*/  @!P2 FADD.FTZ R33, -R33, -RZ ;  /* 0x800000ff2121a221 */ /* 0x000fe20000010100 */
[----:B------:R-:W-:Y:S02]  /*ee30*/  HADD2.F32 R26, -RZ, R26.H1_H1 ;  /* 0x3000001aff1a7230 */ /* 0x000fe40000004100 */
[----:B------:R-:W-:Y:S01]  /*ee40*/  FMUL.FTZ R6, R3, R6 ;  /* 0x0000000603067220 */ /* 0x000fe20000410000 */
[----:B------:R-:W-:Y:S01]  /*ee50*/  FMUL.FTZ R7, R4, R7 ;  /* 0x0000000704077220 */ /* 0x000fe20000410000 */
[----:B------:R-:W-:Y:S01]  /*ee60*/  FMUL.FTZ R24, R24, R11 ;  /* 0x0000000b18187220 */ /* 0x000fe20000410000 */
[----:B-----5:R-:W-:Y:S02]  /*ee70*/  HADD2.F32 R3, -RZ, R28.H0_H0 ;  /* 0x2000001cff037230 */ /* 0x020fe40000004100 */
[----:B------:R-:W-:Y:S01]  /*ee80*/  FMUL.FTZ R33, R26, R33 ;  /* 0x000000211a217220 */ /* 0x000fe20000410000 */
[--C-:B----4-:R-:W-:Y:S02]  /*ee90*/  HADD2.F32 R4, -RZ, R16.reuse.H0_H0 ;  /* 0x20000010ff047230 */ /* 0x110fe40000004100 */
[----:B------:R-:W-:Y:S01]  /*eea0*/  @!P2 FADD.FTZ R5, -R5, -RZ ;  /* 0x800000ff0505a221 */ /* 0x000fe20000010100 */
[----:B------:R-:W-:-:S02]  /*eeb0*/  HADD2.F32 R27, -RZ, R16.H1_H1 ;  /* 0x30000010ff1b7230 */ /* 0x000fc40000004100 */
[----:B------:R-:W-:Y:S02]  /*eec0*/  HADD2.F32 R11, -RZ, R28.H1_H1 ;  /* 0x3000001cff0b7230 */ /* 0x000fe40000004100 */
[----:B------:R-:W-:Y:S02]  /*eed0*/  HADD2.F32 R26, -RZ, R29.H0_H0 ;  /* 0x2000001dff1a7230 */ /* 0x000fe40000004100 */
[--C-:B------:R-:W-:Y:S02]  /*eee0*/  HADD2.F32 R16, -RZ, R17.reuse.H0_H0 ;  /* 0x20000011ff107230 */ /* 0x100fe40000004100 */
[----:B------:R-:W-:Y:S01]  /*eef0*/  FMUL.FTZ R5, R32, R5 ;  /* 0x0000000520057220 */ /* 0x000fe20000410000 */
[----:B------:R-:W-:Y:S01]  /*ef00*/  FFMA.FTZ R3, R3, R4, R34 ;  /* 0x0000000403037223 */ /* 0x000fe20000010022 */
[----:B------:R-:W-:Y:S02]  /*ef10*/  HADD2.F32 R32, -RZ, R17.H1_H1 ;  /* 0x30000011ff207230 */ /* 0x000fe40000004100 */
[----:B------:R-:W-:Y:S01]  /*ef20*/  FFMA.FTZ R24, R11, R27, R24 ;  /* 0x0000001b0b187223 */ /* 0x000fe20000010018 */
[----:B------:R-:W-:-:S02]  /*ef30*/  HADD2.F32 R28, -RZ, R18.H0_H0 ;  /* 0x20000012ff1c7230 */ /* 0x000fc40000004100 */
[----:B------:R-:W-:Y:S01]  /*ef40*/  FFMA.FTZ R16, R26, R16, R35 ;  /* 0x000000101a107223 */ /* 0x000fe20000010023 */
[----:B------:R-:W-:Y:S02]  /*ef50*/  HADD2.F32 R4, -RZ, R30.H0_H0 ;  /* 0x2000001eff047230 */ /* 0x000fe40000004100 */
        /* <DEDUP_REMOVED lines=16> */
.L_x_990:
[----:B------:R-:W-:Y:S05]  /*f060*/  BSYNC B0 ;  /* 0x0000000000007941 */ /* 0x000fea0003800000 */
.L_x_989:
[----:B-----5:R3:W-:Y:S02]  /*f070*/  STS.128 [R206+0x4000], R28 ;  /* 0x0040001cce007388 */ /* 0x0207e40000000c00 */
.L_x_980:
[----:B------:R-:W-:Y:S05]  /*f080*/  BSYNC B2 ;  /* 0x0000000000027941 */ /* 0x000fea0003800000 */
.L_x_979:
        /* <DEDUP_REMOVED lines=25> */
[----:B------:R-:W-:Y:S01]  /*f220*/  @P2 SHF.R.S32.HI R11, RZ, 0x1, R138 ;  /* 0x00000001ff0b2819 */ /* 0x000fe2000001148a */
[----:B------:R-:W3:Y:S01]  /*f230*/  LDG.E.128 R24, desc[UR6][R24.64] ;  /* 0x0000000618187981 */ /* 0x000ee2000c1e1d00 */
[----:B------:R-:W-:Y:S01]  /*f240*/  LEA.HI.X R7, R5, UR9, R4, 0x1, P4 ;  /* 0x0000000905077c11 */ /* 0x000fe2000a0f0c04 */
[----:B------:R-:W-:Y:S01]  /*f250*/  ULDC.64 UR8, c[0x0][0x358] ;  /* 0x0000d60000087ab9 */ /* 0x000fe20000000a00 */
[----:B------:R-:W-:Y:S02]  /*f260*/  MOV R17, RZ ;  /* 0x000000ff00117202 */ /* 0x000fe40000000f00 */
[----:B------:R-:W-:-:S02]  /*f270*/  @P2 IADD3 R17, -R11, RZ, RZ ;  /* 0x000000ff0b112210 */ /* 0x000fc40007ffe1ff */
[----:B------:R-:W2:Y:S02]  /*f280*/  LDG.E.128 R4, desc[UR6][R6.64] ;  /* 0x0000000606047981 */ /* 0x000ea4000c1e1d00 */
[----:B------:R-:W-:-:S04]  /*f290*/  IADD3 R11, P4, R17, R0, RZ ;  /* 0x00000000110b7210 */ /* 0x000fc80007f9e0ff */
[----:B------:R-:W-:Y:S02]  /*f2a0*/  LEA.HI.X.SX32 R16, R17, R2, 0x1, P4 ;  /* 0x0000000211107211 */ /* 0x000fe400020f0eff */
[----:B------:R-:W-:-:S04]  /*f2b0*/  LEA R18, P4, R11, UR8, 0x1 ;  /* 0x000000080b127c11 */ /* 0x000fc8000f8808ff */
[----:B------:R-:W-:-:S06]  /*f2c0*/  LEA.HI.X R19, R11, UR9, R16, 0x1, P4 ;  /* 0x000000090b137c11 */ /* 0x000fcc000a0f0c10 */
[----:B------:R-:W4:Y:S01]  /*f2d0*/  LDG.E.128 R16, desc[UR6][R18.64] ;  /* 0x0000000612107981 */ /* 0x000f22000c1e1d00 */
[----:B---3--:R-:W-:Y:S02]  /*f2e0*/  HADD2.F32 R40, -RZ, R27.H1_H1 ;  /* 0x3000001bff287230 */ /* 0x008fe40000004100 */
[--C-:B--2---:R-:W-:Y:S02]  /*f2f0*/  HADD2.F32 R11, -RZ, R5.reuse.H0_H0 ;  /* 0x20000005ff0b7230 */ /* 0x104fe40000004100 */
[----:B------:R-:W-:Y:S02]  /*f300*/  HADD2.F32 R32, -RZ, R5.H1_H1 ;  /* 0x30000005ff207230 */ /* 0x000fe40000004100 */
[--C-:B------:R-:W-:Y:S02]  /*f310*/  HADD2.F32 R5, -RZ, R7.reuse.H0_H0 ;  /* 0x20000007ff057230 */ /* 0x100fe40000004100 */
[----:B------:R-:W-:Y:S02]  /*f320*/  HADD2.F32 R7, -RZ, R7.H1_H1 ;  /* 0x30000007ff077230 */ /* 0x000fe40000004100 */
[----:B------:R-:W-:Y:S01]  /*f330*/  @!P2 FADD.FTZ R11, -R11, -RZ ;  /* 0x800000ff0b0ba221 */ /* 0x000fe20000010100 */
[----:B------:R-:W-:-:S02]  /*f340*/  HADD2.F32 R33, -RZ, R4.H0_H0 ;  /* 0x20000004ff217230 */ /* 0x000fc40000004100 */
[----:B------:R-:W-:Y:S01]  /*f350*/  @!P2 FADD.FTZ R5, -R5, -RZ ;  /* 0x800000ff0505a221 */ /* 0x000fe20000010100 */
[----:B------:R-:W-:Y:S02]  /*f360*/  HADD2.F32 R34, -RZ, R4.H1_H1 ;  /* 0x30000004ff227230 */ /* 0x000fe40000004100 */
[----:B------:R-:W-:Y:S01]  /*f370*/  @!P2 FADD.FTZ R7, -R7, -RZ ;  /* 0x800000ff0707a221 */ /* 0x000fe20000010100 */
[----:B------:R-:W-:Y:S02]  /*f380*/  HADD2.F32 R36, -RZ, R25.H0_H0 ;  /* 0x20000019ff247230 */ /* 0x000fe40000004100 */
[----:B------:R-:W-:Y:S02]  /*f390*/  HADD2.F32 R38, -RZ, R27.H0_H0 ;  /* 0x2000001bff267230 */ /* 0x000fe40000004100 */
[--C-:B------:R-:W-:Y:S02]  /*f3a0*/  HADD2.F32 R4, -RZ, R6.reuse.H0_H0 ;  /* 0x20000006ff047230 */ /* 0x100fe40000004100 */
[----:B------:R-:W-:-:S02]  /*f3b0*/  HADD2.F32 R6, -RZ, R6.H1_H1 ;  /* 0x30000006ff067230 */ /* 0x000fc40000004100 */
[----:B------:R-:W-:Y:S01]  /*f3c0*/  FMUL.FTZ R40, R40, R7 ;  /* 0x0000000728287220 */ /* 0x000fe20000410000 */
[----:B------:R-:W-:Y:S02]  /*f3d0*/  HADD2.F32 R25, -RZ, R25.H1_H1 ;  /* 0x30000019ff197230 */ /* 0x000fe40000004100 */
[----:B------:R-:W-:Y:S01]  /*f3e0*/  FMUL.FTZ R36, R36, R11 ;  /* 0x0000000b24247220 */ /* 0x000fe20000410000 */
[----:B------:R-:W-:Y:S01]  /*f3f0*/  FMUL.FTZ R38, R38, R5 ;  /* 0x0000000526267220 */ /* 0x000fe20000410000 */
[----:B------:R-:W-:Y:S02]  /*f400*/  HADD2.F32 R7, -RZ, R26.H0_H0 ;  /* 0x2000001aff077230 */ /* 0x000fe40000004100 */
[----:B------:R-:W-:Y:S01]  /*f410*/  @!P2 FADD.FTZ R32, -R32, -RZ ;  /* 0x800000ff2020a221 */ /* 0x000fe20000010100 */
[----:B------:R-:W-:Y:S02]  /*f420*/  HADD2.F32 R11, -RZ, R24.H1_H1 ;  /* 0x30000018ff0b7230 */ /* 0x000fe40000004100 */
[----:B------:R-:W-:Y:S01]  /*f430*/  @!P2 FADD.FTZ R4, -R4, -RZ ;  /* 0x800000ff0404a221 */ /* 0x000fe20000010100 */
[----:B------:R-:W-:-:S02]  /*f440*/  HADD2.F32 R5, -RZ, R26.H1_H1 ;  /* 0x3000001aff057230 */ /* 0x000fc40000004100 */
[----:B------:R-:W-:Y:S01]  /*f450*/  @!P2 FADD.FTZ R34, -R34, -RZ ;  /* 0x800000ff2222a221 */ /* 0x000fe20000010100 */
[----:B------:R-:W-:Y:S01]  /*f460*/  @!P2 FADD.FTZ R6, -R6, -RZ ;  /* 0x800000ff0606a221 */ /* 0x000fe20000010100 */
[----:B------:R-:W-:Y:S01]  /*f470*/  FMUL.FTZ R25, R25, R32 ;  /* 0x0000002019197220 */ /* 0x000fe20000410000 */
[----:B------:R-:W-:Y:S01]  /*f480*/  FMUL.FTZ R4, R7, R4 ;  /* 0x0000000407047220 */ /* 0x000fe20000410000 */
[----:B------:R-:W-:Y:S02]  /*f490*/  HADD2.F32 R32, -RZ, R24.H0_H0 ;  /* 0x20000018ff207230 */ /* 0x000fe40000004100 */
[----:B------:R-:W-:Y:S01]  /*f4a0*/  FMUL.FTZ R34, R11, R34 ;  /* 0x000000220b227220 */ /* 0x000fe20000410000 */
[----:B------:R-:W-:Y:S01]  /*f4b0*/  FMUL.FTZ R6, R5, R6 ;  /* 0x0000000605067220 */ /* 0x000fe20000410000 */
[--C-:B----4-:R-:W-:Y:S02]  /*f4c0*/  HADD2.F32 R7, -RZ, R17.reuse.H0_H0 ;  /* 0x20000011ff077230 */ /* 0x110fe40000004100 */
[----:B------:R-:W-:Y:S01]  /*f4d0*/  @!P2 FADD.FTZ R33, -R33, -RZ ;  /* 0x800000ff2121a221 */ /* 0x000fe20000010100 */
[----:B------:R-:W-:-:S02]  /*f4e0*/  HADD2.F32 R26, -RZ, R17.H1_H1 ;  /* 0x30000011ff1a7230 */ /* 0x000fc40000004100 */
[--C-:B-----5:R-:W-:Y:S02]  /*f4f0*/  HADD2.F32 R5, -RZ, R29.reuse.H0_H0 ;  /* 0x2000001dff057230 */ /* 0x120fe40000004100 */
[----:B------:R-:W-:Y:S02]  /*f500*/  HADD2.F32 R24, -RZ, R29.H1_H1 ;  /* 0x3000001dff187230 */ /* 0x000fe40000004100 */
[----:B------:R-:W-:Y:S02]  /*f510*/  HADD2.F32 R11, -RZ, R31.H0_H0 ;  /* 0x2000001fff0b7230 */ /* 0x000fe40000004100 */
[----:B------:R-:W-:Y:S02]  /*f520*/  HADD2.F32 R17, -RZ, R19.H0_H0 ;  /* 0x20000013ff117230 */ /* 0x000fe40000004100 */
[----:B------:R-:W-:Y:S01]  /*f530*/  FMUL.FTZ R33, R32, R33 ;  /* 0x0000002120217220 */ /* 0x000fe20000410000 */
[--C-:B------:R-:W-:Y:S02]  /*f540*/  HADD2.F32 R32, -RZ, R16.reuse.H0_H0 ;  /* 0x20000010ff207230 */ /* 0x100fe40000004100 */
[----:B------:R-:W-:Y:S01]  /*f550*/  FFMA.FTZ R5, R5, R7, R36 ;  /* 0x0000000705057223 */ /* 0x000fe20000010024 */
[----:B------:R-:W-:-:S02]  /*f560*/  HADD2.F32 R29, -RZ, R16.H1_H1 ;  /* 0x30000010ff1d7230 */ /* 0x000fc40000004100 */
[----:B------:R-:W-:Y:S01]  /*f570*/  FFMA.FTZ R24, R24, R26, R25 ;  /* 0x0000001a18187223 */ /* 0x000fe20000010019 */
[----:B------:R-:W-:Y:S01]  /*f580*/  FFMA.FTZ R11, R11, R17, R38 ;  /* 0x000000110b0b7223 */ /* 0x000fe20000010026 */
[----:B------:R-:W-:Y:S02]  /*f590*/  HADD2.F32 R19, -RZ, R19.H1_H1 ;  /* 0x30000013ff137230 */ /* 0x000fe40000004100 */
[--C-:B------:R-:W-:Y:S02]  /*f5a0*/  HADD2.F32 R27, -RZ, R18.reuse.H0_H0 ;  /* 0x20000012ff1b7230 */ /* 0x100fe40000004100 */
[----:B------:R-:W-:Y:S02]  /*f5b0*/  HADD2.F32 R35, -RZ, R18.H1_H1 ;  /* 0x30000012ff237230 */ /* 0x000fe40000004100 */
[----:B------:R-:W-:Y:S02]  /*f5c0*/  HADD2.F32 R31, -RZ, R31.H1_H1 ;  /* 0x3000001fff1f7230 */ /* 0x000fe40000004100 */
[----:B------:R-:W-:-:S02]  /*f5d0*/  HADD2.F32 R16, -RZ, R28.H0_H0 ;  /* 0x2000001cff107230 */ /* 0x000fc40000004100 */
[----:B------:R-:W-:Y:S02]  /*f5e0*/  HADD2.F32 R17, -RZ, R28.H1_H1 ;  /* 0x3000001cff117230 */ /* 0x000fe40000004100 */
[--C-:B------:R-:W-:Y:S02]  /*f5f0*/  HADD2.F32 R7, -RZ, R30.reuse.H0_H0 ;  /* 0x2000001eff077230 */ /* 0x100fe40000004100 */
[----:B------:R-:W-:Y:S02]  /*f600*/  HADD2.F32 R25, -RZ, R30.H1_H1 ;  /* 0x3000001eff197230 */ /* 0x000fe40000004100 */
[----:B------:R-:W-:Y:S01]  /*f610*/  FFMA.FTZ R40, R31, R19, R40 ;  /* 0x000000131f287223 */ /* 0x000fe20000010028 */
[----:B------:R-:W-:Y:S01]  /*f620*/  FFMA.FTZ R16, R16, R32, R33 ;  /* 0x0000002010107223 */ /* 0x000fe20000010021 */
[----:B------:R-:W-:Y:S01]  /*f630*/  FFMA.FTZ R17, R17, R29, R34 ;  /* 0x0000001d11117223 */ /* 0x000fe20000010022 */
[----:B------:R-:W-:Y:S01]  /*f640*/  FFMA.FTZ R4, R7, R27, R4 ;  /* 0x0000001b07047223 */ /* 0x000fe20000010004 */
[----:B------:R-:W-:Y:S01]  /*f650*/  FFMA.FTZ R25, R25, R35, R6 ;  /* 0x0000002319197223 */ /* 0x000fe20000010006 */
[----:B------:R-:W-:-:S02]  /*f660*/  F2FP.F16.F32.PACK_AB R29, R24, R5 ;  /* 0x00000005181d723e */ /* 0x000fc400000000ff */
[----:B------:R-:W-:Y:S02]  /*f670*/  F2FP.F16.F32.PACK_AB R28, R17, R16 ;  /* 0x00000010111c723e */ /* 0x000fe400000000ff */
[----:B------:R-:W-:Y:S02]  /*f680*/  F2FP.F16.F32.PACK_AB R31, R40, R11 ;  /* 0x0000000b281f723e */ /* 0x000fe400000000ff */
[----:B------:R-:W-:Y:S02]  /*f690*/  F2FP.F16.F32.PACK_AB R30, R25, R4 ;  /* 0x00000004191e723e */ /* 0x000fe400000000ff */
.L_x_996:
[----:B------:R-:W-:Y:S05]  /*f6a0*/  BSYNC B0 ;  /* 0x0000000000007941 */ /* 0x000fea0003800000 */
.L_x_995:
[----:B-----5:R3:W-:Y:S02]  /*f6b0*/  STS.128 [R206+0x800], R28 ;  /* 0x0008001cce007388 */ /* 0x0207e40000000c00 */
.L_x_994:
[----:B------:R-:W-:Y:S05]  /*f6c0*/  BSYNC B1 ;  /* 0x0000000000017941 */ /* 0x000fea0003800000 */
.L_x_993:
[----:B------:R1:W-:Y:S01]  /*f6d0*/  @P0 STS.128 [R206+0x2800], RZ ;  /* 0x002800ffce000388 */ /* 0x0003e20000000c00 */
[----:B------:R-:W-:Y:S04]  /*f6e0*/  BSSY B1, `(.L_x_997) ;  /* 0x000005b000017945 */ /* 0x000fe80003800000 */
        /* <DEDUP_REMOVED lines=88> */
.L_x_1000:
[----:B------:R-:W-:Y:S05]  /*fc70*/  BSYNC B0 ;  /* 0x0000000000007941 */ /* 0x000fea0003800000 */
.L_x_999:
[----:B-----5:R3:W-:Y:S02]  /*fc80*/  STS.128 [R206+0x2800], R28 ;  /* 0x0028001cce007388 */ /* 0x0207e40000000c00 */
.L_x_998:
[----:B------:R-:W-:Y:S05]  /*fc90*/  BSYNC B1 ;  /* 0x0000000000017941 */ /* 0x000fea0003800000 */
.L_x_997:
        /* <DEDUP_REMOVED lines=29> */
[--C-:B---3--:R-:W-:Y:S02]  /*fe70*/  HADD2.F32 R34, -RZ, R24.reuse.H0_H0 ;  /* 0x20000018ff227230 */ /* 0x108fe40000004100 */
[----:B------:R-:W-:Y:S02]  /*fe80*/  HADD2.F32 R35, -RZ, R24.H1_H1 ;  /* 0x30000018ff237230 */ /* 0x000fe40000004100 */
[--C-:B--2---:R-:W-:Y:S02]  /*fe90*/  HADD2.F32 R11, -RZ, R4.reuse.H0_H0 ;  /* 0x20000004ff0b7230 */ /* 0x104fe40000004100 */
[----:B-1----:R-:W-:Y:S02]  /*fea0*/  HADD2.F32 R22, -RZ, R4.H1_H1 ;  /* 0x30000004ff167230 */ /* 0x002fe40000004100 */
        /* <DEDUP_REMOVED lines=9> */
[----:B------:R-:W-:Y:S01]  /*ff40*/  @!P2 FADD.FTZ R22, -R22, -RZ ;  /* 0x800000ff1616a221 */ /* 0x000fe20000010100 */
[----:B------:R-:W-:-:S02]  /*ff50*/  HADD2.F32 R6, -RZ, R7.H0_H0 ;  /* 0x20000007ff067230 */ /* 0x000fc40000004100 */
[----:B------:R-:W-:Y:S02]  /*ff60*/  HADD2.F32 R7, -RZ, R7.H1_H1 ;  /* 0x30000007ff077230 */ /* 0x000fe40000004100 */
[----:B------:R-:W-:Y:S01]  /*ff70*/  FMUL.FTZ R34, R34, R11 ;  /* 0x0000000b22227220 */ /* 0x000fe20000410000 */
[----:B------:R-:W-:Y:S01]  /*ff80*/  FMUL.FTZ R33, R33, R4 ;  /* 0x0000000421217220 */ /* 0x000fe20000410000 */
[----:B------:R-:W-:Y:S01]  /*ff90*/  FMUL.FTZ R24, R24, R23 ;  /* 0x0000001718187220 */ /* 0x000fe20000410000 */
[----:B------:R-:W-:Y:S01]  /*ffa0*/  FMUL.FTZ R35, R35, R22 ;  /* 0x0000001623237220 */ /* 0x000fe20000410000 */
[----:B------:R-:W-:Y:S02]  /*ffb0*/  HADD2.F32 R23, -RZ, R26.H1_H1 ;  /* 0x3000001aff177230 */ /* 0x000fe40000004100 */
[----:B------:R-:W-:Y:S01]  /*ffc0*/  @!P2 FADD.FTZ R32, -R32, -RZ ;  /* 0x800000ff2020a221 */ /* 0x000fe20000010100 */
[--C-:B------:R-:W-:Y:S02]  /*ffd0*/  HADD2.F32 R11, -RZ, R27.reuse.H0_H0 ;  /* 0x2000001bff0b7230 */ /* 0x100fe40000004100 */
[----:B------:R-:W-:Y:S01]  /*ffe0*/  @!P2 FADD.FTZ R6, -R6, -RZ ;  /* 0x800000ff0606a221 */ /* 0x000fe20000010100 */
[----:B------:R-:W-:-:S02]  /*fff0*/  HADD2.F32 R4, -RZ, R27.H1_H1 ;  /* 0x3000001bff047230 */ /* 0x000fc40000004100 */
[----:B------:R-:W-:Y:S01]  /*10000*/  @!P2 FADD.FTZ R7, -R7, -RZ ;  /* 0x800000ff0707a221 */ /* 0x000fe20000010100 */
[----:B------:R-:W-:Y:S02]  /*10010*/  HADD2.F32 R22, -RZ, R26.H0_H0 ;  /* 0x2000001aff167230 */ /* 0x000fe40000004100 */
[----:B------:R-:W-:Y:S01]  /*10020*/  @!P2 FADD.FTZ R5, -R5, -RZ ;  /* 0x800000ff0505a221 */ /* 0x000fe20000010100 */
[----:B------:R-:W-:Y:S01]  /*10030*/  FMUL.FTZ R32, R23, R32 ;  /* 0x0000002017207220 */ /* 0x000fe20000410000 */
[----:B------:R-:W-:Y:S01]  /*10040*/  FMUL.FTZ R6, R11, R6 ;  /* 0x000000060b067220 */ /* 0x000fe20000410000 */
[----:B------:R-:W-:Y:S01]  /*10050*/  FMUL.FTZ R7, R4, R7 ;  /* 0x0000000704077220 */ /* 0x000fe20000410000 */
[----:B------:R-:W-:Y:S01]  /*10060*/  FMUL.FTZ R5, R22, R5 ;  /* 0x0000000516057220 */ /* 0x000fe20000410000 */
[----:B-----5:R-:W-:Y:S02]  /*10070*/  HADD2.F32 R11, -RZ, R28.H0_H0 ;  /* 0x2000001cff0b7230 */ /* 0x020fe40000004100 */
[----:B----4-:R-:W-:-:S02]  /*10080*/  HADD2.F32 R4, -RZ, R16.H0_H0 ;  /* 0x20000010ff047230 */ /* 0x010fc40000004100 */
[----:B------:R-:W-:Y:S02]  /*10090*/  HADD2.F32 R23, -RZ, R16.H1_H1 ;  /* 0x30000010ff177230 */ /* 0x000fe40000004100 */
[----:B------:R-:W-:Y:S02]  /*100a0*/  HADD2.F32 R28, -RZ, R28.H1_H1 ;  /* 0x3000001cff1c7230 */ /* 0x000fe40000004100 */
[----:B------:R-:W-:Y:S02]  /*100b0*/  HADD2.F32 R22, -RZ, R29.H0_H0 ;  /* 0x2000001dff167230 */ /* 0x000fe40000004100 */
[----:B------:R-:W-:Y:S02]  /*100c0*/  HADD2.F32 R16, -RZ, R17.H0_H0 ;  /* 0x20000011ff107230 */ /* 0x000fe40000004100 */
[----:B------:R-:W-:Y:S01]  /*100d0*/  FFMA.FTZ R4, R11, R4, R34 ;  /* 0x000000040b047223 */ /* 0x000fe20000010022 */
[--C-:B------:R-:W-:Y:S02]  /*100e0*/  HADD2.F32 R26, -RZ, R18.reuse.H0_H0 ;  /* 0x20000012ff1a7230 */ /* 0x100fe40000004100 */
[----:B------:R-:W-:Y:S01]  /*100f0*/  FFMA.FTZ R23, R28, R23, R35 ;  /* 0x000000171c177223 */ /* 0x000fe20000010023 */
[----:B------:R-:W-:-:S02]  /*10100*/  HADD2.F32 R27, -RZ, R18.H1_H1 ;  /* 0x30000012ff1b7230 */ /* 0x000fc40000004100 */
[----:B------:R-:W-:Y:S01]  /*10110*/  FFMA.FTZ R16, R22, R16, R33 ;  /* 0x0000001016107223 */ /* 0x000fe20000010021 */
[--C-:B------:R-:W-:Y:S02]  /*10120*/  HADD2.F32 R25, -RZ, R19.reuse.H0_H0 ;  /* 0x20000013ff197230 */ /* 0x100fe40000004100 */
[----:B------:R-:W-:Y:S02]  /*10130*/  HADD2.F32 R18, -RZ, R19.H1_H1 ;  /* 0x30000013ff127230 */ /* 0x000fe40000004100 */
[----:B------:R-:W-:Y:S02]  /*10140*/  HADD2.F32 R17, -RZ, R17.H1_H1 ;  /* 0x30000011ff117230 */ /* 0x000fe40000004100 */
[----:B------:R-:W-:Y:S02]  /*10150*/  HADD2.F32 R29, -RZ, R29.H1_H1 ;  /* 0x3000001dff1d7230 */ /* 0x000fe40000004100 */
[--C-:B------:R-:W-:Y:S02]  /*10160*/  HADD2.F32 R22, -RZ, R30.reuse.H0_H0 ;  /* 0x2000001eff167230 */ /* 0x100fe40000004100 */
        /* <DEDUP_REMOVED lines=12> */
.L_x_1002:
[----:B------:R-:W-:Y:S05]  /*10230*/  BSYNC B0 ;  /* 0x0000000000007941 */ /* 0x000fea0003800000 */
.L_x_1001:
[----:B-----5:R3:W-:Y:S02]  /*10240*/  STS.128 [R206+0x4800], R28 ;  /* 0x0048001cce007388 */ /* 0x0207e40000000c00 */
.L_x_992:
[----:B------:R-:W-:Y:S05]  /*10250*/  BSYNC B2 ;  /* 0x0000000000027941 */ /* 0x000fea0003800000 */
.L_x_991:
        /* <DEDUP_REMOVED lines=26> */
[----:B------:R-:W2:Y:S01]  /*10400*/  LDG.E.128 R24, desc[UR6][R24.64] ;  /* 0x0000000618187981 */ /* 0x000ea2000c1e1d00 */
[----:B------:R-:W-:Y:S01]  /*10410*/  LEA.HI.X R7, R5, UR9, R4, 0x1, P4 ;  /* 0x0000000905077c11 */ /* 0x000fe2000a0f0c04 */
[----:B------:R-:W-:Y:S01]  /*10420*/  ULDC.64 UR8, c[0x0][0x358] ;  /* 0x0000d60000087ab9 */ /* 0x000fe20000000a00 */
[----:B------:R-:W-:Y:S02]  /*10430*/  MOV R17, RZ ;  /* 0x000000ff00117202 */ /* 0x000fe40000000f00 */
[----:B------:R-:W-:-:S02]  /*10440*/  @P2 IADD3 R17, -R11, RZ, RZ ;  /* 0x000000ff0b112210 */ /* 0x000fc40007ffe1ff */
[----:B------:R-:W4:Y:S02]  /*10450*/  LDG.E.128 R4, desc[UR6][R6.64] ;  /* 0x0000000606047981 */ /* 0x000f24000c1e1d00 */
[----:B------:R-:W-:-:S04]  /*10460*/  IADD3 R11, P4, R17, R0, RZ ;  /* 0x00000000110b7210 */ /* 0x000fc80007f9e0ff */
[----:B------:R-:W-:Y:S02]  /*10470*/  LEA.HI.X.SX32 R16, R17, R2, 0x1, P4 ;  /* 0x0000000211107211 */ /* 0x000fe400020f0eff */
[----:B------:R-:W-:-:S04]  /*10480*/  LEA R18, P4, R11, UR8, 0x1 ;  /* 0x000000080b127c11 */ /* 0x000fc8000f8808ff */
[----:B------:R-:W-:-:S06]  /*10490*/  LEA.HI.X R19, R11, UR9, R16, 0x1, P4 ;  /* 0x000000090b137c11 */ /* 0x000fcc000a0f0c10 */
[----:B------:R-:W3:Y:S01]  /*104a0*/  LDG.E.128 R16, desc[UR6][R18.64] ;  /* 0x0000000612107981 */ /* 0x000ee2000c1e1d00 */
[----:B--2---:R-:W-:Y:S02]  /*104b0*/  HADD2.F32 R34, -RZ, R25.H0_H0 ;  /* 0x20000019ff227230 */ /* 0x004fe40000004100 */
[--C-:B----4-:R-:W-:Y:S02]  /*104c0*/  HADD2.F32 R11, -RZ, R5.reuse.H0_H0 ;  /* 0x20000005ff0b7230 */ /* 0x110fe40000004100 */
        /* <DEDUP_REMOVED lines=8> */
[--C-:B------:R-:W-:Y:S02]  /*10550*/  HADD2.F32 R36, -RZ, R27.reuse.H0_H0 ;  /* 0x2000001bff247230 */ /* 0x100fe40000004100 */
[----:B------:R-:W-:Y:S02]  /*10560*/  HADD2.F32 R38, -RZ, R27.H1_H1 ;  /* 0x3000001bff267230 */ /* 0x000fe40000004100 */
[--C-:B------:R-:W-:Y:S02]  /*10570*/  HADD2.F32 R4, -RZ, R6.reuse.H0_H0 ;  /* 0x20000006ff047230 */ /* 0x100fe40000004100 */
        /* <DEDUP_REMOVED lines=8> */
[--C-:B------:R-:W-:Y:S02]  /*10600*/  HADD2.F32 R7, -RZ, R26.reuse.H0_H0 ;  /* 0x2000001aff077230 */ /* 0x100fe40000004100 */
[----:B------:R-:W-:Y:S01]  /*10610*/  @!P2 FADD.FTZ R6, -R6, -RZ ;  /* 0x800000ff0606a221 */ /* 0x000fe20000010100 */
[----:B------:R-:W-:-:S02]  /*10620*/  HADD2.F32 R5, -RZ, R26.H1_H1 ;  /* 0x3000001aff057230 */ /* 0x000fc40000004100 */
[----:B------:R-:W-:Y:S01]  /*10630*/  @!P2 FADD.FTZ R22, -R22, -RZ ;  /* 0x800000ff1616a221 */ /* 0x000fe20000010100 */
[----:B------:R-:W-:Y:S02]  /*10640*/  HADD2.F32 R25, -RZ, R25.H1_H1 ;  /* 0x30000019ff197230 */ /* 0x000fe40000004100 */
[----:B------:R-:W-:Y:S01]  /*10650*/  @!P2 FADD.FTZ R32, -R32, -RZ ;  /* 0x800000ff2020a221 */ /* 0x000fe20000010100 */
[----:B------:R-:W-:Y:S01]  /*10660*/  FMUL.FTZ R33, R24, R33 ;  /* 0x0000002118217220 */ /* 0x000fe20000410000 */
[----:B------:R-:W-:Y:S01]  /*10670*/  FMUL.FTZ R4, R7, R4 ;  /* 0x0000000407047220 */ /* 0x000fe20000410000 */
[----:B------:R-:W-:Y:S01]  /*10680*/  FMUL.FTZ R6, R5, R6 ;  /* 0x0000000605067220 */ /* 0x000fe20000410000 */
[----:B------:R-:W-:Y:S01]  /*10690*/  FMUL.FTZ R25, R25, R22 ;  /* 0x0000001619197220 */ /* 0x000fe20000410000 */
[----:B------:R-:W-:Y:S01]  /*106a0*/  FMUL.FTZ R32, R11, R32 ;  /* 0x000000200b207220 */ /* 0x000fe20000410000 */
[----:B-----5:R-:W-:Y:S02]  /*106b0*/  HADD2.F32 R5, -RZ, R29.H0_H0 ;  /* 0x2000001dff057230 */ /* 0x020fe40000004100 */
[----:B---3--:R-:W-:-:S02]  /*106c0*/  HADD2.F32 R7, -RZ, R17.H0_H0 ;  /* 0x20000011ff077230 */ /* 0x008fc40000004100 */
[----:B------:R-:W-:Y:S02]  /*106d0*/  HADD2.F32 R24, -RZ, R17.H1_H1 ;  /* 0x30000011ff187230 */ /* 0x000fe40000004100 */
[----:B------:R-:W-:Y:S02]  /*106e0*/  HADD2.F32 R22, -RZ, R29.H1_H1 ;  /* 0x3000001dff167230 */ /* 0x000fe40000004100 */
[----:B------:R-:W-:Y:S02]  /*106f0*/  HADD2.F32 R11, -RZ, R31.H0_H0 ;  /* 0x2000001fff0b7230 */ /* 0x000fe40000004100 */
[----:B------:R-:W-:Y:S02]  /*10700*/  HADD2.F32 R17, -RZ, R19.H0_H0 ;  /* 0x20000013ff117230 */ /* 0x000fe40000004100 */
[----:B------:R-:W-:Y:S01]  /*10710*/  FFMA.FTZ R5, R5, R7, R34 ;  /* 0x0000000705057223 */ /* 0x000fe20000010022 */
[----:B------:R-:W-:Y:S02]  /*10720*/  HADD2.F32 R27, -RZ, R16.H0_H0 ;  /* 0x20000010ff1b7230 */ /* 0x000fe40000004100 */
[----:B------:R-:W-:Y:S01]  /*10730*/  FFMA.FTZ R22, R22, R24, R25 ;  /* 0x0000001816167223 */ /* 0x000fe20000010019 */
[----:B------:R-:W-:-:S02]  /*10740*/  HADD2.F32 R7, -RZ, R28.H0_H0 ;  /* 0x2000001cff077230 */ /* 0x000fc40000004100 */
[----:B------:R-:W-:Y:S01]  /*10750*/  FFMA.FTZ R11, R11, R17, R36 ;  /* 0x000000110b0b7223 */ /* 0x000fe20000010024 */
        /* <DEDUP_REMOVED lines=17> */
.L_x_1008:
[----:B------:R-:W-:Y:S05]  /*10870*/  BSYNC B0 ;  /* 0x0000000000007941 */ /* 0x000fea0003800000 */
.L_x_1007:
[----:B-----5:R1:W-:Y:S02]  /*10880*/  STS.128 [R206+0x1000], R28 ;  /* 0x0010001cce007388 */ /* 0x0203e40000000c00 */
.L_x_1006:
[----:B------:R-:W-:Y:S05]  /*10890*/  BSYNC B1 ;  /* 0x0000000000017941 */ /* 0x000fea0003800000 */
.L_x_1005:
        /* <DEDUP_REMOVED lines=30> */
[----:B---3--:R-:W-:Y:S02]  /*10a80*/  HADD2.F32 R34, -RZ, R25.H0_H0 ;  /* 0x20000019ff227230 */ /* 0x008fe40000004100 */
        /* <DEDUP_REMOVED lines=59> */
.L_x_1012:
[----:B------:R-:W-:Y:S05]  /*10e40*/  BSYNC B0 ;  /* 0x0000000000007941 */ /* 0x000fea0003800000 */
.L_x_1011:
[----:B-----5:R3:W-:Y:S02]  /*10e50*/  STS.128 [R206+0x3000], R28 ;  /* 0x0030001cce007388 */ /* 0x0207e40000000c00 */
.L_x_1010:
[----:B------:R-:W-:Y:S05]  /*10e60*/  BSYNC B1 ;  /* 0x0000000000017941 */ /* 0x000fea0003800000 */
.L_x_1009:
[----:B------:R1:W-:Y:S01]  /*10e70*/  @P1 STS.128 [R206+0x5000], RZ ;  /* 0x005000ffce001388 */ /* 0x0003e20000000c00 */
        /* <DEDUP_REMOVED lines=13> */
[----:B-1-3--:R-:W-:Y:S01]  /*10f50*/  IMAD.WIDE R28, R11, 0x2, R14 ;  /* 0x000000020b1c7825 */ /* 0x00afe200078e020e */
        /* <DEDUP_REMOVED lines=8> */
[----:B------:R-:W3:Y:S02]  /*10fe0*/  LDG.E.128 R4, desc[UR6][R6.64+0x100] ;  /* 0x0001000606047981 */ /* 0x000ee4000c1e1d00 */
[----:B------:R-:W-:-:S04]  /*10ff0*/  IADD3 R11, P4, R15, R0, RZ ;  /* 0x000000000f0b7210 */ /* 0x000fc80007f9e0ff */
[----:B------:R-:W-:Y:S02]  /*11000*/  LEA.HI.X.SX32 R14, R15, R2, 0x1, P4 ;  /* 0x000000020f0e7211 */ /* 0x000fe400020f0eff */
[----:B------:R-:W-:-:S04]  /*11010*/  LEA R16, P4, R11, UR8, 0x1 ;  /* 0x000000080b107c11 */ /* 0x000fc8000f8808ff */
[----:B------:R-:W-:-:S06]  /*11020*/  LEA.HI.X R17, R11, UR9, R14, 0x1, P4 ;  /* 0x000000090b117c11 */ /* 0x000fcc000a0f0c0e */
[----:B------:R-:W4:Y:S01]  /*11030*/  LDG.E.128 R16, desc[UR6][R16.64+0x100] ;  /* 0x0001000610107981 */ /* 0x000f22000c1e1d00 */
[--C-:B--2---:R-:W-:Y:S02]  /*11040*/  HADD2.F32 R32, -RZ, R28.reuse.H0_H0 ;  /* 0x2000001cff207230 */ /* 0x104fe40000004100 */
[----:B------:R-:W-:Y:S02]  /*11050*/  HADD2.F32 R35, -RZ, R28.H1_H1 ;  /* 0x3000001cff237230 */ /* 0x000fe40000004100 */
[--C-:B---3--:R-:W-:Y:S02]  /*11060*/  HADD2.F32 R11, -RZ, R4.reuse.H0_H0 ;  /* 0x20000004ff0b7230 */ /* 0x108fe40000004100 */
[----:B------:R-:W-:Y:S02]  /*11070*/  HADD2.F32 R14, -RZ, R4.H1_H1 ;  /* 0x30000004ff0e7230 */ /* 0x000fe40000004100 */
[--C-:B------:R-:W-:Y:S02]  /*11080*/  HADD2.F32 R4, -RZ, R5.reuse.H0_H0 ;  /* 0x20000005ff047230 */ /* 0x100fe40000004100 */
[----:B------:R-:W-:-:S02]  /*11090*/  HADD2.F32 R15, -RZ, R5.H1_H1 ;  /* 0x30000005ff0f7230 */ /* 0x000fc40000004100 */
[----:B------:R-:W-:Y:S01]  /*110a0*/  @!P2 FADD.FTZ R11, -R11, -RZ ;  /* 0x800000ff0b0ba221 */ /* 0x000fe20000010100 */
[--C-:B------:R-:W-:Y:S02]  /*110b0*/  HADD2.F32 R5, -RZ, R6.reuse.H0_H0 ;  /* 0x20000006ff057230 */ /* 0x100fe40000004100 */
[----:B------:R-:W-:Y:S01]  /*110c0*/  @!P2 FADD.FTZ R4, -R4, -RZ ;  /* 0x800000ff0404a221 */ /* 0x000fe20000010100 */
[----:B------:R-:W-:Y:S02]  /*110d0*/  HADD2.F32 R22, -RZ, R6.H1_H1 ;  /* 0x30000006ff167230 */ /* 0x000fe40000004100 */
[----:B------:R-:W-:Y:S02]  /*110e0*/  HADD2.F32 R33, -RZ, R29.H0_H0 ;  /* 0x2000001dff217230 */ /* 0x000fe40000004100 */
[----:B------:R-:W-:Y:S01]  /*110f0*/  @!P2 FADD.FTZ R14, -R14, -RZ ;  /* 0x800000ff0e0ea221 */ /* 0x000fe20000010100 */
[----:B------:R-:W-:Y:S02]  /*11100*/  HADD2.F32 R6, -RZ, R7.H0_H0 ;  /* 0x20000007ff067230 */ /* 0x000fe40000004100 */
[----:B------:R-:W-:Y:S01]  /*11110*/  @!P2 FADD.FTZ R15, -R15, -RZ ;  /* 0x800000ff0f0fa221 */ /* 0x000fe20000010100 */
[----:B------:R-:W-:-:S02]  /*11120*/  HADD2.F32 R28, -RZ, R29.H1_H1 ;  /* 0x3000001dff1c7230 */ /* 0x000fc40000004100 */
[----:B------:R-:W-:Y:S02]  /*11130*/  HADD2.F32 R7, -RZ, R7.H1_H1 ;  /* 0x30000007ff077230 */ /* 0x000fe40000004100 */
[----:B------:R-:W-:Y:S01]  /*11140*/  FMUL.FTZ R32, R32, R11 ;  /* 0x0000000b20207220 */ /* 0x000fe20000410000 */
[----:B------:R-:W-:Y:S01]  /*11150*/  FMUL.FTZ R33, R33, R4 ;  /* 0x0000000421217220 */ /* 0x000fe20000410000 */
[----:B------:R-:W-:Y:S01]  /*11160*/  FMUL.FTZ R35, R35, R14 ;  /* 0x0000000e23237220 */ /* 0x000fe20000410000 */
[----:B------:R-:W-:Y:S01]  /*11170*/  FMUL.FTZ R28, R28, R15 ;  /* 0x0000000f1c1c7220 */ /* 0x000fe20000410000 */
[--C-:B------:R-:W-:Y:S02]  /*11180*/  HADD2.F32 R11, -RZ, R31.reuse.H0_H0 ;  /* 0x2000001fff0b7230 */ /* 0x100fe40000004100 */
[----:B------:R-:W-:Y:S01]  /*11190*/  @!P2 FADD.FTZ R6, -R6, -RZ ;  /* 0x800000ff0606a221 */ /* 0x000fe20000010100 */
[----:B------:R-:W-:Y:S02]  /*111a0*/  HADD2.F32 R4, -RZ, R31.H1_H1 ;  /* 0x3000001fff047230 */ /* 0x000fe40000004100 */
[----:B------:R-:W-:Y:S01]  /*111b0*/  @!P2 FADD.FTZ R7, -R7, -RZ ;  /* 0x800000ff0707a221 */ /* 0x000fe20000010100 */
[----:B------:R-:W-:-:S02]  /*111c0*/  HADD2.F32 R14, -RZ, R30.H0_H0 ;  /* 0x2000001eff0e7230 */ /* 0x000fc40000004100 */
[----:B------:R-:W-:Y:S01]  /*111d0*/  @!P2 FADD.FTZ R5, -R5, -RZ ;  /* 0x800000ff0505a221 */ /* 0x000fe20000010100 */
[----:B------:R-:W-:Y:S02]  /*111e0*/  HADD2.F32 R15, -RZ, R30.H1_H1 ;  /* 0x3000001eff0f7230 */ /* 0x000fe40000004100 */
        /* <DEDUP_REMOVED lines=8> */
[----:B------:R-:W-:Y:S02]  /*11270*/  HADD2.F32 R14, -RZ, R25.H0_H0 ;  /* 0x20000019ff0e7230 */ /* 0x000fe40000004100 */
[----:B------:R-:W-:Y:S02]  /*11280*/  HADD2.F32 R16, -RZ, R16.H1_H1 ;  /* 0x30000010ff107230 */ /* 0x000fe40000004100 */
[----:B------:R-:W-:Y:S02]  /*11290*/  HADD2.F32 R15, -RZ, R17.H0_H0 ;  /* 0x20000011ff0f7230 */ /* 0x000fe40000004100 */
[----:B------:R-:W-:Y:S01]  /*112a0*/  FFMA.FTZ R4, R11, R4, R32 ;  /* 0x000000040b047223 */ /* 0x000fe20000010020 */
[--C-:B------:R-:W-:Y:S02]  /*112b0*/  HADD2.F32 R30, -RZ, R18.reuse.H0_H0 ;  /* 0x20000012ff1e7230 */ /* 0x100fe40000004100 */
[----:B------:R-:W-:Y:S01]  /*112c0*/  FFMA.FTZ R35, R24, R16, R35 ;  /* 0x0000001018237223 */ /* 0x000fe20000010023 */
[----:B------:R-:W-:-:S02]  /*112d0*/  HADD2.F32 R31, -RZ, R18.H1_H1 ;  /* 0x30000012ff1f7230 */ /* 0x000fc40000004100 */
[----:B------:R-:W-:Y:S01]  /*112e0*/  FFMA.FTZ R14, R14, R15, R33 ;  /* 0x0000000f0e0e7223 */ /* 0x000fe20000010021 */
[----:B------:R-:W-:Y:S02]  /*112f0*/  HADD2.F32 R17, -RZ, R17.H1_H1 ;  /* 0x30000011ff117230 */ /* 0x000fe40000004100 */
[--C-:B------:R-:W-:Y:S02]  /*11300*/  HADD2.F32 R29, -RZ, R19.reuse.H0_H0 ;  /* 0x20000013ff1d7230 */ /* 0x100fe40000004100 */
        /* <DEDUP_REMOVED lines=15> */
.L_x_1014:
[----:B------:R-:W-:Y:S05]  /*11400*/  BSYNC B0 ;  /* 0x0000000000007941 */ /* 0x000fea0003800000 */
.L_x_1013:
[----:B-----5:R1:W-:Y:S02]  /*11410*/  STS.128 [R206+0x5000], R24 ;  /* 0x00500018ce007388 */ /* 0x0203e40000000c00 */
.L_x_1004:
[----:B------:R-:W-:Y:S05]  /*11420*/  BSYNC B2 ;  /* 0x0000000000027941 */ /* 0x000fea0003800000 */
.L_x_1003:
[----:B-1-3--:R-:W-:-:S05]  /*11430*/  VIADD R29, R150, 0x30 ;  /* 0x00000030961d7836 */ /* 0x00afca0000000000 */
        /* <DEDUP_REMOVED lines=19> */
[----:B------:R-:W-:Y:S02]  /*11570*/  IADD3 R5, P4, R7, R0, RZ ;  /* 0x0000000007057210 */ /* 0x000fe40007f9e0ff */
[----:B------:R-:W-:Y:S01]  /*11580*/  @P2 SHF.R.S32.HI R8, RZ, 0x1, R138 ;  /* 0x00000001ff082819 */ /* 0x000fe2000001148a */
[----:B------:R-:W-:Y:S01]  /*11590*/  IMAD.WIDE R24, R11, 0x2, R20 ;  /* 0x000000020b187825 */ /* 0x000fe200078e0214 */
[----:B------:R-:W-:Y:S02]  /*115a0*/  LEA.HI.X.SX32 R4, R7, R2, 0x1, P4 ;  /* 0x0000000207047211 */ /* 0x000fe400020f0eff */
[----:B------:R-:W-:-:S02]  /*115b0*/  LEA R6, P4, R5, UR8, 0x1 ;  /* 0x0000000805067c11 */ /* 0x000fc4000f8808ff */
        /* <DEDUP_REMOVED lines=11> */
[--C-:B--2---:R-:W-:Y:S02]  /*11670*/  HADD2.F32 R31, -RZ, R24.reuse.H0_H0 ;  /* 0x20000018ff1f7230 */ /* 0x104fe40000004100 */
[----:B------:R-:W-:Y:S02]  /*11680*/  HADD2.F32 R24, -RZ, R24.H1_H1 ;  /* 0x30000018ff187230 */ /* 0x000fe40000004100 */
        /* <DEDUP_REMOVED lines=9> */
[----:B------:R-:W-:Y:S02]  /*11720*/  HADD2.F32 R33, -RZ, R25.H0_H0 ;  /* 0x20000019ff217230 */ /* 0x000fe40000004100 */
[--C-:B------:R-:W-:Y:S02]  /*11730*/  HADD2.F32 R6, -RZ, R7.reuse.H0_H0 ;  /* 0x20000007ff067230 */ /* 0x100fe40000004100 */
[----:B------:R-:W-:-:S02]  /*11740*/  HADD2.F32 R7, -RZ, R7.H1_H1 ;  /* 0x30000007ff077230 */ /* 0x000fc40000004100 */
[----:B------:R-:W-:Y:S01]  /*11750*/  FMUL.FTZ R31, R31, R8 ;  /* 0x000000081f1f7220 */ /* 0x000fe20000410000 */
[----:B------:R-:W-:Y:S01]  /*11760*/  FMUL.FTZ R24, R24, R11 ;  /* 0x0000000b18187220 */ /* 0x000fe20000410000 */
[----:B------:R-:W-:Y:S01]  /*11770*/  FMUL.FTZ R33, R33, R4 ;  /* 0x0000000421217220 */ /* 0x000fe20000410000 */
[----:B------:R-:W-:Y:S02]  /*11780*/  HADD2.F32 R25, -RZ, R25.H1_H1 ;  /* 0x30000019ff197230 */ /* 0x000fe40000004100 */
[----:B------:R-:W-:Y:S01]  /*11790*/  @!P2 FADD.FTZ R22, -R22, -RZ ;  /* 0x800000ff1616a221 */ /* 0x000fe20000010100 */
[----:B------:R-:W-:Y:S02]  /*117a0*/  HADD2.F32 R8, -RZ, R26.H0_H0 ;  /* 0x2000001aff087230 */ /* 0x000fe40000004100 */
[----:B------:R-:W-:Y:S01]  /*117b0*/  @!P2 FADD.FTZ R5, -R5, -RZ ;  /* 0x800000ff0505a221 */ /* 0x000fe20000010100 */
[--C-:B------:R-:W-:Y:S02]  /*117c0*/  HADD2.F32 R11, -RZ, R27.reuse.H0_H0 ;  /* 0x2000001bff0b7230 */ /* 0x100fe40000004100 */
[----:B------:R-:W-:Y:S01]  /*117d0*/  @!P2 FADD.FTZ R6, -R6, -RZ ;  /* 0x800000ff0606a221 */ /* 0x000fe20000010100 */
[----:B------:R-:W-:-:S02]  /*117e0*/  HADD2.F32 R4, -RZ, R27.H1_H1 ;  /* 0x3000001bff047230 */ /* 0x000fc40000004100 */
[----:B------:R-:W-:Y:S01]  /*117f0*/  @!P2 FADD.FTZ R7, -R7, -RZ ;  /* 0x800000ff0707a221 */ /* 0x000fe20000010100 */
[----:B------:R-:W-:Y:S01]  /*11800*/  FMUL.FTZ R25, R25, R22 ;  /* 0x0000001619197220 */ /* 0x000fe20000410000 */
[----:B------:R-:W-:Y:S01]  /*11810*/  FMUL.FTZ R5, R8, R5 ;  /* 0x0000000508057220 */ /* 0x000fe20000410000 */
[----:B------:R-:W-:Y:S01]  /*11820*/  FMUL.FTZ R6, R11, R6 ;  /* 0x000000060b067220 */ /* 0x000fe20000410000 */
[----:B------:R-:W-:Y:S01]  /*11830*/  FMUL.FTZ R7, R4, R7 ;  /* 0x0000000704077220 */ /* 0x000fe20000410000 */
[--C-:B-----5:R-:W-:Y:S02]  /*11840*/  HADD2.F32 R4, -RZ, R16.reuse.H0_H0 ;  /* 0x20000010ff047230 */ /* 0x120fe40000004100 */
[----:B------:R-:W-:Y:S02]  /*11850*/  HADD2.F32 R11, -RZ, R16.H1_H1 ;  /* 0x30000010ff0b7230 */ /* 0x000fe40000004100 */
[--C-:B---3--:R-:W-:Y:S02]  /*11860*/  HADD2.F32 R8, -RZ, R12.reuse.H0_H0 ;  /* 0x2000000cff087230 */ /* 0x108fe40000004100 */
[----:B------:R-:W-:-:S02]  /*11870*/  HADD2.F32 R22, -RZ, R12.H1_H1 ;  /* 0x3000000cff167230 */ /* 0x000fc40000004100 */
[----:B------:R-:W-:Y:S02]  /*11880*/  HADD2.F32 R16, -RZ, R17.H0_H0 ;  /* 0x20000011ff107230 */ /* 0x000fe40000004100 */
[--C-:B------:R-:W-:Y:S02]  /*11890*/  HADD2.F32 R12, -RZ, R13.reuse.H0_H0 ;  /* 0x2000000dff0c7230 */ /* 0x100fe40000004100 */
[----:B------:R-:W-:Y:S01]  /*118a0*/  @!P2 FADD.FTZ R28, -R28, -RZ ;  /* 0x800000ff1c1ca221 */ /* 0x000fe20000010100 */
[----:B------:R-:W-:Y:S02]  /*118b0*/  HADD2.F32 R35, -RZ, R26.H1_H1 ;  /* 0x3000001aff237230 */ /* 0x000fe40000004100 */
[----:B------:R-:W-:Y:S01]  /*118c0*/  FFMA.FTZ R4, R4, R8, R31 ;  /* 0x0000000804047223 */ /* 0x000fe2000001001f */
[----:B------:R-:W-:Y:S02]  /*118d0*/  HADD2.F32 R30, -RZ, R13.H1_H1 ;  /* 0x3000000dff1e7230 */ /* 0x000fe40000004100 */
[----:B------:R-:W-:Y:S01]  /*118e0*/  FFMA.FTZ R12, R16, R12, R33 ;  /* 0x0000000c100c7223 */ /* 0x000fe20000010021 */
[----:B------:R-:W-:-:S02]  /*118f0*/  HADD2.F32 R26, -RZ, R14.H0_H0 ;  /* 0x2000000eff1a7230 */ /* 0x000fc40000004100 */
[----:B------:R-:W-:Y:S01]  /*11900*/  FFMA.FTZ R11, R11, R22, R24 ;  /* 0x000000160b0b7223 */ /* 0x000fe20000010018 */
[----:B------:R-:W-:Y:S02]  /*11910*/  HADD2.F32 R27, -RZ, R14.H1_H1 ;  /* 0x3000000eff1b7230 */ /* 0x000fe40000004100 */
[--C-:B------:R-:W-:Y:S02]  /*11920*/  HADD2.F32 R13, -RZ, R15.reuse.H0_H0 ;  /* 0x2000000fff0d7230 */ /* 0x100fe40000004100 */
[----:B------:R-:W-:Y:S02]  /*11930*/  HADD2.F32 R14, -RZ, R15.H1_H1 ;  /* 0x3000000fff0e7230 */ /* 0x000fe40000004100 */
[----:B------:R-:W-:Y:S02]  /*11940*/  HADD2.F32 R16, -RZ, R17.H1_H1 ;  /* 0x30000011ff107230 */ /* 0x000fe40000004100 */
[----:B------:R-:W-:Y:S01]  /*11950*/  FMUL.FTZ R28, R35, R28 ;  /* 0x0000001c231c7220 */ /* 0x000fe20000410000 */
[----:B------:R-:W-:-:S02]  /*11960*/  HADD2.F32 R8, -RZ, R18.H0_H0 ;  /* 0x20000012ff087230 */ /* 0x000fc40000004100 */
[--C-:B------:R-:W-:Y:S02]  /*11970*/  HADD2.F32 R15, -RZ, R19.reuse.H0_H0 ;  /* 0x20000013ff0f7230 */ /* 0x100fe40000004100 */
[----:B------:R-:W-:Y:S02]  /*11980*/  HADD2.F32 R22, -RZ, R19.H1_H1 ;  /* 0x30000013ff167230 */ /* 0x000fe40000004100 */
        /* <DEDUP_REMOVED lines=10> */
.L_x_1018:
[----:B------:R-:W-:Y:S05]  /*11a30*/  BSYNC B0 ;  /* 0x0000000000007941 */ /* 0x000fea0003800000 */
.L_x_1017:
[----:B-----5:R1:W-:Y:S02]  /*11a40*/  STS.128 [R206+0x1800], R16 ;  /* 0x00180010ce007388 */ /* 0x0203e40000000c00 */
.L_x_1016:
[----:B------:R-:W-:Y:S05]  /*11a50*/  BSYNC B1 ;  /* 0x0000000000017941 */ /* 0x000fea0003800000 */
.L_x_1015:
[----:B------:R1:W-:Y:S01]  /*11a60*/  @P0 STS.128 [R206+0x3800], RZ ;  /* 0x003800ffce000388 */ /* 0x0003e20000000c00 */
[----:B------:R-:W-:Y:S04]  /*11a70*/  BSSY B1, `(.L_x_1019) ;  /* 0x000005b000017945 */ /* 0x000fe80003800000 */
[----:B------:R-:W-:Y:S05]  /*11a80*/  @P0 BRA `(.L_x_1020) ;  /* 0x0000000400640947 */ /* 0x000fea0003800000 */
[----:B-1----:R1:W5:Y:S01]  /*11a90*/  LDG.E.128 R16, desc[UR6][R20.64+0x80] ;  /* 0x0000800614107981 */ /* 0x002362000c1e1d00 */
        /* <DEDUP_REMOVED lines=20> */
[----:B------:R-:W3:Y:S01]  /*11be0*/  LDG.E.128 R4, desc[UR6][R6.64+0x80] ;  /* 0x0000800606047981 */ /* 0x000ee2000c1e1d00 */
        /* <DEDUP_REMOVED lines=18> */
[----:B------:R-:W-:-:S02]  /*11d10*/  HADD2.F32 R24, -RZ, R25.H1_H1 ;  /* 0x30000019ff187230 */ /* 0x000fc40000004100 */
[----:B------:R-:W-:Y:S02]  /*11d20*/  HADD2.F32 R7, -RZ, R7.H1_H1 ;  /* 0x30000007ff077230 */ /* 0x000fe40000004100 */
[----:B------:R-:W-:Y:S01]  /*11d30*/  FMUL.FTZ R31, R31, R8 ;  /* 0x000000081f1f7220 */ /* 0x000fe20000410000 */
[----:B------:R-:W-:Y:S01]  /*11d40*/  FMUL.FTZ R33, R33, R4 ;  /* 0x0000000421217220 */ /* 0x000fe20000410000 */
[----:B------:R-:W-:Y:S01]  /*11d50*/  FMUL.FTZ R24, R24, R11 ;  /* 0x0000000b18187220 */ /* 0x000fe20000410000 */
[----:B------:R-:W-:Y:S02]  /*11d60*/  HADD2.F32 R8, -RZ, R26.H0_H0 ;  /* 0x2000001aff087230 */ /* 0x000fe40000004100 */
[----:B------:R-:W-:Y:S01]  /*11d70*/  @!P0 FADD.FTZ R5, -R5, -RZ ;  /* 0x800000ff05058221 */ /* 0x000fe20000010100 */
[--C-:B------:R-:W-:Y:S02]  /*11d80*/  HADD2.F32 R4, -RZ, R27.reuse.H1_H1 ;  /* 0x3000001bff047230 */ /* 0x100fe40000004100 */
[----:B------:R-:W-:Y:S01]  /*11d90*/  @!P0 FADD.FTZ R7, -R7, -RZ ;  /* 0x800000ff07078221 */ /* 0x000fe20000010100 */
[----:B------:R-:W-:-:S02]  /*11da0*/  HADD2.F32 R11, -RZ, R27.H0_H0 ;  /* 0x2000001bff0b7230 */ /* 0x000fc40000004100 */
[----:B------:R-:W-:Y:S01]  /*11db0*/  @!P0 FADD.FTZ R10, -R10, -RZ ;  /* 0x800000ff0a0a8221 */ /* 0x000fe20000010100 */
[----:B------:R-:W-:Y:S01]  /*11dc0*/  @!P0 FADD.FTZ R6, -R6, -RZ ;  /* 0x800000ff06068221 */ /* 0x000fe20000010100 */
[----:B------:R-:W-:Y:S01]  /*11dd0*/  FMUL.FTZ R5, R8, R5 ;  /* 0x0000000508057220 */ /* 0x000fe20000410000 */
[----:B------:R-:W-:Y:S01]  /*11de0*/  FMUL.FTZ R7, R4, R7 ;  /* 0x0000000704077220 */ /* 0x000fe20000410000 */
[----:B------:R-:W-:Y:S01]  /*11df0*/  FMUL.FTZ R35, R35, R10 ;  /* 0x0000000a23237220 */ /* 0x000fe20000410000 */
[----:B------:R-:W-:Y:S02]  /*11e00*/  HADD2.F32 R25, -RZ, R26.H1_H1 ;  /* 0x3000001aff197230 */ /* 0x000fe40000004100 */
[----:B------:R-:W-:Y:S01]  /*11e10*/  FMUL.FTZ R6, R11, R6 ;  /* 0x000000060b067220 */ /* 0x000fe20000410000 */
[----:B-----5:R-:W-:Y:S02]  /*11e20*/  HADD2.F32 R4, -RZ, R16.H0_H0 ;  /* 0x20000010ff047230 */ /* 0x020fe40000004100 */
[----:B------:R-:W-:Y:S01]  /*11e30*/  @!P0 FADD.FTZ R22, -R22, -RZ ;  /* 0x800000ff16168221 */ /* 0x000fe20000010100 */
[----:B----4-:R-:W-:-:S02]  /*11e40*/  HADD2.F32 R8, -RZ, R12.H0_H0 ;  /* 0x2000000cff087230 */ /* 0x010fc40000004100 */
[----:B------:R-:W-:Y:S02]  /*11e50*/  HADD2.F32 R16, -RZ, R16.H1_H1 ;  /* 0x30000010ff107230 */ /* 0x000fe40000004100 */
[----:B------:R-:W-:Y:S02]  /*11e60*/  HADD2.F32 R10, -RZ, R17.H0_H0 ;  /* 0x20000011ff0a7230 */ /* 0x000fe40000004100 */
[----:B------:R-:W-:Y:S02]  /*11e70*/  HADD2.F32 R12, -RZ, R12.H1_H1 ;  /* 0x3000000cff0c7230 */ /* 0x000fe40000004100 */
[----:B------:R-:W-:Y:S02]  /*11e80*/  HADD2.F32 R11, -RZ, R13.H0_H0 ;  /* 0x2000000dff0b7230 */ /* 0x000fe40000004100 */
[----:B------:R-:W-:Y:S01]  /*11e90*/  FMUL.FTZ R22, R25, R22 ;  /* 0x0000001619167220 */ /* 0x000fe20000410000 */
[--C-:B------:R-:W-:Y:S02]  /*11ea0*/  HADD2.F32 R26, -RZ, R14.reuse.H0_H0 ;  /* 0x2000000eff1a7230 */ /* 0x100fe40000004100 */
[----:B------:R-:W-:Y:S01]  /*11eb0*/  FFMA.FTZ R4, R4, R8, R31 ;  /* 0x0000000804047223 */ /* 0x000fe2000001001f */
[----:B------:R-:W-:-:S02]  /*11ec0*/  HADD2.F32 R27, -RZ, R14.H1_H1 ;  /* 0x3000000eff1b7230 */ /* 0x000fc40000004100 */
[----:B------:R-:W-:Y:S01]  /*11ed0*/  FFMA.FTZ R35, R16, R12, R35 ;  /* 0x0000000c10237223 */ /* 0x000fe20000010023 */
[--C-:B------:R-:W-:Y:S02]  /*11ee0*/  HADD2.F32 R25, -RZ, R15.reuse.H0_H0 ;  /* 0x2000000fff197230 */ /* 0x100fe40000004100 */
[----:B------:R-:W-:Y:S01]  /*11ef0*/  FFMA.FTZ R10, R10, R11, R33 ;  /* 0x0000000b0a0a7223 */ /* 0x000fe20000010021 */
[----:B------:R-:W-:Y:S02]  /*11f00*/  HADD2.F32 R14, -RZ, R15.H1_H1 ;  /* 0x3000000fff0e7230 */ /* 0x000fe40000004100 */
[----:B------:R-:W-:Y:S02]  /*11f10*/  HADD2.F32 R13, -RZ, R13.H1_H1 ;  /* 0x3000000dff0d7230 */ /* 0x000fe40000004100 */
[----:B------:R-:W-:Y:S02]  /*11f20*/  HADD2.F32 R17, -RZ, R17.H1_H1 ;  /* 0x30000011ff117230 */ /* 0x000fe40000004100 */
        /* <DEDUP_REMOVED lines=13> */
.L_x_1022:
[----:B------:R-:W-:Y:S05]  /*12000*/  BSYNC B0 ;  /* 0x0000000000007941 */ /* 0x000fea0003800000 */
.L_x_1021:
[----:B-----5:R1:W-:Y:S02]  /*12010*/  STS.128 [R206+0x3800], R16 ;  /* 0x00380010ce007388 */ /* 0x0203e40000000c00 */
.L_x_1020:
[----:B------:R-:W-:Y:S05]  /*12020*/  BSYNC B1 ;  /* 0x0000000000017941 */ /* 0x000fea0003800000 */
.L_x_1019:
[----:B------:R1:W-:Y:S01]  /*12030*/  @P1 STS.128 [R206+0x5800], RZ ;  /* 0x005800ffce001388 */ /* 0x0003e20000000c00 */
[----:B------:R-:W-:Y:S05]  /*12040*/  @P1 BRA `(.L_x_968) ;  /* 0x0000000c00901947 */ /* 0x000fea0003800000 */
[----:B------:R1:W5:Y:S01]  /*12050*/  LDG.E.128 R12, desc[UR6][R20.64+0x100] ;  /* 0x00010006140c7981 */ /* 0x000362000c1e1d00 */
[----:B------:R-:W-:Y:S01]  /*12060*/  ISETP.GE.AND P0, PT, R9, UR5, PT ;  /* 0x0000000509007c0c */ /* 0x000fe2000bf06270 */
[----:B------:R-:W-:-:S12]  /*12070*/  BSSY B0, `(.L_x_1023) ;  /* 0x0000058000007945 */ /* 0x000fd80003800000 */
[----:B------:R-:W-:Y:S05]  /*12080*/  @P0 BRA `(.L_x_1024) ;  /* 0x0000000400580947 */ /* 0x000fea0003800000 */
[----:B------:R-:W-:Y:S01]  /*12090*/  ISETP.GE.AND P0, PT, R9, R137, PT ;  /* 0x000000890900720c */ /* 0x000fe20003f06270 */
[----:B------:R-:W-:Y:S01]  /*120a0*/  ULDC.64 UR8, c[0x0][0x360] ;  /* 0x0000d80000087ab9 */ /* 0x000fe20000000a00 */
[----:B------:R-:W-:Y:S02]  /*120b0*/  MOV R5, RZ ;  /* 0x000000ff00057202 */ /* 0x000fe40000000f00 */
[----:B------:R-:W-:Y:S02]  /*120c0*/  IADD3 R0, P1, R0, 0x80, RZ ;  /* 0x0000008000007810 */ /* 0x000fe40007f3e0ff */
[----:B------:R-:W-:Y:S02]  /*120d0*/  IADD3 R8, P2, R20, 0x100, RZ ;  /* 0x0000010014087810 */ /* 0x000fe40007f5e0ff */
[----:B------:R-:W-:Y:S02]  /*120e0*/  IADD3.X R2, RZ, R2, RZ, P1, !PT ;  /* 0x00000002ff027210 */ /* 0x000fe40000ffe4ff */
[----:B------:R-:W-:-:S03]  /*120f0*/  IADD3.X R9, RZ, R21, RZ, P2, !PT ;  /* 0x00000015ff097210 */ /* 0x000fc600017fe4ff */
[----:B------:R-:W-:-:S04]  /*12100*/  @P0 SHF.R.S32.HI R4, RZ, 0x1, R138 ;  /* 0x00000001ff040819 */ /* 0x000fc8000001148a */
[C---:B------:R-:W-:Y:S02]  /*12110*/  @P0 IADD3 R5, -R4.reuse, RZ, RZ ;  /* 0x000000ff04050210 */ /* 0x040fe40007ffe1ff */
[----:B------:R-:W-:Y:S02]  /*12120*/  @P0 IADD3 R137, -R4, RZ, RZ ;  /* 0x000000ff04890210 */ /* 0x000fe40007ffe1ff */
[----:B------:R-:W-:Y:S02]  /*12130*/  IADD3 R6, P1, R5, R0, RZ ;  /* 0x0000000005067210 */ /* 0x000fe40007f3e0ff */
[----:B------:R-:W-:Y:S01]  /*12140*/  @P0 SHF.R.S32.HI R138, RZ, 0x1, R138 ;  /* 0x00000001ff8a0819 */ /* 0x000fe2000001148a */
[----:B-1----:R-:W-:Y:S01]  /*12150*/  IMAD.WIDE R16, R137, 0x2, R8 ;  /* 0x0000000289107825 */ /* 0x002fe200078e0208 */
        /* <DEDUP_REMOVED lines=13> */
[----:B--2---:R-:W-:Y:S02]  /*12230*/  HADD2.F32 R25, -RZ, R17.H0_H0 ;  /* 0x20000011ff197230 */ /* 0x004fe40000004100 */
[----:B---3--:R-:W-:Y:S02]  /*12240*/  HADD2.F32 R0, -RZ, R5.H0_H0 ;  /* 0x20000005ff007230 */ /* 0x008fe40000004100 */
[--C-:B------:R-:W-:Y:S02]  /*12250*/  HADD2.F32 R2, -RZ, R4.reuse.H0_H0 ;  /* 0x20000004ff027230 */ /* 0x100fe40000004100 */
[----:B------:R-:W-:Y:S02]  /*12260*/  HADD2.F32 R20, -RZ, R4.H1_H1 ;  /* 0x30000004ff147230 */ /* 0x000fe40000004100 */
[----:B------:R-:W-:Y:S01]  /*12270*/  @!P0 FADD.FTZ R0, -R0, -RZ ;  /* 0x800000ff00008221 */ /* 0x000fe20000010100 */
[----:B------:R-:W-:-:S02]  /*12280*/  HADD2.F32 R4, -RZ, R6.H0_H0 ;  /* 0x20000006ff047230 */ /* 0x000fc40000004100 */
[----:B------:R-:W-:Y:S02]  /*12290*/  HADD2.F32 R21, -RZ, R6.H1_H1 ;  /* 0x30000006ff157230 */ /* 0x000fe40000004100 */
[--C-:B------:R-:W-:Y:S02]  /*122a0*/  HADD2.F32 R6, -RZ, R7.reuse.H0_H0 ;  /* 0x20000007ff067230 */ /* 0x100fe40000004100 */
[----:B------:R-:W-:Y:S02]  /*122b0*/  HADD2.F32 R7, -RZ, R7.H1_H1 ;  /* 0x30000007ff077230 */ /* 0x000fe40000004100 */
[----:B------:R-:W-:Y:S01]  /*122c0*/  FMUL.FTZ R25, R25, R0 ;  /* 0x0000000019197220 */ /* 0x000fe20000410000 */
[----:B------:R-:W-:Y:S02]  /*122d0*/  HADD2.F32 R5, -RZ, R5.H1_H1 ;  /* 0x30000005ff057230 */ /* 0x000fe40000004100 */
[----:B------:R-:W-:Y:S02]  /*122e0*/  HADD2.F32 R22, -RZ, R17.H1_H1 ;  /* 0x30000011ff167230 */ /* 0x000fe40000004100 */
[----:B------:R-:W-:Y:S01]  /*122f0*/  @!P0 FADD.FTZ R2, -R2, -RZ ;  /* 0x800000ff02028221 */ /* 0x000fe20000010100 */
[----:B------:R-:W-:-:S02]  /*12300*/  HADD2.F32 R17, -RZ, R16.H0_H0 ;  /* 0x20000010ff117230 */ /* 0x000fc40000004100 */
[----:B------:R-:W-:Y:S01]  /*12310*/  @!P0 FADD.FTZ R7, -R7, -RZ ;  /* 0x800000ff07078221 */ /* 0x000fe20000010100 */
[----:B------:R-:W-:Y:S02]  /*12320*/  HADD2.F32 R0, -RZ, R19.H1_H1 ;  /* 0x30000013ff007230 */ /* 0x000fe40000004100 */
[----:B------:R-:W-:Y:S01]  /*12330*/  @!P0 FADD.FTZ R5, -R5, -RZ ;  /* 0x800000ff05058221 */ /* 0x000fe20000010100 */
[----:B------:R-:W-:Y:S02]  /*12340*/  HADD2.F32 R31, -RZ, R18.H0_H0 ;  /* 0x20000012ff1f7230 */ /* 0x000fe40000004100 */
[----:B------:R-:W-:Y:S01]  /*12350*/  FMUL.FTZ R17, R17, R2 ;  /* 0x0000000211117220 */ /* 0x000fe20000410000 */
[----:B----4-:R-:W-:Y:S02]  /*12360*/  HADD2.F32 R2, -RZ, R9.H0_H0 ;  /* 0x20000009ff027230 */ /* 0x010fe40000004100 */
[----:B------:R-:W-:Y:S01]  /*12370*/  FMUL.FTZ R7, R0, R7 ;  /* 0x0000000700077220 */ /* 0x000fe20000410000 */
[----:B-----5:R-:W-:-:S02]  /*12380*/  HADD2.F32 R0, -RZ, R13.H0_H0 ;  /* 0x2000000dff007230 */ /* 0x020fc40000004100 */
[----:B------:R-:W-:Y:S01]  /*12390*/  FMUL.FTZ R22, R22, R5 ;  /* 0x0000000516167220 */ /* 0x000fe20000410000 */
[----:B------:R-:W-:Y:S02]  /*123a0*/  HADD2.F32 R18, -RZ, R18.H1_H1 ;  /* 0x30000012ff127230 */ /* 0x000fe40000004100 */
[----:B------:R-:W-:Y:S01]  /*123b0*/  @!P0 FADD.FTZ R21, -R21, -RZ ;  /* 0x800000ff15158221 */ /* 0x000fe20000010100 */
[----:B------:R-:W-:Y:S02]  /*123c0*/  HADD2.F32 R13, -RZ, R13.H1_H1 ;  /* 0x3000000dff0d7230 */ /* 0x000fe40000004100 */
[----:B------:R-:W-:Y:S02]  /*123d0*/  HADD2.F32 R9, -RZ, R9.H1_H1 ;  /* 0x30000009ff097230 */ /* 0x000fe40000004100 */
[----:B------:R-:W-:Y:S01]  /*123e0*/  @!P0 FADD.FTZ R6, -R6, -RZ ;  /* 0x800000ff06068221 */ /* 0x000fe20000010100 */
[----:B------:R-:W-:Y:S02]  /*123f0*/  HADD2.F32 R5, -RZ, R19.H0_H0 ;  /* 0x20000013ff057230 */ /* 0x000fe40000004100 */
[----:B------:R-:W-:Y:S01]  /*12400*/  @!P0 FADD.FTZ R20, -R20, -RZ ;  /* 0x800000ff14148221 */ /* 0x000fe20000010100 */
[----:B------:R-:W-:-:S02]  /*12410*/  HADD2.F32 R27, -RZ, R16.H1_H1 ;  /* 0x30000010ff1b7230 */ /* 0x000fc40000004100 */
[----:B------:R-:W-:Y:S01]  /*12420*/  @!P0 FADD.FTZ R4, -R4, -RZ ;  /* 0x800000ff04048221 */ /* 0x000fe20000010100 */
[----:B------:R-:W-:Y:S01]  /*12430*/  FMUL.FTZ R21, R18, R21 ;  /* 0x0000001512157220 */ /* 0x000fe20000410000 */
[----:B------:R-:W-:Y:S01]  /*12440*/  FFMA.FTZ R0, R0, R2, R25 ;  /* 0x0000000200007223 */ /* 0x000fe20000010019 */
[----:B------:R-:W-:Y:S01]  /*12450*/  FFMA.FTZ R9, R13, R9, R22 ;  /* 0x000000090d097223 */ /* 0x000fe20000010016 */
[----:B------:R-:W-:Y:S01]  /*12460*/  FMUL.FTZ R6, R5, R6 ;  /* 0x0000000605067220 */ /* 0x000fe20000410000 */
[--C-:B------:R-:W-:Y:S02]  /*12470*/  HADD2.F32 R19, -RZ, R11.reuse.H0_H0 ;  /* 0x2000000bff137230 */ /* 0x100fe40000004100 */
[----:B------:R-:W-:Y:S02]  /*12480*/  HADD2.F32 R18, -RZ, R11.H1_H1 ;  /* 0x3000000bff127230 */ /* 0x000fe40000004100 */
[--C-:B------:R-:W-:Y:S02]  /*12490*/  HADD2.F32 R13, -RZ, R15.reuse.H0_H0 ;  /* 0x2000000fff0d7230 */ /* 0x100fe40000004100 */
[----:B------:R-:W-:-:S02]  /*124a0*/  HADD2.F32 R2, -RZ, R15.H1_H1 ;  /* 0x3000000fff027230 */ /* 0x000fc40000004100 */
[----:B------:R-:W-:Y:S02]  /*124b0*/  HADD2.F32 R16, -RZ, R12.H0_H0 ;  /* 0x2000000cff107230 */ /* 0x000fe40000004100 */
[----:B------:R-:W-:Y:S02]  /*124c0*/  HADD2.F32 R5, -RZ, R8.H0_H0 ;  /* 0x20000008ff057230 */ /* 0x000fe40000004100 */
[----:B------:R-:W-:Y:S02]  /*124d0*/  HADD2.F32 R11, -RZ, R10.H0_H0 ;  /* 0x2000000aff0b7230 */ /* 0x000fe40000004100 */
[----:B------:R-:W-:Y:S02]  /*124e0*/  HADD2.F32 R15, -RZ, R14.H0_H0 ;  /* 0x2000000eff0f7230 */ /* 0x000fe40000004100 */
[----:B------:R-:W-:Y:S01]  /*124f0*/  FMUL.FTZ R27, R27, R20 ;  /* 0x000000141b1b7220 */ /* 0x000fe20000410000 */
[----:B------:R-:W-:Y:S02]  /*12500*/  HADD2.F32 R8, -RZ, R8.H1_H1 ;  /* 0x30000008ff087230 */ /* 0x000fe40000004100 */
[----:B------:R-:W-:Y:S01]  /*12510*/  FMUL.FTZ R4, R31, R4 ;  /* 0x000000041f047220 */ /* 0x000fe20000410000 */
[----:B------:R-:W-:-:S02]  /*12520*/  HADD2.F32 R10, -RZ, R10.H1_H1 ;  /* 0x3000000aff0a7230 */ /* 0x000fc40000004100 */
[----:B------:R-:W-:Y:S02]  /*12530*/  HADD2.F32 R12, -RZ, R12.H1_H1 ;  /* 0x3000000cff0c7230 */ /* 0x000fe40000004100 */
[----:B------:R-:W-:Y:S02]  /*12540*/  HADD2.F32 R14, -RZ, R14.H1_H1 ;  /* 0x3000000eff0e7230 */ /* 0x000fe40000004100 */
[----:B------:R-:W-:Y:S01]  /*12550*/  FFMA.FTZ R5, R16, R5, R17 ;  /* 0x0000000510057223 */ /* 0x000fe20000010011 */
        /* <DEDUP_REMOVED lines=9> */
.L_x_1024:
[----:B------:R-:W-:Y:S05]  /*125f0*/  BSYNC B0 ;  /* 0x0000000000007941 */ /* 0x000fea0003800000 */
.L_x_1023:
[----:B-----5:R1:W-:Y:S01]  /*12600*/  STS.128 [R206+0x5800], R12 ;  /* 0x0058000cce007388 */ /* 0x0203e20000000c00 */
[----:B------:R-:W-:Y:S05]  /*12610*/  BRA `(.L_x_968) ;  /* 0x00000008001c7947 */ /* 0x000fea0003800000 */
.L_x_930:
[----:B------:R-:W-:Y:S01]  /*12620*/  IMAD.IADD R0, R202, 0x1, -R141 ;  /* 0x00000001ca007824 */ /* 0x000fe200078e0a8d */
[C---:B------:R-:W-:Y:S01]  /*12630*/  IADD3 R23, R150.reuse, 0x20, RZ ;  /* 0x0000002096177810 */ /* 0x040fe20007ffe0ff */
[C---:B------:R-:W-:Y:S01]  /*12640*/  VIADD R3, R150.reuse, 0x10 ;  /* 0x0000001096037836 */ /* 0x040fe20000000000 */
[----:B------:R-:W-:Y:S01]  /*12650*/  BSSY B0, `(.L_x_1025) ;  /* 0x0000021000007945 */ /* 0x000fe20003800000 */
[C---:B------:R-:W-:Y:S01]  /*12660*/  VIADD R29, R150.reuse, 0x30 ;  /* 0x00000030961d7836 */ /* 0x040fe20000000000 */
[-C--:B------:R-:W-:Y:S02]  /*12670*/  ISETP.GE.AND P4, PT, R150, R0.reuse, PT ;  /* 0x000000009600720c */ /* 0x080fe40003f86270 */
[-C--:B------:R-:W-:Y:S02]  /*12680*/  ISETP.GE.AND P2, PT, R3, R0.reuse, PT ;  /* 0x000000000300720c */ /* 0x080fe40003f46270 */
[----:B------:R-:W-:-:S09]  /*12690*/  ISETP.GE.AND P6, PT, R23, R0, PT ;  /* 0x000000001700720c */ /* 0x000fd20003fc6270 */
[----:B------:R-:W-:Y:S05]  /*126a0*/  @P4 BRA `(.L_x_1026) ;  /* 0x00000000006c4947 */ /* 0x000fea0003800000 */
[----:B------:R-:W-:Y:S01]  /*126b0*/  ULDC UR5, c[0x0][0x2d0] ;  /* 0x0000b40000057ab9 */ /* 0x000fe20000000800 */
[----:B------:R-:W1:Y:S01]  /*126c0*/  @!P0 LDC.64 R6, c[0x0][0x210] ;  /* 0x00008400ff068b82 */ /* 0x000e620000000a00 */
[----:B------:R-:W-:-:S13]  /*126d0*/  ISETP.GE.AND P5, PT, R12, UR5, PT ;  /* 0x000000050c007c0c */ /* 0x000fda000bfa6270 */
[----:B------:R-:W2:Y:S01]  /*126e0*/  @!P5 LDC.64 R8, c[0x0][0x210] ;  /* 0x00008400ff08db82 */ /* 0x000ea20000000a00 */
[----:B------:R3:W-:Y:S01]  /*126f0*/  @P5 STS.128 [R206], RZ ;  /* 0x000000ffce005388 */ /* 0x0007e20000000c00 */
[----:B--2---:R-:W-:-:S04]  /*12700*/  @!P5 LEA R8, P4, R152, R8, 0x1 ;  /* 0x000000089808d211 */ /* 0x004fc800078808ff */
[C---:B------:R-:W-:Y:S02]  /*12710*/  @!P5 LEA.HI.X R9, R152.reuse, R9, R155, 0x1, P4 ;  /* 0x000000099809d211 */ /* 0x040fe400020f0c9b */
[----:B-1----:R-:W-:-:S03]  /*12720*/  @!P0 LEA R6, P4, R152, R6, 0x1 ;  /* 0x0000000698068211 */ /* 0x002fc600078808ff */
        /* <DEDUP_REMOVED lines=19> */
.L_x_1026:
[----:B------:R-:W-:Y:S05]  /*12860*/  BSYNC B0 ;  /* 0x0000000000007941 */ /* 0x000fea0003800000 */
.L_x_1025:
[----:B------:R-:W-:Y:S01]  /*12870*/  BSSY B0, `(.L_x_1027) ;  /* 0x0000020000007945 */ /* 0x000fe20003800000 */
[----:B------:R-:W-:-:S03]  /*12880*/  ISETP.GE.AND P5, PT, R29, R0, PT ;  /* 0x000000001d00720c */ /* 0x000fc60003fa6270 */
[----:B------:R-:W-:Y:S10]  /*12890*/  @P2 BRA `(.L_x_1028) ;  /* 0x0000000000742947 */ /* 0x000ff40003800000 */
[----:B------:R-:W-:Y:S01]  /*128a0*/  ULDC UR5, c[0x0][0x2d0] ;  /* 0x0000b40000057ab9 */ /* 0x000fe20000000800 */
[----:B-1-3--:R-:W1:Y:S01]  /*128b0*/  @!P0 LDC.64 R6, c[0x0][0x210] ;  /* 0x00008400ff068b82 */ /* 0x00ae620000000a00 */
[----:B------:R-:W-:Y:S02]  /*128c0*/  ISETP.GE.AND P4, PT, R12, UR5, PT ;  /* 0x000000050c007c0c */ /* 0x000fe4000bf86270 */
[----:B------:R-:W-:-:S05]  /*128d0*/  IADD3 R15, P2, R15, R152, RZ ;  /* 0x000000980f0f7210 */ /* 0x000fca0007f5e0ff */
[----:B------:R-:W-:-:S06]  /*128e0*/  IMAD.X R0, R11, 0x1, R155, P2 ;  /* 0x000000010b007824 */ /* 0x000fcc00010e069b */
[----:B------:R-:W2:Y:S01]  /*128f0*/  @!P4 LDC.64 R8, c[0x0][0x210] ;  /* 0x00008400ff08cb82 */ /* 0x000ea20000000a00 */
[----:B------:R4:W-:Y:S01]  /*12900*/  @P4 STS.128 [R206+0x800], RZ ;  /* 0x000800ffce004388 */ /* 0x0009e20000000c00 */
        /* <DEDUP_REMOVED lines=16> */
[----:B----4-:R-:W-:-:S04]  /*12a10*/  LEA R6, P2, R15, UR8, 0x1 ;  /* 0x000000080f067c11 */ /* 0x010fc8000f8408ff */
[----:B------:R-:W-:-:S05]  /*12a20*/  LEA.HI.X R7, R15, UR9, R0, 0x1, P2 ;  /* 0x000000090f077c11 */ /* 0x000fca00090f0c00 */
[----:B------:R-:W-:Y:S01]  /*12a30*/  @!PT LDS RZ, [RZ] ;  /* 0x00000000fffff984 */ /* 0x000fe20000000800 */
[----:B------:R-:W-:Y:S01]  /*12a40*/  @!PT LDS RZ, [RZ] ;  /* 0x00000000fffff984 */ /* 0x000fe20000000800 */
[----:B------:R-:W-:Y:S01]  /*12a50*/  @!PT LDS RZ, [RZ] ;  /* 0x00000000fffff984 */ /* 0x000fe20000000800 */
[----:B------:R2:W-:Y:S04]  /*12a60*/  LDGSTS.E.BYPASS.LTC128B.128 [R206+0x4800], desc[UR6][R6.64+0x100] ;  /* 0x0480010006ce7fae */ /* 0x0005e8000b901d46 */
.L_x_1028:
[----:B------:R-:W-:Y:S05]  /*12a70*/  BSYNC B0 ;  /* 0x0000000000007941 */ /* 0x000fea0003800000 */
.L_x_1027:
[----:B------:R-:W-:Y:S04]  /*12a80*/  BSSY B0, `(.L_x_1029) ;  /* 0x000001f000007945 */ /* 0x000fe80003800000 */
[----:B------:R-:W-:Y:S05]  /*12a90*/  @P6 BRA `(.L_x_1030) ;  /* 0x0000000000746947 */ /* 0x000fea0003800000 */
[----:B------:R-:W-:Y:S01]  /*12aa0*/  ULDC UR5, c[0x0][0x2d0] ;  /* 0x0000b40000057ab9 */ /* 0x000fe20000000800 */
[----:B-1234-:R-:W1:Y:S01]  /*12ab0*/  @!P0 LDC.64 R6, c[0x0][0x210] ;  /* 0x00008400ff068b82 */ /* 0x01ee620000000a00 */
[----:B------:R-:W-:Y:S02]  /*12ac0*/  ISETP.GE.AND P4, PT, R12, UR5, PT ;  /* 0x000000050c007c0c */ /* 0x000fe4000bf86270 */
[----:B------:R-:W-:-:S04]  /*12ad0*/  LEA R11, P2, R4, R152, 0x5 ;  /* 0x00000098040b7211 */ /* 0x000fc800078428ff */
[----:B------:R-:W-:-:S07]  /*12ae0*/  LEA.HI.X R0, R4, R155, R5, 0x5, P2 ;  /* 0x0000009b04007211 */ /* 0x000fce00010f2c05 */
[----:B------:R-:W2:Y:S01]  /*12af0*/  @!P4 LDC.64 R8, c[0x0][0x210] ;  /* 0x00008400ff08cb82 */ /* 0x000ea20000000a00 */
[----:B------:R3:W-:Y:S01]  /*12b00*/  @P4 STS.128 [R206+0x1000], RZ ;  /* 0x001000ffce004388 */ /* 0x0007e20000000c00 */
[----:B-1----:R-:W-:-:S04]  /*12b10*/  @!P0 LEA R6, P2, R11, R6, 0x1 ;  /* 0x000000060b068211 */ /* 0x002fc800078408ff */
[C---:B------:R-:W-:Y:S02]  /*12b20*/  @!P0 LEA.HI.X R7, R11.reuse, R7, R0, 0x1, P2 ;  /* 0x000000070b078211 */ /* 0x040fe400010f0c00 */
[----:B--2---:R-:W-:-:S04]  /*12b30*/  @!P4 LEA R8, P6, R11, R8, 0x1 ;  /* 0x000000080b08c211 */ /* 0x004fc800078c08ff */
[----:B------:R-:W-:-:S05]  /*12b40*/  @!P4 LEA.HI.X R9, R11, R9, R0, 0x1, P6 ;  /* 0x000000090b09c211 */ /* 0x000fca00030f0c00 */
        /* <DEDUP_REMOVED lines=18> */
.L_x_1030:
[----:B------:R-:W-:Y:S05]  /*12c70*/  BSYNC B0 ;  /* 0x0000000000007941 */ /* 0x000fea0003800000 */
.L_x_1029:
[----:B------:R-:W-:Y:S05]  /*12c80*/  @P5 BRA `(.L_x_968) ;  /* 0x0000000000805947 */ /* 0x000fea0003800000 */
[----:B------:R-:W-:Y:S01]  /*12c90*/  ULDC UR5, c[0x0][0x2d0] ;  /* 0x0000b40000057ab9 */ /* 0x000fe20000000800 */
[----:B-1234-:R-:W1:Y:S01]  /*12ca0*/  @!P0 LDC.64 R6, c[0x0][0x210] ;  /* 0x00008400ff068b82 */ /* 0x01ee620000000a00 */
[----:B------:R-:W-:Y:S01]  /*12cb0*/  ISETP.GE.AND P4, PT, R12, UR5, PT ;  /* 0x000000050c007c0c */ /* 0x000fe2000bf86270 */
[----:B------:R-:W-:Y:S02]  /*12cc0*/  IMAD.MOV.U32 R10, RZ, RZ, R152 ;  /* 0x000000ffff0a7224 */ /* 0x000fe400078e0098 */
[----:B------:R-:W-:Y:S02]  /*12cd0*/  IMAD.MOV.U32 R11, RZ, RZ, R155 ;  /* 0x000000ffff0b7224 */ /* 0x000fe400078e009b */
[----:B------:R-:W-:Y:S02]  /*12ce0*/  IMAD R5, R5, 0x30, RZ ;  /* 0x0000003005057824 */ /* 0x000fe400078e02ff */
[----:B------:R-:W-:-:S04]  /*12cf0*/  IMAD.WIDE.U32 R10, R4, 0x30, R10 ;  /* 0x00000030040a7825 */ /* 0x000fc800078e000a */
[----:B------:R-:W-:Y:S02]  /*12d00*/  IMAD.IADD R0, R5, 0x1, R11 ;  /* 0x0000000105007824 */ /* 0x000fe400078e020b */
        /* <DEDUP_REMOVED lines=18> */
[----:B------:R-:W-:-:S04]  /*12e30*/  LEA R4, P0, R10, UR8, 0x1 ;  /* 0x000000080a047c11 */ /* 0x000fc8000f8008ff */
[----:B------:R-:W-:-:S05]  /*12e40*/  LEA.HI.X R5, R10, UR9, R0, 0x1, P0 ;  /* 0x000000090a057c11 */ /* 0x000fca00080f0c00 */
[----:B------:R-:W-:Y:S01]  /*12e50*/  @!PT LDS RZ, [RZ] ;  /* 0x00000000fffff984 */ /* 0x000fe20000000800 */
[----:B------:R-:W-:Y:S01]  /*12e60*/  @!PT LDS RZ, [RZ] ;  /* 0x00000000fffff984 */ /* 0x000fe20000000800 */
[----:B------:R-:W-:Y:S01]  /*12e70*/  @!PT LDS RZ, [RZ] ;  /* 0x00000000fffff984 */ /* 0x000fe20000000800 */
[----:B------:R1:W-:Y:S04]  /*12e80*/  LDGSTS.E.BYPASS.LTC128B.128 [R206+0x5800], desc[UR6][R4.64+0x100] ;  /* 0x0580010004ce7fae */ /* 0x0003e8000b901d46 */
.L_x_968:
[----:B------:R-:W-:Y:S05]  /*12e90*/  BSYNC B3 ;  /* 0x0000000000037941 */ /* 0x000fea0003800000 */
.L_x_929:
[----:B------:R-:W-:Y:S01]  /*12ea0*/  LEA R0, R133, 0xffffffc0, 0x6 ;  /* 0xffffffc085007811 */ /* 0x000fe200078e30ff */
[----:B------:R-:W-:Y:S01]  /*12eb0*/  ULDC.64 UR10, c[0x0][0x218] ;  /* 0x00008600000a7ab9 */ /* 0x000fe20000000a00 */
[----:B------:R-:W-:Y:S01]  /*12ec0*/  BSSY B0, `(.L_x_1031) ;  /* 0x000001d000007945 */ /* 0x000fe20003800000 */
[C---:B------:R-:W-:Y:S02]  /*12ed0*/  LEA R208, P0, R142.reuse, UR10, 0x1 ;  /* 0x0000000a8ed07c11 */ /* 0x040fe4000f8008ff */
[----:B-1234-:R-:W-:Y:S01]  /*12ee0*/  IMAD.IADD R6, R61, 0x1, -R0 ;  /* 0x000000013d067824 */ /* 0x01efe200078e0a00 */
[----:B------:R-:W-:Y:S02]  /*12ef0*/  LOP3.LUT R2, R139, 0xff, RZ, 0xc0, !PT ;  /* 0x000000ff8b027812 */ /* 0x000fe400078ec0ff */
[----:B------:R-:W-:Y:S02]  /*12f00*/  LEA.HI.X R209, R142, UR11, R145, 0x1, P0 ;  /* 0x0000000b8ed17c11 */ /* 0x000fe400080f0c91 */
[----:B------:R-:W-:-:S13]  /*12f10*/  ISETP.GE.AND P1, PT, R150, R6, PT ;  /* 0x000000069600720c */ /* 0x000fda0003f26270 */
[----:B------:R-:W-:Y:S05]  /*12f20*/  @P1 BRA `(.L_x_1032) ;  /* 0x0000000000581947 */ /* 0x000fea0003800000 */
[C---:B------:R-:W-:Y:S02]  /*12f30*/  LOP3.LUT R4, R2.reuse, 0x1, RZ, 0xc0, !PT ;  /* 0x0000000102047812 */ /* 0x040fe400078ec0ff */
[----:B------:R-:W-:Y:S02]  /*12f40*/  R2P PR, R2, 0x6 ;  /* 0x0000000602007804 */ /* 0x000fe40000000000 */
[----:B------:R-:W-:-:S13]  /*12f50*/  ISETP.NE.U32.AND P0, PT, R4, 0x1, PT ;  /* 0x000000010400780c */ /* 0x000fda0003f05070 */
[----:B------:R-:W-:Y:S02]  /*12f60*/  @!P0 IMAD.MOV.U32 R4, RZ, RZ, R208 ;  /* 0x000000ffff048224 */ /* 0x000fe400078e00d0 */
[----:B------:R-:W-:-:S05]  /*12f70*/  @!P0 IMAD.MOV.U32 R5, RZ, RZ, R209 ;  /* 0x000000ffff058224 */ /* 0x000fca00078e00d1 */
        /* <DEDUP_REMOVED lines=8> */
[----:B------:R1:W-:Y:S04]  /*13000*/  @P1 LDGSTS.E.BYPASS.LTC128B.128 [R206+0x8000], desc[UR6][R208.64+0x80] ;  /* 0x08000080d0ce1fae */ /* 0x0003e8000b901d46 */
[----:B------:R1:W-:Y:S01]  /*13010*/  @!P1 STS.128 [R206+0x8000], RZ ;  /* 0x008000ffce009388 */ /* 0x0003e20000000c00 */
[----:B------:R-:W-:Y:S05]  /*13020*/  @!P2 BRA `(.L_x_1033) ;  /* 0x000000000014a947 */ /* 0x000fea0003800000 */
[----:B------:R-:W-:Y:S01]  /*13030*/  @!PT LDS RZ, [RZ] ;  /* 0x00000000fffff984 */ /* 0x000fe20000000800 */
[----:B------:R-:W-:Y:S01]  /*13040*/  @!PT LDS RZ, [RZ] ;  /* 0x00000000fffff984 */ /* 0x000fe20000000800 */
[----:B------:R-:W-:Y:S01]  /*13050*/  @!PT LDS RZ, [RZ] ;  /* 0x00000000fffff984 */ /* 0x000fe20000000800 */
[----:B------:R2:W-:Y:S01]  /*13060*/  LDGSTS.E.BYPASS.LTC128B.128 [R206+0xa000], desc[UR6][R208.64+0x100] ;  /* 0x0a000100d0ce7fae */ /* 0x0005e2000b901d46 */
[----:B------:R-:W-:Y:S05]  /*13070*/  BRA `(.L_x_1032) ;  /* 0x0000000000047947 */ /* 0x000fea0003800000 */
.L_x_1033:
[----:B------:R3:W-:Y:S02]  /*13080*/  STS.128 [R206+0xa000], RZ ;  /* 0x00a000ffce007388 */ /* 0x0007e40000000c00 */
.L_x_1032:
[----:B------:R-:W-:Y:S05]  /*13090*/  BSYNC B0 ;  /* 0x0000000000007941 */ /* 0x000fea0003800000 */
.L_x_1031:
[----:B------:R-:W-:Y:S01]  /*130a0*/  ISETP.GE.AND P0, PT, R3, R6, PT ;  /* 0x000000060300720c */ /* 0x000fe20003f06270 */
[----:B------:R-:W-:-:S12]  /*130b0*/  BSSY B0, `(.L_x_1034) ;  /* 0x000001f000007945 */ /* 0x000fd80003800000 */
[----:B------:R-:W-:Y:S05]  /*130c0*/  @P0 BRA `(.L_x_1035) ;  /* 0x0000000000740947 */ /* 0x000fea0003800000 */
[C---:B-1----:R-:W-:Y:S02]  /*130d0*/  LOP3.LUT R4, R2.reuse, 0x1, RZ, 0xc0, !PT ;  /* 0x0000000102047812 */ /* 0x042fe400078ec0ff */
[----:B------:R-:W-:Y:S02]  /*130e0*/  LOP3.LUT P0, RZ, R2, 0x2, RZ, 0xc0, !PT ;  /* 0x0000000202ff7812 */ /* 0x000fe4000780c0ff */
[----:B------:R-:W-:Y:S02]  /*130f0*/  ISETP.NE.U32.AND P1, PT, R4, 0x1, PT ;  /* 0x000000010400780c */ /* 0x000fe40003f25070 */
[----:B------:R-:W-:-:S05]  /*13100*/  IADD3 R5, P2, R199, R142, RZ ;  /* 0x0000008ec7057210 */ /* 0x000fca0007f5e0ff */
[----:B------:R-:W-:-:S04]  /*13110*/  IMAD.X R4, R198, 0x1, R145, P2 ;  /* 0x00000001c6047824 */ /* 0x000fc800010e0691 */
[----:B------:R-:W-:Y:S02]  /*13120*/  @P0 LEA R8, P2, R5, UR10, 0x1 ;  /* 0x0000000a05080c11 */ /* 0x000fe4000f8408ff */
[----:B------:R-:W-:Y:S02]  /*13130*/  @!P1 LEA R10, P4, R199, R208, 0x1 ;  /* 0x000000d0c70a9211 */ /* 0x000fe400078808ff */
[----:B------:R-:W-:Y:S02]  /*13140*/  @P0 LEA.HI.X R9, R5, UR11, R4, 0x1, P2 ;  /* 0x0000000b05090c11 */ /* 0x000fe400090f0c04 */
        /* <DEDUP_REMOVED lines=11> */
[----:B------:R-:W-:-:S13]  /*13200*/  LOP3.LUT P0, RZ, R2, 0x4, RZ, 0xc0, !PT ;  /* 0x0000000402ff7812 */ /* 0x000fda000780c0ff */
[----:B------:R-:W-:Y:S05]  /*13210*/  @!P0 BRA `(.L_x_1036) ;  /* 0x00000000001c8947 */ /* 0x000fea0003800000 */
[----:B-1----:R-:W-:-:S04]  /*13220*/  LEA R8, P0, R5, UR10, 0x1 ;  /* 0x0000000a05087c11 */ /* 0x002fc8000f8008ff */
[----:B------:R-:W-:-:S05]  /*13230*/  LEA.HI.X R9, R5, UR11, R4, 0x1, P0 ;  /* 0x0000000b05097c11 */ /* 0x000fca00080f0c04 */
[----:B------:R-:W-:Y:S01]  /*13240*/  @!PT LDS RZ, [RZ] ;  /* 0x00000000fffff984 */ /* 0x000fe20000000800 */
[----:B------:R-:W-:Y:S01]  /*13250*/  @!PT LDS RZ, [RZ] ;  /* 0x00000000fffff984 */ /* 0x000fe20000000800 */
[----:B------:R-:W-:Y:S01]  /*13260*/  @!PT LDS RZ, [RZ] ;  /* 0x00000000fffff984 */ /* 0x000fe20000000800 */
[----:B------:R4:W-:Y:S01]  /*13270*/  LDGSTS.E.BYPASS.LTC128B.128 [R206+0xa800], desc[UR6][R8.64+0x100] ;  /* 0x0a80010008ce7fae */ /* 0x0009e2000b901d46 */
[----:B------:R-:W-:Y:S05]  /*13280*/  BRA `(.L_x_1035) ;  /* 0x0000000000047947 */ /* 0x000fea0003800000 */
.L_x_1036:
[----:B------:R4:W-:Y:S02]  /*13290*/  STS.128 [R206+0xa800], RZ ;  /* 0x00a800ffce007388 */ /* 0x0009e40000000c00 */
.L_x_1035:
[----:B------:R-:W-:Y:S05]  /*132a0*/  BSYNC B0 ;  /* 0x0000000000007941 */ /* 0x000fea0003800000 */
.L_x_1034:
[----:B------:R-:W-:Y:S01]  /*132b0*/  ISETP.GE.AND P0, PT, R23, R6, PT ;  /* 0x000000061700720c */ /* 0x000fe20003f06270 */
[----:B------:R-:W-:-:S12]  /*132c0*/  BSSY B0, `(.L_x_1037) ;  /* 0x0000022000007945 */ /* 0x000fd80003800000 */
[----:B------:R-:W-:Y:S05]  /*132d0*/  @P0 BRA `(.L_x_1038) ;  /* 0x0000000000800947 */ /* 0x000fea0003800000 */
[----:B-1----:R-:W1:Y:S01]  /*132e0*/  LDC.64 R4, c[0x0][0x248] ;  /* 0x00009200ff047b82 */ /* 0x002e620000000a00 */
[C---:B------:R-:W-:Y:S02]  /*132f0*/  LOP3.LUT R7, R2.reuse, 0x1, RZ, 0xc0, !PT ;  /* 0x0000000102077812 */ /* 0x040fe400078ec0ff */
[----:B------:R-:W-:Y:S02]  /*13300*/  LOP3.LUT P0, RZ, R2, 0x2, RZ, 0xc0, !PT ;  /* 0x0000000202ff7812 */ /* 0x000fe4000780c0ff */
[----:B------:R-:W-:Y:S01]  /*13310*/  ISETP.NE.U32.AND P1, PT, R7, 0x1, PT ;  /* 0x000000010700780c */ /* 0x000fe20003f25070 */
[C---:B-1----:R-:W-:Y:S01]  /*13320*/  IMAD.SHL.U32 R7, R4.reuse, 0x20, RZ ;  /* 0x0000002004077824 */ /* 0x042fe200078e00ff */
[----:B----4-:R-:W-:-:S04]  /*13330*/  SHF.L.U64.HI R8, R4, 0x5, R5 ;  /* 0x0000000504087819 */ /* 0x010fc80000010205 */
[----:B------:R-:W-:-:S07]  /*13340*/  IADD3 R5, P2, R7, R142, RZ ;  /* 0x0000008e07057210 */ /* 0x000fce0007f5e0ff */
[----:B------:R-:W-:Y:S01]  /*13350*/  @!P1 LEA R12, P4, R7, R208, 0x1 ;  /* 0x000000d0070c9211 */ /* 0x000fe200078808ff */
[----:B------:R-:W-:Y:S01]  /*13360*/  IMAD.X R4, R8, 0x1, R145, P2 ;  /* 0x0000000108047824 */ /* 0x000fe200010e0691 */
[----:B------:R-:W-:Y:S02]  /*13370*/  @P0 LEA R10, P2, R5, UR10, 0x1 ;  /* 0x0000000a050a0c11 */ /* 0x000fe4000f8408ff */
[----:B------:R-:W-:Y:S02]  /*13380*/  @!P1 LEA.HI.X R13, R7, R209, R8, 0x1, P4 ;  /* 0x000000d1070d9211 */ /* 0x000fe400020f0c08 */
[----:B------:R-:W-:-:S03]  /*13390*/  @P0 LEA.HI.X R11, R5, UR11, R4, 0x1, P2 ;  /* 0x0000000b050b0c11 */ /* 0x000fc600090f0c04 */
        /* <DEDUP_REMOVED lines=12> */
[----:B------:R-:W-:-:S04]  /*13460*/  LEA R8, P0, R5, UR10, 0x1 ;  /* 0x0000000a05087c11 */ /* 0x000fc8000f8008ff */
[----:B------:R-:W-:-:S05]  /*13470*/  LEA.HI.X R9, R5, UR11, R4, 0x1, P0 ;  /* 0x0000000b05097c11 */ /* 0x000fca00080f0c04 */
[----:B------:R-:W-:Y:S01]  /*13480*/  @!PT LDS RZ, [RZ] ;  /* 0x00000000fffff984 */ /* 0x000fe20000000800 */
[----:B------:R-:W-:Y:S01]  /*13490*/  @!PT LDS RZ, [RZ] ;  /* 0x00000000fffff984 */ /* 0x000fe20000000800 */
[----:B------:R-:W-:Y:S01]  /*134a0*/  @!PT LDS RZ, [RZ] ;  /* 0x00000000fffff984 */ /* 0x000fe20000000800 */
[----:B------:R4:W-:Y:S01]  /*134b0*/  LDGSTS.E.BYPASS.LTC128B.128 [R206+0xb000], desc[UR6][R8.64+0x100] ;  /* 0x0b00010008ce7fae */ /* 0x0009e2000b901d46 */
[----:B------:R-:W-:Y:S05]  /*134c0*/  BRA `(.L_x_1038) ;  /* 0x0000000000047947 */ /* 0x000fea0003800000 */
.L_x_1039:
[----:B------:R4:W-:Y:S02]  /*134d0*/  STS.128 [R206+0xb000], RZ ;  /* 0x00b000ffce007388 */ /* 0x0009e40000000c00 */
.L_x_1038:
[----:B------:R-:W-:Y:S05]  /*134e0*/  BSYNC B0 ;  /* 0x0000000000007941 */ /* 0x000fea0003800000 */
.L_x_1037:
[----:B------:R-:W-:Y:S01]  /*134f0*/  ISETP.GE.AND P0, PT, R29, R6, PT ;  /* 0x000000061d00720c */ /* 0x000fe20003f06270 */
[----:B------:R-:W-:-:S12]  /*13500*/  BSSY B0, `(.L_x_1040) ;  /* 0x0000021000007945 */ /* 0x000fd80003800000 */
[----:B------:R-:W-:Y:S05]  /*13510*/  @P0 BRA `(.L_x_1041) ;  /* 0x00000000007c0947 */ /* 0x000fea0003800000 */
[----:B-1----:R-:W4:Y:S01]  /*13520*/  LDC.64 R4, c[0x0][0x248] ;  /* 0x00009200ff047b82 */ /* 0x002f220000000a00 */
[C---:B------:R-:W-:Y:S01]  /*13530*/  LOP3.LUT R7, R2.reuse, 0x1, RZ, 0xc0, !PT ;  /* 0x0000000102077812 */ /* 0x040fe200078ec0ff */
[----:B------:R-:W-:Y:S01]  /*13540*/  IMAD.MOV.U32 R144, RZ, RZ, R142 ;  /* 0x000000ffff907224 */ /* 0x000fe200078e008e */
[C---:B------:R-:W-:Y:S02]  /*13550*/  LOP3.LUT P2, RZ, R2.reuse, 0x2, RZ, 0xc0, !PT ;  /* 0x0000000202ff7812 */ /* 0x040fe4000784c0ff */
[----:B------:R-:W-:Y:S02]  /*13560*/  ISETP.NE.U32.AND P4, PT, R7, 0x1, PT ;  /* 0x000000010700780c */ /* 0x000fe40003f85070 */
[----:B------:R-:W-:Y:S01]  /*13570*/  LOP3.LUT P1, RZ, R2, 0x4, RZ, 0xc0, !PT ;  /* 0x0000000402ff7812 */ /* 0x000fe2000782c0ff */
[----:B----4-:R-:W-:-:S04]  /*13580*/  IMAD.WIDE.U32 R8, R4, 0x30, R144 ;  /* 0x0000003004087825 */ /* 0x010fc800078e0090 */
[----:B------:R-:W-:-:S04]  /*13590*/  IMAD R7, R5, 0x30, RZ ;  /* 0x0000003005077824 */ /* 0x000fc800078e02ff */
[----:B------:R-:W-:Y:S02]  /*135a0*/  @P2 LEA R14, P5, R8, UR10, 0x1 ;  /* 0x0000000a080e2c11 */ /* 0x000fe4000f8a08ff */
[----:B------:R-:W-:Y:S02]  /*135b0*/  @!P4 IMAD.WIDE.U32 R10, R4, 0x60, R208 ;  /* 0x00000060040ac825 */ /* 0x000fe400078e00d0 */
[----:B------:R-:W-:Y:S02]  /*135c0*/  @P1 LEA R12, P0, R8, UR10, 0x1 ;  /* 0x0000000a080c1c11 */ /* 0x000fe4000f8008ff */
[----:B------:R-:W-:Y:S02]  /*135d0*/  @!P4 IMAD R5, R5, 0x60, RZ ;  /* 0x000000600505c824 */ /* 0x000fe400078e02ff */
[----:B------:R-:W-:Y:S02]  /*135e0*/  IMAD.IADD R7, R9, 0x1, R7 ;  /* 0x0000000109077824 */ /* 0x000fe400078e0207 */
[----:B------:R-:W-:-:S03]  /*135f0*/  @!P4 IMAD.IADD R11, R5, 0x1, R11 ;  /* 0x00000001050bc824 */ /* 0x000fc600078e020b */
[C-C-:B------:R-:W-:Y:S02]  /*13600*/  @P2 LEA.HI.X R15, R8.reuse, UR11, R7.reuse, 0x1, P5 ;  /* 0x0000000b080f2c11 */ /* 0x140fe4000a8f0c07 */
[----:B------:R-:W-:Y:S01]  /*13610*/  @P1 LEA.HI.X R13, R8, UR11, R7, 0x1, P0 ;  /* 0x0000000b080d1c11 */ /* 0x000fe200080f0c07 */
        /* <DEDUP_REMOVED lines=9> */
[----:B------:R1:W-:Y:S04]  /*136b0*/  @!P2 STS.128 [R206+0x9800], RZ ;  /* 0x009800ffce00a388 */ /* 0x0003e80000000c00 */
[----:B------:R-:W-:Y:S01]  /*136c0*/  @!PT LDS RZ, [RZ] ;  /* 0x00000000fffff984 */ /* 0x000fe20000000800 */
[----:B------:R-:W-:Y:S01]  /*136d0*/  @!PT LDS RZ, [RZ] ;  /* 0x00000000fffff984 */ /* 0x000fe20000000800 */
[----:B------:R-:W-:Y:S01]  /*136e0*/  @!PT LDS RZ, [RZ] ;  /* 0x00000000fffff984 */ /* 0x000fe20000000800 */
[----:B------:R1:W-:Y:S04]  /*136f0*/  @P1 LDGSTS.E.BYPASS.LTC128B.128 [R206+0xb800], desc[UR6][R12.64+0x100] ;  /* 0x0b8001000cce1fae */ /* 0x0003e8000b901d46 */
[----:B------:R1:W-:Y:S02]  /*13700*/  @!P1 STS.128 [R206+0xb800], RZ ;  /* 0x00b800ffce009388 */ /* 0x0003e40000000c00 */
.L_x_1041:
[----:B------:R-:W-:Y:S05]  /*13710*/  BSYNC B0 ;  /* 0x0000000000007941 */ /* 0x000fea0003800000 */
.L_x_1040:
[----:B------:R-:W0:Y:S01]  /*13720*/  LDGDEPBAR ;  /* 0x00000000000079af */ /* 0x000e220000000000 */
[----:B------:R-:W-:Y:S01]  /*13730*/  ISETP.GE.AND P1, PT, R150, R6, PT ;  /* 0x000000069600720c */ /* 0x000fe20003f26270 */
[----:B------:R-:W-:Y:S01]  /*13740*/  ULDC.64 UR8, c[0x0][0x220] ;  /* 0x0000880000087ab9 */ /* 0x000fe20000000a00 */
[----:B------:R-:W-:Y:S01]  /*13750*/  BSSY B0, `(.L_x_1042) ;  /* 0x000001f000007945 */ /* 0x000fe20003800000 */
[----:B------:R-:W-:-:S04]  /*13760*/  LEA R164, P0, R146, UR8, 0x1 ;  /* 0x0000000892a47c11 */ /* 0x000fc8000f8008ff */
[----:B------:R-:W-:Y:S01]  /*13770*/  LEA.HI.X R165, R146, UR9, R149, 0x1, P0 ;  /* 0x0000000992a57c11 */ /* 0x000fe200080f0c95 */
[----:B------:R-:W-:-:S04]  /*13780*/  DEPBAR.LE SB0, 0x0 ;  /* 0x000080000000791a */ /* 0x000fc80000000000 */
[----:B------:R-:W-:Y:S06]  /*13790*/  BAR.SYNC.DEFER_BLOCKING 0x0 ;  /* 0x0000000000007b1d */ /* 0x000fec0000010000 */
[----:B------:R1:W-:Y:S04]  /*137a0*/  @P1 STS.128 [R206+0xc000], RZ ;  /* 0x00c000ffce001388 */ /* 0x0003e80000000c00 */
[----:B------:R1:W-:Y:S04]  /*137b0*/  @P1 STS.128 [R206+0xe000], RZ ;  /* 0x00e000ffce001388 */ /* 0x0003e80000000c00 */
[----:B------:R1:W-:Y:S01]  /*137c0*/  @P1 STS.128 [R206+0x10000], RZ ;  /* 0x010000ffce001388 */ /* 0x0003e20000000c00 */
[----:B------:R-:W-:Y:S05]  /*137d0*/  @P1 BRA `(.L_x_1043) ;  /* 0x0000000000581947 */ /* 0x000fea0003800000 */
[C---:B-1----:R-:W-:Y:S02]  /*137e0*/  LOP3.LUT R4, R2.reuse, 0x1, RZ, 0xc0, !PT ;  /* 0x0000000102047812 */ /* 0x042fe400078ec0ff */
        /* <DEDUP_REMOVED lines=20> */
.L_x_1044:
[----:B------:R1:W-:Y:S02]  /*13930*/  STS.128 [R206+0x10000], RZ ;  /* 0x010000ffce007388 */ /* 0x0003e40000000c00 */
.L_x_1043:
[----:B------:R-:W-:Y:S05]  /*13940*/  BSYNC B0 ;  /* 0x0000000000007941 */ /* 0x000fea0003800000 */
.L_x_1042:
[----:B------:R-:W-:Y:S01]  /*13950*/  ISETP.GE.AND P0, PT, R3, R6, PT ;  /* 0x000000060300720c */ /* 0x000fe20003f06270 */
[----:B------:R-:W-:-:S12]  /*13960*/  BSSY B0, `(.L_x_1045) ;  /* 0x0000022000007945 */ /* 0x000fd80003800000 */
[----:B------:R1:W-:Y:S04]  /*13970*/  @P0 STS.128 [R206+0xc800], RZ ;  /* 0x00c800ffce000388 */ /* 0x0003e80000000c00 */
[----:B------:R1:W-:Y:S04]  /*13980*/  @P0 STS.128 [R206+0xe800], RZ ;  /* 0x00e800ffce000388 */ /* 0x0003e80000000c00 */
[----:B------:R1:W-:Y:S01]  /*13990*/  @P0 STS.128 [R206+0x10800], RZ ;  /* 0x010800ffce000388 */ /* 0x0003e20000000c00 */
[----:B------:R-:W-:Y:S05]  /*139a0*/  @P0 BRA `(.L_x_1046) ;  /* 0x0000000000740947 */ /* 0x000fea0003800000 */
[C---:B------:R-:W-:Y:S02]  /*139b0*/  LOP3.LUT R3, R2.reuse, 0x1, RZ, 0xc0, !PT ;  /* 0x0000000102037812 */ /* 0x040fe400078ec0ff */
[----:B------:R-:W-:Y:S02]  /*139c0*/  LOP3.LUT P0, RZ, R2, 0x2, RZ, 0xc0, !PT ;  /* 0x0000000202ff7812 */ /* 0x000fe4000780c0ff */
[----:B------:R-:W-:Y:S02]  /*139d0*/  ISETP.NE.U32.AND P1, PT, R3, 0x1, PT ;  /* 0x000000010300780c */ /* 0x000fe40003f25070 */
[----:B-1----:R-:W-:-:S05]  /*139e0*/  IADD3 R4, P2, R201, R146, RZ ;  /* 0x00000092c9047210 */ /* 0x002fca0007f5e0ff */
[----:B------:R-:W-:-:S04]  /*139f0*/  IMAD.X R3, R200, 0x1, R149, P2 ;  /* 0x00000001c8037824 */ /* 0x000fc800010e0695 */
[C---:B----4-:R-:W-:Y:S02]  /*13a00*/  @P0 LEA R8, P2, R4.reuse, UR8, 0x1 ;  /* 0x0000000804080c11 */ /* 0x050fe4000f8408ff */
[C---:B------:R-:W-:Y:S02]  /*13a10*/  @!P1 LEA R10, P4, R201.reuse, R164, 0x1 ;  /* 0x000000a4c90a9211 */ /* 0x040fe400078808ff */
        /* <DEDUP_REMOVED lines=21> */
.L_x_1047:
[----:B------:R4:W-:Y:S02]  /*13b70*/  STS.128 [R206+0x10800], RZ ;  /* 0x010800ffce007388 */ /* 0x0009e40000000c00 */
.L_x_1046:
[----:B------:R-:W-:Y:S05]  /*13b80*/  BSYNC B0 ;  /* 0x0000000000007941 */ /* 0x000fea0003800000 */
.L_x_1045:
[----:B------:R-:W-:Y:S01]  /*13b90*/  ISETP.GE.AND P0, PT, R23, R6, PT ;  /* 0x000000061700720c */ /* 0x000fe20003f06270 */
[----:B------:R-:W-:-:S12]  /*13ba0*/  BSSY B0, `(.L_x_1048) ;  /* 0x0000025000007945 */ /* 0x000fd80003800000 */
[----:B------:R1:W-:Y:S04]  /*13bb0*/  @P0 STS.128 [R206+0xd000], RZ ;  /* 0x00d000ffce000388 */ /* 0x0003e80000000c00 */
[----:B------:R1:W-:Y:S04]  /*13bc0*/  @P0 STS.128 [R206+0xf000], RZ ;  /* 0x00f000ffce000388 */ /* 0x0003e80000000c00 */
[----:B------:R1:W-:Y:S01]  /*13bd0*/  @P0 STS.128 [R206+0x11000], RZ ;  /* 0x011000ffce000388 */ /* 0x0003e20000000c00 */
        /* <DEDUP_REMOVED lines=32> */
.L_x_1050:
[----:B------:R4:W-:Y:S02]  /*13de0*/  STS.128 [R206+0x11000], RZ ;  /* 0x011000ffce007388 */ /* 0x0009e40000000c00 */
.L_x_1049:
[----:B------:R-:W-:Y:S05]  /*13df0*/  BSYNC B0 ;  /* 0x0000000000007941 */ /* 0x000fea0003800000 */
.L_x_1048:
[----:B------:R-:W-:Y:S01]  /*13e00*/  ISETP.GE.AND P0, PT, R29, R6, PT ;  /* 0x000000061d00720c */ /* 0x000fe20003f06270 */
[----:B------:R-:W-:Y:S01]  /*13e10*/  IMAD.SHL.U32 R3, R62, 0x40, RZ ;  /* 0x000000403e037824 */ /* 0x000fe200078e00ff */
[----:B-1----:R-:W-:Y:S01]  /*13e20*/  SHF.R.S32.HI R5, RZ, 0x1f, R60 ;  /* 0x0000001fff057819 */ /* 0x002fe2000001143c */
[----:B------:R-:W-:Y:S01]  /*13e30*/  IMAD.SHL.U32 R150, R150, 0x8, RZ ;  /* 0x0000000896967824 */ /* 0x000fe200078e00ff */
[----:B------:R-:W-:Y:S02]  /*13e40*/  BSSY B0, `(.L_x_1051) ;  /* 0x000002e000007945 */ /* 0x000fe40003800000 */
[----:B------:R-:W-:Y:S02]  /*13e50*/  LOP3.LUT R3, R3, 0x1c0, RZ, 0xc0, !PT ;  /* 0x000001c003037812 */ /* 0x000fe400078ec0ff */
[----:B------:R-:W-:Y:S02]  /*13e60*/  LEA.HI R5, R5, R60, RZ, 0x5 ;  /* 0x0000003c05057211 */ /* 0x000fe400078f28ff */
[----:B------:R-:W-:-:S02]  /*13e70*/  LOP3.LUT R150, R3, 0x8, R150, 0xf8, !PT ;  /* 0x0000000803967812 */ /* 0x000fc400078ef896 */
[----:B------:R-:W-:Y:S01]  /*13e80*/  SHF.R.U32.HI R3, RZ, 0x3, R3 ;  /* 0x00000003ff037819 */ /* 0x000fe20000011603 */
[----:B------:R1:W-:Y:S01]  /*13e90*/  @P0 STS.128 [R206+0xd800], RZ ;  /* 0x00d800ffce000388 */ /* 0x0003e20000000c00 */
[----:B------:R-:W-:Y:S02]  /*13ea0*/  SHF.R.S32.HI R4, RZ, 0x5, R5 ;  /* 0x00000005ff047819 */ /* 0x000fe40000011405 */
[----:B------:R-:W-:Y:S01]  /*13eb0*/  LOP3.LUT R150, R150, R3, RZ, 0x3c, !PT ;  /* 0x0000000396967212 */ /* 0x000fe200078e3cff */
[----:B------:R1:W-:Y:S02]  /*13ec0*/  @P0 STS.128 [R206+0xf800], RZ ;  /* 0x00f800ffce000388 */ /* 0x0003e40000000c00 */
[----:B------:R-:W-:Y:S02]  /*13ed0*/  IMAD R197, R4, 0x400, R47 ;  /* 0x0000040004c57824 */ /* 0x000fe400078e022f */
[----:B------:R1:W-:Y:S01]  /*13ee0*/  @P0 STS.128 [R206+0x11800], RZ ;  /* 0x011800ffce000388 */ /* 0x0003e20000000c00 */
[----:B------:R-:W-:-:S02]  /*13ef0*/  IMAD R196, R63, 0x200, R150 ;  /* 0x000002003fc47824 */ /* 0x000fc400078e0296 */
[----:B------:R-:W-:-:S03]  /*13f00*/  LEA R197, R197, UR4, 0x1 ;  /* 0x00000004c5c57c11 */ /* 0x000fc6000f8e08ff */
[----:B------:R-:W-:Y:S01]  /*13f10*/  LEA R196, R196, UR4, 0x1 ;  /* 0x00000004c4c47c11 */ /* 0x000fe2000f8e08ff */
[----:B------:R-:W-:Y:S06]  /*13f20*/  @P0 BRA `(.L_x_1052) ;  /* 0x00000000007c0947 */ /* 0x000fec0003800000 */
[----:B------:R-:W5:Y:S01]  /*13f30*/  LDC.64 R4, c[0x0][0x250] ;  /* 0x00009400ff047b82 */ /* 0x000f620000000a00 */
[C---:B------:R-:W-:Y:S01]  /*13f40*/  LOP3.LUT R3, R2.reuse, 0x1, RZ, 0xc0, !PT ;  /* 0x0000000102037812 */ /* 0x040fe200078ec0ff */
[----:B------:R-:W-:Y:S01]  /*13f50*/  IMAD.MOV.U32 R148, RZ, RZ, R146 ;  /* 0x000000ffff947224 */ /* 0x000fe200078e0092 */
[C---:B------:R-:W-:Y:S02]  /*13f60*/  LOP3.LUT P2, RZ, R2.reuse, 0x2, RZ, 0xc0, !PT ;  /* 0x0000000202ff7812 */ /* 0x040fe4000784c0ff */
[----:B------:R-:W-:Y:S02]  /*13f70*/  ISETP.NE.U32.AND P4, PT, R3, 0x1, PT ;  /* 0x000000010300780c */ /* 0x000fe40003f85070 */
[----:B------:R-:W-:Y:S01]  /*13f80*/  LOP3.LUT P1, RZ, R2, 0x4, RZ, 0xc0, !PT ;  /* 0x0000000402ff7812 */ /* 0x000fe2000782c0ff */
[----:B-----5:R-:W-:-:S04]  /*13f90*/  IMAD.WIDE.U32 R148, R4, 0x30, R148 ;  /* 0x0000003004947825 */ /* 0x020fc800078e0094 */
[----:B------:R-:W-:-:S04]  /*13fa0*/  IMAD R3, R5, 0x30, RZ ;  /* 0x0000003005037824 */ /* 0x000fc800078e02ff */
[----:B------:R-:W-:Y:S02]  /*13fb0*/  @P2 LEA R10, P5, R148, UR8, 0x1 ;  /* 0x00000008940a2c11 */ /* 0x000fe4000f8a08ff */
[----:B------:R-:W-:Y:S02]  /*13fc0*/  @!P4 IMAD.WIDE.U32 R6, R4, 0x60, R164 ;  /* 0x000000600406c825 */ /* 0x000fe400078e00a4 */
[----:B----4-:R-:W-:Y:S02]  /*13fd0*/  @P1 LEA R8, P0, R148, UR8, 0x1 ;  /* 0x0000000894081c11 */ /* 0x010fe4000f8008ff */
        /* <DEDUP_REMOVED lines=20> */
.L_x_1052:
[----:B------:R-:W-:Y:S05]  /*14120*/  BSYNC B0 ;  /* 0x0000000000007941 */ /* 0x000fea0003800000 */
.L_x_1051:
[----:B----4-:R-:W-:Y:S01]  /*14130*/  LDSM.16.M88.4 R4, [R197] ;  /* 0x00000000c504783b */ /* 0x010fe20000000200 */
[----:B------:R-:W-:Y:S01]  /*14140*/  R2P PR, R62, 0x6 ;  /* 0x000000063e007804 */ /* 0x000fe20000000000 */
[C---:B------:R-:W-:Y:S02]  /*14150*/  VIADD R3, R196.reuse, 0x6000 ;  /* 0x00006000c4037836 */ /* 0x040fe40000000000 */
[----:B------:R-:W4:Y:S01]  /*14160*/  LDSM.16.M88.4 R12, [R196+0x6800] ;  /* 0x00680000c40c783b */ /* 0x000f220000000200 */
[----:B------:R-:W-:Y:S02]  /*14170*/  VIADD R194, R196, 0x6020 ;  /* 0x00006020c4c27836 */ /* 0x000fe40000000000 */
[--C-:B------:R-:W-:Y:S01]  /*14180*/  IMAD R195, R46, 0x2, R197.reuse ;  /* 0x000000022ec37824 */ /* 0x100fe200078e02c5 */
[----:B------:R-:W5:Y:S01]  /*14190*/  LDSM.16.M88.4 R20, [R196+0x6000] ;  /* 0x00600000c414783b */ /* 0x000f620000000200 */
[C---:B------:R-:W-:Y:S02]  /*141a0*/  IMAD R44, R45.reuse, 0x2, R197 ;  /* 0x000000022d2c7824 */ /* 0x040fe400078e02c5 */
[----:B------:R-:W-:Y:S01]  /*141b0*/  IMAD R193, R45, 0x2, R195 ;  /* 0x000000022dc17824 */ /* 0x000fe200078e02c3 */
[----:B------:R-:W2:Y:S02]  /*141c0*/  LDSM.16.M88.4 R64, [R196+0x7000] ;  /* 0x00700000c440783b */ /* 0x000ea40000000200 */
        /* <DEDUP_REMOVED lines=8> */
[----:B------:R-:W1:Y:S01]  /*14250*/  LDSM.16.M88.4 R8, [R194+0x800] ;  /* 0x00080000c208783b */ /* 0x000e620000000200 */
[----:B------:R-:W-:Y:S02]  /*14260*/  VIADD R183, R194, 0x2000 ;  /* 0x00002000c2b77836 */ /* 0x000fe40000000000 */
[----:B------:R-:W-:Y:S01]  /*14270*/  IMAD.IADD R191, R196, 0x1, R3 ;  /* 0x00000001c4bf7824 */ /* 0x000fe200078e0203 */
[----:B------:R-:W1:Y:S01]  /*14280*/  LDSM.16.M88.4 R28, [R194] ;  /* 0x00000000c21c783b */ /* 0x000e620000000200 */
[----:B------:R-:W-:-:S02]  /*14290*/  IMAD.IADD R184, R3, 0x1, R194 ;  /* 0x0000000103b87824 */ /* 0x000fc400078e02c2 */
[C---:B------:R-:W-:Y:S01]  /*142a0*/  VIADD R182, R194.reuse, 0x2800 ;  /* 0x00002800c2b67836 */ /* 0x040fe20000000000 */
[----:B------:R-:W1:Y:S01]  /*142b0*/  LDSM.16.M88.4 R40, [R194+0x1000] ;  /* 0x00100000c228783b */ /* 0x000e620000000200 */
[C---:B------:R-:W-:Y:S02]  /*142c0*/  VIADD R181, R194.reuse, 0x3000 ;  /* 0x00003000c2b57836 */ /* 0x040fe40000000000 */
[C---:B------:R-:W-:Y:S01]  /*142d0*/  VIADD R180, R194.reuse, 0x3800 ;  /* 0x00003800c2b47836 */ /* 0x040fe20000000000 */
[----:B------:R-:W1:Y:S01]  /*142e0*/  LDSM.16.M88.4 R80, [R194+0x1800] ;  /* 0x00180000c250783b */ /* 0x000e620000000200 */
[C---:B------:R-:W-:Y:S02]  /*142f0*/  VIADD R179, R194.reuse, 0x4000 ;  /* 0x00004000c2b37836 */ /* 0x040fe40000000000 */
[C---:B------:R-:W-:Y:S01]  /*14300*/  VIADD R178, R194.reuse, 0x4800 ;  /* 0x00004800c2b27836 */ /* 0x040fe20000000000 */
[----:B------:R-:W-:Y:S01]  /*14310*/  LDSM.16.M88.4 R52, [R44] ;  /* 0x000000002c34783b */ /* 0x000fe20000000200 */
[----:B------:R-:W-:-:S02]  /*14320*/  VIADD R177, R194, 0x5000 ;  /* 0x00005000c2b17836 */ /* 0x000fc40000000000 */
[----:B------:R-:W-:Y:S01]  /*14330*/  VIADD R176, R194, 0x5800 ;  /* 0x00005800c2b07836 */ /* 0x000fe20000000000 */
[C---:B----4-:R-:W-:Y:S01]  /*14340*/  HMMA.16816.F32 R16, R4.reuse, R12, RZ ;  /* 0x0000000c0410723c */ /* 0x050fe200000018ff */
[----:B------:R-:W4:Y:S04]  /*14350*/  LDSM.16.M88.4 R36, [R191+0x6000] ;  /* 0x00600000bf24783b */ /* 0x000f280000000200 */
[----:B------:R-:W4:Y:S01]  /*14360*/  LDSM.16.M88.4 R72, [R191+0x6800] ;  /* 0x00680000bf48783b */ /* 0x000f220000000200 */
[C---:B------:R-:W-:Y:S03]  /*14370*/  HMMA.16816.F32 R12, R4.reuse, R14, RZ ;  /* 0x0000000e040c723c */ /* 0x040fe600000018ff */
[----:B------:R-:W-:Y:S03]  /*14380*/  LDSM.16.M88.4 R48, [R184] ;  /* 0x00000000b830783b */ /* 0x000fe60000000200 */
[C---:B-----5:R-:W-:Y:S01]  /*14390*/  HMMA.16816.F32 R24, R4.reuse, R20, RZ ;  /* 0x000000140418723c */ /* 0x060fe200000018ff */
[----:B------:R-:W0:Y:S05]  /*143a0*/  LDGDEPBAR ;  /* 0x00000000000079af */ /* 0x000e2a0000000000 */
[C---:B------:R-:W-:Y:S06]  /*143b0*/  HMMA.16816.F32 R20, R4.reuse, R22, RZ ;  /* 0x000000160414723c */ /* 0x040fec00000018ff */
[C---:B--2---:R-:W-:Y:S06]  /*143c0*/  HMMA.16816.F32 R68, R4.reuse, R64, RZ ;  /* 0x000000400444723c */ /* 0x044fec00000018ff */
[C---:B------:R-:W-:Y:S06]  /*143d0*/  HMMA.16816.F32 R64, R4.reuse, R66, RZ ;  /* 0x000000420440723c */ /* 0x040fec00000018ff */
[C---:B---3--:R-:W-:Y:S06]  /*143e0*/  HMMA.16816.F32 R56, R4.reuse, R32, RZ ;  /* 0x000000200438723c */ /* 0x048fec00000018ff */
[----:B------:R-:W-:Y:S01]  /*143f0*/  HMMA.16816.F32 R4, R4, R34, RZ ;  /* 0x000000220404723c */ /* 0x000fe200000018ff */
[----:B------:R-:W2:Y:S05]  /*14400*/  LDSM.16.M88.4 R32, [R191+0x7000] ;  /* 0x00700000bf20783b */ /* 0x000eaa0000000200 */
[C---:B-1----:R-:W-:Y:S06]  /*14410*/  HMMA.16816.F32 R16, R76.reuse, R8, R16 ;  /* 0x000000084c10723c */ /* 0x042fec0000001810 */
[C---:B------:R-:W-:Y:S01]  /*14420*/  HMMA.16816.F32 R12, R76.reuse, R10, R12 ;  /* 0x0000000a4c0c723c */ /* 0x040fe2000000180c */
[----:B------:R-:W1:Y:S05]  /*14430*/  LDSM.16.M88.4 R8, [R191+0x7800] ;  /* 0x00780000bf08783b */ /* 0x000e6a0000000200 */
[C---:B------:R-:W-:Y:S06]  /*14440*/  HMMA.16816.F32 R24, R76.reuse, R28, R24 ;  /* 0x0000001c4c18723c */ /* 0x040fec0000001818 */
[C---:B------:R-:W-:Y:S01]  /*14450*/  HMMA.16816.F32 R20, R76.reuse, R30, R20 ;  /* 0x0000001e4c14723c */ /* 0x040fe20000001814 */
[----:B------:R-:W3:Y:S05]  /*14460*/  LDSM.16.M88.4 R28, [R193] ;  /* 0x00000000c11c783b */ /* 0x000eea0000000200 */
[C---:B------:R-:W-:Y:S06]  /*14470*/  HMMA.16816.F32 R68, R76.reuse, R40, R68 ;  /* 0x000000284c44723c */ /* 0x040fec0000001844 */
[C---:B------:R-:W-:Y:S01]  /*14480*/  HMMA.16816.F32 R64, R76.reuse, R42, R64 ;  /* 0x0000002a4c40723c */ /* 0x040fe20000001840 */
[----:B------:R-:W5:Y:S05]  /*14490*/  LDSM.16.M88.4 R40, [R184+0x800] ;  /* 0x00080000b828783b */ /* 0x000f6a0000000200 */
[C---:B------:R-:W-:Y:S06]  /*144a0*/  HMMA.16816.F32 R56, R76.reuse, R80, R56 ;  /* 0x000000504c38723c */ /* 0x040fec0000001838 */
[----:B------:R-:W-:Y:S01]  /*144b0*/  HMMA.16816.F32 R4, R76, R82, R4 ;  /* 0x000000524c04723c */ /* 0x000fe20000001804 */
[----:B------:R-:W-:Y:S04]  /*144c0*/  LDSM.16.M88.4 R80, [R197+0x2000] ;  /* 0x00200000c550783b */ /* 0x000fe80000000200 */
[----:B------:R-:W-:Y:S01]  /*144d0*/  LDSM.16.M88.4 R76, [R196+0x9000] ;  /* 0x00900000c44c783b */ /* 0x000fe20000000200 */
[C---:B----4-:R-:W-:Y:S06]  /*144e0*/  HMMA.16816.F32 R24, R52.reuse, R36, R24 ;  /* 0x000000243418723c */ /* 0x050fec0000001818 */
[C---:B------:R-:W-:Y:S01]  /*144f0*/  HMMA.16816.F32 R20, R52.reuse, R38, R20 ;  /* 0x000000263414723c */ /* 0x040fe20000001814 */
[----:B------:R-:W4:Y:S05]  /*14500*/  LDSM.16.M88.4 R36, [R184+0x1000] ;  /* 0x00100000b824783b */ /* 0x000f2a0000000200 */
[C---:B------:R-:W-:Y:S06]  /*14510*/  HMMA.16816.F32 R16, R52.reuse, R72, R16 ;  /* 0x000000483410723c */ /* 0x040fec0000001810 */
[C---:B------:R-:W-:Y:S01]  /*14520*/  HMMA.16816.F32 R12, R52.reuse, R74, R12 ;  /* 0x0000004a340c723c */ /* 0x040fe2000000180c */
[----:B------:R-:W-:Y:S05]  /*14530*/  LDSM.16.M88.4 R72, [R196+0x9800] ;  /* 0x00980000c448783b */ /* 0x000fea0000000200 */
[C---:B--2---:R-:W-:Y:S06]  /*14540*/  HMMA.16816.F32 R68, R52.reuse, R32, R68 ;  /* 0x000000203444723c */ /* 0x044fec0000001844 */
[C---:B------:R-:W-:Y:S01]  /*14550*/  HMMA.16816.F32 R64, R52.reuse, R34, R64 ;  /* 0x000000223440723c */ /* 0x040fe20000001840 */
[----:B------:R-:W2:Y:S05]  /*14560*/  LDSM.16.M88.4 R32, [R184+0x1800] ;  /* 0x00180000b820783b */ /* 0x000eaa0000000200 */
[C---:B-1----:R-:W-:Y:S06]  /*14570*/  HMMA.16816.F32 R56, R52.reuse, R8, R56 ;  /* 0x000000083438723c */ /* 0x042fec0000001838 */
[----:B------:R-:W-:Y:S01]  /*14580*/  HMMA.16816.F32 R52, R52, R10, R4 ;  /* 0x0000000a3434723c */ /* 0x000fe20000001804 */
[----:B------:R-:W1:Y:S04]  /*14590*/  LDSM.16.M88.4 R8, [R196+0x8000] ;  /* 0x00800000c408783b */ /* 0x000e680000000200 */
[----:B------:R-:W1:Y:S01]  /*145a0*/  LDSM.16.M88.4 R4, [R196+0x8800] ;  /* 0x00880000c404783b */ /* 0x000e620000000200 */
[C---:B---3--:R-:W-:Y:S06]  /*145b0*/  HMMA.16816.F32 R24, R28.reuse, R48, R24 ;  /* 0x000000301c18723c */ /* 0x048fec0000001818 */
[C---:B------:R-:W-:Y:S01]  /*145c0*/  HMMA.16816.F32 R20, R28.reuse, R50, R20 ;  /* 0x000000321c14723c */ /* 0x040fe20000001814 */
[----:B------:R-:W-:Y:S05]  /*145d0*/  LDSM.16.M88.4 R48, [R195+0x2000] ;  /* 0x00200000c330783b */ /* 0x000fea0000000200 */
[C---:B-----5:R-:W-:Y:S06]  /*145e0*/  HMMA.16816.F32 R16, R28.reuse, R40, R16 ;  /* 0x000000281c10723c */ /* 0x060fec0000001810 */
[C---:B------:R-:W-:Y:S01]  /*145f0*/  HMMA.16816.F32 R12, R28.reuse, R42, R12 ;  /* 0x0000002a1c0c723c */ /* 0x040fe2000000180c */
[----:B------:R-:W3:Y:S05]  /*14600*/  LDSM.16.M88.4 R40, [R194+0x2000] ;  /* 0x00200000c228783b */ /* 0x000eea0000000200 */
[C---:B----4-:R-:W-:Y:S06]  /*14610*/  HMMA.16816.F32 R68, R28.reuse, R36, R68 ;  /* 0x000000241c44723c */ /* 0x050fec0000001844 */
[C---:B------:R-:W-:Y:S01]  /*14620*/  HMMA.16816.F32 R64, R28.reuse, R38, R64 ;  /* 0x000000261c40723c */ /* 0x040fe20000001840 */
[----:B------:R-:W4:Y:S05]  /*14630*/  LDSM.16.M88.4 R36, [R194+0x2800] ;  /* 0x00280000c224783b */ /* 0x000f2a0000000200 */
[C---:B--2---:R-:W-:Y:S06]  /*14640*/  HMMA.16816.F32 R56, R28.reuse, R32, R56 ;  /* 0x000000201c38723c */ /* 0x044fec0000001838 */
[----:B------:R-:W-:Y:S01]  /*14650*/  HMMA.16816.F32 R52, R28, R34, R52 ;  /* 0x000000221c34723c */ /* 0x000fe20000001834 */
[----:B------:R-:W2:Y:S04]  /*14660*/  LDSM.16.M88.4 R32, [R194+0x3000] ;  /* 0x00300000c220783b */ /* 0x000ea80000000200 */
[----:B------:R-:W5:Y:S01]  /*14670*/  LDSM.16.M88.4 R28, [R194+0x3800] ;  /* 0x00380000c21c783b */ /* 0x000f620000000200 */
[C---:B-1----:R-:W-:Y:S06]  /*14680*/  HMMA.16816.F32 R24, R80.reuse, R8, R24 ;  /* 0x000000085018723c */ /* 0x042fec0000001818 */
[C---:B------:R-:W-:Y:S01]  /*14690*/  HMMA.16816.F32 R20, R80.reuse, R10, R20 ;  /* 0x0000000a5014723c */ /* 0x040fe20000001814 */
[----:B------:R-:W-:Y:S05]  /*146a0*/  LDSM.16.M88.4 R8, [R44+0x2000] ;  /* 0x002000002c08783b */ /* 0x000fea0000000200 */
[C---:B------:R-:W-:Y:S06]  /*146b0*/  HMMA.16816.F32 R16, R80.reuse, R4, R16 ;  /* 0x000000045010723c */ /* 0x040fec0000001810 */
[C---:B------:R-:W-:Y:S01]  /*146c0*/  HMMA.16816.F32 R12, R80.reuse, R6, R12 ;  /* 0x00000006500c723c */ /* 0x040fe2000000180c */
[----:B------:R-:W1:Y:S05]  /*146d0*/  LDSM.16.M88.4 R4, [R191+0x8000] ;  /* 0x00800000bf04783b */ /* 0x000e6a0000000200 */
[C---:B------:R-:W-:Y:S06]  /*146e0*/  HMMA.16816.F32 R68, R80.reuse, R76, R68 ;  /* 0x0000004c5044723c */ /* 0x040fec0000001844 */
[C---:B------:R-:W-:Y:S01]  /*146f0*/  HMMA.16816.F32 R64, R80.reuse, R78, R64 ;  /* 0x0000004e5040723c */ /* 0x040fe20000001840 */
[----:B------:R-:W-:Y:S05]  /*14700*/  LDSM.16.M88.4 R76, [R191+0x9000] ;  /* 0x00900000bf4c783b */ /* 0x000fea0000000200 */
[C---:B------:R-:W-:Y:S06]  /*14710*/  HMMA.16816.F32 R56, R80.reuse, R72, R56 ;  /* 0x000000485038723c */ /* 0x040fec0000001838 */
[----:B------:R-:W-:Y:S01]  /*14720*/  HMMA.16816.F32 R72, R80, R74, R52 ;  /* 0x0000004a5048723c */ /* 0x000fe20000001834 */
[----:B------:R-:W1:Y:S04]  /*14730*/  LDSM.16.M88.4 R52, [R191+0x8800] ;  /* 0x00880000bf34783b */ /* 0x000e680000000200 */
[----:B------:R-:W1:Y:S01]  /*14740*/  LDSM.16.M88.4 R80, [R191+0x9800] ;  /* 0x00980000bf50783b */ /* 0x000e620000000200 */
[C---:B---3--:R-:W-:Y:S06]  /*14750*/  HMMA.16816.F32 R24, R48.reuse, R40, R24 ;  /* 0x000000283018723c */ /* 0x048fec0000001818 */
[C---:B------:R-:W-:Y:S01]  /*14760*/  HMMA.16816.F32 R20, R48.reuse, R42, R20 ;  /* 0x0000002a3014723c */ /* 0x040fe20000001814 */
[----:B------:R-:W-:Y:S05]  /*14770*/  LDSM.16.M88.4 R40, [R193+0x2000] ;  /* 0x00200000c128783b */ /* 0x000fea0000000200 */
[C---:B----4-:R-:W-:Y:S06]  /*14780*/  HMMA.16816.F32 R16, R48.reuse, R36, R16 ;  /* 0x000000243010723c */ /* 0x050fec0000001810 */
[C---:B------:R-:W-:Y:S01]  /*14790*/  HMMA.16816.F32 R12, R48.reuse, R38, R12 ;  /* 0x00000026300c723c */ /* 0x040fe2000000180c */
[----:B------:R-:W3:Y:S05]  /*147a0*/  LDSM.16.M88.4 R36, [R184+0x2000] ;  /* 0x00200000b824783b */ /* 0x000eea0000000200 */
[C---:B--2---:R-:W-:Y:S06]  /*147b0*/  HMMA.16816.F32 R68, R48.reuse, R32, R68 ;  /* 0x000000203044723c */ /* 0x044fec0000001844 */
[C---:B------:R-:W-:Y:S01]  /*147c0*/  HMMA.16816.F32 R64, R48.reuse, R34, R64 ;  /* 0x000000223040723c */ /* 0x040fe20000001840 */
[----:B------:R-:W-:Y:S05]  /*147d0*/  LDSM.16.M88.4 R32, [R184+0x3000] ;  /* 0x00300000b820783b */ /* 0x000fea0000000200 */
[C---:B-----5:R-:W-:Y:S06]  /*147e0*/  HMMA.16816.F32 R56, R48.reuse, R28, R56 ;  /* 0x0000001c3038723c */ /* 0x060fec0000001838 */
[----:B------:R-:W-:Y:S01]  /*147f0*/  HMMA.16816.F32 R72, R48, R30, R72 ;  /* 0x0000001e3048723c */ /* 0x000fe20000001848 */
[----:B------:R-:W2:Y:S04]  /*14800*/  LDSM.16.M88.4 R28, [R184+0x2800] ;  /* 0x00280000b81c783b */ /* 0x000ea80000000200 */
[----:B------:R-:W-:Y:S01]  /*14810*/  LDSM.16.M88.4 R48, [R196+0xa000] ;  /* 0x00a00000c430783b */ /* 0x000fe20000000200 */
[C---:B-1----:R-:W-:Y:S06]  /*14820*/  HMMA.16816.F32 R24, R8.reuse, R4, R24 ;  /* 0x000000040818723c */ /* 0x042fec0000001818 */
[C---:B------:R-:W-:Y:S01]  /*14830*/  HMMA.16816.F32 R20, R8.reuse, R6, R20 ;  /* 0x000000060814723c */ /* 0x040fe20000001814 */
[----:B------:R-:W1:Y:S05]  /*14840*/  LDSM.16.M88.4 R4, [R184+0x3800] ;  /* 0x00380000b804783b */ /* 0x000e6a0000000200 */
        /* <DEDUP_REMOVED lines=9> */
[C---:B---3--:R-:W-:Y:S06]  /*148e0*/  HMMA.16816.F32 R24, R40.reuse, R36, R24 ;  /* 0x000000242818723c */ /* 0x048fec0000001818 */
[C---:B------:R-:W-:Y:S01]  /*148f0*/  HMMA.16816.F32 R20, R40.reuse, R38, R20 ;  /* 0x000000262814723c */ /* 0x040fe20000001814 */
[----:B------:R-:W3:Y:S05]  /*14900*/  LDSM.16.M88.4 R36, [R196+0xb000] ;  /* 0x00b00000c424783b */ /* 0x000eea0000000200 */
[C---:B--2---:R-:W-:Y:S06]  /*14910*/  HMMA.16816.F32 R16, R40.reuse, R28, R16 ;  /* 0x0000001c2810723c */ /* 0x044fec0000001810 */
[C---:B------:R-:W-:Y:S01]  /*14920*/  HMMA.16816.F32 R12, R40.reuse, R30, R12 ;  /* 0x0000001e280c723c */ /* 0x040fe2000000180c */
[----:B------:R-:W-:Y:S05]  /*14930*/  LDSM.16.M88.4 R28, [R196+0xb800] ;  /* 0x00b80000c41c783b */ /* 0x000fea0000000200 */
[C---:B------:R-:W-:Y:S01]  /*14940*/  HMMA.16816.F32 R80, R40.reuse, R32, R68 ;  /* 0x000000202850723c */ /* 0x040fe20000001844 */
[----:B------:R-:W2:Y:S05]  /*14950*/  LDSM.16.M88.4 R68, [R194+0x4000] ;  /* 0x00400000c244783b */ /* 0x000eaa0000000200 */
[C---:B------:R-:W-:Y:S01]  /*14960*/  HMMA.16816.F32 R64, R40.reuse, R34, R64 ;  /* 0x000000222840723c */ /* 0x040fe20000001840 */
[----:B------:R-:W2:Y:S05]  /*14970*/  LDSM.16.M88.4 R32, [R194+0x4800] ;  /* 0x00480000c220783b */ /* 0x000eaa0000000200 */
[C---:B-1----:R-:W-:Y:S06]  /*14980*/  HMMA.16816.F32 R56, R40.reuse, R4, R56 ;  /* 0x000000042838723c */ /* 0x042fec0000001838 */
[----:B------:R-:W-:Y:S01]  /*14990*/  HMMA.16816.F32 R72, R40, R6, R72 ;  /* 0x000000062848723c */ /* 0x000fe20000001848 */
[----:B------:R-:W1:Y:S04]  /*149a0*/  LDSM.16.M88.4 R4, [R194+0x5000] ;  /* 0x00500000c204783b */ /* 0x000e680000000200 */
[----:B------:R-:W-:Y:S01]  /*149b0*/  LDSM.16.M88.4 R40, [R194+0x5800] ;  /* 0x00580000c228783b */ /* 0x000fe20000000200 */
[C---:B----4-:R-:W-:Y:S06]  /*149c0*/  HMMA.16816.F32 R24, R52.reuse, R48, R24 ;  /* 0x000000303418723c */ /* 0x050fec0000001818 */
[C---:B------:R-:W-:Y:S01]  /*149d0*/  HMMA.16816.F32 R20, R52.reuse, R50, R20 ;  /* 0x000000323414723c */ /* 0x040fe20000001814 */
[----:B------:R-:W-:Y:S05]  /*149e0*/  LDSM.16.M88.4 R48, [R191+0xa800] ;  /* 0x00a80000bf30783b */ /* 0x000fea0000000200 */
[C---:B-----5:R-:W-:Y:S06]  /*149f0*/  HMMA.16816.F32 R16, R52.reuse, R8, R16 ;  /* 0x000000083410723c */ /* 0x060fec0000001810 */
[C---:B------:R-:W-:Y:S01]  /*14a00*/  HMMA.16816.F32 R12, R52.reuse, R10, R12 ;  /* 0x0000000a340c723c */ /* 0x040fe2000000180c */
[----:B------:R-:W-:Y:S05]  /*14a10*/  LDSM.16.M88.4 R8, [R191+0xa000] ;  /* 0x00a00000bf08783b */ /* 0x000fea0000000200 */
[C---:B---3--:R-:W-:Y:S06]  /*14a20*/  HMMA.16816.F32 R80, R52.reuse, R36, R80 ;  /* 0x000000243450723c */ /* 0x048fec0000001850 */
[----:B------:R-:W-:Y:S01]  /*14a30*/  HMMA.16816.F32 R64, R52, R38, R64 ;  /* 0x000000263440723c */ /* 0x000fe20000001840 */
[----:B------:R-:W3:Y:S05]  /*14a40*/  LDSM.16.M88.4 R36, [R44+0x4000] ;  /* 0x004000002c24783b */ /* 0x000eea0000000200 */
[C---:B--2---:R-:W-:Y:S06]  /*14a50*/  HMMA.16816.F32 R24, R76.reuse, R68, R24 ;  /* 0x000000444c18723c */ /* 0x044fec0000001818 */
[C---:B------:R-:W-:Y:S06]  /*14a60*/  HMMA.16816.F32 R20, R76.reuse, R70, R20 ;  /* 0x000000464c14723c */ /* 0x040fec0000001814 */
[C---:B------:R-:W-:Y:S06]  /*14a70*/  HMMA.16816.F32 R16, R76.reuse, R32, R16 ;  /* 0x000000204c10723c */ /* 0x040fec0000001810 */
[C---:B------:R-:W-:Y:S01]  /*14a80*/  HMMA.16816.F32 R12, R76.reuse, R34, R12 ;  /* 0x000000224c0c723c */ /* 0x040fe2000000180c */
[----:B------:R-:W-:Y:S05]  /*14a90*/  LDSM.16.M88.4 R32, [R193+0x4000] ;  /* 0x00400000c120783b */ /* 0x000fea0000000200 */
[C---:B-1----:R-:W-:Y:S06]  /*14aa0*/  HMMA.16816.F32 R80, R76.reuse, R4, R80 ;  /* 0x000000044c50723c */ /* 0x042fec0000001850 */
[----:B------:R-:W-:Y:S01]  /*14ab0*/  HMMA.16816.F32 R64, R76, R6, R64 ;  /* 0x000000064c40723c */ /* 0x000fe20000001840 */
[----:B------:R-:W1:Y:S05]  /*14ac0*/  LDSM.16.M88.4 R4, [R184+0x4000] ;  /* 0x00400000b804783b */ /* 0x000e6a0000000200 */
[C---:B------:R-:W-:Y:S06]  /*14ad0*/  HMMA.16816.F32 R56, R52.reuse, R28, R56 ;  /* 0x0000001c3438723c */ /* 0x040fec0000001838 */
[----:B------:R-:W-:Y:S01]  /*14ae0*/  HMMA.16816.F32 R72, R52, R30, R72 ;  /* 0x0000001e3448723c */ /* 0x000fe20000001848 */
[----:B------:R-:W2:Y:S04]  /*14af0*/  LDSM.16.M88.4 R52, [R191+0xb800] ;  /* 0x00b80000bf34783b */ /* 0x000ea80000000200 */
[----:B------:R-:W4:Y:S01]  /*14b00*/  LDSM.16.M88.4 R28, [R191+0xb000] ;  /* 0x00b00000bf1c783b */ /* 0x000f220000000200 */
[C---:B---3--:R-:W-:Y:S06]  /*14b10*/  HMMA.16816.F32 R24, R36.reuse, R8, R24 ;  /* 0x000000082418723c */ /* 0x048fec0000001818 */
[----:B------:R-:W-:Y:S01]  /*14b20*/  HMMA.16816.F32 R20, R36, R10, R20 ;  /* 0x0000000a2414723c */ /* 0x000fe20000001814 */
[----:B------:R-:W-:Y:S05]  /*14b30*/  LDSM.16.M88.4 R8, [R184+0x5000] ;  /* 0x00500000b808783b */ /* 0x000fea0000000200 */
[C---:B------:R-:W-:Y:S06]  /*14b40*/  HMMA.16816.F32 R56, R76.reuse, R40, R56 ;  /* 0x000000284c38723c */ /* 0x040fec0000001838 */
[----:B------:R-:W-:Y:S01]  /*14b50*/  HMMA.16816.F32 R72, R76, R42, R72 ;  /* 0x0000002a4c48723c */ /* 0x000fe20000001848 */
[----:B------:R-:W3:Y:S05]  /*14b60*/  LDSM.16.M88.4 R40, [R184+0x4800] ;  /* 0x00480000b828783b */ /* 0x000eea0000000200 */
[C---:B-1----:R-:W-:Y:S06]  /*14b70*/  HMMA.16816.F32 R24, R32.reuse, R4, R24 ;  /* 0x000000042018723c */ /* 0x042fec0000001818 */
[----:B------:R-:W-:Y:S01]  /*14b80*/  HMMA.16816.F32 R20, R32, R6, R20 ;  /* 0x000000062014723c */ /* 0x000fe20000001814 */
[----:B------:R-:W1:Y:S01]  /*14b90*/  LDSM.16.M88.4 R4, [R184+0x5800] ;  /* 0x00580000b804783b */ /* 0x000e620000000200 */
[----:B------:R-:W-:-:S04]  /*14ba0*/  DEPBAR.LE SB0, 0x0 ;  /* 0x000080000000791a */ /* 0x000fc80000000000 */
[C---:B------:R-:W-:Y:S06]  /*14bb0*/  HMMA.16816.F32 R16, R36.reuse, R48, R16 ;  /* 0x000000302410723c */ /* 0x040fec0000001810 */
[C---:B------:R-:W-:Y:S06]  /*14bc0*/  HMMA.16816.F32 R12, R36.reuse, R50, R12 ;  /* 0x00000032240c723c */ /* 0x040fec000000180c */
[C---:B--2---:R-:W-:Y:S06]  /*14bd0*/  HMMA.16816.F32 R56, R36.reuse, R52, R56 ;  /* 0x000000342438723c */ /* 0x044fec0000001838 */
[C---:B----4-:R-:W-:Y:S06]  /*14be0*/  HMMA.16816.F32 R80, R36.reuse, R28, R80 ;  /* 0x0000001c2450723c */ /* 0x050fec0000001850 */
[----:B------:R-:W-:Y:S01]  /*14bf0*/  HMMA.16816.F32 R64, R36, R30, R64 ;  /* 0x0000001e2440723c */ /* 0x000fe20000001840 */
[----:B------:R-:W-:-:S05]  /*14c00*/  IMAD.SHL.U32 R28, R60, 0x2, RZ ;  /* 0x000000023c1c7824 */ /* 0x000fca00078e00ff */
[----:B------:R-:W-:Y:S01]  /*14c10*/  LOP3.LUT R28, R28, 0x6, RZ, 0xc0, !PT ;  /* 0x000000061c1c7812 */ /* 0x000fe200078ec0ff */
[----:B------:R-:W-:Y:S04]  /*14c20*/  HMMA.16816.F32 R72, R36, R54, R72 ;  /* 0x000000362448723c */ /* 0x000fe80000001848 */
[----:B------:R-:W-:Y:S02]  /*14c30*/  IMAD R3, R133, 0x40, R28 ;  /* 0x0000004085037824 */ /* 0x000fe400078e021c */
[----:B---3--:R-:W-:Y:S02]  /*14c40*/  HMMA.16816.F32 R16, R32, R40, R16 ;  /* 0x000000282010723c */ /* 0x008fe40000001810 */
[C---:B------:R-:W-:Y:S02]  /*14c50*/  VIADD R28, R3.reuse, 0xffffffc1 ;  /* 0xffffffc1031c7836 */ /* 0x040fe40000000000 */
[----:B------:R-:W-:-:S02]  /*14c60*/  VIADD R30, R3, 0xffffffc0 ;  /* 0xffffffc0031e7836 */ /* 0x000fc40000000000 */
[C---:B------:R-:W-:Y:S01]  /*14c70*/  HMMA.16816.F32 R12, R32.reuse, R42, R12 ;  /* 0x0000002a200c723c */ /* 0x040fe2000000180c */
[-C--:B------:R-:W-:Y:S01]  /*14c80*/  ISETP.GE.AND P2, PT, R28, R61.reuse, PT ;  /* 0x0000003d1c00720c */ /* 0x080fe20003f46270 */
[C---:B------:R-:W-:Y:S01]  /*14c90*/  VIADD R28, R3.reuse, 0xffffffd1 ;  /* 0xffffffd1031c7836 */ /* 0x040fe20000000000 */
[-C--:B------:R-:W-:Y:S01]  /*14ca0*/  ISETP.GE.AND P4, PT, R30, R61.reuse, PT ;  /* 0x0000003d1e00720c */ /* 0x080fe20003f86270 */
[C---:B------:R-:W-:Y:S02]  /*14cb0*/  VIADD R38, R3.reuse, 0xffffffc8 ;  /* 0xffffffc803267836 */ /* 0x040fe40000000000 */
[C---:B-1----:R-:W-:Y:S01]  /*14cc0*/  HMMA.16816.F32 R56, R32.reuse, R4, R56 ;  /* 0x000000042038723c */ /* 0x042fe20000001838 */
[C---:B------:R-:W-:Y:S01]  /*14cd0*/  VIADD R30, R3.reuse, 0xffffffd0 ;  /* 0xffffffd0031e7836 */ /* 0x040fe20000000000 */
[-C--:B------:R-:W-:Y:S01]  /*14ce0*/  ISETP.GE.AND P5, PT, R28, R61.reuse, PT ;  /* 0x0000003d1c00720c */ /* 0x080fe20003fa6270 */
[C---:B------:R-:W-:Y:S01]  /*14cf0*/  VIADD R28, R3.reuse, 0xffffffd8 ;  /* 0xffffffd8031c7836 */ /* 0x040fe20000000000 */
[-C--:B------:R-:W-:Y:S01]  /*14d00*/  ISETP.GE.AND P1, PT, R38, R61.reuse, PT ;  /* 0x0000003d2600720c */ /* 0x080fe20003f26270 */
[C---:B------:R-:W-:Y:S01]  /*14d10*/  VIADD R36, R3.reuse, 0xffffffc9 ;  /* 0xffffffc903247836 */ /* 0x040fe20000000000 */
[C---:B------:R-:W-:Y:S01]  /*14d20*/  HMMA.16816.F32 R80, R32.reuse, R8, R80 ;  /* 0x000000082050723c */ /* 0x040fe20000001850 */
[-C--:B------:R-:W-:Y:S01]  /*14d30*/  ISETP.GE.AND P6, PT, R30, R61.reuse, PT ;  /* 0x0000003d1e00720c */ /* 0x080fe20003fc6270 */
[C---:B------:R-:W-:Y:S01]  /*14d40*/  VIADD R40, R3.reuse, 0xffffffd9 ;  /* 0xffffffd903287836 */ /* 0x040fe20000000000 */
[----:B------:R-:W-:Y:S01]  /*14d50*/  FSEL R30, R26, -INF , !P4 ;  /* 0xff8000001a1e7808 */ /* 0x000fe20006000000 */
[C---:B------:R-:W-:Y:S01]  /*14d60*/  VIADD R4, R3.reuse, 0xfffffff0 ;  /* 0xfffffff003047836 */ /* 0x040fe20000000000 */
[----:B------:R-:W-:Y:S01]  /*14d70*/  FSEL R38, R24, -INF , !P4 ;  /* 0xff80000018267808 */ /* 0x000fe20006000000 */
[C---:B------:R-:W-:Y:S01]  /*14d80*/  HMMA.16816.F32 R64, R32.reuse, R10, R64 ;  /* 0x0000000a2040723c */ /* 0x040fe20000001840 */
[-C--:B------:R-:W-:Y:S01]  /*14d90*/  ISETP.GE.AND P4, PT, R28, R61.reuse, PT ;  /* 0x0000003d1c00720c */ /* 0x080fe20003f86270 */
[C---:B------:R-:W-:Y:S01]  /*14da0*/  VIADD R24, R3.reuse, 0xffffffe0 ;  /* 0xffffffe003187836 */ /* 0x040fe20000000000 */
[----:B------:R-:W-:Y:S01]  /*14db0*/  FSEL R26, R22, -INF , !P1 ;  /* 0xff800000161a7808 */ /* 0x000fe20004800000 */
[C---:B------:R-:W-:Y:S01]  /*14dc0*/  VIADD R8, R3.reuse, 0xffffffe1 ;  /* 0xffffffe103087836 */ /* 0x040fe20000000000 */
[----:B------:R-:W-:Y:S01]  /*14dd0*/  ISETP.GE.AND P0, PT, R36, R61, PT ;  /* 0x0000003d2400720c */ /* 0x000fe20003f06270 */
[----:B------:R-:W-:Y:S01]  /*14de0*/  HMMA.16816.F32 R72, R32, R6, R72 ;  /* 0x000000062048723c */ /* 0x000fe20000001848 */
[----:B------:R-:W-:Y:S01]  /*14df0*/  VIADD R10, R3, 0xffffffe8 ;  /* 0xffffffe8030a7836 */ /* 0x000fe20000000000 */
[----:B------:R-:W-:-:S02]  /*14e00*/  FSEL R18, R18, -INF , !P6 ;  /* 0xff80000012127808 */ /* 0x000fc40007000000 */
[----:B------:R-:W-:Y:S01]  /*14e10*/  FSEL R22, R16, -INF , !P6 ;  /* 0xff80000010167808 */ /* 0x000fe20007000000 */
[----:B------:R-:W-:Y:S01]  /*14e20*/  BAR.SYNC.DEFER_BLOCKING 0x0 ;  /* 0x0000000000007b1d */ /* 0x000fe20000010000 */
[----:B------:R-:W-:Y:S01]  /*14e30*/  ISETP.GE.AND P6, PT, R10, R61, PT ;  /* 0x0000003d0a00720c */ /* 0x000fe20003fc6270 */
[----:B------:R-:W-:Y:S01]  /*14e40*/  VIADD R6, R3, 0xfffffff8 ;  /* 0xfffffff803067836 */ /* 0x000fe20000000000 */
[----:B------:R-:W-:Y:S02]  /*14e50*/  FSEL R28, R27, -INF , !P2 ;  /* 0xff8000001b1c7808 */ /* 0x000fe40005000000 */
[----:B------:R-:W-:Y:S02]  /*14e60*/  FSEL R36, R25, -INF , !P2 ;  /* 0xff80000019247808 */ /* 0x000fe40005000000 */
[----:B------:R-:W-:Y:S02]  /*14e70*/  FSEL R42, R20, -INF , !P1 ;  /* 0xff800000142a7808 */ /* 0x000fe40004800000 */
[----:B------:R-:W-:-:S02]  /*14e80*/  FSEL R10, R14, -INF , !P4 ;  /* 0xff8000000e0a7808 */ /* 0x000fc40006000000 */
[----:B------:R-:W-:Y:S02]  /*14e90*/  FSEL R12, R12, -INF , !P4 ;  /* 0xff8000000c0c7808 */ /* 0x000fe40006000000 */
[-C--:B------:R-:W-:Y:S02]  /*14ea0*/  ISETP.GE.AND P2, PT, R40, R61.reuse, PT ;  /* 0x0000003d2800720c */ /* 0x080fe40003f46270 */
[-C--:B------:R-:W-:Y:S02]  /*14eb0*/  ISETP.GE.AND P1, PT, R24, R61.reuse, PT ;  /* 0x0000003d1800720c */ /* 0x080fe40003f26270 */
[----:B------:R-:W-:Y:S01]  /*14ec0*/  ISETP.GE.AND P4, PT, R4, R61, PT ;  /* 0x0000003d0400720c */ /* 0x000fe20003f86270 */
[----:B------:R-:W-:Y:S01]  /*14ed0*/  VIADD R4, R3, 0xfffffff1 ;  /* 0xfffffff103047836 */ /* 0x000fe20000000000 */
[----:B------:R-:W-:Y:S02]  /*14ee0*/  FSEL R24, R23, -INF , !P0 ;  /* 0xff80000017187808 */ /* 0x000fe40004000000 */
[----:B------:R-:W-:-:S02]  /*14ef0*/  FSEL R40, R21, -INF , !P0 ;  /* 0xff80000015287808 */ /* 0x000fc40004000000 */
[----:B------:R-:W-:Y:S01]  /*14f00*/  ISETP.GE.AND P0, PT, R8, R61, PT ;  /* 0x0000003d0800720c */ /* 0x000fe20003f06270 */
[----:B------:R-:W-:Y:S01]  /*14f10*/  VIADD R8, R3, 0xffffffe9 ;  /* 0xffffffe903087836 */ /* 0x000fe20000000000 */
[----:B------:R-:W-:Y:S02]  /*14f20*/  FSEL R170, R58, -INF , !P4 ;  /* 0xff8000003aaa7808 */ /* 0x000fe40006000000 */
[----:B------:R-:W-:Y:S02]  /*14f30*/  FSEL R210, R56, -INF , !P4 ;  /* 0xff80000038d27808 */ /* 0x000fe40006000000 */
[----:B------:R-:W-:Y:S02]  /*14f40*/  ISETP.GE.AND P4, PT, R133, 0x2, PT ;  /* 0x000000028500780c */ /* 0x000fe40003f86270 */
[----:B------:R-:W-:Y:S02]  /*14f50*/  FSEL R16, R19, -INF , !P5 ;  /* 0xff80000013107808 */ /* 0x000fe40006800000 */
[----:B------:R-:W-:-:S02]  /*14f60*/  FSEL R20, R17, -INF , !P5 ;  /* 0xff80000011147808 */ /* 0x000fc40006800000 */
[-C--:B------:R-:W-:Y:S02]  /*14f70*/  ISETP.GE.AND P5, PT, R8, R61.reuse, PT ;  /* 0x0000003d0800720c */ /* 0x080fe40003fa6270 */
[----:B------:R-:W-:Y:S02]  /*14f80*/  FSEL R8, R15, -INF , !P2 ;  /* 0xff8000000f087808 */ /* 0x000fe40005000000 */
[----:B------:R-:W-:Y:S02]  /*14f90*/  FSEL R14, R13, -INF , !P2 ;  /* 0xff8000000d0e7808 */ /* 0x000fe40005000000 */
[----:B------:R-:W-:Y:S01]  /*14fa0*/  ISETP.GE.AND P2, PT, R4, R61, PT ;  /* 0x0000003d0400720c */ /* 0x000fe20003f46270 */
[----:B------:R-:W-:Y:S01]  /*14fb0*/  VIADD R4, R3, 0xfffffff9 ;  /* 0xfffffff903047836 */ /* 0x000fe20000000000 */
[----:B------:R-:W-:Y:S02]  /*14fc0*/  FSEL R158, R82, -INF , !P1 ;  /* 0xff800000529e7808 */ /* 0x000fe40004800000 */
[----:B------:R-:W-:-:S02]  /*14fd0*/  FSEL R154, R80, -INF , !P1 ;  /* 0xff800000509a7808 */ /* 0x000fc40004800000 */
[----:B------:R-:W-:Y:S02]  /*14fe0*/  FSEL R214, R83, -INF , !P0 ;  /* 0xff80000053d67808 */ /* 0x000fe40004000000 */
[----:B------:R-:W-:Y:S02]  /*14ff0*/  FSEL R218, R81, -INF , !P0 ;  /* 0xff80000051da7808 */ /* 0x000fe40004000000 */
[-C--:B------:R-:W-:Y:S02]  /*15000*/  ISETP.GE.AND P1, PT, R6, R61.reuse, PT ;  /* 0x0000003d0600720c */ /* 0x080fe40003f26270 */
[----:B------:R-:W-:Y:S02]  /*15010*/  ISETP.GE.AND P0, PT, R4, R61, PT ;  /* 0x0000003d0400720c */ /* 0x000fe40003f06270 */
[----:B------:R-:W-:Y:S02]  /*15020*/  FSEL R166, R66, -INF , !P6 ;  /* 0xff80000042a67808 */ /* 0x000fe40007000000 */
[----:B------:R-:W-:-:S02]  /*15030*/  FSEL R156, R64, -INF , !P6 ;  /* 0xff800000409c7808 */ /* 0x000fc40007000000 */
[----:B------:R-:W-:Y:S02]  /*15040*/  FSEL R212, R67, -INF , !P5 ;  /* 0xff80000043d47808 */ /* 0x000fe40006800000 */
[----:B------:R-:W-:Y:S02]  /*15050*/  FSEL R216, R65, -INF , !P5 ;  /* 0xff80000041d87808 */ /* 0x000fe40006800000 */
[----:B------:R-:W-:Y:S02]  /*15060*/  FSEL R168, R59, -INF , !P2 ;  /* 0xff8000003ba87808 */ /* 0x000fe40005000000 */
[----:B------:R-:W-:Y:S02]  /*15070*/  FSEL R174, R57, -INF , !P2 ;  /* 0xff80000039ae7808 */ /* 0x000fe40005000000 */
[----:B------:R-:W-:Y:S02]  /*15080*/  FSEL R162, R74, -INF , !P1 ;  /* 0xff8000004aa27808 */ /* 0x000fe40004800000 */
[----:B------:R-:W-:-:S02]  /*15090*/  FSEL R172, R72, -INF , !P1 ;  /* 0xff80000048ac7808 */ /* 0x000fc40004800000 */
[----:B------:R-:W-:Y:S02]  /*150a0*/  FSEL R160, R75, -INF , !P0 ;  /* 0xff8000004ba07808 */ /* 0x000fe40004000000 */
[----:B------:R-:W-:Y:S01]  /*150b0*/  FSEL R171, R73, -INF , !P0 ;  /* 0xff80000049ab7808 */ /* 0x000fe20004000000 */
[----:B------:R-:W-:Y:S06]  /*150c0*/  @!P4 BRA `(.L_x_1053) ;  /* 0x0000000800b4c947 */ /* 0x000fec0003800000 */
[----:B------:R-:W-:Y:S05]  /*150d0*/  @!P3 BRA `(.L_x_1054) ;  /* 0x0000000000ecb947 */ /* 0x000fea0003800000 */
[----:B------:R-:W1:Y:S01]  /*150e0*/  LDC R5, c[0x0][0x380] ;  /* 0x0000e000ff057b82 */ /* 0x000e620000000800 */
[C---:B------:R-:W-:Y:S01]  /*150f0*/  IADD3 R34, R0.reuse, -0x40, RZ ;  /* 0xffffffc000227810 */ /* 0x040fe20007ffe0ff */
        /* <DEDUP_REMOVED lines=43> */
[----:B------:R-:W-:-:S05]  /*153b0*/  IMAD R5, R4, R5, -0x40 ;  /* 0xffffffc004057424 */ /* 0x000fca00078e0205 */
[----:B------:R-:W-:-:S05]  /*153c0*/  SHF.R.S32.HI R3, RZ, 0x1f, R5 ;  /* 0x0000001fff037819 */ /* 0x000fca0000011405 */
[----:B------:R-:W-:-:S04]  /*153d0*/  IMAD R4, R3, UR8, RZ ;  /* 0x0000000803047c24 */ /* 0x000fc8000f8e02ff */
[C---:B------:R-:W-:Y:S02]  /*153e0*/  IMAD R4, R5.reuse, UR9, R4 ;  /* 0x0000000905047c24 */ /* 0x040fe4000f8e0204 */
[----:B--2---:R-:W-:Y:S02]  /*153f0*/  IMAD.IADD R0, R0, 0x1, -R7 ;  /* 0x0000000100007824 */ /* 0x004fe400078e0a07 */
[----:B------:R-:W-:Y:S01]  /*15400*/  IMAD.WIDE.U32 R6, R5, UR8, RZ ;  /* 0x0000000805067c25 */ /* 0x000fe2000f8e00ff */
[----:B------:R-:W-:Y:S02]  /*15410*/  ULDC.64 UR8, c[0x0][0x230] ;  /* 0x00008c0000087ab9 */ /* 0x000fe40000000a00 */
[----:B------:R-:W-:Y:S02]  /*15420*/  SHF.R.S32.HI R3, RZ, 0x1f, R0 ;  /* 0x0000001fff037819 */ /* 0x000fe40000011400 */
[----:B------:R-:W-:-:S03]  /*15430*/  IADD3 R7, R7, R4, RZ ;  /* 0x0000000407077210 */ /* 0x000fc60007ffe0ff */
[----:B------:R-:W-:Y:S02]  /*15440*/  IMAD R3, R3, UR8, RZ ;  /* 0x0000000803037c24 */ /* 0x000fe4000f8e02ff */
[----:B------:R-:W-:-:S04]  /*15450*/  IMAD.WIDE.U32 R4, R0, UR8, R6 ;  /* 0x0000000800047c25 */ /* 0x000fc8000f8e0006 */
[----:B------:R-:W-:-:S04]  /*15460*/  IMAD R3, R0, UR9, R3 ;  /* 0x0000000900037c24 */ /* 0x000fc8000f8e0203 */
[----:B------:R-:W-:Y:S01]  /*15470*/  IMAD.IADD R5, R5, 0x1, R3 ;  /* 0x0000000105057824 */ /* 0x000fe200078e0203 */
[----:B------:R-:W-:Y:S06]  /*15480*/  BRA `(.L_x_1055) ;  /* 0x00000000000c7947 */ /* 0x000fec0003800000 */
.L_x_1054:
[----:B------:R-:W1:Y:S02]  /*15490*/  LDC R4, c[0x0][0x248] ;  /* 0x00009200ff047b82 */ /* 0x000e640000000800 */
[----:B-1----:R-:W-:-:S04]  /*154a0*/  LEA R4, -R4, RZ, 0x6 ;  /* 0x000000ff04047211 */ /* 0x002fc800078e31ff */
[----:B------:R-:W-:-:S07]  /*154b0*/  SHF.R.S32.HI R5, RZ, 0x1f, R4 ;  /* 0x0000001fff057819 */ /* 0x000fce0000011404 */
.L_x_1055:
[C---:B------:R-:W-:Y:S02]  /*154c0*/  LOP3.LUT P2, RZ, R2.reuse, 0x2, RZ, 0xc0, !PT ;  /* 0x0000000202ff7812 */ /* 0x040fe4000784c0ff */
[----:B------:R-:W-:Y:S02]  /*154d0*/  LOP3.LUT P1, RZ, R2, 0x4, RZ, 0xc0, !PT ;  /* 0x0000000402ff7812 */ /* 0x000fe4000782c0ff */
[----:B------:R-:W-:Y:S02]  /*154e0*/  IADD3 R0, P5, R4, R142, RZ ;  /* 0x0000008e04007210 */ /* 0x000fe40007fbe0ff */
[----:B------:R-:W-:Y:S02]  /*154f0*/  LOP3.LUT P6, RZ, R2, 0x1, RZ, 0xc0, !PT ;  /* 0x0000000102ff7812 */ /* 0x000fe400078cc0ff */
[----:B------:R-:W-:Y:S01]  /*15500*/  LEA R32, P0, R4, R208, 0x1 ;  /* 0x000000d004207211 */ /* 0x000fe200078008ff */
[----:B------:R-:W-:-:S03]  /*15510*/  IMAD.X R3, R5, 0x1, R145, P5 ;  /* 0x0000000105037824 */ /* 0x000fc600028e0691 */
[----:B------:R-:W-:Y:S02]  /*15520*/  LEA.HI.X R33, R4, R209, R5, 0x1, P0 ;  /* 0x000000d104217211 */ /* 0x000fe400000f0c05 */
[C---:B------:R-:W-:Y:S02]  /*15530*/  @P2 LEA R58, P5, R0.reuse, UR10, 0x1 ;  /* 0x0000000a003a2c11 */ /* 0x040fe4000f8a08ff */
[C---:B------:R-:W-:Y:S02]  /*15540*/  @P1 LEA R48, P0, R0.reuse, UR10, 0x1 ;  /* 0x0000000a00301c11 */ /* 0x040fe4000f8008ff */
[--C-:B------:R-:W-:Y:S01]  /*15550*/  @P2 LEA.HI.X R59, R0, UR11, R3.reuse, 0x1, P5 ;  /* 0x0000000b003b2c11 */ /* 0x100fe2000a8f0c03 */
[----:B------:R-:W-:Y:S01]  /*15560*/  @!PT LDS RZ, [RZ] ;  /* 0x00000000fffff984 */ /* 0x000fe20000000800 */
[----:B------:R-:W-:Y:S01]  /*15570*/  @!PT LDS RZ, [RZ] ;  /* 0x00000000fffff984 */ /* 0x000fe20000000800 */
[----:B------:R-:W-:Y:S01]  /*15580*/  @!PT LDS RZ, [RZ] ;  /* 0x00000000fffff984 */ /* 0x000fe20000000800 */
[----:B------:R1:W-:Y:S01]  /*15590*/  @P6 LDGSTS.E.BYPASS.LTC128B.128 [R206+0x6000], desc[UR6][R32.64] ;  /* 0x0600000020ce6fae */ /* 0x0003e2000b901d46 */
[----:B------:R-:W-:Y:S02]  /*155a0*/  IADD3 R2, P5, R4, R199, RZ ;  /* 0x000000c704027210 */ /* 0x000fe40007fbe0ff */
[----:B------:R-:W-:Y:S01]  /*155b0*/  @P1 LEA.HI.X R49, R0, UR11, R3, 0x1, P0 ;  /* 0x0000000b00311c11 */ /* 0x000fe200080f0c03 */
[----:B------:R1:W-:Y:S01]  /*155c0*/  @!P6 STS.128 [R206+0x6000], RZ ;  /* 0x006000ffce00e388 */ /* 0x0003e20000000c00 */
[C---:B------:R-:W-:Y:S01]  /*155d0*/  @P2 IADD3 R7, P0, R2.reuse, R142, RZ ;  /* 0x0000008e02072210 */ /* 0x040fe20007f1e0ff */
[----:B------:R-:W-:Y:S01]  /*155e0*/  IMAD.X R5, R5, 0x1, R198, P5 ;  /* 0x0000000105057824 */ /* 0x000fe200028e06c6 */
[C---:B------:R-:W-:Y:S01]  /*155f0*/  @P6 LEA R56, P5, R2.reuse, R208, 0x1 ;  /* 0x000000d002386211 */ /* 0x040fe200078a08ff */
[----:B------:R-:W-:Y:S01]  /*15600*/  @!PT LDS RZ, [RZ] ;  /* 0x00000000fffff984 */ /* 0x000fe20000000800 */
[----:B------:R-:W-:Y:S01]  /*15610*/  @!PT LDS RZ, [RZ] ;  /* 0x00000000fffff984 */ /* 0x000fe20000000800 */
[----:B------:R-:W-:Y:S01]  /*15620*/  @!PT LDS RZ, [RZ] ;  /* 0x00000000fffff984 */ /* 0x000fe20000000800 */
[----:B------:R1:W-:Y:S02]  /*15630*/  @P2 LDGSTS.E.BYPASS.LTC128B.128 [R206+0x8000], desc[UR6][R58.64+0x80] ;  /* 0x080000803ace2fae */ /* 0x0003e4000b901d46 */
[----:B------:R-:W-:Y:S01]  /*15640*/  @P2 IMAD.X R0, R5, 0x1, R145, P0 ;  /* 0x0000000105002824 */ /* 0x000fe200000e0691 */
[----:B------:R-:W-:Y:S01]  /*15650*/  @P6 LEA.HI.X R57, R2, R209, R5, 0x1, P5 ;  /* 0x000000d102396211 */ /* 0x000fe200028f0c05 */
[----:B------:R1:W-:Y:S01]  /*15660*/  @!P2 STS.128 [R206+0x8000], RZ ;  /* 0x008000ffce00a388 */ /* 0x0003e20000000c00 */
[----:B------:R-:W-:-:S02]  /*15670*/  @P2 LEA R54, P5, R7, UR10, 0x1 ;  /* 0x0000000a07362c11 */ /* 0x000fc4000f8a08ff */
[CC--:B------:R-:W-:Y:S01]  /*15680*/  @P1 IADD3 R3, P0, R2.reuse, R142.reuse, RZ ;  /* 0x0000008e02031210 */ /* 0x0c0fe20007f1e0ff */
[----:B------:R-:W-:Y:S01]  /*15690*/  @!PT LDS RZ, [RZ] ;  /* 0x00000000fffff984 */ /* 0x000fe20000000800 */
[----:B------:R-:W-:Y:S01]  /*156a0*/  @!PT LDS RZ, [RZ] ;  /* 0x00000000fffff984 */ /* 0x000fe20000000800 */
[----:B------:R-:W-:Y:S01]  /*156b0*/  @!PT LDS RZ, [RZ] ;  /* 0x00000000fffff984 */ /* 0x000fe20000000800 */
[----:B------:R1:W-:Y:S01]  /*156c0*/  @P1 LDGSTS.E.BYPASS.LTC128B.128 [R206+0xa000], desc[UR6][R48.64+0x100] ;  /* 0x0a00010030ce1fae */ /* 0x0003e2000b901d46 */
[----:B------:R-:W-:Y:S02]  /*156d0*/  @P2 LEA.HI.X R55, R7, UR11, R0, 0x1, P5 ;  /* 0x0000000b07372c11 */ /* 0x000fe4000a8f0c00 */
[----:B------:R-:W-:Y:S01]  /*156e0*/  IADD3 R2, P5, R2, R199, RZ ;  /* 0x000000c702027210 */ /* 0x000fe20007fbe0ff */
[----:B------:R-:W-:Y:S01]  /*156f0*/  @P1 IMAD.X R0, R5, 0x1, R145, P0 ;  /* 0x0000000105001824 */ /* 0x000fe200000e0691 */
[C---:B------:R-:W-:Y:S01]  /*15700*/  @P1 LEA R34, P0, R3.reuse, UR10, 0x1 ;  /* 0x0000000a03221c11 */ /* 0x040fe2000f8008ff */
[----:B------:R1:W-:Y:S03]  /*15710*/  @!P1 STS.128 [R206+0xa000], RZ ;  /* 0x00a000ffce009388 */ /* 0x0003e60000000c00 */
[----:B------:R-:W-:Y:S01]  /*15720*/  @P1 LEA.HI.X R35, R3, UR11, R0, 0x1, P0 ;  /* 0x0000000b03231c11 */ /* 0x000fe200080f0c00 */
[----:B------:R-:W-:Y:S01]  /*15730*/  IMAD.X R3, R5, 0x1, R198, P5 ;  /* 0x0000000105037824 */ /* 0x000fe200028e06c6 */
[C---:B------:R-:W-:Y:S01]  /*15740*/  @P2 IADD3 R5, P0, R2.reuse, R142, RZ ;  /* 0x0000008e02052210 */ /* 0x040fe20007f1e0ff */
[----:B------:R-:W-:Y:S01]  /*15750*/  @!PT LDS RZ, [RZ] ;  /* 0x00000000fffff984 */ /* 0x000fe20000000800 */
[----:B------:R-:W-:Y:S01]  /*15760*/  @!PT LDS RZ, [RZ] ;  /* 0x00000000fffff984 */ /* 0x000fe20000000800 */
[----:B------:R-:W-:Y:S01]  /*15770*/  @!PT LDS RZ, [RZ] ;  /* 0x00000000fffff984 */ /* 0x000fe20000000800 */
[----:B------:R1:W-:Y:S01]  /*15780*/  @P6 LDGSTS.E.BYPASS.LTC128B.128 [R206+0x6800], desc[UR6][R56.64] ;  /* 0x0680000038ce6fae */ /* 0x0003e2000b901d46 */
[----:B------:R-:W-:-:S03]  /*15790*/  @P6 LEA R52, P5, R2, R208, 0x1 ;  /* 0x000000d002346211 */ /* 0x000fc600078a08ff */
[----:B------:R-:W-:Y:S01]  /*157a0*/  @P2 IMAD.X R4, R3, 0x1, R145, P0 ;  /* 0x0000000103042824 */ /* 0x000fe200000e0691 */
[C---:B------:R-:W-:Y:S01]  /*157b0*/  @P6 LEA.HI.X R53, R2.reuse, R209, R3, 0x1, P5 ;  /* 0x000000d102356211 */ /* 0x040fe200028f0c03 */
[----:B------:R1:W-:Y:S01]  /*157c0*/  @!P6 STS.128 [R206+0x6800], RZ ;  /* 0x006800ffce00e388 */ /* 0x0003e20000000c00 */
[C---:B------:R-:W-:Y:S02]  /*157d0*/  @P2 LEA R50, P5, R5.reuse, UR10, 0x1 ;  /* 0x0000000a05322c11 */ /* 0x040fe4000f8a08ff */
[C---:B------:R-:W-:Y:S01]  /*157e0*/  @P1 IADD3 R0, P0, R2.reuse, R142, RZ ;  /* 0x0000008e02001210 */ /* 0x040fe20007f1e0ff */
[----:B------:R-:W-:Y:S01]  /*157f0*/  @!PT LDS RZ, [RZ] ;  /* 0x00000000fffff984 */ /* 0x000fe20000000800 */
[----:B------:R-:W-:Y:S01]  /*15800*/  @!PT LDS RZ, [RZ] ;  /* 0x00000000fffff984 */ /* 0x000fe20000000800 */
[----:B------:R-:W-:Y:S01]  /*15810*/  @!PT LDS RZ, [RZ] ;  /* 0x00000000fffff984 */ /* 0x000fe20000000800 */
[----:B------:R1:W-:Y:S01]  /*15820*/  @P2 LDGSTS.E.BYPASS.LTC128B.128 [R206+0x8800], desc[UR6][R54.64+0x80] ;  /* 0x0880008036ce2fae */ /* 0x0003e2000b901d46 */
[----:B------:R-:W-:Y:S02]  /*15830*/  @P2 LEA.HI.X R51, R5, UR11, R4, 0x1, P5 ;  /* 0x0000000b05332c11 */ /* 0x000fe4000a8f0c04 */
[----:B------:R-:W-:Y:S01]  /*15840*/  IADD3 R7, P5, R2, R199, RZ ;  /* 0x000000c702077210 */ /* 0x000fe20007fbe0ff */
[C---:B------:R-:W-:Y:S01]  /*15850*/  @P1 IMAD.X R5, R3.reuse, 0x1, R145, P0 ;  /* 0x0000000103051824 */ /* 0x040fe200000e0691 */
[C---:B------:R-:W-:Y:S01]  /*15860*/  @P1 LEA R4, P0, R0.reuse, UR10, 0x1 ;  /* 0x0000000a00041c11 */ /* 0x040fe2000f8008ff */
[----:B------:R1:W-:Y:S02]  /*15870*/  @!P2 STS.128 [R206+0x8800], RZ ;  /* 0x008800ffce00a388 */ /* 0x0003e40000000c00 */
[----:B------:R-:W-:Y:S01]  /*15880*/  IMAD.X R144, R3, 0x1, R198, P5 ;  /* 0x0000000103907824 */ /* 0x000fe200028e06c6 */
[----:B------:R-:W-:Y:S01]  /*15890*/  @P1 LEA.HI.X R5, R0, UR11, R5, 0x1, P0 ;  /* 0x0000000b00051c11 */ /* 0x000fe200080f0c05 */
[----:B------:R-:W-:Y:S01]  /*158a0*/  @!PT LDS RZ, [RZ] ;  /* 0x00000000fffff984 */ /* 0x000fe20000000800 */
[----:B------:R-:W-:Y:S01]  /*158b0*/  @!PT LDS RZ, [RZ] ;  /* 0x00000000fffff984 */ /* 0x000fe20000000800 */
[----:B------:R-:W-:Y:S01]  /*158c0*/  @!PT LDS RZ, [RZ] ;  /* 0x00000000fffff984 */ /* 0x000fe20000000800 */
[----:B------:R1:W-:Y:S01]  /*158d0*/  @P1 LDGSTS.E.BYPASS.LTC128B.128 [R206+0xa800], desc[UR6][R34.64+0x100] ;  /* 0x0a80010022ce1fae */ /* 0x0003e2000b901d46 */
[C---:B------:R-:W-:Y:S01]  /*158e0*/  @P6 LEA R60, P0, R7.reuse, R208, 0x1 ;  /* 0x000000d0073c6211 */ /* 0x040fe200078008ff */
[----:B------:R-:W-:Y:S01]  /*158f0*/  IMAD.MOV.U32 R208, RZ, RZ, R32 ;  /* 0x000000ffffd07224 */ /* 0x000fe200078e0020 */
[CC--:B------:R-:W-:Y:S01]  /*15900*/  @P2 IADD3 R0, P5, R7.reuse, R142.reuse, RZ ;  /* 0x0000008e07002210 */ /* 0x0c0fe20007fbe0ff */
[----:B------:R1:W-:Y:S01]  /*15910*/  @!P1 STS.128 [R206+0xa800], RZ ;  /* 0x00a800ffce009388 */ /* 0x0003e20000000c00 */
[C---:B------:R-:W-:Y:S01]  /*15920*/  @P6 LEA.HI.X R61, R7.reuse, R209, R144, 0x1, P0 ;  /* 0x000000d1073d6211 */ /* 0x040fe200000f0c90 */
[----:B------:R-:W-:Y:S01]  /*15930*/  IMAD.MOV.U32 R209, RZ, RZ, R33 ;  /* 0x000000ffffd17224 */ /* 0x000fe200078e0021 */
[----:B------:R-:W-:Y:S01]  /*15940*/  @P1 IADD3 R7, P0, R7, R142, RZ ;  /* 0x0000008e07071210 */ /* 0x000fe20007f1e0ff */
[--C-:B------:R-:W-:Y:S01]  /*15950*/  @P2 IMAD.X R3, R144, 0x1, R145.reuse, P5 ;  /* 0x0000000190032824 */ /* 0x100fe200028e0691 */
[----:B------:R-:W-:Y:S01]  /*15960*/  @P2 LEA R2, P5, R0, UR10, 0x1 ;  /* 0x0000000a00022c11 */ /* 0x000fe2000f8a08ff */
[----:B------:R-:W-:Y:S01]  /*15970*/  @!PT LDS RZ, [RZ] ;  /* 0x00000000fffff984 */ /* 0x000fe20000000800 */
[----:B------:R-:W-:Y:S01]  /*15980*/  @!PT LDS RZ, [RZ] ;  /* 0x00000000fffff984 */ /* 0x000fe20000000800 */
[----:B------:R-:W-:Y:S01]  /*15990*/  @!PT LDS RZ, [RZ] ;  /* 0x00000000fffff984 */ /* 0x000fe20000000800 */
[----:B------:R1:W-:Y:S02]  /*159a0*/  @P6 LDGSTS.E.BYPASS.LTC128B.128 [R206+0x7000], desc[UR6][R52.64] ;  /* 0x0700000034ce6fae */ /* 0x0003e4000b901d46 */
[----:B------:R-:W-:Y:S01]  /*159b0*/  @P1 IMAD.X R144, R144, 0x1, R145, P0 ;  /* 0x0000000190901824 */ /* 0x000fe200000e0691 */
[----:B------:R-:W-:Y:S01]  /*159c0*/  @P1 LEA R6, P0, R7, UR10, 0x1 ;  /* 0x0000000a07061c11 */ /* 0x000fe2000f8008ff */
[----:B------:R1:W-:Y:S01]  /*159d0*/  @!P6 STS.128 [R206+0x7000], RZ ;  /* 0x007000ffce00e388 */ /* 0x0003e20000000c00 */
[----:B------:R-:W-:-:S02]  /*159e0*/  @P2 LEA.HI.X R3, R0, UR11, R3, 0x1, P5 ;  /* 0x0000000b00032c11 */ /* 0x000fc4000a8f0c03 */
[----:B------:R-:W-:Y:S01]  /*159f0*/  @P1 LEA.HI.X R7, R7, UR11, R144, 0x1, P0 ;  /* 0x0000000b07071c11 */ /* 0x000fe200080f0c90 */
        /* <DEDUP_REMOVED lines=25> */
[----:B------:R-:W0:Y:S02]  /*15b90*/  LDGDEPBAR ;  /* 0x00000000000079af */ /* 0x000e240000000000 */
.L_x_1053:
[----:B-1----:R-:W-:Y:S01]  /*15ba0*/  FMNMX.FTZ R3, R38, R36, !PT ;  /* 0x0000002426037209 */ /* 0x002fe20007810000 */
        /* <DEDUP_REMOVED lines=54> */
[----:B------:R-:W1:Y:S02]  /*15f10*/  LDSM.16.MT88.4 R4, [R190+0xc000] ;  /* 0x00c00000be04783b */ /* 0x000e640000004200 */
[----:B------:R-:W-:Y:S01]  /*15f20*/  FMUL.FTZ R167, R3, UR5 ;  /* 0x0000000503a77c20 */ /* 0x000fe20008410000 */
        /* <DEDUP_REMOVED lines=8> */
[----:B------:R-:W-:Y:S01]  /*15fb0*/  FFMA.FTZ R145, R12, UR5, -R173 ;  /* 0x000000050c917c23 */ /* 0x000fe200080108ad */
[--C-:B------:R-:W-:Y:S01]  /*15fc0*/  FFMA.FTZ R152, R30, UR5, -R167.reuse ;  /* 0x000000051e987c23 */ /* 0x100fe200080108a7 */
[--C-:B------:R-:W-:Y:S01]  /*15fd0*/  FFMA.FTZ R157, R28, UR5, -R167.reuse ;  /* 0x000000051c9d7c23 */ /* 0x100fe200080108a7 */
[--C-:B------:R-:W-:Y:S01]  /*15fe0*/  FFMA.FTZ R153, R26, UR5, -R167.reuse ;  /* 0x000000051a997c23 */ /* 0x100fe200080108a7 */
[----:B------:R-:W-:Y:S01]  /*15ff0*/  FFMA.FTZ R148, R24, UR5, -R167 ;  /* 0x0000000518947c23 */ /* 0x000fe200080108a7 */
[----:B------:R-:W-:Y:S01]  /*16000*/  MUFU.EX2 R155, R155 ;  /* 0x0000009b009b7308 */ /* 0x000fe20000000800 */
[----:B------:R-:W-:Y:S01]  /*16010*/  FFMA.FTZ R0, R14, UR5, -R173 ;  /* 0x000000050e007c23 */ /* 0x000fe200080108ad */
[--C-:B------:R-:W-:Y:S01]  /*16020*/  FFMA.FTZ R135, R10, UR5, -R167.reuse ;  /* 0x000000050a877c23 */ /* 0x100fe200080108a7 */
[----:B------:R-:W-:Y:S01]  /*16030*/  FFMA.FTZ R2, R8, UR5, -R167 ;  /* 0x0000000508027c23 */ /* 0x000fe200080108a7 */
[----:B------:R-:W2:Y:S01]  /*16040*/  LDSM.16.MT88.4 R12, [R190+0xc800] ;  /* 0x00c80000be0c783b */ /* 0x000ea20000004200 */
[--C-:B------:R-:W-:Y:S01]  /*16050*/  FFMA.FTZ R149, R22, UR5, -R173.reuse ;  /* 0x0000000516957c23 */ /* 0x100fe200080108ad */
[----:B------:R-:W-:Y:S01]  /*16060*/  FFMA.FTZ R144, R20, UR5, -R173 ;  /* 0x0000000514907c23 */ /* 0x000fe200080108ad */
[--C-:B------:R-:W-:Y:S01]  /*16070*/  FFMA.FTZ R147, R18, UR5, -R167.reuse ;  /* 0x0000000512937c23 */ /* 0x100fe200080108a7 */
[----:B------:R-:W3:Y:S01]  /*16080*/  MUFU.EX2 R150, R150 ;  /* 0x0000009600967308 */ /* 0x000ee20000000800 */
[----:B------:R-:W4:Y:S01]  /*16090*/  LDSM.16.MT88.4 R8, [R192+0xe800] ;  /* 0x00e80000c008783b */ /* 0x000f220000004200 */
[----:B------:R-:W-:Y:S01]  /*160a0*/  FFMA.FTZ R134, R16, UR5, -R167 ;  /* 0x0000000510867c23 */ /* 0x000fe200080108a7 */
[--C-:B------:R-:W-:Y:S01]  /*160b0*/  FFMA.FTZ R154, R154, UR5, -R173.reuse ;  /* 0x000000059a9a7c23 */ /* 0x100fe200080108ad */
[--C-:B------:R-:W-:Y:S01]  /*160c0*/  FFMA.FTZ R159, R218, UR5, -R173.reuse ;  /* 0x00000005da9f7c23 */ /* 0x100fe200080108ad */
[----:B------:R-:W5:Y:S01]  /*160d0*/  LDSM.16.MT88.4 R20, [R189+0xe800] ;  /* 0x00e80000bd14783b */ /* 0x000f620000004200 */
[--C-:B------:R-:W-:Y:S01]  /*160e0*/  FFMA.FTZ R156, R156, UR5, -R173.reuse ;  /* 0x000000059c9c7c23 */ /* 0x100fe200080108ad */
[----:B------:R-:W-:Y:S01]  /*160f0*/  FFMA.FTZ R161, R216, UR5, -R173 ;  /* 0x00000005d8a17c23 */ /* 0x000fe200080108ad */
[----:B------:R-:W-:Y:S01]  /*16100*/  MUFU.EX2 R151, R151 ;  /* 0x0000009700977308 */ /* 0x000fe20000000800 */
[----:B------:R-:W5:Y:S01]  /*16110*/  LDSM.16.MT88.4 R16, [R188+0xe800] ;  /* 0x00e80000bc10783b */ /* 0x000f620000004200 */
[--C-:B------:R-:W-:Y:S01]  /*16120*/  FFMA.FTZ R158, R158, UR5, -R167.reuse ;  /* 0x000000059e9e7c23 */ /* 0x100fe200080108a7 */
[--C-:B------:R-:W-:Y:S01]  /*16130*/  FFMA.FTZ R163, R214, UR5, -R167.reuse ;  /* 0x00000005d6a37c23 */ /* 0x100fe200080108a7 */
[--C-:B------:R-:W-:Y:S01]  /*16140*/  FFMA.FTZ R166, R166, UR5, -R167.reuse ;  /* 0x00000005a6a67c23 */ /* 0x100fe200080108a7 */
[----:B------:R-:W-:Y:S01]  /*16150*/  LDSM.16.MT88.4 R36, [R192+0xc000] ;  /* 0x00c00000c024783b */ /* 0x000fe20000004200 */
[----:B------:R-:W-:Y:S01]  /*16160*/  FFMA.FTZ R169, R212, UR5, -R167 ;  /* 0x00000005d4a97c23 */ /* 0x000fe200080108a7 */
[--C-:B------:R-:W-:Y:S01]  /*16170*/  FFMA.FTZ R215, R171, UR5, -R173.reuse ;  /* 0x00000005abd77c23 */ /* 0x100fe200080108ad */
[----:B------:R-:W1:Y:S01]  /*16180*/  MUFU.EX2 R146, R146 ;  /* 0x0000009200927308 */ /* 0x000e620000000800 */
[----:B---3--:R-:W-:Y:S01]  /*16190*/  F2FP.F16.F32.PACK_AB R116, R150, R155 ;  /* 0x0000009b9674723e */ /* 0x008fe200000000ff */
        /* <DEDUP_REMOVED lines=11> */
[----:B------:R-:W-:-:S03]  /*16250*/  FADD.FTZ R150, R155, R150 ;  /* 0x000000969b967221 */ /* 0x000fc60000010000 */
[----:B------:R-:W3:Y:S01]  /*16260*/  MUFU.EX2 R157, R157 ;  /* 0x0000009d009d7308 */ /* 0x000ee20000000800 */
[----:B-1----:R-:W-:Y:S01]  /*16270*/  F2FP.F16.F32.PACK_AB R118, R146, R151 ;  /* 0x000000979276723e */ /* 0x002fe200000000ff */
[----:B------:R-:W-:-:S04]  /*16280*/  FADD.FTZ R151, R151, R150 ;  /* 0x0000009697977221 */ /* 0x000fc80000010000 */
[----:B------:R-:W-:Y:S02]  /*16290*/  FADD.FTZ R146, R146, R151 ;  /* 0x0000009792927221 */ /* 0x000fe40000010000 */
[----:B------:R-:W-:Y:S08]  /*162a0*/  MUFU.EX2 R153, R153 ;  /* 0x0000009900997308 */ /* 0x000ff00000000800 */
[----:B------:R-:W1:Y:S01]  /*162b0*/  MUFU.EX2 R148, R148 ;  /* 0x0000009400947308 */ /* 0x000e620000000800 */
[----:B---3--:R-:W-:Y:S01]  /*162c0*/  F2FP.F16.F32.PACK_AB R117, R157, R152 ;  /* 0x000000989d75723e */ /* 0x008fe200000000ff */
[----:B------:R-:W-:-:S06]  /*162d0*/  FADD.FTZ R152, R152, R157 ;  /* 0x0000009d98987221 */ /* 0x000fcc0000010000 */
[----:B------:R-:W-:Y:S08]  /*162e0*/  MUFU.EX2 R149, R149 ;  /* 0x0000009500957308 */ /* 0x000ff00000000800 */
[----:B------:R-:W3:Y:S01]  /*162f0*/  MUFU.EX2 R144, R144 ;  /* 0x0000009000907308 */ /* 0x000ee20000000800 */
[----:B-1----:R-:W-:Y:S01]  /*16300*/  F2FP.F16.F32.PACK_AB R119, R148, R153 ;  /* 0x000000999477723e */ /* 0x002fe200000000ff */
[----:B------:R-:W-:-:S04]  /*16310*/  FADD.FTZ R153, R153, R152 ;  /* 0x0000009899997221 */ /* 0x000fc80000010000 */
[----:B------:R-:W-:Y:S02]  /*16320*/  FADD.FTZ R148, R148, R153 ;  /* 0x0000009994947221 */ /* 0x000fe40000010000 */
[C---:B------:R-:W-:Y:S01]  /*16330*/  HMMA.16816.F32 R64, R116.reuse, R68, RZ ;  /* 0x000000447440723c */ /* 0x040fe200000018ff */
[----:B------:R-:W-:Y:S05]  /*16340*/  MUFU.EX2 R145, R145 ;  /* 0x0000009100917308 */ /* 0x000fea0000000800 */
[C---:B------:R-:W-:Y:S03]  /*16350*/  HMMA.16816.F32 R40, R116.reuse, R4, RZ ;  /* 0x000000047428723c */ /* 0x040fe600000018ff */
[----:B------:R-:W1:Y:S03]  /*16360*/  MUFU.EX2 R0, R0 ;  /* 0x0000000000007308 */ /* 0x000e660000000800 */
[----:B------:R-:W-:Y:S01]  /*16370*/  HMMA.16816.F32 R44, R116, R6, RZ ;  /* 0x00000006742c723c */ /* 0x000fe200000018ff */
[----:B---3--:R-:W-:Y:S01]  /*16380*/  F2FP.F16.F32.PACK_AB R4, R144, R149 ;  /* 0x000000959004723e */ /* 0x008fe200000000ff */
[----:B------:R-:W-:-:S03]  /*16390*/  FADD.FTZ R149, R149, R146 ;  /* 0x0000009295957221 */ /* 0x000fc60000010000 */
[----:B------:R-:W-:Y:S01]  /*163a0*/  MUFU.EX2 R147, R147 ;  /* 0x0000009300937308 */ /* 0x000fe20000000800 */
[----:B------:R-:W-:Y:S01]  /*163b0*/  HMMA.16816.F32 R68, R116, R70, RZ ;  /* 0x000000467444723c */ /* 0x000fe200000018ff */
[----:B------:R-:W-:-:S05]  /*163c0*/  FADD.FTZ R144, R144, R149 ;  /* 0x0000009590907221 */ /* 0x000fca0000010000 */
[----:B------:R-:W-:Y:S01]  /*163d0*/  HMMA.16816.F32 R80, R116, R84, RZ ;  /* 0x000000547450723c */ /* 0x000fe200000018ff */
[----:B------:R-:W3:Y:S01]  /*163e0*/  MUFU.EX2 R134, R134 ;  /* 0x0000008600867308 */ /* 0x000ee20000000800 */
[----:B-1----:R-:W-:Y:S01]  /*163f0*/  F2FP.F16.F32.PACK_AB R6, R0, R145 ;  /* 0x000000910006723e */ /* 0x002fe200000000ff */
[----:B------:R-:W-:-:S03]  /*16400*/  FADD.FTZ R145, R145, R144 ;  /* 0x0000009091917221 */ /* 0x000fc60000010000 */
[C---:B------:R-:W-:Y:S01]  /*16410*/  HMMA.16816.F32 R88, R116.reuse, R92, RZ ;  /* 0x0000005c7458723c */ /* 0x040fe200000018ff */
[----:B------:R-:W-:Y:S02]  /*16420*/  FADD.FTZ R145, R0, R145 ;  /* 0x0000009100917221 */ /* 0x000fe40000010000 */
[----:B------:R-:W-:Y:S03]  /*16430*/  MUFU.EX2 R135, R135 ;  /* 0x0000008700877308 */ /* 0x000fe60000000800 */
[C---:B------:R-:W-:Y:S05]  /*16440*/  HMMA.16816.F32 R84, R116.reuse, R86, RZ ;  /* 0x000000567454723c */ /* 0x040fea00000018ff */
[----:B------:R-:W1:Y:S01]  /*16450*/  MUFU.EX2 R2, R2 ;  /* 0x0000000200027308 */ /* 0x000e620000000800 */
[----:B---3--:R-:W-:Y:S01]  /*16460*/  F2FP.F16.F32.PACK_AB R5, R134, R147 ;  /* 0x000000938605723e */ /* 0x008fe200000000ff */
[----:B------:R-:W-:Y:S01]  /*16470*/  HMMA.16816.F32 R92, R116, R94, RZ ;  /* 0x0000005e745c723c */ /* 0x000fe200000018ff */
[----:B------:R-:W-:-:S04]  /*16480*/  FADD.FTZ R147, R147, R148 ;  /* 0x0000009493937221 */ /* 0x000fc80000010000 */
[----:B------:R-:W-:Y:S01]  /*16490*/  FADD.FTZ R134, R134, R147 ;  /* 0x0000009386867221 */ /* 0x000fe20000010000 */
[C---:B------:R-:W-:Y:S01]  /*164a0*/  HMMA.16816.F32 R96, R116.reuse, R100, RZ ;  /* 0x000000647460723c */ /* 0x040fe200000018ff */
[----:B------:R-:W-:Y:S05]  /*164b0*/  MUFU.EX2 R154, R154 ;  /* 0x0000009a009a7308 */ /* 0x000fea0000000800 */
[----:B------:R-:W-:Y:S01]  /*164c0*/  HMMA.16816.F32 R104, R116, R108, RZ ;  /* 0x0000006c7468723c */ /* 0x000fe200000018ff */
[----:B-1----:R-:W-:Y:S02]  /*164d0*/  F2FP.F16.F32.PACK_AB R7, R2, R135 ;  /* 0x000000870207723e */ /* 0x002fe400000000ff */
[----:B------:R-:W1:Y:S01]  /*164e0*/  MUFU.EX2 R159, R159 ;  /* 0x0000009f009f7308 */ /* 0x000e620000000800 */
[----:B------:R-:W-:-:S02]  /*164f0*/  FADD.FTZ R135, R135, R134 ;  /* 0x0000008687877221 */ /* 0x000fc40000010000 */
[----:B------:R-:W-:Y:S02]  /*16500*/  HMMA.16816.F32 R100, R116, R102, RZ ;  /* 0x000000667464723c */ /* 0x000fe400000018ff */
[----:B------:R-:W-:-:S04]  /*16510*/  FADD.FTZ R135, R2, R135 ;  /* 0x0000008702877221 */ /* 0x000fc80000010000 */
[C---:B--2---:R-:W-:Y:S01]  /*16520*/  HMMA.16816.F32 R40, R4.reuse, R12, R40 ;  /* 0x0000000c0428723c */ /* 0x044fe20000001828 */
[----:B------:R-:W-:Y:S05]  /*16530*/  MUFU.EX2 R156, R156 ;  /* 0x0000009c009c7308 */ /* 0x000fea0000000800 */
[C---:B------:R-:W-:Y:S01]  /*16540*/  HMMA.16816.F32 R44, R4.reuse, R14, R44 ;  /* 0x0000000e042c723c */ /* 0x040fe2000000182c */
[----:B------:R-:W2:Y:S02]  /*16550*/  LDSM.16.MT88.4 R12, [R192+0x10800] ;  /* 0x01080000c00c783b */ /* 0x000ea40000004200 */
[----:B------:R-:W-:Y:S03]  /*16560*/  MUFU.EX2 R161, R161 ;  /* 0x000000a100a17308 */ /* 0x000fe60000000800 */
[C---:B----4-:R-:W-:Y:S05]  /*16570*/  HMMA.16816.F32 R64, R4.reuse, R8, R64 ;  /* 0x000000080440723c */ /* 0x050fea0000001840 */
[----:B------:R-:W-:Y:S01]  /*16580*/  MUFU.EX2 R158, R158 ;  /* 0x0000009e009e7308 */ /* 0x000fe20000000800 */
[----:B------:R-:W-:Y:S01]  /*16590*/  HMMA.16816.F32 R68, R4, R10, R68 ;  /* 0x0000000a0444723c */ /* 0x000fe20000001844 */
[----:B------:R-:W3:Y:S05]  /*165a0*/  LDSM.16.MT88.4 R8, [R190+0x10800] ;  /* 0x01080000be08783b */ /* 0x000eea0000004200 */
[C---:B------:R-:W-:Y:S01]  /*165b0*/  HMMA.16816.F32 R108, R116.reuse, R110, RZ ;  /* 0x0000006e746c723c */ /* 0x040fe200000018ff */
[----:B------:R-:W4:Y:S05]  /*165c0*/  MUFU.EX2 R163, R163 ;  /* 0x000000a300a37308 */ /* 0x000f2a0000000800 */
[----:B------:R-:W-:Y:S03]  /*165d0*/  HMMA.16816.F32 R48, R116, R52, RZ ;  /* 0x000000347430723c */ /* 0x000fe600000018ff */
[----:B------:R-:W-:Y:S03]  /*165e0*/  MUFU.EX2 R166, R166 ;  /* 0x000000a600a67308 */ /* 0x000fe60000000800 */
[C---:B-----5:R-:W-:Y:S05]  /*165f0*/  HMMA.16816.F32 R80, R4.reuse, R20, R80 ;  /* 0x000000140450723c */ /* 0x060fea0000001850 */
        /* <DEDUP_REMOVED lines=139> */
[----:B------:R-:W-:Y:S01]  /*16eb0*/  ULDC UR5, c[0x0][0x250] ;  /* 0x0000940000057ab9 */ /* 0x000fe20000000800 */
[----:B------:R-:W-:Y:S01]  /*16ec0*/  IADD3 R211, R133, -0x2, RZ ;  /* 0xfffffffe85d37810 */ /* 0x000fe20007ffe0ff */
[----:B------:R-:W-:Y:S01]  /*16ed0*/  ULEA UR5, -UR5, URZ, 0x6 ;  /* 0x0000003f05057291 */ /* 0x000fe2000f8e313f */
[----:B------:R-:W-:Y:S01]  /*16ee0*/  MOV R0, R3 ;  /* 0x0000000300007202 */ /* 0x000fe20000000f00 */
[----:B------:R-:W-:Y:S01]  /*16ef0*/  IMAD.MOV.U32 R133, RZ, RZ, R132 ;  /* 0x000000ffff857224 */ /* 0x000fe200078e0084 */
[----:B------:R-:W-:Y:S01]  /*16f00*/  ULDC UR8, c[0x0][0x2d0] ;  /* 0x0000b40000087ab9 */ /* 0x000fe20000000800 */
[----:B------:R-:W-:Y:S02]  /*16f10*/  USHF.R.S32.HI UR4, URZ, 0x1f, UR5 ;  /* 0x0000001f3f047899 */ /* 0x000fe40008011405 */
[----:B------:R-:W-:Y:S01]  /*16f20*/  MOV R210, UR5 ;  /* 0x0000000500d27c02 */ /* 0x000fe20008000f00 */
[----:B------:R-:W-:Y:S01]  /*16f30*/  ULDC UR7, c[0x0][0x248] ;  /* 0x0000920000077ab9 */ /* 0x000fe20000000800 */
[----:B------:R-:W-:-:S02]  /*16f40*/  ULDC.64 UR10, c[0x0][0x208] ;  /* 0x00008200000a7ab9 */ /* 0x000fc40000000a00 */
[----:B------:R-:W-:Y:S01]  /*16f50*/  IMAD.U32 R207, RZ, RZ, UR4 ;  /* 0x00000004ffcf7e24 */ /* 0x000fe2000f8e00ff */
[----:B------:R-:W-:-:S06]  /*16f60*/  ULDC UR4, c[0x0][0x2ec] ;  /* 0x0000bb0000047ab9 */ /* 0x000fcc0000000800 */
.L_x_1060:
[----:B------:R-:W1:Y:S01]  /*16f70*/  S2R R2, SR_TID.X ;  /* 0x0000000000027919 */ /* 0x000e620000002100 */
[----:B------:R-:W-:Y:S04]  /*16f80*/  DEPBAR.LE SB0, 0x0 ;  /* 0x000080000000791a */ /* 0x000fe80000000000 */
[----:B------:R-:W-:Y:S01]  /*16f90*/  BAR.SYNC.DEFER_BLOCKING 0x0 ;  /* 0x0000000000007b1d */ /* 0x000fe20000010000 */
[----:B------:R-:W-:Y:S01]  /*16fa0*/  IMAD.MOV.U32 R8, RZ, RZ, R210 ;  /* 0x000000ffff087224 */ /* 0x000fe200078e00d2 */
[----:B-1----:R-:W-:Y:S04]  /*16fb0*/  SHF.R.S32.HI R3, RZ, 0x1f, R2 ;  /* 0x0000001fff037819 */ /* 0x002fe80000011402 */
[----:B------:R-:W-:Y:S04]  /*16fc0*/  LEA.HI R5, R3, R2, RZ, 0x3 ;  /* 0x0000000203057211 */ /* 0x000fe800078f18ff */
[----:B------:R-:W-:Y:S05]  /*16fd0*/  LOP3.LUT R5, R5, 0xfffffff8, RZ, 0xc0, !PT ;  /* 0xfffffff805057812 */ /* 0x000fea00078ec0ff */
[----:B------:R-:W-:Y:S04]  /*16fe0*/  IMAD.IADD R4, R2, 0x1, -R5 ;  /* 0x0000000102047824 */ /* 0x000fe800078e0a05 */
[----:B------:R-:W-:Y:S04]  /*16ff0*/  IMAD.SHL.U32 R4, R4, 0x8, RZ ;  /* 0x0000000804047824 */ /* 0x000fe800078e00ff */
[C---:B------:R-:W-:Y:S01]  /*17000*/  VIADD R5, R4.reuse, 0x80 ;  /* 0x0000008004057836 */ /* 0x040fe20000000000 */
[C---:B------:R-:W-:Y:S01]  /*17010*/  ISETP.GE.AND P1, PT, R4.reuse, UR8, PT ;  /* 0x0000000804007c0c */ /* 0x040fe2000bf26270 */
[----:B------:R-:W-:Y:S02]  /*17020*/  VIADD R132, R4, 0x40 ;  /* 0x0000004004847836 */ /* 0x000fe40000000000 */
[----:B------:R-:W-:Y:S01]  /*17030*/  IMAD.MOV.U32 R4, RZ, RZ, R207 ;  /* 0x000000ffff047224 */ /* 0x000fe200078e00cf */
[----:B------:R-:W-:Y:S04]  /*17040*/  ISETP.GE.AND P0, PT, R5, UR18, PT ;  /* 0x0000001205007c0c */ /* 0x000fe8000bf06270 */
[----:B------:R-:W-:Y:S02]  /*17050*/  SEL R5, RZ, 0x3fffc, P0 ;  /* 0x0003fffcff057807 */ /* 0x000fe40000000000 */
[----:B------:R-:W-:Y:S02]  /*17060*/  ISETP.GE.AND P0, PT, R132, UR18, PT ;  /* 0x0000001284007c0c */ /* 0x000fe4000bf06270 */
[----:B------:R-:W-:Y:S01]  /*17070*/  LOP3.LUT P2, RZ, R5, 0x4, RZ, 0xc0, !PT ;  /* 0x0000000405ff7812 */ /* 0x000fe2000784c0ff */
        /* <DEDUP_REMOVED lines=55> */
[----:B------:R-:W-:Y:S02]  /*173f0*/  IMAD R8, R11, R7, R8 ;  /* 0x000000070b087224 */ /* 0x000fe400078e0208 */
[----:B--2---:R-:W-:Y:S03]  /*17400*/  IMAD.IADD R13, R9, 0x1, -R10 ;  /* 0x00000001090d7824 */ /* 0x004fe600078e0a0a */
[----:B------:R-:W-:Y:S01]  /*17410*/  IADD3 R9, R15, R8, RZ ;  /* 0x000000080f097210 */ /* 0x000fe20007ffe0ff */
[----:B------:R-:W-:Y:S01]  /*17420*/  IMAD.MOV.U32 R8, RZ, RZ, R14 ;  /* 0x000000ffff087224 */ /* 0x000fe200078e000e */
[----:B------:R-:W-:Y:S03]  /*17430*/  SHF.R.S32.HI R7, RZ, 0x1f, R13 ;  /* 0x0000001fff077819 */ /* 0x000fe6000001140d */
[-C--:B---3--:R-:W-:Y:S04]  /*17440*/  IMAD.WIDE.U32 R8, R13, R4.reuse, R8 ;  /* 0x000000040d087225 */ /* 0x088fe800078e0008 */
[----:B------:R-:W-:Y:S04]  /*17450*/  IMAD R6, R7, R4, RZ ;  /* 0x0000000407067224 */ /* 0x000fe800078e02ff */
[----:B------:R-:W-:Y:S05]  /*17460*/  IMAD R6, R13, R5, R6 ;  /* 0x000000050d067224 */ /* 0x000fea00078e0206 */
[----:B------:R-:W-:Y:S07]  /*17470*/  IADD3 R4, R9, R6, RZ ;  /* 0x0000000609047210 */ /* 0x000fee0007ffe0ff */
.L_x_1057:
[C---:B------:R-:W-:Y:S02]  /*17480*/  LEA R134, P4, R8.reuse, R164, 0x1 ;  /* 0x000000a408867211 */ /* 0x040fe400078808ff */
[----:B------:R-:W-:Y:S02]  /*17490*/  IADD3 R7, P5, R201, R8, RZ ;  /* 0x00000008c9077210 */ /* 0x000fe40007fbe0ff */
[--C-:B------:R-:W-:Y:S02]  /*174a0*/  LEA.HI.X R135, R8, R165, R4.reuse, 0x1, P4 ;  /* 0x000000a508877211 */ /* 0x100fe400020f0c04 */
[CC--:B------:R-:W-:Y:S01]  /*174b0*/  @!P1 LEA R14, P4, R7.reuse, R164.reuse, 0x1 ;  /* 0x000000a4070e9211 */ /* 0x0c0fe200078808ff */
[C---:B------:R-:W-:Y:S01]  /*174c0*/  IMAD.X R6, R200.reuse, 0x1, R4, P5 ;  /* 0x00000001c8067824 */ /* 0x040fe200028e0604 */
[-C--:B------:R-:W-:Y:S01]  /*174d0*/  @!P0 LEA R10, P6, R7, R164.reuse, 0x1 ;  /* 0x000000a4070a8211 */ /* 0x080fe200078c08ff */
[----:B------:R-:W-:Y:S01]  /*174e0*/  @!PT LDS RZ, [RZ] ;  /* 0x00000000fffff984 */ /* 0x000fe20000000800 */
[----:B------:R-:W-:Y:S01]  /*174f0*/  @!PT LDS RZ, [RZ] ;  /* 0x00000000fffff984 */ /* 0x000fe20000000800 */
[----:B------:R-:W-:Y:S01]  /*17500*/  @!PT LDS RZ, [RZ] ;  /* 0x00000000fffff984 */ /* 0x000fe20000000800 */
[----:B------:R-:W-:Y:S01]  /*17510*/  @!P1 LDGSTS.E.BYPASS.LTC128B.128 [R206+0xc000], desc[UR10][R134.64] ;  /* 0x0c00000086ce9fae */ /* 0x000fe2000b901d4a */
[----:B------:R-:W-:Y:S02]  /*17520*/  IADD3 R5, P5, R201, R7, RZ ;  /* 0x00000007c9057210 */ /* 0x000fe40007fbe0ff */
[CCC-:B------:R-:W-:Y:S01]  /*17530*/  @!P1 LEA.HI.X R15, R7.reuse, R165.reuse, R6.reuse, 0x1, P4 ;  /* 0x000000a5070f9211 */ /* 0x1c0fe200020f0c06 */
[----:B------:R-:W-:Y:S01]  /*17540*/  @P1 STS.128 [R206+0xc000], RZ ;  /* 0x00c000ffce001388 */ /* 0x000fe20000000c00 */
[CCC-:B------:R-:W-:Y:S01]  /*17550*/  @!P0 LEA.HI.X R11, R7.reuse, R165.reuse, R6.reuse, 0x1, P6 ;  /* 0x000000a5070b8211 */ /* 0x1c0fe200030f0c06 */
[--C-:B------:R-:W-:Y:S01]  /*17560*/  IMAD.X R4, R200, 0x1, R6.reuse, P5 ;  /* 0x00000001c8047824 */ /* 0x100fe200028e0606 */
[-C--:B------:R-:W-:Y:S01]  /*17570*/  @P2 LEA R8, P5, R7, R164.reuse, 0x1 ;  /* 0x000000a407082211 */ /* 0x080fe200078a08ff */
[----:B------:R-:W-:Y:S01]  /*17580*/  @!PT LDS RZ, [RZ] ;  /* 0x00000000fffff984 */ /* 0x000fe20000000800 */
[----:B------:R-:W-:Y:S01]  /*17590*/  @!PT LDS RZ, [RZ] ;  /* 0x00000000fffff984 */ /* 0x000fe20000000800 */
[----:B------:R-:W-:Y:S01]  /*175a0*/  @!PT LDS RZ, [RZ] ;  /* 0x00000000fffff984 */ /* 0x000fe20000000800 */
[----:B------:R-:W-:Y:S01]  /*175b0*/  @!P0 LDGSTS.E.BYPASS.LTC128B.128 [R206+0xe000], desc[UR10][R134.64+0x80] ;  /* 0x0e00008086ce8fae */ /* 0x000fe2000b901d4a */
[-C--:B------:R-:W-:Y:S02]  /*175c0*/  @!P1 LEA R12, P4, R5, R164.reuse, 0x1 ;  /* 0x000000a4050c9211 */ /* 0x080fe400078808ff */
[-C--:B------:R-:W-:Y:S01]  /*175d0*/  @P2 LEA.HI.X R9, R7, R165.reuse, R6, 0x1, P5 ;  /* 0x000000a507092211 */ /* 0x080fe200028f0c06 */
[----:B------:R-:W-:Y:S01]  /*175e0*/  @P0 STS.128 [R206+0xe000], RZ ;  /* 0x00e000ffce000388 */ /* 0x000fe20000000c00 */
[CCC-:B------:R-:W-:Y:S02]  /*175f0*/  @!P1 LEA.HI.X R13, R5.reuse, R165.reuse, R4.reuse, 0x1, P4 ;  /* 0x000000a5050d9211 */ /* 0x1c0fe400020f0c04 */
[CC--:B------:R-:W-:Y:S01]  /*17600*/  @!P0 LEA R16, P5, R5.reuse, R164.reuse, 0x1 ;  /* 0x000000a405108211 */ /* 0x0c0fe200078a08ff */
[----:B------:R-:W-:Y:S01]  /*17610*/  @!PT LDS RZ, [RZ] ;  /* 0x00000000fffff984 */ /* 0x000fe20000000800 */
[----:B------:R-:W-:Y:S01]  /*17620*/  @!PT LDS RZ, [RZ] ;  /* 0x00000000fffff984 */ /* 0x000fe20000000800 */
[----:B------:R-:W-:Y:S01]  /*17630*/  @!PT LDS RZ, [RZ] ;  /* 0x00000000fffff984 */ /* 0x000fe20000000800 */
[----:B------:R-:W-:Y:S01]  /*17640*/  @P2 LDGSTS.E.BYPASS.LTC128B.128 [R206+0x10000], desc[UR10][R134.64+0x100] ;  /* 0x1000010086ce2fae */ /* 0x000fe2000b901d4a */
[CC--:B------:R-:W-:Y:S02]  /*17650*/  @P2 LEA R20, P4, R5.reuse, R164.reuse, 0x1 ;  /* 0x000000a405142211 */ /* 0x0c0fe400078808ff */
[--C-:B------:R-:W-:Y:S01]  /*17660*/  @!P0 LEA.HI.X R17, R5, R165, R4.reuse, 0x1, P5 ;  /* 0x000000a505118211 */ /* 0x100fe200028f0c04 */
[----:B------:R-:W-:Y:S01]  /*17670*/  @!P2 STS.128 [R206+0x10000], RZ ;  /* 0x010000ffce00a388 */ /* 0x000fe20000000c00 */
[----:B------:R-:W-:Y:S02]  /*17680*/  IADD3 R6, P6, R201, R5, RZ ;  /* 0x00000005c9067210 */ /* 0x000fe40007fde0ff */
[-CC-:B------:R-:W-:Y:S01]  /*17690*/  @P2 LEA.HI.X R21, R5, R165.reuse, R4.reuse, 0x1, P4 ;  /* 0x000000a505152211 */ /* 0x180fe200020f0c04 */
[----:B------:R-:W-:Y:S01]  /*176a0*/  @!PT LDS RZ, [RZ] ;  /* 0x00000000fffff984 */ /* 0x000fe20000000800 */
[----:B------:R-:W-:Y:S01]  /*176b0*/  @!PT LDS RZ, [RZ] ;  /* 0x00000000fffff984 */ /* 0x000fe20000000800 */
[----:B------:R-:W-:Y:S01]  /*176c0*/  @!PT LDS RZ, [RZ] ;  /* 0x00000000fffff984 */ /* 0x000fe20000000800 */
[----:B------:R-:W-:Y:S01]  /*176d0*/  @!P1 LDGSTS.E.BYPASS.LTC128B.128 [R206+0xc800], desc[UR10][R14.64] ;  /* 0x0c8000000ece9fae */ /* 0x000fe2000b901d4a */
[-C--:B------:R-:W-:Y:S01]  /*176e0*/  @!P0 LEA R22, P5, R6, R164.reuse, 0x1 ;  /* 0x000000a406168211 */ /* 0x080fe200078a08ff */
[----:B------:R-:W-:Y:S01]  /*176f0*/  IMAD.X R4, R200, 0x1, R4, P6 ;  /* 0x00000001c8047824 */ /* 0x000fe200030e0604 */
[CC--:B------:R-:W-:Y:S01]  /*17700*/  @!P1 LEA R28, P6, R6.reuse, R164.reuse, 0x1 ;  /* 0x000000a4061c9211 */ /* 0x0c0fe200078c08ff */
[----:B------:R-:W-:Y:S01]  /*17710*/  @P1 STS.128 [R206+0xc800], RZ ;  /* 0x00c800ffce001388 */ /* 0x000fe20000000c00 */
[C---:B------:R-:W-:Y:S02]  /*17720*/  @P2 LEA R30, P4, R6.reuse, R164, 0x1 ;  /* 0x000000a4061e2211 */ /* 0x040fe400078808ff */
[CCC-:B------:R-:W-:Y:S01]  /*17730*/  @!P1 LEA.HI.X R29, R6.reuse, R165.reuse, R4.reuse, 0x1, P6 ;  /* 0x000000a5061d9211 */ /* 0x1c0fe200030f0c04 */
[----:B------:R-:W-:Y:S01]  /*17740*/  @!PT LDS RZ, [RZ] ;  /* 0x00000000fffff984 */ /* 0x000fe20000000800 */
[----:B------:R-:W-:Y:S01]  /*17750*/  @!PT LDS RZ, [RZ] ;  /* 0x00000000fffff984 */ /* 0x000fe20000000800 */
[----:B------:R-:W-:Y:S01]  /*17760*/  @!PT LDS RZ, [RZ] ;  /* 0x00000000fffff984 */ /* 0x000fe20000000800 */
[----:B------:R-:W-:Y:S01]  /*17770*/  @!P0 LDGSTS.E.BYPASS.LTC128B.128 [R206+0xe800], desc[UR10][R10.64+0x80] ;  /* 0x0e8000800ace8fae */ /* 0x000fe2000b901d4a */
[CCC-:B------:R-:W-:Y:S02]  /*17780*/  @!P0 LEA.HI.X R23, R6.reuse, R165.reuse, R4.reuse, 0x1, P5 ;  /* 0x000000a506178211 */ /* 0x1c0fe400028f0c04 */
[----:B------:R-:W-:Y:S01]  /*17790*/  @P2 LEA.HI.X R31, R6, R165, R4, 0x1, P4 ;  /* 0x000000a5061f2211 */ /* 0x000fe200020f0c04 */
[----:B------:R-:W-:Y:S01]  /*177a0*/  @P0 STS.128 [R206+0xe800], RZ ;  /* 0x00e800ffce000388 */ /* 0x000fe20000000c00 */
[----:B------:R-:W-:Y:S03]  /*177b0*/  LEA.HI R3, R3, R2, RZ, 0x4 ;  /* 0x0000000203037211 */ /* 0x000fe600078f20ff */
[----:B------:R-:W-:Y:S01]  /*177c0*/  @!PT LDS RZ, [RZ] ;  /* 0x00000000fffff984 */ /* 0x000fe20000000800 */
[----:B------:R-:W-:Y:S01]  /*177d0*/  @!PT LDS RZ, [RZ] ;  /* 0x00000000fffff984 */ /* 0x000fe20000000800 */
[----:B------:R-:W-:Y:S01]  /*177e0*/  @!PT LDS RZ, [RZ] ;  /* 0x00000000fffff984 */ /* 0x000fe20000000800 */
[----:B------:R-:W-:Y:S01]  /*177f0*/  @P2 LDGSTS.E.BYPASS.LTC128B.128 [R206+0x10800], desc[UR10][R8.64+0x100] ;  /* 0x1080010008ce2fae */ /* 0x000fe2000b901d4a */
[----:B------:R-:W-:Y:S03]  /*17800*/  LOP3.LUT R3, R3, 0xfffffff0, RZ, 0xc0, !PT ;  /* 0xfffffff003037812 */ /* 0x000fe600078ec0ff */
[----:B------:R-:W-:Y:S02]  /*17810*/  @!P2 STS.128 [R206+0x10800], RZ ;  /* 0x010800ffce00a388 */ /* 0x000fe40000000c00 */
[----:B------:R-:W-:Y:S02]  /*17820*/  IMAD.IADD R3, R2, 0x1, -R3 ;  /* 0x0000000102037824 */ /* 0x000fe400078e0a03 */
[----:B------:R-:W-:Y:S01]  /*17830*/  @!PT LDS RZ, [RZ] ;  /* 0x00000000fffff984 */ /* 0x000fe20000000800 */
[----:B------:R-:W-:Y:S01]  /*17840*/  @!PT LDS RZ, [RZ] ;  /* 0x00000000fffff984 */ /* 0x000fe20000000800 */
[----:B------:R-:W-:Y:S01]  /*17850*/  @!PT LDS RZ, [RZ] ;  /* 0x00000000fffff984 */ /* 0x000fe20000000800 */
[----:B------:R-:W-:Y:S03]  /*17860*/  @!P1 LDGSTS.E.BYPASS.LTC128B.128 [R206+0xd000], desc[UR10][R12.64] ;  /* 0x0d0000000cce9fae */ /* 0x000fe6000b901d4a */
[----:B------:R-:W-:Y:S01]  /*17870*/  SHF.R.S32.HI R2, RZ, 0x1f, R3 ;  /* 0x0000001fff027819 */ /* 0x000fe20000011403 */
[----:B------:R-:W-:Y:S03]  /*17880*/  @P1 STS.128 [R206+0xd000], RZ ;  /* 0x00d000ffce001388 */ /* 0x000fe60000000c00 */
[----:B------:R-:W-:Y:S01]  /*17890*/  LEA.HI R2, R2, R3, RZ, 0x3 ;  /* 0x0000000302027211 */ /* 0x000fe200078f18ff */
[----:B------:R-:W-:Y:S01]  /*178a0*/  @!PT LDS RZ, [RZ] ;  /* 0x00000000fffff984 */ /* 0x000fe20000000800 */
[----:B------:R-:W-:Y:S01]  /*178b0*/  @!PT LDS RZ, [RZ] ;  /* 0x00000000fffff984 */ /* 0x000fe20000000800 */
[----:B------:R-:W-:Y:S01]  /*178c0*/  @!PT LDS RZ, [RZ] ;  /* 0x00000000fffff984 */ /* 0x000fe20000000800 */
[----:B------:R-:W-:Y:S03]  /*178d0*/  @!P0 LDGSTS.E.BYPASS.LTC128B.128 [R206+0xf000], desc[UR10][R16.64+0x80] ;  /* 0x0f00008010ce8fae */ /* 0x000fe6000b901d4a */
[----:B------:R-:W-:Y:S01]  /*178e0*/  LOP3.LUT R2, R2, 0xfffffff8, RZ, 0xc0, !PT ;  /* 0xfffffff802027812 */ /* 0x000fe200078ec0ff */
[----:B------:R-:W-:Y:S04]  /*178f0*/  @P0 STS.128 [R206+0xf000], RZ ;  /* 0x00f000ffce000388 */ /* 0x000fe80000000c00 */
[----:B------:R-:W-:Y:S01]  /*17900*/  @!PT LDS RZ, [RZ] ;  /* 0x00000000fffff984 */ /* 0x000fe20000000800 */
[----:B------:R-:W-:Y:S01]  /*17910*/  @!PT LDS RZ, [RZ] ;  /* 0x00000000fffff984 */ /* 0x000fe20000000800 */
[----:B------:R-:W-:Y:S01]  /*17920*/  @!PT LDS RZ, [RZ] ;  /* 0x00000000fffff984 */ /* 0x000fe20000000800 */
[----:B------:R-:W-:Y:S01]  /*17930*/  @P2 LDGSTS.E.BYPASS.LTC128B.128 [R206+0x11000], desc[UR10][R20.64+0x100] ;  /* 0x1100010014ce2fae */ /* 0x000fe2000b901d4a */
[----:B------:R-:W-:Y:S03]  /*17940*/  IMAD.IADD R3, R3, 0x1, -R2 ;  /* 0x0000000103037824 */ /* 0x000fe600078e0a02 */
[----:B------:R-:W-:Y:S04]  /*17950*/  @!P2 STS.128 [R206+0x11000], RZ ;  /* 0x011000ffce00a388 */ /* 0x000fe80000000c00 */
[----:B------:R-:W-:Y:S01]  /*17960*/  @!PT LDS RZ, [RZ] ;  /* 0x00000000fffff984 */ /* 0x000fe20000000800 */
[----:B------:R-:W-:Y:S01]  /*17970*/  @!PT LDS RZ, [RZ] ;  /* 0x00000000fffff984 */ /* 0x000fe20000000800 */
[----:B------:R-:W-:Y:S01]  /*17980*/  @!PT LDS RZ, [RZ] ;  /* 0x00000000fffff984 */ /* 0x000fe20000000800 */
[----:B------:R1:W-:Y:S04]  /*17990*/  @!P1 LDGSTS.E.BYPASS.LTC128B.128 [R206+0xd800], desc[UR10][R28.64] ;  /* 0x0d8000001cce9fae */ /* 0x0003e8000b901d4a */
[----:B------:R-:W-:Y:S04]  /*179a0*/  @P1 STS.128 [R206+0xd800], RZ ;  /* 0x00d800ffce001388 */ /* 0x000fe80000000c00 */
[----:B------:R-:W-:Y:S01]  /*179b0*/  @!PT LDS RZ, [RZ] ;  /* 0x00000000fffff984 */ /* 0x000fe20000000800 */
[----:B------:R-:W-:Y:S01]  /*179c0*/  @!PT LDS RZ, [RZ] ;  /* 0x00000000fffff984 */ /* 0x000fe20000000800 */
[----:B------:R-:W-:Y:S01]  /*179d0*/  @!PT LDS RZ, [RZ] ;  /* 0x00000000fffff984 */ /* 0x000fe20000000800 */
[----:B------:R2:W-:Y:S04]  /*179e0*/  @!P0 LDGSTS.E.BYPASS.LTC128B.128 [R206+0xf800], desc[UR10][R22.64+0x80] ;  /* 0x0f80008016ce8fae */ /* 0x0005e8000b901d4a */
[----:B------:R-:W-:Y:S01]  /*179f0*/  @P0 STS.128 [R206+0xf800], RZ ;  /* 0x00f800ffce000388 */ /* 0x000fe20000000c00 */
[----:B------:R-:W-:Y:S03]  /*17a00*/  LOP3.LUT P0, RZ, R3, 0x4, RZ, 0xc0, !PT ;  /* 0x0000000403ff7812 */ /* 0x000fe6000780c0ff */
[----:B------:R-:W-:Y:S01]  /*17a10*/  @!PT LDS RZ, [RZ] ;  /* 0x00000000fffff984 */ /* 0x000fe20000000800 */
[----:B------:R-:W-:Y:S01]  /*17a20*/  @!PT LDS RZ, [RZ] ;  /* 0x00000000fffff984 */ /* 0x000fe20000000800 */
[----:B------:R-:W-:Y:S01]  /*17a30*/  @!PT LDS RZ, [RZ] ;  /* 0x00000000fffff984 */ /* 0x000fe20000000800 */
[----:B------:R3:W-:Y:S04]  /*17a40*/  @P2 LDGSTS.E.BYPASS.LTC128B.128 [R206+0x11800], desc[UR10][R30.64+0x100] ;  /* 0x118001001ece2fae */ /* 0x0007e8000b901d4a */
[----:B------:R-:W-:Y:S04]  /*17a50*/  @!P2 STS.128 [R206+0x11800], RZ ;  /* 0x011800ffce00a388 */ /* 0x000fe80000000c00 */
[----:B------:R-:W-:Y:S01]  /*17a60*/  LDSM.16.M88.4 R136, [R197] ;  /* 0x00000000c588783b */ /* 0x000fe20000000200 */
[----:B-1----:R-:W-:Y:S03]  /*17a70*/  IMAD.MOV.U32 R28, RZ, RZ, 0x20 ;  /* 0x00000020ff1c7424 */ /* 0x002fe600078e00ff */
[----:B------:R-:W1:Y:S04]  /*17a80*/  LDSM.16.M88.4 R140, [R196+0x6000] ;  /* 0x00600000c48c783b */ /* 0x000e680000000200 */
[----:B------:R-:W4:Y:S01]  /*17a90*/  LDSM.16.M88.4 R16, [R196+0x6800] ;  /* 0x00680000c410783b */ /* 0x000f220000000200 */
[----:B------:R-:W-:Y:S02]  /*17aa0*/  SEL R28, R28, 0xffffffe0, !P0 ;  /* 0xffffffe01c1c7807 */ /* 0x000fe40004000000 */
[----:B------:R-:W-:Y:S01]  /*17ab0*/  ISETP.GE.AND P0, PT, R211, 0x1, PT ;  /* 0x00000001d300780c */ /* 0x000fe20003f06270 */
[----:B------:R-:W2:Y:S02]  /*17ac0*/  LDSM.16.M88.4 R24, [R196+0x7000] ;  /* 0x00700000c418783b */ /* 0x000ea40000000200 */
[----:B------:R-:W-:Y:S02]  /*17ad0*/  IMAD R2, R28, 0x2, R197 ;  /* 0x000000021c027824 */ /* 0x000fe400078e02c5 */
[----:B------:R-:W3:Y:S04]  /*17ae0*/  LDSM.16.M88.4 R32, [R196+0x7800] ;  /* 0x00780000c420783b */ /* 0x000ee80000000200 */
[----:B------:R-:W0:Y:S04]  /*17af0*/  LDGDEPBAR ;  /* 0x00000000000079af */ /* 0x000e280000000000 */
[----:B------:R-:W-:Y:S04]  /*17b00*/  LDSM.16.M88.4 R144, [R194] ;  /* 0x00000000c290783b */ /* 0x000fe80000000200 */
[----:B------:R-:W-:Y:S04]  /*17b10*/  LDSM.16.M88.4 R148, [R187] ;  /* 0x00000000bb94783b */ /* 0x000fe80000000200 */
[----:B------:R-:W-:Y:S04]  /*17b20*/  LDSM.16.M88.4 R152, [R186] ;  /* 0x00000000ba98783b */ /* 0x000fe80000000200 */
[----:B------:R-:W-:Y:S04]  /*17b30*/  LDSM.16.M88.4 R156, [R185] ;  /* 0x00000000b99c783b */ /* 0x000fe80000000200 */
[----:B------:R-:W-:Y:S01]  /*17b40*/  LDSM.16.M88.4 R160, [R2] ;  /* 0x0000000002a0783b */ /* 0x000fe20000000200 */
[C---:B-1----:R-:W-:Y:S03]  /*17b50*/  HMMA.16816.F32 R4, R136.reuse, R140, RZ ;  /* 0x0000008c8804723c */ /* 0x042fe600000018ff */
[----:B------:R-:W-:Y:S04]  /*17b60*/  LDSM.16.M88.4 R164, [R191+0x6000] ;  /* 0x00600000bfa4783b */ /* 0x000fe80000000200 */
[----:B------:R-:W-:Y:S01]  /*17b70*/  LDSM.16.M88.4 R168, [R191+0x6800] ;  /* 0x00680000bfa8783b */ /* 0x000fe20000000200 */
[C---:B------:R-:W-:Y:S03]  /*17b80*/  HMMA.16816.F32 R8, R136.reuse, R142, RZ ;  /* 0x0000008e8808723c */ /* 0x040fe600000018ff */
[----:B------:R-:W1:Y:S03]  /*17b90*/  LDSM.16.M88.4 R140, [R195] ;  /* 0x00000000c38c783b */ /* 0x000e660000000200 */
[C---:B----4-:R-:W-:Y:S01]  /*17ba0*/  HMMA.16816.F32 R12, R136.reuse, R16, RZ ;  /* 0x00000010880c723c */ /* 0x050fe200000018ff */
[----:B------:R-:W-:Y:S05]  /*17bb0*/  LDSM.16.M88.4 R172, [R191+0x7800] ;  /* 0x00780000bfac783b */ /* 0x000fea0000000200 */
        /* <DEDUP_REMOVED lines=14> */
[----:B------:R-:W3:Y:S05]  /*17ca0*/  LDSM.16.M88.4 R152, [R184+0x800] ;  /* 0x00080000b898783b */ /* 0x000eea0000000200 */
[C---:B------:R-:W-:Y:S06]  /*17cb0*/  HMMA.16816.F32 R28, R140.reuse, R156, R28 ;  /* 0x0000009c8c1c723c */ /* 0x040fec000000181c */
[----:B------:R-:W-:Y:S01]  /*17cc0*/  HMMA.16816.F32 R32, R140, R158, R32 ;  /* 0x0000009e8c20723c */ /* 0x000fe20000001820 */
[----:B------:R-:W4:Y:S04]  /*17cd0*/  LDSM.16.M88.4 R140, [R184+0x1000] ;  /* 0x00100000b88c783b */ /* 0x000f280000000200 */
[----:B------:R-:W5:Y:S01]  /*17ce0*/  LDSM.16.M88.4 R156, [R184+0x1800] ;  /* 0x00180000b89c783b */ /* 0x000f620000000200 */
[C---:B------:R-:W-:Y:S06]  /*17cf0*/  HMMA.16816.F32 R4, R160.reuse, R164, R4 ;  /* 0x000000a4a004723c */ /* 0x040fec0000001804 */
[C---:B------:R-:W-:Y:S01]  /*17d00*/  HMMA.16816.F32 R8, R160.reuse, R166, R8 ;  /* 0x000000a6a008723c */ /* 0x040fe20000001808 */
[----:B------:R-:W-:Y:S05]  /*17d10*/  LDSM.16.M88.4 R164, [R196+0x8000] ;  /* 0x00800000c4a4783b */ /* 0x000fea0000000200 */
[C---:B------:R-:W-:Y:S06]  /*17d20*/  HMMA.16816.F32 R12, R160.reuse, R168, R12 ;  /* 0x000000a8a00c723c */ /* 0x040fec000000180c */
[C---:B------:R-:W-:Y:S01]  /*17d30*/  HMMA.16816.F32 R16, R160.reuse, R170, R16 ;  /* 0x000000aaa010723c */ /* 0x040fe20000001810 */
[----:B------:R-:W-:Y:S05]  /*17d40*/  LDSM.16.M88.4 R168, [R196+0x8800] ;  /* 0x00880000c4a8783b */ /* 0x000fea0000000200 */
[C---:B--2---:R-:W-:Y:S06]  /*17d50*/  HMMA.16816.F32 R20, R160.reuse, R136, R20 ;  /* 0x00000088a014723c */ /* 0x044fec0000001814 */
[C---:B------:R-:W-:Y:S01]  /*17d60*/  HMMA.16816.F32 R24, R160.reuse, R138, R24 ;  /* 0x0000008aa018723c */ /* 0x040fe20000001818 */
[----:B------:R-:W2:Y:S05]  /*17d70*/  LDSM.16.M88.4 R136, [R197+0x2000] ;  /* 0x00200000c588783b */ /* 0x000eaa0000000200 */
[C---:B------:R-:W-:Y:S06]  /*17d80*/  HMMA.16816.F32 R28, R160.reuse, R172, R28 ;  /* 0x000000aca01c723c */ /* 0x040fec000000181c */
[----:B------:R-:W-:Y:S01]  /*17d90*/  HMMA.16816.F32 R32, R160, R174, R32 ;  /* 0x000000aea020723c */ /* 0x000fe20000001820 */
[----:B------:R-:W2:Y:S04]  /*17da0*/  LDSM.16.M88.4 R160, [R196+0x9000] ;  /* 0x00900000c4a0783b */ /* 0x000ea80000000200 */
[----:B------:R-:W2:Y:S01]  /*17db0*/  LDSM.16.M88.4 R172, [R196+0x9800] ;  /* 0x00980000c4ac783b */ /* 0x000ea20000000200 */
[C---:B-1----:R-:W-:Y:S06]  /*17dc0*/  HMMA.16816.F32 R4, R144.reuse, R148, R4 ;  /* 0x000000949004723c */ /* 0x042fec0000001804 */
[C---:B------:R-:W-:Y:S01]  /*17dd0*/  HMMA.16816.F32 R8, R144.reuse, R150, R8 ;  /* 0x000000969008723c */ /* 0x040fe20000001808 */
[----:B------:R-:W-:Y:S05]  /*17de0*/  LDSM.16.M88.4 R148, [R183] ;  /* 0x00000000b794783b */ /* 0x000fea0000000200 */
[C---:B---3--:R-:W-:Y:S06]  /*17df0*/  HMMA.16816.F32 R12, R144.reuse, R152, R12 ;  /* 0x00000098900c723c */ /* 0x048fec000000180c */
[C---:B------:R-:W-:Y:S01]  /*17e00*/  HMMA.16816.F32 R16, R144.reuse, R154, R16 ;  /* 0x0000009a9010723c */ /* 0x040fe20000001810 */
[----:B------:R-:W-:Y:S05]  /*17e10*/  LDSM.16.M88.4 R152, [R182] ;  /* 0x00000000b698783b */ /* 0x000fea0000000200 */
[C---:B----4-:R-:W-:Y:S06]  /*17e20*/  HMMA.16816.F32 R20, R144.reuse, R140, R20 ;  /* 0x0000008c9014723c */ /* 0x050fec0000001814 */
[C---:B------:R-:W-:Y:S01]  /*17e30*/  HMMA.16816.F32 R24, R144.reuse, R142, R24 ;  /* 0x0000008e9018723c */ /* 0x040fe20000001818 */
[----:B------:R-:W1:Y:S05]  /*17e40*/  LDSM.16.M88.4 R140, [R195+0x2000] ;  /* 0x00200000c38c783b */ /* 0x000e6a0000000200 */
[C---:B-----5:R-:W-:Y:S06]  /*17e50*/  HMMA.16816.F32 R28, R144.reuse, R156, R28 ;  /* 0x0000009c901c723c */ /* 0x060fec000000181c */
[----:B------:R-:W-:Y:S01]  /*17e60*/  HMMA.16816.F32 R32, R144, R158, R32 ;  /* 0x0000009e9020723c */ /* 0x000fe20000001820 */
[----:B------:R-:W3:Y:S04]  /*17e70*/  LDSM.16.M88.4 R144, [R181] ;  /* 0x00000000b590783b */ /* 0x000ee80000000200 */
[----:B------:R-:W4:Y:S01]  /*17e80*/  LDSM.16.M88.4 R156, [R180] ;  /* 0x00000000b49c783b */ /* 0x000f220000000200 */
[C---:B--2---:R-:W-:Y:S06]  /*17e90*/  HMMA.16816.F32 R4, R136.reuse, R164, R4 ;  /* 0x000000a48804723c */ /* 0x044fec0000001804 */
[C---:B------:R-:W-:Y:S01]  /*17ea0*/  HMMA.16816.F32 R8, R136.reuse, R166, R8 ;  /* 0x000000a68808723c */ /* 0x040fe20000001808 */
[----:B------:R-:W-:Y:S05]  /*17eb0*/  LDSM.16.M88.4 R164, [R191+0x8000] ;  /* 0x00800000bfa4783b */ /* 0x000fea0000000200 */
[C---:B------:R-:W-:Y:S06]  /*17ec0*/  HMMA.16816.F32 R12, R136.reuse, R168, R12 ;  /* 0x000000a8880c723c */ /* 0x040fec000000180c */
[C---:B------:R-:W-:Y:S01]  /*17ed0*/  HMMA.16816.F32 R16, R136.reuse, R170, R16 ;  /* 0x000000aa8810723c */ /* 0x040fe20000001810 */
[----:B------:R-:W-:Y:S05]  /*17ee0*/  LDSM.16.M88.4 R168, [R191+0x8800] ;  /* 0x00880000bfa8783b */ /* 0x000fea0000000200 */
[C---:B------:R-:W-:Y:S06]  /*17ef0*/  HMMA.16816.F32 R20, R136.reuse, R160, R20 ;  /* 0x000000a08814723c */ /* 0x040fec0000001814 */
[C---:B------:R-:W-:Y:S01]  /*17f00*/  HMMA.16816.F32 R24, R136.reuse, R162, R24 ;  /* 0x000000a28818723c */ /* 0x040fe20000001818 */
[----:B------:R-:W2:Y:S05]  /*17f10*/  LDSM.16.M88.4 R160, [R2+0x2000] ;  /* 0x0020000002a0783b */ /* 0x000eaa0000000200 */
[C---:B------:R-:W-:Y:S06]  /*17f20*/  HMMA.16816.F32 R28, R136.reuse, R172, R28 ;  /* 0x000000ac881c723c */ /* 0x040fec000000181c */
[----:B------:R-:W-:Y:S01]  /*17f30*/  HMMA.16816.F32 R32, R136, R174, R32 ;  /* 0x000000ae8820723c */ /* 0x000fe20000001820 */
[----:B------:R-:W5:Y:S04]  /*17f40*/  LDSM.16.M88.4 R136, [R191+0x9000] ;  /* 0x00900000bf88783b */ /* 0x000f680000000200 */
[----:B------:R-:W5:Y:S01]  /*17f50*/  LDSM.16.M88.4 R172, [R191+0x9800] ;  /* 0x00980000bfac783b */ /* 0x000f620000000200 */
[C---:B-1----:R-:W-:Y:S06]  /*17f60*/  HMMA.16816.F32 R4, R140.reuse, R148, R4 ;  /* 0x000000948c04723c */ /* 0x042fec0000001804 */
[C---:B------:R-:W-:Y:S01]  /*17f70*/  HMMA.16816.F32 R8, R140.reuse, R150, R8 ;  /* 0x000000968c08723c */ /* 0x040fe20000001808 */
[----:B------:R-:W-:Y:S05]  /*17f80*/  LDSM.16.M88.4 R148, [R184+0x2000] ;  /* 0x00200000b894783b */ /* 0x000fea0000000200 */
[C---:B------:R-:W-:Y:S06]  /*17f90*/  HMMA.16816.F32 R12, R140.reuse, R152, R12 ;  /* 0x000000988c0c723c */ /* 0x040fec000000180c */
[C---:B------:R-:W-:Y:S01]  /*17fa0*/  HMMA.16816.F32 R16, R140.reuse, R154, R16 ;  /* 0x0000009a8c10723c */ /* 0x040fe20000001810 */
[----:B------:R-:W-:Y:S05]  /*17fb0*/  LDSM.16.M88.4 R152, [R184+0x2800] ;  /* 0x00280000b898783b */ /* 0x000fea0000000200 */
[C---:B---3--:R-:W-:Y:S06]  /*17fc0*/  HMMA.16816.F32 R20, R140.reuse, R144, R20 ;  /* 0x000000908c14723c */ /* 0x048fec0000001814 */
[C---:B------:R-:W-:Y:S01]  /*17fd0*/  HMMA.16816.F32 R24, R140.reuse, R146, R24 ;  /* 0x000000928c18723c */ /* 0x040fe20000001818 */
[----:B------:R-:W1:Y:S05]  /*17fe0*/  LDSM.16.M88.4 R144, [R193+0x2000] ;  /* 0x00200000c190783b */ /* 0x000e6a0000000200 */
[C---:B----4-:R-:W-:Y:S06]  /*17ff0*/  HMMA.16816.F32 R28, R140.reuse, R156, R28 ;  /* 0x0000009c8c1c723c */ /* 0x050fec000000181c */
[----:B------:R-:W-:Y:S01]  /*18000*/  HMMA.16816.F32 R32, R140, R158, R32 ;  /* 0x0000009e8c20723c */ /* 0x000fe20000001820 */
[----:B------:R-:W3:Y:S04]  /*18010*/  LDSM.16.M88.4 R140, [R184+0x3000] ;  /* 0x00300000b88c783b */ /* 0x000ee80000000200 */
[----:B------:R-:W4:Y:S01]  /*18020*/  LDSM.16.M88.4 R156, [R184+0x3800] ;  /* 0x00380000b89c783b */ /* 0x000f220000000200 */
[C---:B--2---:R-:W-:Y:S06]  /*18030*/  HMMA.16816.F32 R4, R160.reuse, R164, R4 ;  /* 0x000000a4a004723c */ /* 0x044fec0000001804 */
[C---:B------:R-:W-:Y:S01]  /*18040*/  HMMA.16816.F32 R8, R160.reuse, R166, R8 ;  /* 0x000000a6a008723c */ /* 0x040fe20000001808 */
[----:B------:R-:W-:Y:S05]  /*18050*/  LDSM.16.M88.4 R164, [R196+0xa000] ;  /* 0x00a00000c4a4783b */ /* 0x000fea0000000200 */
[C---:B------:R-:W-:Y:S06]  /*18060*/  HMMA.16816.F32 R12, R160.reuse, R168, R12 ;  /* 0x000000a8a00c723c */ /* 0x040fec000000180c */
[C---:B------:R-:W-:Y:S01]  /*18070*/  HMMA.16816.F32 R16, R160.reuse, R170, R16 ;  /* 0x000000aaa010723c */ /* 0x040fe20000001810 */
[----:B------:R-:W-:Y:S05]  /*18080*/  LDSM.16.M88.4 R168, [R196+0xa800] ;  /* 0x00a80000c4a8783b */ /* 0x000fea0000000200 */
[C---:B-----5:R-:W-:Y:S06]  /*18090*/  HMMA.16816.F32 R20, R160.reuse, R136, R20 ;  /* 0x00000088a014723c */ /* 0x060fec0000001814 */
        /* <DEDUP_REMOVED lines=8> */
[----:B------:R-:W-:Y:S05]  /*18120*/  LDSM.16.M88.4 R148, [R179] ;  /* 0x00000000b394783b */ /* 0x000fea0000000200 */
[C---:B------:R-:W-:Y:S06]  /*18130*/  HMMA.16816.F32 R12, R144.reuse, R152, R12 ;  /* 0x00000098900c723c */ /* 0x040fec000000180c */
[C---:B------:R-:W-:Y:S01]  /*18140*/  HMMA.16816.F32 R16, R144.reuse, R154, R16 ;  /* 0x0000009a9010723c */ /* 0x040fe20000001810 */
[----:B------:R-:W-:Y:S05]  /*18150*/  LDSM.16.M88.4 R152, [R178] ;  /* 0x00000000b298783b */ /* 0x000fea0000000200 */
[C---:B---3--:R-:W-:Y:S06]  /*18160*/  HMMA.16816.F32 R20, R144.reuse, R140, R20 ;  /* 0x0000008c9014723c */ /* 0x048fec0000001814 */
[C---:B------:R-:W-:Y:S01]  /*18170*/  HMMA.16816.F32 R24, R144.reuse, R142, R24 ;  /* 0x0000008e9018723c */ /* 0x040fe20000001818 */
[----:B------:R-:W1:Y:S05]  /*18180*/  LDSM.16.M88.4 R140, [R195+0x4000] ;  /* 0x00400000c38c783b */ /* 0x000e6a0000000200 */
[C---:B----4-:R-:W-:Y:S06]  /*18190*/  HMMA.16816.F32 R28, R144.reuse, R156, R28 ;  /* 0x0000009c901c723c */ /* 0x050fec000000181c */
        /* <DEDUP_REMOVED lines=29> */
[C---:B--2---:R-:W-:Y:S01]  /*18370*/  HMMA.16816.F32 R4, R160.reuse, R164, R4 ;  /* 0x000000a4a004723c */ /* 0x044fe20000001804 */
[----:B------:R-:W-:Y:S04]  /*18380*/  DEPBAR.LE SB0, 0x0 ;  /* 0x000080000000791a */ /* 0x000fe80000000000 */
[----:B------:R-:W-:Y:S01]  /*18390*/  BAR.SYNC.DEFER_BLOCKING 0x0 ;  /* 0x0000000000007b1d */ /* 0x000fe20000010000 */
[C---:B------:R-:W-:Y:S05]  /*183a0*/  HMMA.16816.F32 R8, R160.reuse, R166, R8 ;  /* 0x000000a6a008723c */ /* 0x040fea0000001808 */
[----:B------:R-:W-:Y:S01]  /*183b0*/  IMAD.MOV.U32 R164, RZ, RZ, R134 ;  /* 0x000000ffffa47224 */ /* 0x000fe200078e0086 */
[C---:B------:R-:W-:Y:S05]  /*183c0*/  HMMA.16816.F32 R12, R160.reuse, R168, R12 ;  /* 0x000000a8a00c723c */ /* 0x040fea000000180c */
[----:B------:R-:W-:Y:S01]  /*183d0*/  IMAD.MOV.U32 R165, RZ, RZ, R135 ;  /* 0x000000ffffa57224 */ /* 0x000fe200078e0087 */
[C---:B------:R-:W-:Y:S06]  /*183e0*/  HMMA.16816.F32 R16, R160.reuse, R170, R16 ;  /* 0x000000aaa010723c */ /* 0x040fec0000001810 */
[C---:B-----5:R-:W-:Y:S06]  /*183f0*/  HMMA.16816.F32 R20, R160.reuse, R136, R20 ;  /* 0x00000088a014723c */ /* 0x060fec0000001814 */
[C---:B------:R-:W-:Y:S06]  /*18400*/  HMMA.16816.F32 R24, R160.reuse, R138, R24 ;  /* 0x0000008aa018723c */ /* 0x040fec0000001818 */
[C---:B------:R-:W-:Y:S06]  /*18410*/  HMMA.16816.F32 R28, R160.reuse, R172, R28 ;  /* 0x000000aca01c723c */ /* 0x040fec000000181c */
[----:B------:R-:W-:Y:S06]  /*18420*/  HMMA.16816.F32 R32, R160, R174, R32 ;  /* 0x000000aea020723c */ /* 0x000fec0000001820 */
[C---:B-1----:R-:W-:Y:S06]  /*18430*/  HMMA.16816.F32 R4, R144.reuse, R148, R4 ;  /* 0x000000949004723c */ /* 0x042fec0000001804 */
[C---:B------:R-:W-:Y:S06]  /*18440*/  HMMA.16816.F32 R8, R144.reuse, R150, R8 ;  /* 0x000000969008723c */ /* 0x040fec0000001808 */
[C---:B------:R-:W-:Y:S06]  /*18450*/  HMMA.16816.F32 R12, R144.reuse, R152, R12 ;  /* 0x00000098900c723c */ /* 0x040fec000000180c */
[C---:B------:R-:W-:Y:S06]  /*18460*/  HMMA.16816.F32 R16, R144.reuse, R154, R16 ;  /* 0x0000009a9010723c */ /* 0x040fec0000001810 */
[C---:B---3--:R-:W-:Y:S06]  /*18470*/  HMMA.16816.F32 R20, R144.reuse, R140, R20 ;  /* 0x0000008c9014723c */ /* 0x048fec0000001814 */
[C---:B------:R-:W-:Y:S06]  /*18480*/  HMMA.16816.F32 R24, R144.reuse, R142, R24 ;  /* 0x0000008e9018723c */ /* 0x040fec0000001818 */
[C---:B----4-:R-:W-:Y:S06]  /*18490*/  HMMA.16816.F32 R28, R144.reuse, R156, R28 ;  /* 0x0000009c901c723c */ /* 0x050fec000000181c */
[----:B------:R-:W-:Y:S01]  /*184a0*/  HMMA.16816.F32 R32, R144, R158, R32 ;  /* 0x0000009e9020723c */ /* 0x000fe20000001820 */
[----:B------:R-:W-:Y:S11]  /*184b0*/  @!UPT UIADD3 URZ, URZ, URZ, URZ ;  /* 0x0000003f3f3ff290 */ /* 0x000ff6000fffe03f */
[----:B------:R-:W-:Y:S01]  /*184c0*/  @!UPT UIADD3 URZ, URZ, URZ, URZ ;  /* 0x0000003f3f3ff290 */ /* 0x000fe2000fffe03f */
[----:B------:R-:W-:Y:S11]  /*184d0*/  @!P0 BRA `(.L_x_1058) ;  /* 0x0000000800708947 */ /* 0x000ff60003800000 */
[----:B------:R-:W-:Y:S01]  /*184e0*/  ISETP.GE.AND P0, PT, R132, UR18, PT ;  /* 0x0000001284007c0c */ /* 0x000fe2000bf06270 */
[----:B------:R-:W-:Y:S04]  /*184f0*/  ULEA UR6, -UR7, URZ, 0x6 ;  /* 0x0000003f07067291 */ /* 0x000fe8000f8e313f */
[----:B------:R-:W-:Y:S02]  /*18500*/  USHF.R.S32.HI UR5, URZ, 0x1f, UR6 ;  /* 0x0000001f3f057899 */ /* 0x000fe40008011406 */
[----:B------:R-:W-:Y:S04]  /*18510*/  IMAD.U32 R134, RZ, RZ, UR6 ;  /* 0x00000006ff867e24 */ /* 0x000fe8000f8e00ff */
        /* <DEDUP_REMOVED lines=63> */
.L_x_1059:
[CC--:B------:R-:W-:Y:S02]  /*18910*/  LEA R142, P5, R134.reuse, R208.reuse, 0x1 ;  /* 0x000000d0868e7211 */ /* 0x0c0fe400078a08ff */
[C---:B------:R-:W-:Y:S02]  /*18920*/  IADD3 R135, P4, R134.reuse, R199, RZ ;  /* 0x000000c786877210 */ /* 0x040fe40007f9e0ff */
[----:B------:R-:W-:Y:S02]  /*18930*/  LEA.HI.X R143, R134, R209, R2, 0x1, P5 ;  /* 0x000000d1868f7211 */ /* 0x000fe400028f0c02 */
[CC--:B------:R-:W-:Y:S01]  /*18940*/  @!P1 LEA R140, P6, R135.reuse, R208.reuse, 0x1 ;  /* 0x000000d0878c9211 */ /* 0x0c0fe200078c08ff */
[----:B------:R-:W-:Y:S01]  /*18950*/  IMAD.X R132, R2, 0x1, R198, P4 ;  /* 0x0000000102847824 */ /* 0x000fe200020e06c6 */
[CC--:B------:R-:W-:Y:S01]  /*18960*/  @!P0 LEA R136, P5, R135.reuse, R208.reuse, 0x1 ;  /* 0x000000d087888211 */ /* 0x0c0fe200078a08ff */
[----:B------:R-:W-:Y:S01]  /*18970*/  @!PT LDS RZ, [RZ] ;  /* 0x00000000fffff984 */ /* 0x000fe20000000800 */
[----:B------:R-:W-:Y:S01]  /*18980*/  @!PT LDS RZ, [RZ] ;  /* 0x00000000fffff984 */ /* 0x000fe20000000800 */
[----:B------:R-:W-:Y:S01]  /*18990*/  @!PT LDS RZ, [RZ] ;  /* 0x00000000fffff984 */ /* 0x000fe20000000800 */
[----:B------:R1:W-:Y:S01]  /*189a0*/  @!P1 LDGSTS.E.BYPASS.LTC128B.128 [R206+0x6000], desc[UR10][R142.64] ;  /* 0x060000008ece9fae */ /* 0x0003e2000b901d4a */
[C---:B------:R-:W-:Y:S02]  /*189b0*/  IADD3 R3, P4, R135.reuse, R199, RZ ;  /* 0x000000c787037210 */ /* 0x040fe40007f9e0ff */
[CCC-:B------:R-:W-:Y:S01]  /*189c0*/  @!P1 LEA.HI.X R141, R135.reuse, R209.reuse, R132.reuse, 0x1, P6 ;  /* 0x000000d1878d9211 */ /* 0x1c0fe200030f0c84 */
[----:B------:R1:W-:Y:S01]  /*189d0*/  @P1 STS.128 [R206+0x6000], RZ ;  /* 0x006000ffce001388 */ /* 0x0003e20000000c00 */
[CC--:B------:R-:W-:Y:S01]  /*189e0*/  @!P0 LEA.HI.X R137, R135.reuse, R209.reuse, R132, 0x1, P5 ;  /* 0x000000d187898211 */ /* 0x0c0fe200028f0c84 */
[----:B------:R-:W-:Y:S01]  /*189f0*/  IMAD.X R2, R132, 0x1, R198, P4 ;  /* 0x0000000184027824 */ /* 0x000fe200020e06c6 */
[-C--:B------:R-:W-:Y:S01]  /*18a00*/  @P2 LEA R134, P4, R135, R208.reuse, 0x1 ;  /* 0x000000d087862211 */ /* 0x080fe200078808ff */
[----:B------:R-:W-:Y:S01]  /*18a10*/  @!PT LDS RZ, [RZ] ;  /* 0x00000000fffff984 */ /* 0x000fe20000000800 */
[----:B------:R-:W-:Y:S01]  /*18a20*/  @!PT LDS RZ, [RZ] ;  /* 0x00000000fffff984 */ /* 0x000fe20000000800 */
[----:B------:R-:W-:Y:S01]  /*18a30*/  @!PT LDS RZ, [RZ] ;  /* 0x00000000fffff984 */ /* 0x000fe20000000800 */
[----:B------:R1:W-:Y:S01]  /*18a40*/  @!P0 LDGSTS.E.BYPASS.LTC128B.128 [R206+0x8000], desc[UR10][R142.64+0x80] ;  /* 0x080000808ece8fae */ /* 0x0003e2000b901d4a */
[-C--:B------:R-:W-:Y:S02]  /*18a50*/  @!P1 LEA R138, P6, R3, R208.reuse, 0x1 ;  /* 0x000000d0038a9211 */ /* 0x080fe400078c08ff */
[-C--:B------:R-:W-:Y:S01]  /*18a60*/  @P2 LEA.HI.X R135, R135, R209.reuse, R132, 0x1, P4 ;  /* 0x000000d187872211 */ /* 0x080fe200020f0c84 */
[----:B------:R1:W-:Y:S01]  /*18a70*/  @P0 STS.128 [R206+0x8000], RZ ;  /* 0x008000ffce000388 */ /* 0x0003e20000000c00 */
[CCC-:B------:R-:W-:Y:S02]  /*18a80*/  @!P1 LEA.HI.X R139, R3.reuse, R209.reuse, R2.reuse, 0x1, P6 ;  /* 0x000000d1038b9211 */ /* 0x1c0fe400030f0c02 */
[CC--:B------:R-:W-:Y:S01]  /*18a90*/  @!P0 LEA R146, P5, R3.reuse, R208.reuse, 0x1 ;  /* 0x000000d003928211 */ /* 0x0c0fe200078a08ff */
[----:B------:R-:W-:Y:S01]  /*18aa0*/  @!PT LDS RZ, [RZ] ;  /* 0x00000000fffff984 */ /* 0x000fe20000000800 */
[----:B------:R-:W-:Y:S01]  /*18ab0*/  @!PT LDS RZ, [RZ] ;  /* 0x00000000fffff984 */ /* 0x000fe20000000800 */
[----:B------:R-:W-:Y:S01]  /*18ac0*/  @!PT LDS RZ, [RZ] ;  /* 0x00000000fffff984 */ /* 0x000fe20000000800 */
[----:B------:R1:W-:Y:S01]  /*18ad0*/  @P2 LDGSTS.E.BYPASS.LTC128B.128 [R206+0xa000], desc[UR10][R142.64+0x100] ;  /* 0x0a0001008ece2fae */ /* 0x0003e2000b901d4a */
[CC--:B------:R-:W-:Y:S02]  /*18ae0*/  @P2 LEA R144, P4, R3.reuse, R208.reuse, 0x1 ;  /* 0x000000d003902211 */ /* 0x0c0fe400078808ff */
[CCC-:B------:R-:W-:Y:S01]  /*18af0*/  @!P0 LEA.HI.X R147, R3.reuse, R209.reuse, R2.reuse, 0x1, P5 ;  /* 0x000000d103938211 */ /* 0x1c0fe200028f0c02 */
[----:B------:R1:W-:Y:S01]  /*18b00*/  @!P2 STS.128 [R206+0xa000], RZ ;  /* 0x00a000ffce00a388 */ /* 0x0003e20000000c00 */
[C---:B------:R-:W-:Y:S02]  /*18b10*/  @P2 LEA.HI.X R145, R3.reuse, R209, R2, 0x1, P4 ;  /* 0x000000d103912211 */ /* 0x040fe400020f0c02 */
[----:B------:R-:W-:Y:S01]  /*18b20*/  IADD3 R132, P6, R3, R199, RZ ;  /* 0x000000c703847210 */ /* 0x000fe20007fde0ff */
[----:B------:R-:W-:Y:S01]  /*18b30*/  @!PT LDS RZ, [RZ] ;  /* 0x00000000fffff984 */ /* 0x000fe20000000800 */
[----:B------:R-:W-:Y:S01]  /*18b40*/  @!PT LDS RZ, [RZ] ;  /* 0x00000000fffff984 */ /* 0x000fe20000000800 */
[----:B------:R-:W-:Y:S01]  /*18b50*/  @!PT LDS RZ, [RZ] ;  /* 0x00000000fffff984 */ /* 0x000fe20000000800 */
[----:B------:R1:W-:Y:S03]  /*18b60*/  @!P1 LDGSTS.E.BYPASS.LTC128B.128 [R206+0x6800], desc[UR10][R140.64] ;  /* 0x068000008cce9fae */ /* 0x0003e6000b901d4a */
[CC--:B------:R-:W-:Y:S01]  /*18b70*/  @!P0 LEA R148, P5, R132.reuse, R208.reuse, 0x1 ;  /* 0x000000d084948211 */ /* 0x0c0fe200078a08ff */
[----:B------:R1:W-:Y:S01]  /*18b80*/  @P1 STS.128 [R206+0x6800], RZ ;  /* 0x006800ffce001388 */ /* 0x0003e20000000c00 */
[-C--:B------:R-:W-:Y:S01]  /*18b90*/  @P2 LEA R152, P4, R132, R208.reuse, 0x1 ;  /* 0x000000d084982211 */ /* 0x080fe200078808ff */
[----:B------:R-:W-:Y:S01]  /*18ba0*/  IMAD.X R2, R2, 0x1, R198, P6 ;  /* 0x0000000102027824 */ /* 0x000fe200030e06c6 */
[C---:B------:R-:W-:Y:S01]  /*18bb0*/  @!P1 LEA R150, P6, R132.reuse, R208, 0x1 ;  /* 0x000000d084969211 */ /* 0x040fe200078c08ff */
[----:B------:R-:W-:Y:S01]  /*18bc0*/  @!PT LDS RZ, [RZ] ;  /* 0x00000000fffff984 */ /* 0x000fe20000000800 */
[----:B------:R-:W-:Y:S01]  /*18bd0*/  @!PT LDS RZ, [RZ] ;  /* 0x00000000fffff984 */ /* 0x000fe20000000800 */
[----:B------:R-:W-:Y:S01]  /*18be0*/  @!PT LDS RZ, [RZ] ;  /* 0x00000000fffff984 */ /* 0x000fe20000000800 */
[----:B------:R1:W-:Y:S01]  /*18bf0*/  @!P0 LDGSTS.E.BYPASS.LTC128B.128 [R206+0x8800], desc[UR10][R136.64+0x80] ;  /* 0x0880008088ce8fae */ /* 0x0003e2000b901d4a */
[----:B------:R-:W-:Y:S02]  /*18c00*/  IMAD.MOV.U32 R208, RZ, RZ, R142 ;  /* 0x000000ffffd07224 */ /* 0x000fe400078e008e */
[CCC-:B------:R-:W-:Y:S01]  /*18c10*/  @!P1 LEA.HI.X R151, R132.reuse, R209.reuse, R2.reuse, 0x1, P6 ;  /* 0x000000d184979211 */ /* 0x1c0fe200030f0c02 */
[----:B------:R1:W-:Y:S01]  /*18c20*/  @P0 STS.128 [R206+0x8800], RZ ;  /* 0x008800ffce000388 */ /* 0x0003e20000000c00 */
[CCC-:B------:R-:W-:Y:S02]  /*18c30*/  @!P0 LEA.HI.X R149, R132.reuse, R209.reuse, R2.reuse, 0x1, P5 ;  /* 0x000000d184958211 */ /* 0x1c0fe400028f0c02 */
[----:B------:R-:W-:Y:S01]  /*18c40*/  @P2 LEA.HI.X R153, R132, R209, R2, 0x1, P4 ;  /* 0x000000d184992211 */ /* 0x000fe200020f0c02 */
[----:B------:R-:W-:Y:S01]  /*18c50*/  @!PT LDS RZ, [RZ] ;  /* 0x00000000fffff984 */ /* 0x000fe20000000800 */
[----:B------:R-:W-:Y:S01]  /*18c60*/  @!PT LDS RZ, [RZ] ;  /* 0x00000000fffff984 */ /* 0x000fe20000000800 */
[----:B------:R-:W-:Y:S01]  /*18c70*/  @!PT LDS RZ, [RZ] ;  /* 0x00000000fffff984 */ /* 0x000fe20000000800 */
[----:B------:R1:W-:Y:S01]  /*18c80*/  @P2 LDGSTS.E.BYPASS.LTC128B.128 [R206+0xa800], desc[UR10][R134.64+0x100] ;  /* 0x0a80010086ce2fae */ /* 0x0003e2000b901d4a */
[----:B------:R-:W-:Y:S03]  /*18c90*/  IMAD.MOV.U32 R209, RZ, RZ, R143 ;  /* 0x000000ffffd17224 */ /* 0x000fe600078e008f */
[----:B------:R1:W-:Y:S04]  /*18ca0*/  @!P2 STS.128 [R206+0xa800], RZ ;  /* 0x00a800ffce00a388 */ /* 0x0003e80000000c00 */
        /* <DEDUP_REMOVED lines=30> */
[----:B------:R-:W0:Y:S02]  /*18e90*/  LDGDEPBAR ;  /* 0x00000000000079af */ /* 0x000e240000000000 */
.L_x_1058:
        /* <DEDUP_REMOVED lines=412> */
.L_x_1056:
        /* <DEDUP_REMOVED lines=23> */
[-C--:B------:R-:W-:Y:S02]  /*1a9d0*/  IADD3 R11, -R11, R0.reuse, RZ ;  /* 0x000000000b0b7210 */ /* 0x080fe40007ffe1ff */
[----:B------:R-:W-:Y:S01]  /*1a9e0*/  LOP3.LUT R9, R9, 0xfffffff8, RZ, 0xc0, !PT ;  /* 0xfffffff809097812 */ /* 0x000fe200078ec0ff */
[----:B------:R-:W2:Y:S03]  /*1a9f0*/  @P4 LDC R25, c[0x0][0x2e8] ;  /* 0x0000ba00ff194b82 */ /* 0x000ea60000000800 */
[----:B------:R-:W-:Y:S01]  /*1aa00*/  IADD3 R9, R10, -R9, RZ ;  /* 0x800000090a097210 */ /* 0x000fe20007ffe0ff */
[----:B------:R-:W3:Y:S01]  /*1aa10*/  @P4 MUFU.RCP R5, R4 ;  /* 0x0000000400054308 */ /* 0x000ee20000001000 */
[----:B------:R-:W-:-:S02]  /*1aa20*/  LEA.HI R10, R7, R0, RZ, 0x5 ;  /* 0x00000000070a7211 */ /* 0x000fc400078f28ff */
[C---:B------:R-:W-:Y:S02]  /*1aa30*/  SHF.L.U32 R12, R9.reuse, 0x6, RZ ;  /* 0x00000006090c7819 */ /* 0x040fe400000006ff */
[----:B------:R-:W-:Y:S02]  /*1aa40*/  SHF.R.S32.HI R8, RZ, 0x5, R10 ;  /* 0x00000005ff087819 */ /* 0x000fe4000001140a */
[----:B------:R-:W-:Y:S01]  /*1aa50*/  LOP3.LUT R12, R12, 0x1c0, RZ, 0xc0, !PT ;  /* 0x000001c00c0c7812 */ /* 0x000fe200078ec0ff */
[----:B------:R-:W4:Y:S01]  /*1aa60*/  @P4 MUFU.LG2 R4, R4 ;  /* 0x0000000400044308 */ /* 0x000f220000000c00 */
        /* <DEDUP_REMOVED lines=9> */
[----:B---3--:R-:W-:Y:S01]  /*1ab00*/  FMUL.FTZ R128, R5, R128 ;  /* 0x0000008005807220 */ /* 0x008fe20000410000 */
        /* <DEDUP_REMOVED lines=160> */
[C---:B------:R-:W-:Y:S01]  /*1b510*/  FMUL.FTZ R119, R6.reuse, R119 ;  /* 0x0000007706777220 */ /* 0x040fe20000410000 */
[----:B------:R-:W-:Y:S01]  /*1b520*/  F2FP.F16.F32.PACK_AB R100, R101, R100 ;  /* 0x000000646564723e */ /* 0x000fe200000000ff */
[----:B------:R-:W-:Y:S01]  /*1b530*/  STS [R17+0x2000], R80 ;  /* 0x0020005011007388 */ /* 0x000fe20000000800 */
[----:B------:R-:W-:Y:S01]  /*1b540*/  F2FP.F16.F32.PACK_AB R102, R103, R102 ;  /* 0x000000666766723e */ /* 0x000fe200000000ff */
[----:B------:R-:W-:Y:S01]  /*1b550*/  FMUL.FTZ R5, R5, R117 ;  /* 0x0000007505057220 */ /* 0x000fe20000410000 */
[----:B------:R-:W-:Y:S01]  /*1b560*/  FMUL.FTZ R6, R6, R118 ;  /* 0x0000007606067220 */ /* 0x000fe20000410000 */
[----:B------:R-:W-:Y:S01]  /*1b570*/  STS [R17+0x2400], R82 ;  /* 0x0024005211007388 */ /* 0x000fe20000000800 */
[----:B------:R-:W-:Y:S01]  /*1b580*/  F2FP.F16.F32.PACK_AB R104, R105, R104 ;  /* 0x000000686968723e */ /* 0x000fe200000000ff */
[----:B------:R-:W1:Y:S01]  /*1b590*/  @P3 LDC R12, c[0x0][0x2e8] ;  /* 0x0000ba00ff0c3b82 */ /* 0x000e620000000800 */
[----:B------:R-:W-:Y:S01]  /*1b5a0*/  F2FP.F16.F32.PACK_AB R106, R107, R106 ;  /* 0x0000006a6b6a723e */ /* 0x000fe200000000ff */
[----:B------:R-:W-:Y:S01]  /*1b5b0*/  STS [R19+0x2000], R84 ;  /* 0x0020005413007388 */ /* 0x000fe20000000800 */
[----:B------:R-:W-:Y:S01]  /*1b5c0*/  F2FP.F16.F32.PACK_AB R108, R109, R108 ;  /* 0x0000006c6d6c723e */ /* 0x000fe200000000ff */
[----:B------:R-:W3:Y:S01]  /*1b5d0*/  @P3 MUFU.LG2 R2, R2 ;  /* 0x0000000200023308 */ /* 0x000ee20000000c00 */
[----:B------:R-:W-:Y:S01]  /*1b5e0*/  F2FP.F16.F32.PACK_AB R110, R111, R110 ;  /* 0x0000006e6f6e723e */ /* 0x000fe200000000ff */
[----:B------:R-:W-:Y:S01]  /*1b5f0*/  STS [R19+0x2400], R86 ;  /* 0x0024005613007388 */ /* 0x000fe20000000800 */
[----:B------:R-:W-:Y:S01]  /*1b600*/  F2FP.F16.F32.PACK_AB R124, R125, R124 ;  /* 0x0000007c7d7c723e */ /* 0x000fe200000000ff */
[----:B------:R-:W-:Y:S01]  /*1b610*/  ULDC.U8 UR4, c[0x0][0x3d8] ;  /* 0x0000f60000047ab9 */ /* 0x000fe20000000000 */
[----:B------:R-:W-:Y:S01]  /*1b620*/  F2FP.F16.F32.PACK_AB R126, R127, R126 ;  /* 0x0000007e7f7e723e */ /* 0x000fe200000000ff */
[----:B------:R-:W-:Y:S01]  /*1b630*/  STS [R21+0x2000], R88 ;  /* 0x0020005815007388 */ /* 0x000fe20000000800 */
[----:B------:R-:W-:-:S02]  /*1b640*/  F2FP.F16.F32.PACK_AB R112, R113, R112 ;  /* 0x000000707170723e */ /* 0x000fc400000000ff */
[----:B------:R-:W-:Y:S01]  /*1b650*/  F2FP.F16.F32.PACK_AB R114, R115, R114 ;  /* 0x000000727372723e */ /* 0x000fe200000000ff */
[----:B------:R-:W-:Y:S01]  /*1b660*/  STS [R21+0x2400], R90 ;  /* 0x0024005a15007388 */ /* 0x000fe20000000800 */
[----:B------:R-:W-:Y:S02]  /*1b670*/  F2FP.F16.F32.PACK_AB R120, R121, R120 ;  /* 0x000000787978723e */ /* 0x000fe400000000ff */
[----:B------:R-:W-:Y:S01]  /*1b680*/  F2FP.F16.F32.PACK_AB R122, R123, R122 ;  /* 0x0000007a7b7a723e */ /* 0x000fe200000000ff */
[----:B------:R-:W-:Y:S01]  /*1b690*/  STS [R23+0x2000], R92 ;  /* 0x0020005c17007388 */ /* 0x000fe20000000800 */
[----:B------:R-:W-:Y:S02]  /*1b6a0*/  F2FP.F16.F32.PACK_AB R5, R5, R116 ;  /* 0x000000740505723e */ /* 0x000fe400000000ff */
[----:B------:R-:W-:Y:S01]  /*1b6b0*/  F2FP.F16.F32.PACK_AB R6, R119, R6 ;  /* 0x000000067706723e */ /* 0x000fe200000000ff */
[----:B------:R-:W-:Y:S01]  /*1b6c0*/  STS [R23+0x2400], R94 ;  /* 0x0024005e17007388 */ /* 0x000fe20000000800 */
[----:B------:R-:W-:-:S03]  /*1b6d0*/  ISETP.NE.AND P0, PT, RZ, UR4, PT ;  /* 0x00000004ff007c0c */ /* 0x000fc6000bf05270 */
[----:B------:R-:W-:Y:S04]  /*1b6e0*/  STS [R11+0x4000], R96 ;  /* 0x004000600b007388 */ /* 0x000fe80000000800 */
[----:B------:R5:W-:Y:S04]  /*1b6f0*/  STS [R11+0x4400], R98 ;  /* 0x004400620b007388 */ /* 0x000be80000000800 */
[----:B------:R-:W-:Y:S04]  /*1b700*/  STS [R13+0x4000], R100 ;  /* 0x004000640d007388 */ /* 0x000fe80000000800 */
[----:B------:R4:W-:Y:S04]  /*1b710*/  STS [R13+0x4400], R102 ;  /* 0x004400660d007388 */ /* 0x0009e80000000800 */
[----:B------:R-:W-:Y:S04]  /*1b720*/  STS [R15+0x4000], R104 ;  /* 0x004000680f007388 */ /* 0x000fe80000000800 */
[----:B------:R-:W-:Y:S04]  /*1b730*/  STS [R15+0x4400], R106 ;  /* 0x0044006a0f007388 */ /* 0x000fe80000000800 */
[----:B------:R-:W-:Y:S04]  /*1b740*/  STS [R9+0x4000], R108 ;  /* 0x0040006c09007388 */ /* 0x000fe80000000800 */
[----:B------:R2:W-:Y:S01]  /*1b750*/  STS [R9+0x4400], R110 ;  /* 0x0044006e09007388 */ /* 0x0005e20000000800 */
[----:B-----5:R-:W-:-:S03]  /*1b760*/  MOV R11, 0x7f800000 ;  /* 0x7f800000000b7802 */ /* 0x020fc60000000f00 */
[----:B------:R1:W-:Y:S04]  /*1b770*/  STS [R17+0x4000], R124 ;  /* 0x0040007c11007388 */ /* 0x0003e80000000800 */
[----:B------:R1:W-:Y:S01]  /*1b780*/  STS [R17+0x4400], R126 ;  /* 0x0044007e11007388 */ /* 0x0003e20000000800 */
[----:B----4-:R-:W-:-:S03]  /*1b790*/  MOV R13, 0x7f800000 ;  /* 0x7f800000000d7802 */ /* 0x010fc60000000f00 */
[----:B------:R4:W-:Y:S04]  /*1b7a0*/  STS [R19+0x4000], R112 ;  /* 0x0040007013007388 */ /* 0x0009e80000000800 */
[----:B------:R4:W-:Y:S04]  /*1b7b0*/  STS [R19+0x4400], R114 ;  /* 0x0044007213007388 */ /* 0x0009e80000000800 */
[----:B------:R4:W-:Y:S04]  /*1b7c0*/  STS [R21+0x4000], R120 ;  /* 0x0040007815007388 */ /* 0x0009e80000000800 */
[----:B------:R4:W-:Y:S01]  /*1b7d0*/  STS [R21+0x4400], R122 ;  /* 0x0044007a15007388 */ /* 0x0009e20000000800 */
[----:B--2---:R-:W-:Y:S01]  /*1b7e0*/  @P4 FMUL.FTZ R9, R4, 0.69314718246459960938 ;  /* 0x3f31721804094820 */ /* 0x004fe20000410000 */
[----:B---3--:R-:W-:-:S02]  /*1b7f0*/  @P3 FMUL.FTZ R4, R2, 0.69314718246459960938 ;  /* 0x3f31721802043820 */ /* 0x008fc40000410000 */
[----:B------:R4:W-:Y:S01]  /*1b800*/  STS [R23+0x4000], R5 ;  /* 0x0040000517007388 */ /* 0x0009e20000000800 */
[----:B------:R-:W-:Y:S01]  /*1b810*/  @P4 FFMA.FTZ R11, R132, R25, R9 ;  /* 0x00000019840b4223 */ /* 0x000fe20000010009 */
[----:B-1----:R-:W-:Y:S02]  /*1b820*/  @P3 FFMA.FTZ R13, R3, R12, R4 ;  /* 0x0000000c030d3223 */ /* 0x002fe40000010004 */
[----:B------:R4:W-:Y:S01]  /*1b830*/  STS [R23+0x4400], R6 ;  /* 0x0044000617007388 */ /* 0x0009e20000000800 */
[----:B------:R-:W-:Y:S05]  /*1b840*/  @!P0 BRA `(.L_x_1061) ;  /* 0x0000000000248947 */ /* 0x000fea0003800000 */
[----:B------:R-:W1:Y:S01]  /*1b850*/  S2R R17, SR_CTAID.Y ;  /* 0x0000000000117919 */ /* 0x000e620000002600 */
[----:B------:R-:W1:Y:S01]  /*1b860*/  LDC R2, c[0x0][0x2c4] ;  /* 0x0000b100ff027b82 */ /* 0x000e620000000800 */
[----:B------:R-:W-:Y:S01]  /*1b870*/  ISETP.NE.AND P0, PT, R203, -0x1, PT ;  /* 0xffffffffcb00780c */ /* 0x000fe20003f05270 */
[----:B------:R-:W2:Y:S06]  /*1b880*/  S2R R32, SR_CTAID.Z ;  /* 0x0000000000207919 */ /* 0x000eac0000002700 */
[----:B------:R-:W2:Y:S01]  /*1b890*/  LDC R3, c[0x0][0x2e4] ;  /* 0x0000b900ff037b82 */ /* 0x000ea20000000800 */
[----:B-1----:R-:W-:-:S05]  /*1b8a0*/  IMAD R2, R17, R2, RZ ;  /* 0x0000000211027224 */ /* 0x002fca00078e02ff */
[----:B----4-:R-:W-:-:S05]  /*1b8b0*/  SEL R6, R2, R203, !P0 ;  /* 0x000000cb02067207 */ /* 0x010fca0004000000 */
[----:B--2---:R-:W-:Y:S01]  /*1b8c0*/  IMAD R6, R32, R3, R6 ;  /* 0x0000000320067224 */ /* 0x004fe200078e0206 */
[----:B------:R-:W-:Y:S06]  /*1b8d0*/  BRA `(.L_x_1062) ;  /* 0x0000000000187947 */ /* 0x000fec0003800000 */
.L_x_1061:
[----:B------:R-:W1:Y:S01]  /*1b8e0*/  S2R R32, SR_CTAID.Z ;  /* 0x0000000000207919 */ /* 0x000e620000002700 */
[----:B------:R-:W1:Y:S01]  /*1b8f0*/  LDC R2, c[0x0][0x270] ;  /* 0x00009c00ff027b82 */ /* 0x000e620000000800 */
[----:B------:R-:W1:Y:S07]  /*1b900*/  S2R R17, SR_CTAID.Y ;  /* 0x0000000000117919 */ /* 0x000e6e0000002600 */
[----:B----4-:R-:W2:Y:S01]  /*1b910*/  LDC R6, c[0x0][0x2c4] ;  /* 0x0000b100ff067b82 */ /* 0x010ea20000000800 */
[----:B-1----:R-:W-:-:S04]  /*1b920*/  IMAD R3, R17, R2, R32 ;  /* 0x0000000211037224 */ /* 0x002fc800078e0220 */
[----:B--2---:R-:W-:-:S07]  /*1b930*/  IMAD R6, R3, R6, RZ ;  /* 0x0000000603067224 */ /* 0x004fce00078e02ff */
.L_x_1062:
[----:B------:R-:W-:Y:S01]  /*1b940*/  LOP3.LUT R5, R10, 0xffffffe0, RZ, 0xc0, !PT ;  /* 0xffffffe00a057812 */ /* 0x000fe200078ec0ff */
[----:B------:R-:W1:Y:S01]  /*1b950*/  S2R R9, SR_TID.X ;  /* 0x0000000000097919 */ /* 0x000e620000002100 */
[----:B------:R-:W-:Y:S01]  /*1b960*/  SHF.R.S32.HI R3, RZ, 0x1f, R8 ;  /* 0x0000001fff037819 */ /* 0x000fe20000011408 */
[----:B------:R-:W-:Y:S01]  /*1b970*/  ULDC.64 UR6, c[0x0][0x208] ;  /* 0x0000820000067ab9 */ /* 0x000fe20000000a00 */
[----:B------:R-:W-:Y:S01]  /*1b980*/  BSSY B0, `(.L_x_1063) ;  /* 0x000001a000007945 */ /* 0x000fe20003800000 */
[----:B------:R-:W-:Y:S01]  /*1b990*/  IMAD.IADD R4, R0, 0x1, -R5 ;  /* 0x0000000100047824 */ /* 0x000fe200078e0a05 */
[----:B------:R-:W-:Y:S01]  /*1b9a0*/  LEA.HI R3, R3, R8, RZ, 0x2 ;  /* 0x0000000803037211 */ /* 0x000fe200078f10ff */
[----:B------:R-:W-:Y:S03]  /*1b9b0*/  BAR.SYNC.DEFER_BLOCKING 0x0 ;  /* 0x0000000000007b1d */ /* 0x000fe60000010000 */
[----:B------:R-:W-:-:S02]  /*1b9c0*/  LOP3.LUT P0, RZ, R4, 0x3, RZ, 0xc0, !PT ;  /* 0x0000000304ff7812 */ /* 0x000fc4000780c0ff */
[----:B------:R-:W-:Y:S02]  /*1b9d0*/  SHF.R.S32.HI R5, RZ, 0x1f, R4 ;  /* 0x0000001fff057819 */ /* 0x000fe40000011404 */
[----:B------:R-:W-:Y:S02]  /*1b9e0*/  LOP3.LUT R3, R3, 0xffffffc, RZ, 0xc0, !PT ;  /* 0x0ffffffc03037812 */ /* 0x000fe400078ec0ff */
[----:B------:R-:W-:-:S03]  /*1b9f0*/  LEA.HI R2, R5, R4, RZ, 0x2 ;  /* 0x0000000405027211 */ /* 0x000fc600078f10ff */
[----:B------:R-:W-:Y:S01]  /*1ba00*/  IMAD.IADD R3, R8, 0x1, -R3 ;  /* 0x0000000108037824 */ /* 0x000fe200078e0a03 */
[----:B------:R-:W-:-:S05]  /*1ba10*/  SHF.R.S32.HI R2, RZ, 0x2, R2 ;  /* 0x00000002ff027819 */ /* 0x000fca0000011402 */
[----:B------:R-:W-:Y:S01]  /*1ba20*/  IMAD R15, R3, 0x10, R2 ;  /* 0x00000010030f7824 */ /* 0x000fe200078e0202 */
[----:B------:R-:W-:Y:S06]  /*1ba30*/  @P0 BRA `(.L_x_1064) ;  /* 0x0000000000380947 */ /* 0x000fec0003800000 */
[----:B------:R-:W2:Y:S01]  /*1ba40*/  S2R R3, SR_CTAID.X ;  /* 0x0000000000037919 */ /* 0x000ea20000002500 */
[----:B------:R-:W-:Y:S01]  /*1ba50*/  VIADD R5, R15, 0x8 ;  /* 0x000000080f057836 */ /* 0x000fe20000000000 */
[----:B------:R-:W-:Y:S01]  /*1ba60*/  ULDC.64 UR4, c[0x0][0x2b0] ;  /* 0x0000ac0000047ab9 */ /* 0x000fe20000000a00 */
[C---:B--2---:R-:W-:Y:S02]  /*1ba70*/  IMAD R6, R3.reuse, 0x40, R6 ;  /* 0x0000004003067824 */ /* 0x044fe400078e0206 */
[----:B------:R-:W-:-:S03]  /*1ba80*/  IMAD R2, R3, -0x40, R202 ;  /* 0xffffffc003027824 */ /* 0x000fc600078e02ca */
[----:B------:R-:W-:Y:S02]  /*1ba90*/  SHF.R.S32.HI R4, RZ, 0x1f, R6 ;  /* 0x0000001fff047819 */ /* 0x000fe40000011406 */
[----:B------:R-:W-:Y:S02]  /*1baa0*/  IADD3 R3, P0, R15, R6, RZ ;  /* 0x000000060f037210 */ /* 0x000fe40007f1e0ff */
[-C--:B------:R-:W-:Y:S02]  /*1bab0*/  ISETP.GE.AND P1, PT, R5, R2.reuse, PT ;  /* 0x000000020500720c */ /* 0x080fe40003f26270 */
[C---:B------:R-:W-:Y:S02]  /*1bac0*/  ISETP.GE.AND P2, PT, R15.reuse, R2, PT ;  /* 0x000000020f00720c */ /* 0x040fe40003f46270 */
[----:B------:R-:W-:Y:S02]  /*1bad0*/  LEA.HI.X.SX32 R4, R15, R4, 0x1, P0 ;  /* 0x000000040f047211 */ /* 0x000fe400000f0eff */
[----:B------:R-:W-:-:S04]  /*1bae0*/  LEA R2, P0, R3, UR4, 0x2 ;  /* 0x0000000403027c11 */ /* 0x000fc8000f8010ff */
[----:B------:R-:W-:-:S05]  /*1baf0*/  LEA.HI.X R3, R3, UR5, R4, 0x2, P0 ;  /* 0x0000000503037c11 */ /* 0x000fca00080f1404 */
[----:B------:R2:W-:Y:S04]  /*1bb00*/  @!P2 STG.E desc[UR6][R2.64], R11 ;  /* 0x0000000b0200a986 */ /* 0x0005e8000c101906 */
[----:B------:R2:W-:Y:S02]  /*1bb10*/  @!P1 STG.E desc[UR6][R2.64+0x20], R13 ;  /* 0x0000200d02009986 */ /* 0x0005e4000c101906 */
.L_x_1064:
[----:B------:R-:W-:Y:S05]  /*1bb20*/  BSYNC B0 ;  /* 0x0000000000007941 */ /* 0x000fea0003800000 */
.L_x_1063:
[----:B------:R-:W3:Y:S01]  /*1bb30*/  S2UR UR5, SR_CTAID.X ;  /* 0x00000000000579c3 */ /* 0x000ee20000002500 */
[----:B--2---:R-:W-:Y:S01]  /*1bb40*/  LEA.HI R11, R7, R0, RZ, 0x3 ;  /* 0x00000000070b7211 */ /* 0x004fe200078f18ff */
[----:B------:R2:W4:Y:S01]  /*1bb50*/  LDS.128 R12, [R206+0x1800] ;  /* 0x00180000ce0c7984 */ /* 0x0005220000000c00 */
[----:B------:R-:W-:Y:S01]  /*1bb60*/  SHF.R.S32.HI R19, RZ, 0x1f, R17 ;  /* 0x0000001fff137819 */ /* 0x000fe20000011411 */
[----:B------:R-:W-:Y:S01]  /*1bb70*/  BSSY B0, `(.L_x_1065) ;  /* 0x0000041000007945 */ /* 0x000fe20003800000 */
[----:B------:R-:W-:Y:S02]  /*1bb80*/  LOP3.LUT R11, R11, 0xfffffff8, RZ, 0xc0, !PT ;  /* 0xfffffff80b0b7812 */ /* 0x000fe400078ec0ff */
[----:B------:R-:W-:Y:S01]  /*1bb90*/  ISETP.NE.AND P0, PT, R203, -0x1, PT ;  /* 0xffffffffcb00780c */ /* 0x000fe20003f05270 */
[----:B------:R-:W5:Y:S01]  /*1bba0*/  LDC.64 R2, c[0x0][0x290] ;  /* 0x0000a400ff027b82 */ /* 0x000f620000000a00 */
[----:B-1----:R-:W-:Y:S01]  /*1bbb0*/  SHF.R.S32.HI R10, RZ, 0x1f, R9 ;  /* 0x0000001fff0a7819 */ /* 0x002fe20000011409 */
[----:B------:R-:W-:-:S03]  /*1bbc0*/  IMAD.IADD R28, R0, 0x1, -R11 ;  /* 0x00000001001c7824 */ /* 0x000fc600078e0a0b */
[----:B------:R-:W-:Y:S01]  /*1bbd0*/  LEA.HI R10, R10, R9, RZ, 0x3 ;  /* 0x000000090a0a7211 */ /* 0x000fe200078f18ff */
[----:B------:R-:W-:Y:S02]  /*1bbe0*/  IMAD.SHL.U32 R28, R28, 0x8, RZ ;  /* 0x000000081c1c7824 */ /* 0x000fe400078e00ff */
[----:B------:R-:W1:Y:S01]  /*1bbf0*/  LDC.64 R4, c[0x0][0x298] ;  /* 0x0000a600ff047b82 */ /* 0x000e620000000a00 */
[----:B------:R-:W-:Y:S02]  /*1bc00*/  SHF.R.S32.HI R6, RZ, 0x3, R10 ;  /* 0x00000003ff067819 */ /* 0x000fe4000001140a */
[----:B------:R-:W-:Y:S02]  /*1bc10*/  SHF.R.S32.HI R29, RZ, 0x1f, R28 ;  /* 0x0000001fff1d7819 */ /* 0x000fe4000001141c */
[----:B------:R-:W-:Y:S01]  /*1bc20*/  LOP3.LUT R10, R10, 0xfffffff8, RZ, 0xc0, !PT ;  /* 0xfffffff80a0a7812 */ /* 0x000fe200078ec0ff */
[----:B------:R-:W-:Y:S01]  /*1bc30*/  VIADD R8, R6, 0x10 ;  /* 0x0000001006087836 */ /* 0x000fe20000000000 */
[----:B---3--:R-:W-:-:S02]  /*1bc40*/  USHF.L.U32 UR5, UR5, 0x6, URZ ;  /* 0x0000000605057899 */ /* 0x008fc4000800063f */
[----:B------:R-:W-:Y:S02]  /*1bc50*/  IADD3 R0, -R10, R9, RZ ;  /* 0x000000090a007210 */ /* 0x000fe40007ffe1ff */
[----:B------:R-:W-:Y:S02]  /*1bc60*/  USHF.R.S32.HI UR4, URZ, 0x1f, UR5 ;  /* 0x0000001f3f047899 */ /* 0x000fe40008011405 */
[----:B------:R-:W-:Y:S02]  /*1bc70*/  VIADD R7, R202, -UR5 ;  /* 0x80000005ca077c36 */ /* 0x000fe40008000000 */
[-C--:B-----5:R-:W-:Y:S02]  /*1bc80*/  IMAD R16, R19, R2.reuse, RZ ;  /* 0x0000000213107224 */ /* 0x0a0fe400078e02ff */
[C---:B------:R-:W-:Y:S01]  /*1bc90*/  IMAD.WIDE.U32 R24, R17.reuse, R2, RZ ;  /* 0x0000000211187225 */ /* 0x040fe200078e00ff */
[----:B------:R-:W-:Y:S02]  /*1bca0*/  ISETP.GE.AND P6, PT, R8, R7, PT ;  /* 0x000000070800720c */ /* 0x000fe40003fc6270 */
[----:B------:R2:W3:Y:S01]  /*1bcb0*/  LDS.128 R8, [R206+0x3800] ;  /* 0x00380000ce087984 */ /* 0x0004e20000000c00 */
[----:B------:R-:W-:Y:S01]  /*1bcc0*/  IMAD R3, R17, R3, R16 ;  /* 0x0000000311037224 */ /* 0x000fe200078e0210 */
[----:B------:R-:W-:Y:S01]  /*1bcd0*/  SHF.R.S32.HI R17, RZ, 0x1f, R32 ;  /* 0x0000001fff117819 */ /* 0x000fe20000011420 */
[----:B-1----:R-:W-:-:S04]  /*1bce0*/  IMAD.WIDE.U32 R22, R203, R4, RZ ;  /* 0x00000004cb167225 */ /* 0x002fc800078e00ff */
[----:B------:R-:W-:Y:S01]  /*1bcf0*/  IMAD.WIDE.U32 R20, R4, UR5, R28 ;  /* 0x0000000504147c25 */ /* 0x000fe2000f8e001c */
[----:B------:R-:W-:-:S03]  /*1bd00*/  SEL R2, R24, R22, !P0 ;  /* 0x0000001618027207 */ /* 0x000fc60004000000 */
[----:B------:R-:W-:Y:S02]  /*1bd10*/  IMAD R16, R4, UR4, RZ ;  /* 0x0000000404107c24 */ /* 0x000fe4000f8e02ff */
[----:B------:R-:W-:Y:S02]  /*1bd20*/  IMAD R18, R203, R5, R23 ;  /* 0x00000005cb127224 */ /* 0x000fe400078e0217 */
[----:B------:R-:W-:Y:S01]  /*1bd30*/  @!P0 IMAD.IADD R18, R25, 0x1, R3 ;  /* 0x0000000119128824 */ /* 0x000fe200078e0203 */
[----:B------:R-:W-:Y:S01]  /*1bd40*/  IADD3 R20, P0, R2, R20, RZ ;  /* 0x0000001402147210 */ /* 0x000fe20007f1e0ff */
[----:B------:R-:W-:Y:S01]  /*1bd50*/  IMAD R3, R5, UR5, R16 ;  /* 0x0000000505037c24 */ /* 0x000fe2000f8e0210 */
[----:B------:R-:W-:Y:S01]  /*1bd60*/  ULDC.64 UR4, c[0x0][0x2a0] ;  /* 0x0000a80000047ab9 */ /* 0x000fe20000000a00 */
[----:B------:R-:W-:Y:S01]  /*1bd70*/  IADD3 R16, R6, 0x20, RZ ;  /* 0x0000002006107810 */ /* 0x000fe20007ffe0ff */
[----:B------:R-:W-:Y:S01]  /*1bd80*/  IMAD R17, R17, UR4, RZ ;  /* 0x0000000411117c24 */ /* 0x000fe2000f8e02ff */
[----:B------:R2:W1:Y:S01]  /*1bd90*/  LDS.128 R24, [R206] ;  /* 0x00000000ce187984 */ /* 0x0004620000000c00 */
[----:B------:R-:W-:Y:S01]  /*1bda0*/  IADD3.X R21, R18, R21, R3, P0, !PT ;  /* 0x0000001512157210 */ /* 0x000fe200007fe403 */
[----:B------:R-:W-:Y:S01]  /*1bdb0*/  VIADD R2, R6, 0x30 ;  /* 0x0000003006027836 */ /* 0x000fe20000000000 */
[-C--:B------:R-:W-:Y:S01]  /*1bdc0*/  ISETP.GE.AND P5, PT, R16, R7.reuse, PT ;  /* 0x000000071000720c */ /* 0x080fe20003fa6270 */
[----:B------:R-:W-:Y:S01]  /*1bdd0*/  IMAD R35, R32, UR5, R17 ;  /* 0x0000000520237c24 */ /* 0x000fe2000f8e0211 */
[-C--:B------:R-:W-:Y:S01]  /*1bde0*/  ISETP.GE.AND P0, PT, R6, R7.reuse, PT ;  /* 0x000000070600720c */ /* 0x080fe20003f06270 */
[----:B------:R-:W-:Y:S01]  /*1bdf0*/  IMAD.WIDE.U32 R32, R32, UR4, R20 ;  /* 0x0000000420207c25 */ /* 0x000fe2000f8e0014 */
[----:B------:R2:W1:Y:S01]  /*1be00*/  LDS.128 R16, [R206+0x4000] ;  /* 0x00400000ce107984 */ /* 0x0004620000000c00 */
[----:B------:R-:W-:-:S02]  /*1be10*/  ISETP.GE.AND P4, PT, R2, R7, PT ;  /* 0x000000070200720c */ /* 0x000fc40003f86270 */
[----:B------:R-:W-:Y:S01]  /*1be20*/  IMAD.SHL.U32 R0, R0, 0x8, RZ ;  /* 0x0000000800007824 */ /* 0x000fe200078e00ff */
[----:B------:R2:W1:Y:S01]  /*1be30*/  LDS.128 R20, [R206+0x2000] ;  /* 0x00200000ce147984 */ /* 0x0004620000000c00 */
[----:B------:R-:W-:Y:S02]  /*1be40*/  SHF.R.S32.HI R3, RZ, 0x1f, R6 ;  /* 0x0000001fff037819 */ /* 0x000fe40000011406 */
[----:B------:R-:W-:Y:S02]  /*1be50*/  IADD3 R35, R35, R33, RZ ;  /* 0x0000002123237210 */ /* 0x000fe40007ffe0ff */
[C---:B------:R-:W-:Y:S01]  /*1be60*/  IADD3 R2, R0.reuse, 0x40, RZ ;  /* 0x0000004000027810 */ /* 0x040fe20007ffe0ff */
[----:B------:R-:W-:Y:S01]  /*1be70*/  VIADD R0, R0, 0x80 ;  /* 0x0000008000007836 */ /* 0x000fe20000000000 */
[----:B----4-:R-:W-:Y:S06]  /*1be80*/  @P0 BRA `(.L_x_1066) ;  /* 0x00000000003c0947 */ /* 0x010fec0003800000 */
[-C--:B------:R-:W-:Y:S01]  /*1be90*/  IMAD R7, R3, R4.reuse, RZ ;  /* 0x0000000403077224 */ /* 0x080fe200078e02ff */
[----:B------:R-:W-:Y:S01]  /*1bea0*/  ULDC UR8, c[0x0][0x2d0] ;  /* 0x0000b40000087ab9 */ /* 0x000fe20000000800 */
[----:B------:R-:W-:Y:S01]  /*1beb0*/  IMAD.MOV.U32 R34, RZ, RZ, R32 ;  /* 0x000000ffff227224 */ /* 0x000fe200078e0020 */
[----:B------:R-:W-:Y:S01]  /*1bec0*/  ISETP.GE.AND P2, PT, R28, UR8, PT ;  /* 0x000000081c007c0c */ /* 0x000fe2000bf46270 */
[----:B------:R-:W-:Y:S01]  /*1bed0*/  IMAD R7, R6, R5, R7 ;  /* 0x0000000506077224 */ /* 0x000fe200078e0207 */
[----:B------:R-:W-:Y:S01]  /*1bee0*/  ISETP.GE.AND P1, PT, R2, UR8, PT ;  /* 0x0000000802007c0c */ /* 0x000fe2000bf26270 */
[----:B------:R-:W-:Y:S01]  /*1bef0*/  IMAD.WIDE.U32 R30, R6, R4, R34 ;  /* 0x00000004061e7225 */ /* 0x000fe200078e0022 */
[----:B------:R-:W-:Y:S01]  /*1bf00*/  ISETP.GE.AND P0, PT, R0, UR8, PT ;  /* 0x0000000800007c0c */ /* 0x000fe2000bf06270 */
[----:B------:R-:W-:Y:S02]  /*1bf10*/  ULDC.64 UR4, c[0x0][0x280] ;  /* 0x0000a00000047ab9 */ /* 0x000fe40000000a00 */
[----:B------:R-:W-:Y:S01]  /*1bf20*/  IMAD.IADD R7, R7, 0x1, R31 ;  /* 0x0000000107077824 */ /* 0x000fe200078e021f */
[----:B------:R-:W-:-:S04]  /*1bf30*/  LEA R36, P3, R30, UR4, 0x1 ;  /* 0x000000041e247c11 */ /* 0x000fc8000f8608ff */
[----:B------:R-:W-:-:S05]  /*1bf40*/  LEA.HI.X R37, R30, UR5, R7, 0x1, P3 ;  /* 0x000000051e257c11 */ /* 0x000fca00098f0c07 */
[----:B-1----:R4:W-:Y:S04]  /*1bf50*/  @!P2 STG.E.128 desc[UR6][R36.64], R24 ;  /* 0x000000182400a986 */ /* 0x0029e8000c101d06 */
[----:B------:R4:W-:Y:S04]  /*1bf60*/  @!P1 STG.E.128 desc[UR6][R36.64+0x80], R20 ;  /* 0x0000801424009986 */ /* 0x0009e8000c101d06 */
[----:B------:R4:W-:Y:S02]  /*1bf70*/  @!P0 STG.E.128 desc[UR6][R36.64+0x100], R16 ;  /* 0x0001001024008986 */ /* 0x0009e4000c101d06 */
.L_x_1066:
[----:B------:R-:W-:Y:S05]  /*1bf80*/  BSYNC B0 ;  /* 0x0000000000007941 */ /* 0x000fea0003800000 */
.L_x_1065:
[----:B-1--4-:R1:W4:Y:S01]  /*1bf90*/  LDS.128 R24, [R206+0x800] ;  /* 0x00080000ce187984 */ /* 0x0123220000000c00 */
[----:B------:R-:W-:Y:S03]  /*1bfa0*/  BSSY B0, `(.L_x_1067) ;  /* 0x0000016000007945 */ /* 0x000fe60003800000 */
[----:B------:R1:W1:Y:S04]  /*1bfb0*/  LDS.128 R20, [R206+0x2800] ;  /* 0x00280000ce147984 */ /* 0x0002680000000c00 */
[----:B------:R1:W1:Y:S01]  /*1bfc0*/  LDS.128 R16, [R206+0x4800] ;  /* 0x00480000ce107984 */ /* 0x0002620000000c00 */
[----:B------:R-:W-:Y:S05]  /*1bfd0*/  @P6 BRA `(.L_x_1068) ;  /* 0x0000000000486947 */ /* 0x000fea0003800000 */
        /* <DEDUP_REMOVED lines=15> */
[----:B----4-:R4:W-:Y:S04]  /*1c0d0*/  @!P2 STG.E.128 desc[UR6][R38.64], R24 ;  /* 0x000000182600a986 */ /* 0x0109e8000c101d06 */
[----:B-1----:R4:W-:Y:S04]  /*1c0e0*/  @!P1 STG.E.128 desc[UR6][R38.64+0x80], R20 ;  /* 0x0000801426009986 */ /* 0x0029e8000c101d06 */
[----:B------:R4:W-:Y:S02]  /*1c0f0*/  @!P0 STG.E.128 desc[UR6][R38.64+0x100], R16 ;  /* 0x0001001026008986 */ /* 0x0009e4000c101d06 */
.L_x_1068:
[----:B------:R-:W-:Y:S05]  /*1c100*/  BSYNC B0 ;  /* 0x0000000000007941 */ /* 0x000fea0003800000 */
.L_x_1067:
[----:B----4-:R4:W2:Y:S01]  /*1c110*/  LDS.128 R24, [R206+0x1000] ;  /* 0x00100000ce187984 */ /* 0x0108a20000000c00 */
[----:B------:R-:W-:Y:S03]  /*1c120*/  BSSY B0, `(.L_x_1069) ;  /* 0x0000016000007945 */ /* 0x000fe60003800000 */
[----:B-1----:R4:W1:Y:S04]  /*1c130*/  LDS.128 R20, [R206+0x3000] ;  /* 0x00300000ce147984 */ /* 0x0028680000000c00 */
        /* <DEDUP_REMOVED lines=17> */
[----:B--2---:R2:W-:Y:S04]  /*1c250*/  @!P2 STG.E.128 desc[UR6][R38.64], R24 ;  /* 0x000000182600a986 */ /* 0x0045e8000c101d06 */
[----:B-1----:R2:W-:Y:S04]  /*1c260*/  @!P1 STG.E.128 desc[UR6][R38.64+0x80], R20 ;  /* 0x0000801426009986 */ /* 0x0025e8000c101d06 */
[----:B------:R2:W-:Y:S02]  /*1c270*/  @!P0 STG.E.128 desc[UR6][R38.64+0x100], R16 ;  /* 0x0001001026008986 */ /* 0x0005e4000c101d06 */
.L_x_1070:
[----:B------:R-:W-:Y:S05]  /*1c280*/  BSYNC B0 ;  /* 0x0000000000007941 */ /* 0x000fea0003800000 */
.L_x_1069:
[----:B--2-4-:R-:W2:Y:S01]  /*1c290*/  LDS.128 R204, [R206+0x5800] ;  /* 0x00580000cecc7984 */ /* 0x014ea20000000c00 */
[----:B------:R-:W-:Y:S05]  /*1c2a0*/  @P4 EXIT ;  /* 0x000000000000494d */ /* 0x000fea0003800000 */
[----:B------:R-:W-:Y:S01]  /*1c2b0*/  IADD3 R6, P0, R6, 0x30, RZ ;  /* 0x0000003006067810 */ /* 0x000fe20007f1e0ff */
[----:B-1----:R-:W-:Y:S01]  /*1c2c0*/  IMAD.MOV.U32 R16, RZ, RZ, R32 ;  /* 0x000000ffff107224 */ /* 0x002fe200078e0020 */
        /* <DEDUP_REMOVED lines=14> */
[----:B---3--:R1:W-:Y:S01]  /*1c3b0*/  @!P1 STG.E.128 desc[UR6][R2.64+0x80], R8 ;  /* 0x0000800802009986 */ /* 0x0083e2000c101d06 */
[----:B------:R-:W-:Y:S05]  /*1c3c0*/  @P0 EXIT ;  /* 0x000000000000094d */ /* 0x000fea0003800000 */
[----:B--2---:R-:W-:Y:S01]  /*1c3d0*/  STG.E.128 desc[UR6][R2.64+0x100], R204 ;  /* 0x000100cc02007986 */ /* 0x004fe2000c101d06 */
[----:B------:R-:W-:Y:S05]  /*1c3e0*/  EXIT ;  /* 0x000000000000794d */ /* 0x000fea0003800000 */
.L_x_1071:
        /* <DEDUP_REMOVED lines=9> */
.L_x_7450:


//--------------------- .text._ZN5flash24flash_fwd_splitkv_kernelI23Flash_fwd_kernel_traitsILi192ELi64ELi64ELi4ELb0ELb0EN7cutlass6half_tE19Flash_kernel_traitsILi192ELi64ELi64ELi4ES3_EELb0ELb0ELb0ELb0ELb0ELb1ELb0ELb1EEEvNS_16Flash_fwd_paramsE --------------------------
	.section	.text._ZN5flash24flash_fwd_splitkv_kernelI23Flash_fwd_kernel_traitsILi192ELi64ELi64ELi4ELb0ELb0EN7cutlass6half_tE19Flash_kernel_traitsILi192ELi64ELi64ELi4ES3_EELb0ELb0ELb0ELb0ELb0ELb1ELb0ELb1EEEvNS_16Flash_fwd_paramsE,"ax",@progbits
	.align	128
        .global         _ZN5flash24flash_fwd_splitkv_kernelI23Flash_fwd_kernel_traitsILi192ELi64ELi64ELi4ELb0ELb0EN7cutlass6half_tE19Flash_kernel_traitsILi192ELi64ELi64ELi4ES3_EELb0ELb0ELb0ELb0ELb0ELb1ELb0ELb1EEEvNS_16Flash_fwd_paramsE
        .type           _ZN5flash24flash_fwd_splitkv_kernelI23Flash_fwd_kernel_traitsILi192ELi64ELi64ELi4ELb0ELb0EN7cutlass6half_tE19Flash_kernel_traitsILi192ELi64ELi64ELi4ES3_EELb0ELb0ELb0ELb0ELb0ELb1ELb0ELb1EEEvNS_16Flash_fwd_paramsE,@function
        .size           _ZN5flash24flash_fwd_splitkv_kernelI23Flash_fwd_kernel_traitsILi192ELi64ELi64ELi4ELb0ELb0EN7cutlass6half_tE19Flash_kernel_traitsILi192ELi64ELi64ELi4ES3_EELb0ELb0ELb0ELb0ELb0ELb1ELb0ELb1EEEvNS_16Flash_fwd_paramsE,(.L_x_7451 - _ZN5flash24flash_fwd_splitkv_kernelI23Flash_fwd_kernel_traitsILi192ELi64ELi64ELi4ELb0ELb0EN7cutlass6half_tE19Flash_kernel_traitsILi192ELi64ELi64ELi4ES3_EELb0ELb0ELb0ELb0ELb0ELb1ELb0ELb1EEEvNS_16Flash_fwd_paramsE)
        .other          _ZN5flash24flash_fwd_splitkv_kernelI23Flash_fwd_kernel_traitsILi192ELi64ELi64ELi4ELb0ELb0EN7cutlass6half_tE19Flash_kernel_traitsILi192ELi64ELi64ELi4ES3_EELb0ELb0ELb0ELb0ELb0ELb1ELb0ELb1EEEvNS_16Flash_fwd_paramsE,@"STO_CUDA_ENTRY STV_DEFAULT"
_ZN5flash24flash_fwd_splitkv_kernelI23Flash_fwd_kernel_traitsILi192ELi64ELi64ELi4ELb0ELb0EN7cutlass6half_tE19Flash_kernel_traitsILi192ELi64ELi64ELi4ES3_EELb0ELb0ELb0ELb0ELb0ELb1ELb0ELb1EEEvNS_16Flash_fwd_paramsE:
.text._ZN5flash24flash_fwd_splitkv_kernelI23Flash_fwd_kernel_traitsILi192ELi64ELi64ELi4ELb0ELb0EN7cutlass6half_tE19Flash_kernel_traitsILi192ELi64ELi64ELi4ES3_EELb0ELb0ELb0ELb0ELb0ELb1ELb0ELb1EEEvNS_16Flash_fwd_paramsE:
        /* <DEDUP_REMOVED lines=41> */
.L_x_1072:
[----:B------:R-:W2:Y:S02]  /*0290*/  LDC R87, c[0x0][0x2c8] ;  /* 0x0000b200ff577b82 */ /* 0x000ea40000000800 */
.L_x_1073:
        /* <DEDUP_REMOVED lines=90> */
.L_x_1076:
[----:B------:R-:W-:Y:S05]  /*0840*/  BSYNC B0 ;  /* 0x0000000000007941 */ /* 0x000fea0003800000 */
.L_x_1075:
        /* <DEDUP_REMOVED lines=21> */
.L_x_1078:
[----:B------:R-:W-:Y:S05]  /*09a0*/  BSYNC B0 ;  /* 0x0000000000007941 */ /* 0x000fea0003800000 */
.L_x_1077:
        /* <DEDUP_REMOVED lines=22> */
.L_x_1080:
[----:B------:R-:W-:Y:S05]  /*0b10*/  BSYNC B0 ;  /* 0x0000000000007941 */ /* 0x000fea0003800000 */
.L_x_1079:
        /* <DEDUP_REMOVED lines=22> */
.L_x_1082:
[----:B------:R-:W-:Y:S05]  /*0c80*/  BSYNC B0 ;  /* 0x0000000000007941 */ /* 0x000fea0003800000 */
.L_x_1081:
        /* <DEDUP_REMOVED lines=15> */
.L_x_1074:
        /* <DEDUP_REMOVED lines=22> */
.L_x_1083:
        /* <DEDUP_REMOVED lines=81> */
.L_x_1084:
        /* <DEDUP_REMOVED lines=48> */
.L_x_1086:
        /* <DEDUP_REMOVED lines=30> */
.L_x_1085:
        /* <DEDUP_REMOVED lines=268> */
.L_x_1180:
        /* <DEDUP_REMOVED lines=21> */
.L_x_1089:
[----:B------:R-:W-:Y:S05]  /*2ae0*/  BSYNC B0 ;  /* 0x0000000000007941 */ /* 0x000fea0003800000 */
.L_x_1088:
        /* <DEDUP_REMOVED lines=15> */
.L_x_1091:
[----:B------:R-:W-:Y:S05]  /*2be0*/  BSYNC B0 ;  /* 0x0000000000007941 */ /* 0x000fea0003800000 */
.L_x_1090:
        /* <DEDUP_REMOVED lines=18> */
.L_x_1093:
[----:B------:R-:W-:Y:S05]  /*2d10*/  BSYNC B0 ;  /* 0x0000000000007941 */ /* 0x000fea0003800000 */
.L_x_1092:
        /* <DEDUP_REMOVED lines=17> */
.L_x_1095:
[----:B------:R-:W-:Y:S05]  /*2e30*/  BSYNC B0 ;  /* 0x0000000000007941 */ /* 0x000fea0003800000 */
.L_x_1094:
        /* <DEDUP_REMOVED lines=64> */
.L_x_1101:
[----:B------:R-:W-:Y:S05]  /*3240*/  BSYNC B0 ;  /* 0x0000000000007941 */ /* 0x000fea0003800000 */
.L_x_1100:
        /* <DEDUP_REMOVED lines=52> */
.L_x_1103:
[----:B------:R-:W-:Y:S05]  /*3590*/  BSYNC B0 ;  /* 0x0000000000007941 */ /* 0x000fea0003800000 */
.L_x_1102:
        /* <DEDUP_REMOVED lines=51> */
.L_x_1099:
[----:B------:R-:W-:Y:S05]  /*38d0*/  BSYNC B1 ;  /* 0x0000000000017941 */ /* 0x000fea0003800000 */
.L_x_1098:
        /* <DEDUP_REMOVED lines=70> */
.L_x_1107:
[----:B------:R-:W-:Y:S05]  /*3d40*/  BSYNC B0 ;  /* 0x0000000000007941 */ /* 0x000fea0003800000 */
.L_x_1106:
        /* <DEDUP_REMOVED lines=55> */
.L_x_1109:
[----:B------:R-:W-:Y:S05]  /*40c0*/  BSYNC B0 ;  /* 0x0000000000007941 */ /* 0x000fea0003800000 */
.L_x_1108:
        /* <DEDUP_REMOVED lines=54> */
.L_x_1105:
[----:B------:R-:W-:Y:S05]  /*4430*/  BSYNC B1 ;  /* 0x0000000000017941 */ /* 0x000fea0003800000 */
.L_x_1104:
        /* <DEDUP_REMOVED lines=70> */
.L_x_1113:
[----:B------:R-:W-:Y:S05]  /*48a0*/  BSYNC B0 ;  /* 0x0000000000007941 */ /* 0x000fea0003800000 */
.L_x_1112:
        /* <DEDUP_REMOVED lines=55> */
.L_x_1115:
[----:B------:R-:W-:Y:S05]  /*4c20*/  BSYNC B0 ;  /* 0x0000000000007941 */ /* 0x000fea0003800000 */
.L_x_1114:
        /* <DEDUP_REMOVED lines=54> */
.L_x_1111:
[----:B------:R-:W-:Y:S05]  /*4f90*/  BSYNC B1 ;  /* 0x0000000000017941 */ /* 0x000fea0003800000 */
.L_x_1110:
        /* <DEDUP_REMOVED lines=75> */
.L_x_1119:
[----:B------:R-:W-:Y:S05]  /*5450*/  BSYNC B0 ;  /* 0x0000000000007941 */ /* 0x000fea0003800000 */
.L_x_1118:
        /* <DEDUP_REMOVED lines=55> */
.L_x_1121:
[----:B------:R-:W-:Y:S05]  /*57d0*/  BSYNC B0 ;  /* 0x0000000000007941 */ /* 0x000fea0003800000 */
.L_x_1120:
        /* <DEDUP_REMOVED lines=54> */
.L_x_1117:
[----:B------:R-:W-:Y:S05]  /*5b40*/  BSYNC B1 ;  /* 0x0000000000017941 */ /* 0x000fea0003800000 */
.L_x_1116:
        /* <DEDUP_REMOVED lines=8> */
.L_x_1097:
        /* <DEDUP_REMOVED lines=96> */
.L_x_1128:
[----:B------:R-:W-:Y:S05]  /*61d0*/  BSYNC B0 ;  /* 0x0000000000007941 */ /* 0x000fea0003800000 */
.L_x_1127:
[----:B-----5:R4:W-:Y:S02]  /*61e0*/  STG.E.128 desc[UR6][R120.64], R52 ;  /* 0x0000003478007986 */ /* 0x0209e4000c101d06 */
.L_x_1126:
[----:B------:R-:W-:Y:S05]  /*61f0*/  BSYNC B1 ;  /* 0x0000000000017941 */ /* 0x000fea0003800000 */
.L_x_1125:
        /* <DEDUP_REMOVED lines=95> */
.L_x_1132:
[----:B------:R-:W-:Y:S05]  /*67f0*/  BSYNC B0 ;  /* 0x0000000000007941 */ /* 0x000fea0003800000 */
.L_x_1131:
[----:B-----5:R1:W-:Y:S02]  /*6800*/  STG.E.128 desc[UR6][R120.64+0x80], R52 ;  /* 0x0000803478007986 */ /* 0x0203e4000c101d06 */
.L_x_1130:
[----:B------:R-:W-:Y:S05]  /*6810*/  BSYNC B1 ;  /* 0x0000000000017941 */ /* 0x000fea0003800000 */
.L_x_1129:
        /* <DEDUP_REMOVED lines=94> */
.L_x_1134:
[----:B------:R-:W-:Y:S05]  /*6e00*/  BSYNC B0 ;  /* 0x0000000000007941 */ /* 0x000fea0003800000 */
.L_x_1133:
[----:B-----5:R4:W-:Y:S02]  /*6e10*/  STG.E.128 desc[UR6][R120.64+0x100], R52 ;  /* 0x0001003478007986 */ /* 0x0209e4000c101d06 */
.L_x_1124:
[----:B------:R-:W-:Y:S05]  /*6e20*/  BSYNC B2 ;  /* 0x0000000000027941 */ /* 0x000fea0003800000 */
.L_x_1123:
        /* <DEDUP_REMOVED lines=104> */
.L_x_1140:
[----:B------:R-:W-:Y:S05]  /*74b0*/  BSYNC B0 ;  /* 0x0000000000007941 */ /* 0x000fea0003800000 */
.L_x_1139:
[----:B-----5:R4:W-:Y:S02]  /*74c0*/  STG.E.128 desc[UR6][R166.64], R56 ;  /* 0x00000038a6007986 */ /* 0x0209e4000c101d06 */
.L_x_1138:
[----:B------:R-:W-:Y:S05]  /*74d0*/  BSYNC B1 ;  /* 0x0000000000017941 */ /* 0x000fea0003800000 */
.L_x_1137:
        /* <DEDUP_REMOVED lines=98> */
.L_x_1144:
[----:B------:R-:W-:Y:S05]  /*7b00*/  BSYNC B0 ;  /* 0x0000000000007941 */ /* 0x000fea0003800000 */
.L_x_1143:
[----:B-----5:R4:W-:Y:S02]  /*7b10*/  STG.E.128 desc[UR6][R166.64], R56 ;  /* 0x00000038a6007986 */ /* 0x0209e4000c101d06 */
.L_x_1142:
[----:B------:R-:W-:Y:S05]  /*7b20*/  BSYNC B1 ;  /* 0x0000000000017941 */ /* 0x000fea0003800000 */
.L_x_1141:
        /* <DEDUP_REMOVED lines=97> */
.L_x_1146:
[----:B------:R-:W-:Y:S05]  /*8140*/  BSYNC B0 ;  /* 0x0000000000007941 */ /* 0x000fea0003800000 */
.L_x_1145:
[----:B-----5:R1:W-:Y:S02]  /*8150*/  STG.E.128 desc[UR6][R166.64], R56 ;  /* 0x00000038a6007986 */ /* 0x0203e4000c101d06 */
.L_x_1136:
[----:B------:R-:W-:Y:S05]  /*8160*/  BSYNC B2 ;  /* 0x0000000000027941 */ /* 0x000fea0003800000 */
.L_x_1135:
        /* <DEDUP_REMOVED lines=104> */
.L_x_1152:
[----:B------:R-:W-:Y:S05]  /*87f0*/  BSYNC B0 ;  /* 0x0000000000007941 */ /* 0x000fea0003800000 */
.L_x_1151:
[----:B-----5:R4:W-:Y:S02]  /*8800*/  STG.E.128 desc[UR6][R166.64], R56 ;  /* 0x00000038a6007986 */ /* 0x0209e4000c101d06 */
.L_x_1150:
[----:B------:R-:W-:Y:S05]  /*8810*/  BSYNC B1 ;  /* 0x0000000000017941 */ /* 0x000fea0003800000 */
.L_x_1149:
        /* <DEDUP_REMOVED lines=98> */
.L_x_1156:
[----:B------:R-:W-:Y:S05]  /*8e40*/  BSYNC B0 ;  /* 0x0000000000007941 */ /* 0x000fea0003800000 */
.L_x_1155:
[----:B-----5:R4:W-:Y:S02]  /*8e50*/  STG.E.128 desc[UR6][R166.64], R56 ;  /* 0x00000038a6007986 */ /* 0x0209e4000c101d06 */
.L_x_1154:
[----:B------:R-:W-:Y:S05]  /*8e60*/  BSYNC B1 ;  /* 0x0000000000017941 */ /* 0x000fea0003800000 */
.L_x_1153:
        /* <DEDUP_REMOVED lines=97> */
.L_x_1158:
[----:B------:R-:W-:Y:S05]  /*9480*/  BSYNC B0 ;  /* 0x0000000000007941 */ /* 0x000fea0003800000 */
.L_x_1157:
[----:B-----5:R1:W-:Y:S02]  /*9490*/  STG.E.128 desc[UR6][R166.64], R56 ;  /* 0x00000038a6007986 */ /* 0x0203e4000c101d06 */
.L_x_1148:
[----:B------:R-:W-:Y:S05]  /*94a0*/  BSYNC B2 ;  /* 0x0000000000027941 */ /* 0x000fea0003800000 */
.L_x_1147:
        /* <DEDUP_REMOVED lines=109> */
.L_x_1164:
[----:B------:R-:W-:Y:S05]  /*9b80*/  BSYNC B0 ;  /* 0x0000000000007941 */ /* 0x000fea0003800000 */
.L_x_1163:
[----:B-----5:R1:W-:Y:S02]  /*9b90*/  STG.E.128 desc[UR6][R168.64], R56 ;  /* 0x00000038a8007986 */ /* 0x0203e4000c101d06 */
.L_x_1162:
[----:B------:R-:W-:Y:S05]  /*9ba0*/  BSYNC B1 ;  /* 0x0000000000017941 */ /* 0x000fea0003800000 */
.L_x_1161:
        /* <DEDUP_REMOVED lines=98> */
.L_x_1168:
[----:B------:R-:W-:Y:S05]  /*a1d0*/  BSYNC B0 ;  /* 0x0000000000007941 */ /* 0x000fea0003800000 */
.L_x_1167:
[----:B-----5:R4:W-:Y:S02]  /*a1e0*/  STG.E.128 desc[UR6][R168.64], R56 ;  /* 0x00000038a8007986 */ /* 0x0209e4000c101d06 */
.L_x_1166:
[----:B------:R-:W-:Y:S05]  /*a1f0*/  BSYNC B1 ;  /* 0x0000000000017941 */ /* 0x000fea0003800000 */
.L_x_1165:
        /* <DEDUP_REMOVED lines=97> */
.L_x_1170:
[----:B------:R-:W-:Y:S05]  /*a810*/  BSYNC B0 ;  /* 0x0000000000007941 */ /* 0x000fea0003800000 */
.L_x_1169:
[----:B-----5:R4:W-:Y:S02]  /*a820*/  STG.E.128 desc[UR6][R162.64], R56 ;  /* 0x00000038a2007986 */ /* 0x0209e4000c101d06 */
.L_x_1160:
[----:B------:R-:W-:Y:S05]  /*a830*/  BSYNC B2 ;  /* 0x0000000000027941 */ /* 0x000fea0003800000 */
.L_x_1159:
        /* <DEDUP_REMOVED lines=8> */
.L_x_1096:
        /* <DEDUP_REMOVED lines=21> */
.L_x_1172:
[----:B------:R-:W-:Y:S05]  /*aa10*/  BSYNC B0 ;  /* 0x0000000000007941 */ /* 0x000fea0003800000 */
.L_x_1171:
        /* <DEDUP_REMOVED lines=24> */
.L_x_1174:
[----:B------:R-:W-:Y:S05]  /*aba0*/  BSYNC B0 ;  /* 0x0000000000007941 */ /* 0x000fea0003800000 */
.L_x_1173:
        /* <DEDUP_REMOVED lines=24> */
.L_x_1176:
[----:B------:R-:W-:Y:S05]  /*ad30*/  BSYNC B0 ;  /* 0x0000000000007941 */ /* 0x000fea0003800000 */
.L_x_1175:
        /* <DEDUP_REMOVED lines=29> */
.L_x_1177:
[----:B------:R-:W-:Y:S05]  /*af10*/  BSYNC B0 ;  /* 0x0000000000007941 */ /* 0x000fea0003800000 */
.L_x_1122:
        /* <DEDUP_REMOVED lines=81> */
.L_x_1178:
        /* <DEDUP_REMOVED lines=9> */
.L_x_1179:
[----:B------:R-:W-:Y:S04]  /*b4c0*/  IADD3 R11, R11, -0x1, RZ ;  /* 0xffffffff0b0b7810 */ /* 0x000fe80007ffe0ff */
[----:B------:R-:W-:Y:S11]  /*b4d0*/  ISETP.GT.AND P0, PT, R11, R84, PT ;  /* 0x000000540b00720c */ /* 0x000ff60003f04270 */
[----:B------:R-:W-:Y:S02]  /*b4e0*/  @!UPT UIADD3 URZ, URZ, URZ, URZ ;  /* 0x0000003f3f3ff290 */ /* 0x000fe4000fffe03f */
[----:B------:R-:W-:Y:S05]  /*b4f0*/  @P0 BRA `(.L_x_1180) ;  /* 0xffffff7400240947 */ /* 0x000fea000383ffff */
.L_x_1087:
        /* <DEDUP_REMOVED lines=108> */
.L_x_1189:
[----:B------:R-:W-:Y:S05]  /*bbc0*/  BSYNC B0 ;  /* 0x0000000000007941 */ /* 0x000fea0003800000 */
.L_x_1188:
[----:B-----5:R3:W-:Y:S02]  /*bbd0*/  STS.128 [R214], R24 ;  /* 0x00000018d6007388 */ /* 0x0207e40000000c00 */
.L_x_1187:
[----:B------:R-:W-:Y:S05]  /*bbe0*/  BSYNC B1 ;  /* 0x0000000000017941 */ /* 0x000fea0003800000 */
.L_x_1186:
        /* <DEDUP_REMOVED lines=48> */
.L_x_1193:
[----:B------:R-:W-:Y:S05]  /*bef0*/  BSYNC B0 ;  /* 0x0000000000007941 */ /* 0x000fea0003800000 */
.L_x_1192:
[----:B-----5:R1:W-:Y:S02]  /*bf00*/  STS.128 [R214+0x2000], R24 ;  /* 0x00200018d6007388 */ /* 0x0203e40000000c00 */
.L_x_1191:
[----:B------:R-:W-:Y:S05]  /*bf10*/  BSYNC B1 ;  /* 0x0000000000017941 */ /* 0x000fea0003800000 */
.L_x_1190:
        /* <DEDUP_REMOVED lines=44> */
.L_x_1195:
[----:B------:R-:W-:Y:S05]  /*c1e0*/  BSYNC B0 ;  /* 0x0000000000007941 */ /* 0x000fea0003800000 */
.L_x_1194:
[----:B-----5:R2:W-:Y:S02]  /*c1f0*/  STS.128 [R214+0x4000], R32 ;  /* 0x00400020d6007388 */ /* 0x0205e40000000c00 */
.L_x_1185:
[----:B------:R-:W-:Y:S05]  /*c200*/  BSYNC B2 ;  /* 0x0000000000027941 */ /* 0x000fea0003800000 */
.L_x_1184:
        /* <DEDUP_REMOVED lines=54> */
.L_x_1201:
[----:B------:R-:W-:Y:S05]  /*c570*/  BSYNC B0 ;  /* 0x0000000000007941 */ /* 0x000fea0003800000 */
.L_x_1200:
[----:B-----5:R3:W-:Y:S02]  /*c580*/  STS.128 [R214+0x800], R24 ;  /* 0x00080018d6007388 */ /* 0x0207e40000000c00 */
.L_x_1199:
[----:B------:R-:W-:Y:S05]  /*c590*/  BSYNC B1 ;  /* 0x0000000000017941 */ /* 0x000fea0003800000 */
.L_x_1198:
        /* <DEDUP_REMOVED lines=47> */
.L_x_1205:
[----:B------:R-:W-:Y:S05]  /*c890*/  BSYNC B0 ;  /* 0x0000000000007941 */ /* 0x000fea0003800000 */
.L_x_1204:
[----:B-----5:R3:W-:Y:S02]  /*c8a0*/  STS.128 [R214+0x2800], R24 ;  /* 0x00280018d6007388 */ /* 0x0207e40000000c00 */
.L_x_1203:
[----:B------:R-:W-:Y:S05]  /*c8b0*/  BSYNC B1 ;  /* 0x0000000000017941 */ /* 0x000fea0003800000 */
.L_x_1202:
        /* <DEDUP_REMOVED lines=47> */
.L_x_1207:
[----:B------:R-:W-:Y:S05]  /*cbb0*/  BSYNC B0 ;  /* 0x0000000000007941 */ /* 0x000fea0003800000 */
.L_x_1206:
[----:B-----5:R3:W-:Y:S02]  /*cbc0*/  STS.128 [R214+0x4800], R24 ;  /* 0x00480018d6007388 */ /* 0x0207e40000000c00 */
.L_x_1197:
[----:B------:R-:W-:Y:S05]  /*cbd0*/  BSYNC B2 ;  /* 0x0000000000027941 */ /* 0x000fea0003800000 */
.L_x_1196:
        /* <DEDUP_REMOVED lines=54> */
.L_x_1213:
[----:B------:R-:W-:Y:S05]  /*cf40*/  BSYNC B0 ;  /* 0x0000000000007941 */ /* 0x000fea0003800000 */
.L_x_1212:
[----:B-----5:R1:W-:Y:S02]  /*cf50*/  STS.128 [R214+0x1000], R24 ;  /* 0x00100018d6007388 */ /* 0x0203e40000000c00 */
.L_x_1211:
[----:B------:R-:W-:Y:S05]  /*cf60*/  BSYNC B1 ;  /* 0x0000000000017941 */ /* 0x000fea0003800000 */
.L_x_1210:
        /* <DEDUP_REMOVED lines=47> */
.L_x_1217:
[----:B------:R-:W-:Y:S05]  /*d260*/  BSYNC B0 ;  /* 0x0000000000007941 */ /* 0x000fea0003800000 */
.L_x_1216:
[----:B-----5:R3:W-:Y:S02]  /*d270*/  STS.128 [R214+0x3000], R24 ;  /* 0x00300018d6007388 */ /* 0x0207e40000000c00 */
.L_x_1215:
[----:B------:R-:W-:Y:S05]  /*d280*/  BSYNC B1 ;  /* 0x0000000000017941 */ /* 0x000fea0003800000 */
.L_x_1214:
        /* <DEDUP_REMOVED lines=46> */
.L_x_1219:
[----:B------:R-:W-:Y:S05]  /*d570*/  BSYNC B0 ;  /* 0x0000000000007941 */ /* 0x000fea0003800000 */
.L_x_1218:
[----:B-----5:R3:W-:Y:S02]  /*d580*/  STS.128 [R214+0x5000], R24 ;  /* 0x00500018d6007388 */ /* 0x0207e40000000c00 */
.L_x_1209:
[----:B------:R-:W-:Y:S05]  /*d590*/  BSYNC B2 ;  /* 0x0000000000027941 */ /* 0x000fea0003800000 */
.L_x_1208:
        /* <DEDUP_REMOVED lines=54> */
.L_x_1224:
[----:B------:R-:W-:Y:S05]  /*d900*/  BSYNC B0 ;  /* 0x0000000000007941 */ /* 0x000fea0003800000 */
.L_x_1223:
[----:B-----5:R3:W-:Y:S02]  /*d910*/  STS.128 [R214+0x1800], R24 ;  /* 0x00180018d6007388 */ /* 0x0207e40000000c00 */
.L_x_1222:
[----:B------:R-:W-:Y:S05]  /*d920*/  BSYNC B1 ;  /* 0x0000000000017941 */ /* 0x000fea0003800000 */
.L_x_1221:
        /* <DEDUP_REMOVED lines=45> */
.L_x_1228:
[----:B------:R-:W-:Y:S05]  /*dc00*/  BSYNC B0 ;  /* 0x0000000000007941 */ /* 0x000fea0003800000 */
.L_x_1227:
[----:B-----5:R3:W-:Y:S02]  /*dc10*/  STS.128 [R214+0x3800], R12 ;  /* 0x0038000cd6007388 */ /* 0x0207e40000000c00 */
.L_x_1226:
[----:B------:R-:W-:Y:S05]  /*dc20*/  BSYNC B1 ;  /* 0x0000000000017941 */ /* 0x000fea0003800000 */
.L_x_1225:
        /* <DEDUP_REMOVED lines=44> */
.L_x_1230:
[----:B------:R-:W-:Y:S05]  /*def0*/  BSYNC B0 ;  /* 0x0000000000007941 */ /* 0x000fea0003800000 */
.L_x_1229:
[----:B-----5:R3:W-:Y:S01]  /*df00*/  STS.128 [R214+0x5800], R12 ;  /* 0x0058000cd6007388 */ /* 0x0207e20000000c00 */
[----:B------:R-:W-:Y:S05]  /*df10*/  BRA `(.L_x_1220) ;  /* 0x0000004c00dc7947 */ /* 0x000fea0003800000 */
.L_x_1183:
        /* <DEDUP_REMOVED lines=93> */
.L_x_1236:
[----:B------:R-:W-:Y:S05]  /*e4f0*/  BSYNC B0 ;  /* 0x0000000000007941 */ /* 0x000fea0003800000 */
.L_x_1235:
[----:B-----5:R3:W-:Y:S02]  /*e500*/  STS.128 [R214], R28 ;  /* 0x0000001cd6007388 */ /* 0x0207e40000000c00 */
.L_x_1234:
[----:B------:R-:W-:Y:S05]  /*e510*/  BSYNC B1 ;  /* 0x0000000000017941 */ /* 0x000fea0003800000 */
.L_x_1233:
        /* <DEDUP_REMOVED lines=89> */
.L_x_1240:
[----:B------:R-:W-:Y:S05]  /*eab0*/  BSYNC B0 ;  /* 0x0000000000007941 */ /* 0x000fea0003800000 */
.L_x_1239:
[----:B-----5:R1:W-:Y:S02]  /*eac0*/  STS.128 [R214+0x2000], R28 ;  /* 0x0020001cd6007388 */ /* 0x0203e40000000c00 */
.L_x_1238:
[----:B------:R-:W-:Y:S05]  /*ead0*/  BSYNC B1 ;  /* 0x0000000000017941 */ /* 0x000fea0003800000 */
.L_x_1237:
        /* <DEDUP_REMOVED lines=88> */
.L_x_1242:
[----:B------:R-:W-:Y:S05]  /*f060*/  BSYNC B0 ;  /* 0x0000000000007941 */ /* 0x000fea0003800000 */
.L_x_1241:
[----:B-----5:R3:W-:Y:S02]  /*f070*/  STS.128 [R214+0x4000], R28 ;  /* 0x0040001cd6007388 */ /* 0x0207e40000000c00 */
.L_x_1232:
[----:B------:R-:W-:Y:S05]  /*f080*/  BSYNC B2 ;  /* 0x0000000000027941 */ /* 0x000fea0003800000 */
.L_x_1231:
        /* <DEDUP_REMOVED lines=97> */
.L_x_1248:
[----:B------:R-:W-:Y:S05]  /*f6a0*/  BSYNC B0 ;  /* 0x0000000000007941 */ /* 0x000fea0003800000 */
.L_x_1247:
[----:B-----5:R3:W-:Y:S02]  /*f6b0*/  STS.128 [R214+0x800], R28 ;  /* 0x0008001cd6007388 */ /* 0x0207e40000000c00 */
.L_x_1246:
[----:B------:R-:W-:Y:S05]  /*f6c0*/  BSYNC B1 ;  /* 0x0000000000017941 */ /* 0x000fea0003800000 */
.L_x_1245:
        /* <DEDUP_REMOVED lines=90> */
.L_x_1252:
[----:B------:R-:W-:Y:S05]  /*fc70*/  BSYNC B0 ;  /* 0x0000000000007941 */ /* 0x000fea0003800000 */
.L_x_1251:
[----:B-----5:R3:W-:Y:S02]  /*fc80*/  STS.128 [R214+0x2800], R28 ;  /* 0x0028001cd6007388 */ /* 0x0207e40000000c00 */
.L_x_1250:
[----:B------:R-:W-:Y:S05]  /*fc90*/  BSYNC B1 ;  /* 0x0000000000017941 */ /* 0x000fea0003800000 */
.L_x_1249:
        /* <DEDUP_REMOVED lines=89> */
.L_x_1254:
[----:B------:R-:W-:Y:S05]  /*10230*/  BSYNC B0 ;  /* 0x0000000000007941 */ /* 0x000fea0003800000 */
.L_x_1253:
[----:B-----5:R3:W-:Y:S02]  /*10240*/  STS.128 [R214+0x4800], R28 ;  /* 0x0048001cd6007388 */ /* 0x0207e40000000c00 */
.L_x_1244:
[----:B------:R-:W-:Y:S05]  /*10250*/  BSYNC B2 ;  /* 0x0000000000027941 */ /* 0x000fea0003800000 */
.L_x_1243:
        /* <DEDUP_REMOVED lines=97> */
.L_x_1260:
[----:B------:R-:W-:Y:S05]  /*10870*/  BSYNC B0 ;  /* 0x0000000000007941 */ /* 0x000fea0003800000 */
.L_x_1259:
[----:B-----5:R1:W-:Y:S02]  /*10880*/  STS.128 [R214+0x1000], R28 ;  /* 0x0010001cd6007388 */ /* 0x0203e40000000c00 */
.L_x_1258:
[----:B------:R-:W-:Y:S05]  /*10890*/  BSYNC B1 ;  /* 0x0000000000017941 */ /* 0x000fea0003800000 */
.L_x_1257:
        /* <DEDUP_REMOVED lines=90> */
.L_x_1264:
[----:B------:R-:W-:Y:S05]  /*10e40*/  BSYNC B0 ;  /* 0x0000000000007941 */ /* 0x000fea0003800000 */
.L_x_1263:
[----:B-----5:R3:W-:Y:S02]  /*10e50*/  STS.128 [R214+0x3000], R28 ;  /* 0x0030001cd6007388 */ /* 0x0207e40000000c00 */
.L_x_1262:
[----:B------:R-:W-:Y:S05]  /*10e60*/  BSYNC B1 ;  /* 0x0000000000017941 */ /* 0x000fea0003800000 */
.L_x_1261:
        /* <DEDUP_REMOVED lines=89> */
.L_x_1266:
[----:B------:R-:W-:Y:S05]  /*11400*/  BSYNC B0 ;  /* 0x0000000000007941 */ /* 0x000fea0003800000 */
.L_x_1265:
[----:B-----5:R1:W-:Y:S02]  /*11410*/  STS.128 [R214+0x5000], R24 ;  /* 0x00500018d6007388 */ /* 0x0203e40000000c00 */
.L_x_1256:
[----:B------:R-:W-:Y:S05]  /*11420*/  BSYNC B2 ;  /* 0x0000000000027941 */ /* 0x000fea0003800000 */
.L_x_1255:
        /* <DEDUP_REMOVED lines=96> */
.L_x_1270:
[----:B------:R-:W-:Y:S05]  /*11a30*/  BSYNC B0 ;  /* 0x0000000000007941 */ /* 0x000fea0003800000 */
.L_x_1269:
[----:B-----5:R1:W-:Y:S02]  /*11a40*/  STS.128 [R214+0x1800], R16 ;  /* 0x00180010d6007388 */ /* 0x0203e40000000c00 */
.L_x_1268:
[----:B------:R-:W-:Y:S05]  /*11a50*/  BSYNC B1 ;  /* 0x0000000000017941 */ /* 0x000fea0003800000 */
.L_x_1267:
        /* <DEDUP_REMOVED lines=90> */
.L_x_1274:
[----:B------:R-:W-:Y:S05]  /*12000*/  BSYNC B0 ;  /* 0x0000000000007941 */ /* 0x000fea0003800000 */
.L_x_1273:
[----:B-----5:R1:W-:Y:S02]  /*12010*/  STS.128 [R214+0x3800], R16 ;  /* 0x00380010d6007388 */ /* 0x0203e40000000c00 */
.L_x_1272:
[----:B------:R-:W-:Y:S05]  /*12020*/  BSYNC B1 ;  /* 0x0000000000017941 */ /* 0x000fea0003800000 */
.L_x_1271:
        /* <DEDUP_REMOVED lines=92> */
.L_x_1276:
[----:B------:R-:W-:Y:S05]  /*125f0*/  BSYNC B0 ;  /* 0x0000000000007941 */ /* 0x000fea0003800000 */
.L_x_1275:
[----:B-----5:R1:W-:Y:S01]  /*12600*/  STS.128 [R214+0x5800], R12 ;  /* 0x0058000cd6007388 */ /* 0x0203e20000000c00 */
[----:B------:R-:W-:Y:S05]  /*12610*/  BRA `(.L_x_1220) ;  /* 0x00000008001c7947 */ /* 0x000fea0003800000 */
.L_x_1182:
        /* <DEDUP_REMOVED lines=36> */
.L_x_1278:
[----:B------:R-:W-:Y:S05]  /*12860*/  BSYNC B0 ;  /* 0x0000000000007941 */ /* 0x000fea0003800000 */
.L_x_1277:
        /* <DEDUP_REMOVED lines=32> */
.L_x_1280:
[----:B------:R-:W-:Y:S05]  /*12a70*/  BSYNC B0 ;  /* 0x0000000000007941 */ /* 0x000fea0003800000 */
.L_x_1279:
        /* <DEDUP_REMOVED lines=31> */
.L_x_1282:
[----:B------:R-:W-:Y:S05]  /*12c70*/  BSYNC B0 ;  /* 0x0000000000007941 */ /* 0x000fea0003800000 */
.L_x_1281:
        /* <DEDUP_REMOVED lines=33> */
.L_x_1220:
[----:B------:R-:W-:Y:S05]  /*12e90*/  BSYNC B3 ;  /* 0x0000000000037941 */ /* 0x000fea0003800000 */
.L_x_1181:
        /* <DEDUP_REMOVED lines=30> */
.L_x_1285:
[----:B------:R3:W-:Y:S02]  /*13080*/  STS.128 [R214+0xa000], RZ ;  /* 0x00a000ffd6007388 */ /* 0x0007e40000000c00 */
.L_x_1284:
[----:B------:R-:W-:Y:S05]  /*13090*/  BSYNC B0 ;  /* 0x0000000000007941 */ /* 0x000fea0003800000 */
.L_x_1283:
        /* <DEDUP_REMOVED lines=31> */
.L_x_1288:
[----:B------:R4:W-:Y:S02]  /*13290*/  STS.128 [R214+0xa800], RZ ;  /* 0x00a800ffd6007388 */ /* 0x0009e40000000c00 */
.L_x_1287:
[----:B------:R-:W-:Y:S05]  /*132a0*/  BSYNC B0 ;  /* 0x0000000000007941 */ /* 0x000fea0003800000 */
.L_x_1286:
        /* <DEDUP_REMOVED lines=34> */
.L_x_1291:
[----:B------:R4:W-:Y:S02]  /*134d0*/  STS.128 [R214+0xb000], RZ ;  /* 0x00b000ffd6007388 */ /* 0x0009e40000000c00 */
.L_x_1290:
[----:B------:R-:W-:Y:S05]  /*134e0*/  BSYNC B0 ;  /* 0x0000000000007941 */ /* 0x000fea0003800000 */
.L_x_1289:
        /* <DEDUP_REMOVED lines=34> */
.L_x_1293:
[----:B------:R-:W-:Y:S05]  /*13710*/  BSYNC B0 ;  /* 0x0000000000007941 */ /* 0x000fea0003800000 */
.L_x_1292:
        /* <DEDUP_REMOVED lines=33> */
.L_x_1296:
[----:B------:R1:W-:Y:S02]  /*13930*/  STS.128 [R214+0x10000], RZ ;  /* 0x010000ffd6007388 */ /* 0x0003e40000000c00 */
.L_x_1295:
[----:B------:R-:W-:Y:S05]  /*13940*/  BSYNC B0 ;  /* 0x0000000000007941 */ /* 0x000fea0003800000 */
.L_x_1294:
        /* <DEDUP_REMOVED lines=34> */
.L_x_1299:
[----:B------:R4:W-:Y:S02]  /*13b70*/  STS.128 [R214+0x10800], RZ ;  /* 0x010800ffd6007388 */ /* 0x0009e40000000c00 */
.L_x_1298:
[----:B------:R-:W-:Y:S05]  /*13b80*/  BSYNC B0 ;  /* 0x0000000000007941 */ /* 0x000fea0003800000 */
.L_x_1297:
        /* <DEDUP_REMOVED lines=37> */
.L_x_1302:
[----:B------:R4:W-:Y:S02]  /*13de0*/  STS.128 [R214+0x11000], RZ ;  /* 0x011000ffd6007388 */ /* 0x0009e40000000c00 */
.L_x_1301:
[----:B------:R-:W-:Y:S05]  /*13df0*/  BSYNC B0 ;  /* 0x0000000000007941 */ /* 0x000fea0003800000 */
.L_x_1300:
        /* <DEDUP_REMOVED lines=50> */
.L_x_1304:
[----:B------:R-:W-:Y:S05]  /*14120*/  BSYNC B0 ;  /* 0x0000000000007941 */ /* 0x000fea0003800000 */
.L_x_1303:
[----:B----4-:R-:W-:Y:S01]  /*14130*/  LDSM.16.M88.4 R8, [R205] ;  /* 0x00000000cd08783b */ /* 0x010fe20000000200 */
[----:B------:R-:W-:Y:S01]  /*14140*/  R2P PR, R62, 0x6 ;  /* 0x000000063e007804 */ /* 0x000fe20000000000 */
[C---:B------:R-:W-:Y:S01]  /*14150*/  VIADD R3, R204.reuse, 0x6000 ;  /* 0x00006000cc037836 */ /* 0x040fe20000000000 */
[----:B------:R-:W-:Y:S01]  /*14160*/  ULDC UR5, c[0x0][0x39c] ;  /* 0x0000e70000057ab9 */ /* 0x000fe20000000800 */
[----:B------:R-:W4:Y:S01]  /*14170*/  LDSM.16.M88.4 R24, [R204+0x6000] ;  /* 0x00600000cc18783b */ /* 0x000f220000000200 */
[----:B------:R-:W-:Y:S02]  /*14180*/  VIADD R202, R204, 0x6020 ;  /* 0x00006020ccca7836 */ /* 0x000fe40000000000 */
[--C-:B------:R-:W-:Y:S01]  /*14190*/  IMAD R203, R46, 0x2, R205.reuse ;  /* 0x000000022ecb7824 */ /* 0x100fe200078e02cd */
[----:B------:R-:W5:Y:S01]  /*141a0*/  LDSM.16.M88.4 R64, [R204+0x6800] ;  /* 0x00680000cc40783b */ /* 0x000f620000000200 */
[----:B------:R-:W-:-:S03]  /*141b0*/  IMAD R44, R45, 0x2, R205 ;  /* 0x000000022d2c7824 */ /* 0x000fc600078e02cd */
[----:B------:R-:W-:Y:S01]  /*141c0*/  LDSM.16.M88.4 R72, [R203] ;  /* 0x00000000cb48783b */ /* 0x000fe20000000200 */
[----:B------:R-:W-:Y:S02]  /*141d0*/  LEA R201, R45, R203, 0x1 ;  /* 0x000000cb2dc97211 */ /* 0x000fe400078e08ff */
[----:B------:R-:W-:Y:S01]  /*141e0*/  @P1 IADD3 R202, R3, -0x20, RZ ;  /* 0xffffffe003ca1810 */ /* 0x000fe20007ffe0ff */
[----:B------:R-:W2:Y:S01]  /*141f0*/  LDSM.16.M88.4 R52, [R204+0x7000] ;  /* 0x00700000cc34783b */ /* 0x000ea20000000200 */
[----:B------:R-:W-:Y:S02]  /*14200*/  IMAD.MOV.U32 R3, RZ, RZ, 0x40 ;  /* 0x00000040ff037424 */ /* 0x000fe400078e00ff */
[C---:B------:R-:W-:Y:S01]  /*14210*/  IADD3 R195, R202.reuse, 0x800, RZ ;  /* 0x00000800cac37810 */ /* 0x040fe20007ffe0ff */
[----:B------:R-:W3:Y:S01]  /*14220*/  LDSM.16.M88.4 R68, [R202] ;  /* 0x00000000ca44783b */ /* 0x000ee20000000200 */
[C---:B------:R-:W-:Y:S01]  /*14230*/  VIADD R194, R202.reuse, 0x1000 ;  /* 0x00001000cac27836 */ /* 0x040fe20000000000 */
[----:B------:R-:W-:Y:S01]  /*14240*/  SEL R3, R3, 0xffffffc0, !P2 ;  /* 0xffffffc003037807 */ /* 0x000fe20005000000 */
[C---:B------:R-:W-:Y:S01]  /*14250*/  VIADD R193, R202.reuse, 0x1800 ;  /* 0x00001800cac17836 */ /* 0x040fe20000000000 */
[----:B------:R-:W1:Y:S01]  /*14260*/  LDSM.16.M88.4 R32, [R204+0x7800] ;  /* 0x00780000cc20783b */ /* 0x000e620000000200 */
        /* <DEDUP_REMOVED lines=8> */
[----:B------:R-:W1:Y:S01]  /*142f0*/  LDSM.16.M88.4 R92, [R199+0x6000] ;  /* 0x00600000c75c783b */ /* 0x000e620000000200 */
[----:B------:R-:W-:-:S02]  /*14300*/  VIADD R187, R202, 0x4000 ;  /* 0x00004000cabb7836 */ /* 0x000fc40000000000 */
[C---:B------:R-:W-:Y:S01]  /*14310*/  VIADD R186, R202.reuse, 0x4800 ;  /* 0x00004800caba7836 */ /* 0x040fe20000000000 */
[----:B------:R-:W1:Y:S01]  /*14320*/  LDSM.16.M88.4 R20, [R202+0x800] ;  /* 0x00080000ca14783b */ /* 0x000e620000000200 */
[----:B------:R-:W-:-:S03]  /*14330*/  VIADD R184, R202, 0x5800 ;  /* 0x00005800cab87836 */ /* 0x000fc60000000000 */
[----:B------:R-:W1:Y:S01]  /*14340*/  LDSM.16.M88.4 R28, [R202+0x1000] ;  /* 0x00100000ca1c783b */ /* 0x000e620000000200 */
[C---:B----4-:R-:W-:Y:S03]  /*14350*/  HMMA.16816.F32 R12, R8.reuse, R24, RZ ;  /* 0x00000018080c723c */ /* 0x050fe600000018ff */
[----:B------:R-:W4:Y:S04]  /*14360*/  LDSM.16.M88.4 R48, [R202+0x1800] ;  /* 0x00180000ca30783b */ /* 0x000f280000000200 */
[----:B------:R-:W-:Y:S01]  /*14370*/  LDSM.16.M88.4 R16, [R201] ;  /* 0x00000000c910783b */ /* 0x000fe20000000200 */
[C---:B------:R-:W-:Y:S03]  /*14380*/  HMMA.16816.F32 R24, R8.reuse, R26, RZ ;  /* 0x0000001a0818723c */ /* 0x040fe600000018ff */
[----:B------:R-:W4:Y:S03]  /*14390*/  LDSM.16.M88.4 R88, [R192] ;  /* 0x00000000c058783b */ /* 0x000f260000000200 */
[C---:B-----5:R-:W-:Y:S01]  /*143a0*/  HMMA.16816.F32 R36, R8.reuse, R64, RZ ;  /* 0x000000400824723c */ /* 0x060fe200000018ff */
[----:B------:R-:W5:Y:S04]  /*143b0*/  LDSM.16.M88.4 R4, [R199+0x6800] ;  /* 0x00680000c704783b */ /* 0x000f680000000200 */
[----:B------:R-:W5:Y:S01]  /*143c0*/  LDSM.16.M88.4 R40, [R199+0x7000] ;  /* 0x00700000c728783b */ /* 0x000f620000000200 */
[----:B--2---:R-:W-:Y:S03]  /*143d0*/  HMMA.16816.F32 R56, R8, R52, RZ ;  /* 0x000000340838723c */ /* 0x004fe600000018ff */
[----:B------:R-:W2:Y:S03]  /*143e0*/  LDSM.16.M88.4 R76, [R199+0x7800] ;  /* 0x00780000c74c783b */ /* 0x000ea60000000200 */
        /* <DEDUP_REMOVED lines=8> */
[C---:B-1----:R-:W-:Y:S06]  /*14470*/  HMMA.16816.F32 R84, R8.reuse, R32, RZ ;  /* 0x000000200854723c */ /* 0x042fec00000018ff */
        /* <DEDUP_REMOVED lines=10> */
[----:B------:R-:W1:Y:S05]  /*14520*/  LDSM.16.M88.4 R28, [R205+0x2000] ;  /* 0x00200000cd1c783b */ /* 0x000e6a0000000200 */
[C---:B----4-:R-:W-:Y:S06]  /*14530*/  HMMA.16816.F32 R84, R72.reuse, R48, R84 ;  /* 0x000000304854723c */ /* 0x050fec0000001854 */
[----:B------:R-:W-:Y:S01]  /*14540*/  HMMA.16816.F32 R72, R72, R50, R8 ;  /* 0x000000324848723c */ /* 0x000fe20000001808 */
[----:B------:R-:W3:Y:S04]  /*14550*/  LDSM.16.M88.4 R48, [R192+0x1800] ;  /* 0x00180000c030783b */ /* 0x000ee80000000200 */
[----:B------:R-:W-:Y:S01]  /*14560*/  LDSM.16.M88.4 R8, [R204+0x8800] ;  /* 0x00880000cc08783b */ /* 0x000fe20000000200 */
[C---:B------:R-:W-:Y:S06]  /*14570*/  HMMA.16816.F32 R12, R16.reuse, R88, R12 ;  /* 0x00000058100c723c */ /* 0x040fec000000180c */
[----:B------:R-:W-:Y:S01]  /*14580*/  HMMA.16816.F32 R24, R16, R90, R24 ;  /* 0x0000005a1018723c */ /* 0x000fe20000001818 */
[----:B------:R-:W-:Y:S05]  /*14590*/  LDSM.16.M88.4 R88, [R202+0x3800] ;  /* 0x00380000ca58783b */ /* 0x000fea0000000200 */
[C---:B-----5:R-:W-:Y:S06]  /*145a0*/  HMMA.16816.F32 R36, R80.reuse, R4, R36 ;  /* 0x000000045024723c */ /* 0x060fec0000001824 */
[C---:B------:R-:W-:Y:S01]  /*145b0*/  HMMA.16816.F32 R64, R80.reuse, R6, R64 ;  /* 0x000000065040723c */ /* 0x040fe20000001840 */
[----:B------:R-:W-:Y:S05]  /*145c0*/  LDSM.16.M88.4 R4, [R204+0x9000] ;  /* 0x00900000cc04783b */ /* 0x000fea0000000200 */
[C---:B------:R-:W-:Y:S06]  /*145d0*/  HMMA.16816.F32 R56, R80.reuse, R40, R56 ;  /* 0x000000285038723c */ /* 0x040fec0000001838 */
[C---:B------:R-:W-:Y:S01]  /*145e0*/  HMMA.16816.F32 R52, R80.reuse, R42, R52 ;  /* 0x0000002a5034723c */ /* 0x040fe20000001834 */
[----:B------:R-:W4:Y:S05]  /*145f0*/  LDSM.16.M88.4 R40, [R202+0x2000] ;  /* 0x00200000ca28783b */ /* 0x000f2a0000000200 */
[C---:B--2---:R-:W-:Y:S06]  /*14600*/  HMMA.16816.F32 R84, R80.reuse, R76, R84 ;  /* 0x0000004c5054723c */ /* 0x044fec0000001854 */
[----:B------:R-:W-:Y:S01]  /*14610*/  HMMA.16816.F32 R80, R80, R78, R72 ;  /* 0x0000004e5050723c */ /* 0x000fe20000001848 */
[----:B------:R-:W-:Y:S04]  /*14620*/  LDSM.16.M88.4 R76, [R44+0x2000] ;  /* 0x002000002c4c783b */ /* 0x000fe80000000200 */
[----:B------:R-:W-:Y:S01]  /*14630*/  LDSM.16.M88.4 R72, [R199+0x9000] ;  /* 0x00900000c748783b */ /* 0x000fe20000000200 */
[C---:B-1----:R-:W-:Y:S06]  /*14640*/  HMMA.16816.F32 R12, R28.reuse, R68, R12 ;  /* 0x000000441c0c723c */ /* 0x042fec000000180c */
        /* <DEDUP_REMOVED lines=8> */
[C---:B---3--:R-:W-:Y:S06]  /*146d0*/  HMMA.16816.F32 R84, R16.reuse, R48, R84 ;  /* 0x000000301054723c */ /* 0x048fec0000001854 */
[----:B------:R-:W-:Y:S01]  /*146e0*/  HMMA.16816.F32 R80, R16, R50, R80 ;  /* 0x000000321050723c */ /* 0x000fe20000001850 */
[----:B------:R-:W2:Y:S04]  /*146f0*/  LDSM.16.M88.4 R16, [R202+0x2800] ;  /* 0x00280000ca10783b */ /* 0x000ea80000000200 */
[----:B------:R-:W-:Y:S01]  /*14700*/  LDSM.16.M88.4 R48, [R201+0x2000] ;  /* 0x00200000c930783b */ /* 0x000fe20000000200 */
[C---:B----4-:R-:W-:Y:S06]  /*14710*/  HMMA.16816.F32 R12, R92.reuse, R40, R12 ;  /* 0x000000285c0c723c */ /* 0x050fec000000180c */
[----:B------:R-:W-:Y:S01]  /*14720*/  HMMA.16816.F32 R24, R92, R42, R24 ;  /* 0x0000002a5c18723c */ /* 0x000fe20000001818 */
[----:B------:R-:W-:Y:S05]  /*14730*/  LDSM.16.M88.4 R40, [R192+0x2800] ;  /* 0x00280000c028783b */ /* 0x000fea0000000200 */
[C---:B------:R-:W-:Y:S06]  /*14740*/  HMMA.16816.F32 R36, R28.reuse, R8, R36 ;  /* 0x000000081c24723c */ /* 0x040fec0000001824 */
[C---:B------:R-:W-:Y:S01]  /*14750*/  HMMA.16816.F32 R64, R28.reuse, R10, R64 ;  /* 0x0000000a1c40723c */ /* 0x040fe20000001840 */
[----:B------:R-:W3:Y:S05]  /*14760*/  LDSM.16.M88.4 R8, [R192+0x2000] ;  /* 0x00200000c008783b */ /* 0x000eea0000000200 */
[C---:B------:R-:W-:Y:S06]  /*14770*/  HMMA.16816.F32 R56, R28.reuse, R4, R56 ;  /* 0x000000041c38723c */ /* 0x040fec0000001838 */
[----:B------:R-:W-:Y:S01]  /*14780*/  HMMA.16816.F32 R52, R28, R6, R52 ;  /* 0x000000061c34723c */ /* 0x000fe20000001834 */
[----:B------:R-:W4:Y:S05]  /*14790*/  LDSM.16.M88.4 R4, [R202+0x3000] ;  /* 0x00300000ca04783b */ /* 0x000f2a0000000200 */
[C---:B-1----:R-:W-:Y:S06]  /*147a0*/  HMMA.16816.F32 R12, R76.reuse, R20, R12 ;  /* 0x000000144c0c723c */ /* 0x042fec000000180c */
[----:B------:R-:W-:Y:S01]  /*147b0*/  HMMA.16816.F32 R24, R76, R22, R24 ;  /* 0x000000164c18723c */ /* 0x000fe20000001818 */
[----:B------:R-:W-:Y:S05]  /*147c0*/  LDSM.16.M88.4 R20, [R203+0x4000] ;  /* 0x00400000cb14783b */ /* 0x000fea0000000200 */
[C---:B------:R-:W-:Y:S06]  /*147d0*/  HMMA.16816.F32 R84, R28.reuse, R32, R84 ;  /* 0x000000201c54723c */ /* 0x040fec0000001854 */
[----:B------:R-:W-:Y:S01]  /*147e0*/  HMMA.16816.F32 R80, R28, R34, R80 ;  /* 0x000000221c50723c */ /* 0x000fe20000001850 */
[----:B------:R-:W1:Y:S04]  /*147f0*/  LDSM.16.M88.4 R32, [R205+0x4000] ;  /* 0x00400000cd20783b */ /* 0x000e680000000200 */
[----:B------:R-:W-:Y:S01]  /*14800*/  LDSM.16.M88.4 R28, [R204+0xa800] ;  /* 0x00a80000cc1c783b */ /* 0x000fe20000000200 */
[----:B--2---:R-:W-:Y:S06]  /*14810*/  HMMA.16816.F32 R36, R92, R16, R36 ;  /* 0x000000105c24723c */ /* 0x004fec0000001824 */
[C---:B---3--:R-:W-:Y:S06]  /*14820*/  HMMA.16816.F32 R12, R48.reuse, R8, R12 ;  /* 0x00000008300c723c */ /* 0x048fec000000180c */
[----:B------:R-:W-:Y:S01]  /*14830*/  HMMA.16816.F32 R24, R48, R10, R24 ;  /* 0x0000000a3018723c */ /* 0x000fe20000001818 */
[----:B------:R-:W-:Y:S05]  /*14840*/  LDSM.16.M88.4 R8, [R44+0x4000] ;  /* 0x004000002c08783b */ /* 0x000fea0000000200 */
[----:B------:R-:W-:Y:S01]  /*14850*/  HMMA.16816.F32 R64, R92, R18, R64 ;  /* 0x000000125c40723c */ /* 0x000fe20000001840 */
[----:B------:R-:W2:Y:S05]  /*14860*/  LDSM.16.M88.4 R16, [R202+0x4000] ;  /* 0x00400000ca10783b */ /* 0x000eaa0000000200 */
[----:B------:R-:W-:Y:S06]  /*14870*/  HMMA.16816.F32 R36, R76, R100, R36 ;  /* 0x000000644c24723c */ /* 0x000fec0000001824 */
[C---:B----4-:R-:W-:Y:S06]  /*14880*/  HMMA.16816.F32 R56, R92.reuse, R4, R56 ;  /* 0x000000045c38723c */ /* 0x050fec0000001838 */
[----:B------:R-:W-:Y:S01]  /*14890*/  HMMA.16816.F32 R52, R92, R6, R52 ;  /* 0x000000065c34723c */ /* 0x000fe20000001834 */
[----:B------:R-:W-:Y:S05]  /*148a0*/  LDSM.16.M88.4 R4, [R199+0xa000] ;  /* 0x00a00000c704783b */ /* 0x000fea0000000200 */
[----:B-1----:R-:W-:Y:S06]  /*148b0*/  HMMA.16816.F32 R12, R32, R96, R12 ;  /* 0x00000060200c723c */ /* 0x002fec000000180c */
[C---:B------:R-:W-:Y:S06]  /*148c0*/  HMMA.16816.F32 R84, R92.reuse, R88, R84 ;  /* 0x000000585c54723c */ /* 0x040fec0000001854 */
[----:B------:R-:W-:Y:S01]  /*148d0*/  HMMA.16816.F32 R80, R92, R90, R80 ;  /* 0x0000005a5c50723c */ /* 0x000fe20000001850 */
[----:B------:R-:W1:Y:S04]  /*148e0*/  LDSM.16.M88.4 R88, [R192+0x3000] ;  /* 0x00300000c058783b */ /* 0x000e680000000200 */
        /* <DEDUP_REMOVED lines=8> */
[C---:B--2---:R-:W-:Y:S06]  /*14970*/  HMMA.16816.F32 R12, R20.reuse, R16, R12 ;  /* 0x00000010140c723c */ /* 0x044fec000000180c */
[----:B------:R-:W-:Y:S01]  /*14980*/  HMMA.16816.F32 R24, R20, R18, R24 ;  /* 0x000000121418723c */ /* 0x000fe20000001818 */
[----:B------:R-:W2:Y:S05]  /*14990*/  LDSM.16.M88.4 R16, [R204+0xb000] ;  /* 0x00b00000cc10783b */ /* 0x000eaa0000000200 */
[----:B------:R-:W-:Y:S01]  /*149a0*/  HMMA.16816.F32 R64, R48, R42, R64 ;  /* 0x0000002a3040723c */ /* 0x000fe20000001840 */
[----:B------:R-:W-:Y:S05]  /*149b0*/  LDSM.16.M88.4 R40, [R199+0xa800] ;  /* 0x00a80000c728783b */ /* 0x000fea0000000200 */
[----:B------:R-:W-:Y:S06]  /*149c0*/  HMMA.16816.F32 R36, R32, R28, R36 ;  /* 0x0000001c2024723c */ /* 0x000fec0000001824 */
[C---:B------:R-:W-:Y:S06]  /*149d0*/  HMMA.16816.F32 R84, R76.reuse, R68, R84 ;  /* 0x000000444c54723c */ /* 0x040fec0000001854 */
[----:B------:R-:W-:Y:S01]  /*149e0*/  HMMA.16816.F32 R80, R76, R70, R80 ;  /* 0x000000464c50723c */ /* 0x000fe20000001850 */
[----:B------:R-:W4:Y:S05]  /*149f0*/  LDSM.16.M88.4 R68, [R192+0x3800] ;  /* 0x00380000c044783b */ /* 0x000f2a0000000200 */
[C---:B-1----:R-:W-:Y:S06]  /*14a00*/  HMMA.16816.F32 R100, R48.reuse, R88, R100 ;  /* 0x000000583064723c */ /* 0x042fec0000001864 */
[----:B------:R-:W-:Y:S06]  /*14a10*/  HMMA.16816.F32 R52, R48, R90, R52 ;  /* 0x0000005a3034723c */ /* 0x000fec0000001834 */
[C---:B------:R-:W-:Y:S06]  /*14a20*/  HMMA.16816.F32 R12, R8.reuse, R4, R12 ;  /* 0x00000004080c723c */ /* 0x040fec000000180c */
[----:B------:R-:W-:Y:S01]  /*14a30*/  HMMA.16816.F32 R24, R8, R6, R24 ;  /* 0x000000060818723c */ /* 0x000fe20000001818 */
[----:B------:R-:W1:Y:S05]  /*14a40*/  LDSM.16.M88.4 R4, [R202+0x5000] ;  /* 0x00500000ca04783b */ /* 0x000e6a0000000200 */
[----:B------:R-:W-:Y:S01]  /*14a50*/  HMMA.16816.F32 R64, R32, R30, R64 ;  /* 0x0000001e2040723c */ /* 0x000fe20000001840 */
[----:B------:R-:W-:Y:S05]  /*14a60*/  LDSM.16.M88.4 R28, [R192+0x4800] ;  /* 0x00480000c01c783b */ /* 0x000fea0000000200 */
[----:B---3--:R-:W-:Y:S06]  /*14a70*/  HMMA.16816.F32 R36, R20, R92, R36 ;  /* 0x0000005c1424723c */ /* 0x008fec0000001824 */
[C---:B--2---:R-:W-:Y:S06]  /*14a80*/  HMMA.16816.F32 R100, R32.reuse, R16, R100 ;  /* 0x000000102064723c */ /* 0x044fec0000001864 */
[----:B------:R-:W-:Y:S01]  /*14a90*/  HMMA.16816.F32 R52, R32, R18, R52 ;  /* 0x000000122034723c */ /* 0x000fe20000001834 */
[----:B------:R-:W2:Y:S05]  /*14aa0*/  LDSM.16.M88.4 R16, [R204+0xb800] ;  /* 0x00b80000cc10783b */ /* 0x000eaa0000000200 */
[C---:B----4-:R-:W-:Y:S06]  /*14ab0*/  HMMA.16816.F32 R84, R48.reuse, R68, R84 ;  /* 0x000000443054723c */ /* 0x050fec0000001854 */
[----:B------:R-:W-:Y:S06]  /*14ac0*/  HMMA.16816.F32 R80, R48, R70, R80 ;  /* 0x000000463050723c */ /* 0x000fec0000001850 */
[----:B------:R-:W-:Y:S06]  /*14ad0*/  HMMA.16816.F32 R24, R96, R58, R24 ;  /* 0x0000003a6018723c */ /* 0x000fec0000001818 */
[----:B------:R-:W-:Y:S06]  /*14ae0*/  HMMA.16816.F32 R64, R20, R94, R64 ;  /* 0x0000005e1440723c */ /* 0x000fec0000001840 */
[----:B------:R-:W-:Y:S06]  /*14af0*/  HMMA.16816.F32 R36, R8, R40, R36 ;  /* 0x000000280824723c */ /* 0x000fec0000001824 */
[C---:B-1----:R-:W-:Y:S06]  /*14b00*/  HMMA.16816.F32 R100, R20.reuse, R4, R100 ;  /* 0x000000041464723c */ /* 0x042fec0000001864 */
[----:B------:R-:W-:Y:S01]  /*14b10*/  HMMA.16816.F32 R52, R20, R6, R52 ;  /* 0x000000061434723c */ /* 0x000fe20000001834 */
[----:B------:R-:W1:Y:S01]  /*14b20*/  LDSM.16.M88.4 R4, [R202+0x5800] ;  /* 0x00580000ca04783b */ /* 0x000e620000000200 */
[----:B------:R-:W-:Y:S01]  /*14b30*/  FMUL.FTZ R24, R24, UR5 ;  /* 0x0000000518187c20 */ /* 0x000fe20008410000 */
[----:B------:R-:W-:Y:S01]  /*14b40*/  FMUL.FTZ R25, R25, UR5 ;  /* 0x0000000519197c20 */ /* 0x000fe20008410000 */
[----:B------:R-:W-:Y:S01]  /*14b50*/  FMUL.FTZ R26, R26, UR5 ;  /* 0x000000051a1a7c20 */ /* 0x000fe20008410000 */
[----:B------:R-:W-:Y:S01]  /*14b60*/  FMUL.FTZ R44, R27, UR5 ;  /* 0x000000051b2c7c20 */ /* 0x000fe20008410000 */
[----:B------:R-:W-:Y:S01]  /*14b70*/  HMMA.16816.F32 R12, R96, R56, R12 ;  /* 0x00000038600c723c */ /* 0x000fe2000000180c */
[----:B------:R-:W3:Y:S04]  /*14b80*/  LDSM.16.M88.4 R56, [R199+0xb000] ;  /* 0x00b00000c738783b */ /* 0x000ee80000000200 */
[----:B------:R-:W-:Y:S01]  /*14b90*/  MUFU.TANH R44, R44 ;  /* 0x0000002c002c7308 */ /* 0x000fe20000002400 */
[C---:B--2---:R-:W-:Y:S06]  /*14ba0*/  HMMA.16816.F32 R84, R32.reuse, R16, R84 ;  /* 0x000000102054723c */ /* 0x044fec0000001854 */
[----:B------:R-:W-:Y:S01]  /*14bb0*/  HMMA.16816.F32 R80, R32, R18, R80 ;  /* 0x000000122050723c */ /* 0x000fe20000001850 */
[----:B------:R-:W-:Y:S05]  /*14bc0*/  LDSM.16.M88.4 R16, [R192+0x5800] ;  /* 0x00580000c010783b */ /* 0x000fea0000000200 */
[----:B------:R-:W-:Y:S01]  /*14bd0*/  HMMA.16816.F32 R64, R8, R42, R64 ;  /* 0x0000002a0840723c */ /* 0x000fe20000001840 */
[----:B------:R-:W-:Y:S05]  /*14be0*/  MUFU.TANH R43, R26 ;  /* 0x0000001a002b7308 */ /* 0x000fea0000002400 */
[----:B------:R-:W-:Y:S01]  /*14bf0*/  HMMA.16816.F32 R36, R96, R28, R36 ;  /* 0x0000001c6024723c */ /* 0x000fe20000001824 */
[----:B------:R-:W-:Y:S01]  /*14c00*/  FMUL.FTZ R13, R13, UR5 ;  /* 0x000000050d0d7c20 */ /* 0x000fe20008410000 */
[----:B------:R-:W-:Y:S01]  /*14c10*/  FMUL.FTZ R3, R12, UR5 ;  /* 0x000000050c037c20 */ /* 0x000fe20008410000 */
[----:B------:R-:W-:Y:S01]  /*14c20*/  MUFU.TANH R28, R24 ;  /* 0x00000018001c7308 */ /* 0x000fe20000002400 */
[----:B------:R-:W-:Y:S01]  /*14c30*/  FMUL.FTZ R41, R14, UR5 ;  /* 0x000000050e297c20 */ /* 0x000fe20008410000 */
[----:B------:R-:W-:-:S06]  /*14c40*/  FMUL.FTZ R42, R15, UR5 ;  /* 0x000000050f2a7c20 */ /* 0x000fcc0008410000 */
[----:B------:R2:W-:Y:S01]  /*14c50*/  MUFU.TANH R29, R25 ;  /* 0x00000019001d7308 */ /* 0x0005e20000002400 */
[C---:B-1----:R-:W-:Y:S06]  /*14c60*/  HMMA.16816.F32 R84, R20.reuse, R4, R84 ;  /* 0x000000041454723c */ /* 0x042fec0000001854 */
[----:B------:R-:W-:Y:S01]  /*14c70*/  HMMA.16816.F32 R80, R20, R6, R80 ;  /* 0x000000061450723c */ /* 0x000fe20000001850 */
[----:B------:R1:W-:Y:S05]  /*14c80*/  MUFU.TANH R40, R13 ;  /* 0x0000000d00287308 */ /* 0x0003ea0000002400 */
[----:B---3--:R-:W-:Y:S01]  /*14c90*/  HMMA.16816.F32 R52, R8, R58, R52 ;  /* 0x0000003a0834723c */ /* 0x008fe20000001834 */
[----:B------:R-:W-:-:S02]  /*14ca0*/  IMAD.SHL.U32 R6, R60, 0x2, RZ ;  /* 0x000000023c067824 */ /* 0x000fc400078e00ff */
[----:B------:R-:W-:Y:S01]  /*14cb0*/  MUFU.TANH R3, R3 ;  /* 0x0000000300037308 */ /* 0x000fe20000002400 */
[----:B--2---:R-:W2:Y:S02]  /*14cc0*/  LDSM.16.M88.4 R24, [R199+0xb800] ;  /* 0x00b80000c718783b */ /* 0x004ea40000000200 */
[----:B------:R-:W-:Y:S01]  /*14cd0*/  HMMA.16816.F32 R100, R8, R56, R100 ;  /* 0x000000380864723c */ /* 0x000fe20000001864 */
[----:B------:R-:W-:-:S04]  /*14ce0*/  LOP3.LUT R6, R6, 0x6, RZ, 0xc0, !PT ;  /* 0x0000000606067812 */ /* 0x000fc800078ec0ff */
[----:B------:R-:W3:Y:S01]  /*14cf0*/  MUFU.TANH R41, R41 ;  /* 0x0000002900297308 */ /* 0x000ee20000002400 */
[----:B-1----:R-:W1:Y:S01]  /*14d00*/  LDSM.16.M88.4 R12, [R192+0x5000] ;  /* 0x00500000c00c783b */ /* 0x002e620000000200 */
[----:B------:R-:W-:Y:S01]  /*14d10*/  IMAD R7, R133, 0x40, R6 ;  /* 0x0000004085077824 */ /* 0x000fe200078e0206 */
[----:B------:R-:W-:Y:S01]  /*14d20*/  HMMA.16816.F32 R64, R96, R30, R64 ;  /* 0x0000001e6040723c */ /* 0x000fe20000001840 */
[----:B------:R-:W-:-:S04]  /*14d30*/  DEPBAR.LE SB0, 0x0 ;  /* 0x000080000000791a */ /* 0x000fc80000000000 */
[C---:B------:R-:W-:Y:S01]  /*14d40*/  IADD3 R6, R7.reuse, -0x40, RZ ;  /* 0xffffffc007067810 */ /* 0x040fe20007ffe0ff */
[----:B------:R-:W4:Y:S01]  /*14d50*/  MUFU.TANH R42, R42 ;  /* 0x0000002a002a7308 */ /* 0x000f220000002400 */
[----:B------:R-:W-:Y:S01]  /*14d60*/  FMUL.FTZ R30, R36, UR5 ;  /* 0x00000005241e7c20 */ /* 0x000fe20008410000 */
[----:B------:R-:W-:Y:S01]  /*14d70*/  FMUL.FTZ R36, R38, UR5 ;  /* 0x0000000526247c20 */ /* 0x000fe20008410000 */
[-C--:B------:R-:W-:Y:S01]  /*14d80*/  ISETP.GE.AND P5, PT, R6, R61.reuse, PT ;  /* 0x0000003d0600720c */ /* 0x080fe20003fa6270 */
[----:B------:R-:W-:Y:S02]  /*14d90*/  VIADD R6, R7, 0xffffffd1 ;  /* 0xffffffd107067836 */ /* 0x000fe40000000000 */
[----:B------:R-:W-:Y:S01]  /*14da0*/  FMUL.FTZ R31, R37, UR5 ;  /* 0x00000005251f7c20 */ /* 0x000fe20008410000 */
[----:B------:R-:W-:Y:S01]  /*14db0*/  FMUL.FTZ R37, R39, UR5 ;  /* 0x0000000527257c20 */ /* 0x000fe20008410000 */
[----:B---3--:R-:W-:Y:S01]  /*14dc0*/  FSEL R22, R41, -INF , !P5 ;  /* 0xff80000029167808 */ /* 0x008fe20006800000 */
[----:B------:R-:W-:Y:S01]  /*14dd0*/  MUFU.TANH R30, R30 ;  /* 0x0000001e001e7308 */ /* 0x000fe20000002400 */
[----:B------:R-:W-:Y:S01]  /*14de0*/  ISETP.GE.AND P6, PT, R6, R61, PT ;  /* 0x0000003d0600720c */ /* 0x000fe20003fc6270 */
[----:B------:R-:W-:-:S06]  /*14df0*/  VIADD R6, R7, 0xffffffd8 ;  /* 0xffffffd807067836 */ /* 0x000fcc0000000000 */
[----:B------:R-:W3:Y:S01]  /*14e00*/  MUFU.TANH R36, R36 ;  /* 0x0000002400247308 */ /* 0x000ee20000002400 */
[----:B------:R-:W-:Y:S01]  /*14e10*/  FMUL.FTZ R5, R65, UR5 ;  /* 0x0000000541057c20 */ /* 0x000fe20008410000 */
[----:B------:R-:W-:Y:S01]  /*14e20*/  FMUL.FTZ R4, R67, UR5 ;  /* 0x0000000543047c20 */ /* 0x000fe20008410000 */
[C---:B--2---:R-:W-:Y:S05]  /*14e30*/  HMMA.16816.F32 R84, R8.reuse, R24, R84 ;  /* 0x000000180854723c */ /* 0x044fea0000001854 */
[----:B------:R-:W-:Y:S01]  /*14e40*/  MUFU.TANH R31, R31 ;  /* 0x0000001f001f7308 */ /* 0x000fe20000002400 */
[----:B------:R-:W-:Y:S01]  /*14e50*/  HMMA.16816.F32 R80, R8, R26, R80 ;  /* 0x0000001a0850723c */ /* 0x000fe20000001850 */
[----:B------:R-:W-:-:S02]  /*14e60*/  FSEL R24, R3, -INF , !P5 ;  /* 0xff80000003187808 */ /* 0x000fc40006800000 */
[----:B------:R-:W-:Y:S01]  /*14e70*/  ISETP.GE.AND P5, PT, R6, R61, PT ;  /* 0x0000003d0600720c */ /* 0x000fe20003fa6270 */
[----:B------:R-:W-:-:S03]  /*14e80*/  VIADD R6, R7, 0xffffffd9 ;  /* 0xffffffd907067836 */ /* 0x000fc60000000000 */
[----:B------:R-:W2:Y:S01]  /*14e90*/  MUFU.TANH R37, R37 ;  /* 0x0000002500257308 */ /* 0x000ea20000002400 */
[----:B-1----:R-:W-:Y:S01]  /*14ea0*/  HMMA.16816.F32 R52, R96, R14, R52 ;  /* 0x0000000e6034723c */ /* 0x002fe20000001834 */
[C---:B------:R-:W-:Y:S02]  /*14eb0*/  VIADD R10, R7.reuse, 0xffffffc1 ;  /* 0xffffffc1070a7836 */ /* 0x040fe40000000000 */
[----:B------:R-:W-:-:S03]  /*14ec0*/  VIADD R8, R7, 0xffffffc8 ;  /* 0xffffffc807087836 */ /* 0x000fc60000000000 */
[C---:B------:R-:W-:Y:S01]  /*14ed0*/  HMMA.16816.F32 R100, R96.reuse, R12, R100 ;  /* 0x0000000c6064723c */ /* 0x040fe20000001864 */
[-C--:B------:R-:W-:Y:S01]  /*14ee0*/  ISETP.GE.AND P2, PT, R10, R61.reuse, PT ;  /* 0x0000003d0a00720c */ /* 0x080fe20003f46270 */
[C---:B------:R-:W-:Y:S01]  /*14ef0*/  VIADD R10, R7.reuse, 0xffffffc9 ;  /* 0xffffffc9070a7836 */ /* 0x040fe20000000000 */
[-C--:B------:R-:W-:Y:S01]  /*14f00*/  ISETP.GE.AND P1, PT, R8, R61.reuse, PT ;  /* 0x0000003d0800720c */ /* 0x080fe20003f26270 */
[----:B------:R-:W-:Y:S01]  /*14f10*/  MUFU.TANH R5, R5 ;  /* 0x0000000500057308 */ /* 0x000fe20000002400 */
[----:B----4-:R-:W-:Y:S01]  /*14f20*/  FSEL R42, R42, -INF , !P2 ;  /* 0xff8000002a2a7808 */ /* 0x010fe20005000000 */
[C---:B------:R-:W-:Y:S01]  /*14f30*/  HMMA.16816.F32 R84, R96.reuse, R16, R84 ;  /* 0x000000106054723c */ /* 0x040fe20000001854 */
[----:B------:R-:W-:Y:S01]  /*14f40*/  FSEL R40, R40, -INF , !P2 ;  /* 0xff80000028287808 */ /* 0x000fe20005000000 */
[----:B------:R-:W-:Y:S01]  /*14f50*/  FMUL.FTZ R12, R64, UR5 ;  /* 0x00000005400c7c20 */ /* 0x000fe20008410000 */
[----:B------:R-:W-:Y:S01]  /*14f60*/  ISETP.GE.AND P2, PT, R6, R61, PT ;  /* 0x0000003d0600720c */ /* 0x000fe20003f46270 */
[----:B------:R-:W-:Y:S01]  /*14f70*/  FMUL.FTZ R13, R66, UR5 ;  /* 0x00000005420d7c20 */ /* 0x000fe20008410000 */
[----:B------:R-:W-:Y:S01]  /*14f80*/  IADD3 R6, R7, -0x20, RZ ;  /* 0xffffffe007067810 */ /* 0x000fe20007ffe0ff */
[----:B------:R-:W-:Y:S01]  /*14f90*/  HMMA.16816.F32 R80, R96, R18, R80 ;  /* 0x000000126050723c */ /* 0x000fe20000001850 */
[----:B------:R-:W-:Y:S01]  /*14fa0*/  FSEL R20, R43, -INF , !P1 ;  /* 0xff8000002b147808 */ /* 0x000fe20004800000 */
[----:B------:R-:W-:Y:S01]  /*14fb0*/  MUFU.TANH R12, R12 ;  /* 0x0000000c000c7308 */ /* 0x000fe20000002400 */
[----:B------:R-:W-:-:S02]  /*14fc0*/  FSEL R28, R28, -INF , !P1 ;  /* 0xff8000001c1c7808 */ /* 0x000fc40004800000 */
[-C--:B------:R-:W-:Y:S01]  /*14fd0*/  ISETP.GE.AND P1, PT, R6, R61.reuse, PT ;  /* 0x0000003d0600720c */ /* 0x080fe20003f26270 */
[C---:B------:R-:W-:Y:S01]  /*14fe0*/  VIADD R6, R7.reuse, 0xffffffe1 ;  /* 0xffffffe107067836 */ /* 0x040fe20000000000 */
[-C--:B------:R-:W-:Y:S01]  /*14ff0*/  ISETP.GE.AND P0, PT, R10, R61.reuse, PT ;  /* 0x0000003d0a00720c */ /* 0x080fe20003f06270 */
[----:B------:R-:W-:Y:S01]  /*15000*/  FMUL.FTZ R52, R52, UR5 ;  /* 0x0000000534347c20 */ /* 0x000fe20008410000 */
[----:B------:R-:W-:Y:S01]  /*15010*/  IADD3 R8, R7, -0x30, RZ ;  /* 0xffffffd007087810 */ /* 0x000fe20007ffe0ff */
[----:B------:R-:W1:Y:S01]  /*15020*/  MUFU.TANH R13, R13 ;  /* 0x0000000d000d7308 */ /* 0x000e620000002400 */
[----:B------:R-:W-:Y:S01]  /*15030*/  FMUL.FTZ R54, R54, UR5 ;  /* 0x0000000536367c20 */ /* 0x000fe20008410000 */
[----:B------:R-:W-:Y:S01]  /*15040*/  FSEL R44, R44, -INF , !P0 ;  /* 0xff8000002c2c7808 */ /* 0x000fe20004000000 */
[----:B------:R-:W-:Y:S01]  /*15050*/  FMUL.FTZ R100, R100, UR5 ;  /* 0x0000000564647c20 */ /* 0x000fe20008410000 */
[----:B------:R-:W-:Y:S01]  /*15060*/  FSEL R26, R29, -INF , !P0 ;  /* 0xff8000001d1a7808 */ /* 0x000fe20004000000 */
[----:B------:R-:W-:Y:S01]  /*15070*/  FMUL.FTZ R102, R102, UR5 ;  /* 0x0000000566667c20 */ /* 0x000fe20008410000 */
[-C--:B------:R-:W-:Y:S01]  /*15080*/  ISETP.GE.AND P0, PT, R6, R61.reuse, PT ;  /* 0x0000003d0600720c */ /* 0x080fe20003f06270 */
[----:B------:R-:W-:Y:S01]  /*15090*/  VIADD R6, R7, 0xffffffe8 ;  /* 0xffffffe807067836 */ /* 0x000fe20000000000 */
[-C--:B------:R-:W-:Y:S01]  /*150a0*/  ISETP.GE.AND P4, PT, R8, R61.reuse, PT ;  /* 0x0000003d0800720c */ /* 0x080fe20003f86270 */
[----:B------:R-:W4:Y:S01]  /*150b0*/  MUFU.TANH R4, R4 ;  /* 0x0000000400047308 */ /* 0x000f220000002400 */
[----:B------:R-:W-:Y:S01]  /*150c0*/  FMUL.FTZ R101, R101, UR5 ;  /* 0x0000000565657c20 */ /* 0x000fe20008410000 */
[----:B------:R-:W-:Y:S01]  /*150d0*/  FMUL.FTZ R103, R103, UR5 ;  /* 0x0000000567677c20 */ /* 0x000fe20008410000 */
[----:B---3--:R-:W-:Y:S01]  /*150e0*/  FSEL R10, R36, -INF , !P4 ;  /* 0xff800000240a7808 */ /* 0x008fe20006000000 */
[----:B------:R-:W-:Y:S01]  /*150f0*/  FMUL.FTZ R53, R53, UR5 ;  /* 0x0000000535357c20 */ /* 0x000fe20008410000 */
[----:B------:R-:W-:Y:S01]  /*15100*/  FSEL R18, R30, -INF , !P4 ;  /* 0xff8000001e127808 */ /* 0x000fe20006000000 */
[----:B------:R-:W-:Y:S01]  /*15110*/  FMUL.FTZ R55, R55, UR5 ;  /* 0x0000000537377c20 */ /* 0x000fe20008410000 */
[-C--:B------:R-:W-:Y:S01]  /*15120*/  ISETP.GE.AND P4, PT, R6, R61.reuse, PT ;  /* 0x0000003d0600720c */ /* 0x080fe20003f86270 */
[----:B------:R-:W-:Y:S01]  /*15130*/  MUFU.TANH R156, R52 ;  /* 0x00000034009c7308 */ /* 0x000fe20000002400 */
[C---:B------:R-:W-:Y:S01]  /*15140*/  VIADD R6, R7.reuse, 0xffffffe9 ;  /* 0xffffffe907067836 */ /* 0x040fe20000000000 */
[----:B------:R-:W-:Y:S01]  /*15150*/  IADD3 R30, R7, -0x10, RZ ;  /* 0xfffffff0071e7810 */ /* 0x000fe20007ffe0ff */
[----:B------:R-:W-:Y:S01]  /*15160*/  FMUL.FTZ R84, R84, UR5 ;  /* 0x0000000554547c20 */ /* 0x000fe20008410000 */
[----:B--2---:R-:W-:Y:S01]  /*15170*/  FSEL R8, R37, -INF , !P6 ;  /* 0xff80000025087808 */ /* 0x004fe20007000000 */
[----:B------:R-:W-:Y:S01]  /*15180*/  FMUL.FTZ R85, R85, UR5 ;  /* 0x0000000555557c20 */ /* 0x000fe20008410000 */
[----:B------:R-:W-:Y:S01]  /*15190*/  FSEL R16, R31, -INF , !P6 ;  /* 0xff8000001f107808 */ /* 0x000fe20007000000 */
[----:B------:R-:W-:Y:S01]  /*151a0*/  FMUL.FTZ R86, R86, UR5 ;  /* 0x0000000556567c20 */ /* 0x000fe20008410000 */
[----:B------:R-:W2:Y:S01]  /*151b0*/  MUFU.TANH R166, R54 ;  /* 0x0000003600a67308 */ /* 0x000ea20000002400 */
[-C--:B------:R-:W-:Y:S01]  /*151c0*/  ISETP.GE.AND P6, PT, R6, R61.reuse, PT ;  /* 0x0000003d0600720c */ /* 0x080fe20003fc6270 */
[----:B------:R-:W-:Y:S01]  /*151d0*/  FMUL.FTZ R87, R87, UR5 ;  /* 0x0000000557577c20 */ /* 0x000fe20008410000 */
[----:B-1----:R-:W-:Y:S01]  /*151e0*/  FSEL R6, R13, -INF , !P5 ;  /* 0xff8000000d067808 */ /* 0x002fe20006800000 */
[----:B------:R-:W-:Y:S01]  /*151f0*/  FMUL.FTZ R80, R80, UR5 ;  /* 0x0000000550507c20 */ /* 0x000fe20008410000 */
[----:B------:R-:W-:Y:S01]  /*15200*/  FSEL R14, R12, -INF , !P5 ;  /* 0xff8000000c0e7808 */ /* 0x000fe20006800000 */
[----:B------:R-:W-:Y:S01]  /*15210*/  FMUL.FTZ R82, R82, UR5 ;  /* 0x0000000552527c20 */ /* 0x000fe20008410000 */
[----:B------:R-:W-:Y:S01]  /*15220*/  ISETP.GE.AND P5, PT, R30, R61, PT ;  /* 0x0000003d1e00720c */ /* 0x000fe20003fa6270 */
[----:B------:R-:W1:Y:S01]  /*15230*/  MUFU.TANH R154, R100 ;  /* 0x00000064009a7308 */ /* 0x000e620000002400 */
[----:B------:R-:W-:-:S02]  /*15240*/  VIADD R30, R7, 0xfffffff1 ;  /* 0xfffffff1071e7836 */ /* 0x000fc40000000000 */
[----:B------:R-:W-:Y:S01]  /*15250*/  FMUL.FTZ R81, R81, UR5 ;  /* 0x0000000551517c20 */ /* 0x000fe20008410000 */
[----:B------:R-:W-:Y:S01]  /*15260*/  FMUL.FTZ R83, R83, UR5 ;  /* 0x0000000553537c20 */ /* 0x000fe20008410000 */
[----:B----4-:R-:W-:Y:S02]  /*15270*/  FSEL R4, R4, -INF , !P2 ;  /* 0xff80000004047808 */ /* 0x010fe40005000000 */
[----:B------:R-:W-:Y:S01]  /*15280*/  FSEL R12, R5, -INF , !P2 ;  /* 0xff800000050c7808 */ /* 0x000fe20005000000 */
[----:B------:R-:W3:Y:S01]  /*15290*/  MUFU.TANH R158, R102 ;  /* 0x00000066009e7308 */ /* 0x000ee20000002400 */
[----:B------:R-:W-:Y:S01]  /*152a0*/  ISETP.GE.AND P2, PT, R30, R61, PT ;  /* 0x0000003d1e00720c */ /* 0x000fe20003f46270 */
[----:B------:R-:W-:Y:S01]  /*152b0*/  VIADD R30, R7, 0xfffffff8 ;  /* 0xfffffff8071e7836 */ /* 0x000fe20000000000 */
[----:B--2---:R-:W-:Y:S02]  /*152c0*/  FSEL R166, R166, -INF , !P4 ;  /* 0xff800000a6a67808 */ /* 0x004fe40006000000 */
[----:B------:R-:W-:-:S02]  /*152d0*/  FSEL R156, R156, -INF , !P4 ;  /* 0xff8000009c9c7808 */ /* 0x000fc40006000000 */
[----:B------:R-:W-:Y:S01]  /*152e0*/  ISETP.GE.AND P4, PT, R133, 0x2, PT ;  /* 0x000000028500780c */ /* 0x000fe20003f86270 */
[----:B------:R-:W2:Y:S01]  /*152f0*/  MUFU.TANH R218, R101 ;  /* 0x0000006500da7308 */ /* 0x000ea20000002400 */
[----:B-1----:R-:W-:-:S07]  /*15300*/  FSEL R154, R154, -INF , !P1 ;  /* 0xff8000009a9a7808 */ /* 0x002fce0004800000 */
[----:B------:R-:W1:Y:S01]  /*15310*/  MUFU.TANH R180, R103 ;  /* 0x0000006700b47308 */ /* 0x000e620000002400 */
[----:B---3--:R-:W-:Y:S02]  /*15320*/  FSEL R158, R158, -INF , !P1 ;  /* 0xff8000009e9e7808 */ /* 0x008fe40004800000 */
[----:B------:R-:W-:Y:S01]  /*15330*/  ISETP.GE.AND P1, PT, R30, R61, PT ;  /* 0x0000003d1e00720c */ /* 0x000fe20003f26270 */
[----:B------:R-:W-:-:S04]  /*15340*/  VIADD R30, R7, 0xfffffff9 ;  /* 0xfffffff9071e7836 */ /* 0x000fc80000000000 */
[----:B------:R-:W3:Y:S01]  /*15350*/  MUFU.TANH R182, R53 ;  /* 0x0000003500b67308 */ /* 0x000ee20000002400 */
[----:B--2---:R-:W-:-:S07]  /*15360*/  FSEL R218, R218, -INF , !P0 ;  /* 0xff800000dada7808 */ /* 0x004fce0004000000 */
[----:B------:R-:W2:Y:S01]  /*15370*/  MUFU.TANH R178, R55 ;  /* 0x0000003700b27308 */ /* 0x000ea20000002400 */
[----:B-1----:R-:W-:Y:S02]  /*15380*/  FSEL R180, R180, -INF , !P0 ;  /* 0xff800000b4b47808 */ /* 0x002fe40004000000 */
[----:B------:R-:W-:-:S05]  /*15390*/  ISETP.GE.AND P0, PT, R30, R61, PT ;  /* 0x0000003d1e00720c */ /* 0x000fca0003f06270 */
[----:B------:R-:W1:Y:S01]  /*153a0*/  MUFU.TANH R176, R84 ;  /* 0x0000005400b07308 */ /* 0x000e620000002400 */
[----:B---3--:R-:W-:-:S07]  /*153b0*/  FSEL R182, R182, -INF , !P6 ;  /* 0xff800000b6b67808 */ /* 0x008fce0007000000 */
[----:B------:R-:W3:Y:S01]  /*153c0*/  MUFU.TANH R174, R85 ;  /* 0x0000005500ae7308 */ /* 0x000ee20000002400 */
[----:B--2---:R-:W-:-:S07]  /*153d0*/  FSEL R178, R178, -INF , !P6 ;  /* 0xff800000b2b27808 */ /* 0x004fce0007000000 */
[----:B------:R-:W2:Y:S01]  /*153e0*/  MUFU.TANH R170, R86 ;  /* 0x0000005600aa7308 */ /* 0x000ea20000002400 */
[----:B-1----:R-:W-:-:S07]  /*153f0*/  FSEL R176, R176, -INF , !P5 ;  /* 0xff800000b0b07808 */ /* 0x002fce0006800000 */
        /* <DEDUP_REMOVED lines=9> */
[----:B--2---:R-:W-:Y:S02]  /*15490*/  FSEL R162, R162, -INF , !P1 ;  /* 0xff800000a2a27808 */ /* 0x004fe40004800000 */
[----:B-1----:R-:W-:Y:S02]  /*154a0*/  FSEL R160, R160, -INF , !P0 ;  /* 0xff800000a0a07808 */ /* 0x002fe40004000000 */
[----:B---3--:R-:W-:Y:S01]  /*154b0*/  FSEL R171, R171, -INF , !P0 ;  /* 0xff800000abab7808 */ /* 0x008fe20004000000 */
[----:B------:R-:W-:Y:S06]  /*154c0*/  BAR.SYNC.DEFER_BLOCKING 0x0 ;  /* 0x0000000000007b1d */ /* 0x000fec0000010000 */
[----:B------:R-:W-:Y:S05]  /*154d0*/  @!P4 BRA `(.L_x_1305) ;  /* 0x0000000800b4c947 */ /* 0x000fea0003800000 */
        /* <DEDUP_REMOVED lines=22> */
[C---:B------:R-:W-:Y:S01]  /*15640*/  IMAD R32, R3.reuse, R32, R9 ;  /* 0x0000002003207224 */ /* 0x040fe200078e0209 */
[----:B------:R-:W-:Y:S01]  /*15650*/  LOP3.LUT R9, RZ, R5, RZ, 0x33, !PT ;  /* 0x00000005ff097212 */ /* 0x000fe200078e33ff */
        /* <DEDUP_REMOVED lines=10> */
[----:B------:R-:W-:-:S07]  /*15700*/  ISETP.NE.AND P1, PT, R5, RZ, PT ;  /* 0x000000ff0500720c */ /* 0x000fce0003f25270 */
        /* <DEDUP_REMOVED lines=12> */
[----:B------:R-:W-:Y:S01]  /*157d0*/  IMAD.WIDE.U32 R32, R5, UR8, RZ ;  /* 0x0000000805207c25 */ /* 0x000fe2000f8e00ff */
[----:B------:R-:W-:-:S05]  /*157e0*/  SHF.R.S32.HI R3, RZ, 0x1f, R5 ;  /* 0x0000001fff037819 */ /* 0x000fca0000011405 */
[----:B------:R-:W-:-:S04]  /*157f0*/  IMAD R30, R3, UR8, RZ ;  /* 0x00000008031e7c24 */ /* 0x000fc8000f8e02ff */
[----:B------:R-:W-:Y:S01]  /*15800*/  IMAD R30, R5, UR9, R30 ;  /* 0x00000009051e7c24 */ /* 0x000fe2000f8e021e */
[----:B------:R-:W-:-:S04]  /*15810*/  ULDC.64 UR8, c[0x0][0x230] ;  /* 0x00008c0000087ab9 */ /* 0x000fc80000000a00 */
        /* <DEDUP_REMOVED lines=8> */
.L_x_1306:
[----:B------:R-:W1:Y:S02]  /*158a0*/  LDC R30, c[0x0][0x248] ;  /* 0x00009200ff1e7b82 */ /* 0x000e640000000800 */
[----:B-1----:R-:W-:-:S04]  /*158b0*/  LEA R30, -R30, RZ, 0x6 ;  /* 0x000000ff1e1e7211 */ /* 0x002fc800078e31ff */
[----:B------:R-:W-:-:S07]  /*158c0*/  SHF.R.S32.HI R5, RZ, 0x1f, R30 ;  /* 0x0000001fff057819 */ /* 0x000fce000001141e */
.L_x_1307:
        /* <DEDUP_REMOVED lines=46> */
[C---:B------:R-:W-:Y:S01]  /*15bb0*/  @P2 IMAD.X R5, R3.reuse, 0x1, R145, P0 ;  /* 0x0000000103052824 */ /* 0x040fe200000e0691 */
[----:B------:R-:W-:Y:S01]  /*15bc0*/  @P6 LEA.HI.X R49, R2, R217, R3, 0x1, P5 ;  /* 0x000000d902316211 */ /* 0x000fe200028f0c03 */
[----:B------:R1:W-:Y:S01]  /*15bd0*/  @!P6 STS.128 [R214+0x6800], RZ ;  /* 0x006800ffd600e388 */ /* 0x0003e20000000c00 */
[----:B------:R-:W-:Y:S02]  /*15be0*/  @P2 LEA R38, P5, R30, UR10, 0x1 ;  /* 0x0000000a1e262c11 */ /* 0x000fe4000f8a08ff */
[----:B------:R-:W-:Y:S01]  /*15bf0*/  @P1 IADD3 R0, P0, R2, R142, RZ ;  /* 0x0000008e02001210 */ /* 0x000fe20007f1e0ff */
        /* <DEDUP_REMOVED lines=59> */
.L_x_1305:
        /* <DEDUP_REMOVED lines=68> */
[----:B------:R-:W1:Y:S01]  /*163f0*/  LDSM.16.MT88.4 R40, [R200+0xe000] ;  /* 0x00e00000c828783b */ /* 0x000e620000004200 */
        /* <DEDUP_REMOVED lines=36> */
[--C-:B------:R-:W-:Y:S01]  /*16640*/  FFMA.FTZ R162, R162, UR5, -R167.reuse ;  /* 0x00000005a2a27c23 */ /* 0x100fe200080108a7 */
[----:B------:R-:W-:Y:S01]  /*16650*/  FFMA.FTZ R221, R160, UR5, -R167 ;  /* 0x00000005a0dd7c23 */ /* 0x000fe200080108a7 */
[----:B------:R-:W-:-:S04]  /*16660*/  FADD.FTZ R150, R155, R150 ;  /* 0x000000969b967221 */ /* 0x000fc80000010000 */
        /* <DEDUP_REMOVED lines=16> */
[----:B------:R-:W1:Y:S01]  /*16770*/  MUFU.EX2 R0, R0 ;  /* 0x0000000000007308 */ /* 0x000e620000000800 */
[C---:B---3--:R-:W-:Y:S01]  /*16780*/  F2FP.F16.F32.PACK_AB R4, R144.reuse, R149 ;  /* 0x000000959004723e */ /* 0x048fe200000000ff */
[----:B------:R-:W-:Y:S01]  /*16790*/  FADD.FTZ R149, R149, R146 ;  /* 0x0000009295957221 */ /* 0x000fe20000010000 */
[----:B------:R-:W-:Y:S03]  /*167a0*/  HMMA.16816.F32 R116, R96, R118, RZ ;  /* 0x000000766074723c */ /* 0x000fe600000018ff */
[----:B------:R-:W-:-:S02]  /*167b0*/  FADD.FTZ R144, R144, R149 ;  /* 0x0000009590907221 */ /* 0x000fc40000010000 */
[----:B------:R-:W-:Y:S01]  /*167c0*/  MUFU.EX2 R147, R147 ;  /* 0x0000009300937308 */ /* 0x000fe20000000800 */
[C---:B------:R-:W-:Y:S06]  /*167d0*/  HMMA.16816.F32 R40, R96.reuse, R42, RZ ;  /* 0x0000002a6028723c */ /* 0x040fec00000018ff */
        /* <DEDUP_REMOVED lines=183> */
[----:B------:R-:W-:Y:S01]  /*17350*/  ULDC UR8, c[0x0][0x39c] ;  /* 0x0000e70000087ab9 */ /* 0x000fe20000000800 */
[----:B------:R-:W-:Y:S01]  /*17360*/  ULDC.64 UR10, c[0x0][0x208] ;  /* 0x00008200000a7ab9 */ /* 0x000fe20000000a00 */
[----:B------:R-:W-:Y:S01]  /*17370*/  IMAD.U32 R215, RZ, RZ, UR4 ;  /* 0x00000004ffd77e24 */ /* 0x000fe2000f8e00ff */
[----:B------:R-:W-:-:S06]  /*17380*/  ULDC UR4, c[0x0][0x2ec] ;  /* 0x0000bb0000047ab9 */ /* 0x000fcc0000000800 */
.L_x_1312:
        /* <DEDUP_REMOVED lines=81> */
.L_x_1309:
[C---:B------:R-:W-:Y:S02]  /*178a0*/  LEA R224, P4, R8.reuse, R164, 0x1 ;  /* 0x000000a408e07211 */ /* 0x040fe400078808ff */
[----:B------:R-:W-:Y:S02]  /*178b0*/  IADD3 R7, P5, R209, R8, RZ ;  /* 0x00000008d1077210 */ /* 0x000fe40007fbe0ff */
[-C--:B------:R-:W-:Y:S02]  /*178c0*/  LEA.HI.X R225, R8, R165.reuse, R4, 0x1, P4 ;  /* 0x000000a508e17211 */ /* 0x080fe400020f0c04 */
[C---:B------:R-:W-:Y:S02]  /*178d0*/  @!P1 LEA R14, P4, R7.reuse, R164, 0x1 ;  /* 0x000000a4070e9211 */ /* 0x040fe400078808ff */
[C---:B------:R-:W-:Y:S01]  /*178e0*/  IADD3.X R6, R208.reuse, R4, RZ, P5, !PT ;  /* 0x00000004d0067210 */ /* 0x040fe20002ffe4ff */
[----:B------:R-:W-:Y:S01]  /*178f0*/  @!PT LDS RZ, [RZ] ;  /* 0x00000000fffff984 */ /* 0x000fe20000000800 */
[----:B------:R-:W-:Y:S01]  /*17900*/  @!PT LDS RZ, [RZ] ;  /* 0x00000000fffff984 */ /* 0x000fe20000000800 */
[----:B------:R-:W-:Y:S01]  /*17910*/  @!PT LDS RZ, [RZ] ;  /* 0x00000000fffff984 */ /* 0x000fe20000000800 */
[----:B------:R-:W-:Y:S01]  /*17920*/  @!P1 LDGSTS.E.BYPASS.LTC128B.128 [R214+0xc000], desc[UR10][R224.64] ;  /* 0x0c000000e0d69fae */ /* 0x000fe2000b901d4a */
[C---:B------:R-:W-:Y:S02]  /*17930*/  @!P0 LEA R10, P6, R7.reuse, R164, 0x1 ;  /* 0x000000a4070a8211 */ /* 0x040fe400078c08ff */
[--C-:B------:R-:W-:Y:S01]  /*17940*/  @!P1 LEA.HI.X R15, R7, R165, R6.reuse, 0x1, P4 ;  /* 0x000000a5070f9211 */ /* 0x100fe200020f0c06 */
[----:B------:R-:W-:Y:S01]  /*17950*/  @P1 STS.128 [R214+0xc000], RZ ;  /* 0x00c000ffd6001388 */ /* 0x000fe20000000c00 */
[----:B------:R-:W-:Y:S02]  /*17960*/  IADD3 R5, P5, R209, R7, RZ ;  /* 0x00000007d1057210 */ /* 0x000fe40007fbe0ff */
[CCC-:B------:R-:W-:Y:S01]  /*17970*/  @!P0 LEA.HI.X R11, R7.reuse, R165.reuse, R6.reuse, 0x1, P6 ;  /* 0x000000a5070b8211 */ /* 0x1c0fe200030f0c06 */
[----:B------:R-:W-:Y:S01]  /*17980*/  @!PT LDS RZ, [RZ] ;  /* 0x00000000fffff984 */ /* 0x000fe20000000800 */
[----:B------:R-:W-:Y:S01]  /*17990*/  @!PT LDS RZ, [RZ] ;  /* 0x00000000fffff984 */ /* 0x000fe20000000800 */
[----:B------:R-:W-:Y:S01]  /*179a0*/  @!PT LDS RZ, [RZ] ;  /* 0x00000000fffff984 */ /* 0x000fe20000000800 */
[----:B------:R-:W-:Y:S01]  /*179b0*/  @!P0 LDGSTS.E.BYPASS.LTC128B.128 [R214+0xe000], desc[UR10][R224.64+0x80] ;  /* 0x0e000080e0d68fae */ /* 0x000fe2000b901d4a */
[----:B------:R-:W-:Y:S02]  /*179c0*/  IADD3.X R4, R208, R6, RZ, P5, !PT ;  /* 0x00000006d0047210 */ /* 0x000fe40002ffe4ff */
[-C--:B------:R-:W-:Y:S01]  /*179d0*/  @P2 LEA R8, P5, R7, R164.reuse, 0x1 ;  /* 0x000000a407082211 */ /* 0x080fe200078a08ff */
[----:B------:R-:W-:Y:S01]  /*179e0*/  @P0 STS.128 [R214+0xe000], RZ ;  /* 0x00e000ffd6000388 */ /* 0x000fe20000000c00 */
[-C--:B------:R-:W-:Y:S02]  /*179f0*/  @!P1 LEA R12, P4, R5, R164.reuse, 0x1 ;  /* 0x000000a4050c9211 */ /* 0x080fe400078808ff */
[-C--:B------:R-:W-:Y:S01]  /*17a00*/  @P2 LEA.HI.X R9, R7, R165.reuse, R6, 0x1, P5 ;  /* 0x000000a507092211 */ /* 0x080fe200028f0c06 */
[----:B------:R-:W-:Y:S01]  /*17a10*/  @!PT LDS RZ, [RZ] ;  /* 0x00000000fffff984 */ /* 0x000fe20000000800 */
[----:B------:R-:W-:Y:S01]  /*17a20*/  @!PT LDS RZ, [RZ] ;  /* 0x00000000fffff984 */ /* 0x000fe20000000800 */
[----:B------:R-:W-:Y:S01]  /*17a30*/  @!PT LDS RZ, [RZ] ;  /* 0x00000000fffff984 */ /* 0x000fe20000000800 */
[----:B------:R-:W-:Y:S01]  /*17a40*/  @P2 LDGSTS.E.BYPASS.LTC128B.128 [R214+0x10000], desc[UR10][R224.64+0x100] ;  /* 0x10000100e0d62fae */ /* 0x000fe2000b901d4a */
[CCC-:B------:R-:W-:Y:S02]  /*17a50*/  @!P1 LEA.HI.X R13, R5.reuse, R165.reuse, R4.reuse, 0x1, P4 ;  /* 0x000000a5050d9211 */ /* 0x1c0fe400020f0c04 */
[CC--:B------:R-:W-:Y:S01]  /*17a60*/  @!P0 LEA R18, P5, R5.reuse, R164.reuse, 0x1 ;  /* 0x000000a405128211 */ /* 0x0c0fe200078a08ff */
[----:B------:R-:W-:Y:S01]  /*17a70*/  @!P2 STS.128 [R214+0x10000], RZ ;  /* 0x010000ffd600a388 */ /* 0x000fe20000000c00 */
[CC--:B------:R-:W-:Y:S02]  /*17a80*/  @P2 LEA R16, P4, R5.reuse, R164.reuse, 0x1 ;  /* 0x000000a405102211 */ /* 0x0c0fe400078808ff */
[--C-:B------:R-:W-:Y:S01]  /*17a90*/  @!P0 LEA.HI.X R19, R5, R165, R4.reuse, 0x1, P5 ;  /* 0x000000a505138211 */ /* 0x100fe200028f0c04 */
[----:B------:R-:W-:Y:S01]  /*17aa0*/  @!PT LDS RZ, [RZ] ;  /* 0x00000000fffff984 */ /* 0x000fe20000000800 */
[----:B------:R-:W-:Y:S01]  /*17ab0*/  @!PT LDS RZ, [RZ] ;  /* 0x00000000fffff984 */ /* 0x000fe20000000800 */
[----:B------:R-:W-:Y:S01]  /*17ac0*/  @!PT LDS RZ, [RZ] ;  /* 0x00000000fffff984 */ /* 0x000fe20000000800 */
[----:B------:R-:W-:Y:S01]  /*17ad0*/  @!P1 LDGSTS.E.BYPASS.LTC128B.128 [R214+0xc800], desc[UR10][R14.64] ;  /* 0x0c8000000ed69fae */ /* 0x000fe2000b901d4a */
[----:B------:R-:W-:Y:S02]  /*17ae0*/  IADD3 R6, P6, R209, R5, RZ ;  /* 0x00000005d1067210 */ /* 0x000fe40007fde0ff */
[-CC-:B------:R-:W-:Y:S01]  /*17af0*/  @P2 LEA.HI.X R17, R5, R165.reuse, R4.reuse, 0x1, P4 ;  /* 0x000000a505112211 */ /* 0x180fe200020f0c04 */
[----:B------:R-:W-:Y:S01]  /*17b00*/  @P1 STS.128 [R214+0xc800], RZ ;  /* 0x00c800ffd6001388 */ /* 0x000fe20000000c00 */
[-C--:B------:R-:W-:Y:S01]  /*17b10*/  @!P0 LEA R20, P5, R6, R164.reuse, 0x1 ;  /* 0x000000a406148211 */ /* 0x080fe200078a08ff */
[----:B------:R-:W-:Y:S01]  /*17b20*/  IMAD.X R4, R208, 0x1, R4, P6 ;  /* 0x00000001d0047824 */ /* 0x000fe200030e0604 */
[CC--:B------:R-:W-:Y:S01]  /*17b30*/  @!P1 LEA R22, P6, R6.reuse, R164.reuse, 0x1 ;  /* 0x000000a406169211 */ /* 0x0c0fe200078c08ff */
[----:B------:R-:W-:Y:S01]  /*17b40*/  @!PT LDS RZ, [RZ] ;  /* 0x00000000fffff984 */ /* 0x000fe20000000800 */
[----:B------:R-:W-:Y:S01]  /*17b50*/  @!PT LDS RZ, [RZ] ;  /* 0x00000000fffff984 */ /* 0x000fe20000000800 */
[----:B------:R-:W-:Y:S01]  /*17b60*/  @!PT LDS RZ, [RZ] ;  /* 0x00000000fffff984 */ /* 0x000fe20000000800 */
[----:B------:R-:W-:Y:S01]  /*17b70*/  @!P0 LDGSTS.E.BYPASS.LTC128B.128 [R214+0xe800], desc[UR10][R10.64+0x80] ;  /* 0x0e8000800ad68fae */ /* 0x000fe2000b901d4a */
[C---:B------:R-:W-:Y:S02]  /*17b80*/  @P2 LEA R28, P4, R6.reuse, R164, 0x1 ;  /* 0x000000a4061c2211 */ /* 0x040fe400078808ff */
[CCC-:B------:R-:W-:Y:S01]  /*17b90*/  @!P1 LEA.HI.X R23, R6.reuse, R165.reuse, R4.reuse, 0x1, P6 ;  /* 0x000000a506179211 */ /* 0x1c0fe200030f0c04 */
[----:B------:R-:W-:Y:S01]  /*17ba0*/  @P0 STS.128 [R214+0xe800], RZ ;  /* 0x00e800ffd6000388 */ /* 0x000fe20000000c00 */
[CCC-:B------:R-:W-:Y:S02]  /*17bb0*/  @!P0 LEA.HI.X R21, R6.reuse, R165.reuse, R4.reuse, 0x1, P5 ;  /* 0x000000a506158211 */ /* 0x1c0fe400028f0c04 */
[----:B------:R-:W-:Y:S01]  /*17bc0*/  @P2 LEA.HI.X R29, R6, R165, R4, 0x1, P4 ;  /* 0x000000a5061d2211 */ /* 0x000fe200020f0c04 */
[----:B------:R-:W-:Y:S01]  /*17bd0*/  @!PT LDS RZ, [RZ] ;  /* 0x00000000fffff984 */ /* 0x000fe20000000800 */
[----:B------:R-:W-:Y:S01]  /*17be0*/  @!PT LDS RZ, [RZ] ;  /* 0x00000000fffff984 */ /* 0x000fe20000000800 */
[----:B------:R-:W-:Y:S01]  /*17bf0*/  @!PT LDS RZ, [RZ] ;  /* 0x00000000fffff984 */ /* 0x000fe20000000800 */
[----:B------:R-:W-:Y:S01]  /*17c00*/  @P2 LDGSTS.E.BYPASS.LTC128B.128 [R214+0x10800], desc[UR10][R8.64+0x100] ;  /* 0x1080010008d62fae */ /* 0x000fe2000b901d4a */
[-C--:B------:R-:W-:Y:S03]  /*17c10*/  LEA.HI R2, R2, R3.reuse, RZ, 0x4 ;  /* 0x0000000302027211 */ /* 0x080fe600078f20ff */
[----:B------:R-:W-:Y:S01]  /*17c20*/  @!P2 STS.128 [R214+0x10800], RZ ;  /* 0x010800ffd600a388 */ /* 0x000fe20000000c00 */
[----:B------:R-:W-:Y:S03]  /*17c30*/  LOP3.LUT R2, R2, 0xfffffff0, RZ, 0xc0, !PT ;  /* 0xfffffff002027812 */ /* 0x000fe600078ec0ff */
[----:B------:R-:W-:Y:S01]  /*17c40*/  @!PT LDS RZ, [RZ] ;  /* 0x00000000fffff984 */ /* 0x000fe20000000800 */
[----:B------:R-:W-:Y:S01]  /*17c50*/  @!PT LDS RZ, [RZ] ;  /* 0x00000000fffff984 */ /* 0x000fe20000000800 */
[----:B------:R-:W-:Y:S01]  /*17c60*/  @!PT LDS RZ, [RZ] ;  /* 0x00000000fffff984 */ /* 0x000fe20000000800 */
[----:B------:R1:W-:Y:S01]  /*17c70*/  @!P1 LDGSTS.E.BYPASS.LTC128B.128 [R214+0xd000], desc[UR10][R12.64] ;  /* 0x0d0000000cd69fae */ /* 0x0003e2000b901d4a */
[----:B------:R-:W-:Y:S03]  /*17c80*/  IADD3 R2, -R2, R3, RZ ;  /* 0x0000000302027210 */ /* 0x000fe60007ffe1ff */
[----:B------:R-:W-:Y:S01]  /*17c90*/  @P1 STS.128 [R214+0xd000], RZ ;  /* 0x00d000ffd6001388 */ /* 0x000fe20000000c00 */
[----:B------:R-:W-:Y:S03]  /*17ca0*/  SHF.R.S32.HI R3, RZ, 0x1f, R2 ;  /* 0x0000001fff037819 */ /* 0x000fe60000011402 */
[----:B------:R-:W-:Y:S01]  /*17cb0*/  @!PT LDS RZ, [RZ] ;  /* 0x00000000fffff984 */ /* 0x000fe20000000800 */
[----:B------:R-:W-:Y:S01]  /*17cc0*/  @!PT LDS RZ, [RZ] ;  /* 0x00000000fffff984 */ /* 0x000fe20000000800 */
[----:B------:R-:W-:Y:S01]  /*17cd0*/  @!PT LDS RZ, [RZ] ;  /* 0x00000000fffff984 */ /* 0x000fe20000000800 */
[----:B------:R-:W-:Y:S01]  /*17ce0*/  @!P0 LDGSTS.E.BYPASS.LTC128B.128 [R214+0xf000], desc[UR10][R18.64+0x80] ;  /* 0x0f00008012d68fae */ /* 0x000fe2000b901d4a */
[----:B------:R-:W-:Y:S03]  /*17cf0*/  LEA.HI R3, R3, R2, RZ, 0x3 ;  /* 0x0000000203037211 */ /* 0x000fe600078f18ff */
[----:B------:R-:W-:Y:S01]  /*17d00*/  @P0 STS.128 [R214+0xf000], RZ ;  /* 0x00f000ffd6000388 */ /* 0x000fe20000000c00 */
[----:B------:R-:W-:Y:S03]  /*17d10*/  LOP3.LUT R3, R3, 0xfffffff8, RZ, 0xc0, !PT ;  /* 0xfffffff803037812 */ /* 0x000fe600078ec0ff */
[----:B------:R-:W-:Y:S01]  /*17d20*/  @!PT LDS RZ, [RZ] ;  /* 0x00000000fffff984 */ /* 0x000fe20000000800 */
[----:B------:R-:W-:Y:S01]  /*17d30*/  @!PT LDS RZ, [RZ] ;  /* 0x00000000fffff984 */ /* 0x000fe20000000800 */
[----:B------:R-:W-:Y:S01]  /*17d40*/  @!PT LDS RZ, [RZ] ;  /* 0x00000000fffff984 */ /* 0x000fe20000000800 */
[----:B------:R2:W-:Y:S02]  /*17d50*/  @P2 LDGSTS.E.BYPASS.LTC128B.128 [R214+0x11000], desc[UR10][R16.64+0x100] ;  /* 0x1100010010d62fae */ /* 0x0005e4000b901d4a */
[----:B------:R-:W-:Y:S02]  /*17d60*/  IMAD.IADD R3, R2, 0x1, -R3 ;  /* 0x0000000102037824 */ /* 0x000fe400078e0a03 */
[----:B------:R-:W-:Y:S04]  /*17d70*/  @!P2 STS.128 [R214+0x11000], RZ ;  /* 0x011000ffd600a388 */ /* 0x000fe80000000c00 */
[----:B------:R-:W-:Y:S01]  /*17d80*/  @!PT LDS RZ, [RZ] ;  /* 0x00000000fffff984 */ /* 0x000fe20000000800 */
[----:B------:R-:W-:Y:S01]  /*17d90*/  @!PT LDS RZ, [RZ] ;  /* 0x00000000fffff984 */ /* 0x000fe20000000800 */
[----:B------:R-:W-:Y:S01]  /*17da0*/  @!PT LDS RZ, [RZ] ;  /* 0x00000000fffff984 */ /* 0x000fe20000000800 */
[----:B------:R-:W-:Y:S01]  /*17db0*/  @!P1 LDGSTS.E.BYPASS.LTC128B.128 [R214+0xd800], desc[UR10][R22.64] ;  /* 0x0d80000016d69fae */ /* 0x000fe2000b901d4a */
[----:B-1----:R-:W-:Y:S03]  /*17dc0*/  MOV R12, 0x20 ;  /* 0x00000020000c7802 */ /* 0x002fe60000000f00 */
        /* <DEDUP_REMOVED lines=10> */
[----:B------:R3:W-:Y:S01]  /*17e70*/  @P2 LDGSTS.E.BYPASS.LTC128B.128 [R214+0x11800], desc[UR10][R28.64+0x100] ;  /* 0x118001001cd62fae */ /* 0x0007e2000b901d4a */
[----:B------:R-:W-:Y:S02]  /*17e80*/  SEL R12, R12, 0xffffffe0, !P0 ;  /* 0xffffffe00c0c7807 */ /* 0x000fe40004000000 */
[----:B------:R-:W-:Y:S01]  /*17e90*/  ISETP.GE.AND P0, PT, R219, 0x1, PT ;  /* 0x00000001db00780c */ /* 0x000fe20003f06270 */
[----:B------:R-:W-:Y:S02]  /*17ea0*/  @!P2 STS.128 [R214+0x11800], RZ ;  /* 0x011800ffd600a388 */ /* 0x000fe40000000c00 */
[----:B------:R-:W-:Y:S02]  /*17eb0*/  IMAD R2, R12, 0x2, R205 ;  /* 0x000000020c027824 */ /* 0x000fe400078e02cd */
[----:B------:R-:W-:Y:S04]  /*17ec0*/  LDSM.16.M88.4 R136, [R205] ;  /* 0x00000000cd88783b */ /* 0x000fe80000000200 */
[----:B------:R-:W4:Y:S04]  /*17ed0*/  LDSM.16.M88.4 R8, [R204+0x6000] ;  /* 0x00600000cc08783b */ /* 0x000f280000000200 */
[----:B--2---:R-:W2:Y:S04]  /*17ee0*/  LDSM.16.M88.4 R16, [R204+0x6800] ;  /* 0x00680000cc10783b */ /* 0x004ea80000000200 */
[----:B------:R-:W1:Y:S04]  /*17ef0*/  LDSM.16.M88.4 R24, [R204+0x7000] ;  /* 0x00700000cc18783b */ /* 0x000e680000000200 */
[----:B------:R-:W3:Y:S04]  /*17f00*/  LDSM.16.M88.4 R32, [R204+0x7800] ;  /* 0x00780000cc20783b */ /* 0x000ee80000000200 */
[----:B------:R-:W0:Y:S04]  /*17f10*/  LDGDEPBAR ;  /* 0x00000000000079af */ /* 0x000e280000000000 */
[----:B------:R-:W-:Y:S04]  /*17f20*/  LDSM.16.M88.4 R140, [R203] ;  /* 0x00000000cb8c783b */ /* 0x000fe80000000200 */
[----:B------:R-:W5:Y:S04]  /*17f30*/  LDSM.16.M88.4 R144, [R202] ;  /* 0x00000000ca90783b */ /* 0x000f680000000200 */
[----:B------:R-:W5:Y:S04]  /*17f40*/  LDSM.16.M88.4 R148, [R195] ;  /* 0x00000000c394783b */ /* 0x000f680000000200 */
[----:B------:R-:W5:Y:S04]  /*17f50*/  LDSM.16.M88.4 R152, [R194] ;  /* 0x00000000c298783b */ /* 0x000f680000000200 */
[----:B------:R-:W5:Y:S01]  /*17f60*/  LDSM.16.M88.4 R156, [R193] ;  /* 0x00000000c19c783b */ /* 0x000f620000000200 */
[C---:B----4-:R-:W-:Y:S03]  /*17f70*/  HMMA.16816.F32 R4, R136.reuse, R8, RZ ;  /* 0x000000088804723c */ /* 0x050fe600000018ff */
[----:B------:R-:W-:Y:S04]  /*17f80*/  LDSM.16.M88.4 R160, [R2] ;  /* 0x0000000002a0783b */ /* 0x000fe80000000200 */
[----:B------:R-:W4:Y:S01]  /*17f90*/  LDSM.16.M88.4 R164, [R199+0x6000] ;  /* 0x00600000c7a4783b */ /* 0x000f220000000200 */
[C---:B------:R-:W-:Y:S03]  /*17fa0*/  HMMA.16816.F32 R8, R136.reuse, R10, RZ ;  /* 0x0000000a8808723c */ /* 0x040fe600000018ff */
[----:B------:R-:W-:Y:S03]  /*17fb0*/  LDSM.16.M88.4 R168, [R199+0x7000] ;  /* 0x00700000c7a8783b */ /* 0x000fe60000000200 */
[C---:B--2---:R-:W-:Y:S01]  /*17fc0*/  HMMA.16816.F32 R12, R136.reuse, R16, RZ ;  /* 0x00000010880c723c */ /* 0x044fe200000018ff */
[----:B------:R-:W-:Y:S04]  /*17fd0*/  LDSM.16.M88.4 R172, [R199+0x7800] ;  /* 0x00780000c7ac783b */ /* 0x000fe80000000200 */
[----:B------:R-:W-:Y:S01]  /*17fe0*/  LDSM.16.M88.4 R176, [R201] ;  /* 0x00000000c9b0783b */ /* 0x000fe20000000200 */
[C---:B------:R-:W-:Y:S03]  /*17ff0*/  HMMA.16816.F32 R16, R136.reuse, R18, RZ ;  /* 0x000000128810723c */ /* 0x040fe600000018ff */
[----:B------:R-:W-:Y:S03]  /*18000*/  LDSM.16.M88.4 R180, [R192] ;  /* 0x00000000c0b4783b */ /* 0x000fe60000000200 */
[C---:B-1----:R-:W-:Y:S06]  /*18010*/  HMMA.16816.F32 R20, R136.reuse, R24, RZ ;  /* 0x000000188814723c */ /* 0x042fec00000018ff */
[C---:B------:R-:W-:Y:S06]  /*18020*/  HMMA.16816.F32 R24, R136.reuse, R26, RZ ;  /* 0x0000001a8818723c */ /* 0x040fec00000018ff */
[C---:B---3--:R-:W-:Y:S06]  /*18030*/  HMMA.16816.F32 R28, R136.reuse, R32, RZ ;  /* 0x00000020881c723c */ /* 0x048fec00000018ff */
[----:B------:R-:W-:Y:S01]  /*18040*/  HMMA.16816.F32 R32, R136, R34, RZ ;  /* 0x000000228820723c */ /* 0x000fe200000018ff */
[----:B------:R-:W1:Y:S05]  /*18050*/  LDSM.16.M88.4 R136, [R199+0x6800] ;  /* 0x00680000c788783b */ /* 0x000e6a0000000200 */
[C---:B-----5:R-:W-:Y:S06]  /*18060*/  HMMA.16816.F32 R4, R140.reuse, R144, R4 ;  /* 0x000000908c04723c */ /* 0x060fec0000001804 */
        /* <DEDUP_REMOVED lines=10> */
[----:B------:R-:W2:Y:S04]  /*18110*/  LDSM.16.M88.4 R140, [R192+0x800] ;  /* 0x00080000c08c783b */ /* 0x000ea80000000200 */
[----:B------:R-:W3:Y:S01]  /*18120*/  LDSM.16.M88.4 R156, [R204+0x8000] ;  /* 0x00800000cc9c783b */ /* 0x000ee20000000200 */
[C---:B----4-:R-:W-:Y:S06]  /*18130*/  HMMA.16816.F32 R4, R160.reuse, R164, R4 ;  /* 0x000000a4a004723c */ /* 0x050fec0000001804 */
[C---:B------:R-:W-:Y:S01]  /*18140*/  HMMA.16816.F32 R8, R160.reuse, R166, R8 ;  /* 0x000000a6a008723c */ /* 0x040fe20000001808 */
[----:B------:R-:W-:Y:S05]  /*18150*/  LDSM.16.M88.4 R164, [R204+0x9800] ;  /* 0x00980000cca4783b */ /* 0x000fea0000000200 */
[C---:B-1----:R-:W-:Y:S06]  /*18160*/  HMMA.16816.F32 R12, R160.reuse, R136, R12 ;  /* 0x00000088a00c723c */ /* 0x042fec000000180c */
[C---:B------:R-:W-:Y:S01]  /*18170*/  HMMA.16816.F32 R16, R160.reuse, R138, R16 ;  /* 0x0000008aa010723c */ /* 0x040fe20000001810 */
[----:B------:R-:W1:Y:S05]  /*18180*/  LDSM.16.M88.4 R136, [R204+0x8800] ;  /* 0x00880000cc88783b */ /* 0x000e6a0000000200 */
[C---:B------:R-:W-:Y:S06]  /*18190*/  HMMA.16816.F32 R20, R160.reuse, R168, R20 ;  /* 0x000000a8a014723c */ /* 0x040fec0000001814 */
[C---:B------:R-:W-:Y:S01]  /*181a0*/  HMMA.16816.F32 R24, R160.reuse, R170, R24 ;  /* 0x000000aaa018723c */ /* 0x040fe20000001818 */
[----:B------:R-:W-:Y:S05]  /*181b0*/  LDSM.16.M88.4 R168, [R203+0x2000] ;  /* 0x00200000cba8783b */ /* 0x000fea0000000200 */
[C---:B------:R-:W-:Y:S06]  /*181c0*/  HMMA.16816.F32 R28, R160.reuse, R172, R28 ;  /* 0x000000aca01c723c */ /* 0x040fec000000181c */
[----:B------:R-:W-:Y:S01]  /*181d0*/  HMMA.16816.F32 R32, R160, R174, R32 ;  /* 0x000000aea020723c */ /* 0x000fe20000001820 */
[----:B------:R-:W4:Y:S04]  /*181e0*/  LDSM.16.M88.4 R160, [R204+0x9000] ;  /* 0x00900000cca0783b */ /* 0x000f280000000200 */
[----:B------:R-:W5:Y:S01]  /*181f0*/  LDSM.16.M88.4 R172, [R191] ;  /* 0x00000000bfac783b */ /* 0x000f620000000200 */
[C---:B------:R-:W-:Y:S06]  /*18200*/  HMMA.16816.F32 R4, R176.reuse, R180, R4 ;  /* 0x000000b4b004723c */ /* 0x040fec0000001804 */
[C---:B------:R-:W-:Y:S01]  /*18210*/  HMMA.16816.F32 R8, R176.reuse, R182, R8 ;  /* 0x000000b6b008723c */ /* 0x040fe20000001808 */
[----:B------:R-:W-:Y:S05]  /*18220*/  LDSM.16.M88.4 R180, [R199+0x8000] ;  /* 0x00800000c7b4783b */ /* 0x000fea0000000200 */
[C---:B--2---:R-:W-:Y:S06]  /*18230*/  HMMA.16816.F32 R12, R176.reuse, R140, R12 ;  /* 0x0000008cb00c723c */ /* 0x044fec000000180c */
[C---:B------:R-:W-:Y:S01]  /*18240*/  HMMA.16816.F32 R16, R176.reuse, R142, R16 ;  /* 0x0000008eb010723c */ /* 0x040fe20000001810 */
[----:B------:R-:W2:Y:S05]  /*18250*/  LDSM.16.M88.4 R140, [R190] ;  /* 0x00000000be8c783b */ /* 0x000eaa0000000200 */
[C---:B------:R-:W-:Y:S06]  /*18260*/  HMMA.16816.F32 R20, R176.reuse, R144, R20 ;  /* 0x00000090b014723c */ /* 0x040fec0000001814 */
[C---:B------:R-:W-:Y:S01]  /*18270*/  HMMA.16816.F32 R24, R176.reuse, R146, R24 ;  /* 0x00000092b018723c */ /* 0x040fe20000001818 */
[----:B------:R-:W2:Y:S05]  /*18280*/  LDSM.16.M88.4 R144, [R189] ;  /* 0x00000000bd90783b */ /* 0x000eaa0000000200 */
[C---:B------:R-:W-:Y:S06]  /*18290*/  HMMA.16816.F32 R28, R176.reuse, R148, R28 ;  /* 0x00000094b01c723c */ /* 0x040fec000000181c */
[----:B------:R-:W-:Y:S01]  /*182a0*/  HMMA.16816.F32 R32, R176, R150, R32 ;  /* 0x00000096b020723c */ /* 0x000fe20000001820 */
[----:B------:R-:W2:Y:S04]  /*182b0*/  LDSM.16.M88.4 R148, [R188] ;  /* 0x00000000bc94783b */ /* 0x000ea80000000200 */
[----:B------:R-:W2:Y:S01]  /*182c0*/  LDSM.16.M88.4 R176, [R2+0x2000] ;  /* 0x0020000002b0783b */ /* 0x000ea20000000200 */
[C---:B---3--:R-:W-:Y:S06]  /*182d0*/  HMMA.16816.F32 R4, R152.reuse, R156, R4 ;  /* 0x0000009c9804723c */ /* 0x048fec0000001804 */
[C---:B------:R-:W-:Y:S01]  /*182e0*/  HMMA.16816.F32 R8, R152.reuse, R158, R8 ;  /* 0x0000009e9808723c */ /* 0x040fe20000001808 */
[----:B------:R-:W-:Y:S05]  /*182f0*/  LDSM.16.M88.4 R156, [R199+0x9800] ;  /* 0x00980000c79c783b */ /* 0x000fea0000000200 */
[C---:B-1----:R-:W-:Y:S06]  /*18300*/  HMMA.16816.F32 R12, R152.reuse, R136, R12 ;  /* 0x00000088980c723c */ /* 0x042fec000000180c */
[C---:B------:R-:W-:Y:S01]  /*18310*/  HMMA.16816.F32 R16, R152.reuse, R138, R16 ;  /* 0x0000008a9810723c */ /* 0x040fe20000001810 */
[----:B------:R-:W1:Y:S05]  /*18320*/  LDSM.16.M88.4 R136, [R199+0x8800] ;  /* 0x00880000c788783b */ /* 0x000e6a0000000200 */
[C---:B----4-:R-:W-:Y:S06]  /*18330*/  HMMA.16816.F32 R20, R152.reuse, R160, R20 ;  /* 0x000000a09814723c */ /* 0x050fec0000001814 */
[C---:B------:R-:W-:Y:S01]  /*18340*/  HMMA.16816.F32 R24, R152.reuse, R162, R24 ;  /* 0x000000a29818723c */ /* 0x040fe20000001818 */
[----:B------:R-:W-:Y:S05]  /*18350*/  LDSM.16.M88.4 R160, [R201+0x2000] ;  /* 0x00200000c9a0783b */ /* 0x000fea0000000200 */
[C---:B------:R-:W-:Y:S06]  /*18360*/  HMMA.16816.F32 R28, R152.reuse, R164, R28 ;  /* 0x000000a4981c723c */ /* 0x040fec000000181c */
[----:B------:R-:W-:Y:S01]  /*18370*/  HMMA.16816.F32 R32, R152, R166, R32 ;  /* 0x000000a69820723c */ /* 0x000fe20000001820 */
[----:B------:R-:W3:Y:S04]  /*18380*/  LDSM.16.M88.4 R152, [R199+0x9000] ;  /* 0x00900000c798783b */ /* 0x000ee80000000200 */
[----:B------:R-:W4:Y:S01]  /*18390*/  LDSM.16.M88.4 R164, [R192+0x2000] ;  /* 0x00200000c0a4783b */ /* 0x000f220000000200 */
[C---:B-----5:R-:W-:Y:S06]  /*183a0*/  HMMA.16816.F32 R4, R168.reuse, R172, R4 ;  /* 0x000000aca804723c */ /* 0x060fec0000001804 */
[C---:B------:R-:W-:Y:S01]  /*183b0*/  HMMA.16816.F32 R8, R168.reuse, R174, R8 ;  /* 0x000000aea808723c */ /* 0x040fe20000001808 */
[----:B------:R-:W-:Y:S05]  /*183c0*/  LDSM.16.M88.4 R172, [R204+0xa000] ;  /* 0x00a00000ccac783b */ /* 0x000fea0000000200 */
[C---:B--2---:R-:W-:Y:S06]  /*183d0*/  HMMA.16816.F32 R12, R168.reuse, R140, R12 ;  /* 0x0000008ca80c723c */ /* 0x044fec000000180c */
[C---:B------:R-:W-:Y:S01]  /*183e0*/  HMMA.16816.F32 R16, R168.reuse, R142, R16 ;  /* 0x0000008ea810723c */ /* 0x040fe20000001810 */
[----:B------:R-:W2:Y:S05]  /*183f0*/  LDSM.16.M88.4 R140, [R192+0x2800] ;  /* 0x00280000c08c783b */ /* 0x000eaa0000000200 */
[C---:B------:R-:W-:Y:S06]  /*18400*/  HMMA.16816.F32 R20, R168.reuse, R144, R20 ;  /* 0x00000090a814723c */ /* 0x040fec0000001814 */
[C---:B------:R-:W-:Y:S01]  /*18410*/  HMMA.16816.F32 R24, R168.reuse, R146, R24 ;  /* 0x00000092a818723c */ /* 0x040fe20000001818 */
[----:B------:R-:W5:Y:S05]  /*18420*/  LDSM.16.M88.4 R144, [R192+0x3000] ;  /* 0x00300000c090783b */ /* 0x000f6a0000000200 */
[C---:B------:R-:W-:Y:S06]  /*18430*/  HMMA.16816.F32 R28, R168.reuse, R148, R28 ;  /* 0x00000094a81c723c */ /* 0x040fec000000181c */
[----:B------:R-:W-:Y:S01]  /*18440*/  HMMA.16816.F32 R32, R168, R150, R32 ;  /* 0x00000096a820723c */ /* 0x000fe20000001820 */
[----:B------:R-:W5:Y:S04]  /*18450*/  LDSM.16.M88.4 R148, [R192+0x3800] ;  /* 0x00380000c094783b */ /* 0x000f680000000200 */
[----:B------:R-:W5:Y:S01]  /*18460*/  LDSM.16.M88.4 R168, [R205+0x4000] ;  /* 0x00400000cda8783b */ /* 0x000f620000000200 */
[C---:B------:R-:W-:Y:S06]  /*18470*/  HMMA.16816.F32 R4, R176.reuse, R180, R4 ;  /* 0x000000b4b004723c */ /* 0x040fec0000001804 */
[C---:B------:R-:W-:Y:S01]  /*18480*/  HMMA.16816.F32 R8, R176.reuse, R182, R8 ;  /* 0x000000b6b008723c */ /* 0x040fe20000001808 */
[----:B------:R-:W-:Y:S05]  /*18490*/  LDSM.16.M88.4 R180, [R187] ;  /* 0x00000000bbb4783b */ /* 0x000fea0000000200 */
[C---:B-1----:R-:W-:Y:S06]  /*184a0*/  HMMA.16816.F32 R12, R176.reuse, R136, R12 ;  /* 0x00000088b00c723c */ /* 0x042fec000000180c */
[C---:B------:R-:W-:Y:S01]  /*184b0*/  HMMA.16816.F32 R16, R176.reuse, R138, R16 ;  /* 0x0000008ab010723c */ /* 0x040fe20000001810 */
[----:B------:R-:W1:Y:S05]  /*184c0*/  LDSM.16.M88.4 R136, [R204+0xa800] ;  /* 0x00a80000cc88783b */ /* 0x000e6a0000000200 */
[C---:B---3--:R-:W-:Y:S06]  /*184d0*/  HMMA.16816.F32 R20, R176.reuse, R152, R20 ;  /* 0x00000098b014723c */ /* 0x048fec0000001814 */
        /* <DEDUP_REMOVED lines=8> */
[----:B------:R-:W-:Y:S05]  /*18560*/  LDSM.16.M88.4 R164, [R199+0xa000] ;  /* 0x00a00000c7a4783b */ /* 0x000fea0000000200 */
[C---:B--2---:R-:W-:Y:S06]  /*18570*/  HMMA.16816.F32 R12, R160.reuse, R140, R12 ;  /* 0x0000008ca00c723c */ /* 0x044fec000000180c */
[C---:B------:R-:W-:Y:S01]  /*18580*/  HMMA.16816.F32 R16, R160.reuse, R142, R16 ;  /* 0x0000008ea010723c */ /* 0x040fe20000001810 */
[----:B------:R-:W2:Y:S05]  /*18590*/  LDSM.16.M88.4 R140, [R186] ;  /* 0x00000000ba8c783b */ /* 0x000eaa0000000200 */
[C---:B-----5:R-:W-:Y:S06]  /*185a0*/  HMMA.16816.F32 R20, R160.reuse, R144, R20 ;  /* 0x00000090a014723c */ /* 0x060fec0000001814 */
[C---:B------:R-:W-:Y:S01]  /*185b0*/  HMMA.16816.F32 R24, R160.reuse, R146, R24 ;  /* 0x00000092a018723c */ /* 0x040fe20000001818 */
[----:B------:R-:W4:Y:S05]  /*185c0*/  LDSM.16.M88.4 R144, [R185] ;  /* 0x00000000b990783b */ /* 0x000f2a0000000200 */
[C---:B------:R-:W-:Y:S06]  /*185d0*/  HMMA.16816.F32 R28, R160.reuse, R148, R28 ;  /* 0x00000094a01c723c */ /* 0x040fec000000181c */
[----:B------:R-:W-:Y:S01]  /*185e0*/  HMMA.16816.F32 R32, R160, R150, R32 ;  /* 0x00000096a020723c */ /* 0x000fe20000001820 */
[----:B------:R-:W5:Y:S04]  /*185f0*/  LDSM.16.M88.4 R148, [R184] ;  /* 0x00000000b894783b */ /* 0x000f680000000200 */
[----:B------:R-:W5:Y:S01]  /*18600*/  LDSM.16.M88.4 R160, [R2+0x4000] ;  /* 0x0040000002a0783b */ /* 0x000f620000000200 */
[C---:B------:R-:W-:Y:S06]  /*18610*/  HMMA.16816.F32 R4, R168.reuse, R172, R4 ;  /* 0x000000aca804723c */ /* 0x040fec0000001804 */
[C---:B------:R-:W-:Y:S01]  /*18620*/  HMMA.16816.F32 R8, R168.reuse, R174, R8 ;  /* 0x000000aea808723c */ /* 0x040fe20000001808 */
[----:B------:R-:W-:Y:S05]  /*18630*/  LDSM.16.M88.4 R172, [R192+0x4000] ;  /* 0x00400000c0ac783b */ /* 0x000fea0000000200 */
        /* <DEDUP_REMOVED lines=10> */
[C---:B------:R-:W-:Y:S06]  /*186e0*/  HMMA.16816.F32 R4, R176.reuse, R180, R4 ;  /* 0x000000b4b004723c */ /* 0x040fec0000001804 */
[C---:B------:R-:W-:Y:S06]  /*186f0*/  HMMA.16816.F32 R8, R176.reuse, R182, R8 ;  /* 0x000000b6b008723c */ /* 0x040fec0000001808 */
[C---:B--2---:R-:W-:Y:S06]  /*18700*/  HMMA.16816.F32 R12, R176.reuse, R140, R12 ;  /* 0x0000008cb00c723c */ /* 0x044fec000000180c */
[C---:B------:R-:W-:Y:S06]  /*18710*/  HMMA.16816.F32 R16, R176.reuse, R142, R16 ;  /* 0x0000008eb010723c */ /* 0x040fec0000001810 */
[C---:B----4-:R-:W-:Y:S06]  /*18720*/  HMMA.16816.F32 R20, R176.reuse, R144, R20 ;  /* 0x00000090b014723c */ /* 0x050fec0000001814 */
[C---:B------:R-:W-:Y:S06]  /*18730*/  HMMA.16816.F32 R24, R176.reuse, R146, R24 ;  /* 0x00000092b018723c */ /* 0x040fec0000001818 */
[C---:B-----5:R-:W-:Y:S06]  /*18740*/  HMMA.16816.F32 R28, R176.reuse, R148, R28 ;  /* 0x00000094b01c723c */ /* 0x060fec000000181c */
[----:B------:R-:W-:Y:S06]  /*18750*/  HMMA.16816.F32 R32, R176, R150, R32 ;  /* 0x00000096b020723c */ /* 0x000fec0000001820 */
[C---:B------:R-:W-:Y:S06]  /*18760*/  HMMA.16816.F32 R4, R160.reuse, R164, R4 ;  /* 0x000000a4a004723c */ /* 0x040fec0000001804 */
[C---:B------:R-:W-:Y:S05]  /*18770*/  HMMA.16816.F32 R8, R160.reuse, R166, R8 ;  /* 0x000000a6a008723c */ /* 0x040fea0000001808 */
[----:B------:R-:W-:Y:S01]  /*18780*/  IMAD.MOV.U32 R165, RZ, RZ, R225 ;  /* 0x000000ffffa57224 */ /* 0x000fe200078e00e1 */
[C---:B-1----:R-:W-:Y:S05]  /*18790*/  HMMA.16816.F32 R12, R160.reuse, R136, R12 ;  /* 0x00000088a00c723c */ /* 0x042fea000000180c */
[----:B------:R-:W-:Y:S01]  /*187a0*/  MOV R164, R224 ;  /* 0x000000e000a47202 */ /* 0x000fe20000000f00 */
[C---:B------:R-:W-:Y:S01]  /*187b0*/  HMMA.16816.F32 R16, R160.reuse, R138, R16 ;  /* 0x0000008aa010723c */ /* 0x040fe20000001810 */
[----:B------:R-:W1:Y:S05]  /*187c0*/  LDSM.16.M88.4 R136, [R192+0x4800] ;  /* 0x00480000c088783b */ /* 0x000e6a0000000200 */
[C---:B---3--:R-:W-:Y:S06]  /*187d0*/  HMMA.16816.F32 R20, R160.reuse, R152, R20 ;  /* 0x00000098a014723c */ /* 0x048fec0000001814 */
[C---:B------:R-:W-:Y:S06]  /*187e0*/  HMMA.16816.F32 R24, R160.reuse, R154, R24 ;  /* 0x0000009aa018723c */ /* 0x040fec0000001818 */
[C---:B------:R-:W-:Y:S06]  /*187f0*/  HMMA.16816.F32 R28, R160.reuse, R156, R28 ;  /* 0x0000009ca01c723c */ /* 0x040fec000000181c */
[----:B------:R-:W-:Y:S06]  /*18800*/  HMMA.16816.F32 R32, R160, R158, R32 ;  /* 0x0000009ea020723c */ /* 0x000fec0000001820 */
[C---:B------:R-:W-:Y:S06]  /*18810*/  HMMA.16816.F32 R4, R168.reuse, R172, R4 ;  /* 0x000000aca804723c */ /* 0x040fec0000001804 */
[C---:B------:R-:W-:Y:S06]  /*18820*/  HMMA.16816.F32 R8, R168.reuse, R174, R8 ;  /* 0x000000aea808723c */ /* 0x040fec0000001808 */
[C---:B-1----:R-:W-:Y:S06]  /*18830*/  HMMA.16816.F32 R12, R168.reuse, R136, R12 ;  /* 0x00000088a80c723c */ /* 0x042fec000000180c */
[C---:B------:R-:W-:Y:S06]  /*18840*/  HMMA.16816.F32 R16, R168.reuse, R138, R16 ;  /* 0x0000008aa810723c */ /* 0x040fec0000001810 */
[----:B------:R-:W-:Y:S01]  /*18850*/  FMUL.FTZ R175, R4, UR8 ;  /* 0x0000000804af7c20 */ /* 0x000fe20008410000 */
[----:B------:R-:W-:Y:S01]  /*18860*/  FMUL.FTZ R173, R5, UR8 ;  /* 0x0000000805ad7c20 */ /* 0x000fe20008410000 */
[----:B------:R-:W-:Y:S03]  /*18870*/  FMUL.FTZ R167, R6, UR8 ;  /* 0x0000000806a77c20 */ /* 0x000fe60008410000 */
[----:B------:R-:W-:Y:S01]  /*18880*/  FMUL.FTZ R243, R7, UR8 ;  /* 0x0000000807f37c20 */ /* 0x000fe20008410000 */
[----:B------:R-:W1:Y:S01]  /*18890*/  MUFU.TANH R175, R175 ;  /* 0x000000af00af7308 */ /* 0x000e620000002400 */
[----:B------:R-:W2:Y:S01]  /*188a0*/  LDSM.16.M88.4 R4, [R192+0x5000] ;  /* 0x00500000c004783b */ /* 0x000ea20000000200 */
[----:B------:R-:W-:Y:S01]  /*188b0*/  FMUL.FTZ R8, R8, UR8 ;  /* 0x0000000808087c20 */ /* 0x000fe20008410000 */
[----:B------:R-:W-:Y:S01]  /*188c0*/  FMUL.FTZ R9, R9, UR8 ;  /* 0x0000000809097c20 */ /* 0x000fe20008410000 */
[----:B------:R-:W-:Y:S01]  /*188d0*/  FMUL.FTZ R10, R10, UR8 ;  /* 0x000000080a0a7c20 */ /* 0x000fe20008410000 */
[----:B------:R-:W-:Y:S01]  /*188e0*/  FMUL.FTZ R11, R11, UR8 ;  /* 0x000000080b0b7c20 */ /* 0x000fe20008410000 */
[----:B------:R-:W-:Y:S01]  /*188f0*/  FMUL.FTZ R12, R12, UR8 ;  /* 0x000000080c0c7c20 */ /* 0x000fe20008410000 */
[----:B------:R-:W-:Y:S03]  /*18900*/  FMUL.FTZ R13, R13, UR8 ;  /* 0x000000080d0d7c20 */ /* 0x000fe60008410000 */
[----:B------:R-:W3:Y:S01]  /*18910*/  MUFU.TANH R241, R8 ;  /* 0x0000000800f17308 */ /* 0x000ee20000002400 */
[----:B------:R-:W-:Y:S01]  /*18920*/  FMUL.FTZ R14, R14, UR8 ;  /* 0x000000080e0e7c20 */ /* 0x000fe20008410000 */
[----:B------:R-:W-:Y:S01]  /*18930*/  FMUL.FTZ R15, R15, UR8 ;  /* 0x000000080f0f7c20 */ /* 0x000fe20008410000 */
[----:B------:R-:W-:Y:S01]  /*18940*/  FMUL.FTZ R16, R16, UR8 ;  /* 0x0000000810107c20 */ /* 0x000fe20008410000 */
[----:B------:R-:W-:Y:S01]  /*18950*/  FMUL.FTZ R17, R17, UR8 ;  /* 0x0000000811117c20 */ /* 0x000fe20008410000 */
[----:B------:R-:W-:Y:S01]  /*18960*/  FMUL.FTZ R18, R18, UR8 ;  /* 0x0000000812127c20 */ /* 0x000fe20008410000 */
[----:B------:R-:W-:Y:S04]  /*18970*/  FMUL.FTZ R19, R19, UR8 ;  /* 0x0000000813137c20 */ /* 0x000fe80008410000 */
[----:B------:R-:W4:Y:S10]  /*18980*/  MUFU.TANH R239, R9 ;  /* 0x0000000900ef7308 */ /* 0x000f340000002400 */
[----:B------:R-:W1:Y:S10]  /*18990*/  MUFU.TANH R237, R10 ;  /* 0x0000000a00ed7308 */ /* 0x000e740000002400 */
[----:B------:R5:W1:Y:S10]  /*189a0*/  MUFU.TANH R245, R11 ;  /* 0x0000000b00f57308 */ /* 0x000a740000002400 */
[----:B------:R-:W1:Y:S01]  /*189b0*/  MUFU.TANH R173, R173 ;  /* 0x000000ad00ad7308 */ /* 0x000e620000002400 */
[C---:B--2---:R-:W-:Y:S06]  /*189c0*/  HMMA.16816.F32 R20, R168.reuse, R4, R20 ;  /* 0x00000004a814723c */ /* 0x044fec0000001814 */
[C---:B------:R-:W-:Y:S03]  /*189d0*/  HMMA.16816.F32 R24, R168.reuse, R6, R24 ;  /* 0x00000006a818723c */ /* 0x040fe60000001818 */
[----:B------:R-:W2:Y:S01]  /*189e0*/  MUFU.TANH R167, R167 ;  /* 0x000000a700a77308 */ /* 0x000ea20000002400 */
[----:B-----5:R-:W5:Y:S02]  /*189f0*/  LDSM.16.M88.4 R8, [R192+0x5800] ;  /* 0x00580000c008783b */ /* 0x020f640000000200 */
[----:B------:R-:W-:Y:S07]  /*18a00*/  DEPBAR.LE SB0, 0x0 ;  /* 0x000080000000791a */ /* 0x000fee0000000000 */
[----:B------:R-:W1:Y:S01]  /*18a10*/  MUFU.TANH R243, R243 ;  /* 0x000000f300f37308 */ /* 0x000e620000002400 */
[----:B------:R-:W-:Y:S09]  /*18a20*/  BAR.SYNC.DEFER_BLOCKING 0x0 ;  /* 0x0000000000007b1d */ /* 0x000ff20000010000 */
[----:B------:R1:W1:Y:S01]  /*18a30*/  MUFU.TANH R235, R12 ;  /* 0x0000000c00eb7308 */ /* 0x0002620000002400 */
[----:B------:R-:W-:Y:S01]  /*18a40*/  FMUL.FTZ R20, R20, UR8 ;  /* 0x0000000814147c20 */ /* 0x000fe20008410000 */
[----:B------:R-:W-:Y:S01]  /*18a50*/  FMUL.FTZ R21, R21, UR8 ;  /* 0x0000000815157c20 */ /* 0x000fe20008410000 */
[----:B------:R-:W-:Y:S01]  /*18a60*/  FMUL.FTZ R22, R22, UR8 ;  /* 0x0000000816167c20 */ /* 0x000fe20008410000 */
[----:B------:R-:W-:Y:S01]  /*18a70*/  FMUL.FTZ R23, R23, UR8 ;  /* 0x0000000817177c20 */ /* 0x000fe20008410000 */
[----:B------:R-:W-:Y:S01]  /*18a80*/  FMUL.FTZ R24, R24, UR8 ;  /* 0x0000000818187c20 */ /* 0x000fe20008410000 */
[----:B------:R-:W-:Y:S04]  /*18a90*/  FMUL.FTZ R25, R25, UR8 ;  /* 0x0000000819197c20 */ /* 0x000fe80008410000 */
[----:B------:R1:W1:Y:S01]  /*18aa0*/  MUFU.TANH R233, R13 ;  /* 0x0000000d00e97308 */ /* 0x0002620000002400 */
[----:B------:R-:W-:Y:S01]  /*18ab0*/  FMUL.FTZ R26, R26, UR8 ;  /* 0x000000081a1a7c20 */ /* 0x000fe20008410000 */
[----:B------:R-:W-:Y:S08]  /*18ac0*/  FMUL.FTZ R27, R27, UR8 ;  /* 0x000000081b1b7c20 */ /* 0x000ff00008410000 */
[----:B------:R1:W1:Y:S10]  /*18ad0*/  MUFU.TANH R177, R14 ;  /* 0x0000000e00b17308 */ /* 0x0002740000002400 */
[----:B------:R1:W1:Y:S01]  /*18ae0*/  MUFU.TANH R179, R15 ;  /* 0x0000000f00b37308 */ /* 0x0002620000002400 */
[C---:B-----5:R-:W-:Y:S06]  /*18af0*/  HMMA.16816.F32 R28, R168.reuse, R8, R28 ;  /* 0x00000008a81c723c */ /* 0x060fec000000181c */
[----:B------:R-:W-:Y:S03]  /*18b00*/  HMMA.16816.F32 R32, R168, R10, R32 ;  /* 0x0000000aa820723c */ /* 0x000fe60000001820 */
[----:B------:R1:W1:Y:S10]  /*18b10*/  MUFU.TANH R183, R16 ;  /* 0x0000001000b77308 */ /* 0x0002740000002400 */
[----:B------:R1:W1:Y:S10]  /*18b20*/  MUFU.TANH R181, R17 ;  /* 0x0000001100b57308 */ /* 0x0002740000002400 */
        /* <DEDUP_REMOVED lines=8> */
[----:B------:R-:W-:Y:S01]  /*18bb0*/  FMUL.FTZ R34, R34, UR8 ;  /* 0x0000000822227c20 */ /* 0x000fe20008410000 */
[----:B------:R-:W-:Y:S07]  /*18bc0*/  FMUL.FTZ R35, R35, UR8 ;  /* 0x0000000823237c20 */ /* 0x000fee0008410000 */
[----:B------:R1:W1:Y:S10]  /*18bd0*/  MUFU.TANH R231, R20 ;  /* 0x0000001400e77308 */ /* 0x0002740000002400 */
        /* <DEDUP_REMOVED lines=14> */
[----:B------:R1:W1:Y:S01]  /*18cc0*/  MUFU.TANH R133, R35 ;  /* 0x0000002300857308 */ /* 0x0002620000002400 */
[----:B--234-:R-:W-:Y:S05]  /*18cd0*/  @!P0 BRA `(.L_x_1310) ;  /* 0x0000000800708947 */ /* 0x01cfea0003800000 */
[----:B------:R-:W-:Y:S01]  /*18ce0*/  ISETP.GE.AND P0, PT, R132, UR18, PT ;  /* 0x0000001284007c0c */ /* 0x000fe2000bf06270 */
[----:B------:R-:W-:Y:S04]  /*18cf0*/  ULEA UR6, -UR7, URZ, 0x6 ;  /* 0x0000003f07067291 */ /* 0x000fe8000f8e313f */
[----:B------:R-:W-:Y:S02]  /*18d00*/  USHF.R.S32.HI UR5, URZ, 0x1f, UR6 ;  /* 0x0000001f3f057899 */ /* 0x000fe40008011406 */
[----:B------:R-:W-:Y:S04]  /*18d10*/  IMAD.U32 R6, RZ, RZ, UR6 ;  /* 0x00000006ff067e24 */ /* 0x000fe8000f8e00ff */
        /* <DEDUP_REMOVED lines=41> */
[----:B-1----:R-:W-:Y:S02]  /*18fb0*/  LEA R12, P5, R3, R212, 0x2 ;  /* 0x000000d4030c7211 */ /* 0x002fe400078a10ff */
[----:B------:R-:W-:Y:S02]  /*18fc0*/  SEL R9, R5, R2, !P4 ;  /* 0x0000000205097207 */ /* 0x000fe40006000000 */
[-C--:B------:R-:W-:Y:S01]  /*18fd0*/  LEA.HI.X.SX32 R13, R3, R213.reuse, 0x2, P5 ;  /* 0x000000d5030d7211 */ /* 0x080fe200028f16ff */
[----:B------:R-:W1:Y:S01]  /*18fe0*/  LDC R5, c[0x0][0x24c] ;  /* 0x00009300ff057b82 */ /* 0x000e620000000800 */
        /* <DEDUP_REMOVED lines=9> */
[C---:B-1----:R-:W-:Y:S01]  /*19080*/  IMAD R4, R8.reuse, R5, R4 ;  /* 0x0000000508047224 */ /* 0x042fe200078e0204 */
        /* <DEDUP_REMOVED lines=8> */
.L_x_1311:
[CC--:B-1----:R-:W-:Y:S02]  /*19110*/  LEA R14, P5, R6.reuse, R216.reuse, 0x1 ;  /* 0x000000d8060e7211 */ /* 0x0c2fe400078a08ff */
        /* <DEDUP_REMOVED lines=88> */
.L_x_1310:
[----:B-1----:R-:W-:Y:S01]  /*196a0*/  FMNMX.FTZ R2, R175, R135, !PT ;  /* 0x00000087af027209 */ /* 0x002fe20007810000 */
[----:B--2---:R-:W-:Y:S01]  /*196b0*/  LDSM.16.MT88.4 R16, [R200+0xc000] ;  /* 0x00c00000c810783b */ /* 0x004fe20000004200 */
        /* <DEDUP_REMOVED lines=42> */
[C---:B------:R-:W-:Y:S01]  /*19960*/  FMUL.FTZ R144, R3.reuse, UR4 ;  /* 0x0000000403907c20 */ /* 0x040fe20008410000 */
[C---:B------:R-:W-:Y:S01]  /*19970*/  FADD.FTZ R0, -R3.reuse, R0 ;  /* 0x0000000003007221 */ /* 0x040fe20000010100 */
[C---:B------:R-:W-:Y:S01]  /*19980*/  FSETP.NEU.FTZ.AND P0, PT, R132.reuse, -INF , PT ;  /* 0xff8000008400780b */ /* 0x040fe20003f1d000 */
[C---:B------:R-:W-:Y:S01]  /*19990*/  FMUL.FTZ R148, R132.reuse, UR4 ;  /* 0x0000000484947c20 */ /* 0x040fe20008410000 */
[----:B------:R-:W-:Y:S01]  /*199a0*/  FADD.FTZ R2, -R132, R135 ;  /* 0x0000008784027221 */ /* 0x000fe20000010100 */
[----:B------:R-:W-:Y:S01]  /*199b0*/  FMUL.FTZ R6, R0, UR4 ;  /* 0x0000000400067c20 */ /* 0x000fe20008410000 */
[----:B------:R-:W-:Y:S02]  /*199c0*/  MOV R135, R132 ;  /* 0x0000008400877202 */ /* 0x000fe40000000f00 */
[----:B------:R-:W-:Y:S01]  /*199d0*/  FSEL R148, R148, RZ, P0 ;  /* 0x000000ff94947208 */ /* 0x000fe20000000000 */
[----:B------:R-:W-:Y:S01]  /*199e0*/  FMUL.FTZ R5, R2, UR4 ;  /* 0x0000000402057c20 */ /* 0x000fe20008410000 */
[----:B------:R-:W-:Y:S01]  /*199f0*/  FSETP.NEU.FTZ.AND P0, PT, R3, -INF , PT ;  /* 0xff8000000300780b */ /* 0x000fe20003f1d000 */
[----:B------:R-:W1:Y:S02]  /*19a00*/  MUFU.EX2 R0, R6 ;  /* 0x0000000600007308 */ /* 0x000e640000000800 */
        /* <DEDUP_REMOVED lines=9> */
[--C-:B------:R-:W-:Y:S01]  /*19aa0*/  FFMA.FTZ R166, R245, UR4, -R144.reuse ;  /* 0x00000004f5a67c23 */ /* 0x100fe20008010890 */
[----:B------:R-:W2:Y:S01]  /*19ab0*/  MUFU.EX2 R2, R5 ;  /* 0x0000000500027308 */ /* 0x000ea20000000800 */
[--C-:B------:R-:W-:Y:S01]  /*19ac0*/  FFMA.FTZ R174, R177, UR4, -R144.reuse ;  /* 0x00000004b1ae7c23 */ /* 0x100fe20008010890 */
[--C-:B------:R-:W-:Y:S01]  /*19ad0*/  FFMA.FTZ R179, R179, UR4, -R144.reuse ;  /* 0x00000004b3b37c23 */ /* 0x100fe20008010890 */
[--C-:B------:R-:W-:Y:S01]  /*19ae0*/  FFMA.FTZ R178, R143, UR4, -R144.reuse ;  /* 0x000000048fb27c23 */ /* 0x100fe20008010890 */
[--C-:B------:R-:W-:Y:S01]  /*19af0*/  FFMA.FTZ R182, R227, UR4, -R144.reuse ;  /* 0x00000004e3b67c23 */ /* 0x100fe20008010890 */
[C---:B-1----:R-:W-:Y:S01]  /*19b00*/  FMUL.FTZ R6, R0.reuse, R130 ;  /* 0x0000008200067220 */ /* 0x042fe20000410000 */
[C---:B------:R-:W-:Y:S01]  /*19b10*/  FMUL.FTZ R7, R0.reuse, R131 ;  /* 0x0000008300077220 */ /* 0x040fe20000410000 */
[C---:B------:R-:W-:Y:S03]  /*19b20*/  FMUL.FTZ R10, R0.reuse, R126 ;  /* 0x0000007e000a7220 */ /* 0x040fe60000410000 */
        /* <DEDUP_REMOVED lines=14> */
[C---:B------:R-:W-:Y:S01]  /*19c10*/  FMUL.FTZ R13, R2.reuse, R121 ;  /* 0x00000079020d7220 */ /* 0x040fe20000410000 */
[C---:B------:R-:W-:Y:S03]  /*19c20*/  FMUL.FTZ R20, R2.reuse, R112 ;  /* 0x0000007002147220 */ /* 0x040fe60000410000 */
[----:B------:R-:W-:Y:S01]  /*19c30*/  MUFU.EX2 R173, R173 ;  /* 0x000000ad00ad7308 */ /* 0x000fe20000000800 */
[----:B------:R-:W2:Y:S01]  /*19c40*/  LDSM.16.MT88.4 R120, [R200+0xe000] ;  /* 0x00e00000c878783b */ /* 0x000ea20000004200 */
[C---:B------:R-:W-:Y:S01]  /*19c50*/  FMUL.FTZ R21, R2.reuse, R113 ;  /* 0x0000007102157220 */ /* 0x040fe20000410000 */
[C---:B------:R-:W-:Y:S01]  /*19c60*/  FMUL.FTZ R28, R2.reuse, R104 ;  /* 0x00000068021c7220 */ /* 0x040fe20000410000 */
[----:B------:R-:W-:Y:S01]  /*19c70*/  FMUL.FTZ R29, R2, R105 ;  /* 0x00000069021d7220 */ /* 0x000fe20000410000 */
[--C-:B------:R-:W-:Y:S01]  /*19c80*/  FFMA.FTZ R227, R163, UR4, -R144.reuse ;  /* 0x00000004a3e37c23 */ /* 0x100fe20008010890 */
[----:B------:R-:W-:Y:S01]  /*19c90*/  FFMA.FTZ R222, R157, UR4, -R144 ;  /* 0x000000049dde7c23 */ /* 0x000fe20008010890 */
[----:B------:R-:W-:Y:S03]  /*19ca0*/  FFMA.FTZ R224, R153, UR4, -R148 ;  /* 0x0000000499e07c23 */ /* 0x000fe60008010894 */
[----:B------:R-:W3:Y:S01]  /*19cb0*/  MUFU.EX2 R168, R168 ;  /* 0x000000a800a87308 */ /* 0x000ee20000000800 */
[----:B-1----:R-:W-:Y:S01]  /*19cc0*/  F2FP.F16.F32.PACK_AB R128, R171, R175 ;  /* 0x000000afab80723e */ /* 0x002fe200000000ff */
[----:B------:R-:W1:Y:S01]  /*19cd0*/  LDSM.16.MT88.4 R104, [R198+0xe000] ;  /* 0x00e00000c668783b */ /* 0x000e620000004200 */
[----:B------:R-:W-:Y:S01]  /*19ce0*/  FFMA.FTZ R226, R149, UR4, -R144 ;  /* 0x0000000495e27c23 */ /* 0x000fe20008010890 */
[----:B------:R-:W-:Y:S01]  /*19cf0*/  FFMA.FTZ R228, R146, UR4, -R148 ;  /* 0x0000000492e47c23 */ /* 0x000fe20008010894 */
[--C-:B------:R-:W-:Y:S01]  /*19d00*/  FFMA.FTZ R134, R134, UR4, -R144.reuse ;  /* 0x0000000486867c23 */ /* 0x100fe20008010890 */
[----:B------:R-:W-:Y:S01]  /*19d10*/  FFMA.FTZ R133, R133, UR4, -R144 ;  /* 0x0000000485857c23 */ /* 0x000fe20008010890 */
[C---:B------:R-:W-:Y:S03]  /*19d20*/  FMUL.FTZ R36, R2.reuse, R36 ;  /* 0x0000002402247220 */ /* 0x040fe60000410000 */
[----:B------:R-:W-:Y:S01]  /*19d30*/  MUFU.EX2 R170, R170 ;  /* 0x000000aa00aa7308 */ /* 0x000fe20000000800 */
[----:B------:R-:W-:Y:S01]  /*19d40*/  FMUL.FTZ R37, R2, R37 ;  /* 0x0000002502257220 */ /* 0x000fe20000410000 */
[----:B------:R-:W-:Y:S01]  /*19d50*/  LDSM.16.MT88.4 R112, [R200+0x10000] ;  /* 0x01000000c870783b */ /* 0x000fe20000004200 */
[C---:B------:R-:W-:Y:S01]  /*19d60*/  FMUL.FTZ R38, R0.reuse, R38 ;  /* 0x0000002600267220 */ /* 0x040fe20000410000 */
[----:B------:R-:W-:Y:S01]  /*19d70*/  FMUL.FTZ R39, R0, R39 ;  /* 0x0000002700277220 */ /* 0x000fe20000410000 */
[C---:B------:R-:W-:Y:S01]  /*19d80*/  FMUL.FTZ R40, R2.reuse, R40 ;  /* 0x0000002802287220 */ /* 0x040fe20000410000 */
[----:B------:R-:W-:Y:S01]  /*19d90*/  FMUL.FTZ R41, R2, R41 ;  /* 0x0000002902297220 */ /* 0x000fe20000410000 */
[----:B------:R-:W-:Y:S03]  /*19da0*/  FMUL.FTZ R42, R0, R42 ;  /* 0x0000002a002a7220 */ /* 0x000fe60000410000 */
[----:B------:R-:W4:Y:S01]  /*19db0*/  MUFU.EX2 R169, R169 ;  /* 0x000000a900a97308 */ /* 0x000f220000000800 */
[----:B---3--:R-:W-:Y:S01]  /*19dc0*/  F2FP.F16.F32.PACK_AB R129, R168, R173 ;  /* 0x000000ada881723e */ /* 0x008fe200000000ff */
[----:B------:R-:W-:Y:S01]  /*19dd0*/  LDSM.16.MT88.4 R124, [R200+0xe800] ;  /* 0x00e80000c87c783b */ /* 0x000fe20000004200 */
[----:B------:R-:W-:Y:S01]  /*19de0*/  FMUL.FTZ R43, R0, R43 ;  /* 0x0000002b002b7220 */ /* 0x000fe20000410000 */
        /* <DEDUP_REMOVED lines=68> */
[C---:B------:R-:W-:Y:S01]  /*1a230*/  FMUL.FTZ R83, R0.reuse, R83 ;  /* 0x0000005300537220 */ /* 0x040fe20000410000 */
[----:B------:R-:W-:Y:S01]  /*1a240*/  FFMA.FTZ R176, R183, UR4, -R148 ;  /* 0x00000004b7b07c23 */ /* 0x000fe20008010894 */
[C---:B------:R-:W-:Y:S01]  /*1a250*/  HMMA.16816.F32 R28, R128.reuse, R136, R28 ;  /* 0x00000088801c723c */ /* 0x040fe2000000181c */
[----:B------:R-:W-:Y:S04]  /*1a260*/  MUFU.EX2 R220, R220 ;  /* 0x000000dc00dc7308 */ /* 0x000fe80000000800 */
[C---:B------:R-:W-:Y:S01]  /*1a270*/  FMUL.FTZ R34, R0.reuse, R102 ;  /* 0x0000006600227220 */ /* 0x040fe20000410000 */
[----:B------:R-:W-:Y:S01]  /*1a280*/  FMUL.FTZ R35, R0, R103 ;  /* 0x0000006700237220 */ /* 0x000fe20000410000 */
[----:B------:R-:W-:Y:S01]  /*1a290*/  FFMA.FTZ R183, R141, UR4, -R144 ;  /* 0x000000048db77c23 */ /* 0x000fe20008010890 */
[----:B------:R-:W4:Y:S03]  /*1a2a0*/  LDSM.16.MT88.4 R100, [R196+0xe000] ;  /* 0x00e00000c464783b */ /* 0x000f260000004200 */
[----:B------:R-:W-:Y:S01]  /*1a2b0*/  MUFU.EX2 R176, R176 ;  /* 0x000000b000b07308 */ /* 0x000fe20000000800 */
[C---:B------:R-:W-:Y:S01]  /*1a2c0*/  FMUL.FTZ R84, R2.reuse, R84 ;  /* 0x0000005402547220 */ /* 0x040fe20000410000 */
[----:B------:R-:W-:Y:S01]  /*1a2d0*/  FMUL.FTZ R85, R2, R85 ;  /* 0x0000005502557220 */ /* 0x000fe20000410000 */
[C---:B------:R-:W-:Y:S02]  /*1a2e0*/  HMMA.16816.F32 R32, R128.reuse, R138, R32 ;  /* 0x0000008a8020723c */ /* 0x040fe40000001820 */
[----:B------:R-:W-:Y:S01]  /*1a2f0*/  LDSM.16.MT88.4 R136, [R198+0xe800] ;  /* 0x00e80000c688783b */ /* 0x000fe20000004200 */
[C---:B------:R-:W-:Y:S01]  /*1a300*/  FMUL.FTZ R86, R0.reuse, R86 ;  /* 0x0000005600567220 */ /* 0x040fe20000410000 */
[----:B------:R-:W-:Y:S02]  /*1a310*/  FMUL.FTZ R87, R0, R87 ;  /* 0x0000005700577220 */ /* 0x000fe40000410000 */
[C---:B--2---:R-:W-:Y:S01]  /*1a320*/  HMMA.16816.F32 R36, R128.reuse, R120, R36 ;  /* 0x000000788024723c */ /* 0x044fe20000001824 */
[----:B------:R-:W-:Y:S03]  /*1a330*/  MUFU.EX2 R183, R183 ;  /* 0x000000b700b77308 */ /* 0x000fe60000000800 */
[----:B------:R-:W-:Y:S02]  /*1a340*/  LDSM.16.MT88.4 R140, [R197+0xe800] ;  /* 0x00e80000c58c783b */ /* 0x000fe40000004200 */
[C---:B------:R-:W-:Y:S05]  /*1a350*/  HMMA.16816.F32 R40, R128.reuse, R122, R40 ;  /* 0x0000007a8028723c */ /* 0x040fea0000001828 */
[----:B------:R-:W-:Y:S01]  /*1a360*/  MUFU.EX2 R222, R222 ;  /* 0x000000de00de7308 */ /* 0x000fe20000000800 */
[----:B------:R-:W-:Y:S01]  /*1a370*/  FFMA.FTZ R172, R235, UR4, -R148 ;  /* 0x00000004ebac7c23 */ /* 0x000fe20008010894 */
[C---:B-1----:R-:W-:Y:S01]  /*1a380*/  HMMA.16816.F32 R44, R128.reuse, R104, R44 ;  /* 0x00000068802c723c */ /* 0x042fe2000000182c */
[----:B------:R-:W-:Y:S03]  /*1a390*/  LDSM.16.MT88.4 R120, [R196+0xc800] ;  /* 0x00c80000c478783b */ /* 0x000fe60000004200 */
[----:B------:R-:W-:Y:S02]  /*1a3a0*/  FFMA.FTZ R235, R147, UR4, -R144 ;  /* 0x0000000493eb7c23 */ /* 0x000fe40008010890 */
[C---:B------:R-:W-:Y:S02]  /*1a3b0*/  HMMA.16816.F32 R48, R128.reuse, R106, R48 ;  /* 0x0000006a8030723c */ /* 0x040fe40000001830 */
[----:B------:R-:W-:Y:S01]  /*1a3c0*/  MUFU.EX2 R172, R172 ;  /* 0x000000ac00ac7308 */ /* 0x000fe20000000800 */
[----:B------:R-:W1:Y:S02]  /*1a3d0*/  LDSM.16.MT88.4 R104, [R198+0x10000] ;  /* 0x01000000c668783b */ /* 0x000e640000004200 */
[--C-:B------:R-:W-:Y:S01]  /*1a3e0*/  FFMA.FTZ R181, R181, UR4, -R148.reuse ;  /* 0x00000004b5b57c23 */ /* 0x100fe20008010894 */
[C---:B---3--:R-:W-:Y:S06]  /*1a3f0*/  HMMA.16816.F32 R52, R128.reuse, R108, R52 ;  /* 0x0000006c8034723c */ /* 0x048fec0000001834 */
[----:B------:R-:W-:Y:S01]  /*1a400*/  MUFU.EX2 R224, R224 ;  /* 0x000000e000e07308 */ /* 0x000fe20000000800 */
[--C-:B------:R-:W-:Y:S01]  /*1a410*/  FFMA.FTZ R233, R233, UR4, -R148.reuse ;  /* 0x00000004e9e97c23 */ /* 0x100fe20008010894 */
[C---:B------:R-:W-:Y:S01]  /*1a420*/  HMMA.16816.F32 R56, R128.reuse, R110, R56 ;  /* 0x0000006e8038723c */ /* 0x040fe20000001838 */
[----:B------:R-:W-:Y:S02]  /*1a430*/  LDSM.16.MT88.4 R108, [R200+0xc800] ;  /* 0x00c80000c86c783b */ /* 0x000fe40000004200 */
[C---:B------:R-:W-:Y:S03]  /*1a440*/  FMUL.FTZ R88, R2.reuse, R88 ;  /* 0x0000005802587220 */ /* 0x040fe60000410000 */
[C---:B----4-:R-:W-:Y:S02]  /*1a450*/  HMMA.16816.F32 R60, R128.reuse, R100, R60 ;  /* 0x00000064803c723c */ /* 0x050fe4000000183c */
[----:B------:R2:W3:Y:S03]  /*1a460*/  MUFU.EX2 R177, R233 ;  /* 0x000000e900b17308 */ /* 0x0004e60000000800 */
[----:B------:R-:W-:Y:S01]  /*1a470*/  FMUL.FTZ R89, R2, R89 ;  /* 0x0000005902597220 */ /* 0x000fe20000410000 */
[C---:B------:R-:W-:Y:S01]  /*1a480*/  HMMA.16816.F32 R64, R128.reuse, R102, R64 ;  /* 0x000000668040723c */ /* 0x040fe20000001840 */
[----:B------:R-:W4:Y:S05]  /*1a490*/  LDSM.16.MT88.4 R100, [R197+0x10000] ;  /* 0x01000000c564783b */ /* 0x000f2a0000004200 */
[----:B------:R-:W5:Y:S01]  /*1a4a0*/  MUFU.EX2 R181, R181 ;  /* 0x000000b500b57308 */ /* 0x000f620000000800 */
[C---:B------:R-:W-:Y:S01]  /*1a4b0*/  FMUL.FTZ R90, R0.reuse, R90 ;  /* 0x0000005a005a7220 */ /* 0x040fe20000410000 */
[C---:B------:R-:W-:Y:S03]  /*1a4c0*/  HMMA.16816.F32 R68, R128.reuse, R112, R68 ;  /* 0x000000708044723c */ /* 0x040fe60000001844 */
[----:B------:R-:W-:Y:S03]  /*1a4d0*/  FMUL.FTZ R91, R0, R91 ;  /* 0x0000005b005b7220 */ /* 0x000fe60000410000 */
[C---:B------:R-:W-:Y:S01]  /*1a4e0*/  HMMA.16816.F32 R72, R128.reuse, R114, R72 ;  /* 0x000000728048723c */ /* 0x040fe20000001848 */
[----:B------:R-:W-:Y:S01]  /*1a4f0*/  LDSM.16.MT88.4 R112, [R198+0xc800] ;  /* 0x00c80000c670783b */ /* 0x000fe20000004200 */
[----:B------:R-:W-:Y:S03]  /*1a500*/  MUFU.EX2 R226, R226 ;  /* 0x000000e200e27308 */ /* 0x000fe60000000800 */
[--C-:B--2---:R-:W-:Y:S01]  /*1a510*/  FFMA.FTZ R233, R151, UR4, -R148.reuse ;  /* 0x0000000497e97c23 */ /* 0x104fe20008010894 */
[C---:B------:R-:W-:Y:S01]  /*1a520*/  FMUL.FTZ R92, R2.reuse, R92 ;  /* 0x0000005c025c7220 */ /* 0x040fe20000410000 */
[C---:B-1----:R-:W-:Y:S05]  /*1a530*/  HMMA.16816.F32 R76, R128.reuse, R104, R76 ;  /* 0x00000068804c723c */ /* 0x042fea000000184c */
[----:B------:R-:W-:Y:S01]  /*1a540*/  MUFU.EX2 R235, R235 ;  /* 0x000000eb00eb7308 */ /* 0x000fe20000000800 */
[----:B------:R-:W-:Y:S01]  /*1a550*/  FMUL.FTZ R93, R2, R93 ;  /* 0x0000005d025d7220 */ /* 0x000fe20000410000 */
[C---:B------:R-:W-:Y:S01]  /*1a560*/  FMUL.FTZ R94, R0.reuse, R94 ;  /* 0x0000005e005e7220 */ /* 0x040fe20000410000 */
[C---:B------:R-:W-:Y:S01]  /*1a570*/  HMMA.16816.F32 R80, R128.reuse, R106, R80 ;  /* 0x0000006a8050723c */ /* 0x040fe20000001850 */
[----:B------:R-:W1:Y:S02]  /*1a580*/  LDSM.16.MT88.4 R104, [R196+0x10000] ;  /* 0x01000000c468783b */ /* 0x000e640000004200 */
[----:B------:R-:W-:Y:S01]  /*1a590*/  FMUL.FTZ R95, R0, R95 ;  /* 0x0000005f005f7220 */ /* 0x000fe20000410000 */
[C---:B------:R-:W-:Y:S01]  /*1a5a0*/  FMUL.FTZ R96, R2.reuse, R96 ;  /* 0x0000006002607220 */ /* 0x040fe20000410000 */
[----:B------:R-:W-:Y:S01]  /*1a5b0*/  FMUL.FTZ R97, R2, R97 ;  /* 0x0000006102617220 */ /* 0x000fe20000410000 */
[C---:B------:R-:W-:Y:S01]  /*1a5c0*/  FMUL.FTZ R98, R0.reuse, R98 ;  /* 0x0000006200627220 */ /* 0x040fe20000410000 */
[----:B------:R-:W-:Y:S01]  /*1a5d0*/  MUFU.EX2 R233, R233 ;  /* 0x000000e900e97308 */ /* 0x000fe20000000800 */
[----:B------:R-:W-:Y:S03]  /*1a5e0*/  FMUL.FTZ R99, R0, R99 ;  /* 0x0000006300637220 */ /* 0x000fe60000410000 */
[----:B------:R-:W-:Y:S01]  /*1a5f0*/  FFMA.FTZ R180, R231, UR4, -R148 ;  /* 0x00000004e7b47c23 */ /* 0x000fe20008010894 */
[----:B------:R-:W-:Y:S01]  /*1a600*/  FFMA.FTZ R231, R155, UR4, -R144 ;  /* 0x000000049be77c23 */ /* 0x000fe20008010890 */
[--C-:B------:R-:W-:Y:S01]  /*1a610*/  FFMA.FTZ R225, R229, UR4, -R148.reuse ;  /* 0x00000004e5e17c23 */ /* 0x100fe20008010894 */
[----:B------:R-:W-:Y:S01]  /*1a620*/  LDSM.16.MT88.4 R152, [R197+0xf800] ;  /* 0x00f80000c598783b */ /* 0x000fe20000004200 */
[C---:B----4-:R-:W-:Y:S02]  /*1a630*/  HMMA.16816.F32 R84, R128.reuse, R100, R84 ;  /* 0x000000648054723c */ /* 0x050fe40000001854 */
[----:B------:R-:W-:Y:S01]  /*1a640*/  MUFU.EX2 R228, R228 ;  /* 0x000000e400e47308 */ /* 0x000fe20000000800 */
[--C-:B------:R-:W-:Y:S01]  /*1a650*/  FFMA.FTZ R229, R159, UR4, -R148.reuse ;  /* 0x000000049fe57c23 */ /* 0x100fe20008010894 */
[----:B------:R-:W-:Y:S01]  /*1a660*/  FFMA.FTZ R148, R145, UR4, -R148 ;  /* 0x0000000491947c23 */ /* 0x000fe20008010894 */
[----:B------:R-:W-:Y:S01]  /*1a670*/  FFMA.FTZ R175, R2, R223, R175 ;  /* 0x000000df02af7223 */ /* 0x000fe200000100af */
[C---:B------:R-:W-:Y:S01]  /*1a680*/  HMMA.16816.F32 R88, R128.reuse, R102, R88 ;  /* 0x000000668058723c */ /* 0x040fe20000001858 */
[----:B------:R-:W-:Y:S05]  /*1a690*/  LDSM.16.MT88.4 R144, [R200+0xf800] ;  /* 0x00f80000c890783b */ /* 0x000fea0000004200 */
[----:B------:R2:W-:Y:S01]  /*1a6a0*/  MUFU.EX2 R237, R148 ;  /* 0x0000009400ed7308 */ /* 0x0005e20000000800 */
[----:B---3--:R-:W-:Y:S01]  /*1a6b0*/  F2FP.F16.F32.PACK_AB R100, R177, R172 ;  /* 0x000000acb164723e */ /* 0x008fe200000000ff */
[----:B------:R-:W-:Y:S03]  /*1a6c0*/  FFMA.FTZ R173, R0, R221, R173 ;  /* 0x000000dd00ad7223 */ /* 0x000fe600000100ad */
[----:B------:R-:W-:Y:S01]  /*1a6d0*/  F2FP.F16.F32.PACK_AB R101, R179, R174 ;  /* 0x000000aeb365723e */ /* 0x000fe200000000ff */
[----:B------:R-:W-:Y:S01]  /*1a6e0*/  FADD.FTZ R175, R171, R175 ;  /* 0x000000afabaf7221 */ /* 0x000fe20000010000 */
[----:B------:R-:W-:Y:S01]  /*1a6f0*/  LDSM.16.MT88.4 R156, [R196+0xf800] ;  /* 0x00f80000c49c783b */ /* 0x000fe20000004200 */
[----:B-----5:R-:W-:Y:S02]  /*1a700*/  F2FP.F16.F32.PACK_AB R102, R181, R176 ;  /* 0x000000b0b566723e */ /* 0x020fe400000000ff */
[----:B------:R-:W-:Y:S01]  /*1a710*/  MUFU.EX2 R180, R180 ;  /* 0x000000b400b47308 */ /* 0x000fe20000000800 */
[----:B------:R-:W-:Y:S01]  /*1a720*/  F2FP.F16.F32.PACK_AB R103, R183, R178 ;  /* 0x000000b2b767723e */ /* 0x000fe200000000ff */
[----:B------:R-:W-:Y:S01]  /*1a730*/  FADD.FTZ R168, R168, R173 ;  /* 0x000000ada8a87221 */ /* 0x000fe20000010000 */
[----:B------:R-:W-:Y:S01]  /*1a740*/  IADD3 R0, R219, -0x1, RZ ;  /* 0xffffffffdb007810 */ /* 0x000fe20007ffe0ff */
[----:B------:R-:W-:Y:S02]  /*1a750*/  FADD.FTZ R170, R170, R175 ;  /* 0x000000afaaaa7221 */ /* 0x000fe40000010000 */
[----:B------:R-:W-:Y:S01]  /*1a760*/  FADD.FTZ R167, R167, R168 ;  /* 0x000000a8a7a77221 */ /* 0x000fe20000010000 */
[C---:B-1----:R-:W-:Y:S01]  /*1a770*/  HMMA.16816.F32 R92, R128.reuse, R104, R92 ;  /* 0x00000068805c723c */ /* 0x042fe2000000185c */
[----:B--2---:R-:W-:Y:S02]  /*1a780*/  LDSM.16.MT88.4 R148, [R198+0xf800] ;  /* 0x00f80000c694783b */ /* 0x004fe40000004200 */
[----:B------:R-:W1:Y:S01]  /*1a790*/  MUFU.EX2 R225, R225 ;  /* 0x000000e100e17308 */ /* 0x000e620000000800 */
[----:B------:R-:W-:Y:S01]  /*1a7a0*/  FADD.FTZ R169, R169, R170 ;  /* 0x000000aaa9a97221 */ /* 0x000fe20000010000 */
[----:B------:R-:W-:Y:S01]  /*1a7b0*/  FADD.FTZ R167, R166, R167 ;  /* 0x000000a7a6a77221 */ /* 0x000fe20000010000 */
[----:B------:R-:W-:Y:S01]  /*1a7c0*/  MOV R219, R0 ;  /* 0x0000000000db7202 */ /* 0x000fe20000000f00 */
[----:B------:R-:W-:Y:S02]  /*1a7d0*/  HMMA.16816.F32 R96, R128, R106, R96 ;  /* 0x0000006a8060723c */ /* 0x000fe40000001860 */
[----:B------:R-:W2:Y:S04]  /*1a7e0*/  LDSM.16.MT88.4 R104, [R196+0xe800] ;  /* 0x00e80000c468783b */ /* 0x000ea80000004200 */
[----:B------:R-:W3:Y:S01]  /*1a7f0*/  MUFU.EX2 R229, R229 ;  /* 0x000000e500e57308 */ /* 0x000ee20000000800 */
[----:B------:R-:W-:Y:S01]  /*1a800*/  FADD.FTZ R172, R172, R169 ;  /* 0x000000a9acac7221 */ /* 0x000fe20000010000 */
[C---:B------:R-:W-:Y:S02]  /*1a810*/  HMMA.16816.F32 R4, R100.reuse, R108, R4 ;  /* 0x0000006c6404723c */ /* 0x040fe40000001804 */
[----:B------:R-:W-:Y:S04]  /*1a820*/  LDSM.16.MT88.4 R128, [R196+0xd000] ;  /* 0x00d00000c480783b */ /* 0x000fe80000004200 */
[C---:B------:R-:W-:Y:S02]  /*1a830*/  HMMA.16816.F32 R8, R100.reuse, R110, R8 ;  /* 0x0000006e6408723c */ /* 0x040fe40000001808 */
[----:B------:R-:W4:Y:S03]  /*1a840*/  MUFU.EX2 R231, R231 ;  /* 0x000000e700e77308 */ /* 0x000f260000000800 */
[----:B------:R-:W-:Y:S01]  /*1a850*/  FADD.FTZ R174, R174, R167 ;  /* 0x000000a7aeae7221 */ /* 0x000fe20000010000 */
[C---:B------:R-:W-:Y:S01]  /*1a860*/  HMMA.16816.F32 R12, R100.reuse, R112, R12 ;  /* 0x00000070640c723c */ /* 0x040fe2000000180c */
[----:B------:R-:W5:Y:S05]  /*1a870*/  LDSM.16.MT88.4 R108, [R200+0x10800] ;  /* 0x01080000c86c783b */ /* 0x000f6a0000004200 */
[----:B------:R-:W-:Y:S01]  /*1a880*/  MUFU.EX2 R134, R134 ;  /* 0x0000008600867308 */ /* 0x000fe20000000800 */
[----:B------:R-:W-:Y:S01]  /*1a890*/  FADD.FTZ R177, R177, R172 ;  /* 0x000000acb1b17221 */ /* 0x000fe20000010000 */
[C---:B------:R-:W-:Y:S01]  /*1a8a0*/  HMMA.16816.F32 R16, R100.reuse, R114, R16 ;  /* 0x000000726410723c */ /* 0x040fe20000001810 */
[----:B------:R-:W3:Y:S07]  /*1a8b0*/  LDSM.16.MT88.4 R112, [R198+0x10800] ;  /* 0x01080000c670783b */ /* 0x000eee0000004200 */
[----:B------:R-:W4:Y:S01]  /*1a8c0*/  MUFU.EX2 R133, R133 ;  /* 0x0000008500857308 */ /* 0x000f220000000800 */
[C---:B------:R-:W-:Y:S03]  /*1a8d0*/  HMMA.16816.F32 R20, R100.reuse, R116, R20 ;  /* 0x000000746414723c */ /* 0x040fe60000001814 */
[----:B------:R-:W-:Y:S03]  /*1a8e0*/  FADD.FTZ R179, R179, R174 ;  /* 0x000000aeb3b37221 */ /* 0x000fe60000010000 */
[C---:B------:R-:W-:Y:S01]  /*1a8f0*/  HMMA.16816.F32 R24, R100.reuse, R118, R24 ;  /* 0x000000766418723c */ /* 0x040fe20000001818 */
[----:B------:R-:W4:Y:S04]  /*1a900*/  LDSM.16.MT88.4 R116, [R197+0x10800] ;  /* 0x01080000c574783b */ /* 0x000f280000004200 */
        /* <DEDUP_REMOVED lines=10> */
[----:B------:R-:W-:Y:S01]  /*1a9b0*/  MOV R0, R3 ;  /* 0x0000000300007202 */ /* 0x000fe20000000f00 */
        /* <DEDUP_REMOVED lines=9> */
[C---:B-----5:R-:W-:Y:S06]  /*1aa50*/  HMMA.16816.F32 R68, R100.reuse, R108, R68 ;  /* 0x0000006c6444723c */ /* 0x060fec0000001844 */
[C---:B------:R-:W-:Y:S05]  /*1aa60*/  HMMA.16816.F32 R72, R100.reuse, R110, R72 ;  /* 0x0000006e6448723c */ /* 0x040fea0000001848 */
[----:B-1----:R-:W-:Y:S01]  /*1aa70*/  F2FP.F16.F32.PACK_AB R108, R225, R180 ;  /* 0x000000b4e16c723e */ /* 0x002fe200000000ff */
[C---:B---3--:R-:W-:Y:S05]  /*1aa80*/  HMMA.16816.F32 R76, R100.reuse, R112, R76 ;  /* 0x00000070644c723c */ /* 0x048fea000000184c */
[----:B------:R-:W-:Y:S01]  /*1aa90*/  F2FP.F16.F32.PACK_AB R109, R227, R182 ;  /* 0x000000b6e36d723e */ /* 0x000fe200000000ff */
[C---:B------:R-:W-:Y:S01]  /*1aaa0*/  HMMA.16816.F32 R80, R100.reuse, R114, R80 ;  /* 0x000000726450723c */ /* 0x040fe20000001850 */
[----:B------:R-:W1:Y:S04]  /*1aab0*/  LDSM.16.MT88.4 R112, [R197+0xd000] ;  /* 0x00d00000c570783b */ /* 0x000e680000004200 */
[----:B------:R-:W-:Y:S01]  /*1aac0*/  F2FP.F16.F32.PACK_AB R110, R229, R220 ;  /* 0x000000dce56e723e */ /* 0x000fe200000000ff */
[C---:B----4-:R-:W-:Y:S05]  /*1aad0*/  HMMA.16816.F32 R84, R100.reuse, R116, R84 ;  /* 0x000000746454723c */ /* 0x050fea0000001854 */
        /* <DEDUP_REMOVED lines=88> */
.L_x_1308:
        /* <DEDUP_REMOVED lines=264> */
.L_x_1313:
[----:B------:R-:W1:Y:S01]  /*1c0e0*/  S2R R32, SR_CTAID.Z ;  /* 0x0000000000207919 */ /* 0x000e620000002700 */
[----:B------:R-:W1:Y:S01]  /*1c0f0*/  LDC R2, c[0x0][0x270] ;  /* 0x00009c00ff027b82 */ /* 0x000e620000000800 */
[----:B------:R-:W1:Y:S07]  /*1c100*/  S2R R17, SR_CTAID.Y ;  /* 0x0000000000117919 */ /* 0x000e6e0000002600 */
[----:B----4-:R-:W2:Y:S01]  /*1c110*/  LDC R6, c[0x0][0x2c4] ;  /* 0x0000b100ff067b82 */ /* 0x010ea20000000800 */
[----:B-1----:R-:W-:-:S04]  /*1c120*/  IMAD R3, R17, R2, R32 ;  /* 0x0000000211037224 */ /* 0x002fc800078e0220 */
[----:B--2---:R-:W-:-:S07]  /*1c130*/  IMAD R6, R3, R6, RZ ;  /* 0x0000000603067224 */ /* 0x004fce00078e02ff */
.L_x_1314:
        /* <DEDUP_REMOVED lines=30> */
.L_x_1316:
[----:B------:R-:W-:Y:S05]  /*1c320*/  BSYNC B0 ;  /* 0x0000000000007941 */ /* 0x000fea0003800000 */
.L_x_1315:
        /* <DEDUP_REMOVED lines=69> */
.L_x_1318:
[----:B------:R-:W-:Y:S05]  /*1c780*/  BSYNC B0 ;  /* 0x0000000000007941 */ /* 0x000fea0003800000 */
.L_x_1317:
        /* <DEDUP_REMOVED lines=23> */
.L_x_1320:
[----:B------:R-:W-:Y:S05]  /*1c900*/  BSYNC B0 ;  /* 0x0000000000007941 */ /* 0x000fea0003800000 */
.L_x_1319:
        /* <DEDUP_REMOVED lines=23> */
.L_x_1322:
[----:B------:R-:W-:Y:S05]  /*1ca80*/  BSYNC B0 ;  /* 0x0000000000007941 */ /* 0x000fea0003800000 */
.L_x_1321:
        /* <DEDUP_REMOVED lines=22> */
.L_x_1323:
        /* <DEDUP_REMOVED lines=9> */
.L_x_7451:


//--------------------- .text._ZN5flash24flash_fwd_splitkv_kernelI23Flash_fwd_kernel_traitsILi192ELi64ELi64ELi4ELb0ELb0EN7cutlass6half_tE19Flash_kernel_traitsILi192ELi64ELi64ELi4ES3_EELb0ELb0ELb0ELb0ELb0ELb0ELb1ELb0EEEvNS_16Flash_fwd_paramsE --------------------------
	.section	.text._ZN5flash24flash_fwd_splitkv_kernelI23Flash_fwd_kernel_traitsILi192ELi64ELi64ELi4ELb0ELb0EN7cutlass6half_tE19Flash_kernel_traitsILi192ELi64ELi64ELi4ES3_EELb0ELb0ELb0ELb0ELb0ELb0ELb1ELb0EEEvNS_16Flash_fwd_paramsE,"ax",@progbits
	.align	128
        .global         _ZN5flash24flash_fwd_splitkv_kernelI23Flash_fwd_kernel_traitsILi192ELi64ELi64ELi4ELb0ELb0EN7cutlass6half_tE19Flash_kernel_traitsILi192ELi64ELi64ELi4ES3_EELb0ELb0ELb0ELb0ELb0ELb0ELb1ELb0EEEvNS_16Flash_fwd_paramsE
        .type           _ZN5flash24flash_fwd_splitkv_kernelI23Flash_fwd_kernel_traitsILi192ELi64ELi64ELi4ELb0ELb0EN7cutlass6half_tE19Flash_kernel_traitsILi192ELi64ELi64ELi4ES3_EELb0ELb0ELb0ELb0ELb0ELb0ELb1ELb0EEEvNS_16Flash_fwd_paramsE,@function
        .size           _ZN5flash24flash_fwd_splitkv_kernelI23Flash_fwd_kernel_traitsILi192ELi64ELi64ELi4ELb0ELb0EN7cutlass6half_tE19Flash_kernel_traitsILi192ELi64ELi64ELi4ES3_EELb0ELb0ELb0ELb0ELb0ELb0ELb1ELb0EEEvNS_16Flash_fwd_paramsE,(.L_x_7452 - _ZN5flash24flash_fwd_splitkv_kernelI23Flash_fwd_kernel_traitsILi192ELi64ELi64ELi4ELb0ELb0EN7cutlass6half_tE19Flash_kernel_traitsILi192ELi64ELi64ELi4ES3_EELb0ELb0ELb0ELb0ELb0ELb0ELb1ELb0EEEvNS_16Flash_fwd_paramsE)
        .other          _ZN5flash24flash_fwd_splitkv_kernelI23Flash_fwd_kernel_traitsILi192ELi64ELi64ELi4ELb0ELb0EN7cutlass6half_tE19Flash_kernel_traitsILi192ELi64ELi64ELi4ES3_EELb0ELb0ELb0ELb0ELb0ELb0ELb1ELb0EEEvNS_16Flash_fwd_paramsE,@"STO_CUDA_ENTRY STV_DEFAULT"
_ZN5flash24flash_fwd_splitkv_kernelI23Flash_fwd_kernel_traitsILi192ELi64ELi64ELi4ELb0ELb0EN7cutlass6half_tE19Flash_kernel_traitsILi192ELi64ELi64ELi4ES3_EELb0ELb0ELb0ELb0ELb0ELb0ELb1ELb0EEEvNS_16Flash_fwd_paramsE:
.text._ZN5flash24flash_fwd_splitkv_kernelI23Flash_fwd_kernel_traitsILi192ELi64ELi64ELi4ELb0ELb0EN7cutlass6half_tE19Flash_kernel_traitsILi192ELi64ELi64ELi4ES3_EELb0ELb0ELb0ELb0ELb0ELb0ELb1ELb0EEEvNS_16Flash_fwd_paramsE:
[----:B------:R-:W-:Y:S08]  /*0000*/  LDC R1, c[0x0][0x28] ;  /* 0x00000a00ff017b82 */ /* 0x000ff00000000800 */
[----:B------:R-:W1:Y:S01]  /*0010*/  LDC R5, c[0x0][0x270] ;  /* 0x00009c00ff057b82 */ /* 0x000e620000000800 */
[----:B------:R-:W-:Y:S01]  /*0020*/  MOV R2, RZ ;  /* 0x000000ff00027202 */ /* 0x000fe20000000f00 */
[----:B------:R-:W-:Y:S01]  /*0030*/  ULDC.64 UR4, c[0x0][0x2f0] ;  /* 0x0000bc0000047ab9 */ /* 0x000fe20000000a00 */
[----:B------:R-:W-:Y:S01]  /*0040*/  ULDC.64 UR8, c[0x0][0x208] ;  /* 0x0000820000087ab9 */ /* 0x000fe20000000a00 */
[----:B------:R-:W-:-:S04]  /*0050*/  ISETP.NE.U32.AND P1, PT, RZ, UR4, PT ;  /* 0x00000004ff007c0c */ /* 0x000fc8000bf25070 */
[----:B------:R-:W2:Y:S01]  /*0060*/  S2UR UR6, SR_CTAID.Z ;  /* 0x00000000000679c3 */ /* 0x000ea20000002700 */
[----:B------:R-:W-:-:S07]  /*0070*/  ISETP.NE.AND.EX P1, PT, RZ, UR5, PT, P1 ;  /* 0x00000005ff007c0c */ /* 0x000fce000bf25310 */
[----:B------:R-:W3:Y:S01]  /*0080*/  LDC.64 R8, c[0x0][0x2f8] ;  /* 0x0000be00ff087b82 */ /* 0x000ee20000000a00 */
[----:B-1----:R-:W1:Y:S01]  /*0090*/  I2F.U32.RP R6, R5 ;  /* 0x0000000500067306 */ /* 0x002e620000209000 */
[----:B------:R-:W-:-:S07]  /*00a0*/  ISETP.NE.U32.AND P2, PT, R5, RZ, PT ;  /* 0x000000ff0500720c */ /* 0x000fce0003f45070 */
[----:B-1----:R-:W1:Y:S02]  /*00b0*/  MUFU.RCP R4, R6 ;  /* 0x0000000600047308 */ /* 0x002e640000001000 */
[----:B-1----:R-:W-:-:S06]  /*00c0*/  VIADD R4, R4, 0xffffffe ;  /* 0x0ffffffe04047836 */ /* 0x002fcc0000000000 */
[----:B------:R-:W1:Y:S02]  /*00d0*/  F2I.FTZ.U32.TRUNC.NTZ R3, R4 ;  /* 0x0000000400037305 */ /* 0x000e64000021f000 */
[----:B-1----:R-:W-:Y:S01]  /*00e0*/  IMAD.MOV R0, RZ, RZ, -R3 ;  /* 0x000000ffff007224 */ /* 0x002fe200078e0a03 */
[----:B------:R-:W1:Y:S03]  /*00f0*/  LDC.U8 R4, c[0x0][0x3c2] ;  /* 0x0000f080ff047b82 */ /* 0x000e660000000000 */
[----:B------:R-:W-:-:S04]  /*0100*/  IMAD R7, R0, R5, RZ ;  /* 0x0000000500077224 */ /* 0x000fc800078e02ff */
[----:B------:R-:W-:Y:S02]  /*0110*/  IMAD.HI.U32 R7, R3, R7, R2 ;  /* 0x0000000703077227 */ /* 0x000fe400078e0002 */
[----:B------:R-:W4:Y:S04]  /*0120*/  LDC.64 R2, c[0x0][0x300] ;  /* 0x0000c000ff027b82 */ /* 0x000f280000000a00 */
[----:B--2---:R-:W-:-:S04]  /*0130*/  IMAD.HI.U32 R207, R7, UR6, RZ ;  /* 0x0000000607cf7c27 */ /* 0x004fc8000f8e00ff */
[----:B------:R-:W-:Y:S01]  /*0140*/  IMAD.MOV R0, RZ, RZ, -R207 ;  /* 0x000000ffff007224 */ /* 0x000fe200078e0acf */
[----:B------:R-:W2:Y:S03]  /*0150*/  LDC.64 R6, c[0x0][0x2f0] ;  /* 0x0000bc00ff067b82 */ /* 0x000ea60000000a00 */
[----:B------:R-:W-:-:S05]  /*0160*/  IMAD R0, R5, R0, UR6 ;  /* 0x0000000605007e24 */ /* 0x000fca000f8e0200 */
[----:B------:R-:W-:Y:S02]  /*0170*/  ISETP.GE.U32.AND P4, PT, R0, R5, PT ;  /* 0x000000050000720c */ /* 0x000fe40003f86070 */
[----:B----4-:R-:W-:-:S04]  /*0180*/  ISETP.NE.U32.AND P0, PT, R2, RZ, PT ;  /* 0x000000ff0200720c */ /* 0x010fc80003f05070 */
[----:B------:R-:W-:-:S07]  /*0190*/  ISETP.NE.AND.EX P0, PT, R3, RZ, PT, P0 ;  /* 0x000000ff0300720c */ /* 0x000fce0003f05300 */
[----:B------:R-:W-:Y:S01]  /*01a0*/  @P4 IMAD.IADD R0, R0, 0x1, -R5 ;  /* 0x0000000100004824 */ /* 0x000fe200078e0a05 */
[----:B------:R-:W-:Y:S01]  /*01b0*/  @P4 IADD3 R207, R207, 0x1, RZ ;  /* 0x00000001cfcf4810 */ /* 0x000fe20007ffe0ff */
[----:B------:R-:W4:Y:S03]  /*01c0*/  LDC.64 R2, c[0x0][0x2f8] ;  /* 0x0000be00ff027b82 */ /* 0x000f260000000a00 */
[----:B------:R-:W-:Y:S02]  /*01d0*/  ISETP.GE.U32.AND P3, PT, R0, R5, PT ;  /* 0x000000050000720c */ /* 0x000fe40003f66070 */
[----:B------:R-:W-:-:S11]  /*01e0*/  MOV R0, 0xffffffff ;  /* 0xffffffff00007802 */ /* 0x000fd60000000f00 */
[----:B------:R-:W-:Y:S01]  /*01f0*/  @P3 VIADD R207, R207, 0x1 ;  /* 0x00000001cfcf3836 */ /* 0x000fe20000000000 */
[----:B------:R-:W-:-:S05]  /*0200*/  @!P2 LOP3.LUT R207, RZ, R5, RZ, 0x33, !PT ;  /* 0x00000005ffcfa212 */ /* 0x000fca00078e33ff */
[C---:B--2---:R-:W-:Y:S01]  /*0210*/  IMAD.WIDE R14, R207.reuse, 0x4, R6 ;  /* 0x00000004cf0e7825 */ /* 0x044fe200078e0206 */
[----:B-1----:R-:W-:Y:S01]  /*0220*/  ISETP.NE.AND P3, PT, R4, RZ, PT ;  /* 0x000000ff0400720c */ /* 0x002fe20003f65270 */
[----:B------:R-:W1:Y:S03]  /*0230*/  @P0 LDC.64 R6, c[0x0][0x300] ;  /* 0x0000c000ff060b82 */ /* 0x000e660000000a00 */
[----:B------:R-:W2:Y:S04]  /*0240*/  @P1 LDG.E R0, desc[UR8][R14.64] ;  /* 0x000000080e001981 */ /* 0x000ea8000c1e1900 */
[----:B------:R-:W2:Y:S01]  /*0250*/  @P1 LDG.E R199, desc[UR8][R14.64+0x4] ;  /* 0x000004080ec71981 */ /* 0x000ea2000c1e1900 */
[----:B----4-:R-:W-:Y:S01]  /*0260*/  ISETP.EQ.U32.AND P2, PT, R2, RZ, PT ;  /* 0x000000ff0200720c */ /* 0x010fe20003f42070 */
[----:B---3--:R-:W-:Y:S01]  /*0270*/  IMAD.WIDE R8, R207, 0x4, R8 ;  /* 0x00000004cf087825 */ /* 0x008fe200078e0208 */
[----:B------:R-:W-:-:S02]  /*0280*/  MOV R12, 0xffffffff ;  /* 0xffffffff000c7802 */ /* 0x000fc40000000f00 */
[----:B------:R-:W-:Y:S01]  /*0290*/  ISETP.EQ.OR.EX P2, PT, R3, RZ, !P3, P2 ;  /* 0x000000ff0300720c */ /* 0x000fe20005f42720 */
[----:B------:R-:W-:Y:S01]  /*02a0*/  IMAD.MOV.U32 R11, RZ, RZ, RZ ;  /* 0x000000ffff0b7224 */ /* 0x000fe200078e00ff */
[----:B------:R-:W3:Y:S01]  /*02b0*/  S2R R33, SR_CTAID.X ;  /* 0x0000000000217919 */ /* 0x000ee20000002500 */
[----:B------:R-:W4:Y:S01]  /*02c0*/  S2R R4, SR_CTAID.Y ;  /* 0x0000000000047919 */ /* 0x000f220000002600 */
[----:B-1----:R-:W-:-:S09]  /*02d0*/  @P0 IMAD.WIDE R6, R207, 0x4, R6 ;  /* 0x00000004cf060825 */ /* 0x002fd200078e0206 */
[----:B------:R1:W5:Y:S04]  /*02e0*/  @!P2 LDG.E R12, desc[UR8][R8.64] ;  /* 0x00000008080ca981 */ /* 0x000368000c1e1900 */
[----:B------:R1:W5:Y:S01]  /*02f0*/  @P0 LDG.E R11, desc[UR8][R6.64] ;  /* 0x00000008060b0981 */ /* 0x000362000c1e1900 */
[----:B------:R-:W-:Y:S01]  /*0300*/  ISETP.NE.U32.AND P0, PT, R2, RZ, PT ;  /* 0x000000ff0200720c */ /* 0x000fe20003f05070 */
[----:B------:R-:W1:Y:S03]  /*0310*/  S2R R82, SR_TID.X ;  /* 0x0000000000527919 */ /* 0x000e660000002100 */
[----:B------:R-:W-:Y:S02]  /*0320*/  ISETP.NE.AND.EX P0, PT, R3, RZ, PT, P0 ;  /* 0x000000ff0300720c */ /* 0x000fe40003f05300 */
[----:B------:R-:W-:-:S05]  /*0330*/  IADD3 R28, -R207, RZ, RZ ;  /* 0x000000ffcf1c7210 */ /* 0x000fca0007ffe1ff */
[----:B------:R-:W-:Y:S02]  /*0340*/  IMAD R28, R5, R28, UR6 ;  /* 0x00000006051c7e24 */ /* 0x000fe4000f8e021c */
[----:B--2---:R-:W-:-:S06]  /*0350*/  @P1 IMAD.IADD R199, R199, 0x1, -R0 ;  /* 0x00000001c7c71824 */ /* 0x004fcc00078e0a00 */
[----:B------:R-:W2:Y:S01]  /*0360*/  @!P1 LDC R199, c[0x0][0x2c4] ;  /* 0x0000b100ffc79b82 */ /* 0x000ea20000000800 */
[----:B-1-34-:R-:W-:Y:S05]  /*0370*/  @!P0 BRA `(.L_x_1324) ;  /* 0x0000000000108947 */ /* 0x01afea0003800000 */
[----:B------:R-:W3:Y:S02]  /*0380*/  @P3 LDG.E R3, desc[UR8][R8.64+0x4] ;  /* 0x0000040808033981 */ /* 0x000ee4000c1e1900 */
[----:B---3-5:R-:W-:-:S06]  /*0390*/  @P3 IADD3 R6, R3, -R12, RZ ;  /* 0x8000000c03063210 */ /* 0x028fcc0007ffe0ff */
[----:B------:R3:W5:Y:S01]  /*03a0*/  @!P3 LDG.E R6, desc[UR8][R8.64] ;  /* 0x000000080806b981 */ /* 0x000762000c1e1900 */
[----:B------:R-:W-:Y:S05]  /*03b0*/  BRA `(.L_x_1325) ;  /* 0x0000000000047947 */ /* 0x000fea0003800000 */
.L_x_1324:
[----:B------:R-:W1:Y:S02]  /*03c0*/  LDC R6, c[0x0][0x2c8] ;  /* 0x0000b200ff067b82 */ /* 0x000e640000000800 */
.L_x_1325:
[----:B------:R-:W4:Y:S02]  /*03d0*/  LDC.64 R2, c[0x0][0x308] ;  /* 0x0000c200ff027b82 */ /* 0x000f240000000a00 */
[----:B----4-:R-:W-:-:S04]  /*03e0*/  ISETP.NE.U32.AND P3, PT, R2, RZ, PT ;  /* 0x000000ff0200720c */ /* 0x010fc80003f65070 */
[----:B------:R-:W-:-:S13]  /*03f0*/  ISETP.NE.AND.EX P3, PT, R3, RZ, PT, P3 ;  /* 0x000000ff0300720c */ /* 0x000fda0003f65330 */
[----:B------:R-:W4:Y:S02]  /*0400*/  @P3 LDC.64 R2, c[0x0][0x308] ;  /* 0x0000c200ff023b82 */ /* 0x000f240000000a00 */
[----:B----4-:R-:W-:-:S05]  /*0410*/  @P3 IMAD.WIDE R2, R207, 0x4, R2 ;  /* 0x00000004cf023825 */ /* 0x010fca00078e0202 */
[----:B------:R4:W5:Y:S01]  /*0420*/  @P3 LDG.E R84, desc[UR8][R2.64] ;  /* 0x0000000802543981 */ /* 0x000962000c1e1900 */
[----:B---3--:R-:W-:-:S05]  /*0430*/  IMAD.SHL.U32 R8, R33, 0x40, RZ ;  /* 0x0000004021087824 */ /* 0x008fca00078e00ff */
[----:B--2---:R-:W-:-:S13]  /*0440*/  ISETP.GT.AND P0, PT, R199, R8, PT ;  /* 0x00000008c700720c */ /* 0x004fda0003f04270 */
[----:B------:R-:W-:Y:S05]  /*0450*/  @!P0 EXIT ;  /* 0x000000000000894d */ /* 0x000fea0003800000 */
[----:B------:R-:W2:Y:S01]  /*0460*/  LDC R9, c[0x0][0x10] ;  /* 0x00000400ff097b82 */ /* 0x000ea20000000800 */
[----:B-----5:R-:W-:-:S07]  /*0470*/  @P3 IMAD.IADD R84, R84, 0x1, -R11 ;  /* 0x0000000154543824 */ /* 0x020fce00078e0a0b */
[----:B----4-:R-:W3:Y:S01]  /*0480*/  LDC R3, c[0x0][0x2c8] ;  /* 0x0000b200ff037b82 */ /* 0x010ee20000000800 */
[----:B--2---:R-:W-:-:S04]  /*0490*/  IABS R13, R9 ;  /* 0x00000009000d7213 */ /* 0x004fc80000000000 */
[----:B------:R-:W2:Y:S01]  /*04a0*/  I2F.RP R7, R13 ;  /* 0x0000000d00077306 */ /* 0x000ea20000209400 */
[----:B---3--:R-:W-:-:S05]  /*04b0*/  VIADD R3, R3, 0x3f ;  /* 0x0000003f03037836 */ /* 0x008fca0000000000 */
[----:B------:R-:W-:-:S04]  /*04c0*/  SHF.R.S32.HI R16, RZ, 0x1f, R3 ;  /* 0x0000001fff107819 */ /* 0x000fc80000011403 */
[----:B------:R-:W-:Y:S01]  /*04d0*/  LEA.HI R16, R16, R3, RZ, 0x6 ;  /* 0x0000000310107211 */ /* 0x000fe200078f30ff */
[----:B--2---:R-:W2:Y:S03]  /*04e0*/  MUFU.RCP R14, R7 ;  /* 0x00000007000e7308 */ /* 0x004ea60000001000 */
[----:B------:R-:W-:-:S05]  /*04f0*/  LEA.HI.SX32 R16, R16, R9, 0x1a ;  /* 0x0000000910107211 */ /* 0x000fca00078fd2ff */
[----:B------:R-:W-:-:S05]  /*0500*/  VIADD R16, R16, 0xffffffff ;  /* 0xffffffff10107836 */ /* 0x000fca0000000000 */
[----:B------:R-:W-:Y:S02]  /*0510*/  IABS R3, R16 ;  /* 0x0000001000037213 */ /* 0x000fe40000000000 */
[----:B------:R-:W-:Y:S01]  /*0520*/  LOP3.LUT R16, R16, R9, RZ, 0x3c, !PT ;  /* 0x0000000910107212 */ /* 0x000fe200078e3cff */
[----:B--2---:R-:W-:-:S03]  /*0530*/  VIADD R14, R14, 0xffffffe ;  /* 0x0ffffffe0e0e7836 */ /* 0x004fc60000000000 */
[----:B------:R-:W-:Y:S01]  /*0540*/  ISETP.GE.AND P0, PT, R16, RZ, PT ;  /* 0x000000ff1000720c */ /* 0x000fe20003f06270 */
[----:B------:R-:W2:Y:S02]  /*0550*/  F2I.FTZ.U32.TRUNC.NTZ R15, R14 ;  /* 0x0000000e000f7305 */ /* 0x000ea4000021f000 */
[----:B--2---:R-:W-:Y:S02]  /*0560*/  IMAD.MOV R2, RZ, RZ, -R15 ;  /* 0x000000ffff027224 */ /* 0x004fe400078e0a0f */
[----:B------:R-:W-:Y:S02]  /*0570*/  IMAD.MOV.U32 R14, RZ, RZ, RZ ;  /* 0x000000ffff0e7224 */ /* 0x000fe400078e00ff */
[----:B------:R-:W-:Y:S01]  /*0580*/  IMAD R7, R2, R13, RZ ;  /* 0x0000000d02077224 */ /* 0x000fe200078e02ff */
[----:B------:R-:W-:-:S03]  /*0590*/  IABS R2, R9 ;  /* 0x0000000900027213 */ /* 0x000fc60000000000 */
[----:B------:R-:W-:-:S04]  /*05a0*/  IMAD.HI.U32 R7, R15, R7, R14 ;  /* 0x000000070f077227 */ /* 0x000fc800078e000e */
[----:B------:R-:W-:Y:S02]  /*05b0*/  IMAD.MOV R2, RZ, RZ, -R2 ;  /* 0x000000ffff027224 */ /* 0x000fe400078e0a02 */
[----:B------:R-:W-:Y:S02]  /*05c0*/  IMAD.HI.U32 R10, R7, R3, RZ ;  /* 0x00000003070a7227 */ /* 0x000fe400078e00ff */
[----:B------:R-:W2:Y:S02]  /*05d0*/  @!P3 LDC R7, c[0x0][0x2cc] ;  /* 0x0000b300ff07bb82 */ /* 0x000ea40000000800 */
[----:B------:R-:W-:-:S05]  /*05e0*/  IMAD R14, R10, R2, R3 ;  /* 0x000000020a0e7224 */ /* 0x000fca00078e0203 */
[----:B------:R-:W-:Y:S01]  /*05f0*/  ISETP.GT.U32.AND P1, PT, R13, R14, PT ;  /* 0x0000000e0d00720c */ /* 0x000fe20003f24070 */
[----:B------:R-:W3:-:S12]  /*0600*/  @!P3 LDC.64 R2, c[0x0][0x318] ;  /* 0x0000c600ff02bb82 */ /* 0x000ed80000000a00 */
[----:B------:R-:W-:Y:S02]  /*0610*/  @!P1 IMAD.IADD R14, R14, 0x1, -R13 ;  /* 0x000000010e0e9824 */ /* 0x000fe400078e0a0d */
[----:B------:R-:W-:Y:S01]  /*0620*/  @!P1 VIADD R10, R10, 0x1 ;  /* 0x000000010a0a9836 */ /* 0x000fe20000000000 */
[----:B------:R-:W-:Y:S02]  /*0630*/  ISETP.NE.AND P1, PT, R9, RZ, PT ;  /* 0x000000ff0900720c */ /* 0x000fe40003f25270 */
[----:B------:R-:W-:Y:S02]  /*0640*/  ISETP.GE.U32.AND P4, PT, R14, R13, PT ;  /* 0x0000000d0e00720c */ /* 0x000fe40003f86070 */
[----:B---3--:R-:W-:-:S04]  /*0650*/  @!P3 ISETP.NE.U32.AND P2, PT, R2, RZ, PT ;  /* 0x000000ff0200b20c */ /* 0x008fc80003f45070 */
[----:B------:R-:W-:-:S07]  /*0660*/  @!P3 ISETP.NE.AND.EX P2, PT, R3, RZ, PT, P2 ;  /* 0x000000ff0300b20c */ /* 0x000fce0003f45320 */
[----:B------:R-:W-:Y:S01]  /*0670*/  @P4 VIADD R10, R10, 0x1 ;  /* 0x000000010a0a4836 */ /* 0x000fe20000000000 */
[----:B--2---:R-:W-:-:S03]  /*0680*/  @!P3 SEL R7, R7, RZ, P2 ;  /* 0x000000ff0707b207 */ /* 0x004fc60001000000 */
[----:B------:R-:W-:Y:S01]  /*0690*/  @!P0 IMAD.MOV R10, RZ, RZ, -R10 ;  /* 0x000000ffff0a8224 */ /* 0x000fe200078e0a0a */
[----:B------:R-:W-:Y:S02]  /*06a0*/  @!P1 LOP3.LUT R10, RZ, R9, RZ, 0x33, !PT ;  /* 0x00000009ff0a9212 */ /* 0x000fe400078e33ff */
[----:B-1----:R-:W-:-:S03]  /*06b0*/  @!P3 IADD3 R84, R7, R6, -R11 ;  /* 0x000000060754b210 */ /* 0x002fc60007ffe80b */
[----:B------:R-:W-:Y:S02]  /*06c0*/  IMAD R200, R10, R4, RZ ;  /* 0x000000040ac87224 */ /* 0x000fe400078e02ff */
[----:B------:R-:W-:-:S05]  /*06d0*/  VIADD R3, R84, 0x3f ;  /* 0x0000003f54037836 */ /* 0x000fca0000000000 */
[----:B------:R-:W-:-:S04]  /*06e0*/  SHF.R.S32.HI R2, RZ, 0x1f, R3 ;  /* 0x0000001fff027819 */ /* 0x000fc80000011403 */
[----:B------:R-:W-:-:S04]  /*06f0*/  LEA.HI R2, R2, R3, RZ, 0x6 ;  /* 0x0000000302027211 */ /* 0x000fc800078f30ff */
[----:B------:R-:W-:-:S04]  /*0700*/  SHF.R.S32.HI R133, RZ, 0x6, R2 ;  /* 0x00000006ff857819 */ /* 0x000fc80000011402 */
[----:B------:R-:W-:-:S04]  /*0710*/  VIADDMNMX R133, R200, R10, R133, PT ;  /* 0x0000000ac8857246 */ /* 0x000fc80003800185 */
[----:B------:R-:W-:-:S13]  /*0720*/  ISETP.GE.AND P0, PT, R200, R133, PT ;  /* 0x00000085c800720c */ /* 0x000fda0003f06270 */
[----:B------:R-:W-:Y:S05]  /*0730*/  @!P0 BRA `(.L_x_1326) ;  /* 0x0000000800588947 */ /* 0x000fea0003800000 */
[----:B------:R-:W1:Y:S01]  /*0740*/  LDC.64 R2, c[0x0][0x2c0] ;  /* 0x0000b000ff027b82 */ /* 0x000e620000000a00 */
[----:B------:R-:W-:Y:S01]  /*0750*/  SHF.R.S32.HI R7, RZ, 0x1f, R82 ;  /* 0x0000001fff077819 */ /* 0x000fe20000011452 */
[----:B------:R-:W-:Y:S01]  /*0760*/  ULDC UR4, c[0x0][0x2dc] ;  /* 0x0000b70000047ab9 */ /* 0x000fe20000000800 */
[----:B------:R-:W-:Y:S02]  /*0770*/  BSSY B0, `(.L_x_1327) ;  /* 0x0000029000007945 */ /* 0x000fe40003800000 */
[----:B------:R-:W-:-:S04]  /*0780*/  LEA.HI R6, R7, R82, RZ, 0x4 ;  /* 0x0000005207067211 */ /* 0x000fc800078f20ff */
[----:B------:R-:W-:-:S05]  /*0790*/  LOP3.LUT R7, R6, 0xfffffff0, RZ, 0xc0, !PT ;  /* 0xfffffff006077812 */ /* 0x000fca00078ec0ff */
[----:B------:R-:W-:-:S05]  /*07a0*/  IMAD.IADD R82, R82, 0x1, -R7 ;  /* 0x0000000152527824 */ /* 0x000fca00078e0a07 */
[----:B------:R-:W-:Y:S01]  /*07b0*/  ISETP.NE.AND P6, PT, R82, RZ, PT ;  /* 0x000000ff5200720c */ /* 0x000fe20003fc5270 */
[----:B-1----:R-:W-:-:S04]  /*07c0*/  IMAD R2, R4, R2, R207 ;  /* 0x0000000204027224 */ /* 0x002fc800078e02cf */
[----:B------:R-:W-:Y:S01]  /*07d0*/  IMAD R0, R2, R5, R28 ;  /* 0x0000000502007224 */ /* 0x000fe200078e021c */
[----:B------:R-:W-:Y:S01]  /*07e0*/  SHF.R.S32.HI R5, RZ, 0x4, R6 ;  /* 0x00000004ff057819 */ /* 0x000fe20000011406 */
[----:B------:R-:W-:Y:S02]  /*07f0*/  IMAD.SHL.U32 R2, R82, 0x4, RZ ;  /* 0x0000000452027824 */ /* 0x000fe400078e00ff */
[--C-:B------:R-:W-:Y:S02]  /*0800*/  IMAD R0, R0, R3, R8.reuse ;  /* 0x0000000300007224 */ /* 0x100fe400078e0208 */
[----:B------:R-:W-:Y:S01]  /*0810*/  IMAD.IADD R8, R199, 0x1, -R8 ;  /* 0x00000001c7087824 */ /* 0x000fe200078e0a08 */
[--C-:B------:R-:W-:Y:S01]  /*0820*/  SHF.R.S32.HI R3, RZ, 0x1f, R2.reuse ;  /* 0x0000001fff037819 */ /* 0x100fe20000011402 */
[----:B------:R-:W-:Y:S01]  /*0830*/  IMAD R7, R0, UR4, RZ ;  /* 0x0000000400077c24 */ /* 0x000fe2000f8e02ff */
[----:B------:R-:W-:Y:S01]  /*0840*/  ULDC.64 UR4, c[0x0][0x288] ;  /* 0x0000a20000047ab9 */ /* 0x000fe20000000a00 */
[C---:B------:R-:W-:Y:S01]  /*0850*/  VIADD R19, R5.reuse, 0x8 ;  /* 0x0000000805137836 */ /* 0x040fe20000000000 */
[C---:B------:R-:W-:Y:S01]  /*0860*/  ISETP.GE.AND P2, PT, R5.reuse, R8, PT ;  /* 0x000000080500720c */ /* 0x040fe20003f46270 */
[----:B------:R-:W-:-:S03]  /*0870*/  IMAD.WIDE R10, R5, 0xc0, R2 ;  /* 0x000000c0050a7825 */ /* 0x000fc600078e0202 */
[----:B------:R-:W-:Y:S01]  /*0880*/  ISETP.GE.AND P4, PT, R19, R8, PT ;  /* 0x000000081300720c */ /* 0x000fe20003f86270 */
[----:B------:R-:W-:Y:S01]  /*0890*/  VIADD R17, R5, 0x10 ;  /* 0x0000001005117836 */ /* 0x000fe20000000000 */
[----:B------:R-:W-:Y:S01]  /*08a0*/  IADD3 R4, P0, R7, R10, RZ ;  /* 0x0000000a07047210 */ /* 0x000fe20007f1e0ff */
[C---:B------:R-:W-:Y:S02]  /*08b0*/  VIADD R15, R5.reuse, 0x18 ;  /* 0x00000018050f7836 */ /* 0x040fe40000000000 */
[----:B------:R-:W-:Y:S01]  /*08c0*/  VIADD R13, R5, 0x20 ;  /* 0x00000020050d7836 */ /* 0x000fe20000000000 */
[----:B------:R-:W-:Y:S01]  /*08d0*/  LEA.HI.X.SX32 R7, R7, R11, 0x1, P0 ;  /* 0x0000000b07077211 */ /* 0x000fe200000f0eff */
[C---:B------:R-:W-:Y:S01]  /*08e0*/  VIADD R11, R5.reuse, 0x28 ;  /* 0x00000028050b7836 */ /* 0x040fe20000000000 */
[----:B------:R-:W-:Y:S01]  /*08f0*/  LEA R20, P0, R4, UR4, 0x2 ;  /* 0x0000000404147c11 */ /* 0x000fe2000f8010ff */
[----:B------:R-:W-:Y:S01]  /*0900*/  VIADD R9, R5, 0x30 ;  /* 0x0000003005097836 */ /* 0x000fe20000000000 */
[-C--:B------:R-:W-:Y:S01]  /*0910*/  ISETP.GE.AND P3, PT, R17, R8.reuse, PT ;  /* 0x000000081100720c */ /* 0x080fe20003f66270 */
[----:B------:R-:W-:Y:S01]  /*0920*/  VIADD R10, R2, 0x40 ;  /* 0x00000040020a7836 */ /* 0x000fe20000000000 */
[----:B------:R-:W-:Y:S01]  /*0930*/  LEA.HI.X R21, R4, UR5, R7, 0x2, P0 ;  /* 0x0000000504157c11 */ /* 0x000fe200080f1407 */
[----:B------:R-:W-:Y:S01]  /*0940*/  VIADD R6, R2, 0x80 ;  /* 0x0000008002067836 */ /* 0x000fe20000000000 */
[----:B------:R-:W-:-:S02]  /*0950*/  ISETP.GE.AND P5, PT, R15, R8, PT ;  /* 0x000000080f00720c */ /* 0x000fc40003fa6270 */
[-C--:B------:R-:W-:Y:S02]  /*0960*/  ISETP.GE.AND P0, PT, R13, R8.reuse, PT ;  /* 0x000000080d00720c */ /* 0x080fe40003f06270 */
[----:B------:R-:W-:Y:S01]  /*0970*/  ISETP.GE.AND P1, PT, R11, R8, PT ;  /* 0x000000080b00720c */ /* 0x000fe20003f26270 */
[----:B------:R-:W-:-:S12]  /*0980*/  @P2 BRA `(.L_x_1328) ;  /* 0x00000000001c2947 */ /* 0x000fd80003800000 */
[----:B------:R-:W-:Y:S02]  /*0990*/  ULDC UR4, c[0x0][0x2d0] ;  /* 0x0000b40000047ab9 */ /* 0x000fe40000000800 */
[----:B------:R-:W-:-:S13]  /*09a0*/  ISETP.GE.AND P2, PT, R2, UR4, PT ;  /* 0x0000000402007c0c */ /* 0x000fda000bf46270 */
[----:B------:R1:W-:Y:S01]  /*09b0*/  @!P2 STG.E.128 desc[UR8][R20.64], RZ ;  /* 0x000000ff1400a986 */ /* 0x0003e2000c101d08 */
[----:B------:R-:W-:-:S13]  /*09c0*/  ISETP.GE.AND P2, PT, R10, UR4, PT ;  /* 0x000000040a007c0c */ /* 0x000fda000bf46270 */
[----:B------:R1:W-:Y:S01]  /*09d0*/  @!P2 STG.E.128 desc[UR8][R20.64+0x100], RZ ;  /* 0x000100ff1400a986 */ /* 0x0003e2000c101d08 */
[----:B------:R-:W-:-:S13]  /*09e0*/  ISETP.GE.AND P2, PT, R6, UR4, PT ;  /* 0x0000000406007c0c */ /* 0x000fda000bf46270 */
[----:B------:R1:W-:Y:S02]  /*09f0*/  @!P2 STG.E.128 desc[UR8][R20.64+0x200], RZ ;  /* 0x000200ff1400a986 */ /* 0x0003e4000c101d08 */
.L_x_1328:
[----:B------:R-:W-:Y:S05]  /*0a00*/  BSYNC B0 ;  /* 0x0000000000007941 */ /* 0x000fea0003800000 */
.L_x_1327:
[----:B------:R-:W-:Y:S01]  /*0a10*/  BSSY B0, `(.L_x_1329) ;  /* 0x000000b000007945 */ /* 0x000fe20003800000 */
[----:B------:R-:W-:Y:S02]  /*0a20*/  ISETP.GE.AND P2, PT, R9, R8, PT ;  /* 0x000000080900720c */ /* 0x000fe40003f46270 */
[----:B------:R-:W-:Y:S01]  /*0a30*/  IADD3 R7, R5, 0x38, RZ ;  /* 0x0000003805077810 */ /* 0x000fe20007ffe0ff */
[----:B------:R-:W-:Y:S05]  /*0a40*/  @P4 BRA `(.L_x_1330) ;  /* 0x00000000001c4947 */ /* 0x000fea0003800000 */
[----:B------:R-:W-:Y:S02]  /*0a50*/  ULDC UR4, c[0x0][0x2d0] ;  /* 0x0000b40000047ab9 */ /* 0x000fe40000000800 */
[----:B------:R-:W-:-:S13]  /*0a60*/  ISETP.GE.AND P4, PT, R2, UR4, PT ;  /* 0x0000000402007c0c */ /* 0x000fda000bf86270 */
[----:B------:R2:W-:Y:S01]  /*0a70*/  @!P4 STG.E.128 desc[UR8][R20.64+0x1800], RZ ;  /* 0x001800ff1400c986 */ /* 0x0005e2000c101d08 */
[----:B------:R-:W-:-:S13]  /*0a80*/  ISETP.GE.AND P4, PT, R10, UR4, PT ;  /* 0x000000040a007c0c */ /* 0x000fda000bf86270 */
[----:B------:R2:W-:Y:S01]  /*0a90*/  @!P4 STG.E.128 desc[UR8][R20.64+0x1900], RZ ;  /* 0x001900ff1400c986 */ /* 0x0005e2000c101d08 */
[----:B------:R-:W-:-:S13]  /*0aa0*/  ISETP.GE.AND P4, PT, R6, UR4, PT ;  /* 0x0000000406007c0c */ /* 0x000fda000bf86270 */
[----:B------:R2:W-:Y:S02]  /*0ab0*/  @!P4 STG.E.128 desc[UR8][R20.64+0x1a00], RZ ;  /* 0x001a00ff1400c986 */ /* 0x0005e4000c101d08 */
.L_x_1330:
[----:B------:R-:W-:Y:S05]  /*0ac0*/  BSYNC B0 ;  /* 0x0000000000007941 */ /* 0x000fea0003800000 */
.L_x_1329:
[----:B------:R-:W-:Y:S01]  /*0ad0*/  BSSY B0, `(.L_x_1331) ;  /* 0x000000a000007945 */ /* 0x000fe20003800000 */
[----:B------:R-:W-:-:S03]  /*0ae0*/  ISETP.GE.AND P4, PT, R7, R8, PT ;  /* 0x000000080700720c */ /* 0x000fc60003f86270 */
[----:B------:R-:W-:Y:S10]  /*0af0*/  @P3 BRA `(.L_x_1332) ;  /* 0x00000000001c3947 */ /* 0x000ff40003800000 */
[----:B------:R-:W-:Y:S02]  /*0b00*/  ULDC UR4, c[0x0][0x2d0] ;  /* 0x0000b40000047ab9 */ /* 0x000fe40000000800 */
[----:B------:R-:W-:-:S13]  /*0b10*/  ISETP.GE.AND P3, PT, R2, UR4, PT ;  /* 0x0000000402007c0c */ /* 0x000fda000bf66270 */
[----:B------:R3:W-:Y:S01]  /*0b20*/  @!P3 STG.E.128 desc[UR8][R20.64+0x3000], RZ ;  /* 0x003000ff1400b986 */ /* 0x0007e2000c101d08 */
[----:B------:R-:W-:-:S13]  /*0b30*/  ISETP.GE.AND P3, PT, R10, UR4, PT ;  /* 0x000000040a007c0c */ /* 0x000fda000bf66270 */
[----:B------:R3:W-:Y:S01]  /*0b40*/  @!P3 STG.E.128 desc[UR8][R20.64+0x3100], RZ ;  /* 0x003100ff1400b986 */ /* 0x0007e2000c101d08 */
[----:B------:R-:W-:-:S13]  /*0b50*/  ISETP.GE.AND P3, PT, R6, UR4, PT ;  /* 0x0000000406007c0c */ /* 0x000fda000bf66270 */
[----:B------:R3:W-:Y:S02]  /*0b60*/  @!P3 STG.E.128 desc[UR8][R20.64+0x3200], RZ ;  /* 0x003200ff1400b986 */ /* 0x0007e4000c101d08 */
.L_x_1332:
[----:B------:R-:W-:Y:S05]  /*0b70*/  BSYNC B0 ;  /* 0x0000000000007941 */ /* 0x000fea0003800000 */
.L_x_1331:
[----:B------:R-:W-:Y:S01]  /*0b80*/  BSSY B0, `(.L_x_1333) ;  /* 0x000000a000007945 */ /* 0x000fe20003800000 */
[----:B------:R-:W-:-:S03]  /*0b90*/  IADD3 R4, P3, R0, R5, RZ ;  /* 0x0000000500047210 */ /* 0x000fc60007f7e0ff */
        /* <DEDUP_REMOVED lines=8> */
.L_x_1334:
[----:B------:R-:W-:Y:S05]  /*0c20*/  BSYNC B0 ;  /* 0x0000000000007941 */ /* 0x000fea0003800000 */
.L_x_1333:
[----:B------:R-:W-:Y:S01]  /*0c30*/  BSSY B0, `(.L_x_1335) ;  /* 0x000000b000007945 */ /* 0x000fe20003800000 */
[----:B------:R-:W-:Y:S02]  /*0c40*/  ISETP.GE.OR P5, PT, R5, R8, P6 ;  /* 0x000000080500720c */ /* 0x000fe400037a6670 */
[----:B------:R-:W-:Y:S01]  /*0c50*/  SHF.R.S32.HI R0, RZ, 0x1f, R0 ;  /* 0x0000001fff007819 */ /* 0x000fe20000011400 */
        /* <DEDUP_REMOVED lines=8> */
.L_x_1336:
[----:B------:R-:W-:Y:S05]  /*0ce0*/  BSYNC B0 ;  /* 0x0000000000007941 */ /* 0x000fea0003800000 */
.L_x_1335:
[----:B------:R-:W-:Y:S04]  /*0cf0*/  BSSY B0, `(.L_x_1337) ;  /* 0x0000009000007945 */ /* 0x000fe80003800000 */
[----:B------:R-:W-:Y:S05]  /*0d00*/  @P1 BRA `(.L_x_1338) ;  /* 0x00000000001c1947 */ /* 0x000fea0003800000 */
[----:B------:R-:W-:Y:S02]  /*0d10*/  ULDC UR4, c[0x0][0x2d0] ;  /* 0x0000b40000047ab9 */ /* 0x000fe40000000800 */
[----:B------:R-:W-:Y:S02]  /*0d20*/  ISETP.GE.AND P0, PT, R2, UR4, PT ;  /* 0x0000000402007c0c */ /* 0x000fe4000bf06270 */
[----:B------:R-:W-:-:S11]  /*0d30*/  ISETP.GE.AND P1, PT, R10, UR4, PT ;  /* 0x000000040a007c0c */ /* 0x000fd6000bf26270 */
[----:B------:R1:W-:Y:S01]  /*0d40*/  @!P0 STG.E.128 desc[UR8][R20.64+0x7800], RZ ;  /* 0x007800ff14008986 */ /* 0x0003e2000c101d08 */
[----:B------:R-:W-:-:S03]  /*0d50*/  ISETP.GE.AND P0, PT, R6, UR4, PT ;  /* 0x0000000406007c0c */ /* 0x000fc6000bf06270 */
[----:B------:R1:W-:Y:S10]  /*0d60*/  @!P1 STG.E.128 desc[UR8][R20.64+0x7900], RZ ;  /* 0x007900ff14009986 */ /* 0x0003f4000c101d08 */
[----:B------:R1:W-:Y:S02]  /*0d70*/  @!P0 STG.E.128 desc[UR8][R20.64+0x7a00], RZ ;  /* 0x007a00ff14008986 */ /* 0x0003e4000c101d08 */
.L_x_1338:
[----:B------:R-:W-:Y:S05]  /*0d80*/  BSYNC B0 ;  /* 0x0000000000007941 */ /* 0x000fea0003800000 */
.L_x_1337:
[----:B------:R-:W-:Y:S04]  /*0d90*/  BSSY B0, `(.L_x_1339) ;  /* 0x0000009000007945 */ /* 0x000fe80003800000 */
[----:B------:R-:W-:Y:S05]  /*0da0*/  @P2 BRA `(.L_x_1340) ;  /* 0x00000000001c2947 */ /* 0x000fea0003800000 */
[----:B------:R-:W-:Y:S02]  /*0db0*/  ULDC UR4, c[0x0][0x2d0] ;  /* 0x0000b40000047ab9 */ /* 0x000fe40000000800 */
[----:B------:R-:W-:Y:S02]  /*0dc0*/  ISETP.GE.AND P2, PT, R2, UR4, PT ;  /* 0x0000000402007c0c */ /* 0x000fe4000bf46270 */
[----:B------:R-:W-:Y:S02]  /*0dd0*/  ISETP.GE.AND P1, PT, R10, UR4, PT ;  /* 0x000000040a007c0c */ /* 0x000fe4000bf26270 */
[----:B------:R-:W-:-:S09]  /*0de0*/  ISETP.GE.AND P0, PT, R6, UR4, PT ;  /* 0x0000000406007c0c */ /* 0x000fd2000bf06270 */
[----:B------:R1:W-:Y:S04]  /*0df0*/  @!P2 STG.E.128 desc[UR8][R20.64+0x9000], RZ ;  /* 0x009000ff1400a986 */ /* 0x0003e8000c101d08 */
[----:B------:R1:W-:Y:S04]  /*0e00*/  @!P1 STG.E.128 desc[UR8][R20.64+0x9100], RZ ;  /* 0x009100ff14009986 */ /* 0x0003e8000c101d08 */
[----:B------:R1:W-:Y:S02]  /*0e10*/  @!P0 STG.E.128 desc[UR8][R20.64+0x9200], RZ ;  /* 0x009200ff14008986 */ /* 0x0003e4000c101d08 */
.L_x_1340:
[----:B------:R-:W-:Y:S05]  /*0e20*/  BSYNC B0 ;  /* 0x0000000000007941 */ /* 0x000fea0003800000 */
.L_x_1339:
        /* <DEDUP_REMOVED lines=9> */
.L_x_1342:
[----:B------:R-:W-:Y:S05]  /*0ec0*/  BSYNC B0 ;  /* 0x0000000000007941 */ /* 0x000fea0003800000 */
.L_x_1341:
[----:B------:R-:W-:Y:S01]  /*0ed0*/  ULDC.64 UR4, c[0x0][0x2b8] ;  /* 0x0000ae0000047ab9 */ /* 0x000fe20000000a00 */
[----:B------:R-:W-:Y:S02]  /*0ee0*/  LEA.HI.X.SX32 R5, R5, R0, 0x1, P3 ;  /* 0x0000000005057211 */ /* 0x000fe400018f0eff */
[C---:B------:R-:W-:Y:S02]  /*0ef0*/  LEA R2, P0, R4.reuse, UR4, 0x2 ;  /* 0x0000000404027c11 */ /* 0x040fe4000f8010ff */
[-C--:B------:R-:W-:Y:S02]  /*0f00*/  ISETP.GE.OR P4, PT, R19, R8.reuse, P6 ;  /* 0x000000081300720c */ /* 0x080fe40003786670 */
[----:B------:R-:W-:Y:S01]  /*0f10*/  LEA.HI.X R3, R4, UR5, R5, 0x2, P0 ;  /* 0x0000000504037c11 */ /* 0x000fe200080f1405 */
[----:B------:R-:W-:Y:S01]  /*0f20*/  @!P5 IMAD.MOV.U32 R5, RZ, RZ, -0x800000 ;  /* 0xff800000ff05d424 */ /* 0x000fe200078e00ff */
[-C--:B------:R-:W-:Y:S02]  /*0f30*/  ISETP.GE.OR P3, PT, R17, R8.reuse, P6 ;  /* 0x000000081100720c */ /* 0x080fe40003766670 */
[----:B------:R-:W-:-:S02]  /*0f40*/  ISETP.GE.OR P2, PT, R15, R8, P6 ;  /* 0x000000080f00720c */ /* 0x000fc40003746670 */
[----:B------:R1:W-:Y:S01]  /*0f50*/  @!P5 STG.E desc[UR8][R2.64], R5 ;  /* 0x000000050200d986 */ /* 0x0003e2000c101908 */
[-C--:B------:R-:W-:Y:S02]  /*0f60*/  ISETP.GE.OR P1, PT, R13, R8.reuse, P6 ;  /* 0x000000080d00720c */ /* 0x080fe40003726670 */
[-C--:B------:R-:W-:Y:S02]  /*0f70*/  ISETP.GE.OR P0, PT, R11, R8.reuse, P6 ;  /* 0x000000080b00720c */ /* 0x080fe40003706670 */
[-C--:B------:R-:W-:Y:S01]  /*0f80*/  ISETP.GE.OR P5, PT, R9, R8.reuse, P6 ;  /* 0x000000080900720c */ /* 0x080fe200037a6670 */
[----:B------:R-:W-:Y:S01]  /*0f90*/  @!P4 IMAD.MOV.U32 R17, RZ, RZ, -0x800000 ;  /* 0xff800000ff11c424 */ /* 0x000fe200078e00ff */
[----:B------:R-:W-:Y:S02]  /*0fa0*/  ISETP.GE.OR P6, PT, R7, R8, P6 ;  /* 0x000000080700720c */ /* 0x000fe400037c6670 */
[----:B------:R-:W-:Y:S02]  /*0fb0*/  @!P3 IMAD.MOV.U32 R15, RZ, RZ, -0x800000 ;  /* 0xff800000ff0fb424 */ /* 0x000fe400078e00ff */
[----:B------:R-:W-:Y:S01]  /*0fc0*/  @!P2 IMAD.MOV.U32 R13, RZ, RZ, -0x800000 ;  /* 0xff800000ff0da424 */ /* 0x000fe200078e00ff */
[----:B------:R1:W-:Y:S02]  /*0fd0*/  @!P4 STG.E desc[UR8][R2.64+0x20], R17 ;  /* 0x000020110200c986 */ /* 0x0003e4000c101908 */
[----:B------:R-:W-:-:S02]  /*0fe0*/  @!P1 IMAD.MOV.U32 R11, RZ, RZ, -0x800000 ;  /* 0xff800000ff0b9424 */ /* 0x000fc400078e00ff */
[----:B------:R-:W-:Y:S01]  /*0ff0*/  @!P0 IMAD.MOV.U32 R9, RZ, RZ, -0x800000 ;  /* 0xff800000ff098424 */ /* 0x000fe200078e00ff */
[----:B------:R1:W-:Y:S01]  /*1000*/  @!P3 STG.E desc[UR8][R2.64+0x40], R15 ;  /* 0x0000400f0200b986 */ /* 0x0003e2000c101908 */
[----:B------:R-:W-:-:S03]  /*1010*/  @!P5 IMAD.MOV.U32 R7, RZ, RZ, -0x800000 ;  /* 0xff800000ff07d424 */ /* 0x000fc600078e00ff */
[----:B------:R1:W-:Y:S04]  /*1020*/  @!P2 STG.E desc[UR8][R2.64+0x60], R13 ;  /* 0x0000600d0200a986 */ /* 0x0003e8000c101908 */
[----:B------:R1:W-:Y:S04]  /*1030*/  @!P1 STG.E desc[UR8][R2.64+0x80], R11 ;  /* 0x0000800b02009986 */ /* 0x0003e8000c101908 */
[----:B------:R1:W-:Y:S04]  /*1040*/  @!P0 STG.E desc[UR8][R2.64+0xa0], R9 ;  /* 0x0000a00902008986 */ /* 0x0003e8000c101908 */
[----:B------:R1:W-:Y:S01]  /*1050*/  @!P5 STG.E desc[UR8][R2.64+0xc0], R7 ;  /* 0x0000c0070200d986 */ /* 0x0003e2000c101908 */
[----:B------:R-:W-:Y:S05]  /*1060*/  @P6 EXIT ;  /* 0x000000000000694d */ /* 0x000fea0003800000 */
[----:B-1----:R-:W-:-:S05]  /*1070*/  MOV R5, 0xff800000 ;  /* 0xff80000000057802 */ /* 0x002fca0000000f00 */
[----:B------:R-:W-:Y:S01]  /*1080*/  STG.E desc[UR8][R2.64+0xe0], R5 ;  /* 0x0000e00502007986 */ /* 0x000fe2000c101908 */
[----:B------:R-:W-:Y:S05]  /*1090*/  EXIT ;  /* 0x000000000000794d */ /* 0x000fea0003800000 */
.L_x_1326:
        /* <DEDUP_REMOVED lines=24> */
.L_x_1343:
[----:B------:R-:W-:Y:S05]  /*1220*/  @!P0 BRA `(.L_x_1344) ;  /* 0x00000004003c8947 */ /* 0x000fea0003800000 */
[----:B------:R-:W2:Y:S01]  /*1230*/  LDC R13, c[0x0][0x380] ;  /* 0x0000e000ff0d7b82 */ /* 0x000ea20000000800 */
[----:B------:R-:W-:Y:S01]  /*1240*/  LEA R14, R133, 0xffffffc0, 0x6 ;  /* 0xffffffc0850e7811 */ /* 0x000fe200078e30ff */
[----:B------:R-:W-:-:S03]  /*1250*/  ULDC.64 UR4, c[0x0][0x230] ;  /* 0x00008c0000047ab9 */ /* 0x000fc60000000a00 */
[----:B-1----:R-:W-:Y:S02]  /*1260*/  IABS R2, R14 ;  /* 0x0000000e00027213 */ /* 0x002fe40000000000 */
[----:B------:R-:W-:Y:S01]  /*1270*/  MOV R16, RZ ;  /* 0x000000ff00107202 */ /* 0x000fe20000000f00 */
[----:B------:R-:W1:Y:S01]  /*1280*/  LDC.64 R80, c[0x0][0x248] ;  /* 0x00009200ff507b82 */ /* 0x000e620000000a00 */
[----:B--2---:R-:W-:-:S04]  /*1290*/  IABS R4, R13 ;  /* 0x0000000d00047213 */ /* 0x004fc80000000000 */
[----:B------:R-:W2:Y:S08]  /*12a0*/  I2F.RP R5, R4 ;  /* 0x0000000400057306 */ /* 0x000eb00000209400 */
[----:B--2---:R-:W2:Y:S02]  /*12b0*/  MUFU.RCP R6, R5 ;  /* 0x0000000500067308 */ /* 0x004ea40000001000 */
[----:B--2---:R-:W-:-:S06]  /*12c0*/  IADD3 R6, R6, 0xffffffe, RZ ;  /* 0x0ffffffe06067810 */ /* 0x004fcc0007ffe0ff */
[----:B------:R-:W2:Y:S02]  /*12d0*/  F2I.FTZ.U32.TRUNC.NTZ R7, R6 ;  /* 0x0000000600077305 */ /* 0x000ea4000021f000 */
[----:B--2---:R-:W-:Y:S01]  /*12e0*/  IMAD.MOV R3, RZ, RZ, -R7 ;  /* 0x000000ffff037224 */ /* 0x004fe200078e0a07 */
[----:B------:R-:W-:-:S03]  /*12f0*/  MOV R6, RZ ;  /* 0x000000ff00067202 */ /* 0x000fc60000000f00 */
[----:B------:R-:W-:-:S04]  /*1300*/  IMAD R3, R3, R4, RZ ;  /* 0x0000000403037224 */ /* 0x000fc800078e02ff */
[----:B------:R-:W-:Y:S02]  /*1310*/  IMAD.HI.U32 R3, R7, R3, R6 ;  /* 0x0000000307037227 */ /* 0x000fe400078e0006 */
[----:B------:R-:W2:Y:S04]  /*1320*/  LDC R7, c[0x0][0x278] ;  /* 0x00009e00ff077b82 */ /* 0x000ea80000000800 */
        /* <DEDUP_REMOVED lines=13> */
[----:B------:R-:W-:-:S05]  /*1400*/  IMAD.WIDE R18, R11, 0x4, R208 ;  /* 0x000000040b127825 */ /* 0x000fca00078e02d0 */
[----:B------:R3:W4:Y:S01]  /*1410*/  LDG.E R4, desc[UR8][R18.64] ;  /* 0x0000000812047981 */ /* 0x000722000c1e1900 */
[----:B--2---:R-:W-:Y:S01]  /*1420*/  IABS R2, R7 ;  /* 0x0000000700027213 */ /* 0x004fe20000000000 */
[----:B------:R-:W-:-:S03]  /*1430*/  IMAD.MOV R11, RZ, RZ, -R11 ;  /* 0x000000ffff0b7224 */ /* 0x000fc600078e0a0b */
[----:B------:R-:W2:Y:S01]  /*1440*/  I2F.RP R6, R2 ;  /* 0x0000000200067306 */ /* 0x000ea20000209400 */
[----:B------:R-:W-:-:S05]  /*1450*/  IMAD R14, R13, R11, R14 ;  /* 0x0000000b0d0e7224 */ /* 0x000fca00078e020e */
[----:B------:R-:W-:Y:S02]  /*1460*/  SHF.R.S32.HI R15, RZ, 0x1f, R14 ;  /* 0x0000001fff0f7819 */ /* 0x000fe4000001140e */
[----:B--2---:R-:W2:Y:S02]  /*1470*/  MUFU.RCP R17, R6 ;  /* 0x0000000600117308 */ /* 0x004ea40000001000 */
[----:B--2---:R-:W-:-:S06]  /*1480*/  IADD3 R17, R17, 0xffffffe, RZ ;  /* 0x0ffffffe11117810 */ /* 0x004fcc0007ffe0ff */
[----:B------:R-:W2:Y:S02]  /*1490*/  F2I.FTZ.U32.TRUNC.NTZ R17, R17 ;  /* 0x0000001100117305 */ /* 0x000ea4000021f000 */
[----:B--2---:R-:W-:-:S04]  /*14a0*/  IMAD.MOV R3, RZ, RZ, -R17 ;  /* 0x000000ffff037224 */ /* 0x004fc800078e0a11 */
[----:B------:R-:W-:Y:S01]  /*14b0*/  IMAD R5, R3, R2, RZ ;  /* 0x0000000203057224 */ /* 0x000fe200078e02ff */
[----:B------:R-:W-:-:S03]  /*14c0*/  IABS R3, R28 ;  /* 0x0000001c00037213 */ /* 0x000fc60000000000 */
[----:B------:R-:W-:-:S04]  /*14d0*/  IMAD.HI.U32 R16, R17, R5, R16 ;  /* 0x0000000511107227 */ /* 0x000fc800078e0010 */
[----:B------:R-:W-:-:S04]  /*14e0*/  IMAD.MOV.U32 R5, RZ, RZ, R3 ;  /* 0x000000ffff057224 */ /* 0x000fc800078e0003 */
[----:B---3--:R-:W-:-:S05]  /*14f0*/  IMAD.HI.U32 R18, R16, R5, RZ ;  /* 0x0000000510127227 */ /* 0x008fca00078e00ff */
        /* <DEDUP_REMOVED lines=8> */
[----:B------:R-:W-:Y:S02]  /*1580*/  ISETP.GE.AND P1, PT, R2, RZ, PT ;  /* 0x000000ff0200720c */ /* 0x000fe40003f26270 */
[----:B------:R-:W2:Y:S05]  /*1590*/  LDC.64 R2, c[0x0][0x238] ;  /* 0x00008e00ff027b82 */ /* 0x000eaa0000000a00 */
[----:B------:R-:W-:-:S06]  /*15a0*/  @P3 IADD3 R18, R18, 0x1, RZ ;  /* 0x0000000112123810 */ /* 0x000fcc0007ffe0ff */
[----:B------:R-:W-:Y:S01]  /*15b0*/  @!P1 IMAD.MOV R18, RZ, RZ, -R18 ;  /* 0x000000ffff129224 */ /* 0x000fe200078e0a12 */
[----:B------:R-:W-:-:S04]  /*15c0*/  @!P2 LOP3.LUT R18, RZ, R7, RZ, 0x33, !PT ;  /* 0x00000007ff12a212 */ /* 0x000fc800078e33ff */
[----:B------:R-:W-:Y:S02]  /*15d0*/  SHF.R.S32.HI R7, RZ, 0x1f, R18 ;  /* 0x0000001fff077819 */ /* 0x000fe40000011412 */
[----:B----4-:R-:W-:Y:S01]  /*15e0*/  SHF.R.S32.HI R5, RZ, 0x1f, R4 ;  /* 0x0000001fff057819 */ /* 0x010fe20000011404 */
[----:B-----5:R-:W-:-:S04]  /*15f0*/  IMAD.WIDE.U32 R10, R4, UR4, RZ ;  /* 0x00000004040a7c25 */ /* 0x020fc8000f8e00ff */
[C---:B------:R-:W-:Y:S02]  /*1600*/  IMAD R9, R5.reuse, UR4, RZ ;  /* 0x0000000405097c24 */ /* 0x040fe4000f8e02ff */
[----:B--2---:R-:W-:Y:S02]  /*1610*/  IMAD R5, R5, R2, RZ ;  /* 0x0000000205057224 */ /* 0x004fe400078e02ff */
[C---:B------:R-:W-:Y:S01]  /*1620*/  IMAD R6, R4.reuse, UR5, R9 ;  /* 0x0000000504067c24 */ /* 0x040fe2000f8e0209 */
[----:B------:R-:W-:Y:S01]  /*1630*/  ULDC.64 UR4, c[0x0][0x260] ;  /* 0x0000980000047ab9 */ /* 0x000fe20000000a00 */
[----:B------:R-:W-:Y:S02]  /*1640*/  IMAD R3, R4, R3, R5 ;  /* 0x0000000304037224 */ /* 0x000fe400078e0205 */
[----:B------:R-:W-:Y:S01]  /*1650*/  IMAD R9, R7, UR4, RZ ;  /* 0x0000000407097c24 */ /* 0x000fe2000f8e02ff */
[----:B------:R-:W-:Y:S01]  /*1660*/  IADD3 R11, R11, R6, RZ ;  /* 0x000000060b0b7210 */ /* 0x000fe20007ffe0ff */
[----:B-1----:R-:W-:-:S02]  /*1670*/  IMAD R6, R15, R80, RZ ;  /* 0x000000500f067224 */ /* 0x002fc400078e02ff */
[----:B------:R-:W-:-:S04]  /*1680*/  IMAD.WIDE.U32 R4, R4, R2, RZ ;  /* 0x0000000204047225 */ /* 0x000fc800078e00ff */
[C---:B------:R-:W-:Y:S02]  /*1690*/  IMAD R6, R14.reuse, R81, R6 ;  /* 0x000000510e067224 */ /* 0x040fe400078e0206 */
[----:B------:R-:W-:-:S04]  /*16a0*/  IMAD.WIDE.U32 R10, R14, R80, R10 ;  /* 0x000000500e0a7225 */ /* 0x000fc800078e000a */
[C---:B------:R-:W-:Y:S01]  /*16b0*/  IMAD R23, R18.reuse, UR5, R9 ;  /* 0x0000000512177c24 */ /* 0x040fe2000f8e0209 */
[----:B------:R-:W-:Y:S01]  /*16c0*/  IADD3 R11, R11, R6, RZ ;  /* 0x000000060b0b7210 */ /* 0x000fe20007ffe0ff */
[----:B------:R-:W-:Y:S01]  /*16d0*/  IMAD.MOV.U32 R6, RZ, RZ, R4 ;  /* 0x000000ffff067224 */ /* 0x000fe200078e0004 */
[----:B------:R-:W-:Y:S01]  /*16e0*/  IADD3 R9, R5, R3, RZ ;  /* 0x0000000305097210 */ /* 0x000fe20007ffe0ff */
[----:B------:R-:W-:-:S05]  /*16f0*/  IMAD.WIDE.U32 R38, R18, UR4, R10 ;  /* 0x0000000412267c25 */ /* 0x000fca000f8e000a */
[----:B------:R-:W-:Y:S01]  /*1700*/  IADD3 R23, R39, R23, RZ ;  /* 0x0000001727177210 */ /* 0x000fe20007ffe0ff */
[----:B------:R-:W-:Y:S06]  /*1710*/  BRA `(.L_x_1345) ;  /* 0x0000000400347947 */ /* 0x000fec0003800000 */
.L_x_1344:
        /* <DEDUP_REMOVED lines=18> */
[----:B------:R-:W-:-:S03]  /*1840*/  ISETP.GE.AND P2, PT, R6, RZ, PT ;  /* 0x000000ff0600720c */ /* 0x000fc60003f46270 */
[----:B------:R-:W-:-:S04]  /*1850*/  IMAD.HI.U32 R18, R7, R4, RZ ;  /* 0x0000000407127227 */ /* 0x000fc800078e00ff */
[----:B------:R-:W-:Y:S02]  /*1860*/  IMAD.MOV R2, RZ, RZ, -R18 ;  /* 0x000000ffff027224 */ /* 0x000fe400078e0a12 */
[C---:B--2---:R-:W-:Y:S02]  /*1870*/  @P4 IMAD R7, R16.reuse, R81, RZ ;  /* 0x0000005110074224 */ /* 0x044fe400078e02ff */
[C---:B------:R-:W-:Y:S02]  /*1880*/  IMAD R2, R3.reuse, R2, R4 ;  /* 0x0000000203027224 */ /* 0x040fe400078e0204 */
[----:B------:R-:W1:Y:S01]  /*1890*/  @P4 LDC.64 R4, c[0x0][0x250] ;  /* 0x00009400ff044b82 */ /* 0x000e620000000a00 */
[----:B------:R-:W-:Y:S02]  /*18a0*/  @P4 IMAD.WIDE.U32 R16, R16, R80, RZ ;  /* 0x0000005010104225 */ /* 0x000fe400078e00ff */
[----:B------:R-:W-:-:S03]  /*18b0*/  ISETP.GT.U32.AND P1, PT, R3, R2, PT ;  /* 0x000000020300720c */ /* 0x000fc60003f24070 */
[----:B------:R-:W-:Y:S02]  /*18c0*/  @P4 IADD3 R7, R17, R7, RZ ;  /* 0x0000000711074210 */ /* 0x000fe40007ffe0ff */
[----:B------:R-:W-:-:S08]  /*18d0*/  @P4 MOV R6, R16 ;  /* 0x0000001000064202 */ /* 0x000fd00000000f00 */
[-C--:B------:R-:W-:Y:S02]  /*18e0*/  @!P1 IADD3 R2, R2, -R3.reuse, RZ ;  /* 0x8000000302029210 */ /* 0x080fe40007ffe0ff */
[----:B------:R-:W-:Y:S02]  /*18f0*/  @!P1 IADD3 R18, R18, 0x1, RZ ;  /* 0x0000000112129810 */ /* 0x000fe40007ffe0ff */
[----:B------:R-:W-:Y:S02]  /*1900*/  ISETP.GE.U32.AND P3, PT, R2, R3, PT ;  /* 0x000000030200720c */ /* 0x000fe40003f66070 */
[----:B------:R-:W2:Y:S01]  /*1910*/  LDC.64 R2, c[0x0][0x260] ;  /* 0x00009800ff027b82 */ /* 0x000ea20000000a00 */
[----:B------:R-:W-:-:S10]  /*1920*/  ISETP.NE.AND P1, PT, R9, RZ, PT ;  /* 0x000000ff0900720c */ /* 0x000fd40003f25270 */
[----:B------:R-:W-:-:S04]  /*1930*/  @P3 VIADD R18, R18, 0x1 ;  /* 0x0000000112123836 */ /* 0x000fc80000000000 */
[----:B------:R-:W-:Y:S01]  /*1940*/  @!P2 IMAD.MOV R18, RZ, RZ, -R18 ;  /* 0x000000ffff12a224 */ /* 0x000fe200078e0a12 */
        /* <DEDUP_REMOVED lines=14> */
.L_x_1346:
[----:B------:R-:W-:Y:S01]  /*1a30*/  IMAD R13, R15, R80, RZ ;  /* 0x000000500f0d7224 */ /* 0x000fe200078e02ff */
[----:B------:R-:W-:Y:S01]  /*1a40*/  @!P1 LOP3.LUT R18, RZ, R9, RZ, 0x33, !PT ;  /* 0x00000009ff129212 */ /* 0x000fe200078e33ff */
[----:B------:R-:W-:Y:S01]  /*1a50*/  IMAD.WIDE.U32 R16, R80, R14, R6 ;  /* 0x0000000e50107225 */ /* 0x000fe200078e0006 */
[----:B------:R-:W-:Y:S02]  /*1a60*/  @P4 IADD3 R9, R11, R12, RZ ;  /* 0x0000000c0b094210 */ /* 0x000fe40007ffe0ff */
[----:B------:R-:W-:Y:S01]  /*1a70*/  SHF.R.S32.HI R7, RZ, 0x1f, R18 ;  /* 0x0000001fff077819 */ /* 0x000fe20000011412 */
[----:B------:R-:W-:-:S04]  /*1a80*/  IMAD R13, R81, R14, R13 ;  /* 0x0000000e510d7224 */ /* 0x000fc800078e020d */
[----:B--2---:R-:W-:Y:S01]  /*1a90*/  IMAD R6, R7, R2, RZ ;  /* 0x0000000207067224 */ /* 0x004fe200078e02ff */
[----:B------:R-:W-:Y:S01]  /*1aa0*/  IADD3 R17, R17, R13, RZ ;  /* 0x0000000d11117210 */ /* 0x000fe20007ffe0ff */
[----:B-1----:R-:W-:-:S04]  /*1ab0*/  @P4 IMAD.WIDE.U32 R12, R9, R4, RZ ;  /* 0x00000004090c4225 */ /* 0x002fc800078e00ff */
[----:B------:R-:W-:-:S04]  /*1ac0*/  IMAD.WIDE.U32 R38, R18, R2, R16 ;  /* 0x0000000212267225 */ /* 0x000fc800078e0010 */
[----:B------:R-:W-:Y:S01]  /*1ad0*/  IMAD R3, R18, R3, R6 ;  /* 0x0000000312037224 */ /* 0x000fe200078e0206 */
[----:B------:R-:W-:Y:S01]  /*1ae0*/  @P4 MOV R6, R12 ;  /* 0x0000000c00064202 */ /* 0x000fe20000000f00 */
[----:B------:R-:W-:-:S03]  /*1af0*/  @P4 IMAD R9, R9, R5, R13 ;  /* 0x0000000509094224 */ /* 0x000fc600078e020d */
[----:B------:R-:W-:Y:S01]  /*1b00*/  IADD3 R23, R39, R3, RZ ;  /* 0x0000000327177210 */ /* 0x000fe20007ffe0ff */
[----:B------:R-:W-:Y:S06]  /*1b10*/  @P4 BRA `(.L_x_1345) ;  /* 0x0000000000344947 */ /* 0x000fec0003800000 */
[----:B------:R-:W1:Y:S01]  /*1b20*/  LDC.64 R4, c[0x0][0x250] ;  /* 0x00009400ff047b82 */ /* 0x000e620000000a00 */
[----:B------:R-:W-:-:S07]  /*1b30*/  SHF.R.S32.HI R9, RZ, 0x1f, R11 ;  /* 0x0000001fff097819 */ /* 0x000fce000001140b */
[----:B------:R-:W2:Y:S01]  /*1b40*/  LDC.64 R2, c[0x0][0x238] ;  /* 0x00008e00ff027b82 */ /* 0x000ea20000000a00 */
[-C--:B-1----:R-:W-:Y:S01]  /*1b50*/  IMAD R6, R9, R4.reuse, RZ ;  /* 0x0000000409067224 */ /* 0x082fe200078e02ff */
[----:B-----5:R-:W-:Y:S01]  /*1b60*/  SHF.R.S32.HI R9, RZ, 0x1f, R10 ;  /* 0x0000001fff097819 */ /* 0x020fe2000001140a */
[----:B------:R-:W-:-:S04]  /*1b70*/  IMAD.WIDE.U32 R12, R11, R4, RZ ;  /* 0x000000040b0c7225 */ /* 0x000fc800078e00ff */
[----:B------:R-:W-:Y:S02]  /*1b80*/  IMAD R5, R11, R5, R6 ;  /* 0x000000050b057224 */ /* 0x000fe400078e0206 */
[----:B--2---:R-:W-:-:S03]  /*1b90*/  IMAD R9, R9, R2, RZ ;  /* 0x0000000209097224 */ /* 0x004fc600078e02ff */
[----:B------:R-:W-:Y:S01]  /*1ba0*/  IADD3 R13, R13, R5, RZ ;  /* 0x000000050d0d7210 */ /* 0x000fe20007ffe0ff */
[C---:B------:R-:W-:Y:S02]  /*1bb0*/  IMAD R9, R10.reuse, R3, R9 ;  /* 0x000000030a097224 */ /* 0x040fe400078e0209 */
[----:B------:R-:W-:-:S05]  /*1bc0*/  IMAD.WIDE.U32 R2, R10, R2, R12 ;  /* 0x000000020a027225 */ /* 0x000fca00078e000c */
[----:B------:R-:W-:Y:S02]  /*1bd0*/  IADD3 R9, R3, R9, RZ ;  /* 0x0000000903097210 */ /* 0x000fe40007ffe0ff */
[----:B------:R-:W-:-:S07]  /*1be0*/  MOV R6, R2 ;  /* 0x0000000200067202 */ /* 0x000fce0000000f00 */
.L_x_1345:
[----:B------:R-:W-:Y:S01]  /*1bf0*/  ISETP.NE.AND P1, PT, R0, -0x1, PT ;  /* 0xffffffff0000780c */ /* 0x000fe20003f25270 */
[----:B------:R-:W1:Y:S01]  /*1c00*/  S2UR UR10, SR_CgaCtaId ;  /* 0x00000000000a79c3 */ /* 0x000e620000008800 */
[----:B------:R-:W-:Y:S01]  /*1c10*/  SHF.R.S32.HI R13, RZ, 0x1f, R82 ;  /* 0x0000001fff0d7819 */ /* 0x000fe20000011452 */
[----:B------:R-:W-:Y:S01]  /*1c20*/  ULDC.64 UR6, c[0x0][0x268] ;  /* 0x00009a0000067ab9 */ /* 0x000fe20000000a00 */
[----:B------:R-:W-:Y:S01]  /*1c30*/  IMAD.IADD R199, R199, 0x1, -R8 ;  /* 0x00000001c7c77824 */ /* 0x000fe200078e0a08 */
[----:B------:R-:W-:Y:S01]  /*1c40*/  ULDC.64 UR4, c[0x0][0x258] ;  /* 0x0000960000047ab9 */ /* 0x000fe20000000a00 */
[-C--:B------:R-:W-:Y:S01]  /*1c50*/  LEA.HI R22, R13, R82.reuse, RZ, 0x4 ;  /* 0x000000520d167211 */ /* 0x080fe200078f20ff */
[----:B------:R-:W-:Y:S01]  /*1c60*/  IMAD R7, R7, UR6, RZ ;  /* 0x0000000607077c24 */ /* 0x000fe2000f8e02ff */
[----:B------:R-:W-:Y:S01]  /*1c70*/  LEA.HI R205, R13, R82, RZ, 0x6 ;  /* 0x000000520dcd7211 */ /* 0x000fe200078f30ff */
[----:B------:R-:W2:Y:S01]  /*1c80*/  LDC.64 R134, c[0x0][0x250] ;  /* 0x00009400ff867b82 */ /* 0x000ea20000000a00 */
[----:B------:R-:W-:Y:S01]  /*1c90*/  BSSY B0, `(.L_x_1347) ;  /* 0x0000060000007945 */ /* 0x000fe20003800000 */
[----:B------:R-:W-:Y:S01]  /*1ca0*/  IMAD R12, R18, UR7, R7 ;  /* 0x00000007120c7c24 */ /* 0x000fe2000f8e0207 */
[----:B------:R-:W-:Y:S01]  /*1cb0*/  MOV R7, 0x10 ;  /* 0x0000001000077802 */ /* 0x000fe20000000f00 */
[----:B------:R-:W-:Y:S01]  /*1cc0*/  IMAD.SHL.U32 R205, R205, 0x8, RZ ;  /* 0x00000008cdcd7824 */ /* 0x000fe200078e00ff */
[----:B------:R-:W-:Y:S01]  /*1cd0*/  @!P1 SHF.R.S32.HI R17, RZ, 0x1f, R207 ;  /* 0x0000001fff119819 */ /* 0x000fe200000114cf */
[----:B------:R-:W-:-:S02]  /*1ce0*/  VIADD R83, R133, 0xffffffff ;  /* 0xffffffff85537836 */ /* 0x000fc40000000000 */
[----:B------:R-:W3:Y:S08]  /*1cf0*/  @P1 LDC.64 R2, c[0x0][0x240] ;  /* 0x00009000ff021b82 */ /* 0x000ef00000000a00 */
[----:B------:R-:W4:Y:S01]  /*1d00*/  @!P1 LDC.64 R4, c[0x0][0x228] ;  /* 0x00008a00ff049b82 */ /* 0x000f220000000a00 */
[----:B---3-5:R-:W-:Y:S01]  /*1d10*/  @P1 IMAD.WIDE.U32 R10, R0, R2, RZ ;  /* 0x00000002000a1225 */ /* 0x028fe200078e00ff */
[----:B------:R-:W-:-:S03]  /*1d20*/  LEA.HI R2, R13, R82, RZ, 0x3 ;  /* 0x000000520d027211 */ /* 0x000fc600078f18ff */
[----:B------:R-:W-:Y:S01]  /*1d30*/  @P1 IMAD R3, R0, R3, R11 ;  /* 0x0000000300031224 */ /* 0x000fe200078e020b */
[----:B------:R-:W-:Y:S02]  /*1d40*/  LOP3.LUT R11, R2, 0xfffffff8, RZ, 0xc0, !PT ;  /* 0xfffffff8020b7812 */ /* 0x000fe400078ec0ff */
[----:B------:R-:W-:Y:S01]  /*1d50*/  SHF.R.S32.HI R20, RZ, 0x3, R2 ;  /* 0x00000003ff147819 */ /* 0x000fe20000011402 */
[----:B----4-:R-:W-:Y:S01]  /*1d60*/  @!P1 IMAD R0, R17, R4, RZ ;  /* 0x0000000411009224 */ /* 0x010fe200078e02ff */
[----:B------:R-:W-:Y:S01]  /*1d70*/  LOP3.LUT R17, R22, 0xfffffff0, RZ, 0xc0, !PT ;  /* 0xfffffff016117812 */ /* 0x000fe200078ec0ff */
[----:B------:R-:W-:Y:S01]  /*1d80*/  IMAD.IADD R2, R82, 0x1, -R11 ;  /* 0x0000000152027824 */ /* 0x000fe200078e0a0b */
[----:B------:R-:W-:Y:S01]  /*1d90*/  ISETP.GE.AND P5, PT, R20, R199, PT ;  /* 0x000000c71400720c */ /* 0x000fe20003fa6270 */
[----:B------:R-:W-:Y:S01]  /*1da0*/  @!P1 IMAD R5, R207, R5, R0 ;  /* 0x00000005cf059224 */ /* 0x000fe200078e0200 */
[----:B------:R-:W-:Y:S01]  /*1db0*/  SHF.R.S32.HI R21, RZ, 0x1f, R20 ;  /* 0x0000001fff157819 */ /* 0x000fe20000011414 */
[----:B------:R-:W-:Y:S01]  /*1dc0*/  IMAD.IADD R17, R82, 0x1, -R17 ;  /* 0x0000000152117824 */ /* 0x000fe200078e0a11 */
[----:B------:R-:W-:Y:S01]  /*1dd0*/  IADD3 R16, R20, 0x30, RZ ;  /* 0x0000003014107810 */ /* 0x000fe20007ffe0ff */
[----:B------:R-:W-:-:S02]  /*1de0*/  IMAD.SHL.U32 R206, R2, 0x8, RZ ;  /* 0x0000000802ce7824 */ /* 0x000fc400078e00ff */
[----:B------:R-:W-:Y:S01]  /*1df0*/  @!P1 IMAD.WIDE.U32 R24, R207, R4, RZ ;  /* 0x00000004cf189225 */ /* 0x000fe200078e00ff */
[----:B------:R-:W-:Y:S02]  /*1e00*/  SHF.R.S32.HI R0, RZ, 0x1f, R17 ;  /* 0x0000001fff007819 */ /* 0x000fe40000011411 */
[----:B------:R-:W-:Y:S01]  /*1e10*/  SHF.R.S32.HI R36, RZ, 0x1f, R206 ;  /* 0x0000001fff247819 */ /* 0x000fe200000114ce */
[----:B------:R-:W-:Y:S01]  /*1e20*/  IMAD.SHL.U32 R19, R20, 0x40, RZ ;  /* 0x0000004014137824 */ /* 0x000fe200078e00ff */
[----:B------:R-:W-:Y:S01]  /*1e30*/  LEA.HI R0, R0, R17, RZ, 0x3 ;  /* 0x0000001100007211 */ /* 0x000fe200078f18ff */
[----:B------:R-:W-:Y:S01]  /*1e40*/  @!P1 IMAD.MOV.U32 R10, RZ, RZ, R24 ;  /* 0x000000ffff0a9224 */ /* 0x000fe200078e0018 */
[----:B------:R-:W-:Y:S01]  /*1e50*/  IADD3 R24, P2, R206, R6, RZ ;  /* 0x00000006ce187210 */ /* 0x000fe20007f5e0ff */
[----:B------:R-:W-:Y:S01]  /*1e60*/  VIADD R26, R20, 0x10 ;  /* 0x00000010141a7836 */ /* 0x000fe20000000000 */
[----:B------:R-:W-:Y:S01]  /*1e70*/  LOP3.LUT R4, R0, 0xfffffff8, RZ, 0xc0, !PT ;  /* 0xfffffff800047812 */ /* 0x000fe200078ec0ff */
[----:B------:R-:W-:Y:S01]  /*1e80*/  IMAD.WIDE R32, R33, 0x40, R20 ;  /* 0x0000004021207825 */ /* 0x000fe200078e0214 */
[----:B------:R-:W-:-:S02]  /*1e90*/  LOP3.LUT R19, R19, 0x1c0, RZ, 0xc0, !PT ;  /* 0x000001c013137812 */ /* 0x000fc400078ec0ff */
[----:B------:R-:W-:Y:S01]  /*1ea0*/  @!P1 IADD3 R3, R25, R5, RZ ;  /* 0x0000000519039210 */ /* 0x000fe20007ffe0ff */
[----:B------:R-:W-:Y:S01]  /*1eb0*/  IMAD.IADD R17, R17, 0x1, -R4 ;  /* 0x0000000111117824 */ /* 0x000fe200078e0a04 */
[----:B------:R-:W-:Y:S01]  /*1ec0*/  SHF.R.S32.HI R4, RZ, 0x1f, R28 ;  /* 0x0000001fff047819 */ /* 0x000fe2000001141c */
[----:B------:R-:W-:Y:S01]  /*1ed0*/  IMAD.X R25, R36, 0x1, R9, P2 ;  /* 0x0000000124197824 */ /* 0x000fe200010e0609 */
[----:B------:R-:W-:Y:S01]  /*1ee0*/  LOP3.LUT R11, R19, 0x38, R206, 0xf8, !PT ;  /* 0x00000038130b7812 */ /* 0x000fe200078ef8ce */
[----:B------:R-:W-:Y:S01]  /*1ef0*/  IMAD.MOV.U32 R5, RZ, RZ, 0x20 ;  /* 0x00000020ff057424 */ /* 0x000fe200078e00ff */
[----:B------:R-:W-:Y:S01]  /*1f00*/  SHF.R.U32.HI R8, RZ, 0x3, R19 ;  /* 0x00000003ff087819 */ /* 0x000fe20000011613 */
[----:B------:R-:W-:Y:S01]  /*1f10*/  IMAD.WIDE.U32 R18, R18, UR6, R24 ;  /* 0x0000000612127c25 */ /* 0x000fe2000f8e0018 */
[----:B------:R-:W-:Y:S02]  /*1f20*/  IADD3 R10, P1, R206, R10, RZ ;  /* 0x0000000ace0a7210 */ /* 0x000fe40007f3e0ff */
[----:B------:R-:W-:Y:S01]  /*1f30*/  LOP3.LUT R8, R11, R8, RZ, 0x3c, !PT ;  /* 0x000000080b087212 */ /* 0x000fe200078e3cff */
[----:B------:R-:W-:Y:S01]  /*1f40*/  IMAD R31, R4, UR4, RZ ;  /* 0x00000004041f7c24 */ /* 0x000fe2000f8e02ff */
[----:B------:R-:W-:Y:S01]  /*1f50*/  ISETP.GE.AND P4, PT, R26, R199, PT ;  /* 0x000000c71a00720c */ /* 0x000fe20003f86270 */
[----:B------:R-:W-:Y:S01]  /*1f60*/  VIADD R24, R20, 0x20 ;  /* 0x0000002014187836 */ /* 0x000fe20000000000 */
[----:B------:R-:W-:Y:S01]  /*1f70*/  LOP3.LUT R205, R8, 0xfffffe00, R205, 0xf8, !PT ;  /* 0xfffffe0008cd7812 */ /* 0x000fe200078ef8cd */
[----:B------:R-:W-:-:S02]  /*1f80*/  IMAD.X R11, R36, 0x1, R3, P1 ;  /* 0x00000001240b7824 */ /* 0x000fc400008e0603 */
[----:B------:R-:W-:Y:S01]  /*1f90*/  IMAD R31, R28, UR5, R31 ;  /* 0x000000051c1f7c24 */ /* 0x000fe2000f8e021f */
[----:B------:R-:W-:Y:S01]  /*1fa0*/  ISETP.GE.AND P3, PT, R24, R199, PT ;  /* 0x000000c71800720c */ /* 0x000fe20003f66270 */
[----:B------:R-:W-:Y:S01]  /*1fb0*/  IMAD.WIDE.U32 R28, R28, UR4, R10 ;  /* 0x000000041c1c7c25 */ /* 0x000fe2000f8e000a */
[----:B------:R-:W-:Y:S02]  /*1fc0*/  UMOV UR4, 0x400 ;  /* 0x0000040000047882 */ /* 0x000fe40000000000 */
[----:B-1----:R-:W-:Y:S01]  /*1fd0*/  ULEA UR4, UR10, UR4, 0x18 ;  /* 0x000000040a047291 */ /* 0x002fe2000f8ec03f */
[----:B------:R-:W-:Y:S01]  /*1fe0*/  R2P PR, R17, 0x6 ;  /* 0x0000000611007804 */ /* 0x000fe20000000000 */
[C---:B------:R-:W-:Y:S02]  /*1ff0*/  VIADD R6, R206.reuse, 0x40 ;  /* 0x00000040ce067836 */ /* 0x040fe40000000000 */
[----:B------:R-:W-:Y:S02]  /*2000*/  VIADD R4, R206, 0x80 ;  /* 0x00000080ce047836 */ /* 0x000fe40000000000 */
[----:B------:R-:W-:Y:S01]  /*2010*/  LEA R205, R205, UR4, 0x1 ;  /* 0x00000004cdcd7c11 */ /* 0x000fe2000f8e08ff */
[----:B------:R-:W-:Y:S01]  /*2020*/  IMAD.IADD R31, R29, 0x1, R31 ;  /* 0x000000011d1f7824 */ /* 0x000fe200078e021f */
[----:B------:R-:W-:-:S02]  /*2030*/  SEL R7, R7, 0xfffffff0, !P1 ;  /* 0xfffffff007077807 */ /* 0x000fc40004800000 */
        /* <DEDUP_REMOVED lines=37> */
.L_x_1348:
[----:B------:R-:W-:Y:S05]  /*2290*/  BSYNC B0 ;  /* 0x0000000000007941 */ /* 0x000fea0003800000 */
.L_x_1347:
[----:B------:R-:W-:Y:S01]  /*22a0*/  IADD3 R34, P1, R206, R38, RZ ;  /* 0x00000026ce227210 */ /* 0x000fe20007f3e0ff */
[----:B------:R-:W-:Y:S01]  /*22b0*/  IMAD.SHL.U32 R3, R83, 0x40, RZ ;  /* 0x0000004053037824 */ /* 0x000fe200078e00ff */
        /* <DEDUP_REMOVED lines=43> */
.L_x_1350:
[----:B------:R-:W-:Y:S05]  /*2570*/  BSYNC B0 ;  /* 0x0000000000007941 */ /* 0x000fea0003800000 */
.L_x_1349:
        /* <DEDUP_REMOVED lines=40> */
.L_x_1352:
[----:B------:R-:W-:Y:S05]  /*2800*/  BSYNC B0 ;  /* 0x0000000000007941 */ /* 0x000fea0003800000 */
.L_x_1351:
        /* <DEDUP_REMOVED lines=39> */
.L_x_1354:
[----:B------:R-:W-:Y:S05]  /*2a80*/  BSYNC B0 ;  /* 0x0000000000007941 */ /* 0x000fea0003800000 */
.L_x_1353:
        /* <DEDUP_REMOVED lines=41> */
.L_x_1356:
[----:B------:R-:W-:Y:S05]  /*2d20*/  BSYNC B0 ;  /* 0x0000000000007941 */ /* 0x000fea0003800000 */
.L_x_1355:
        /* <DEDUP_REMOVED lines=33> */
.L_x_1358:
[----:B------:R-:W-:Y:S05]  /*2f40*/  BSYNC B0 ;  /* 0x0000000000007941 */ /* 0x000fea0003800000 */
.L_x_1357:
        /* <DEDUP_REMOVED lines=34> */
.L_x_1360:
[----:B------:R-:W-:Y:S05]  /*3170*/  BSYNC B0 ;  /* 0x0000000000007941 */ /* 0x000fea0003800000 */
.L_x_1359:
        /* <DEDUP_REMOVED lines=40> */
.L_x_1362:
[----:B------:R-:W-:Y:S05]  /*3400*/  BSYNC B0 ;  /* 0x0000000000007941 */ /* 0x000fea0003800000 */
.L_x_1361:
        /* <DEDUP_REMOVED lines=67> */
.L_x_1364:
[----:B------:R-:W-:Y:S05]  /*3840*/  BSYNC B0 ;  /* 0x0000000000007941 */ /* 0x000fea0003800000 */
.L_x_1363:
        /* <DEDUP_REMOVED lines=10> */
[C---:B------:R-:W-:Y:S01]  /*38f0*/  @!P3 LEA R16, P1, R202.reuse, R214, 0x1 ;  /* 0x000000d6ca10b211 */ /* 0x040fe200078208ff */
[----:B------:R1:W-:Y:S01]  /*3900*/  @P3 STS.128 [R205+0xc800], RZ ;  /* 0x00c800ffcd003388 */ /* 0x0003e20000000c00 */
[C---:B------:R-:W-:Y:S02]  /*3910*/  @!P2 LEA R10, P6, R9.reuse, UR6, 0x1 ;  /* 0x00000006090aac11 */ /* 0x040fe4000f8c08ff */
        /* <DEDUP_REMOVED lines=20> */
.L_x_1366:
[----:B------:R-:W-:Y:S05]  /*3a60*/  BSYNC B0 ;  /* 0x0000000000007941 */ /* 0x000fea0003800000 */
.L_x_1365:
        /* <DEDUP_REMOVED lines=35> */
.L_x_1368:
[----:B------:R-:W-:Y:S05]  /*3ca0*/  BSYNC B0 ;  /* 0x0000000000007941 */ /* 0x000fea0003800000 */
.L_x_1367:
        /* <DEDUP_REMOVED lines=16> */
[----:B------:R-:W-:Y:S01]  /*3db0*/  @!P2 LEA R14, P4, R12, UR6, 0x1 ;  /* 0x000000060c0eac11 */ /* 0x000fe2000f8808ff */
[----:B-1----:R-:W-:-:S03]  /*3dc0*/  @!P3 IMAD.WIDE.U32 R10, R134, 0x60, R214 ;  /* 0x00000060860ab825 */ /* 0x002fc600078e00d6 */
        /* <DEDUP_REMOVED lines=19> */
.L_x_1370:
[----:B------:R-:W-:Y:S05]  /*3f00*/  BSYNC B0 ;  /* 0x0000000000007941 */ /* 0x000fea0003800000 */
.L_x_1369:
[----:B------:R-:W-:Y:S01]  /*3f10*/  LDSM.16.M88.4 R48, [R198] ;  /* 0x00000000c630783b */ /* 0x000fe20000000200 */
[----:B------:R-:W-:Y:S01]  /*3f20*/  R2P PR, R2, 0x6 ;  /* 0x0000000602007804 */ /* 0x000fe20000000000 */
[----:B------:R-:W-:Y:S01]  /*3f30*/  VIADD R2, R197, 0x6000 ;  /* 0x00006000c5027836 */ /* 0x000fe20000000000 */
[----:B------:R-:W-:Y:S01]  /*3f40*/  ISETP.GT.AND P5, PT, R83, R200, PT ;  /* 0x000000c85300720c */ /* 0x000fe20003fa4270 */
[----:B------:R-:W5:Y:S01]  /*3f50*/  LDSM.16.M88.4 R24, [R197+0x6000] ;  /* 0x00600000c518783b */ /* 0x000f620000000200 */
[----:B------:R-:W-:Y:S02]  /*3f60*/  VIADD R195, R197, 0x6020 ;  /* 0x00006020c5c37836 */ /* 0x000fe40000000000 */
[--C-:B------:R-:W-:Y:S01]  /*3f70*/  IMAD R196, R7, 0x2, R198.reuse ;  /* 0x0000000207c47824 */ /* 0x100fe200078e02c6 */
[----:B-1----:R-:W1:Y:S01]  /*3f80*/  LDSM.16.M88.4 R16, [R197+0x6800] ;  /* 0x00680000c510783b */ /* 0x002e620000000200 */
[C---:B------:R-:W-:Y:S02]  /*3f90*/  IMAD R194, R5.reuse, 0x2, R198 ;  /* 0x0000000205c27824 */ /* 0x040fe400078e02c6 */
[----:B------:R-:W-:Y:S01]  /*3fa0*/  IMAD R193, R5, 0x2, R196 ;  /* 0x0000000205c17824 */ /* 0x000fe200078e02c4 */
[----:B------:R-:W3:Y:S01]  /*3fb0*/  LDSM.16.M88.4 R60, [R197+0x7000] ;  /* 0x00700000c53c783b */ /* 0x000ee20000000200 */
[----:B------:R-:W-:-:S02]  /*3fc0*/  IMAD.SHL.U32 R82, R82, 0x2, RZ ;  /* 0x0000000252527824 */ /* 0x000fc400078e00ff */
[----:B------:R-:W-:Y:S01]  /*3fd0*/  @P1 VIADD R195, R2, 0xffffffe0 ;  /* 0xffffffe002c31836 */ /* 0x000fe20000000000 */
[----:B------:R-:W4:Y:S01]  /*3fe0*/  LDSM.16.M88.4 R32, [R197+0x7800] ;  /* 0x00780000c520783b */ /* 0x000f220000000200 */
[----:B------:R-:W-:Y:S01]  /*3ff0*/  IMAD.MOV.U32 R2, RZ, RZ, 0x40 ;  /* 0x00000040ff027424 */ /* 0x000fe200078e00ff */
[----:B------:R-:W-:Y:S01]  /*4000*/  LOP3.LUT R82, R82, 0x6, RZ, 0xc0, !PT ;  /* 0x0000000652527812 */ /* 0x000fe200078ec0ff */
[C---:B------:R-:W-:Y:S01]  /*4010*/  VIADD R187, R195.reuse, 0x800 ;  /* 0x00000800c3bb7836 */ /* 0x040fe20000000000 */
[----:B------:R-:W-:Y:S01]  /*4020*/  LDSM.16.M88.4 R44, [R196] ;  /* 0x00000000c42c783b */ /* 0x000fe20000000200 */
[C---:B------:R-:W-:Y:S01]  /*4030*/  VIADD R186, R195.reuse, 0x1000 ;  /* 0x00001000c3ba7836 */ /* 0x040fe20000000000 */
[----:B------:R-:W-:Y:S01]  /*4040*/  SEL R2, R2, 0xffffffc0, !P2 ;  /* 0xffffffc002027807 */ /* 0x000fe20005000000 */
[C---:B------:R-:W-:Y:S01]  /*4050*/  VIADD R185, R195.reuse, 0x1800 ;  /* 0x00001800c3b97836 */ /* 0x040fe20000000000 */
[----:B--2---:R-:W2:Y:S01]  /*4060*/  LDSM.16.M88.4 R12, [R195] ;  /* 0x00000000c30c783b */ /* 0x004ea20000000200 */
[----:B------:R-:W-:-:S02]  /*4070*/  VIADD R183, R195, 0x2000 ;  /* 0x00002000c3b77836 */ /* 0x000fc40000000000 */
[----:B------:R-:W-:Y:S01]  /*4080*/  IMAD.IADD R191, R197, 0x1, R2 ;  /* 0x00000001c5bf7824 */ /* 0x000fe200078e0202 */
[----:B------:R-:W2:Y:S01]  /*4090*/  LDSM.16.M88.4 R40, [R195+0x800] ;  /* 0x00080000c328783b */ /* 0x000ea20000000200 */
[----:B------:R-:W-:Y:S02]  /*40a0*/  IMAD.IADD R184, R2, 0x1, R195 ;  /* 0x0000000102b87824 */ /* 0x000fe400078e02c3 */
[C---:B------:R-:W-:Y:S01]  /*40b0*/  VIADD R182, R195.reuse, 0x2800 ;  /* 0x00002800c3b67836 */ /* 0x040fe20000000000 */
[----:B------:R-:W2:Y:S01]  /*40c0*/  LDSM.16.M88.4 R36, [R195+0x1000] ;  /* 0x00100000c324783b */ /* 0x000ea20000000200 */
[C---:B------:R-:W-:Y:S02]  /*40d0*/  VIADD R181, R195.reuse, 0x3000 ;  /* 0x00003000c3b57836 */ /* 0x040fe40000000000 */
[C---:B------:R-:W-:Y:S01]  /*40e0*/  VIADD R180, R195.reuse, 0x3800 ;  /* 0x00003800c3b47836 */ /* 0x040fe20000000000 */
[----:B------:R-:W2:Y:S01]  /*40f0*/  LDSM.16.M88.4 R68, [R195+0x1800] ;  /* 0x00180000c344783b */ /* 0x000ea20000000200 */
[----:B------:R-:W-:-:S02]  /*4100*/  VIADD R179, R195, 0x4000 ;  /* 0x00004000c3b37836 */ /* 0x000fc40000000000 */
[C---:B------:R-:W-:Y:S01]  /*4110*/  VIADD R178, R195.reuse, 0x4800 ;  /* 0x00004800c3b27836 */ /* 0x040fe20000000000 */
[----:B------:R-:W-:Y:S01]  /*4120*/  LDSM.16.M88.4 R52, [R194] ;  /* 0x00000000c234783b */ /* 0x000fe20000000200 */
[C---:B------:R-:W-:Y:S02]  /*4130*/  VIADD R177, R195.reuse, 0x5000 ;  /* 0x00005000c3b17836 */ /* 0x040fe40000000000 */
[----:B------:R-:W-:Y:S01]  /*4140*/  VIADD R176, R195, 0x5800 ;  /* 0x00005800c3b07836 */ /* 0x000fe20000000000 */
[C---:B-----5:R-:W-:Y:S01]  /*4150*/  HMMA.16816.F32 R28, R48.reuse, R24, RZ ;  /* 0x00000018301c723c */ /* 0x060fe200000018ff */
[----:B------:R-:W5:Y:S04]  /*4160*/  LDSM.16.M88.4 R8, [R191+0x6000] ;  /* 0x00600000bf08783b */ /* 0x000f680000000200 */
[----:B------:R-:W-:Y:S01]  /*4170*/  LDSM.16.M88.4 R72, [R191+0x7800] ;  /* 0x00780000bf48783b */ /* 0x000fe20000000200 */
[C---:B------:R-:W-:Y:S03]  /*4180*/  HMMA.16816.F32 R24, R48.reuse, R26, RZ ;  /* 0x0000001a3018723c */ /* 0x040fe600000018ff */
[----:B------:R-:W-:Y:S03]  /*4190*/  LDSM.16.M88.4 R76, [R191+0x9800] ;  /* 0x00980000bf4c783b */ /* 0x000fe60000000200 */
[C---:B-1----:R-:W-:Y:S01]  /*41a0*/  HMMA.16816.F32 R20, R48.reuse, R16, RZ ;  /* 0x000000103014723c */ /* 0x042fe200000018ff */
[----:B------:R-:W0:Y:S05]  /*41b0*/  LDGDEPBAR ;  /* 0x00000000000079af */ /* 0x000e2a0000000000 */
[C---:B---3--:R-:W-:Y:S06]  /*41c0*/  HMMA.16816.F32 R64, R48.reuse, R60, RZ ;  /* 0x0000003c3040723c */ /* 0x048fec00000018ff */
[C---:B------:R-:W-:Y:S06]  /*41d0*/  HMMA.16816.F32 R16, R48.reuse, R18, RZ ;  /* 0x000000123010723c */ /* 0x040fec00000018ff */
[C---:B------:R-:W-:Y:S06]  /*41e0*/  HMMA.16816.F32 R60, R48.reuse, R62, RZ ;  /* 0x0000003e303c723c */ /* 0x040fec00000018ff */
[C---:B----4-:R-:W-:Y:S06]  /*41f0*/  HMMA.16816.F32 R56, R48.reuse, R32, RZ ;  /* 0x000000203038723c */ /* 0x050fec00000018ff */
[----:B------:R-:W-:Y:S01]  /*4200*/  HMMA.16816.F32 R48, R48, R34, RZ ;  /* 0x000000223030723c */ /* 0x000fe200000018ff */
[----:B------:R-:W1:Y:S05]  /*4210*/  LDSM.16.M88.4 R32, [R191+0x6800] ;  /* 0x00680000bf20783b */ /* 0x000e6a0000000200 */
[C---:B--2---:R-:W-:Y:S06]  /*4220*/  HMMA.16816.F32 R28, R44.reuse, R12, R28 ;  /* 0x0000000c2c1c723c */ /* 0x044fec000000181c */
[C---:B------:R-:W-:Y:S01]  /*4230*/  HMMA.16816.F32 R24, R44.reuse, R14, R24 ;  /* 0x0000000e2c18723c */ /* 0x040fe20000001818 */
[----:B------:R-:W2:Y:S05]  /*4240*/  LDSM.16.M88.4 R12, [R191+0x7000] ;  /* 0x00700000bf0c783b */ /* 0x000eaa0000000200 */
[C---:B------:R-:W-:Y:S06]  /*4250*/  HMMA.16816.F32 R20, R44.reuse, R40, R20 ;  /* 0x000000282c14723c */ /* 0x040fec0000001814 */
[C---:B------:R-:W-:Y:S01]  /*4260*/  HMMA.16816.F32 R16, R44.reuse, R42, R16 ;  /* 0x0000002a2c10723c */ /* 0x040fe20000001810 */
[----:B------:R-:W-:Y:S05]  /*4270*/  LDSM.16.M88.4 R40, [R184] ;  /* 0x00000000b828783b */ /* 0x000fea0000000200 */
[C---:B------:R-:W-:Y:S06]  /*4280*/  HMMA.16816.F32 R64, R44.reuse, R36, R64 ;  /* 0x000000242c40723c */ /* 0x040fec0000001840 */
[C---:B------:R-:W-:Y:S01]  /*4290*/  HMMA.16816.F32 R60, R44.reuse, R38, R60 ;  /* 0x000000262c3c723c */ /* 0x040fe2000000183c */
[----:B------:R-:W3:Y:S05]  /*42a0*/  LDSM.16.M88.4 R36, [R193] ;  /* 0x00000000c124783b */ /* 0x000eea0000000200 */
[C---:B------:R-:W-:Y:S06]  /*42b0*/  HMMA.16816.F32 R56, R44.reuse, R68, R56 ;  /* 0x000000442c38723c */ /* 0x040fec0000001838 */
[----:B------:R-:W-:Y:S01]  /*42c0*/  HMMA.16816.F32 R48, R44, R70, R48 ;  /* 0x000000462c30723c */ /* 0x000fe20000001830 */
[----:B------:R-:W4:Y:S04]  /*42d0*/  LDSM.16.M88.4 R44, [R184+0x800] ;  /* 0x00080000b82c783b */ /* 0x000f280000000200 */
[----:B------:R-:W-:Y:S01]  /*42e0*/  LDSM.16.M88.4 R68, [R184+0x1800] ;  /* 0x00180000b844783b */ /* 0x000fe20000000200 */
[C---:B-----5:R-:W-:Y:S06]  /*42f0*/  HMMA.16816.F32 R28, R52.reuse, R8, R28 ;  /* 0x00000008341c723c */ /* 0x060fec000000181c */
[C---:B------:R-:W-:Y:S01]  /*4300*/  HMMA.16816.F32 R24, R52.reuse, R10, R24 ;  /* 0x0000000a3418723c */ /* 0x040fe20000001818 */
[----:B------:R-:W5:Y:S05]  /*4310*/  LDSM.16.M88.4 R8, [R184+0x1000] ;  /* 0x00100000b808783b */ /* 0x000f6a0000000200 */
[C---:B-1----:R-:W-:Y:S06]  /*4320*/  HMMA.16816.F32 R20, R52.reuse, R32, R20 ;  /* 0x000000203414723c */ /* 0x042fec0000001814 */
[C---:B------:R-:W-:Y:S01]  /*4330*/  HMMA.16816.F32 R16, R52.reuse, R34, R16 ;  /* 0x000000223410723c */ /* 0x040fe20000001810 */
[----:B------:R-:W-:Y:S05]  /*4340*/  LDSM.16.M88.4 R32, [R198+0x2000] ;  /* 0x00200000c620783b */ /* 0x000fea0000000200 */
[C---:B--2---:R-:W-:Y:S06]  /*4350*/  HMMA.16816.F32 R64, R52.reuse, R12, R64 ;  /* 0x0000000c3440723c */ /* 0x044fec0000001840 */
[C---:B------:R-:W-:Y:S01]  /*4360*/  HMMA.16816.F32 R60, R52.reuse, R14, R60 ;  /* 0x0000000e343c723c */ /* 0x040fe2000000183c */
[----:B------:R-:W1:Y:S05]  /*4370*/  LDSM.16.M88.4 R12, [R197+0x8000] ;  /* 0x00800000c50c783b */ /* 0x000e6a0000000200 */
[C---:B------:R-:W-:Y:S06]  /*4380*/  HMMA.16816.F32 R56, R52.reuse, R72, R56 ;  /* 0x000000483438723c */ /* 0x040fec0000001838 */
[----:B------:R-:W-:Y:S01]  /*4390*/  HMMA.16816.F32 R52, R52, R74, R48 ;  /* 0x0000004a3434723c */ /* 0x000fe20000001830 */
[----:B------:R-:W2:Y:S04]  /*43a0*/  LDSM.16.M88.4 R48, [R197+0x8800] ;  /* 0x00880000c530783b */ /* 0x000ea80000000200 */
[----:B------:R-:W-:Y:S01]  /*43b0*/  LDSM.16.M88.4 R72, [R197+0x9800] ;  /* 0x00980000c548783b */ /* 0x000fe20000000200 */
[C---:B---3--:R-:W-:Y:S06]  /*43c0*/  HMMA.16816.F32 R28, R36.reuse, R40, R28 ;  /* 0x00000028241c723c */ /* 0x048fec000000181c */
[C---:B------:R-:W-:Y:S01]  /*43d0*/  HMMA.16816.F32 R24, R36.reuse, R42, R24 ;  /* 0x0000002a2418723c */ /* 0x040fe20000001818 */
[----:B------:R-:W3:Y:S05]  /*43e0*/  LDSM.16.M88.4 R40, [R197+0x9000] ;  /* 0x00900000c528783b */ /* 0x000eea0000000200 */
[C---:B----4-:R-:W-:Y:S06]  /*43f0*/  HMMA.16816.F32 R20, R36.reuse, R44, R20 ;  /* 0x0000002c2414723c */ /* 0x050fec0000001814 */
[C---:B------:R-:W-:Y:S01]  /*4400*/  HMMA.16816.F32 R16, R36.reuse, R46, R16 ;  /* 0x0000002e2410723c */ /* 0x040fe20000001810 */
[----:B------:R-:W-:Y:S05]  /*4410*/  LDSM.16.M88.4 R44, [R195+0x2000] ;  /* 0x00200000c32c783b */ /* 0x000fea0000000200 */
[C---:B-----5:R-:W-:Y:S06]  /*4420*/  HMMA.16816.F32 R64, R36.reuse, R8, R64 ;  /* 0x000000082440723c */ /* 0x060fec0000001840 */
[C---:B------:R-:W-:Y:S01]  /*4430*/  HMMA.16816.F32 R60, R36.reuse, R10, R60 ;  /* 0x0000000a243c723c */ /* 0x040fe2000000183c */
[----:B------:R-:W4:Y:S05]  /*4440*/  LDSM.16.M88.4 R8, [R196+0x2000] ;  /* 0x00200000c408783b */ /* 0x000f2a0000000200 */
[C---:B------:R-:W-:Y:S06]  /*4450*/  HMMA.16816.F32 R56, R36.reuse, R68, R56 ;  /* 0x000000442438723c */ /* 0x040fec0000001838 */
[----:B------:R-:W-:Y:S01]  /*4460*/  HMMA.16816.F32 R52, R36, R70, R52 ;  /* 0x000000462434723c */ /* 0x000fe20000001834 */
[----:B------:R-:W5:Y:S04]  /*4470*/  LDSM.16.M88.4 R68, [R195+0x2800] ;  /* 0x00280000c344783b */ /* 0x000f680000000200 */
[----:B------:R-:W5:Y:S01]  /*4480*/  LDSM.16.M88.4 R36, [R195+0x3000] ;  /* 0x00300000c324783b */ /* 0x000f620000000200 */
[C---:B-1----:R-:W-:Y:S06]  /*4490*/  HMMA.16816.F32 R28, R32.reuse, R12, R28 ;  /* 0x0000000c201c723c */ /* 0x042fec000000181c */
[C---:B------:R-:W-:Y:S01]  /*44a0*/  HMMA.16816.F32 R24, R32.reuse, R14, R24 ;  /* 0x0000000e2018723c */ /* 0x040fe20000001818 */
[----:B------:R-:W1:Y:S05]  /*44b0*/  LDSM.16.M88.4 R12, [R195+0x3800] ;  /* 0x00380000c30c783b */ /* 0x000e6a0000000200 */
[C---:B--2---:R-:W-:Y:S06]  /*44c0*/  HMMA.16816.F32 R20, R32.reuse, R48, R20 ;  /* 0x000000302014723c */ /* 0x044fec0000001814 */
[C---:B------:R-:W-:Y:S01]  /*44d0*/  HMMA.16816.F32 R16, R32.reuse, R50, R16 ;  /* 0x000000322010723c */ /* 0x040fe20000001810 */
[----:B------:R-:W-:Y:S05]  /*44e0*/  LDSM.16.M88.4 R48, [R191+0x8000] ;  /* 0x00800000bf30783b */ /* 0x000fea0000000200 */
[C---:B---3--:R-:W-:Y:S06]  /*44f0*/  HMMA.16816.F32 R64, R32.reuse, R40, R64 ;  /* 0x000000282040723c */ /* 0x048fec0000001840 */
[C---:B------:R-:W-:Y:S01]  /*4500*/  HMMA.16816.F32 R60, R32.reuse, R42, R60 ;  /* 0x0000002a203c723c */ /* 0x040fe2000000183c */
[----:B------:R-:W2:Y:S05]  /*4510*/  LDSM.16.M88.4 R40, [R194+0x2000] ;  /* 0x00200000c228783b */ /* 0x000eaa0000000200 */
[C---:B------:R-:W-:Y:S06]  /*4520*/  HMMA.16816.F32 R56, R32.reuse, R72, R56 ;  /* 0x000000482038723c */ /* 0x040fec0000001838 */
[----:B------:R-:W-:Y:S01]  /*4530*/  HMMA.16816.F32 R52, R32, R74, R52 ;  /* 0x0000004a2034723c */ /* 0x000fe20000001834 */
[----:B------:R-:W3:Y:S04]  /*4540*/  LDSM.16.M88.4 R32, [R191+0x8800] ;  /* 0x00880000bf20783b */ /* 0x000ee80000000200 */
[----:B------:R-:W-:Y:S01]  /*4550*/  LDSM.16.M88.4 R72, [R184+0x3800] ;  /* 0x00380000b848783b */ /* 0x000fe20000000200 */
[C---:B----4-:R-:W-:Y:S06]  /*4560*/  HMMA.16816.F32 R28, R8.reuse, R44, R28 ;  /* 0x0000002c081c723c */ /* 0x050fec000000181c */
[C---:B------:R-:W-:Y:S01]  /*4570*/  HMMA.16816.F32 R24, R8.reuse, R46, R24 ;  /* 0x0000002e0818723c */ /* 0x040fe20000001818 */
[----:B------:R-:W4:Y:S05]  /*4580*/  LDSM.16.M88.4 R44, [R191+0x9000] ;  /* 0x00900000bf2c783b */ /* 0x000f2a0000000200 */
[C---:B-----5:R-:W-:Y:S06]  /*4590*/  HMMA.16816.F32 R20, R8.reuse, R68, R20 ;  /* 0x000000440814723c */ /* 0x060fec0000001814 */
[C---:B------:R-:W-:Y:S01]  /*45a0*/  HMMA.16816.F32 R16, R8.reuse, R70, R16 ;  /* 0x000000460810723c */ /* 0x040fe20000001810 */
[----:B------:R-:W-:Y:S05]  /*45b0*/  LDSM.16.M88.4 R68, [R193+0x2000] ;  /* 0x00200000c144783b */ /* 0x000fea0000000200 */
[C---:B------:R-:W-:Y:S06]  /*45c0*/  HMMA.16816.F32 R64, R8.reuse, R36, R64 ;  /* 0x000000240840723c */ /* 0x040fec0000001840 */
[C---:B------:R-:W-:Y:S01]  /*45d0*/  HMMA.16816.F32 R60, R8.reuse, R38, R60 ;  /* 0x00000026083c723c */ /* 0x040fe2000000183c */
[----:B------:R-:W5:Y:S05]  /*45e0*/  LDSM.16.M88.4 R36, [R184+0x2000] ;  /* 0x00200000b824783b */ /* 0x000f6a0000000200 */
[C---:B-1----:R-:W-:Y:S06]  /*45f0*/  HMMA.16816.F32 R56, R8.reuse, R12, R56 ;  /* 0x0000000c0838723c */ /* 0x042fec0000001838 */
        /* <DEDUP_REMOVED lines=8> */
[----:B------:R-:W2:Y:S05]  /*4680*/  LDSM.16.M88.4 R32, [R198+0x4000] ;  /* 0x00400000c620783b */ /* 0x000eaa0000000200 */
[C---:B----4-:R-:W-:Y:S06]  /*4690*/  HMMA.16816.F32 R64, R40.reuse, R44, R64 ;  /* 0x0000002c2840723c */ /* 0x050fec0000001840 */
[----:B------:R-:W-:Y:S01]  /*46a0*/  HMMA.16816.F32 R60, R40, R46, R60 ;  /* 0x0000002e283c723c */ /* 0x000fe2000000183c */
[----:B------:R-:W3:Y:S05]  /*46b0*/  LDSM.16.M88.4 R44, [R197+0xa800] ;  /* 0x00a80000c52c783b */ /* 0x000eea0000000200 */
[C---:B-----5:R-:W-:Y:S06]  /*46c0*/  HMMA.16816.F32 R28, R68.reuse, R36, R28 ;  /* 0x00000024441c723c */ /* 0x060fec000000181c */
[----:B------:R-:W-:Y:S01]  /*46d0*/  HMMA.16816.F32 R24, R68, R38, R24 ;  /* 0x000000264418723c */ /* 0x000fe20000001818 */
[----:B------:R-:W-:Y:S05]  /*46e0*/  LDSM.16.M88.4 R36, [R197+0xb800] ;  /* 0x00b80000c524783b */ /* 0x000fea0000000200 */
[C---:B------:R-:W-:Y:S06]  /*46f0*/  HMMA.16816.F32 R56, R40.reuse, R76, R56 ;  /* 0x0000004c2838723c */ /* 0x040fec0000001838 */
[----:B------:R-:W-:Y:S01]  /*4700*/  HMMA.16816.F32 R52, R40, R78, R52 ;  /* 0x0000004e2834723c */ /* 0x000fe20000001834 */
[----:B------:R-:W4:Y:S04]  /*4710*/  LDSM.16.M88.4 R40, [R197+0xb000] ;  /* 0x00b00000c528783b */ /* 0x000f280000000200 */
[----:B------:R-:W-:Y:S01]  /*4720*/  LDSM.16.M88.4 R76, [R196+0x4000] ;  /* 0x00400000c44c783b */ /* 0x000fe20000000200 */
[C---:B-1----:R-:W-:Y:S06]  /*4730*/  HMMA.16816.F32 R20, R68.reuse, R12, R20 ;  /* 0x0000000c4414723c */ /* 0x042fec0000001814 */
[C---:B------:R-:W-:Y:S01]  /*4740*/  HMMA.16816.F32 R16, R68.reuse, R14, R16 ;  /* 0x0000000e4410723c */ /* 0x040fe20000001810 */
[----:B------:R-:W1:Y:S05]  /*4750*/  LDSM.16.M88.4 R12, [R195+0x4000] ;  /* 0x00400000c30c783b */ /* 0x000e6a0000000200 */
[C---:B------:R-:W-:Y:S06]  /*4760*/  HMMA.16816.F32 R64, R68.reuse, R8, R64 ;  /* 0x000000084440723c */ /* 0x040fec0000001840 */
[----:B------:R-:W-:Y:S01]  /*4770*/  HMMA.16816.F32 R60, R68, R10, R60 ;  /* 0x0000000a443c723c */ /* 0x000fe2000000183c */
[----:B------:R-:W5:Y:S05]  /*4780*/  LDSM.16.M88.4 R8, [R195+0x4800] ;  /* 0x00480000c308783b */ /* 0x000f6a0000000200 */
[C---:B--2---:R-:W-:Y:S06]  /*4790*/  HMMA.16816.F32 R28, R32.reuse, R48, R28 ;  /* 0x00000030201c723c */ /* 0x044fec000000181c */
[C---:B------:R-:W-:Y:S01]  /*47a0*/  HMMA.16816.F32 R24, R32.reuse, R50, R24 ;  /* 0x000000322018723c */ /* 0x040fe20000001818 */
[----:B------:R-:W-:Y:S05]  /*47b0*/  LDSM.16.M88.4 R48, [R194+0x4000] ;  /* 0x00400000c230783b */ /* 0x000fea0000000200 */
[C---:B---3--:R-:W-:Y:S06]  /*47c0*/  HMMA.16816.F32 R20, R32.reuse, R44, R20 ;  /* 0x0000002c2014723c */ /* 0x048fec0000001814 */
[----:B------:R-:W-:Y:S01]  /*47d0*/  HMMA.16816.F32 R16, R32, R46, R16 ;  /* 0x0000002e2010723c */ /* 0x000fe20000001810 */
[----:B------:R-:W2:Y:S05]  /*47e0*/  LDSM.16.M88.4 R44, [R191+0xa000] ;  /* 0x00a00000bf2c783b */ /* 0x000eaa0000000200 */
[C---:B------:R-:W-:Y:S06]  /*47f0*/  HMMA.16816.F32 R56, R68.reuse, R72, R56 ;  /* 0x000000484438723c */ /* 0x040fec0000001838 */
[----:B------:R-:W-:Y:S01]  /*4800*/  HMMA.16816.F32 R52, R68, R74, R52 ;  /* 0x0000004a4434723c */ /* 0x000fe20000001834 */
[----:B------:R-:W3:Y:S04]  /*4810*/  LDSM.16.M88.4 R72, [R195+0x5000] ;  /* 0x00500000c348783b */ /* 0x000ee80000000200 */
[----:B------:R-:W3:Y:S01]  /*4820*/  LDSM.16.M88.4 R68, [R195+0x5800] ;  /* 0x00580000c344783b */ /* 0x000ee20000000200 */
[C---:B----4-:R-:W-:Y:S06]  /*4830*/  HMMA.16816.F32 R64, R32.reuse, R40, R64 ;  /* 0x000000282040723c */ /* 0x050fec0000001840 */
[----:B------:R-:W-:Y:S01]  /*4840*/  HMMA.16816.F32 R60, R32, R42, R60 ;  /* 0x0000002a203c723c */ /* 0x000fe2000000183c */
[----:B------:R-:W4:Y:S05]  /*4850*/  LDSM.16.M88.4 R40, [R191+0xa800] ;  /* 0x00a80000bf28783b */ /* 0x000f2a0000000200 */
[C---:B-1----:R-:W-:Y:S06]  /*4860*/  HMMA.16816.F32 R28, R76.reuse, R12, R28 ;  /* 0x0000000c4c1c723c */ /* 0x042fec000000181c */
[C---:B------:R-:W-:Y:S01]  /*4870*/  HMMA.16816.F32 R24, R76.reuse, R14, R24 ;  /* 0x0000000e4c18723c */ /* 0x040fe20000001818 */
[----:B------:R-:W-:Y:S05]  /*4880*/  LDSM.16.M88.4 R12, [R193+0x4000] ;  /* 0x00400000c10c783b */ /* 0x000fea0000000200 */
[C---:B-----5:R-:W-:Y:S06]  /*4890*/  HMMA.16816.F32 R20, R76.reuse, R8, R20 ;  /* 0x000000084c14723c */ /* 0x060fec0000001814 */
[----:B------:R-:W-:Y:S01]  /*48a0*/  HMMA.16816.F32 R16, R76, R10, R16 ;  /* 0x0000000a4c10723c */ /* 0x000fe20000001810 */
[----:B------:R-:W1:Y:S05]  /*48b0*/  LDSM.16.M88.4 R8, [R184+0x4000] ;  /* 0x00400000b808783b */ /* 0x000e6a0000000200 */
[C---:B------:R-:W-:Y:S06]  /*48c0*/  HMMA.16816.F32 R56, R32.reuse, R36, R56 ;  /* 0x000000242038723c */ /* 0x040fec0000001838 */
[----:B------:R-:W-:Y:S01]  /*48d0*/  HMMA.16816.F32 R52, R32, R38, R52 ;  /* 0x000000262034723c */ /* 0x000fe20000001834 */
[----:B------:R-:W5:Y:S04]  /*48e0*/  LDSM.16.M88.4 R36, [R191+0xb000] ;  /* 0x00b00000bf24783b */ /* 0x000f680000000200 */
[----:B------:R-:W5:Y:S01]  /*48f0*/  LDSM.16.M88.4 R32, [R191+0xb800] ;  /* 0x00b80000bf20783b */ /* 0x000f620000000200 */
[C---:B--2---:R-:W-:Y:S06]  /*4900*/  HMMA.16816.F32 R28, R48.reuse, R44, R28 ;  /* 0x0000002c301c723c */ /* 0x044fec000000181c */
[----:B------:R-:W-:Y:S06]  /*4910*/  HMMA.16816.F32 R24, R48, R46, R24 ;  /* 0x0000002e3018723c */ /* 0x000fec0000001818 */
[C---:B---3--:R-:W-:Y:S06]  /*4920*/  HMMA.16816.F32 R64, R76.reuse, R72, R64 ;  /* 0x000000484c40723c */ /* 0x048fec0000001840 */
[C---:B------:R-:W-:Y:S06]  /*4930*/  HMMA.16816.F32 R56, R76.reuse, R68, R56 ;  /* 0x000000444c38723c */ /* 0x040fec0000001838 */
[C---:B------:R-:W-:Y:S06]  /*4940*/  HMMA.16816.F32 R60, R76.reuse, R74, R60 ;  /* 0x0000004a4c3c723c */ /* 0x040fec000000183c */
[----:B------:R-:W-:Y:S01]  /*4950*/  HMMA.16816.F32 R68, R76, R70, R52 ;  /* 0x000000464c44723c */ /* 0x000fe20000001834 */
[----:B------:R-:W2:Y:S05]  /*4960*/  LDSM.16.M88.4 R52, [R184+0x4800] ;  /* 0x00480000b834783b */ /* 0x000eaa0000000200 */
[C---:B----4-:R-:W-:Y:S06]  /*4970*/  HMMA.16816.F32 R20, R48.reuse, R40, R20 ;  /* 0x000000283014723c */ /* 0x050fec0000001814 */
[----:B------:R-:W-:Y:S01]  /*4980*/  HMMA.16816.F32 R16, R48, R42, R16 ;  /* 0x0000002a3010723c */ /* 0x000fe20000001810 */
[----:B------:R-:W3:Y:S05]  /*4990*/  LDSM.16.M88.4 R40, [R184+0x5000] ;  /* 0x00500000b828783b */ /* 0x000eea0000000200 */
[C---:B-1----:R-:W-:Y:S06]  /*49a0*/  HMMA.16816.F32 R28, R12.reuse, R8, R28 ;  /* 0x000000080c1c723c */ /* 0x042fec000000181c */
[----:B------:R-:W-:Y:S01]  /*49b0*/  HMMA.16816.F32 R24, R12, R10, R24 ;  /* 0x0000000a0c18723c */ /* 0x000fe20000001818 */
[----:B------:R-:W1:Y:S01]  /*49c0*/  LDSM.16.M88.4 R8, [R184+0x5800] ;  /* 0x00580000b808783b */ /* 0x000e620000000200 */
[----:B------:R-:W-:-:S04]  /*49d0*/  DEPBAR.LE SB0, 0x0 ;  /* 0x000080000000791a */ /* 0x000fc80000000000 */
[C---:B-----5:R-:W-:Y:S06]  /*49e0*/  HMMA.16816.F32 R64, R48.reuse, R36, R64 ;  /* 0x000000243040723c */ /* 0x060fec0000001840 */
[----:B------:R-:W-:Y:S01]  /*49f0*/  HMMA.16816.F32 R60, R48, R38, R60 ;  /* 0x00000026303c723c */ /* 0x000fe2000000183c */
[----:B------:R-:W-:-:S04]  /*4a00*/  IMAD.IADD R37, R3, 0x1, R82 ;  /* 0x0000000103257824 */ /* 0x000fc800078e0252 */
[C---:B------:R-:W-:Y:S01]  /*4a10*/  VIADD R45, R37.reuse, 0x1 ;  /* 0x00000001252d7836 */ /* 0x040fe20000000000 */
[C---:B------:R-:W-:Y:S01]  /*4a20*/  HMMA.16816.F32 R56, R48.reuse, R32, R56 ;  /* 0x000000203038723c */ /* 0x040fe20000001838 */
[C---:B------:R-:W-:Y:S01]  /*4a30*/  VIADD R39, R37.reuse, 0x8 ;  /* 0x0000000825277836 */ /* 0x040fe20000000000 */
[-C--:B------:R-:W-:Y:S02]  /*4a40*/  ISETP.GE.AND P1, PT, R37, R84.reuse, PT ;  /* 0x000000542500720c */ /* 0x080fe40003f26270 */
[-C--:B------:R-:W-:Y:S02]  /*4a50*/  ISETP.GE.AND P6, PT, R45, R84.reuse, PT ;  /* 0x000000542d00720c */ /* 0x080fe40003fc6270 */
[----:B------:R-:W-:Y:S01]  /*4a60*/  HMMA.16816.F32 R68, R48, R34, R68 ;  /* 0x000000223044723c */ /* 0x000fe20000001844 */
[----:B------:R-:W-:Y:S01]  /*4a70*/  VIADD R33, R37, 0x10 ;  /* 0x0000001025217836 */ /* 0x000fe20000000000 */
[----:B------:R-:W-:Y:S01]  /*4a80*/  ISETP.GE.AND P4, PT, R39, R84, PT ;  /* 0x000000542700720c */ /* 0x000fe20003f86270 */
[----:B------:R-:W-:Y:S01]  /*4a90*/  VIADD R39, R37, 0x11 ;  /* 0x0000001125277836 */ /* 0x000fe20000000000 */
[----:B------:R-:W-:-:S02]  /*4aa0*/  FSEL R32, R30, -INF , !P1 ;  /* 0xff8000001e207808 */ /* 0x000fc40004800000 */
[C---:B--2---:R-:W-:Y:S01]  /*4ab0*/  HMMA.16816.F32 R20, R12.reuse, R52, R20 ;  /* 0x000000340c14723c */ /* 0x044fe20000001814 */
[----:B------:R-:W-:Y:S01]  /*4ac0*/  VIADD R35, R37, 0x9 ;  /* 0x0000000925237836 */ /* 0x000fe20000000000 */
[-C--:B------:R-:W-:Y:S02]  /*4ad0*/  ISETP.GE.AND P2, PT, R33, R84.reuse, PT ;  /* 0x000000542100720c */ /* 0x080fe40003f46270 */
[----:B------:R-:W-:Y:S02]  /*4ae0*/  FSEL R33, R28, -INF , !P1 ;  /* 0xff8000001c217808 */ /* 0x000fe40004800000 */
[C---:B---3--:R-:W-:Y:S01]  /*4af0*/  HMMA.16816.F32 R64, R12.reuse, R40, R64 ;  /* 0x000000280c40723c */ /* 0x048fe20000001840 */
[-C--:B------:R-:W-:Y:S01]  /*4b00*/  ISETP.GE.AND P3, PT, R35, R84.reuse, PT ;  /* 0x000000542300720c */ /* 0x080fe20003f66270 */
[----:B------:R-:W-:Y:S01]  /*4b10*/  VIADD R35, R37, 0x18 ;  /* 0x0000001825237836 */ /* 0x000fe20000000000 */
[----:B------:R-:W-:Y:S01]  /*4b20*/  FSEL R28, R31, -INF , !P6 ;  /* 0xff8000001f1c7808 */ /* 0x000fe20007000000 */
[----:B------:R-:W-:Y:S01]  /*4b30*/  VIADD R31, R37, 0x20 ;  /* 0x00000020251f7836 */ /* 0x000fe20000000000 */
[-C--:B------:R-:W-:Y:S01]  /*4b40*/  ISETP.GE.AND P1, PT, R39, R84.reuse, PT ;  /* 0x000000542700720c */ /* 0x080fe20003f26270 */
[----:B------:R-:W-:Y:S01]  /*4b50*/  HMMA.16816.F32 R16, R12, R54, R16 ;  /* 0x000000360c10723c */ /* 0x000fe20000001810 */
[----:B------:R-:W-:Y:S01]  /*4b60*/  FSEL R29, R29, -INF , !P6 ;  /* 0xff8000001d1d7808 */ /* 0x000fe20007000000 */
[----:B------:R-:W-:Y:S01]  /*4b70*/  VIADD R39, R37, 0x19 ;  /* 0x0000001925277836 */ /* 0x000fe20000000000 */
[----:B------:R-:W-:Y:S01]  /*4b80*/  BAR.SYNC.DEFER_BLOCKING 0x0 ;  /* 0x0000000000007b1d */ /* 0x000fe20000010000 */
[----:B------:R-:W-:-:S02]  /*4b90*/  ISETP.GE.AND P6, PT, R35, R84, PT ;  /* 0x000000542300720c */ /* 0x000fc40003fc6270 */
[C---:B------:R-:W-:Y:S01]  /*4ba0*/  HMMA.16816.F32 R60, R12.reuse, R42, R60 ;  /* 0x0000002a0c3c723c */ /* 0x040fe2000000183c */
[----:B------:R-:W-:Y:S02]  /*4bb0*/  FSEL R35, R24, -INF , !P4 ;  /* 0xff80000018237808 */ /* 0x000fe40006000000 */
[----:B------:R-:W-:Y:S02]  /*4bc0*/  FSEL R24, R27, -INF , !P3 ;  /* 0xff8000001b187808 */ /* 0x000fe40005800000 */
[----:B------:R-:W-:Y:S01]  /*4bd0*/  FSEL R27, R25, -INF , !P3 ;  /* 0xff800000191b7808 */ /* 0x000fe20005800000 */
[C---:B-1----:R-:W-:Y:S01]  /*4be0*/  HMMA.16816.F32 R56, R12.reuse, R8, R56 ;  /* 0x000000080c38723c */ /* 0x042fe20000001838 */
[----:B------:R-:W-:Y:S02]  /*4bf0*/  FSEL R26, R26, -INF , !P4 ;  /* 0xff8000001a1a7808 */ /* 0x000fe40006000000 */
[-C--:B------:R-:W-:Y:S01]  /*4c00*/  ISETP.GE.AND P3, PT, R31, R84.reuse, PT ;  /* 0x000000541f00720c */ /* 0x080fe20003f66270 */
[----:B------:R-:W-:Y:S01]  /*4c10*/  VIADD R31, R37, 0x28 ;  /* 0x00000028251f7836 */ /* 0x000fe20000000000 */
[----:B------:R-:W-:Y:S01]  /*4c20*/  ISETP.GE.AND P4, PT, R39, R84, PT ;  /* 0x000000542700720c */ /* 0x000fe20003f86270 */
[----:B------:R-:W-:Y:S01]  /*4c30*/  HMMA.16816.F32 R68, R12, R10, R68 ;  /* 0x0000000a0c44723c */ /* 0x000fe20000001844 */
[----:B------:R-:W-:Y:S01]  /*4c40*/  VIADD R39, R37, 0x21 ;  /* 0x0000002125277836 */ /* 0x000fe20000000000 */
[----:B------:R-:W-:-:S02]  /*4c50*/  FSEL R25, R20, -INF , !P2 ;  /* 0xff80000014197808 */ /* 0x000fc40005000000 */
[----:B------:R-:W-:Y:S02]  /*4c60*/  FSEL R162, R66, -INF , !P3 ;  /* 0xff80000042a27808 */ /* 0x000fe40005800000 */
[----:B------:R-:W-:Y:S01]  /*4c70*/  FSEL R169, R64, -INF , !P3 ;  /* 0xff80000040a97808 */ /* 0x000fe20005800000 */
[----:B------:R-:W-:Y:S01]  /*4c80*/  VIADD R11, R37, 0x31 ;  /* 0x00000031250b7836 */ /* 0x000fe20000000000 */
[----:B------:R-:W-:Y:S01]  /*4c90*/  FSEL R20, R23, -INF , !P1 ;  /* 0xff80000017147808 */ /* 0x000fe20004800000 */
[C---:B------:R-:W-:Y:S01]  /*4ca0*/  VIADD R23, R37.reuse, 0x29 ;  /* 0x0000002925177836 */ /* 0x040fe20000000000 */
[----:B------:R-:W-:Y:S01]  /*4cb0*/  FSEL R22, R22, -INF , !P2 ;  /* 0xff80000016167808 */ /* 0x000fe20005000000 */
[----:B------:R-:W-:Y:S01]  /*4cc0*/  VIADD R13, R37, 0x30 ;  /* 0x00000030250d7836 */ /* 0x000fe20000000000 */
[-C--:B------:R-:W-:Y:S01]  /*4cd0*/  ISETP.GE.AND P3, PT, R11, R84.reuse, PT ;  /* 0x000000540b00720c */ /* 0x080fe20003f66270 */
[----:B------:R-:W-:Y:S01]  /*4ce0*/  VIADD R11, R37, 0x38 ;  /* 0x00000038250b7836 */ /* 0x000fe20000000000 */
[----:B------:R-:W-:Y:S01]  /*4cf0*/  FSEL R21, R21, -INF , !P1 ;  /* 0xff80000015157808 */ /* 0x000fe20004800000 */
[----:B------:R-:W-:Y:S01]  /*4d00*/  VIADD R37, R37, 0x39 ;  /* 0x0000003925257836 */ /* 0x000fe20000000000 */
[----:B------:R-:W-:-:S02]  /*4d10*/  ISETP.GE.AND P2, PT, R39, R84, PT ;  /* 0x000000542700720c */ /* 0x000fc40003f46270 */
[----:B------:R-:W-:Y:S02]  /*4d20*/  ISETP.GE.AND P1, PT, R31, R84, PT ;  /* 0x000000541f00720c */ /* 0x000fe40003f26270 */
[----:B------:R-:W-:Y:S02]  /*4d30*/  FSEL R18, R18, -INF , !P6 ;  /* 0xff80000012127808 */ /* 0x000fe40007000000 */
[----:B------:R-:W-:Y:S02]  /*4d40*/  FSEL R9, R16, -INF , !P6 ;  /* 0xff80000010097808 */ /* 0x000fe40007000000 */
[----:B------:R-:W-:Y:S02]  /*4d50*/  FSEL R2, R19, -INF , !P4 ;  /* 0xff80000013027808 */ /* 0x000fe40006000000 */
[----:B------:R-:W-:Y:S02]  /*4d60*/  FSEL R17, R17, -INF , !P4 ;  /* 0xff80000011117808 */ /* 0x000fe40006000000 */
[----:B------:R-:W-:-:S02]  /*4d70*/  FSEL R212, R67, -INF , !P2 ;  /* 0xff80000043d47808 */ /* 0x000fc40005000000 */
[----:B------:R-:W-:Y:S02]  /*4d80*/  FSEL R161, R65, -INF , !P2 ;  /* 0xff80000041a17808 */ /* 0x000fe40005000000 */
[----:B------:R-:W-:Y:S02]  /*4d90*/  FSEL R166, R62, -INF , !P1 ;  /* 0xff8000003ea67808 */ /* 0x000fe40004800000 */
[----:B------:R-:W-:Y:S02]  /*4da0*/  FSEL R165, R60, -INF , !P1 ;  /* 0xff8000003ca57808 */ /* 0x000fe40004800000 */
[-C--:B------:R-:W-:Y:S02]  /*4db0*/  ISETP.GE.AND P6, PT, R23, R84.reuse, PT ;  /* 0x000000541700720c */ /* 0x080fe40003fc6270 */
[-C--:B------:R-:W-:Y:S02]  /*4dc0*/  ISETP.GE.AND P4, PT, R13, R84.reuse, PT ;  /* 0x000000540d00720c */ /* 0x080fe40003f86270 */
        /* <DEDUP_REMOVED lines=36> */
[C---:B------:R-:W-:Y:S01]  /*5010*/  IMAD R11, R8.reuse, R11, R12 ;  /* 0x0000000b080b7224 */ /* 0x040fe200078e020c */
[----:B------:R-:W-:Y:S02]  /*5020*/  LOP3.LUT R12, RZ, R10, RZ, 0x33, !PT ;  /* 0x0000000aff0c7212 */ /* 0x000fe400078e33ff */
        /* <DEDUP_REMOVED lines=34> */
.L_x_1372:
[----:B------:R-:W-:-:S04]  /*5250*/  LEA R80, -R80, RZ, 0x6 ;  /* 0x000000ff50507211 */ /* 0x000fc800078e31ff */
[----:B------:R-:W-:-:S07]  /*5260*/  SHF.R.S32.HI R3, RZ, 0x1f, R80 ;  /* 0x0000001fff037819 */ /* 0x000fce0000011450 */
.L_x_1373:
[----:B------:R-:W-:Y:S01]  /*5270*/  ULDC UR5, c[0x0][0x2d0] ;  /* 0x0000b40000057ab9 */ /* 0x000fe20000000800 */
[----:B------:R-:W-:Y:S01]  /*5280*/  BSSY B0, `(.L_x_1374) ;  /* 0x0000083000007945 */ /* 0x000fe20003800000 */
[----:B------:R-:W-:Y:S02]  /*5290*/  ISETP.GE.AND P3, PT, R6, UR5, PT ;  /* 0x0000000506007c0c */ /* 0x000fe4000bf66270 */
[----:B------:R-:W-:Y:S02]  /*52a0*/  ISETP.GE.AND P4, PT, R206, UR5, PT ;  /* 0x00000005ce007c0c */ /* 0x000fe4000bf86270 */
[----:B------:R-:W-:-:S09]  /*52b0*/  ISETP.GE.AND P2, PT, R4, UR5, PT ;  /* 0x0000000504007c0c */ /* 0x000fd2000bf46270 */
[----:B------:R-:W1:Y:S01]  /*52c0*/  @!P3 LDC.64 R14, c[0x0][0x218] ;  /* 0x00008600ff0ebb82 */ /* 0x000e620000000a00 */
[CC--:B------:R-:W-:Y:S01]  /*52d0*/  @!P3 IADD3 R19, P1, R80.reuse, R145.reuse, RZ ;  /* 0x000000915013b210 */ /* 0x0c0fe20007f3e0ff */
[----:B------:R2:W-:Y:S01]  /*52e0*/  @P4 STS.128 [R205+0x6000], RZ ;  /* 0x006000ffcd004388 */ /* 0x0005e20000000c00 */
[----:B------:R-:W-:-:S03]  /*52f0*/  @!P4 IADD3 R4, P6, R80, R145, RZ ;  /* 0x000000915004c210 */ /* 0x000fc60007fde0ff */
[C-C-:B------:R-:W-:Y:S02]  /*5300*/  @!P3 IMAD.X R6, R3.reuse, 0x1, R144.reuse, P1 ;  /* 0x000000010306b824 */ /* 0x140fe400008e0690 */
[----:B------:R-:W3:Y:S01]  /*5310*/  @!P4 LDC.64 R12, c[0x0][0x218] ;  /* 0x00008600ff0ccb82 */ /* 0x000ee20000000a00 */
[----:B------:R-:W-:-:S07]  /*5320*/  @!P4 IMAD.X R8, R3, 0x1, R144, P6 ;  /* 0x000000010308c824 */ /* 0x000fce00030e0690 */
[----:B------:R-:W4:Y:S08]  /*5330*/  @!P2 LDC.64 R10, c[0x0][0x218] ;  /* 0x00008600ff0aab82 */ /* 0x000f300000000a00 */
[----:B------:R-:W5:Y:S01]  /*5340*/  @!P4 LDC.64 R30, c[0x0][0x218] ;  /* 0x00008600ff1ecb82 */ /* 0x000f620000000a00 */
[----:B-1----:R-:W-:-:S04]  /*5350*/  @!P3 LEA R38, P1, R19, R14, 0x1 ;  /* 0x0000000e1326b211 */ /* 0x002fc800078208ff */
[----:B------:R-:W-:Y:S02]  /*5360*/  @!P3 LEA.HI.X R39, R19, R15, R6, 0x1, P1 ;  /* 0x0000000f1327b211 */ /* 0x000fe400008f0c06 */
[----:B------:R-:W-:Y:S01]  /*5370*/  @!P2 IADD3 R6, P1, R80, R145, RZ ;  /* 0x000000915006a210 */ /* 0x000fe20007f3e0ff */
[----:B------:R-:W1:Y:S01]  /*5380*/  @!P3 LDC.64 R14, c[0x0][0x218] ;  /* 0x00008600ff0ebb82 */ /* 0x000e620000000a00 */
[----:B---3--:R-:W-:-:S04]  /*5390*/  @!P4 LEA R42, P6, R4, R12, 0x1 ;  /* 0x0000000c042ac211 */ /* 0x008fc800078c08ff */
[----:B------:R-:W-:Y:S01]  /*53a0*/  @!P4 LEA.HI.X R43, R4, R13, R8, 0x1, P6 ;  /* 0x0000000d042bc211 */ /* 0x000fe200030f0c08 */
[----:B------:R-:W-:Y:S01]  /*53b0*/  @!P2 IMAD.X R8, R3, 0x1, R144, P1 ;  /* 0x000000010308a824 */ /* 0x000fe200008e0690 */
[----:B------:R-:W-:Y:S01]  /*53c0*/  IADD3 R4, P6, R204, R80, RZ ;  /* 0x00000050cc047210 */ /* 0x000fe20007fde0ff */
[----:B------:R-:W3:Y:S01]  /*53d0*/  @!P2 LDC.64 R12, c[0x0][0x218] ;  /* 0x00008600ff0cab82 */ /* 0x000ee20000000a00 */
[----:B----4-:R-:W-:Y:S01]  /*53e0*/  @!P2 LEA R36, P1, R6, R10, 0x1 ;  /* 0x0000000a0624a211 */ /* 0x010fe200078208ff */
[----:B------:R-:W-:Y:S01]  /*53f0*/  @!PT LDS RZ, [RZ] ;  /* 0x00000000fffff984 */ /* 0x000fe20000000800 */
[----:B------:R-:W-:Y:S01]  /*5400*/  @!PT LDS RZ, [RZ] ;  /* 0x00000000fffff984 */ /* 0x000fe20000000800 */
[----:B------:R-:W-:Y:S01]  /*5410*/  @!PT LDS RZ, [RZ] ;  /* 0x00000000fffff984 */ /* 0x000fe20000000800 */
[----:B------:R2:W-:Y:S02]  /*5420*/  @!P4 LDGSTS.E.BYPASS.LTC128B.128 [R205+0x6000], desc[UR8][R42.64] ;  /* 0x060000002acdcfae */ /* 0x0005e4000b901d48 */
[----:B------:R-:W-:Y:S01]  /*5430*/  IMAD.X R19, R203, 0x1, R3, P6 ;  /* 0x00000001cb137824 */ /* 0x000fe200030e0603 */
[----:B------:R-:W-:Y:S01]  /*5440*/  @!P4 IADD3 R23, P6, R4, R145, RZ ;  /* 0x000000910417c210 */ /* 0x000fe20007fde0ff */
[----:B------:R2:W-:Y:S01]  /*5450*/  @P3 STS.128 [R205+0x8000], RZ ;  /* 0x008000ffcd003388 */ /* 0x0005e20000000c00 */
[----:B------:R-:W-:-:S02]  /*5460*/  @!P2 LEA.HI.X R37, R6, R11, R8, 0x1, P1 ;  /* 0x0000000b0625a211 */ /* 0x000fc400008f0c08 */
[----:B------:R-:W4:Y:S01]  /*5470*/  @!P4 LDC.64 R10, c[0x0][0x218] ;  /* 0x00008600ff0acb82 */ /* 0x000f220000000a00 */
[----:B------:R-:W-:Y:S01]  /*5480*/  @!P4 IMAD.X R6, R19, 0x1, R144, P6 ;  /* 0x000000011306c824 */ /* 0x000fe200030e0690 */
[----:B------:R-:W-:Y:S01]  /*5490*/  @!P3 IADD3 R8, P1, R4, R145, RZ ;  /* 0x000000910408b210 */ /* 0x000fe20007f3e0ff */
[----:B------:R-:W-:Y:S01]  /*54a0*/  @!PT LDS RZ, [RZ] ;  /* 0x00000000fffff984 */ /* 0x000fe20000000800 */
[----:B------:R-:W-:Y:S01]  /*54b0*/  @!PT LDS RZ, [RZ] ;  /* 0x00000000fffff984 */ /* 0x000fe20000000800 */
[----:B------:R-:W-:Y:S01]  /*54c0*/  @!PT LDS RZ, [RZ] ;  /* 0x00000000fffff984 */ /* 0x000fe20000000800 */
[----:B------:R2:W-:Y:S01]  /*54d0*/  @!P3 LDGSTS.E.BYPASS.LTC128B.128 [R205+0x8000], desc[UR8][R38.64+0x80] ;  /* 0x0800008026cdbfae */ /* 0x0005e2000b901d48 */
[----:B-----5:R-:W-:-:S03]  /*54e0*/  @!P4 LEA R40, P6, R23, R30, 0x1 ;  /* 0x0000001e1728c211 */ /* 0x020fc600078c08ff */
[----:B------:R-:W-:Y:S01]  /*54f0*/  @!P3 IMAD.X R16, R19, 0x1, R144, P1 ;  /* 0x000000011310b824 */ /* 0x000fe200008e0690 */
[----:B------:R-:W-:Y:S01]  /*5500*/  @!P4 LEA.HI.X R41, R23, R31, R6, 0x1, P6 ;  /* 0x0000001f1729c211 */ /* 0x000fe200030f0c06 */
[----:B------:R2:W-:Y:S01]  /*5510*/  @P2 STS.128 [R205+0xa000], RZ ;  /* 0x00a000ffcd002388 */ /* 0x0005e20000000c00 */
[----:B------:R-:W5:Y:S01]  /*5520*/  @!P3 LDC.64 R30, c[0x0][0x218] ;  /* 0x00008600ff1ebb82 */ /* 0x000f620000000a00 */
[----:B-1----:R-:W-:Y:S02]  /*5530*/  @!P3 LEA R44, P6, R8, R14, 0x1 ;  /* 0x0000000e082cb211 */ /* 0x002fe400078c08ff */
[----:B------:R-:W-:Y:S01]  /*5540*/  @!P2 IADD3 R6, P1, R4, R145, RZ ;  /* 0x000000910406a210 */ /* 0x000fe20007f3e0ff */
[----:B------:R-:W-:Y:S01]  /*5550*/  @!PT LDS RZ, [RZ] ;  /* 0x00000000fffff984 */ /* 0x000fe20000000800 */
[----:B------:R-:W-:Y:S01]  /*5560*/  @!PT LDS RZ, [RZ] ;  /* 0x00000000fffff984 */ /* 0x000fe20000000800 */
[----:B------:R-:W-:Y:S01]  /*5570*/  @!PT LDS RZ, [RZ] ;  /* 0x00000000fffff984 */ /* 0x000fe20000000800 */
[----:B------:R2:W-:Y:S01]  /*5580*/  @!P2 LDGSTS.E.BYPASS.LTC128B.128 [R205+0xa000], desc[UR8][R36.64+0x100] ;  /* 0x0a00010024cdafae */ /* 0x0005e2000b901d48 */
[----:B------:R-:W-:Y:S02]  /*5590*/  @!P3 LEA.HI.X R45, R8, R15, R16, 0x1, P6 ;  /* 0x0000000f082db211 */ /* 0x000fe400030f0c10 */
[----:B------:R-:W-:Y:S01]  /*55a0*/  IADD3 R4, P6, R204, R4, RZ ;  /* 0x00000004cc047210 */ /* 0x000fe20007fde0ff */
[----:B------:R-:W-:Y:S01]  /*55b0*/  @!P2 IMAD.X R8, R19, 0x1, R144, P1 ;  /* 0x000000011308a824 */ /* 0x000fe200008e0690 */
[C---:B---3--:R-:W-:Y:S01]  /*55c0*/  @!P2 LEA R46, P1, R6.reuse, R12, 0x1 ;  /* 0x0000000c062ea211 */ /* 0x048fe200078208ff */
[----:B------:R-:W1:Y:S01]  /*55d0*/  @!P2 LDC.64 R14, c[0x0][0x218] ;  /* 0x00008600ff0eab82 */ /* 0x000e620000000a00 */
[----:B------:R2:W-:Y:S01]  /*55e0*/  @P4 STS.128 [R205+0x6800], RZ ;  /* 0x006800ffcd004388 */ /* 0x0005e20000000c00 */
[----:B------:R-:W-:Y:S01]  /*55f0*/  IMAD.X R19, R203, 0x1, R19, P6 ;  /* 0x00000001cb137824 */ /* 0x000fe200030e0613 */
[----:B------:R-:W-:-:S02]  /*5600*/  @!P2 LEA.HI.X R47, R6, R13, R8, 0x1, P1 ;  /* 0x0000000d062fa211 */ /* 0x000fc400008f0c08 */
[CC--:B------:R-:W-:Y:S01]  /*5610*/  @!P4 IADD3 R6, P1, R4.reuse, R145.reuse, RZ ;  /* 0x000000910406c210 */ /* 0x0c0fe20007f3e0ff */
[----:B------:R-:W-:Y:S01]  /*5620*/  @!PT LDS RZ, [RZ] ;  /* 0x00000000fffff984 */ /* 0x000fe20000000800 */
[----:B------:R-:W-:Y:S01]  /*5630*/  @!PT LDS RZ, [RZ] ;  /* 0x00000000fffff984 */ /* 0x000fe20000000800 */
[----:B------:R-:W-:Y:S01]  /*5640*/  @!PT LDS RZ, [RZ] ;  /* 0x00000000fffff984 */ /* 0x000fe20000000800 */
[----:B------:R2:W-:Y:S01]  /*5650*/  @!P4 LDGSTS.E.BYPASS.LTC128B.128 [R205+0x6800], desc[UR8][R40.64] ;  /* 0x0680000028cdcfae */ /* 0x0005e2000b901d48 */
[----:B------:R-:W-:Y:S01]  /*5660*/  @!P3 IADD3 R16, P6, R4, R145, RZ ;  /* 0x000000910410b210 */ /* 0x000fe20007fde0ff */
[----:B------:R-:W3:Y:S02]  /*5670*/  @!P4 LDC.64 R12, c[0x0][0x218] ;  /* 0x00008600ff0ccb82 */ /* 0x000ee40000000a00 */
[C---:B------:R-:W-:Y:S01]  /*5680*/  @!P4 IMAD.X R8, R19.reuse, 0x1, R144, P1 ;  /* 0x000000011308c824 */ /* 0x040fe200008e0690 */
[C---:B----4-:R-:W-:Y:S01]  /*5690*/  @!P4 LEA R48, P1, R6.reuse, R10, 0x1 ;  /* 0x0000000a0630c211 */ /* 0x050fe200078208ff */
[----:B------:R2:W-:Y:S03]  /*56a0*/  @P3 STS.128 [R205+0x8800], RZ ;  /* 0x008800ffcd003388 */ /* 0x0005e60000000c00 */
[----:B------:R-:W-:Y:S01]  /*56b0*/  @!P4 LEA.HI.X R49, R6, R11, R8, 0x1, P1 ;  /* 0x0000000b0631c211 */ /* 0x000fe200008f0c08 */
[----:B------:R-:W-:Y:S01]  /*56c0*/  @!P3 IMAD.X R8, R19, 0x1, R144, P6 ;  /* 0x000000011308b824 */ /* 0x000fe200030e0690 */
[----:B------:R-:W4:Y:S01]  /*56d0*/  @!P3 LDC.64 R10, c[0x0][0x218] ;  /* 0x00008600ff0abb82 */ /* 0x000f220000000a00 */
[----:B-----5:R-:W-:Y:S01]  /*56e0*/  @!P3 LEA R30, P6, R16, R30, 0x1 ;  /* 0x0000001e101eb211 */ /* 0x020fe200078c08ff */
[----:B------:R-:W-:Y:S01]  /*56f0*/  @!PT LDS RZ, [RZ] ;  /* 0x00000000fffff984 */ /* 0x000fe20000000800 */
[----:B------:R-:W-:Y:S01]  /*5700*/  @!PT LDS RZ, [RZ] ;  /* 0x00000000fffff984 */ /* 0x000fe20000000800 */
[----:B------:R-:W-:Y:S01]  /*5710*/  @!PT LDS RZ, [RZ] ;  /* 0x00000000fffff984 */ /* 0x000fe20000000800 */
[----:B------:R2:W-:Y:S01]  /*5720*/  @!P3 LDGSTS.E.BYPASS.LTC128B.128 [R205+0x8800], desc[UR8][R44.64+0x80] ;  /* 0x088000802ccdbfae */ /* 0x0005e2000b901d48 */
[----:B------:R-:W-:-:S02]  /*5730*/  @!P2 IADD3 R6, P1, R4, R145, RZ ;  /* 0x000000910406a210 */ /* 0x000fc40007f3e0ff */
[----:B------:R-:W-:Y:S01]  /*5740*/  @!P3 LEA.HI.X R31, R16, R31, R8, 0x1, P6 ;  /* 0x0000001f101fb211 */ /* 0x000fe200030f0c08 */
[----:B------:R2:W-:Y:S01]  /*5750*/  @P2 STS.128 [R205+0xa800], RZ ;  /* 0x00a800ffcd002388 */ /* 0x0005e20000000c00 */
[----:B------:R-:W-:Y:S01]  /*5760*/  IADD3 R8, P6, R204, R4, RZ ;  /* 0x00000004cc087210 */ /* 0x000fe20007fde0ff */
[----:B------:R-:W-:Y:S01]  /*5770*/  @!P2 IMAD.X R4, R19, 0x1, R144, P1 ;  /* 0x000000011304a824 */ /* 0x000fe200008e0690 */
[C---:B-1----:R-:W-:Y:S01]  /*5780*/  @!P2 LEA R14, P1, R6.reuse, R14, 0x1 ;  /* 0x0000000e060ea211 */ /* 0x042fe200078208ff */
[----:B------:R-:W-:Y:S01]  /*5790*/  @!PT LDS RZ, [RZ] ;  /* 0x00000000fffff984 */ /* 0x000fe20000000800 */
[----:B------:R-:W-:Y:S01]  /*57a0*/  @!PT LDS RZ, [RZ] ;  /* 0x00000000fffff984 */ /* 0x000fe20000000800 */
[----:B------:R-:W-:Y:S01]  /*57b0*/  @!PT LDS RZ, [RZ] ;  /* 0x00000000fffff984 */ /* 0x000fe20000000800 */
[----:B------:R2:W-:Y:S02]  /*57c0*/  @!P2 LDGSTS.E.BYPASS.LTC128B.128 [R205+0xa800], desc[UR8][R46.64+0x100] ;  /* 0x0a8001002ecdafae */ /* 0x0005e4000b901d48 */
[----:B------:R-:W-:Y:S01]  /*57d0*/  IMAD.X R19, R203, 0x1, R19, P6 ;  /* 0x00000001cb137824 */ /* 0x000fe200030e0613 */
[----:B------:R-:W-:Y:S01]  /*57e0*/  @!P2 LEA.HI.X R15, R6, R15, R4, 0x1, P1 ;  /* 0x0000000f060fa211 */ /* 0x000fe200008f0c04 */
[----:B------:R2:W-:Y:S01]  /*57f0*/  @P4 STS.128 [R205+0x7000], RZ ;  /* 0x007000ffcd004388 */ /* 0x0005e20000000c00 */
[----:B------:R-:W-:-:S02]  /*5800*/  @!P4 IADD3 R4, P6, R8, R145, RZ ;  /* 0x000000910804c210 */ /* 0x000fc40007fde0ff */
[----:B------:R-:W-:Y:S01]  /*5810*/  @!P3 IADD3 R6, P1, R8, R145, RZ ;  /* 0x000000910806b210 */ /* 0x000fe20007f3e0ff */
[----:B------:R-:W-:Y:S01]  /*5820*/  @!PT LDS RZ, [RZ] ;  /* 0x00000000fffff984 */ /* 0x000fe20000000800 */
[----:B------:R-:W-:Y:S01]  /*5830*/  @!PT LDS RZ, [RZ] ;  /* 0x00000000fffff984 */ /* 0x000fe20000000800 */
[----:B------:R-:W-:Y:S01]  /*5840*/  @!PT LDS RZ, [RZ] ;  /* 0x00000000fffff984 */ /* 0x000fe20000000800 */
[----:B------:R2:W-:Y:S02]  /*5850*/  @!P4 LDGSTS.E.BYPASS.LTC128B.128 [R205+0x7000], desc[UR8][R48.64] ;  /* 0x0700000030cdcfae */ /* 0x0005e4000b901d48 */
[C---:B------:R-:W-:Y:S01]  /*5860*/  @!P4 IMAD.X R16, R19.reuse, 0x1, R144, P6 ;  /* 0x000000011310c824 */ /* 0x040fe200030e0690 */
[C---:B---3--:R-:W-:Y:S01]  /*5870*/  @!P4 LEA R12, P6, R4.reuse, R12, 0x1 ;  /* 0x0000000c040cc211 */ /* 0x048fe200078c08ff */
[----:B------:R2:W-:Y:S03]  /*5880*/  @P3 STS.128 [R205+0x9000], RZ ;  /* 0x009000ffcd003388 */ /* 0x0005e60000000c00 */
[----:B------:R-:W-:Y:S01]  /*5890*/  @!P4 LEA.HI.X R13, R4, R13, R16, 0x1, P6 ;  /* 0x0000000d040dc211 */ /* 0x000fe200030f0c10 */
[----:B------:R-:W-:Y:S01]  /*58a0*/  @!P3 IMAD.X R4, R19, 0x1, R144, P1 ;  /* 0x000000011304b824 */ /* 0x000fe200008e0690 */
[C---:B----4-:R-:W-:Y:S01]  /*58b0*/  @!P3 LEA R10, P1, R6.reuse, R10, 0x1 ;  /* 0x0000000a060ab211 */ /* 0x050fe200078208ff */
[----:B------:R-:W-:Y:S01]  /*58c0*/  @!PT LDS RZ, [RZ] ;  /* 0x00000000fffff984 */ /* 0x000fe20000000800 */
[----:B------:R-:W-:Y:S01]  /*58d0*/  @!PT LDS RZ, [RZ] ;  /* 0x00000000fffff984 */ /* 0x000fe20000000800 */
[----:B------:R-:W-:Y:S01]  /*58e0*/  @!PT LDS RZ, [RZ] ;  /* 0x00000000fffff984 */ /* 0x000fe20000000800 */
[----:B------:R2:W-:Y:S03]  /*58f0*/  @!P3 LDGSTS.E.BYPASS.LTC128B.128 [R205+0x9000], desc[UR8][R30.64+0x80] ;  /* 0x090000801ecdbfae */ /* 0x0005e6000b901d48 */
[----:B------:R-:W-:Y:S01]  /*5900*/  @!P3 LEA.HI.X R11, R6, R11, R4, 0x1, P1 ;  /* 0x0000000b060bb211 */ /* 0x000fe200008f0c04 */
        /* <DEDUP_REMOVED lines=26> */
.L_x_1375:
[----:B------:R-:W-:Y:S05]  /*5ab0*/  BSYNC B0 ;  /* 0x0000000000007941 */ /* 0x000fea0003800000 */
.L_x_1374:
[----:B------:R-:W0:Y:S01]  /*5ac0*/  LDGDEPBAR ;  /* 0x00000000000079af */ /* 0x000e220000000000 */
[----:B------:R-:W-:-:S04]  /*5ad0*/  IADD3 R145, P1, R80, R145, RZ ;  /* 0x0000009150917210 */ /* 0x000fc80007f3e0ff */
[----:B------:R-:W-:-:S09]  /*5ae0*/  IADD3.X R144, R3, R144, RZ, P1, !PT ;  /* 0x0000009003907210 */ /* 0x000fd20000ffe4ff */
.L_x_1371:
        /* <DEDUP_REMOVED lines=47> */
[----:B------:R-:W3:Y:S04]  /*5de0*/  LDSM.16.MT88.4 R108, [R190+0x10000] ;  /* 0x01000000be6c783b */ /* 0x000ee80000004200 */
        /* <DEDUP_REMOVED lines=23> */
[----:B------:R-:W1:Y:S01]  /*5f60*/  LDSM.16.MT88.4 R8, [R192+0xe800] ;  /* 0x00e80000c008783b */ /* 0x000e620000004200 */
[--C-:B------:R-:W-:Y:S01]  /*5f70*/  FFMA.FTZ R151, R25, UR5, -R174.reuse ;  /* 0x0000000519977c23 */ /* 0x100fe200080108ae */
[--C-:B------:R-:W-:Y:S01]  /*5f80*/  FFMA.FTZ R148, R21, UR5, -R174.reuse ;  /* 0x0000000515947c23 */ /* 0x100fe200080108ae */
[--C-:B------:R-:W-:Y:S01]  /*5f90*/  FFMA.FTZ R0, R17, UR5, -R174.reuse ;  /* 0x0000000511007c23 */ /* 0x100fe200080108ae */
[--C-:B------:R-:W-:Y:S01]  /*5fa0*/  FFMA.FTZ R149, R22, UR5, -R167.reuse ;  /* 0x0000000516957c23 */ /* 0x100fe200080108a7 */
[--C-:B------:R-:W-:Y:S01]  /*5fb0*/  FFMA.FTZ R146, R20, UR5, -R167.reuse ;  /* 0x0000000514927c23 */ /* 0x100fe200080108a7 */
[--C-:B------:R-:W-:Y:S01]  /*5fc0*/  FFMA.FTZ R135, R18, UR5, -R167.reuse ;  /* 0x0000000512877c23 */ /* 0x100fe200080108a7 */
[----:B------:R-:W2:Y:S01]  /*5fd0*/  MUFU.EX2 R154, R154 ;  /* 0x0000009a009a7308 */ /* 0x000ea20000000800 */
[--C-:B------:R-:W-:Y:S01]  /*5fe0*/  FFMA.FTZ R2, R2, UR5, -R167.reuse ;  /* 0x0000000502027c23 */ /* 0x100fe200080108a7 */
[----:B------:R-:W4:Y:S01]  /*5ff0*/  LDSM.16.MT88.4 R20, [R189+0xe800] ;  /* 0x00e80000bd14783b */ /* 0x000f220000004200 */
[--C-:B------:R-:W-:Y:S01]  /*6000*/  FFMA.FTZ R158, R169, UR5, -R174.reuse ;  /* 0x00000005a99e7c23 */ /* 0x100fe200080108ae */
[--C-:B------:R-:W-:Y:S01]  /*6010*/  FFMA.FTZ R160, R165, UR5, -R174.reuse ;  /* 0x00000005a5a07c23 */ /* 0x100fe200080108ae */
[--C-:B------:R-:W-:Y:S01]  /*6020*/  FFMA.FTZ R161, R161, UR5, -R174.reuse ;  /* 0x00000005a1a17c23 */ /* 0x100fe200080108ae */
[----:B------:R-:W5:Y:S01]  /*6030*/  LDSM.16.MT88.4 R16, [R188+0xe800] ;  /* 0x00e80000bc10783b */ /* 0x000f620000004200 */
        /* <DEDUP_REMOVED lines=10> */
[----:B--2---:R-:W-:Y:S01]  /*60e0*/  F2FP.F16.F32.PACK_AB R116, R154, R157 ;  /* 0x0000009d9a74723e */ /* 0x004fe200000000ff */
        /* <DEDUP_REMOVED lines=13> */
[----:B------:R-:W2:Y:S01]  /*61c0*/  MUFU.EX2 R159, R159 ;  /* 0x0000009f009f7308 */ /* 0x000ea20000000800 */
[----:B---3--:R-:W-:Y:S01]  /*61d0*/  F2FP.F16.F32.PACK_AB R118, R150, R153 ;  /* 0x000000999676723e */ /* 0x008fe200000000ff */
[----:B------:R-:W-:Y:S01]  /*61e0*/  FADD.FTZ R153, R153, R154 ;  /* 0x0000009a99997221 */ /* 0x000fe20000010000 */
[----:B------:R-:W-:-:S03]  /*61f0*/  LEA R212, P1, R145, UR4, 0x1 ;  /* 0x0000000491d47c11 */ /* 0x000fc6000f8208ff */
[----:B------:R-:W-:Y:S01]  /*6200*/  FADD.FTZ R150, R150, R153 ;  /* 0x0000009996967221 */ /* 0x000fe20000010000 */
[----:B------:R-:W-:Y:S01]  /*6210*/  LEA.HI.X R213, R145, UR5, R144, 0x1, P1 ;  /* 0x0000000591d57c11 */ /* 0x000fe200088f0c90 */
[----:B------:R-:W-:Y:S08]  /*6220*/  MUFU.EX2 R155, R155 ;  /* 0x0000009b009b7308 */ /* 0x000ff00000000800 */
[----:B------:R-:W3:Y:S01]  /*6230*/  MUFU.EX2 R152, R152 ;  /* 0x0000009800987308 */ /* 0x000ee20000000800 */
[----:B--2---:R-:W-:Y:S01]  /*6240*/  F2FP.F16.F32.PACK_AB R117, R159, R156 ;  /* 0x0000009c9f75723e */ /* 0x004fe200000000ff */
[----:B------:R-:W-:-:S06]  /*6250*/  FADD.FTZ R156, R156, R159 ;  /* 0x0000009f9c9c7221 */ /* 0x000fcc0000010000 */
[----:B------:R-:W-:Y:S08]  /*6260*/  MUFU.EX2 R151, R151 ;  /* 0x0000009700977308 */ /* 0x000ff00000000800 */
[----:B------:R-:W2:Y:S01]  /*6270*/  MUFU.EX2 R148, R148 ;  /* 0x0000009400947308 */ /* 0x000ea20000000800 */
[----:B---3--:R-:W-:Y:S01]  /*6280*/  F2FP.F16.F32.PACK_AB R119, R152, R155 ;  /* 0x0000009b9877723e */ /* 0x008fe200000000ff */
[----:B------:R-:W-:-:S04]  /*6290*/  FADD.FTZ R155, R155, R156 ;  /* 0x0000009c9b9b7221 */ /* 0x000fc80000010000 */
[----:B------:R-:W-:Y:S02]  /*62a0*/  FADD.FTZ R152, R152, R155 ;  /* 0x0000009b98987221 */ /* 0x000fe40000010000 */
[C---:B------:R-:W-:Y:S01]  /*62b0*/  HMMA.16816.F32 R40, R116.reuse, R44, RZ ;  /* 0x0000002c7428723c */ /* 0x040fe200000018ff */
[----:B------:R-:W-:Y:S05]  /*62c0*/  MUFU.EX2 R147, R147 ;  /* 0x0000009300937308 */ /* 0x000fea0000000800 */
[C---:B------:R-:W-:Y:S03]  /*62d0*/  HMMA.16816.F32 R64, R116.reuse, R68, RZ ;  /* 0x000000447440723c */ /* 0x040fe600000018ff */
[----:B------:R-:W3:Y:S01]  /*62e0*/  MUFU.EX2 R0, R0 ;  /* 0x0000000000007308 */ /* 0x000ee20000000800 */
[C---:B--2---:R-:W-:Y:S01]  /*62f0*/  F2FP.F16.F32.PACK_AB R4, R148.reuse, R151 ;  /* 0x000000979404723e */ /* 0x044fe200000000ff */
[----:B------:R-:W-:Y:S01]  /*6300*/  FADD.FTZ R151, R151, R150 ;  /* 0x0000009697977221 */ /* 0x000fe20000010000 */
[----:B------:R-:W-:Y:S03]  /*6310*/  HMMA.16816.F32 R44, R116, R46, RZ ;  /* 0x0000002e742c723c */ /* 0x000fe600000018ff */
[----:B------:R-:W-:-:S02]  /*6320*/  FADD.FTZ R148, R148, R151 ;  /* 0x0000009794947221 */ /* 0x000fc40000010000 */
[----:B------:R-:W-:Y:S01]  /*6330*/  MUFU.EX2 R149, R149 ;  /* 0x0000009500957308 */ /* 0x000fe20000000800 */
[C---:B------:R-:W-:Y:S06]  /*6340*/  HMMA.16816.F32 R68, R116.reuse, R70, RZ ;  /* 0x000000467444723c */ /* 0x040fec00000018ff */
[----:B------:R-:W-:Y:S01]  /*6350*/  HMMA.16816.F32 R80, R116, R84, RZ ;  /* 0x000000547450723c */ /* 0x000fe200000018ff */
[----:B------:R-:W2:Y:S01]  /*6360*/  MUFU.EX2 R146, R146 ;  /* 0x0000009200927308 */ /* 0x000ea20000000800 */
[----:B---3--:R-:W-:Y:S01]  /*6370*/  F2FP.F16.F32.PACK_AB R6, R0, R147 ;  /* 0x000000930006723e */ /* 0x008fe200000000ff */
[----:B------:R-:W-:-:S03]  /*6380*/  FADD.FTZ R147, R147, R148 ;  /* 0x0000009493937221 */ /* 0x000fc60000010000 */
[C---:B------:R-:W-:Y:S01]  /*6390*/  HMMA.16816.F32 R88, R116.reuse, R92, RZ ;  /* 0x0000005c7458723c */ /* 0x040fe200000018ff */
[----:B------:R-:W-:Y:S02]  /*63a0*/  FADD.FTZ R147, R0, R147 ;  /* 0x0000009300937221 */ /* 0x000fe40000010000 */
[----:B------:R-:W-:Y:S03]  /*63b0*/  MUFU.EX2 R135, R135 ;  /* 0x0000008700877308 */ /* 0x000fe60000000800 */
[C---:B------:R-:W-:Y:S05]  /*63c0*/  HMMA.16816.F32 R84, R116.reuse, R86, RZ ;  /* 0x000000567454723c */ /* 0x040fea00000018ff */
[----:B------:R-:W3:Y:S01]  /*63d0*/  MUFU.EX2 R2, R2 ;  /* 0x0000000200027308 */ /* 0x000ee20000000800 */
[----:B--2---:R-:W-:Y:S01]  /*63e0*/  F2FP.F16.F32.PACK_AB R5, R146, R149 ;  /* 0x000000959205723e */ /* 0x004fe200000000ff */
[----:B------:R-:W-:Y:S01]  /*63f0*/  HMMA.16816.F32 R92, R116, R94, RZ ;  /* 0x0000005e745c723c */ /* 0x000fe200000018ff */
[----:B------:R-:W-:-:S04]  /*6400*/  FADD.FTZ R149, R149, R152 ;  /* 0x0000009895957221 */ /* 0x000fc80000010000 */
[----:B------:R-:W-:Y:S01]  /*6410*/  FADD.FTZ R146, R146, R149 ;  /* 0x0000009592927221 */ /* 0x000fe20000010000 */
[C---:B------:R-:W-:Y:S01]  /*6420*/  HMMA.16816.F32 R96, R116.reuse, R100, RZ ;  /* 0x000000647460723c */ /* 0x040fe200000018ff */
[----:B------:R-:W-:Y:S05]  /*6430*/  MUFU.EX2 R158, R158 ;  /* 0x0000009e009e7308 */ /* 0x000fea0000000800 */
[----:B------:R-:W-:Y:S01]  /*6440*/  HMMA.16816.F32 R104, R116, R108, RZ ;  /* 0x0000006c7468723c */ /* 0x000fe200000018ff */
[----:B---3--:R-:W-:Y:S02]  /*6450*/  F2FP.F16.F32.PACK_AB R7, R2, R135 ;  /* 0x000000870207723e */ /* 0x008fe400000000ff */
[----:B------:R-:W2:Y:S01]  /*6460*/  MUFU.EX2 R161, R161 ;  /* 0x000000a100a17308 */ /* 0x000ea20000000800 */
[----:B------:R-:W-:-:S02]  /*6470*/  FADD.FTZ R135, R135, R146 ;  /* 0x0000009287877221 */ /* 0x000fc40000010000 */
[----:B------:R-:W-:Y:S02]  /*6480*/  HMMA.16816.F32 R100, R116, R102, RZ ;  /* 0x000000667464723c */ /* 0x000fe400000018ff */
[----:B------:R-:W-:-:S04]  /*6490*/  FADD.FTZ R135, R2, R135 ;  /* 0x0000008702877221 */ /* 0x000fc80000010000 */
[C---:B------:R-:W-:Y:S01]  /*64a0*/  HMMA.16816.F32 R40, R4.reuse, R12, R40 ;  /* 0x0000000c0428723c */ /* 0x040fe20000001828 */
[----:B------:R-:W-:Y:S05]  /*64b0*/  MUFU.EX2 R160, R160 ;  /* 0x000000a000a07308 */ /* 0x000fea0000000800 */
[C---:B------:R-:W-:Y:S01]  /*64c0*/  HMMA.16816.F32 R44, R4.reuse, R14, R44 ;  /* 0x0000000e042c723c */ /* 0x040fe2000000182c */
[----:B------:R-:W3:Y:S02]  /*64d0*/  LDSM.16.MT88.4 R12, [R192+0x10800] ;  /* 0x01080000c00c783b */ /* 0x000ee40000004200 */
[----:B------:R-:W-:Y:S03]  /*64e0*/  MUFU.EX2 R163, R163 ;  /* 0x000000a300a37308 */ /* 0x000fe60000000800 */
[C---:B-1----:R-:W-:Y:S05]  /*64f0*/  HMMA.16816.F32 R64, R4.reuse, R8, R64 ;  /* 0x000000080440723c */ /* 0x042fea0000001840 */
[----:B------:R-:W-:Y:S01]  /*6500*/  MUFU.EX2 R162, R162 ;  /* 0x000000a200a27308 */ /* 0x000fe20000000800 */
[----:B------:R-:W-:Y:S01]  /*6510*/  HMMA.16816.F32 R68, R4, R10, R68 ;  /* 0x0000000a0444723c */ /* 0x000fe20000001844 */
[----:B------:R-:W1:Y:S05]  /*6520*/  LDSM.16.MT88.4 R8, [R190+0x10800] ;  /* 0x01080000be08783b */ /* 0x000e6a0000004200 */
[C---:B------:R-:W-:Y:S01]  /*6530*/  HMMA.16816.F32 R108, R116.reuse, R110, RZ ;  /* 0x0000006e746c723c */ /* 0x040fe200000018ff */
[----:B------:R-:W2:Y:S05]  /*6540*/  MUFU.EX2 R165, R165 ;  /* 0x000000a500a57308 */ /* 0x000eaa0000000800 */
[----:B------:R-:W-:Y:S03]  /*6550*/  HMMA.16816.F32 R48, R116, R52, RZ ;  /* 0x000000347430723c */ /* 0x000fe600000018ff */
[----:B------:R-:W-:Y:S03]  /*6560*/  MUFU.EX2 R166, R166 ;  /* 0x000000a600a67308 */ /* 0x000fe60000000800 */
[C---:B----4-:R-:W-:Y:S05]  /*6570*/  HMMA.16816.F32 R80, R4.reuse, R20, R80 ;  /* 0x000000140450723c */ /* 0x050fea0000001850 */
[----:B------:R-:W4:Y:S01]  /*6580*/  MUFU.EX2 R169, R169 ;  /* 0x000000a900a97308 */ /* 0x000f220000000800 */
[C---:B------:R-:W-:Y:S01]  /*6590*/  HMMA.16816.F32 R84, R4.reuse, R22, R84 ;  /* 0x000000160454723c */ /* 0x040fe20000001854 */
[----:B------:R-:W2:Y:S05]  /*65a0*/  LDSM.16.MT88.4 R20, [R189+0x10800] ;  /* 0x01080000bd14783b */ /* 0x000eaa0000004200 */
[C---:B-----5:R-:W-:Y:S01]  /*65b0*/  HMMA.16816.F32 R88, R4.reuse, R16, R88 ;  /* 0x000000100458723c */ /* 0x060fe20000001858 */
[----:B------:R-:W-:Y:S05]  /*65c0*/  MUFU.EX2 R210, R210 ;  /* 0x000000d200d27308 */ /* 0x000fea0000000800 */
[----:B------:R-:W-:Y:S01]  /*65d0*/  HMMA.16816.F32 R92, R4, R18, R92 ;  /* 0x00000012045c723c */ /* 0x000fe2000000185c */
[----:B------:R-:W5:Y:S02]  /*65e0*/  LDSM.16.MT88.4 R16, [R188+0x10800] ;  /* 0x01080000bc10783b */ /* 0x000f640000004200 */
[----:B------:R-:W4:Y:S03]  /*65f0*/  MUFU.EX2 R175, R175 ;  /* 0x000000af00af7308 */ /* 0x000f260000000800 */
[----:B------:R-:W-:Y:S05]  /*6600*/  HMMA.16816.F32 R52, R116, R54, RZ ;  /* 0x000000367434723c */ /* 0x000fea00000018ff */
[----:B------:R-:W-:Y:S01]  /*6610*/  MUFU.EX2 R173, R173 ;  /* 0x000000ad00ad7308 */ /* 0x000fe20000000800 */
[C---:B---3--:R-:W-:Y:S06]  /*6620*/  HMMA.16816.F32 R96, R4.reuse, R12, R96 ;  /* 0x0000000c0460723c */ /* 0x048fec0000001860 */
[C---:B------:R-:W-:Y:S01]  /*6630*/  HMMA.16816.F32 R100, R4.reuse, R14, R100 ;  /* 0x0000000e0464723c */ /* 0x040fe20000001864 */
[----:B------:R-:W3:Y:S01]  /*6640*/  LDSM.16.MT88.4 R12, [R189+0xd000] ;  /* 0x00d00000bd0c783b */ /* 0x000ee20000004200 */
[----:B------:R-:W-:Y:S04]  /*6650*/  MUFU.EX2 R174, R174 ;  /* 0x000000ae00ae7308 */ /* 0x000fe80000000800 */
[C---:B-1----:R-:W-:Y:S04]  /*6660*/  HMMA.16816.F32 R104, R4.reuse, R8, R104 ;  /* 0x000000080468723c */ /* 0x042fe80000001868 */
[----:B------:R-:W-:Y:S02]  /*6670*/  MUFU.EX2 R171, R171 ;  /* 0x000000ab00ab7308 */ /* 0x000fe40000000800 */
[----:B------:R-:W-:Y:S01]  /*6680*/  HMMA.16816.F32 R108, R4, R10, R108 ;  /* 0x0000000a046c723c */ /* 0x000fe2000000186c */
[----:B------:R-:W1:Y:S05]  /*6690*/  LDSM.16.MT88.4 R8, [R189+0xf000] ;  /* 0x00f00000bd08783b */ /* 0x000e6a0000004200 */
[C---:B------:R-:W-:Y:S01]  /*66a0*/  HMMA.16816.F32 R128, R116.reuse, R36, RZ ;  /* 0x000000247480723c */ /* 0x040fe200000018ff */
[----:B------:R-:W1:Y:S05]  /*66b0*/  MUFU.EX2 R170, R170 ;  /* 0x000000aa00aa7308 */ /* 0x000e6a0000000800 */
[C---:B------:R-:W-:Y:S03]  /*66c0*/  HMMA.16816.F32 R56, R116.reuse, R60, RZ ;  /* 0x0000003c7438723c */ /* 0x040fe600000018ff */
[----:B------:R-:W-:Y:S03]  /*66d0*/  MUFU.EX2 R168, R168 ;  /* 0x000000a800a87308 */ /* 0x000fe60000000800 */
[C---:B------:R-:W-:Y:S05]  /*66e0*/  HMMA.16816.F32 R72, R116.reuse, R76, RZ ;  /* 0x0000004c7448723c */ /* 0x040fea00000018ff */
[----:B------:R-:W1:Y:S01]  /*66f0*/  MUFU.EX2 R217, R217 ;  /* 0x000000d900d97308 */ /* 0x000e620000000800 */
        /* <DEDUP_REMOVED lines=24> */
[----:B------:R-:W-:Y:S01]  /*6880*/  HMMA.16816.F32 R116, R4, R18, R116 ;  /* 0x000000120474723c */ /* 0x000fe20000001874 */
[----:B------:R-:W5:Y:S06]  /*6890*/  LDSM.16.MT88.4 R16, [R192+0x11000] ;  /* 0x01100000c010783b */ /* 0x000f6c0000004200 */
[----:B------:R-:W-:Y:S01]  /*68a0*/  F2FP.F16.F32.PACK_AB R4, R161, R158 ;  /* 0x0000009ea104723e */ /* 0x000fe200000000ff */
[----:B------:R-:W-:Y:S01]  /*68b0*/  FADD.FTZ R158, R158, R147 ;  /* 0x000000939e9e7221 */ /* 0x000fe20000010000 */
[----:B------:R-:W-:Y:S01]  /*68c0*/  F2FP.F16.F32.PACK_AB R5, R165, R162 ;  /* 0x000000a2a505723e */ /* 0x000fe200000000ff */
[----:B------:R-:W-:Y:S01]  /*68d0*/  FADD.FTZ R162, R162, R135 ;  /* 0x00000087a2a27221 */ /* 0x000fe20000010000 */
[----:B------:R-:W-:Y:S01]  /*68e0*/  F2FP.F16.F32.PACK_AB R6, R163, R160 ;  /* 0x000000a0a306723e */ /* 0x000fe200000000ff */
[----:B------:R-:W-:Y:S01]  /*68f0*/  FADD.FTZ R161, R161, R158 ;  /* 0x0000009ea1a17221 */ /* 0x000fe20000010000 */
[----:B----4-:R-:W-:Y:S01]  /*6900*/  F2FP.F16.F32.PACK_AB R7, R169, R166 ;  /* 0x000000a6a907723e */ /* 0x010fe200000000ff */
[----:B------:R-:W-:-:S02]  /*6910*/  FADD.FTZ R165, R165, R162 ;  /* 0x000000a2a5a57221 */ /* 0x000fc40000010000 */
[----:B------:R-:W-:Y:S02]  /*6920*/  FADD.FTZ R160, R160, R161 ;  /* 0x000000a1a0a07221 */ /* 0x000fe40000010000 */
[----:B------:R-:W-:Y:S02]  /*6930*/  FADD.FTZ R166, R166, R165 ;  /* 0x000000a5a6a67221 */ /* 0x000fe40000010000 */
[----:B---3--:R-:W-:Y:S01]  /*6940*/  HMMA.16816.F32 R48, R4, R12, R48 ;  /* 0x0000000c0430723c */ /* 0x008fe20000001830 */
[----:B------:R-:W-:Y:S01]  /*6950*/  FADD.FTZ R163, R163, R160 ;  /* 0x000000a0a3a37221 */ /* 0x000fe20000010000 */
[----:B------:R-:W-:-:S04]  /*6960*/  FADD.FTZ R166, R169, R166 ;  /* 0x000000a6a9a67221 */ /* 0x000fc80000010000 */
[C---:B------:R-:W-:Y:S01]  /*6970*/  HMMA.16816.F32 R52, R4.reuse, R14, R52 ;  /* 0x0000000e0434723c */ /* 0x040fe20000001834 */
[----:B------:R-:W3:Y:S05]  /*6980*/  LDSM.16.MT88.4 R12, [R190+0x11000] ;  /* 0x01100000be0c783b */ /* 0x000eea0000004200 */
[C---:B-1----:R-:W-:Y:S06]  /*6990*/  HMMA.16816.F32 R80, R4.reuse, R8, R80 ;  /* 0x000000080450723c */ /* 0x042fec0000001850 */
[C---:B------:R-:W-:Y:S01]  /*69a0*/  HMMA.16816.F32 R84, R4.reuse, R10, R84 ;  /* 0x0000000a0454723c */ /* 0x040fe20000001854 */
[----:B------:R-:W1:Y:S05]  /*69b0*/  LDSM.16.MT88.4 R8, [R189+0x11000] ;  /* 0x01100000bd08783b */ /* 0x000e6a0000004200 */
[C---:B--2---:R-:W-:Y:S06]  /*69c0*/  HMMA.16816.F32 R88, R4.reuse, R20, R88 ;  /* 0x000000140458723c */ /* 0x044fec0000001858 */
[C---:B------:R-:W-:Y:S01]  /*69d0*/  HMMA.16816.F32 R92, R4.reuse, R22, R92 ;  /* 0x00000016045c723c */ /* 0x040fe2000000185c */
[----:B------:R-:W2:Y:S05]  /*69e0*/  LDSM.16.MT88.4 R20, [R188+0x11000] ;  /* 0x01100000bc14783b */ /* 0x000eaa0000004200 */
[C---:B-----5:R-:W-:Y:S06]  /*69f0*/  HMMA.16816.F32 R96, R4.reuse, R16, R96 ;  /* 0x000000100460723c */ /* 0x060fec0000001860 */
[C---:B------:R-:W-:Y:S01]  /*6a00*/  HMMA.16816.F32 R100, R4.reuse, R18, R100 ;  /* 0x000000120464723c */ /* 0x040fe20000001864 */
[----:B------:R-:W4:Y:S05]  /*6a10*/  LDSM.16.MT88.4 R16, [R192+0xd800] ;  /* 0x00d80000c010783b */ /* 0x000f2a0000004200 */
[C---:B---3--:R-:W-:Y:S06]  /*6a20*/  HMMA.16816.F32 R104, R4.reuse, R12, R104 ;  /* 0x0000000c0468723c */ /* 0x048fec0000001868 */
[C---:B------:R-:W-:Y:S01]  /*6a30*/  HMMA.16816.F32 R108, R4.reuse, R14, R108 ;  /* 0x0000000e046c723c */ /* 0x040fe2000000186c */
[----:B------:R-:W3:Y:S05]  /*6a40*/  LDSM.16.MT88.4 R12, [R190+0xd800] ;  /* 0x00d80000be0c783b */ /* 0x000eea0000004200 */
[C---:B-1----:R-:W-:Y:S06]  /*6a50*/  HMMA.16816.F32 R124, R4.reuse, R8, R124 ;  /* 0x00000008047c723c */ /* 0x042fec000000187c */
[C---:B------:R-:W-:Y:S01]  /*6a60*/  HMMA.16816.F32 R112, R4.reuse, R10, R112 ;  /* 0x0000000a0470723c */ /* 0x040fe20000001870 */
[----:B------:R-:W1:Y:S05]  /*6a70*/  LDSM.16.MT88.4 R8, [R189+0xf800] ;  /* 0x00f80000bd08783b */ /* 0x000e6a0000004200 */
        /* <DEDUP_REMOVED lines=15> */
[C---:B--2---:R-:W-:Y:S06]  /*6b70*/  HMMA.16816.F32 R120, R4.reuse, R20, R120 ;  /* 0x000000140478723c */ /* 0x044fec0000001878 */
[----:B------:R-:W-:Y:S01]  /*6b80*/  HMMA.16816.F32 R116, R4, R22, R116 ;  /* 0x000000160474723c */ /* 0x000fe20000001874 */
[----:B------:R-:W2:Y:S06]  /*6b90*/  LDSM.16.MT88.4 R20, [R192+0x11800] ;  /* 0x01180000c014783b */ /* 0x000eac0000004200 */
        /* <DEDUP_REMOVED lines=31> */
[C---:B--2---:R-:W-:Y:S06]  /*6d90*/  HMMA.16816.F32 R96, R4.reuse, R20, R96 ;  /* 0x000000140460723c */ /* 0x044fec0000001860 */
[C---:B------:R-:W-:Y:S06]  /*6da0*/  HMMA.16816.F32 R100, R4.reuse, R22, R100 ;  /* 0x000000160464723c */ /* 0x040fec0000001864 */
[C---:B----4-:R-:W-:Y:S06]  /*6db0*/  HMMA.16816.F32 R104, R4.reuse, R16, R104 ;  /* 0x000000100468723c */ /* 0x050fec0000001868 */
[C---:B------:R-:W-:Y:S06]  /*6dc0*/  HMMA.16816.F32 R108, R4.reuse, R18, R108 ;  /* 0x00000012046c723c */ /* 0x040fec000000186c */
[C---:B---3--:R-:W-:Y:S06]  /*6dd0*/  HMMA.16816.F32 R124, R4.reuse, R12, R124 ;  /* 0x0000000c047c723c */ /* 0x048fec000000187c */
[C---:B------:R-:W-:Y:S06]  /*6de0*/  HMMA.16816.F32 R112, R4.reuse, R14, R112 ;  /* 0x0000000e0470723c */ /* 0x040fec0000001870 */
[C---:B-1----:R-:W-:Y:S06]  /*6df0*/  HMMA.16816.F32 R120, R4.reuse, R8, R120 ;  /* 0x000000080478723c */ /* 0x042fec0000001878 */
        /* <DEDUP_REMOVED lines=11> */
.L_x_1380:
[----:B------:R-:W-:Y:S04]  /*6eb0*/  DEPBAR.LE SB0, 0x0 ;  /* 0x000080000000791a */ /* 0x000fe80000000000 */
[----:B------:R-:W-:Y:S01]  /*6ec0*/  BAR.SYNC.DEFER_BLOCKING 0x0 ;  /* 0x0000000000007b1d */ /* 0x000fe20000010000 */
[C---:B------:R-:W-:Y:S01]  /*6ed0*/  ISETP.GE.AND P5, PT, R206.reuse, UR10, PT ;  /* 0x0000000ace007c0c */ /* 0x040fe2000bfa6270 */
[C---:B------:R-:W-:Y:S02]  /*6ee0*/  VIADD R3, R206.reuse, 0x40 ;  /* 0x00000040ce037836 */ /* 0x040fe40000000000 */
[----:B------:R-:W-:Y:S02]  /*6ef0*/  VIADD R2, R206, 0x80 ;  /* 0x00000080ce027836 */ /* 0x000fe40000000000 */
[----:B------:R-:W-:Y:S01]  /*6f00*/  IMAD.MOV.U32 R132, RZ, RZ, R210 ;  /* 0x000000ffff847224 */ /* 0x000fe200078e00d2 */
[----:B------:R-:W-:Y:S02]  /*6f10*/  ISETP.GE.AND P4, PT, R3, UR10, PT ;  /* 0x0000000a03007c0c */ /* 0x000fe4000bf86270 */
[----:B------:R-:W-:Y:S02]  /*6f20*/  ISETP.GE.AND P3, PT, R2, UR10, PT ;  /* 0x0000000a02007c0c */ /* 0x000fe4000bf66270 */
[----:B------:R-:W-:Y:S01]  /*6f30*/  MOV R3, R211 ;  /* 0x000000d300037202 */ /* 0x000fe20000000f00 */
[----:B------:R-:W-:Y:S10]  /*6f40*/  @!P0 BRA `(.L_x_1377) ;  /* 0x0000000000f88947 */ /* 0x000ff40003800000 */
        /* <DEDUP_REMOVED lines=56> */
[-C--:B---3--:R-:W-:Y:S01]  /*72d0*/  IMAD.WIDE.U32 R10, R7, R2.reuse, R10 ;  /* 0x00000002070a7225 */ /* 0x088fe200078e000a */
[----:B------:R-:W-:Y:S05]  /*72e0*/  SHF.R.S32.HI R5, RZ, 0x1f, R7 ;  /* 0x0000001fff057819 */ /* 0x000fea0000011407 */
[----:B------:R-:W-:Y:S04]  /*72f0*/  IMAD R4, R5, R2, RZ ;  /* 0x0000000205047224 */ /* 0x000fe800078e02ff */
[----:B------:R-:W-:Y:S01]  /*7300*/  IMAD R4, R7, R3, R4 ;  /* 0x0000000307047224 */ /* 0x000fe200078e0204 */
[----:B------:R-:W-:Y:S03]  /*7310*/  MOV R3, R10 ;  /* 0x0000000a00037202 */ /* 0x000fe60000000f00 */
[----:B------:R-:W-:Y:S07]  /*7320*/  IMAD.IADD R132, R11, 0x1, R4 ;  /* 0x000000010b847824 */ /* 0x000fee00078e0204 */
.L_x_1377:
[C---:B------:R-:W-:Y:S01]  /*7330*/  LEA R2, P1, R3.reuse, R214, 0x1 ;  /* 0x000000d603027211 */ /* 0x040fe200078208ff */
[----:B------:R-:W-:Y:S01]  /*7340*/  @P5 STS.128 [R205+0xc000], RZ ;  /* 0x00c000ffcd005388 */ /* 0x000fe20000000c00 */
[C---:B------:R-:W-:Y:S02]  /*7350*/  IADD3 R223, P2, R3.reuse, R202, RZ ;  /* 0x000000ca03df7210 */ /* 0x040fe40007f5e0ff */
[-C--:B------:R-:W-:Y:S02]  /*7360*/  LEA.HI.X R3, R3, R221.reuse, R132, 0x1, P1 ;  /* 0x000000dd03037211 */ /* 0x080fe400008f0c84 */
[CC--:B------:R-:W-:Y:S01]  /*7370*/  @!P5 LEA R226, P6, R223.reuse, R214.reuse, 0x1 ;  /* 0x000000d6dfe2d211 */ /* 0x0c0fe200078c08ff */
[--C-:B------:R-:W-:Y:S01]  /*7380*/  IMAD.X R134, R132, 0x1, R201.reuse, P2 ;  /* 0x0000000184867824 */ /* 0x100fe200010e06c9 */
[CC--:B------:R-:W-:Y:S01]  /*7390*/  @!P4 LEA R224, P2, R223.reuse, R214.reuse, 0x1 ;  /* 0x000000d6dfe0c211 */ /* 0x0c0fe200078408ff */
[----:B------:R-:W-:Y:S01]  /*73a0*/  @!PT LDS RZ, [RZ] ;  /* 0x00000000fffff984 */ /* 0x000fe20000000800 */
[----:B------:R-:W-:Y:S01]  /*73b0*/  @!PT LDS RZ, [RZ] ;  /* 0x00000000fffff984 */ /* 0x000fe20000000800 */
[----:B------:R-:W-:Y:S01]  /*73c0*/  @!PT LDS RZ, [RZ] ;  /* 0x00000000fffff984 */ /* 0x000fe20000000800 */
[----:B------:R-:W-:Y:S01]  /*73d0*/  @!P5 LDGSTS.E.BYPASS.LTC128B.128 [R205+0xc000], desc[UR8][R2.64] ;  /* 0x0c00000002cddfae */ /* 0x000fe2000b901d48 */
[C---:B------:R-:W-:Y:S02]  /*73e0*/  @!P3 LEA R222, P1, R223.reuse, R214, 0x1 ;  /* 0x000000d6dfdeb211 */ /* 0x040fe400078208ff */
[CCC-:B------:R-:W-:Y:S01]  /*73f0*/  @!P5 LEA.HI.X R227, R223.reuse, R221.reuse, R134.reuse, 0x1, P6 ;  /* 0x000000dddfe3d211 */ /* 0x1c0fe200030f0c86 */
[----:B------:R-:W-:Y:S01]  /*7400*/  @P4 STS.128 [R205+0xe000], RZ ;  /* 0x00e000ffcd004388 */ /* 0x000fe20000000c00 */
[CCC-:B------:R-:W-:Y:S02]  /*7410*/  @!P4 LEA.HI.X R225, R223.reuse, R221.reuse, R134.reuse, 0x1, P2 ;  /* 0x000000dddfe1c211 */ /* 0x1c0fe400010f0c86 */
[C---:B------:R-:W-:Y:S01]  /*7420*/  IADD3 R135, P6, R223.reuse, R202, RZ ;  /* 0x000000cadf877210 */ /* 0x040fe20007fde0ff */
[----:B------:R-:W-:Y:S01]  /*7430*/  @!PT LDS RZ, [RZ] ;  /* 0x00000000fffff984 */ /* 0x000fe20000000800 */
[----:B------:R-:W-:Y:S01]  /*7440*/  @!PT LDS RZ, [RZ] ;  /* 0x00000000fffff984 */ /* 0x000fe20000000800 */
[----:B------:R-:W-:Y:S01]  /*7450*/  @!PT LDS RZ, [RZ] ;  /* 0x00000000fffff984 */ /* 0x000fe20000000800 */
[----:B------:R-:W-:Y:S01]  /*7460*/  @!P4 LDGSTS.E.BYPASS.LTC128B.128 [R205+0xe000], desc[UR8][R2.64+0x80] ;  /* 0x0e00008002cdcfae */ /* 0x000fe2000b901d48 */
[-C--:B------:R-:W-:Y:S02]  /*7470*/  @!P3 LEA.HI.X R223, R223, R221.reuse, R134, 0x1, P1 ;  /* 0x000000dddfdfb211 */ /* 0x080fe400008f0c86 */
[CC--:B------:R-:W-:Y:S01]  /*7480*/  @!P4 LEA R230, P2, R135.reuse, R214.reuse, 0x1 ;  /* 0x000000d687e6c211 */ /* 0x0c0fe200078408ff */
[----:B------:R-:W-:Y:S01]  /*7490*/  @P3 STS.128 [R205+0x10000], RZ ;  /* 0x010000ffcd003388 */ /* 0x000fe20000000c00 */
[--C-:B------:R-:W-:Y:S01]  /*74a0*/  IMAD.X R134, R134, 0x1, R201.reuse, P6 ;  /* 0x0000000186867824 */ /* 0x100fe200030e06c9 */
[CC--:B------:R-:W-:Y:S02]  /*74b0*/  @!P5 LEA R232, P6, R135.reuse, R214.reuse, 0x1 ;  /* 0x000000d687e8d211 */ /* 0x0c0fe400078c08ff */
        /* <DEDUP_REMOVED lines=14> */
[-C--:B------:R-:W-:Y:S01]  /*75a0*/  @!P4 LEA R234, P2, R132, R214.reuse, 0x1 ;  /* 0x000000d684eac211 */ /* 0x080fe200078408ff */
[----:B------:R-:W-:Y:S01]  /*75b0*/  @P4 STS.128 [R205+0xe800], RZ ;  /* 0x00e800ffcd004388 */ /* 0x000fe20000000c00 */
[----:B------:R-:W-:Y:S01]  /*75c0*/  IMAD.X R134, R134, 0x1, R201, P6 ;  /* 0x0000000186867824 */ /* 0x000fe200030e06c9 */
[CC--:B------:R-:W-:Y:S02]  /*75d0*/  @!P5 LEA R236, P6, R132.reuse, R214.reuse, 0x1 ;  /* 0x000000d684ecd211 */ /* 0x0c0fe400078c08ff */
[----:B------:R-:W-:Y:S01]  /*75e0*/  @!PT LDS RZ, [RZ] ;  /* 0x00000000fffff984 */ /* 0x000fe20000000800 */
[----:B------:R-:W-:Y:S01]  /*75f0*/  @!PT LDS RZ, [RZ] ;  /* 0x00000000fffff984 */ /* 0x000fe20000000800 */
[----:B------:R-:W-:Y:S01]  /*7600*/  @!PT LDS RZ, [RZ] ;  /* 0x00000000fffff984 */ /* 0x000fe20000000800 */
[----:B------:R-:W-:Y:S01]  /*7610*/  @!P4 LDGSTS.E.BYPASS.LTC128B.128 [R205+0xe800], desc[UR8][R224.64+0x80] ;  /* 0x0e800080e0cdcfae */ /* 0x000fe2000b901d48 */
[C---:B------:R-:W-:Y:S01]  /*7620*/  @!P3 LEA R220, P1, R132.reuse, R214, 0x1 ;  /* 0x000000d684dcb211 */ /* 0x040fe200078208ff */
[----:B------:R-:W-:Y:S01]  /*7630*/  IMAD.MOV.U32 R214, RZ, RZ, R2 ;  /* 0x000000ffffd67224 */ /* 0x000fe200078e0002 */
[CCC-:B------:R-:W-:Y:S01]  /*7640*/  @!P5 LEA.HI.X R237, R132.reuse, R221.reuse, R134.reuse, 0x1, P6 ;  /* 0x000000dd84edd211 */ /* 0x1c0fe200030f0c86 */
[----:B------:R-:W-:Y:S01]  /*7650*/  @P3 STS.128 [R205+0x10800], RZ ;  /* 0x010800ffcd003388 */ /* 0x000fe20000000c00 */
[CCC-:B------:R-:W-:Y:S02]  /*7660*/  @!P4 LEA.HI.X R235, R132.reuse, R221.reuse, R134.reuse, 0x1, P2 ;  /* 0x000000dd84ebc211 */ /* 0x1c0fe400010f0c86 */
[----:B------:R-:W-:Y:S01]  /*7670*/  @!P3 LEA.HI.X R221, R132, R221, R134, 0x1, P1 ;  /* 0x000000dd84ddb211 */ /* 0x000fe200008f0c86 */
[----:B------:R-:W-:Y:S01]  /*7680*/  @!PT LDS RZ, [RZ] ;  /* 0x00000000fffff984 */ /* 0x000fe20000000800 */
[----:B------:R-:W-:Y:S01]  /*7690*/  @!PT LDS RZ, [RZ] ;  /* 0x00000000fffff984 */ /* 0x000fe20000000800 */
[----:B------:R-:W-:Y:S01]  /*76a0*/  @!PT LDS RZ, [RZ] ;  /* 0x00000000fffff984 */ /* 0x000fe20000000800 */
[----:B------:R-:W-:Y:S01]  /*76b0*/  @!P3 LDGSTS.E.BYPASS.LTC128B.128 [R205+0x10800], desc[UR8][R222.64+0x100] ;  /* 0x10800100decdbfae */ /* 0x000fe2000b901d48 */
[----:B------:R-:W-:Y:S03]  /*76c0*/  ISETP.GT.AND P1, PT, R215, R200, PT ;  /* 0x000000c8d700720c */ /* 0x000fe60003f24270 */
        /* <DEDUP_REMOVED lines=247> */
[----:B------:R-:W2:Y:S03]  /*8640*/  LDG.E R136, desc[UR8][R142.64] ;  /* 0x000000088e887981 */ /* 0x000ea6000c1e1900 */
[C---:B------:R-:W-:Y:S01]  /*8650*/  IMAD.WIDE.U32 R140, R132.reuse, UR7, RZ ;  /* 0x00000007848c7c25 */ /* 0x040fe2000f8e00ff */
[----:B------:R-:W-:Y:S05]  /*8660*/  SHF.R.S32.HI R137, RZ, 0x1f, R132 ;  /* 0x0000001fff897819 */ /* 0x000fea0000011484 */
[----:B------:R-:W-:Y:S04]  /*8670*/  IMAD R137, R137, UR7, RZ ;  /* 0x0000000789897c24 */ /* 0x000fe8000f8e02ff */
[----:B-1----:R-:W-:Y:S05]  /*8680*/  IMAD R137, R132, R134, R137 ;  /* 0x0000008684897224 */ /* 0x002fea00078e0289 */
        /* <DEDUP_REMOVED lines=8> */
.L_x_1379:
[----:B------:R1:W-:Y:S01]  /*8710*/  @P5 STS.128 [R205+0x6000], RZ ;  /* 0x006000ffcd005388 */ /* 0x0003e20000000c00 */
[CC--:B------:R-:W-:Y:S02]  /*8720*/  LEA R140, P1, R3.reuse, R212.reuse, 0x1 ;  /* 0x000000d4038c7211 */ /* 0x0c0fe400078208ff */
[C---:B------:R-:W-:Y:S02]  /*8730*/  IADD3 R135, P2, R204.reuse, R3, RZ ;  /* 0x00000003cc877210 */ /* 0x040fe40007f5e0ff */
[-CC-:B------:R-:W-:Y:S02]  /*8740*/  LEA.HI.X R141, R3, R213.reuse, R2.reuse, 0x1, P1 ;  /* 0x000000d5038d7211 */ /* 0x180fe400008f0c02 */
[-C--:B------:R-:W-:Y:S01]  /*8750*/  @!P5 LEA R138, P6, R135, R212.reuse, 0x1 ;  /* 0x000000d4878ad211 */ /* 0x080fe200078c08ff */
        /* <DEDUP_REMOVED lines=9> */
[C-C-:B------:R-:W-:Y:S02]  /*87f0*/  @!P4 LEA.HI.X R137, R135.reuse, R213, R132.reuse, 0x1, P2 ;  /* 0x000000d58789c211 */ /* 0x140fe400010f0c84 */
[C---:B------:R-:W-:Y:S01]  /*8800*/  IADD3 R3, P6, R204.reuse, R135, RZ ;  /* 0x00000087cc037210 */ /* 0x040fe20007fde0ff */
[----:B------:R-:W-:Y:S01]  /*8810*/  @!PT LDS RZ, [RZ] ;  /* 0x00000000fffff984 */ /* 0x000fe20000000800 */
[----:B------:R-:W-:Y:S01]  /*8820*/  @!PT LDS RZ, [RZ] ;  /* 0x00000000fffff984 */ /* 0x000fe20000000800 */
[----:B------:R-:W-:Y:S01]  /*8830*/  @!PT LDS RZ, [RZ] ;  /* 0x00000000fffff984 */ /* 0x000fe20000000800 */
[----:B------:R1:W-:Y:S01]  /*8840*/  @!P4 LDGSTS.E.BYPASS.LTC128B.128 [R205+0x8000], desc[UR8][R140.64+0x80] ;  /* 0x080000808ccdcfae */ /* 0x0003e2000b901d48 */
[-CC-:B------:R-:W-:Y:S02]  /*8850*/  @!P3 LEA.HI.X R135, R135, R213.reuse, R132.reuse, 0x1, P1 ;  /* 0x000000d58787b211 */ /* 0x180fe400008f0c84 */
[CC--:B------:R-:W-:Y:S01]  /*8860*/  @!P4 LEA R144, P2, R3.reuse, R212.reuse, 0x1 ;  /* 0x000000d40390c211 */ /* 0x0c0fe200078408ff */
[----:B------:R1:W-:Y:S01]  /*8870*/  @P3 STS.128 [R205+0xa000], RZ ;  /* 0x00a000ffcd003388 */ /* 0x0003e20000000c00 */
[-C--:B------:R-:W-:Y:S01]  /*8880*/  @!P3 LEA R142, P1, R3, R212.reuse, 0x1 ;  /* 0x000000d4038eb211 */ /* 0x080fe200078208ff */
        /* <DEDUP_REMOVED lines=65> */
.L_x_1378:
        /* <DEDUP_REMOVED lines=155> */
[----:B------:R-:W-:Y:S01]  /*9650*/  ISETP.GT.AND P1, PT, R215, R200, PT ;  /* 0x000000c8d700720c */ /* 0x000fe20003f24270 */
        /* <DEDUP_REMOVED lines=256> */
.L_x_1376:
[----:B------:R-:W1:Y:S01]  /*a660*/  SHFL.BFLY PT, R0, R217, 0x2, 0x1f ;  /* 0x0c401f00d9007f89 */ /* 0x000e6200000e0000 */
[----:B------:R-:W2:Y:S01]  /*a670*/  S2UR UR4, SR_CgaCtaId ;  /* 0x00000000000479c3 */ /* 0x000ea20000008800 */
[----:B------:R-:W-:Y:S01]  /*a680*/  MOV R7, 0x3f800000 ;  /* 0x3f80000000077802 */ /* 0x000fe20000000f00 */
[----:B------:R-:W-:Y:S01]  /*a690*/  UMOV UR5, 0x400 ;  /* 0x0000040000057882 */ /* 0x000fe20000000000 */
[----:B------:R-:W3:Y:S01]  /*a6a0*/  SHFL.BFLY PT, R2, R219, 0x2, 0x1f ;  /* 0x0c401f00db027f89 */ /* 0x000ee200000e0000 */
[----:B------:R-:W-:Y:S01]  /*a6b0*/  MOV R6, 0x3f800000 ;  /* 0x3f80000000067802 */ /* 0x000fe20000000f00 */
[----:B------:R-:W-:Y:S01]  /*a6c0*/  BSSY B0, `(.L_x_1381) ;  /* 0x0000102000007945 */ /* 0x000fe20003800000 */
[----:B------:R-:W4:Y:S02]  /*a6d0*/  S2R R11, SR_TID.X ;  /* 0x00000000000b7919 */ /* 0x000f240000002100 */
[----:B------:R-:W-:Y:S06]  /*a6e0*/  BAR.SYNC.DEFER_BLOCKING 0x0 ;  /* 0x0000000000007b1d */ /* 0x000fec0000010000 */
[----:B------:R-:W5:Y:S01]  /*a6f0*/  S2R R28, SR_CTAID.Y ;  /* 0x00000000001c7919 */ /* 0x000f620000002600 */
[----:B-1----:R-:W-:Y:S01]  /*a700*/  FADD.FTZ R5, R0, R217 ;  /* 0x000000d900057221 */ /* 0x002fe20000010000 */
[----:B--2---:R-:W-:Y:S01]  /*a710*/  ULEA UR4, UR4, UR5, 0x18 ;  /* 0x0000000504047291 */ /* 0x004fe2000f8ec03f */
[----:B------:R-:W1:Y:S01]  /*a720*/  S2R R0, SR_TID.X ;  /* 0x0000000000007919 */ /* 0x000e620000002100 */
[----:B------:R-:W2:Y:S01]  /*a730*/  S2UR UR5, SR_CTAID.X ;  /* 0x00000000000579c3 */ /* 0x000ea20000002500 */
[----:B---3--:R-:W-:-:S02]  /*a740*/  FADD.FTZ R9, R2, R219 ;  /* 0x000000db02097221 */ /* 0x008fc40000010000 */
[----:B------:R-:W3:Y:S04]  /*a750*/  SHFL.BFLY PT, R2, R5, 0x1, 0x1f ;  /* 0x0c201f0005027f89 */ /* 0x000ee800000e0000 */
[----:B------:R-:W5:Y:S01]  /*a760*/  SHFL.BFLY PT, R4, R9, 0x1, 0x1f ;  /* 0x0c201f0009047f89 */ /* 0x000f6200000e0000 */
[----:B----4-:R-:W-:-:S04]  /*a770*/  SHF.R.S32.HI R8, RZ, 0x1f, R11 ;  /* 0x0000001fff087819 */ /* 0x010fc8000001140b */
[----:B------:R-:W-:-:S04]  /*a780*/  LEA.HI R8, R8, R11, RZ, 0x4 ;  /* 0x0000000b08087211 */ /* 0x000fc800078f20ff */
[----:B------:R-:W-:Y:S01]  /*a790*/  SHF.R.S32.HI R8, RZ, 0x4, R8 ;  /* 0x00000004ff087819 */ /* 0x000fe20000011408 */
[----:B--2---:R-:W-:Y:S01]  /*a7a0*/  USHF.L.U32 UR5, UR5, 0x6, URZ ;  /* 0x0000000605057899 */ /* 0x004fe2000800063f */
[----:B---3--:R-:W-:Y:S01]  /*a7b0*/  FADD.FTZ R2, R5, R2 ;  /* 0x0000000205027221 */ /* 0x008fe20000010000 */
[----:B-----5:R-:W-:Y:S01]  /*a7c0*/  FADD.FTZ R4, R9, R4 ;  /* 0x0000000409047221 */ /* 0x020fe20000010000 */
[----:B-1----:R-:W-:-:S03]  /*a7d0*/  SHF.R.S32.HI R9, RZ, 0x1f, R0 ;  /* 0x0000001fff097819 */ /* 0x002fc60000011400 */
[----:B------:R-:W-:Y:S02]  /*a7e0*/  FSETP.NE.FTZ.AND P3, PT, R2, RZ, PT ;  /* 0x000000ff0200720b */ /* 0x000fe40003f75000 */
[CC--:B------:R-:W-:Y:S02]  /*a7f0*/  LEA.HI R10, R9.reuse, R0.reuse, RZ, 0x2 ;  /* 0x00000000090a7211 */ /* 0x0c0fe400078f10ff */
[----:B------:R-:W-:Y:S02]  /*a800*/  FSETP.NE.FTZ.AND P4, PT, R4, RZ, PT ;  /* 0x000000ff0400720b */ /* 0x000fe40003f95000 */
[--C-:B------:R-:W-:Y:S02]  /*a810*/  SHF.R.S32.HI R12, RZ, 0x2, R10.reuse ;  /* 0x00000002ff0c7819 */ /* 0x100fe4000001140a */
[----:B------:R-:W-:Y:S02]  /*a820*/  SHF.R.S32.HI R5, RZ, 0x1f, R10 ;  /* 0x0000001fff057819 */ /* 0x000fe4000001140a */
[----:B------:R-:W-:-:S02]  /*a830*/  LEA.HI R11, R9, R0, RZ, 0x4 ;  /* 0x00000000090b7211 */ /* 0x000fc400078f20ff */
[----:B------:R-:W-:Y:S01]  /*a840*/  LEA.HI R5, R5, R12, RZ, 0x3 ;  /* 0x0000000c05057211 */ /* 0x000fe200078f18ff */
[----:B------:R-:W1:Y:S01]  /*a850*/  @P3 MUFU.RCP R6, R2 ;  /* 0x0000000200063308 */ /* 0x000e620000001000 */
[----:B------:R-:W-:Y:S02]  /*a860*/  LEA.HI R9, R9, R0, RZ, 0x5 ;  /* 0x0000000009097211 */ /* 0x000fe400078f28ff */
[----:B------:R-:W-:Y:S02]  /*a870*/  LOP3.LUT R5, R5, 0xfffffff8, RZ, 0xc0, !PT ;  /* 0xfffffff805057812 */ /* 0x000fe400078ec0ff */
[----:B------:R-:W-:Y:S02]  /*a880*/  LOP3.LUT R15, R10, 0x1ffffffc, RZ, 0xc0, !PT ;  /* 0x1ffffffc0a0f7812 */ /* 0x000fe400078ec0ff */
[----:B------:R-:W-:Y:S01]  /*a890*/  IADD3 R5, R12, -R5, RZ ;  /* 0x800000050c057210 */ /* 0x000fe20007ffe0ff */
[----:B------:R-:W2:Y:S01]  /*a8a0*/  @P4 MUFU.RCP R7, R4 ;  /* 0x0000000400074308 */ /* 0x000ea20000001000 */
[----:B------:R-:W-:-:S02]  /*a8b0*/  LOP3.LUT R11, R11, 0xfffffff0, RZ, 0xc0, !PT ;  /* 0xfffffff00b0b7812 */ /* 0x000fc400078ec0ff */
[----:B------:R-:W-:Y:S02]  /*a8c0*/  SHF.L.U32 R17, R5, 0x6, RZ ;  /* 0x0000000605117819 */ /* 0x000fe400000006ff */
[----:B------:R-:W-:Y:S02]  /*a8d0*/  SHF.R.S32.HI R10, RZ, 0x5, R9 ;  /* 0x00000005ff0a7819 */ /* 0x000fe40000011409 */
[-C--:B------:R-:W-:Y:S01]  /*a8e0*/  IADD3 R15, -R15, R0.reuse, RZ ;  /* 0x000000000f0f7210 */ /* 0x080fe20007ffe1ff */
[----:B------:R-:W-:Y:S01]  /*a8f0*/  @P4 MUFU.LG2 R4, R4 ;  /* 0x0000000400044308 */ /* 0x000fe20000000c00 */
[----:B------:R-:W-:Y:S01]  /*a900*/  LOP3.LUT R13, R5, 0x1, RZ, 0xc0, !PT ;  /* 0x00000001050d7812 */ /* 0x000fe200078ec0ff */
[C---:B-1----:R-:W-:Y:S01]  /*a910*/  FMUL.FTZ R131, R6.reuse, R131 ;  /* 0x0000008306837220 */ /* 0x042fe20000410000 */
[----:B------:R-:W-:Y:S01]  /*a920*/  IADD3 R11, -R11, R0, RZ ;  /* 0x000000000b0b7210 */ /* 0x000fe20007ffe1ff */
[C---:B------:R-:W-:Y:S01]  /*a930*/  FMUL.FTZ R130, R6.reuse, R130 ;  /* 0x0000008206827220 */ /* 0x040fe20000410000 */
[----:B------:R-:W-:Y:S01]  /*a940*/  LOP3.LUT R17, R17, 0x1c0, RZ, 0xc0, !PT ;  /* 0x000001c011117812 */ /* 0x000fe200078ec0ff */
[----:B------:R-:W-:Y:S01]  /*a950*/  FMUL.FTZ R39, R6, R39 ;  /* 0x0000002706277220 */ /* 0x000fe20000410000 */
[----:B------:R-:W-:Y:S01]  /*a960*/  LEA R12, R10, R15, 0x9 ;  /* 0x0000000f0a0c7211 */ /* 0x000fe200078e48ff */
[----:B------:R-:W-:Y:S01]  /*a970*/  FMUL.FTZ R38, R6, R38 ;  /* 0x0000002606267220 */ /* 0x000fe20000410000 */
[----:B------:R-:W-:Y:S01]  /*a980*/  ISETP.NE.U32.AND P0, PT, R13, 0x1, PT ;  /* 0x000000010d00780c */ /* 0x000fe20003f05070 */
[C---:B--2---:R-:W-:Y:S01]  /*a990*/  FMUL.FTZ R128, R7.reuse, R128 ;  /* 0x0000008007807220 */ /* 0x044fe20000410000 */
[----:B------:R-:W-:Y:S01]  /*a9a0*/  SHF.L.U32 R13, R8, 0x6, RZ ;  /* 0x00000006080d7819 */ /* 0x000fe200000006ff */
[----:B------:R-:W-:Y:S01]  /*a9b0*/  FMUL.FTZ R129, R7, R129 ;  /* 0x0000008107817220 */ /* 0x000fe20000410000 */
[----:B------:R-:W-:Y:S01]  /*a9c0*/  LEA.HI R15, R11, R11, RZ, 0x1 ;  /* 0x0000000b0b0f7211 */ /* 0x000fe200078f08ff */
[----:B------:R-:W-:Y:S01]  /*a9d0*/  FMUL.FTZ R36, R7, R36 ;  /* 0x0000002407247220 */ /* 0x000fe20000410000 */
[----:B------:R-:W-:Y:S01]  /*a9e0*/  LEA.HI R17, R17, R17, RZ, 0x1d ;  /* 0x0000001111117211 */ /* 0x000fe200078fe8ff */
[----:B------:R-:W-:Y:S01]  /*a9f0*/  FMUL.FTZ R37, R7, R37 ;  /* 0x0000002507257220 */ /* 0x000fe20000410000 */
[----:B------:R-:W-:Y:S01]  /*aa00*/  LOP3.LUT R13, R13, 0x1c0, RZ, 0xc0, !PT ;  /* 0x000001c00d0d7812 */ /* 0x000fe200078ec0ff */
[----:B------:R-:W-:Y:S01]  /*aa10*/  FMUL.FTZ R40, R7, R40 ;  /* 0x0000002807287220 */ /* 0x000fe20000410000 */
[----:B------:R-:W-:Y:S01]  /*aa20*/  SHF.L.U32 R14, R15, 0x2, RZ ;  /* 0x000000020f0e7819 */ /* 0x000fe200000006ff */
[C---:B------:R-:W-:Y:S01]  /*aa30*/  FMUL.FTZ R41, R7.reuse, R41 ;  /* 0x0000002907297220 */ /* 0x040fe20000410000 */
[----:B------:R-:W-:Y:S01]  /*aa40*/  LEA R12, R12, R17, 0x1 ;  /* 0x000000110c0c7211 */ /* 0x000fe200078e08ff */
[----:B------:R-:W-:Y:S01]  /*aa50*/  FMUL.FTZ R44, R7, R44 ;  /* 0x0000002c072c7220 */ /* 0x000fe20000410000 */
[----:B------:R-:W-:Y:S01]  /*aa60*/  LOP3.LUT R14, R13, 0x38, R14, 0xf8, !PT ;  /* 0x000000380d0e7812 */ /* 0x000fe200078ef80e */
[----:B------:R-:W-:Y:S01]  /*aa70*/  FMUL.FTZ R45, R7, R45 ;  /* 0x0000002d072d7220 */ /* 0x000fe20000410000 */
[----:B------:R-:W-:Y:S01]  /*aa80*/  R2P PR, R5, 0x6 ;  /* 0x0000000605007804 */ /* 0x000fe20000000000 */
[C---:B------:R-:W-:Y:S01]  /*aa90*/  FMUL.FTZ R48, R7.reuse, R48 ;  /* 0x0000003007307220 */ /* 0x040fe20000410000 */
[----:B------:R-:W-:Y:S01]  /*aaa0*/  SHF.R.U32.HI R13, RZ, 0x3, R13 ;  /* 0x00000003ff0d7819 */ /* 0x000fe2000001160d */
[----:B------:R-:W-:Y:S01]  /*aab0*/  FMUL.FTZ R49, R7, R49 ;  /* 0x0000003107317220 */ /* 0x000fe20000410000 */
[----:B------:R-:W-:Y:S01]  /*aac0*/  LOP3.LUT R16, R15, 0xffffffe, RZ, 0xc0, !PT ;  /* 0x0ffffffe0f107812 */ /* 0x000fe200078ec0ff */
[C---:B------:R-:W-:Y:S01]  /*aad0*/  FMUL.FTZ R52, R7.reuse, R52 ;  /* 0x0000003407347220 */ /* 0x040fe20000410000 */
[----:B------:R-:W-:Y:S01]  /*aae0*/  LEA R12, R12, UR4, 0x2 ;  /* 0x000000040c0c7c11 */ /* 0x000fe2000f8e10ff */
[C---:B------:R-:W-:Y:S01]  /*aaf0*/  FMUL.FTZ R53, R7.reuse, R53 ;  /* 0x0000003507357220 */ /* 0x040fe20000410000 */
[----:B------:R-:W-:Y:S01]  /*ab00*/  MOV R5, 0x40 ;  /* 0x0000004000057802 */ /* 0x000fe20000000f00 */
[C---:B------:R-:W-:Y:S01]  /*ab10*/  FMUL.FTZ R56, R7.reuse, R56 ;  /* 0x0000003807387220 */ /* 0x040fe20000410000 */
        /* <DEDUP_REMOVED lines=34> */
[----:B------:R-:W-:Y:S01]  /*ad40*/  FMUL.FTZ R117, R7, R117 ;  /* 0x0000007507757220 */ /* 0x000fe20000410000 */
        /* <DEDUP_REMOVED lines=45> */
[----:B------:R-:W-:Y:S01]  /*b020*/  LOP3.LUT R13, R14, R13, RZ, 0x3c, !PT ;  /* 0x0000000d0e0d7212 */ /* 0x000fe200078e3cff */
[----:B------:R-:W-:Y:S01]  /*b030*/  STS.64 [R12], R128 ;  /* 0x000000800c007388 */ /* 0x000fe20000000a00 */
[----:B------:R-:W-:Y:S01]  /*b040*/  IADD3 R16, R11, -R16, RZ ;  /* 0x800000100b107210 */ /* 0x000fe20007ffe0ff */
[----:B------:R-:W1:Y:S01]  /*b050*/  @P3 MUFU.LG2 R2, R2 ;  /* 0x0000000200023308 */ /* 0x000e620000000c00 */
[----:B------:R-:W-:Y:S01]  /*b060*/  IADD3 R6, R12, -0x20, RZ ;  /* 0xffffffe00c067810 */ /* 0x000fe20007ffe0ff */
[----:B------:R-:W-:Y:S01]  /*b070*/  STS.64 [R12+0x800], R130 ;  /* 0x000800820c007388 */ /* 0x000fe20000000a00 */
[----:B------:R-:W-:-:S02]  /*b080*/  SEL R5, R5, 0xffffffc0, !P1 ;  /* 0xffffffc005057807 */ /* 0x000fc40004800000 */
[----:B------:R-:W-:Y:S02]  /*b090*/  @P0 IADD3 R6, R12, 0x20, RZ ;  /* 0x000000200c060810 */ /* 0x000fe40007ffe0ff */
[----:B------:R-:W-:Y:S02]  /*b0a0*/  SEL R7, R7, 0xffffff80, !P2 ;  /* 0xffffff8007077807 */ /* 0x000fe40005000000 */
[----:B------:R-:W-:Y:S01]  /*b0b0*/  LEA R13, R16, R13, 0x2 ;  /* 0x0000000d100d7211 */ /* 0x000fe200078e10ff */
[----:B------:R-:W-:Y:S01]  /*b0c0*/  STS.64 [R6], R36 ;  /* 0x0000002406007388 */ /* 0x000fe20000000a00 */
[C---:B------:R-:W-:Y:S02]  /*b0d0*/  IADD3 R14, R12.reuse, R5, RZ ;  /* 0x000000050c0e7210 */ /* 0x040fe40007ffe0ff */
[----:B------:R-:W-:Y:S01]  /*b0e0*/  IADD3 R16, R5, R6, RZ ;  /* 0x0000000605107210 */ /* 0x000fe20007ffe0ff */
[----:B------:R-:W-:Y:S01]  /*b0f0*/  STS.64 [R6+0x800], R38 ;  /* 0x0008002606007388 */ /* 0x000fe20000000a00 */
[----:B------:R-:W-:-:S02]  /*b100*/  IADD3 R5, R12, R7, RZ ;  /* 0x000000070c057210 */ /* 0x000fc40007ffe0ff */
[----:B------:R-:W-:Y:S01]  /*b110*/  IADD3 R15, R7, R6, RZ ;  /* 0x00000006070f7210 */ /* 0x000fe20007ffe0ff */
[----:B------:R-:W-:Y:S01]  /*b120*/  STS.64 [R14], R40 ;  /* 0x000000280e007388 */ /* 0x000fe20000000a00 */
[-C--:B------:R-:W-:Y:S01]  /*b130*/  IADD3 R17, R14, R7.reuse, RZ ;  /* 0x000000070e117210 */ /* 0x080fe20007ffe0ff */
[----:B-1----:R-:W-:Y:S01]  /*b140*/  @P3 FMUL.FTZ R2, R2, 0.69314718246459960938 ;  /* 0x3f31721802023820 */ /* 0x002fe20000410000 */
[----:B------:R-:W-:Y:S01]  /*b150*/  IADD3 R7, R16, R7, RZ ;  /* 0x0000000710077210 */ /* 0x000fe20007ffe0ff */
[----:B------:R-:W-:Y:S01]  /*b160*/  STS.64 [R14+0x800], R42 ;  /* 0x0008002a0e007388 */ /* 0x000fe20000000a00 */
[----:B------:R-:W-:Y:S02]  /*b170*/  LOP3.LUT R29, R9, 0xffffffe0, RZ, 0xc0, !PT ;  /* 0xffffffe0091d7812 */ /* 0x000fe400078ec0ff */
[----:B------:R-:W-:Y:S01]  /*b180*/  SHF.R.S32.HI R9, RZ, 0x1f, R10 ;  /* 0x0000001fff097819 */ /* 0x000fe2000001140a */
[----:B------:R-:W-:Y:S01]  /*b190*/  STS.64 [R16], R44 ;  /* 0x0000002c10007388 */ /* 0x000fe20000000a00 */
[----:B------:R-:W-:Y:S01]  /*b1a0*/  IADD3 R30, -R29, R0, RZ ;  /* 0x000000001d1e7210 */ /* 0x000fe20007ffe1ff */
[----:B------:R-:W-:Y:S01]  /*b1b0*/  @P4 FMUL.FTZ R29, R4, 0.69314718246459960938 ;  /* 0x3f317218041d4820 */ /* 0x000fe20000410000 */
[----:B------:R-:W1:Y:S01]  /*b1c0*/  @P3 LDC R0, c[0x0][0x2e8] ;  /* 0x0000ba00ff003b82 */ /* 0x000e620000000800 */
[----:B------:R-:W-:Y:S01]  /*b1d0*/  STS.64 [R16+0x800], R46 ;  /* 0x0008002e10007388 */ /* 0x000fe20000000a00 */
[----:B------:R-:W-:-:S02]  /*b1e0*/  LOP3.LUT P0, RZ, R30, 0x3, RZ, 0xc0, !PT ;  /* 0x000000031eff7812 */ /* 0x000fc4000780c0ff */
[----:B------:R-:W-:Y:S01]  /*b1f0*/  SHF.L.U32 R4, R11, 0x2, RZ ;  /* 0x000000020b047819 */ /* 0x000fe200000006ff */
[----:B------:R-:W-:Y:S04]  /*b200*/  STS.64 [R5], R48 ;  /* 0x0000003005007388 */ /* 0x000fe80000000a00 */
[----:B------:R-:W-:Y:S04]  /*b210*/  STS.64 [R5+0x800], R50 ;  /* 0x0008003205007388 */ /* 0x000fe80000000a00 */
[----:B------:R-:W-:Y:S04]  /*b220*/  STS.64 [R15], R52 ;  /* 0x000000340f007388 */ /* 0x000fe80000000a00 */
[----:B------:R-:W-:Y:S04]  /*b230*/  STS.64 [R15+0x800], R54 ;  /* 0x000800360f007388 */ /* 0x000fe80000000a00 */
[----:B------:R-:W-:Y:S04]  /*b240*/  STS.64 [R17], R56 ;  /* 0x0000003811007388 */ /* 0x000fe80000000a00 */
[----:B------:R-:W-:Y:S04]  /*b250*/  STS.64 [R17+0x800], R58 ;  /* 0x0008003a11007388 */ /* 0x000fe80000000a00 */
[----:B------:R-:W-:Y:S04]  /*b260*/  STS.64 [R7], R60 ;  /* 0x0000003c07007388 */ /* 0x000fe80000000a00 */
[----:B------:R-:W-:Y:S04]  /*b270*/  STS.64 [R7+0x800], R62 ;  /* 0x0008003e07007388 */ /* 0x000fe80000000a00 */
        /* <DEDUP_REMOVED lines=19> */
[----:B------:R2:W-:Y:S04]  /*b3b0*/  STS.64 [R6+0x8800], R102 ;  /* 0x0088006606007388 */ /* 0x0005e80000000a00 */
[----:B------:R-:W-:Y:S04]  /*b3c0*/  STS.64 [R14+0x8000], R104 ;  /* 0x008000680e007388 */ /* 0x000fe80000000a00 */
[----:B------:R3:W-:Y:S04]  /*b3d0*/  STS.64 [R14+0x8800], R106 ;  /* 0x0088006a0e007388 */ /* 0x0007e80000000a00 */
[----:B------:R-:W-:Y:S04]  /*b3e0*/  STS.64 [R16+0x8000], R108 ;  /* 0x0080006c10007388 */ /* 0x000fe80000000a00 */
[----:B------:R-:W-:Y:S04]  /*b3f0*/  STS.64 [R16+0x8800], R110 ;  /* 0x0088006e10007388 */ /* 0x000fe80000000a00 */
[----:B------:R-:W-:Y:S04]  /*b400*/  STS.64 [R5+0x8000], R124 ;  /* 0x0080007c05007388 */ /* 0x000fe80000000a00 */
[----:B------:R4:W-:Y:S01]  /*b410*/  STS.64 [R5+0x8800], R126 ;  /* 0x0088007e05007388 */ /* 0x0009e20000000a00 */
[----:B--2---:R-:W-:-:S03]  /*b420*/  LEA R6, R13, UR4, 0x2 ;  /* 0x000000040d067c11 */ /* 0x004fc6000f8e10ff */
[----:B------:R-:W-:Y:S01]  /*b430*/  STS.64 [R15+0x8000], R112 ;  /* 0x008000700f007388 */ /* 0x000fe20000000a00 */
[----:B------:R-:W2:Y:S03]  /*b440*/  S2UR UR4, SR_CTAID.Z ;  /* 0x00000000000479c3 */ /* 0x000ea60000002700 */
[----:B------:R5:W-:Y:S01]  /*b450*/  STS.64 [R15+0x8800], R114 ;  /* 0x008800720f007388 */ /* 0x000be20000000a00 */
[----:B---3--:R-:W-:-:S03]  /*b460*/  LEA.HI R14, R9, R10, RZ, 0x2 ;  /* 0x0000000a090e7211 */ /* 0x008fc600078f10ff */
[----:B------:R-:W-:Y:S01]  /*b470*/  STS.64 [R17+0x8000], R120 ;  /* 0x0080007811007388 */ /* 0x000fe20000000a00 */
[----:B------:R-:W3:Y:S01]  /*b480*/  LDC.64 R12, c[0x0][0x2c0] ;  /* 0x0000b000ff0c7b82 */ /* 0x000ee20000000a00 */
[----:B------:R-:W-:Y:S02]  /*b490*/  SHF.R.S32.HI R9, RZ, 0x1f, R30 ;  /* 0x0000001fff097819 */ /* 0x000fe4000001141e */
[----:B------:R-:W-:Y:S02]  /*b4a0*/  STS.64 [R17+0x8800], R122 ;  /* 0x0088007a11007388 */ /* 0x000fe40000000a00 */
[----:B------:R-:W-:Y:S02]  /*b4b0*/  LEA.HI R9, R9, R30, RZ, 0x2 ;  /* 0x0000001e09097211 */ /* 0x000fe400078f10ff */
[----:B------:R-:W-:Y:S02]  /*b4c0*/  STS.64 [R7+0x8000], R116 ;  /* 0x0080007407007388 */ /* 0x000fe40000000a00 */
[----:B------:R-:W-:-:S02]  /*b4d0*/  SHF.R.S32.HI R9, RZ, 0x2, R9 ;  /* 0x00000002ff097819 */ /* 0x000fc40000011409 */
[----:B------:R2:W-:Y:S01]  /*b4e0*/  STS.64 [R7+0x8800], R118 ;  /* 0x0088007607007388 */ /* 0x0005e20000000a00 */
[----:B----4-:R-:W4:Y:S08]  /*b4f0*/  LDC R5, c[0x0][0x270] ;  /* 0x00009c00ff057b82 */ /* 0x010f300000000800 */
[----:B------:R-:W-:Y:S01]  /*b500*/  BAR.SYNC.DEFER_BLOCKING 0x0 ;  /* 0x0000000000007b1d */ /* 0x000fe20000010000 */
[----:B-----5:R-:W-:-:S02]  /*b510*/  LOP3.LUT R15, R14, 0xffffffc, RZ, 0xc0, !PT ;  /* 0x0ffffffc0e0f7812 */ /* 0x020fc400078ec0ff */
[----:B------:R-:W-:Y:S01]  /*b520*/  IADD3 R14, -R207, RZ, RZ ;  /* 0x000000ffcf0e7210 */ /* 0x000fe20007ffe1ff */
[----:B---3--:R-:W-:Y:S01]  /*b530*/  IMAD R12, R28, R12, R207 ;  /* 0x0000000c1c0c7224 */ /* 0x008fe200078e02cf */
[----:B------:R-:W-:Y:S02]  /*b540*/  IADD3 R10, -R15, R10, RZ ;  /* 0x0000000a0f0a7210 */ /* 0x000fe40007ffe1ff */
[----:B------:R-:W-:Y:S01]  /*b550*/  MOV R15, 0xff800000 ;  /* 0xff800000000f7802 */ /* 0x000fe20000000f00 */
[----:B-1----:R-:W-:Y:S01]  /*b560*/  @P3 FFMA.FTZ R15, R3, R0, R2 ;  /* 0x00000000030f3223 */ /* 0x002fe20000010002 */
[----:B------:R-:W-:Y:S02]  /*b570*/  LEA R10, R10, R9, 0x4 ;  /* 0x000000090a0a7211 */ /* 0x000fe400078e20ff */
[----:B------:R-:W-:Y:S01]  /*b580*/  MOV R9, 0xff800000 ;  /* 0xff80000000097802 */ /* 0x000fe20000000f00 */
[----:B--2---:R-:W1:Y:S01]  /*b590*/  @P4 LDC R7, c[0x0][0x2e8] ;  /* 0x0000ba00ff074b82 */ /* 0x004e620000000800 */
[----:B------:R2:W3:Y:S01]  /*b5a0*/  LDS.128 R24, [R6+0x3800] ;  /* 0x0038000006187984 */ /* 0x0004e20000000c00 */
[----:B----4-:R-:W-:-:S03]  /*b5b0*/  IMAD R14, R5, R14, UR4 ;  /* 0x00000004050e7e24 */ /* 0x010fc6000f8e020e */
[----:B------:R2:W4:Y:S01]  /*b5c0*/  LDS.128 R20, [R6+0x7800] ;  /* 0x0078000006147984 */ /* 0x0005220000000c00 */
[----:B------:R-:W-:Y:S01]  /*b5d0*/  IMAD R12, R12, R5, R14 ;  /* 0x000000050c0c7224 */ /* 0x000fe200078e020e */
[----:B------:R-:W-:Y:S02]  /*b5e0*/  SHF.R.S32.HI R5, RZ, 0x1f, R4 ;  /* 0x0000001fff057819 */ /* 0x000fe40000011404 */
[----:B------:R2:W2:Y:S01]  /*b5f0*/  LDS.128 R16, [R6+0xb800] ;  /* 0x00b8000006107984 */ /* 0x0004a20000000c00 */
[----:B------:R-:W-:Y:S02]  /*b600*/  IMAD R13, R12, R13, UR5 ;  /* 0x000000050c0d7e24 */ /* 0x000fe4000f8e020d */
[----:B-1----:R-:W-:Y:S01]  /*b610*/  @P4 FFMA.FTZ R9, R132, R7, R29 ;  /* 0x0000000784094223 */ /* 0x002fe2000001001d */
[----:B---34-:R-:W-:Y:S06]  /*b620*/  @P0 BRA `(.L_x_1382) ;  /* 0x00000000002c0947 */ /* 0x018fec0003800000 */
[C---:B------:R-:W-:Y:S01]  /*b630*/  VIADD R12, R10.reuse, 0x8 ;  /* 0x000000080a0c7836 */ /* 0x040fe20000000000 */
[----:B------:R-:W-:Y:S01]  /*b640*/  SHF.R.S32.HI R2, RZ, 0x1f, R10 ;  /* 0x0000001fff027819 */ /* 0x000fe2000001140a */
[----:B------:R-:W-:Y:S01]  /*b650*/  ULDC.64 UR4, c[0x0][0x2b8] ;  /* 0x0000ae0000047ab9 */ /* 0x000fe20000000a00 */
[C---:B------:R-:W-:Y:S02]  /*b660*/  IADD3 R0, P0, R13.reuse, R10, RZ ;  /* 0x0000000a0d007210 */ /* 0x040fe40007f1e0ff */
[-C--:B------:R-:W-:Y:S02]  /*b670*/  ISETP.GE.AND P2, PT, R10, R199.reuse, PT ;  /* 0x000000c70a00720c */ /* 0x080fe40003f46270 */
[----:B------:R-:W-:Y:S02]  /*b680*/  ISETP.GE.AND P1, PT, R12, R199, PT ;  /* 0x000000c70c00720c */ /* 0x000fe40003f26270 */
[----:B------:R-:W-:Y:S02]  /*b690*/  LEA.HI.X.SX32 R3, R13, R2, 0x1, P0 ;  /* 0x000000020d037211 */ /* 0x000fe400000f0eff */
[----:B------:R-:W-:-:S04]  /*b6a0*/  LEA R2, P0, R0, UR4, 0x2 ;  /* 0x0000000400027c11 */ /* 0x000fc8000f8010ff */
[----:B------:R-:W-:-:S05]  /*b6b0*/  LEA.HI.X R3, R0, UR5, R3, 0x2, P0 ;  /* 0x0000000500037c11 */ /* 0x000fca00080f1403 */
[----:B------:R1:W-:Y:S04]  /*b6c0*/  @!P2 STG.E desc[UR8][R2.64], R9 ;  /* 0x000000090200a986 */ /* 0x0003e8000c101908 */
[----:B------:R1:W-:Y:S02]  /*b6d0*/  @!P1 STG.E desc[UR8][R2.64+0x20], R15 ;  /* 0x0000200f02009986 */ /* 0x0003e4000c101908 */
.L_x_1382:
[----:B------:R-:W-:Y:S05]  /*b6e0*/  BSYNC B0 ;  /* 0x0000000000007941 */ /* 0x000fea0003800000 */
.L_x_1381:
[C---:B------:R-:W-:Y:S01]  /*b6f0*/  VIADD R0, R8.reuse, 0x18 ;  /* 0x0000001808007836 */ /* 0x040fe20000000000 */
[----:B------:R-:W-:Y:S01]  /*b700*/  ULDC UR4, c[0x0][0x2dc] ;  /* 0x0000b70000047ab9 */ /* 0x000fe20000000800 */
[----:B------:R-:W-:Y:S01]  /*b710*/  IMAD.WIDE R10, R8, 0xc0, R4 ;  /* 0x000000c0080a7825 */ /* 0x000fe200078e0204 */
[----:B------:R3:W4:Y:S01]  /*b720*/  LDS.128 R28, [R6] ;  /* 0x00000000061c7984 */ /* 0x0007220000000c00 */
[----:B------:R-:W-:Y:S01]  /*b730*/  BSSY B0, `(.L_x_1383) ;  /* 0x0000021000007945 */ /* 0x000fe20003800000 */
[-C--:B------:R-:W-:Y:S01]  /*b740*/  ISETP.GE.AND P2, PT, R0, R199.reuse, PT ;  /* 0x000000c70000720c */ /* 0x080fe20003f46270 */
[----:B-1----:R-:W-:Y:S01]  /*b750*/  IMAD R3, R13, UR4, RZ ;  /* 0x000000040d037c24 */ /* 0x002fe2000f8e02ff */
[----:B------:R-:W-:Y:S01]  /*b760*/  ULDC.64 UR4, c[0x0][0x288] ;  /* 0x0000a20000047ab9 */ /* 0x000fe20000000a00 */
[C---:B------:R-:W-:Y:S02]  /*b770*/  VIADD R0, R8.reuse, 0x20 ;  /* 0x0000002008007836 */ /* 0x040fe40000000000 */
[C---:B------:R-:W-:Y:S01]  /*b780*/  VIADD R2, R8.reuse, 0x10 ;  /* 0x0000001008027836 */ /* 0x040fe20000000000 */
[C---:B------:R-:W-:Y:S01]  /*b790*/  IADD3 R10, P3, R3.reuse, R10, RZ ;  /* 0x0000000a030a7210 */ /* 0x040fe20007f7e0ff */
[----:B------:R-:W-:Y:S01]  /*b7a0*/  VIADD R12, R8, 0x8 ;  /* 0x00000008080c7836 */ /* 0x000fe20000000000 */
[----:B------:R-:W-:Y:S01]  /*b7b0*/  ISETP.GE.AND P6, PT, R0, R199, PT ;  /* 0x000000c70000720c */ /* 0x000fe20003fc6270 */
[----:B------:R-:W-:Y:S01]  /*b7c0*/  VIADD R0, R8, 0x30 ;  /* 0x0000003008007836 */ /* 0x000fe20000000000 */
[----:B------:R-:W-:-:S02]  /*b7d0*/  LEA.HI.X.SX32 R3, R3, R11, 0x1, P3 ;  /* 0x0000000b03037211 */ /* 0x000fc400018f0eff */
[----:B------:R-:W-:Y:S02]  /*b7e0*/  LEA R32, P3, R10, UR4, 0x2 ;  /* 0x000000040a207c11 */ /* 0x000fe4000f8610ff */
[-C--:B------:R-:W-:Y:S01]  /*b7f0*/  ISETP.GE.AND P1, PT, R2, R199.reuse, PT ;  /* 0x000000c70200720c */ /* 0x080fe20003f26270 */
[----:B------:R-:W-:Y:S01]  /*b800*/  VIADD R2, R8, 0x28 ;  /* 0x0000002808027836 */ /* 0x000fe20000000000 */
[----:B------:R-:W-:Y:S02]  /*b810*/  LEA.HI.X R33, R10, UR5, R3, 0x2, P3 ;  /* 0x000000050a217c11 */ /* 0x000fe400098f1403 */
[-C--:B------:R-:W-:Y:S01]  /*b820*/  ISETP.GE.AND P4, PT, R0, R199.reuse, PT ;  /* 0x000000c70000720c */ /* 0x080fe20003f86270 */
[----:B------:R-:W-:Y:S01]  /*b830*/  VIADD R0, R8, 0x38 ;  /* 0x0000003808007836 */ /* 0x000fe20000000000 */
[-C--:B------:R-:W-:Y:S02]  /*b840*/  ISETP.GE.AND P0, PT, R12, R199.reuse, PT ;  /* 0x000000c70c00720c */ /* 0x080fe40003f06270 */
[-C--:B------:R-:W-:Y:S01]  /*b850*/  ISETP.GE.AND P3, PT, R8, R199.reuse, PT ;  /* 0x000000c70800720c */ /* 0x080fe20003f66270 */
[----:B------:R3:W1:Y:S01]  /*b860*/  LDS.128 R12, [R6+0x4000] ;  /* 0x00400000060c7984 */ /* 0x0006620000000c00 */
[----:B------:R-:W-:Y:S01]  /*b870*/  ISETP.GE.AND P5, PT, R2, R199, PT ;  /* 0x000000c70200720c */ /* 0x000fe20003fa6270 */
[----:B------:R-:W-:-:S02]  /*b880*/  VIADD R2, R4, 0x40 ;  /* 0x0000004004027836 */ /* 0x000fc40000000000 */
[----:B------:R3:W1:Y:S08]  /*b890*/  LDS.128 R8, [R6+0x8000] ;  /* 0x0080000006087984 */ /* 0x0006700000000c00 */
[----:B------:R-:W-:Y:S05]  /*b8a0*/  @P3 BRA `(.L_x_1384) ;  /* 0x0000000000243947 */ /* 0x000fea0003800000 */
[----:B------:R-:W-:Y:S01]  /*b8b0*/  ULDC UR4, c[0x0][0x2d0] ;  /* 0x0000b40000047ab9 */ /* 0x000fe20000000800 */
[----:B------:R-:W-:Y:S01]  /*b8c0*/  VIADD R3, R2, 0x40 ;  /* 0x0000004002037836 */ /* 0x000fe20000000000 */
[----:B------:R-:W-:-:S13]  /*b8d0*/  ISETP.GE.AND P3, PT, R4, UR4, PT ;  /* 0x0000000404007c0c */ /* 0x000fda000bf66270 */
[----:B----4-:R4:W-:Y:S04]  /*b8e0*/  @!P3 STG.E.64 desc[UR8][R32.64], R28 ;  /* 0x0000001c2000b986 */ /* 0x0109e8000c101b08 */
[----:B------:R4:W-:Y:S01]  /*b8f0*/  @!P3 STG.E.64 desc[UR8][R32.64+0x8], R30 ;  /* 0x0000081e2000b986 */ /* 0x0009e2000c101b08 */
[----:B------:R-:W-:-:S13]  /*b900*/  ISETP.GE.AND P3, PT, R2, UR4, PT ;  /* 0x0000000402007c0c */ /* 0x000fda000bf66270 */
[----:B-1----:R4:W-:Y:S01]  /*b910*/  @!P3 STG.E.128 desc[UR8][R32.64+0x100], R12 ;  /* 0x0001000c2000b986 */ /* 0x0029e2000c101d08 */
[----:B------:R-:W-:-:S13]  /*b920*/  ISETP.GE.AND P3, PT, R3, UR4, PT ;  /* 0x0000000403007c0c */ /* 0x000fda000bf66270 */
[----:B------:R4:W-:Y:S02]  /*b930*/  @!P3 STG.E.128 desc[UR8][R32.64+0x200], R8 ;  /* 0x000200082000b986 */ /* 0x0009e4000c101d08 */
.L_x_1384:
[----:B------:R-:W-:Y:S05]  /*b940*/  BSYNC B0 ;  /* 0x0000000000007941 */ /* 0x000fea0003800000 */
.L_x_1383:
[----:B----4-:R4:W2:Y:S01]  /*b950*/  LDS.128 R28, [R6+0x800] ;  /* 0x00080000061c7984 */ /* 0x0108a20000000c00 */
[----:B------:R-:W-:Y:S01]  /*b960*/  BSSY B0, `(.L_x_1385) ;  /* 0x000000d000007945 */ /* 0x000fe20003800000 */
[----:B------:R-:W-:Y:S02]  /*b970*/  ISETP.GE.AND P3, PT, R0, R199, PT ;  /* 0x000000c70000720c */ /* 0x000fe40003f66270 */
[----:B-1----:R4:W1:Y:S04]  /*b980*/  LDS.128 R12, [R6+0x4800] ;  /* 0x00480000060c7984 */ /* 0x0028680000000c00 */
[----:B------:R4:W1:Y:S01]  /*b990*/  LDS.128 R8, [R6+0x8800] ;  /* 0x0088000006087984 */ /* 0x0008620000000c00 */
[----:B------:R-:W-:Y:S06]  /*b9a0*/  @P0 BRA `(.L_x_1386) ;  /* 0x0000000000200947 */ /* 0x000fec0003800000 */
[----:B------:R-:W-:Y:S01]  /*b9b0*/  ULDC UR4, c[0x0][0x2d0] ;  /* 0x0000b40000047ab9 */ /* 0x000fe20000000800 */
[----:B------:R-:W-:Y:S01]  /*b9c0*/  VIADD R0, R2, 0x40 ;  /* 0x0000004002007836 */ /* 0x000fe20000000000 */
[----:B------:R-:W-:-:S13]  /*b9d0*/  ISETP.GE.AND P0, PT, R4, UR4, PT ;  /* 0x0000000404007c0c */ /* 0x000fda000bf06270 */
[----:B--2---:R2:W-:Y:S01]  /*b9e0*/  @!P0 STG.E.128 desc[UR8][R32.64+0x1800], R28 ;  /* 0x0018001c20008986 */ /* 0x0045e2000c101d08 */
[----:B------:R-:W-:-:S13]  /*b9f0*/  ISETP.GE.AND P0, PT, R2, UR4, PT ;  /* 0x0000000402007c0c */ /* 0x000fda000bf06270 */
[----:B-1----:R2:W-:Y:S01]  /*ba00*/  @!P0 STG.E.128 desc[UR8][R32.64+0x1900], R12 ;  /* 0x0019000c20008986 */ /* 0x0025e2000c101d08 */
[----:B------:R-:W-:-:S13]  /*ba10*/  ISETP.GE.AND P0, PT, R0, UR4, PT ;  /* 0x0000000400007c0c */ /* 0x000fda000bf06270 */
[----:B------:R2:W-:Y:S02]  /*ba20*/  @!P0 STG.E.128 desc[UR8][R32.64+0x1a00], R8 ;  /* 0x001a000820008986 */ /* 0x0005e4000c101d08 */
.L_x_1386:
[----:B------:R-:W-:Y:S05]  /*ba30*/  BSYNC B0 ;  /* 0x0000000000007941 */ /* 0x000fea0003800000 */
.L_x_1385:
[----:B--2---:R2:W2:Y:S01]  /*ba40*/  LDS.128 R28, [R6+0x1000] ;  /* 0x00100000061c7984 */ /* 0x0044a20000000c00 */
[----:B------:R-:W-:Y:S03]  /*ba50*/  BSSY B0, `(.L_x_1387) ;  /* 0x000000c000007945 */ /* 0x000fe60003800000 */
[----:B-1----:R1:W1:Y:S04]  /*ba60*/  LDS.128 R12, [R6+0x5000] ;  /* 0x00500000060c7984 */ /* 0x0022680000000c00 */
[----:B------:R1:W1:Y:S01]  /*ba70*/  LDS.128 R8, [R6+0x9000] ;  /* 0x0090000006087984 */ /* 0x0002620000000c00 */
[----:B------:R-:W-:Y:S05]  /*ba80*/  @P1 BRA `(.L_x_1388) ;  /* 0x0000000000201947 */ /* 0x000fea0003800000 */
[----:B------:R-:W-:Y:S01]  /*ba90*/  ULDC UR4, c[0x0][0x2d0] ;  /* 0x0000b40000047ab9 */ /* 0x000fe20000000800 */
[----:B------:R-:W-:Y:S01]  /*baa0*/  VIADD R0, R2, 0x40 ;  /* 0x0000004002007836 */ /* 0x000fe20000000000 */
[----:B------:R-:W-:Y:S02]  /*bab0*/  ISETP.GE.AND P0, PT, R4, UR4, PT ;  /* 0x0000000404007c0c */ /* 0x000fe4000bf06270 */
[----:B------:R-:W-:-:S11]  /*bac0*/  ISETP.GE.AND P1, PT, R2, UR4, PT ;  /* 0x0000000402007c0c */ /* 0x000fd6000bf26270 */
[----:B--2---:R2:W-:Y:S01]  /*bad0*/  @!P0 STG.E.128 desc[UR8][R32.64+0x3000], R28 ;  /* 0x0030001c20008986 */ /* 0x0045e2000c101d08 */
[----:B------:R-:W-:-:S03]  /*bae0*/  ISETP.GE.AND P0, PT, R0, UR4, PT ;  /* 0x0000000400007c0c */ /* 0x000fc6000bf06270 */
[----:B-1----:R2:W-:Y:S10]  /*baf0*/  @!P1 STG.E.128 desc[UR8][R32.64+0x3100], R12 ;  /* 0x0031000c20009986 */ /* 0x0025f4000c101d08 */
[----:B------:R2:W-:Y:S02]  /*bb00*/  @!P0 STG.E.128 desc[UR8][R32.64+0x3200], R8 ;  /* 0x0032000820008986 */ /* 0x0005e4000c101d08 */
.L_x_1388:
[----:B------:R-:W-:Y:S05]  /*bb10*/  BSYNC B0 ;  /* 0x0000000000007941 */ /* 0x000fea0003800000 */
.L_x_1387:
[----:B--2---:R2:W2:Y:S01]  /*bb20*/  LDS.128 R28, [R6+0x1800] ;  /* 0x00180000061c7984 */ /* 0x0044a20000000c00 */
[----:B------:R-:W-:Y:S03]  /*bb30*/  BSSY B0, `(.L_x_1389) ;  /* 0x000000c000007945 */ /* 0x000fe60003800000 */
[----:B-1----:R1:W1:Y:S04]  /*bb40*/  LDS.128 R12, [R6+0x5800] ;  /* 0x00580000060c7984 */ /* 0x0022680000000c00 */
[----:B------:R1:W1:Y:S01]  /*bb50*/  LDS.128 R8, [R6+0x9800] ;  /* 0x0098000006087984 */ /* 0x0002620000000c00 */
[----:B------:R-:W-:Y:S05]  /*bb60*/  @P2 BRA `(.L_x_1390) ;  /* 0x0000000000202947 */ /* 0x000fea0003800000 */
[----:B------:R-:W-:Y:S01]  /*bb70*/  VIADD R0, R2, 0x40 ;  /* 0x0000004002007836 */ /* 0x000fe20000000000 */
[----:B------:R-:W-:Y:S02]  /*bb80*/  ULDC UR4, c[0x0][0x2d0] ;  /* 0x0000b40000047ab9 */ /* 0x000fe40000000800 */
[----:B------:R-:W-:Y:S02]  /*bb90*/  ISETP.GE.AND P2, PT, R4, UR4, PT ;  /* 0x0000000404007c0c */ /* 0x000fe4000bf46270 */
[----:B------:R-:W-:Y:S02]  /*bba0*/  ISETP.GE.AND P1, PT, R2, UR4, PT ;  /* 0x0000000402007c0c */ /* 0x000fe4000bf26270 */
[----:B------:R-:W-:-:S09]  /*bbb0*/  ISETP.GE.AND P0, PT, R0, UR4, PT ;  /* 0x0000000400007c0c */ /* 0x000fd2000bf06270 */
[----:B--2---:R2:W-:Y:S04]  /*bbc0*/  @!P2 STG.E.128 desc[UR8][R32.64+0x4800], R28 ;  /* 0x0048001c2000a986 */ /* 0x0045e8000c101d08 */
[----:B-1----:R2:W-:Y:S04]  /*bbd0*/  @!P1 STG.E.128 desc[UR8][R32.64+0x4900], R12 ;  /* 0x0049000c20009986 */ /* 0x0025e8000c101d08 */
[----:B------:R2:W-:Y:S02]  /*bbe0*/  @!P0 STG.E.128 desc[UR8][R32.64+0x4a00], R8 ;  /* 0x004a000820008986 */ /* 0x0005e4000c101d08 */
.L_x_1390:
[----:B------:R-:W-:Y:S05]  /*bbf0*/  BSYNC B0 ;  /* 0x0000000000007941 */ /* 0x000fea0003800000 */
.L_x_1389:
        /* <DEDUP_REMOVED lines=13> */
.L_x_1392:
[----:B------:R-:W-:Y:S05]  /*bcd0*/  BSYNC B0 ;  /* 0x0000000000007941 */ /* 0x000fea0003800000 */
.L_x_1391:
        /* <DEDUP_REMOVED lines=13> */
.L_x_1394:
[----:B------:R-:W-:Y:S05]  /*bdb0*/  BSYNC B0 ;  /* 0x0000000000007941 */ /* 0x000fea0003800000 */
.L_x_1393:
[----:B-12---:R1:W2:Y:S01]  /*bdc0*/  LDS.128 R12, [R6+0x3000] ;  /* 0x00300000060c7984 */ /* 0x0062a20000000c00 */
[----:B------:R-:W-:Y:S03]  /*bdd0*/  BSSY B0, `(.L_x_1395) ;  /* 0x000000c000007945 */ /* 0x000fe60003800000 */
[----:B------:R1:W1:Y:S04]  /*bde0*/  LDS.128 R8, [R6+0x7000] ;  /* 0x0070000006087984 */ /* 0x0002680000000c00 */
        /* <DEDUP_REMOVED lines=10> */
.L_x_1396:
[----:B------:R-:W-:Y:S05]  /*be90*/  BSYNC B0 ;  /* 0x0000000000007941 */ /* 0x000fea0003800000 */
.L_x_1395:
[----:B------:R-:W-:Y:S05]  /*bea0*/  @P3 EXIT ;  /* 0x000000000000394d */ /* 0x000fea0003800000 */
[----:B------:R-:W-:Y:S02]  /*beb0*/  ULDC UR4, c[0x0][0x2d0] ;  /* 0x0000b40000047ab9 */ /* 0x000fe40000000800 */
[C---:B------:R-:W-:Y:S01]  /*bec0*/  ISETP.GE.AND P1, PT, R2.reuse, UR4, PT ;  /* 0x0000000402007c0c */ /* 0x040fe2000bf26270 */
[----:B------:R-:W-:Y:S01]  /*bed0*/  VIADD R2, R2, 0x40 ;  /* 0x0000004002027836 */ /* 0x000fe20000000000 */
[----:B------:R-:W-:-:S04]  /*bee0*/  ISETP.GE.AND P2, PT, R4, UR4, PT ;  /* 0x0000000404007c0c */ /* 0x000fc8000bf46270 */
[----:B------:R-:W-:-:S07]  /*bef0*/  ISETP.GE.AND P0, PT, R2, UR4, PT ;  /* 0x0000000402007c0c */ /* 0x000fce000bf06270 */
[----:B------:R1:W-:Y:S04]  /*bf00*/  @!P1 STG.E.128 desc[UR8][R32.64+0xa900], R20 ;  /* 0x00a9001420009986 */ /* 0x0003e8000c101d08 */
[----:B------:R1:W-:Y:S02]  /*bf10*/  @!P2 STG.E.128 desc[UR8][R32.64+0xa800], R24 ;  /* 0x00a800182000a986 */ /* 0x0003e4000c101d08 */
[----:B------:R-:W-:Y:S05]  /*bf20*/  @P0 EXIT ;  /* 0x000000000000094d */ /* 0x000fea0003800000 */
[----:B------:R-:W-:Y:S01]  /*bf30*/  STG.E.128 desc[UR8][R32.64+0xaa00], R16 ;  /* 0x00aa001020007986 */ /* 0x000fe2000c101d08 */
[----:B------:R-:W-:Y:S05]  /*bf40*/  EXIT ;  /* 0x000000000000794d */ /* 0x000fea0003800000 */
.L_x_1397:
        /* <DEDUP_REMOVED lines=11> */
.L_x_7452:


//--------------------- .text._ZN5flash24flash_fwd_splitkv_kernelI23Flash_fwd_kernel_traitsILi192ELi64ELi64ELi4ELb0ELb0EN7cutlass6half_tE19Flash_kernel_traitsILi192ELi64ELi64ELi4ES3_EELb0ELb0ELb0ELb0ELb0ELb1ELb1ELb0EEEvNS_16Flash_fwd_paramsE --------------------------
	.section	.text._ZN5flash24flash_fwd_splitkv_kernelI23Flash_fwd_kernel_traitsILi192ELi64ELi64ELi4ELb0ELb0EN7cutlass6half_tE19Flash_kernel_traitsILi192ELi64ELi64ELi4ES3_EELb0ELb0ELb0ELb0ELb0ELb1ELb1ELb0EEEvNS_16Flash_fwd_paramsE,"ax",@progbits
	.align	128
        .global         _ZN5flash24flash_fwd_splitkv_kernelI23Flash_fwd_kernel_traitsILi192ELi64ELi64ELi4ELb0ELb0EN7cutlass6half_tE19Flash_kernel_traitsILi192ELi64ELi64ELi4ES3_EELb0ELb0ELb0ELb0ELb0ELb1ELb1ELb0EEEvNS_16Flash_fwd_paramsE
        .type           _ZN5flash24flash_fwd_splitkv_kernelI23Flash_fwd_kernel_traitsILi192ELi64ELi64ELi4ELb0ELb0EN7cutlass6half_tE19Flash_kernel_traitsILi192ELi64ELi64ELi4ES3_EELb0ELb0ELb0ELb0ELb0ELb1ELb1ELb0EEEvNS_16Flash_fwd_paramsE,@function
        .size           _ZN5flash24flash_fwd_splitkv_kernelI23Flash_fwd_kernel_traitsILi192ELi64ELi64ELi4ELb0ELb0EN7cutlass6half_tE19Flash_kernel_traitsILi192ELi64ELi64ELi4ES3_EELb0ELb0ELb0ELb0ELb0ELb1ELb1ELb0EEEvNS_16Flash_fwd_paramsE,(.L_x_7453 - _ZN5flash24flash_fwd_splitkv_kernelI23Flash_fwd_kernel_traitsILi192ELi64ELi64ELi4ELb0ELb0EN7cutlass6half_tE19Flash_kernel_traitsILi192ELi64ELi64ELi4ES3_EELb0ELb0ELb0ELb0ELb0ELb1ELb1ELb0EEEvNS_16Flash_fwd_paramsE)
        .other          _ZN5flash24flash_fwd_splitkv_kernelI23Flash_fwd_kernel_traitsILi192ELi64ELi64ELi4ELb0ELb0EN7cutlass6half_tE19Flash_kernel_traitsILi192ELi64ELi64ELi4ES3_EELb0ELb0ELb0ELb0ELb0ELb1ELb1ELb0EEEvNS_16Flash_fwd_paramsE,@"STO_CUDA_ENTRY STV_DEFAULT"
_ZN5flash24flash_fwd_splitkv_kernelI23Flash_fwd_kernel_traitsILi192ELi64ELi64ELi4ELb0ELb0EN7cutlass6half_tE19Flash_kernel_traitsILi192ELi64ELi64ELi4ES3_EELb0ELb0ELb0ELb0ELb0ELb1ELb1ELb0EEEvNS_16Flash_fwd_paramsE:
.text._ZN5flash24flash_fwd_splitkv_kernelI23Flash_fwd_kernel_traitsILi192ELi64ELi64ELi4ELb0ELb0EN7cutlass6half_tE19Flash_kernel_traitsILi192ELi64ELi64ELi4ES3_EELb0ELb0ELb0ELb0ELb0ELb1ELb1ELb0EEEvNS_16Flash_fwd_paramsE:
        /* <DEDUP_REMOVED lines=60> */
.L_x_1398:
[----:B------:R-:W1:Y:S02]  /*03c0*/  LDC R6, c[0x0][0x2c8] ;  /* 0x0000b200ff067b82 */ /* 0x000e640000000800 */
.L_x_1399:
        /* <DEDUP_REMOVED lines=99> */
.L_x_1402:
[----:B------:R-:W-:Y:S05]  /*0a00*/  BSYNC B0 ;  /* 0x0000000000007941 */ /* 0x000fea0003800000 */
.L_x_1401:
        /* <DEDUP_REMOVED lines=11> */
.L_x_1404:
[----:B------:R-:W-:Y:S05]  /*0ac0*/  BSYNC B0 ;  /* 0x0000000000007941 */ /* 0x000fea0003800000 */
.L_x_1403:
        /* <DEDUP_REMOVED lines=10> */
.L_x_1406:
[----:B------:R-:W-:Y:S05]  /*0b70*/  BSYNC B0 ;  /* 0x0000000000007941 */ /* 0x000fea0003800000 */
.L_x_1405:
        /* <DEDUP_REMOVED lines=10> */
.L_x_1408:
[----:B------:R-:W-:Y:S05]  /*0c20*/  BSYNC B0 ;  /* 0x0000000000007941 */ /* 0x000fea0003800000 */
.L_x_1407:
        /* <DEDUP_REMOVED lines=11> */
.L_x_1410:
[----:B------:R-:W-:Y:S05]  /*0ce0*/  BSYNC B0 ;  /* 0x0000000000007941 */ /* 0x000fea0003800000 */
.L_x_1409:
        /* <DEDUP_REMOVED lines=9> */
.L_x_1412:
[----:B------:R-:W-:Y:S05]  /*0d80*/  BSYNC B0 ;  /* 0x0000000000007941 */ /* 0x000fea0003800000 */
.L_x_1411:
        /* <DEDUP_REMOVED lines=9> */
.L_x_1414:
[----:B------:R-:W-:Y:S05]  /*0e20*/  BSYNC B0 ;  /* 0x0000000000007941 */ /* 0x000fea0003800000 */
.L_x_1413:
        /* <DEDUP_REMOVED lines=9> */
.L_x_1416:
[----:B------:R-:W-:Y:S05]  /*0ec0*/  BSYNC B0 ;  /* 0x0000000000007941 */ /* 0x000fea0003800000 */
.L_x_1415:
        /* <DEDUP_REMOVED lines=29> */
.L_x_1400:
        /* <DEDUP_REMOVED lines=24> */
.L_x_1417:
        /* <DEDUP_REMOVED lines=80> */
.L_x_1418:
        /* <DEDUP_REMOVED lines=49> */
.L_x_1420:
        /* <DEDUP_REMOVED lines=28> */
.L_x_1419:
        /* <DEDUP_REMOVED lines=106> */
.L_x_1422:
[----:B------:R-:W-:Y:S05]  /*2290*/  BSYNC B0 ;  /* 0x0000000000007941 */ /* 0x000fea0003800000 */
.L_x_1421:
        /* <DEDUP_REMOVED lines=45> */
.L_x_1424:
[----:B------:R-:W-:Y:S05]  /*2570*/  BSYNC B0 ;  /* 0x0000000000007941 */ /* 0x000fea0003800000 */
.L_x_1423:
        /* <DEDUP_REMOVED lines=40> */
.L_x_1426:
[----:B------:R-:W-:Y:S05]  /*2800*/  BSYNC B0 ;  /* 0x0000000000007941 */ /* 0x000fea0003800000 */
.L_x_1425:
        /* <DEDUP_REMOVED lines=39> */
.L_x_1428:
[----:B------:R-:W-:Y:S05]  /*2a80*/  BSYNC B0 ;  /* 0x0000000000007941 */ /* 0x000fea0003800000 */
.L_x_1427:
        /* <DEDUP_REMOVED lines=41> */
.L_x_1430:
[----:B------:R-:W-:Y:S05]  /*2d20*/  BSYNC B0 ;  /* 0x0000000000007941 */ /* 0x000fea0003800000 */
.L_x_1429:
        /* <DEDUP_REMOVED lines=33> */
.L_x_1432:
[----:B------:R-:W-:Y:S05]  /*2f40*/  BSYNC B0 ;  /* 0x0000000000007941 */ /* 0x000fea0003800000 */
.L_x_1431:
        /* <DEDUP_REMOVED lines=34> */
.L_x_1434:
[----:B------:R-:W-:Y:S05]  /*3170*/  BSYNC B0 ;  /* 0x0000000000007941 */ /* 0x000fea0003800000 */
.L_x_1433:
        /* <DEDUP_REMOVED lines=40> */
.L_x_1436:
[----:B------:R-:W-:Y:S05]  /*3400*/  BSYNC B0 ;  /* 0x0000000000007941 */ /* 0x000fea0003800000 */
.L_x_1435:
        /* <DEDUP_REMOVED lines=67> */
.L_x_1438:
[----:B------:R-:W-:Y:S05]  /*3840*/  BSYNC B0 ;  /* 0x0000000000007941 */ /* 0x000fea0003800000 */
.L_x_1437:
        /* <DEDUP_REMOVED lines=33> */
.L_x_1440:
[----:B------:R-:W-:Y:S05]  /*3a60*/  BSYNC B0 ;  /* 0x0000000000007941 */ /* 0x000fea0003800000 */
.L_x_1439:
        /* <DEDUP_REMOVED lines=35> */
.L_x_1442:
[----:B------:R-:W-:Y:S05]  /*3ca0*/  BSYNC B0 ;  /* 0x0000000000007941 */ /* 0x000fea0003800000 */
.L_x_1441:
        /* <DEDUP_REMOVED lines=37> */
.L_x_1444:
[----:B------:R-:W-:Y:S05]  /*3f00*/  BSYNC B0 ;  /* 0x0000000000007941 */ /* 0x000fea0003800000 */
.L_x_1443:
[----:B--2---:R-:W-:Y:S01]  /*3f10*/  LDSM.16.M88.4 R12, [R206] ;  /* 0x00000000ce0c783b */ /* 0x004fe20000000200 */
[----:B------:R-:W-:Y:S01]  /*3f20*/  R2P PR, R2, 0x6 ;  /* 0x0000000602007804 */ /* 0x000fe20000000000 */
[C---:B------:R-:W-:Y:S01]  /*3f30*/  VIADD R2, R205.reuse, 0x6000 ;  /* 0x00006000cd027836 */ /* 0x040fe20000000000 */
[----:B------:R-:W-:Y:S01]  /*3f40*/  ULDC UR5, c[0x0][0x39c] ;  /* 0x0000e70000057ab9 */ /* 0x000fe20000000800 */
[----:B------:R-:W1:Y:S01]  /*3f50*/  LDSM.16.M88.4 R28, [R205+0x6000] ;  /* 0x00600000cd1c783b */ /* 0x000e620000000200 */
[----:B------:R-:W-:Y:S01]  /*3f60*/  VIADD R203, R205, 0x6020 ;  /* 0x00006020cdcb7836 */ /* 0x000fe20000000000 */
[----:B------:R-:W-:Y:S01]  /*3f70*/  ISETP.GT.AND P5, PT, R103, R208, PT ;  /* 0x000000d06700720c */ /* 0x000fe20003fa4270 */
        /* <DEDUP_REMOVED lines=149> */
[C---:B--2---:R-:W-:Y:S06]  /*48d0*/  HMMA.16816.F32 R80, R48.reuse, R64, R80 ;  /* 0x000000403050723c */ /* 0x044fec0000001850 */
[----:B------:R-:W-:Y:S06]  /*48e0*/  HMMA.16816.F32 R76, R48, R66, R76 ;  /* 0x00000042304c723c */ /* 0x000fec000000184c */
[----:B------:R-:W-:Y:S01]  /*48f0*/  HMMA.16816.F32 R60, R24, R90, R60 ;  /* 0x0000005a183c723c */ /* 0x000fe2000000183c */
[----:B------:R-:W-:Y:S01]  /*4900*/  FMUL.FTZ R17, R17, UR5 ;  /* 0x0000000511117c20 */ /* 0x000fe20008410000 */
[----:B------:R-:W-:-:S04]  /*4910*/  FMUL.FTZ R2, R16, UR5 ;  /* 0x0000000510027c20 */ /* 0x000fc80008410000 */
[----:B------:R-:W-:Y:S01]  /*4920*/  HMMA.16816.F32 R40, R12, R44, R40 ;  /* 0x0000002c0c28723c */ /* 0x000fe20000001828 */
[----:B------:R-:W-:Y:S01]  /*4930*/  FMUL.FTZ R28, R28, UR5 ;  /* 0x000000051c1c7c20 */ /* 0x000fe20008410000 */
[----:B------:R-:W-:Y:S01]  /*4940*/  FMUL.FTZ R29, R29, UR5 ;  /* 0x000000051d1d7c20 */ /* 0x000fe20008410000 */
[----:B------:R-:W-:Y:S01]  /*4950*/  FMUL.FTZ R30, R30, UR5 ;  /* 0x000000051e1e7c20 */ /* 0x000fe20008410000 */
[----:B------:R2:W-:Y:S02]  /*4960*/  MUFU.TANH R44, R17 ;  /* 0x00000011002c7308 */ /* 0x0005e40000002400 */
[----:B----4-:R-:W-:Y:S01]  /*4970*/  HMMA.16816.F32 R96, R24, R8, R96 ;  /* 0x000000081860723c */ /* 0x010fe20000001860 */
[----:B------:R-:W-:-:S05]  /*4980*/  FMUL.FTZ R45, R18, UR5 ;  /* 0x00000005122d7c20 */ /* 0x000fca0008410000 */
[----:B------:R-:W-:Y:S01]  /*4990*/  HMMA.16816.F32 R52, R24, R10, R52 ;  /* 0x0000000a1834723c */ /* 0x000fe20000001834 */
[----:B------:R-:W4:Y:S01]  /*49a0*/  LDSM.16.M88.4 R8, [R203+0x5800] ;  /* 0x00580000cb08783b */ /* 0x000f220000000200 */
[----:B------:R-:W-:Y:S04]  /*49b0*/  MUFU.TANH R2, R2 ;  /* 0x0000000200027308 */ /* 0x000fe80000002400 */
[C---:B-1----:R-:W-:Y:S04]  /*49c0*/  HMMA.16816.F32 R80, R36.reuse, R20, R80 ;  /* 0x000000142450723c */ /* 0x042fe80000001850 */
[----:B------:R-:W1:Y:S02]  /*49d0*/  MUFU.TANH R45, R45 ;  /* 0x0000002d002d7308 */ /* 0x000e640000002400 */
[----:B------:R-:W-:Y:S01]  /*49e0*/  HMMA.16816.F32 R76, R36, R22, R76 ;  /* 0x00000016244c723c */ /* 0x000fe2000000184c */
[----:B------:R-:W-:Y:S05]  /*49f0*/  LDSM.16.M88.4 R20, [R192+0x5800] ;  /* 0x00580000c014783b */ /* 0x000fea0000000200 */
[----:B------:R-:W-:Y:S01]  /*4a00*/  HMMA.16816.F32 R60, R12, R46, R60 ;  /* 0x0000002e0c3c723c */ /* 0x000fe2000000183c */
[----:B------:R-:W-:Y:S05]  /*4a10*/  MUFU.TANH R47, R30 ;  /* 0x0000001e002f7308 */ /* 0x000fea0000002400 */
[----:B------:R-:W-:Y:S01]  /*4a20*/  HMMA.16816.F32 R40, R92, R32, R40 ;  /* 0x000000205c28723c */ /* 0x000fe20000001828 */
[----:B------:R-:W-:-:S02]  /*4a30*/  FMUL.FTZ R46, R19, UR5 ;  /* 0x00000005132e7c20 */ /* 0x000fc40008410000 */
[----:B------:R-:W-:Y:S01]  /*4a40*/  MUFU.TANH R32, R28 ;  /* 0x0000001c00207308 */ /* 0x000fe20000002400 */
[----:B--2---:R-:W2:Y:S02]  /*4a50*/  LDSM.16.M88.4 R16, [R192+0x5000] ;  /* 0x00500000c010783b */ /* 0x004ea40000000200 */
[C---:B---3--:R-:W-:Y:S05]  /*4a60*/  HMMA.16816.F32 R96, R12.reuse, R56, R96 ;  /* 0x000000380c60723c */ /* 0x048fea0000001860 */
[----:B------:R3:W-:Y:S01]  /*4a70*/  MUFU.TANH R33, R29 ;  /* 0x0000001d00217308 */ /* 0x0007e20000002400 */
[----:B------:R-:W-:Y:S01]  /*4a80*/  HMMA.16816.F32 R52, R12, R58, R52 ;  /* 0x0000003a0c34723c */ /* 0x000fe20000001834 */
[----:B------:R-:W-:-:S05]  /*4a90*/  FMUL.FTZ R56, R31, UR5 ;  /* 0x000000051f387c20 */ /* 0x000fca0008410000 */
[C---:B----4-:R-:W-:Y:S01]  /*4aa0*/  HMMA.16816.F32 R80, R24.reuse, R8, R80 ;  /* 0x000000081850723c */ /* 0x050fe20000001850 */
[----:B------:R-:W4:Y:S05]  /*4ab0*/  MUFU.TANH R46, R46 ;  /* 0x0000002e002e7308 */ /* 0x000f2a0000002400 */
[----:B------:R-:W-:Y:S03]  /*4ac0*/  HMMA.16816.F32 R76, R24, R10, R76 ;  /* 0x0000000a184c723c */ /* 0x000fe6000000184c */
[----:B------:R-:W5:Y:S01]  /*4ad0*/  MUFU.TANH R56, R56 ;  /* 0x0000003800387308 */ /* 0x000f620000002400 */
[----:B---3--:R-:W3:Y:S01]  /*4ae0*/  LDSM.16.M88.4 R28, [R199+0xb800] ;  /* 0x00b80000c71c783b */ /* 0x008ee20000000200 */
[----:B------:R-:W-:-:S04]  /*4af0*/  DEPBAR.LE SB0, 0x0 ;  /* 0x000080000000791a */ /* 0x000fc80000000000 */
[----:B------:R-:W-:Y:S01]  /*4b00*/  IMAD.SHL.U32 R10, R102, 0x2, RZ ;  /* 0x00000002660a7824 */ /* 0x000fe200078e00ff */
[----:B------:R-:W-:Y:S04]  /*4b10*/  HMMA.16816.F32 R60, R92, R34, R60 ;  /* 0x000000225c3c723c */ /* 0x000fe8000000183c */
[----:B------:R-:W-:-:S03]  /*4b20*/  LOP3.LUT R10, R10, 0x6, RZ, 0xc0, !PT ;  /* 0x000000060a0a7812 */ /* 0x000fc600078ec0ff */
[----:B------:R-:W-:Y:S01]  /*4b30*/  FMUL.FTZ R34, R40, UR5 ;  /* 0x0000000528227c20 */ /* 0x000fe20008410000 */
[----:B------:R-:W-:Y:S01]  /*4b40*/  FMUL.FTZ R40, R42, UR5 ;  /* 0x000000052a287c20 */ /* 0x000fe20008410000 */
[----:B------:R-:W-:Y:S01]  /*4b50*/  FMUL.FTZ R35, R41, UR5 ;  /* 0x0000000529237c20 */ /* 0x000fe20008410000 */
[C---:B--2---:R-:W-:Y:S01]  /*4b60*/  HMMA.16816.F32 R52, R92.reuse, R18, R52 ;  /* 0x000000125c34723c */ /* 0x044fe20000001834 */
[----:B------:R-:W-:Y:S02]  /*4b70*/  FMUL.FTZ R41, R43, UR5 ;  /* 0x000000052b297c20 */ /* 0x000fe40008410000 */
[----:B------:R-:W-:Y:S03]  /*4b80*/  MUFU.TANH R34, R34 ;  /* 0x0000002200227308 */ /* 0x000fe60000002400 */
[----:B------:R-:W-:Y:S01]  /*4b90*/  HMMA.16816.F32 R96, R92, R16, R96 ;  /* 0x000000105c60723c */ /* 0x000fe20000001860 */
[----:B------:R-:W-:-:S04]  /*4ba0*/  IMAD.IADD R19, R3, 0x1, R10 ;  /* 0x0000000103137824 */ /* 0x000fc800078e020a */
[----:B------:R-:W2:Y:S01]  /*4bb0*/  MUFU.TANH R40, R40 ;  /* 0x0000002800287308 */ /* 0x000ea20000002400 */
[C---:B------:R-:W-:Y:S02]  /*4bc0*/  IADD3 R11, R19.reuse, 0x1, RZ ;  /* 0x00000001130b7810 */ /* 0x040fe40007ffe0ff */
[-C--:B------:R-:W-:Y:S01]  /*4bd0*/  ISETP.GE.AND P1, PT, R19, R104.reuse, PT ;  /* 0x000000681300720c */ /* 0x080fe20003f26270 */
[----:B------:R-:W-:Y:S01]  /*4be0*/  FMUL.FTZ R17, R63, UR5 ;  /* 0x000000053f117c20 */ /* 0x000fe20008410000 */
[-C--:B------:R-:W-:Y:S01]  /*4bf0*/  ISETP.GE.AND P6, PT, R11, R104.reuse, PT ;  /* 0x000000680b00720c */ /* 0x080fe20003fc6270 */
[----:B------:R-:W-:Y:S01]  /*4c00*/  VIADD R11, R19, 0x9 ;  /* 0x00000009130b7836 */ /* 0x000fe20000000000 */
[----:B-1----:R-:W-:Y:S01]  /*4c10*/  FSEL R24, R45, -INF , !P1 ;  /* 0xff8000002d187808 */ /* 0x002fe20004800000 */
[----:B------:R-:W-:Y:S01]  /*4c20*/  FMUL.FTZ R16, R60, UR5 ;  /* 0x000000053c107c20 */ /* 0x000fe20008410000 */
[----:B------:R-:W-:Y:S01]  /*4c30*/  FSEL R25, R2, -INF , !P1 ;  /* 0xff80000002197808 */ /* 0x000fe20004800000 */
[----:B------:R-:W-:Y:S01]  /*4c40*/  FMUL.FTZ R8, R62, UR5 ;  /* 0x000000053e087c20 */ /* 0x000fe20008410000 */
[-C--:B------:R-:W-:Y:S01]  /*4c50*/  ISETP.GE.AND P3, PT, R11, R104.reuse, PT ;  /* 0x000000680b00720c */ /* 0x080fe20003f66270 */
[----:B------:R-:W1:Y:S01]  /*4c60*/  MUFU.TANH R17, R17 ;  /* 0x0000001100117308 */ /* 0x000e620000002400 */
[C---:B---3--:R-:W-:Y:S01]  /*4c70*/  HMMA.16816.F32 R80, R12.reuse, R28, R80 ;  /* 0x0000001c0c50723c */ /* 0x048fe20000001850 */
[----:B------:R-:W-:Y:S01]  /*4c80*/  IADD3 R11, R19, 0x11, RZ ;  /* 0x00000011130b7810 */ /* 0x000fe20007ffe0ff */
[----:B------:R-:W-:Y:S01]  /*4c90*/  FMUL.FTZ R9, R61, UR5 ;  /* 0x000000053d097c20 */ /* 0x000fe20008410000 */
[----:B----4-:R-:W-:Y:S01]  /*4ca0*/  FSEL R46, R46, -INF , !P6 ;  /* 0xff8000002e2e7808 */ /* 0x010fe20007000000 */
[----:B------:R-:W-:Y:S01]  /*4cb0*/  FMUL.FTZ R52, R52, UR5 ;  /* 0x0000000534347c20 */ /* 0x000fe20008410000 */
[-C--:B------:R-:W-:Y:S01]  /*4cc0*/  ISETP.GE.AND P1, PT, R11, R104.reuse, PT ;  /* 0x000000680b00720c */ /* 0x080fe20003f26270 */
[----:B------:R-:W-:Y:S01]  /*4cd0*/  HMMA.16816.F32 R76, R12, R30, R76 ;  /* 0x0000001e0c4c723c */ /* 0x000fe2000000184c */
[----:B------:R-:W-:Y:S01]  /*4ce0*/  VIADD R11, R19, 0x18 ;  /* 0x00000018130b7836 */ /* 0x000fe20000000000 */
[----:B------:R-:W-:Y:S01]  /*4cf0*/  FSEL R27, R44, -INF , !P6 ;  /* 0xff8000002c1b7808 */ /* 0x000fe20007000000 */
[----:B------:R-:W-:Y:S01]  /*4d00*/  FMUL.FTZ R96, R96, UR5 ;  /* 0x0000000560607c20 */ /* 0x000fe20008410000 */
[----:B------:R-:W-:Y:S01]  /*4d10*/  FMUL.FTZ R98, R98, UR5 ;  /* 0x0000000562627c20 */ /* 0x000fe20008410000 */
[----:B------:R-:W-:Y:S01]  /*4d20*/  MUFU.TANH R35, R35 ;  /* 0x0000002300237308 */ /* 0x000fe20000002400 */
[----:B------:R-:W-:Y:S01]  /*4d30*/  ISETP.GE.AND P6, PT, R11, R104, PT ;  /* 0x000000680b00720c */ /* 0x000fe20003fc6270 */
[----:B------:R-:W-:-:S02]  /*4d40*/  VIADD R13, R19, 0x8 ;  /* 0x00000008130d7836 */ /* 0x000fc40000000000 */
[----:B------:R-:W-:Y:S01]  /*4d50*/  FMUL.FTZ R97, R97, UR5 ;  /* 0x0000000561617c20 */ /* 0x000fe20008410000 */
[----:B------:R-:W-:Y:S02]  /*4d60*/  VIADD R11, R19, 0x19 ;  /* 0x00000019130b7836 */ /* 0x000fe40000000000 */
[----:B------:R-:W-:Y:S01]  /*4d70*/  FMUL.FTZ R99, R99, UR5 ;  /* 0x0000000563637c20 */ /* 0x000fe20008410000 */
[----:B------:R-:W-:Y:S01]  /*4d80*/  FMUL.FTZ R54, R54, UR5 ;  /* 0x0000000536367c20 */ /* 0x000fe20008410000 */
[-C--:B------:R-:W-:Y:S01]  /*4d90*/  ISETP.GE.AND P4, PT, R13, R104.reuse, PT ;  /* 0x000000680d00720c */ /* 0x080fe20003f86270 */
[----:B------:R-:W3:Y:S01]  /*4da0*/  MUFU.TANH R41, R41 ;  /* 0x0000002900297308 */ /* 0x000ee20000002400 */
[----:B------:R-:W-:Y:S01]  /*4db0*/  VIADD R13, R19, 0x10 ;  /* 0x00000010130d7836 */ /* 0x000fe20000000000 */
[----:B-----5:R-:W-:Y:S01]  /*4dc0*/  FSEL R56, R56, -INF , !P3 ;  /* 0xff80000038387808 */ /* 0x020fe20005800000 */
[----:B------:R-:W-:Y:S01]  /*4dd0*/  FMUL.FTZ R53, R53, UR5 ;  /* 0x0000000535357c20 */ /* 0x000fe20008410000 */
[----:B------:R-:W-:Y:S01]  /*4de0*/  FSEL R14, R47, -INF , !P4 ;  /* 0xff8000002f0e7808 */ /* 0x000fe20006000000 */
[C---:B------:R-:W-:Y:S01]  /*4df0*/  HMMA.16816.F32 R80, R92.reuse, R20, R80 ;  /* 0x000000145c50723c */ /* 0x040fe20000001850 */
[----:B------:R-:W-:Y:S01]  /*4e00*/  FSEL R29, R32, -INF , !P4 ;  /* 0xff800000201d7808 */ /* 0x000fe20006000000 */
[----:B------:R-:W-:Y:S01]  /*4e10*/  FMUL.FTZ R55, R55, UR5 ;  /* 0x0000000537377c20 */ /* 0x000fe20008410000 */
[-C--:B------:R-:W-:Y:S01]  /*4e20*/  ISETP.GE.AND P4, PT, R11, R104.reuse, PT ;  /* 0x000000680b00720c */ /* 0x080fe20003f86270 */
[----:B------:R-:W-:Y:S01]  /*4e30*/  MUFU.TANH R16, R16 ;  /* 0x0000001000107308 */ /* 0x000fe20000002400 */
[----:B------:R-:W-:Y:S01]  /*4e40*/  VIADD R11, R19, 0x20 ;  /* 0x00000020130b7836 */ /* 0x000fe20000000000 */
[----:B------:R-:W-:Y:S01]  /*4e50*/  HMMA.16816.F32 R76, R92, R22, R76 ;  /* 0x000000165c4c723c */ /* 0x000fe2000000184c */
[----:B------:R-:W-:Y:S01]  /*4e60*/  FSEL R33, R33, -INF , !P3 ;  /* 0xff80000021217808 */ /* 0x000fe20005800000 */
[----:B------:R-:W-:Y:S01]  /*4e70*/  VIADD R21, R19, 0x29 ;  /* 0x0000002913157836 */ /* 0x000fe20000000000 */
[----:B------:R-:W-:-:S02]  /*4e80*/  ISETP.GE.AND P2, PT, R13, R104, PT ;  /* 0x000000680d00720c */ /* 0x000fc40003f46270 */
[-C--:B------:R-:W-:Y:S01]  /*4e90*/  ISETP.GE.AND P3, PT, R11, R104.reuse, PT ;  /* 0x000000680b00720c */ /* 0x080fe20003f66270 */
[----:B------:R-:W4:Y:S01]  /*4ea0*/  MUFU.TANH R8, R8 ;  /* 0x0000000800087308 */ /* 0x000f220000002400 */
[----:B------:R-:W-:Y:S02]  /*4eb0*/  IADD3 R11, R19, 0x21, RZ ;  /* 0x00000021130b7810 */ /* 0x000fe40007ffe0ff */
[----:B--2---:R-:W-:Y:S02]  /*4ec0*/  FSEL R12, R40, -INF , !P2 ;  /* 0xff800000280c7808 */ /* 0x004fe40005000000 */
[----:B------:R-:W-:Y:S02]  /*4ed0*/  FSEL R15, R34, -INF , !P2 ;  /* 0xff800000220f7808 */ /* 0x000fe40005000000 */
[----:B------:R-:W-:Y:S01]  /*4ee0*/  ISETP.GE.AND P2, PT, R11, R104, PT ;  /* 0x000000680b00720c */ /* 0x000fe20003f46270 */
[----:B------:R-:W-:Y:S01]  /*4ef0*/  MUFU.TANH R169, R96 ;  /* 0x0000006000a97308 */ /* 0x000fe20000002400 */
[----:B------:R-:W-:Y:S01]  /*4f00*/  VIADD R11, R19, 0x28 ;  /* 0x00000028130b7836 */ /* 0x000fe20000000000 */
[----:B-1----:R-:W-:-:S02]  /*4f10*/  FSEL R2, R17, -INF , !P4 ;  /* 0xff80000011027808 */ /* 0x002fc40006000000 */
[----:B------:R-:W-:Y:S01]  /*4f20*/  FMUL.FTZ R80, R80, UR5 ;  /* 0x0000000550507c20 */ /* 0x000fe20008410000 */
[----:B------:R-:W-:Y:S01]  /*4f30*/  FMUL.FTZ R81, R81, UR5 ;  /* 0x0000000551517c20 */ /* 0x000fe20008410000 */
[----:B------:R-:W-:Y:S01]  /*4f40*/  FMUL.FTZ R82, R82, UR5 ;  /* 0x0000000552527c20 */ /* 0x000fe20008410000 */
[----:B------:R-:W-:Y:S01]  /*4f50*/  FMUL.FTZ R83, R83, UR5 ;  /* 0x0000000553537c20 */ /* 0x000fe20008410000 */
[----:B------:R-:W1:Y:S01]  /*4f60*/  MUFU.TANH R162, R98 ;  /* 0x0000006200a27308 */ /* 0x000e620000002400 */
[----:B------:R-:W-:Y:S01]  /*4f70*/  IADD3 R17, R19, 0x31, RZ ;  /* 0x0000003113117810 */ /* 0x000fe20007ffe0ff */
[----:B------:R-:W-:Y:S01]  /*4f80*/  FMUL.FTZ R76, R76, UR5 ;  /* 0x000000054c4c7c20 */ /* 0x000fe20008410000 */
[----:B------:R-:W-:Y:S01]  /*4f90*/  FMUL.FTZ R78, R78, UR5 ;  /* 0x000000054e4e7c20 */ /* 0x000fe20008410000 */
[----:B------:R-:W-:Y:S01]  /*4fa0*/  FMUL.FTZ R79, R79, UR5 ;  /* 0x000000054f4f7c20 */ /* 0x000fe20008410000 */
[----:B------:R-:W-:Y:S01]  /*4fb0*/  FMUL.FTZ R77, R77, UR5 ;  /* 0x000000054d4d7c20 */ /* 0x000fe20008410000 */
[----:B---3--:R-:W-:-:S02]  /*4fc0*/  FSEL R10, R41, -INF , !P1 ;  /* 0xff800000290a7808 */ /* 0x008fc40004800000 */
[----:B------:R-:W2:Y:S01]  /*4fd0*/  MUFU.TANH R9, R9 ;  /* 0x0000000900097308 */ /* 0x000ea20000002400 */
[----:B------:R-:W-:Y:S02]  /*4fe0*/  FSEL R13, R35, -INF , !P1 ;  /* 0xff800000230d7808 */ /* 0x000fe40004800000 */
[----:B------:R-:W-:Y:S02]  /*4ff0*/  ISETP.GE.AND P1, PT, R11, R104, PT ;  /* 0x000000680b00720c */ /* 0x000fe40003f26270 */
[----:B----4-:R-:W-:Y:S02]  /*5000*/  FSEL R8, R8, -INF , !P6 ;  /* 0xff80000008087808 */ /* 0x010fe40007000000 */
[----:B------:R-:W-:Y:S01]  /*5010*/  FSEL R11, R16, -INF , !P6 ;  /* 0xff800000100b7808 */ /* 0x000fe20007000000 */
[----:B------:R-:W3:Y:S01]  /*5020*/  MUFU.TANH R161, R97 ;  /* 0x0000006100a17308 */ /* 0x000ee20000002400 */
[----:B-1----:R-:W-:Y:S02]  /*5030*/  FSEL R162, R162, -INF , !P3 ;  /* 0xff800000a2a27808 */ /* 0x002fe40005800000 */
[----:B------:R-:W-:-:S02]  /*5040*/  FSEL R169, R169, -INF , !P3 ;  /* 0xff800000a9a97808 */ /* 0x000fc40005800000 */
[-C--:B------:R-:W-:Y:S01]  /*5050*/  ISETP.GE.AND P6, PT, R21, R104.reuse, PT ;  /* 0x000000681500720c */ /* 0x080fe20003fc6270 */
[----:B------:R-:W-:Y:S01]  /*5060*/  VIADD R21, R19, 0x30 ;  /* 0x0000003013157836 */ /* 0x000fe20000000000 */
[-C--:B------:R-:W-:Y:S01]  /*5070*/  ISETP.GE.AND P3, PT, R17, R104.reuse, PT ;  /* 0x000000681100720c */ /* 0x080fe20003f66270 */
[----:B------:R-:W1:Y:S01]  /*5080*/  MUFU.TANH R178, R99 ;  /* 0x0000006300b27308 */ /* 0x000e620000002400 */
[----:B------:R-:W-:Y:S01]  /*5090*/  VIADD R17, R19, 0x38 ;  /* 0x0000003813117836 */ /* 0x000fe20000000000 */
[----:B--2---:R-:W-:Y:S01]  /*50a0*/  FSEL R9, R9, -INF , !P4 ;  /* 0xff80000009097808 */ /* 0x004fe20006000000 */
[----:B------:R-:W-:Y:S01]  /*50b0*/  VIADD R19, R19, 0x39 ;  /* 0x0000003913137836 */ /* 0x000fe20000000000 */
        /* <DEDUP_REMOVED lines=9> */
[----:B---3--:R-:W-:Y:S02]  /*5150*/  FSEL R166, R166, -INF , !P1 ;  /* 0xff800000a6a67808 */ /* 0x008fe40004800000 */
[----:B------:R-:W-:-:S05]  /*5160*/  ISETP.GE.AND P1, PT, R19, R104, PT ;  /* 0x000000681300720c */ /* 0x000fca0003f26270 */
        /* <DEDUP_REMOVED lines=15> */
[----:B--2---:R-:W-:Y:S02]  /*5260*/  FSEL R168, R168, -INF , !P2 ;  /* 0xff800000a8a87808 */ /* 0x004fe40005000000 */
[----:B---3--:R-:W-:Y:S02]  /*5270*/  FSEL R164, R164, -INF , !P1 ;  /* 0xff800000a4a47808 */ /* 0x008fe40004800000 */
[----:B-1----:R-:W-:Y:S01]  /*5280*/  FSEL R171, R171, -INF , !P1 ;  /* 0xff800000abab7808 */ /* 0x002fe20004800000 */
        /* <DEDUP_REMOVED lines=61> */
.L_x_1446:
[----:B------:R-:W-:-:S04]  /*5660*/  LEA R100, -R100, RZ, 0x6 ;  /* 0x000000ff64647211 */ /* 0x000fc800078e31ff */
[----:B------:R-:W-:-:S07]  /*5670*/  SHF.R.S32.HI R3, RZ, 0x1f, R100 ;  /* 0x0000001fff037819 */ /* 0x000fce0000011464 */
.L_x_1447:
        /* <DEDUP_REMOVED lines=12> */
[----:B------:R-:W4:Y:S01]  /*5740*/  @!P2 LDC.64 R16, c[0x0][0x218] ;  /* 0x00008600ff10ab82 */ /* 0x000f220000000a00 */
[----:B-1----:R-:W-:-:S07]  /*5750*/  @!P3 LEA R34, P1, R31, R20, 0x1 ;  /* 0x000000141f22b211 */ /* 0x002fce00078208ff */
[----:B------:R-:W1:Y:S01]  /*5760*/  @!P4 LDC.64 R22, c[0x0][0x218] ;  /* 0x00008600ff16cb82 */ /* 0x000e620000000a00 */
[----:B------:R-:W-:Y:S02]  /*5770*/  @!P3 LEA.HI.X R35, R31, R21, R6, 0x1, P1 ;  /* 0x000000151f23b211 */ /* 0x000fe400008f0c06 */
[----:B------:R-:W-:Y:S02]  /*5780*/  @!P2 IADD3 R6, P1, R100, R145, RZ ;  /* 0x000000916406a210 */ /* 0x000fe40007f3e0ff */
[----:B---3--:R-:W-:-:S03]  /*5790*/  @!P4 LEA R40, P6, R4, R18, 0x1 ;  /* 0x000000120428c211 */ /* 0x008fc600078c08ff */
[----:B------:R-:W3:Y:S01]  /*57a0*/  @!P3 LDC.64 R20, c[0x0][0x218] ;  /* 0x00008600ff14bb82 */ /* 0x000ee20000000a00 */
[----:B------:R-:W-:Y:S01]  /*57b0*/  @!P4 LEA.HI.X R41, R4, R19, R26, 0x1, P6 ;  /* 0x000000130429c211 */ /* 0x000fe200030f0c1a */
[----:B------:R-:W-:Y:S01]  /*57c0*/  @!P2 IMAD.X R26, R3, 0x1, R144, P1 ;  /* 0x00000001031aa824 */ /* 0x000fe200008e0690 */
[----:B------:R-:W-:Y:S02]  /*57d0*/  IADD3 R4, P6, R212, R100, RZ ;  /* 0x00000064d4047210 */ /* 0x000fe40007fde0ff */
[----:B----4-:R-:W-:-:S03]  /*57e0*/  @!P2 LEA R30, P1, R6, R16, 0x1 ;  /* 0x00000010061ea211 */ /* 0x010fc600078208ff */
[----:B------:R-:W4:Y:S01]  /*57f0*/  @!P2 LDC.64 R18, c[0x0][0x218] ;  /* 0x00008600ff12ab82 */ /* 0x000f220000000a00 */
[----:B------:R-:W-:Y:S01]  /*5800*/  @!PT LDS RZ, [RZ] ;  /* 0x00000000fffff984 */ /* 0x000fe20000000800 */
[----:B------:R-:W-:Y:S01]  /*5810*/  @!PT LDS RZ, [RZ] ;  /* 0x00000000fffff984 */ /* 0x000fe20000000800 */
[----:B------:R-:W-:Y:S01]  /*5820*/  @!PT LDS RZ, [RZ] ;  /* 0x00000000fffff984 */ /* 0x000fe20000000800 */
[----:B------:R5:W-:Y:S01]  /*5830*/  @!P4 LDGSTS.E.BYPASS.LTC128B.128 [R213+0x6000], desc[UR8][R40.64] ;  /* 0x0600000028d5cfae */ /* 0x000be2000b901d48 */
[----:B------:R-:W-:Y:S01]  /*5840*/  IMAD.X R37, R211, 0x1, R3, P6 ;  /* 0x00000001d3257824 */ /* 0x000fe200030e0603 */
[----:B------:R-:W-:Y:S02]  /*5850*/  @!P4 IADD3 R39, P6, R4, R145, RZ ;  /* 0x000000910427c210 */ /* 0x000fe40007fde0ff */
[----:B------:R-:W-:Y:S01]  /*5860*/  @!P2 LEA.HI.X R31, R6, R17, R26, 0x1, P1 ;  /* 0x00000011061fa211 */ /* 0x000fe200008f0c1a */
[----:B------:R2:W-:Y:S01]  /*5870*/  @P3 STS.128 [R213+0x8000], RZ ;  /* 0x008000ffd5003388 */ /* 0x0005e20000000c00 */
[----:B------:R-:W-:Y:S01]  /*5880*/  @!P3 IADD3 R26, P1, R4, R145, RZ ;  /* 0x00000091041ab210 */ /* 0x000fe20007f3e0ff */
[--C-:B------:R-:W-:Y:S01]  /*5890*/  @!P4 IMAD.X R6, R37, 0x1, R144.reuse, P6 ;  /* 0x000000012506c824 */ /* 0x100fe200030e0690 */
[----:B-1----:R-:W-:Y:S01]  /*58a0*/  @!P4 LEA R38, P6, R39, R22, 0x1 ;  /* 0x000000162726c211 */ /* 0x002fe200078c08ff */
[----:B------:R-:W1:Y:S01]  /*58b0*/  @!P4 LDC.64 R16, c[0x0][0x218] ;  /* 0x00008600ff10cb82 */ /* 0x000e620000000a00 */
[----:B------:R-:W-:Y:S01]  /*58c0*/  @!PT LDS RZ, [RZ] ;  /* 0x00000000fffff984 */ /* 0x000fe20000000800 */
[----:B------:R-:W-:Y:S01]  /*58d0*/  @!PT LDS RZ, [RZ] ;  /* 0x00000000fffff984 */ /* 0x000fe20000000800 */
[----:B------:R-:W-:Y:S01]  /*58e0*/  @!PT LDS RZ, [RZ] ;  /* 0x00000000fffff984 */ /* 0x000fe20000000800 */
[----:B------:R2:W-:Y:S01]  /*58f0*/  @!P3 LDGSTS.E.BYPASS.LTC128B.128 [R213+0x8000], desc[UR8][R34.64+0x80] ;  /* 0x0800008022d5bfae */ /* 0x0005e2000b901d48 */
[----:B------:R-:W-:Y:S01]  /*5900*/  @!P3 IMAD.X R22, R37, 0x1, R144, P1 ;  /* 0x000000012516b824 */ /* 0x000fe200008e0690 */
[----:B------:R-:W-:-:S02]  /*5910*/  @!P4 LEA.HI.X R39, R39, R23, R6, 0x1, P6 ;  /* 0x000000172727c211 */ /* 0x000fc400030f0c06 */
[----:B------:R-:W-:Y:S01]  /*5920*/  @!P2 IADD3 R6, P1, R4, R145, RZ ;  /* 0x000000910406a210 */ /* 0x000fe20007f3e0ff */
[----:B------:R2:W-:Y:S01]  /*5930*/  @P2 STS.128 [R213+0xa000], RZ ;  /* 0x00a000ffd5002388 */ /* 0x0005e20000000c00 */
[----:B---3--:R-:W-:-:S03]  /*5940*/  @!P3 LEA R42, P6, R26, R20, 0x1 ;  /* 0x000000141a2ab211 */ /* 0x008fc600078c08ff */
[----:B------:R-:W-:Y:S01]  /*5950*/  @!P2 IMAD.X R20, R37, 0x1, R144, P1 ;  /* 0x000000012514a824 */ /* 0x000fe200008e0690 */
[----:B------:R-:W-:Y:S01]  /*5960*/  @!P3 LEA.HI.X R43, R26, R21, R22, 0x1, P6 ;  /* 0x000000151a2bb211 */ /* 0x000fe200030f0c16 */
[----:B------:R-:W-:Y:S01]  /*5970*/  @!PT LDS RZ, [RZ] ;  /* 0x00000000fffff984 */ /* 0x000fe20000000800 */
[----:B------:R-:W-:Y:S01]  /*5980*/  @!PT LDS RZ, [RZ] ;  /* 0x00000000fffff984 */ /* 0x000fe20000000800 */
[----:B------:R-:W-:Y:S01]  /*5990*/  @!PT LDS RZ, [RZ] ;  /* 0x00000000fffff984 */ /* 0x000fe20000000800 */
[----:B------:R2:W-:Y:S01]  /*59a0*/  @!P2 LDGSTS.E.BYPASS.LTC128B.128 [R213+0xa000], desc[UR8][R30.64+0x100] ;  /* 0x0a0001001ed5afae */ /* 0x0005e2000b901d48 */
[----:B------:R-:W5:Y:S01]  /*59b0*/  @!P3 LDC.64 R22, c[0x0][0x218] ;  /* 0x00008600ff16bb82 */ /* 0x000f620000000a00 */
[----:B----4-:R-:W-:Y:S02]  /*59c0*/  @!P2 LEA R44, P1, R6, R18, 0x1 ;  /* 0x00000012062ca211 */ /* 0x010fe400078208ff */
[----:B------:R-:W-:Y:S01]  /*59d0*/  IADD3 R4, P6, R212, R4, RZ ;  /* 0x00000004d4047210 */ /* 0x000fe20007fde0ff */
[----:B------:R2:W-:Y:S01]  /*59e0*/  @P4 STS.128 [R213+0x6800], RZ ;  /* 0x006800ffd5004388 */ /* 0x0005e20000000c00 */
[----:B------:R-:W-:Y:S02]  /*59f0*/  @!P2 LEA.HI.X R45, R6, R19, R20, 0x1, P1 ;  /* 0x00000013062da211 */ /* 0x000fe400008f0c14 */
[CC--:B------:R-:W-:Y:S01]  /*5a00*/  @!P4 IADD3 R6, P1, R4.reuse, R145.reuse, RZ ;  /* 0x000000910406c210 */ /* 0x0c0fe20007f3e0ff */
[----:B------:R-:W3:Y:S01]  /*5a10*/  @!P2 LDC.64 R20, c[0x0][0x218] ;  /* 0x00008600ff14ab82 */ /* 0x000ee20000000a00 */
        /* <DEDUP_REMOVED lines=8> */
[----:B------:R2:W-:Y:S01]  /*5aa0*/  @P3 STS.128 [R213+0x8800], RZ ;  /* 0x008800ffd5003388 */ /* 0x0005e20000000c00 */
[----:B------:R-:W1:Y:S02]  /*5ab0*/  @!P4 LDC.64 R18, c[0x0][0x218] ;  /* 0x00008600ff12cb82 */ /* 0x000e640000000a00 */
[----:B------:R-:W-:Y:S01]  /*5ac0*/  @!P4 LEA.HI.X R49, R6, R17, R26, 0x1, P1 ;  /* 0x000000110631c211 */ /* 0x000fe200008f0c1a */
[C---:B------:R-:W-:Y:S01]  /*5ad0*/  @!P3 IMAD.X R26, R37.reuse, 0x1, R144, P6 ;  /* 0x00000001251ab824 */ /* 0x040fe200030e0690 */
[----:B------:R-:W-:Y:S01]  /*5ae0*/  @!P2 IADD3 R6, P1, R4, R145, RZ ;  /* 0x000000910406a210 */ /* 0x000fe20007f3e0ff */
[----:B------:R-:W-:Y:S01]  /*5af0*/  @!PT LDS RZ, [RZ] ;  /* 0x00000000fffff984 */ /* 0x000fe20000000800 */
[----:B------:R-:W-:Y:S01]  /*5b00*/  @!PT LDS RZ, [RZ] ;  /* 0x00000000fffff984 */ /* 0x000fe20000000800 */
[----:B------:R-:W-:Y:S01]  /*5b10*/  @!PT LDS RZ, [RZ] ;  /* 0x00000000fffff984 */ /* 0x000fe20000000800 */
[----:B------:R2:W-:Y:S03]  /*5b20*/  @!P3 LDGSTS.E.BYPASS.LTC128B.128 [R213+0x8800], desc[UR8][R42.64+0x80] ;  /* 0x088000802ad5bfae */ /* 0x0005e6000b901d48 */
        /* <DEDUP_REMOVED lines=10> */
[C---:B---3--:R-:W-:Y:S01]  /*5bd0*/  @!P2 LEA R20, P1, R6.reuse, R20, 0x1 ;  /* 0x000000140614a211 */ /* 0x048fe200078208ff */
        /* <DEDUP_REMOVED lines=46> */
.L_x_1449:
[----:B------:R-:W-:Y:S05]  /*5ec0*/  BSYNC B0 ;  /* 0x0000000000007941 */ /* 0x000fea0003800000 */
.L_x_1448:
[----:B------:R-:W0:Y:S01]  /*5ed0*/  LDGDEPBAR ;  /* 0x00000000000079af */ /* 0x000e220000000000 */
[----:B------:R-:W-:-:S04]  /*5ee0*/  IADD3 R145, P1, R100, R145, RZ ;  /* 0x0000009164917210 */ /* 0x000fc80007f3e0ff */
[----:B------:R-:W-:-:S09]  /*5ef0*/  IADD3.X R144, R3, R144, RZ, P1, !PT ;  /* 0x0000009003907210 */ /* 0x000fd20000ffe4ff */
.L_x_1445:
        /* <DEDUP_REMOVED lines=76> */
[--C-:B------:R-:W-:Y:S01]  /*63c0*/  FFMA.FTZ R135, R8, UR5, -R167.reuse ;  /* 0x0000000508877c23 */ /* 0x100fe200080108a7 */
[----:B------:R-:W-:Y:S01]  /*63d0*/  LDSM.16.MT88.4 R12, [R198+0xc800] ;  /* 0x00c80000c60c783b */ /* 0x000fe20000004200 */
[----:B------:R-:W1:Y:S01]  /*63e0*/  MUFU.EX2 R154, R154 ;  /* 0x0000009a009a7308 */ /* 0x000e620000000800 */
[--C-:B------:R-:W-:Y:S01]  /*63f0*/  FFMA.FTZ R2, R2, UR5, -R167.reuse ;  /* 0x0000000502027c23 */ /* 0x100fe200080108a7 */
[--C-:B------:R-:W-:Y:S01]  /*6400*/  FFMA.FTZ R158, R169, UR5, -R174.reuse ;  /* 0x00000005a99e7c23 */ /* 0x100fe200080108ae */
[----:B------:R-:W-:Y:S01]  /*6410*/  LDSM.16.MT88.4 R8, [R200+0xe800] ;  /* 0x00e80000c808783b */ /* 0x000fe20000004200 */
[--C-:B------:R-:W-:Y:S01]  /*6420*/  FFMA.FTZ R160, R165, UR5, -R174.reuse ;  /* 0x00000005a5a07c23 */ /* 0x100fe200080108ae */
[--C-:B------:R-:W-:Y:S01]  /*6430*/  FFMA.FTZ R161, R161, UR5, -R174.reuse ;  /* 0x00000005a1a17c23 */ /* 0x100fe200080108ae */
[--C-:B------:R-:W-:Y:S01]  /*6440*/  FFMA.FTZ R163, R163, UR5, -R174.reuse ;  /* 0x00000005a3a37c23 */ /* 0x100fe200080108ae */
[----:B------:R-:W2:Y:S01]  /*6450*/  LDSM.16.MT88.4 R56, [R197+0xe000] ;  /* 0x00e00000c538783b */ /* 0x000ea20000004200 */
        /* <DEDUP_REMOVED lines=9> */
[----:B-1----:R-:W-:Y:S01]  /*64f0*/  F2FP.F16.F32.PACK_AB R96, R154, R157 ;  /* 0x0000009d9a60723e */ /* 0x002fe200000000ff */
[--C-:B------:R-:W-:Y:S01]  /*6500*/  FFMA.FTZ R175, R175, UR5, -R174.reuse ;  /* 0x00000005afaf7c23 */ /* 0x100fe200080108ae */
[----:B------:R-:W-:Y:S01]  /*6510*/  LDSM.16.MT88.4 R136, [R200+0xc800] ;  /* 0x00c80000c888783b */ /* 0x000fe20000004200 */
[--C-:B------:R-:W-:Y:S01]  /*6520*/  FFMA.FTZ R173, R173, UR5, -R174.reuse ;  /* 0x00000005adad7c23 */ /* 0x100fe200080108ae */
[----:B------:R-:W-:Y:S01]  /*6530*/  FFMA.FTZ R174, R171, UR5, -R174 ;  /* 0x00000005abae7c23 */ /* 0x000fe200080108ae */
[--C-:B------:R-:W-:Y:S01]  /*6540*/  FFMA.FTZ R171, R172, UR5, -R167.reuse ;  /* 0x00000005acab7c23 */ /* 0x100fe200080108a7 */
[----:B------:R-:W-:Y:S01]  /*6550*/  LDSM.16.MT88.4 R28, [R196+0xc800] ;  /* 0x00c80000c41c783b */ /* 0x000fe20000004200 */
[----:B------:R-:W-:Y:S01]  /*6560*/  MUFU.EX2 R156, R156 ;  /* 0x0000009c009c7308 */ /* 0x000fe20000000800 */
[--C-:B------:R-:W-:Y:S01]  /*6570*/  FFMA.FTZ R170, R170, UR5, -R167.reuse ;  /* 0x00000005aaaa7c23 */ /* 0x100fe200080108a7 */
[--C-:B------:R-:W-:Y:S01]  /*6580*/  FFMA.FTZ R168, R168, UR5, -R167.reuse ;  /* 0x00000005a8a87c23 */ /* 0x100fe200080108a7 */
[----:B------:R-:W-:Y:S01]  /*6590*/  LDSM.16.MT88.4 R24, [R198+0xe800] ;  /* 0x00e80000c618783b */ /* 0x000fe20000004200 */
        /* <DEDUP_REMOVED lines=211> */
.L_x_1454:
        /* <DEDUP_REMOVED lines=72> */
.L_x_1451:
[C---:B------:R-:W-:Y:S01]  /*7750*/  LEA R2, P1, R3.reuse, R222, 0x1 ;  /* 0x000000de03027211 */ /* 0x040fe200078208ff */
[----:B------:R-:W-:Y:S01]  /*7760*/  @P5 STS.128 [R213+0xc000], RZ ;  /* 0x00c000ffd5005388 */ /* 0x000fe20000000c00 */
[C---:B------:R-:W-:Y:S02]  /*7770*/  IADD3 R231, P2, R3.reuse, R210, RZ ;  /* 0x000000d203e77210 */ /* 0x040fe40007f5e0ff */
[----:B------:R-:W-:Y:S02]  /*7780*/  LEA.HI.X R3, R3, R229, R132, 0x1, P1 ;  /* 0x000000e503037211 */ /* 0x000fe400008f0c84 */
[CC--:B------:R-:W-:Y:S02]  /*7790*/  @!P5 LEA R234, P6, R231.reuse, R222.reuse, 0x1 ;  /* 0x000000dee7ead211 */ /* 0x0c0fe400078c08ff */
[----:B------:R-:W-:Y:S01]  /*77a0*/  IADD3.X R134, R132, R209, RZ, P2, !PT ;  /* 0x000000d184867210 */ /* 0x000fe200017fe4ff */
[----:B------:R-:W-:Y:S01]  /*77b0*/  @!PT LDS RZ, [RZ] ;  /* 0x00000000fffff984 */ /* 0x000fe20000000800 */
[----:B------:R-:W-:Y:S01]  /*77c0*/  @!PT LDS RZ, [RZ] ;  /* 0x00000000fffff984 */ /* 0x000fe20000000800 */
[----:B------:R-:W-:Y:S01]  /*77d0*/  @!PT LDS RZ, [RZ] ;  /* 0x00000000fffff984 */ /* 0x000fe20000000800 */
[----:B------:R-:W-:Y:S01]  /*77e0*/  @!P5 LDGSTS.E.BYPASS.LTC128B.128 [R213+0xc000], desc[UR8][R2.64] ;  /* 0x0c00000002d5dfae */ /* 0x000fe2000b901d48 */
[CC--:B------:R-:W-:Y:S02]  /*77f0*/  @!P4 LEA R232, P2, R231.reuse, R222.reuse, 0x1 ;  /* 0x000000dee7e8c211 */ /* 0x0c0fe400078408ff */
[CCC-:B------:R-:W-:Y:S01]  /*7800*/  @!P5 LEA.HI.X R235, R231.reuse, R229.reuse, R134.reuse, 0x1, P6 ;  /* 0x000000e5e7ebd211 */ /* 0x1c0fe200030f0c86 */
[----:B------:R-:W-:Y:S01]  /*7810*/  @P4 STS.128 [R213+0xe000], RZ ;  /* 0x00e000ffd5004388 */ /* 0x000fe20000000c00 */
[CCC-:B------:R-:W-:Y:S02]  /*7820*/  @!P4 LEA.HI.X R233, R231.reuse, R229.reuse, R134.reuse, 0x1, P2 ;  /* 0x000000e5e7e9c211 */ /* 0x1c0fe400010f0c86 */
[C---:B------:R-:W-:Y:S01]  /*7830*/  @!P3 LEA R230, P1, R231.reuse, R222, 0x1 ;  /* 0x000000dee7e6b211 */ /* 0x040fe200078208ff */
[----:B------:R-:W-:Y:S01]  /*7840*/  @!PT LDS RZ, [RZ] ;  /* 0x00000000fffff984 */ /* 0x000fe20000000800 */
[----:B------:R-:W-:Y:S01]  /*7850*/  @!PT LDS RZ, [RZ] ;  /* 0x00000000fffff984 */ /* 0x000fe20000000800 */
[----:B------:R-:W-:Y:S01]  /*7860*/  @!PT LDS RZ, [RZ] ;  /* 0x00000000fffff984 */ /* 0x000fe20000000800 */
[----:B------:R-:W-:Y:S01]  /*7870*/  @!P4 LDGSTS.E.BYPASS.LTC128B.128 [R213+0xe000], desc[UR8][R2.64+0x80] ;  /* 0x0e00008002d5cfae */ /* 0x000fe2000b901d48 */
[C---:B------:R-:W-:Y:S02]  /*7880*/  IADD3 R133, P6, R231.reuse, R210, RZ ;  /* 0x000000d2e7857210 */ /* 0x040fe40007fde0ff */
[----:B------:R-:W-:Y:S01]  /*7890*/  @!P3 LEA.HI.X R231, R231, R229, R134, 0x1, P1 ;  /* 0x000000e5e7e7b211 */ /* 0x000fe200008f0c86 */
[----:B------:R-:W-:Y:S01]  /*78a0*/  @P3 STS.128 [R213+0x10000], RZ ;  /* 0x010000ffd5003388 */ /* 0x000fe20000000c00 */
[----:B------:R-:W-:Y:S02]  /*78b0*/  IADD3.X R134, R134, R209, RZ, P6, !PT ;  /* 0x000000d186867210 */ /* 0x000fe400037fe4ff */
[CC--:B------:R-:W-:Y:S01]  /*78c0*/  @!P5 LEA R240, P6, R133.reuse, R222.reuse, 0x1 ;  /* 0x000000de85f0d211 */ /* 0x0c0fe200078c08ff */
        /* <DEDUP_REMOVED lines=30> */
[----:B------:R-:W-:Y:S03]  /*7ab0*/  @!P3 LDGSTS.E.BYPASS.LTC128B.128 [R213+0x10800], desc[UR8][R230.64+0x100] ;  /* 0x10800100e6d5bfae */ /* 0x000fe6000b901d48 */
[----:B------:R-:W-:Y:S01]  /*7ac0*/  @!P3 LEA.HI.X R229, R132, R229, R134, 0x1, P1 ;  /* 0x000000e584e5b211 */ /* 0x000fe200008f0c86 */
[----:B------:R-:W-:Y:S01]  /*7ad0*/  @P5 STS.128 [R213+0xd000], RZ ;  /* 0x00d000ffd5005388 */ /* 0x000fe20000000c00 */
[----:B------:R-:W-:Y:S03]  /*7ae0*/  ISETP.GT.AND P1, PT, R223, R208, PT ;  /* 0x000000d0df00720c */ /* 0x000fe60003f24270 */
        /* <DEDUP_REMOVED lines=201> */
[----:B------:R-:W2:Y:S01]  /*8780*/  MUFU.TANH R167, R133 ;  /* 0x0000008500a77308 */ /* 0x000ea20000002400 */
        /* <DEDUP_REMOVED lines=8> */
[C---:B-1----:R-:W-:Y:S03]  /*8810*/  HMMA.16816.F32 R28, R176.reuse, R136, R28 ;  /* 0x00000088b01c723c */ /* 0x042fe6000000181c */
[----:B------:R-:W-:Y:S01]  /*8820*/  FMUL.FTZ R232, R25, UR10 ;  /* 0x0000000a19e87c20 */ /* 0x000fe20008410000 */
[----:B------:R-:W-:Y:S01]  /*8830*/  FMUL.FTZ R237, R26, UR10 ;  /* 0x0000000a1aed7c20 */ /* 0x000fe20008410000 */
[----:B------:R-:W-:Y:S01]  /*8840*/  FMUL.FTZ R235, R27, UR10 ;  /* 0x0000000a1beb7c20 */ /* 0x000fe20008410000 */
[----:B------:R-:W-:Y:S03]  /*8850*/  HMMA.16816.F32 R32, R176, R138, R32 ;  /* 0x0000008ab020723c */ /* 0x000fe60000001820 */
[----:B------:R-:W1:Y:S02]  /*8860*/  MUFU.TANH R251, R251 ;  /* 0x000000fb00fb7308 */ /* 0x000e640000002400 */
[----:B------:R-:W-:Y:S01]  /*8870*/  FMUL.FTZ R222, R8, UR10 ;  /* 0x0000000a08de7c20 */ /* 0x000fe20008410000 */
[----:B------:R-:W-:Y:S07]  /*8880*/  FMUL.FTZ R132, R11, UR10 ;  /* 0x0000000a0b847c20 */ /* 0x000fee0008410000 */
[----:B------:R5:W1:Y:S10]  /*8890*/  MUFU.TANH R170, R222 ;  /* 0x000000de00aa7308 */ /* 0x000a740000002400 */
[----:B------:R-:W1:Y:S01]  /*88a0*/  MUFU.TANH R252, R252 ;  /* 0x000000fc00fc7308 */ /* 0x000e620000002400 */
        /* <DEDUP_REMOVED lines=8> */
[----:B------:R-:W-:Y:S01]  /*8930*/  FMUL.FTZ R35, R35, UR10 ;  /* 0x0000000a23237c20 */ /* 0x000fe20008410000 */
[----:B-----5:R-:W-:Y:S06]  /*8940*/  MOV R222, R2 ;  /* 0x0000000200de7202 */ /* 0x020fec0000000f00 */
[----:B------:R-:W2:Y:S10]  /*8950*/  MUFU.TANH R246, R246 ;  /* 0x000000f600f67308 */ /* 0x000eb40000002400 */
        /* <DEDUP_REMOVED lines=81> */
[C---:B--2---:R-:W-:Y:S02]  /*8e70*/  IMAD R4, R8.reuse, R5, R4 ;  /* 0x0000000508047224 */ /* 0x044fe400078e0204 */
[----:B------:R-:W-:Y:S05]  /*8e80*/  IMAD.WIDE.U32 R8, R8, UR7, RZ ;  /* 0x0000000708087c25 */ /* 0x000fea000f8e00ff */
[----:B------:R-:W-:Y:S01]  /*8e90*/  IADD3 R9, R9, R4, RZ ;  /* 0x0000000409097210 */ /* 0x000fe20007ffe0ff */
[----:B---3--:R-:W-:Y:S04]  /*8ea0*/  IMAD.IADD R6, R6, 0x1, -R7 ;  /* 0x0000000106067824 */ /* 0x008fe800078e0a07 */
[CC--:B----4-:R-:W-:Y:S01]  /*8eb0*/  IMAD.WIDE.U32 R8, R6.reuse, R2.reuse, R8 ;  /* 0x0000000206087225 */ /* 0x0d0fe200078e0008 */
[----:B------:R-:W-:Y:S05]  /*8ec0*/  SHF.R.S32.HI R5, RZ, 0x1f, R6 ;  /* 0x0000001fff057819 */ /* 0x000fea0000011406 */
[----:B------:R-:W-:Y:S04]  /*8ed0*/  IMAD R5, R5, R2, RZ ;  /* 0x0000000205057224 */ /* 0x000fe800078e02ff */
[----:B------:R-:W-:Y:S01]  /*8ee0*/  IMAD R5, R6, R3, R5 ;  /* 0x0000000306057224 */ /* 0x000fe200078e0205 */
[----:B------:R-:W-:Y:S03]  /*8ef0*/  MOV R3, R8 ;  /* 0x0000000800037202 */ /* 0x000fe60000000f00 */
[----:B------:R-:W-:Y:S07]  /*8f00*/  IMAD.IADD R2, R9, 0x1, R5 ;  /* 0x0000000109027824 */ /* 0x000fee00078e0205 */
.L_x_1453:
        /* <DEDUP_REMOVED lines=20> */
[C---:B------:R-:W-:Y:S03]  /*9050*/  IADD3 R3, P6, R212.reuse, R5, RZ ;  /* 0x00000005d4037210 */ /* 0x040fe60007fde0ff */
        /* <DEDUP_REMOVED lines=68> */
.L_x_1452:
[----:B------:R-:W-:Y:S01]  /*94a0*/  FMNMX.FTZ R5, R250, R135, !PT ;  /* 0x00000087fa057209 */ /* 0x000fe20007810000 */
[----:B--2---:R-:W-:Y:S01]  /*94b0*/  LDSM.16.MT88.4 R16, [R200+0xc000] ;  /* 0x00c00000c810783b */ /* 0x004fe20000004200 */
[----:B-1----:R-:W-:Y:S02]  /*94c0*/  FMNMX.FTZ R2, R251, R0, !PT ;  /* 0x00000000fb027209 */ /* 0x002fe40007810000 */
        /* <DEDUP_REMOVED lines=161> */
[----:B------:R-:W-:Y:S01]  /*9ee0*/  ISETP.GT.AND P1, PT, R223, R208, PT ;  /* 0x000000d0df00720c */ /* 0x000fe20003f24270 */
        /* <DEDUP_REMOVED lines=247> */
.L_x_1450:
        /* <DEDUP_REMOVED lines=264> */
.L_x_1456:
[----:B------:R-:W-:Y:S05]  /*bee0*/  BSYNC B0 ;  /* 0x0000000000007941 */ /* 0x000fea0003800000 */
.L_x_1455:
        /* <DEDUP_REMOVED lines=37> */
.L_x_1458:
[----:B------:R-:W-:Y:S05]  /*c140*/  BSYNC B0 ;  /* 0x0000000000007941 */ /* 0x000fea0003800000 */
.L_x_1457:
        /* <DEDUP_REMOVED lines=14> */
.L_x_1460:
[----:B------:R-:W-:Y:S05]  /*c230*/  BSYNC B0 ;  /* 0x0000000000007941 */ /* 0x000fea0003800000 */
.L_x_1459:
        /* <DEDUP_REMOVED lines=13> */
.L_x_1462:
[----:B------:R-:W-:Y:S05]  /*c310*/  BSYNC B0 ;  /* 0x0000000000007941 */ /* 0x000fea0003800000 */
.L_x_1461:
        /* <DEDUP_REMOVED lines=13> */
.L_x_1464:
[----:B------:R-:W-:Y:S05]  /*c3f0*/  BSYNC B0 ;  /* 0x0000000000007941 */ /* 0x000fea0003800000 */
.L_x_1463:
        /* <DEDUP_REMOVED lines=13> */
.L_x_1466:
[----:B------:R-:W-:Y:S05]  /*c4d0*/  BSYNC B0 ;  /* 0x0000000000007941 */ /* 0x000fea0003800000 */
.L_x_1465:
        /* <DEDUP_REMOVED lines=13> */
.L_x_1468:
[----:B------:R-:W-:Y:S05]  /*c5b0*/  BSYNC B0 ;  /* 0x0000000000007941 */ /* 0x000fea0003800000 */
.L_x_1467:
        /* <DEDUP_REMOVED lines=13> */
.L_x_1470:
[----:B------:R-:W-:Y:S05]  /*c690*/  BSYNC B0 ;  /* 0x0000000000007941 */ /* 0x000fea0003800000 */
.L_x_1469:
        /* <DEDUP_REMOVED lines=11> */
.L_x_1471:
        /* <DEDUP_REMOVED lines=11> */
.L_x_7453:


//--------------------- .text._ZN5flash24flash_fwd_splitkv_kernelI23Flash_fwd_kernel_traitsILi192ELi64ELi64ELi4ELb0ELb0EN7cutlass6half_tE19Flash_kernel_traitsILi192ELi64ELi64ELi4ES3_EELb0ELb0ELb0ELb0ELb0ELb0ELb1ELb1EEEvNS_16Flash_fwd_paramsE --------------------------
	.section	.text._ZN5flash24flash_fwd_splitkv_kernelI23Flash_fwd_kernel_traitsILi192ELi64ELi64ELi4ELb0ELb0EN7cutlass6half_tE19Flash_kernel_traitsILi192ELi64ELi64ELi4ES3_EELb0ELb0ELb0ELb0ELb0ELb0ELb1ELb1EEEvNS_16Flash_fwd_paramsE,"ax",@progbits
	.align	128
        .global         _ZN5flash24flash_fwd_splitkv_kernelI23Flash_fwd_kernel_traitsILi192ELi64ELi64ELi4ELb0ELb0EN7cutlass6half_tE19Flash_kernel_traitsILi192ELi64ELi64ELi4ES3_EELb0ELb0ELb0ELb0ELb0ELb0ELb1ELb1EEEvNS_16Flash_fwd_paramsE
        .type           _ZN5flash24flash_fwd_splitkv_kernelI23Flash_fwd_kernel_traitsILi192ELi64ELi64ELi4ELb0ELb0EN7cutlass6half_tE19Flash_kernel_traitsILi192ELi64ELi64ELi4ES3_EELb0ELb0ELb0ELb0ELb0ELb0ELb1ELb1EEEvNS_16Flash_fwd_paramsE,@function
        .size           _ZN5flash24flash_fwd_splitkv_kernelI23Flash_fwd_kernel_traitsILi192ELi64ELi64ELi4ELb0ELb0EN7cutlass6half_tE19Flash_kernel_traitsILi192ELi64ELi64ELi4ES3_EELb0ELb0ELb0ELb0ELb0ELb0ELb1ELb1EEEvNS_16Flash_fwd_paramsE,(.L_x_7454 - _ZN5flash24flash_fwd_splitkv_kernelI23Flash_fwd_kernel_traitsILi192ELi64ELi64ELi4ELb0ELb0EN7cutlass6half_tE19Flash_kernel_traitsILi192ELi64ELi64ELi4ES3_EELb0ELb0ELb0ELb0ELb0ELb0ELb1ELb1EEEvNS_16Flash_fwd_paramsE)
        .other          _ZN5flash24flash_fwd_splitkv_kernelI23Flash_fwd_kernel_traitsILi192ELi64ELi64ELi4ELb0ELb0EN7cutlass6half_tE19Flash_kernel_traitsILi192ELi64ELi64ELi4ES3_EELb0ELb0ELb0ELb0ELb0ELb0ELb1ELb1EEEvNS_16Flash_fwd_paramsE,@"STO_CUDA_ENTRY STV_DEFAULT"
_ZN5flash24flash_fwd_splitkv_kernelI23Flash_fwd_kernel_traitsILi192ELi64ELi64ELi4ELb0ELb0EN7cutlass6half_tE19Flash_kernel_traitsILi192ELi64ELi64ELi4ES3_EELb0ELb0ELb0ELb0ELb0ELb0ELb1ELb1EEEvNS_16Flash_fwd_paramsE:
.text._ZN5flash24flash_fwd_splitkv_kernelI23Flash_fwd_kernel_traitsILi192ELi64ELi64ELi4ELb0ELb0EN7cutlass6half_tE19Flash_kernel_traitsILi192ELi64ELi64ELi4ES3_EELb0ELb0ELb0ELb0ELb0ELb0ELb1ELb1EEEvNS_16Flash_fwd_paramsE:
[----:B------:R-:W-:Y:S08]  /*0000*/  LDC R1, c[0x0][0x28] ;  /* 0x00000a00ff017b82 */ /* 0x000ff00000000800 */
[----:B------:R-:W1:Y:S01]  /*0010*/  LDC R5, c[0x0][0x270] ;  /* 0x00009c00ff057b82 */ /* 0x000e620000000800 */
[----:B------:R-:W-:Y:S01]  /*0020*/  ULDC.64 UR6, c[0x0][0x2f0] ;  /* 0x0000bc0000067ab9 */ /* 0x000fe20000000a00 */
[----:B------:R-:W-:Y:S01]  /*0030*/  MOV R10, 0xffffffff ;  /* 0xffffffff000a7802 */ /* 0x000fe20000000f00 */
[----:B------:R-:W-:Y:S01]  /*0040*/  ULDC.64 UR8, c[0x0][0x300] ;  /* 0x0000c00000087ab9 */ /* 0x000fe20000000a00 */
[----:B------:R-:W-:-:S04]  /*0050*/  ISETP.NE.U32.AND P0, PT, RZ, UR6, PT ;  /* 0x00000006ff007c0c */ /* 0x000fc8000bf05070 */
[----:B------:R-:W2:Y:S01]  /*0060*/  S2UR UR4, SR_CTAID.Z ;  /* 0x00000000000479c3 */ /* 0x000ea20000002700 */
[----:B------:R-:W-:Y:S01]  /*0070*/  ISETP.NE.AND.EX P0, PT, RZ, UR7, PT, P0 ;  /* 0x00000007ff007c0c */ /* 0x000fe2000bf05300 */
[----:B------:R-:W-:-:S06]  /*0080*/  ULDC.64 UR6, c[0x0][0x208] ;  /* 0x0000820000067ab9 */ /* 0x000fcc0000000a00 */
[----:B------:R-:W3:Y:S01]  /*0090*/  LDC.64 R12, c[0x0][0x2f0] ;  /* 0x0000bc00ff0c7b82 */ /* 0x000ee20000000a00 */
[----:B-1----:R-:W1:Y:S01]  /*00a0*/  I2F.U32.RP R4, R5 ;  /* 0x0000000500047306 */ /* 0x002e620000209000 */
[----:B------:R-:W-:-:S06]  /*00b0*/  ISETP.NE.U32.AND P1, PT, R5, RZ, PT ;  /* 0x000000ff0500720c */ /* 0x000fcc0003f25070 */
[----:B------:R-:W4:Y:S08]  /*00c0*/  LDC.64 R8, c[0x0][0x2f8] ;  /* 0x0000be00ff087b82 */ /* 0x000f300000000a00 */
[----:B------:R-:W4:Y:S01]  /*00d0*/  LDC.64 R156, c[0x0][0x300] ;  /* 0x0000c000ff9c7b82 */ /* 0x000f220000000a00 */
[----:B-1----:R-:W1:Y:S02]  /*00e0*/  MUFU.RCP R2, R4 ;  /* 0x0000000400027308 */ /* 0x002e640000001000 */
[----:B-1----:R-:W-:-:S06]  /*00f0*/  VIADD R2, R2, 0xffffffe ;  /* 0x0ffffffe02027836 */ /* 0x002fcc0000000000 */
[----:B------:R-:W1:Y:S02]  /*0100*/  F2I.FTZ.U32.TRUNC.NTZ R3, R2 ;  /* 0x0000000200037305 */ /* 0x000e64000021f000 */
[----:B-1----:R-:W-:Y:S01]  /*0110*/  IMAD.MOV R0, RZ, RZ, -R3 ;  /* 0x000000ffff007224 */ /* 0x002fe200078e0a03 */
[----:B------:R-:W-:-:S03]  /*0120*/  MOV R2, RZ ;  /* 0x000000ff00027202 */ /* 0x000fc60000000f00 */
[----:B------:R-:W-:-:S04]  /*0130*/  IMAD R7, R0, R5, RZ ;  /* 0x0000000500077224 */ /* 0x000fc800078e02ff */
[----:B------:R-:W-:Y:S02]  /*0140*/  IMAD.HI.U32 R7, R3, R7, R2 ;  /* 0x0000000703077227 */ /* 0x000fe400078e0002 */
[----:B------:R-:W1:Y:S04]  /*0150*/  LDC.64 R2, c[0x0][0x2f8] ;  /* 0x0000be00ff027b82 */ /* 0x000e680000000a00 */
[----:B--2---:R-:W-:-:S04]  /*0160*/  IMAD.HI.U32 R203, R7, UR4, RZ ;  /* 0x0000000407cb7c27 */ /* 0x004fc8000f8e00ff */
[----:B------:R-:W-:-:S04]  /*0170*/  IMAD.MOV R0, RZ, RZ, -R203 ;  /* 0x000000ffff007224 */ /* 0x000fc800078e0acb */
[----:B------:R-:W-:-:S05]  /*0180*/  IMAD R0, R5, R0, UR4 ;  /* 0x0000000405007e24 */ /* 0x000fca000f8e0200 */
[----:B------:R-:W-:-:S13]  /*0190*/  ISETP.GE.U32.AND P3, PT, R0, R5, PT ;  /* 0x000000050000720c */ /* 0x000fda0003f66070 */
[----:B------:R-:W-:Y:S01]  /*01a0*/  @P3 IMAD.IADD R0, R0, 0x1, -R5 ;  /* 0x0000000100003824 */ /* 0x000fe200078e0a05 */
[----:B------:R-:W-:-:S04]  /*01b0*/  @P3 IADD3 R203, R203, 0x1, RZ ;  /* 0x00000001cbcb3810 */ /* 0x000fc80007ffe0ff */
[-C--:B------:R-:W-:Y:S02]  /*01c0*/  ISETP.GE.U32.AND P2, PT, R0, R5.reuse, PT ;  /* 0x000000050000720c */ /* 0x080fe40003f46070 */
[----:B------:R-:W2:Y:S11]  /*01d0*/  LDC.U8 R0, c[0x0][0x3c2] ;  /* 0x0000f080ff007b82 */ /* 0x000eb60000000000 */
[----:B------:R-:W-:Y:S01]  /*01e0*/  @P2 VIADD R203, R203, 0x1 ;  /* 0x00000001cbcb2836 */ /* 0x000fe20000000000 */
[----:B------:R-:W-:-:S05]  /*01f0*/  @!P1 LOP3.LUT R203, RZ, R5, RZ, 0x33, !PT ;  /* 0x00000005ffcb9212 */ /* 0x000fca00078e33ff */
[----:B---3--:R-:W-:-:S05]  /*0200*/  IMAD.WIDE R12, R203, 0x4, R12 ;  /* 0x00000004cb0c7825 */ /* 0x008fca00078e020c */
[----:B------:R-:W3:Y:S04]  /*0210*/  @P0 LDG.E R10, desc[UR6][R12.64] ;  /* 0x000000060c0a0981 */ /* 0x000ee8000c1e1900 */
[----:B------:R-:W3:Y:S01]  /*0220*/  @P0 LDG.E R7, desc[UR6][R12.64+0x4] ;  /* 0x000004060c070981 */ /* 0x000ee2000c1e1900 */
[----:B--2---:R-:W-:Y:S01]  /*0230*/  ISETP.NE.AND P1, PT, R0, RZ, PT ;  /* 0x000000ff0000720c */ /* 0x004fe20003f25270 */
[----:B------:R-:W-:Y:S01]  /*0240*/  IMAD.MOV.U32 R6, RZ, RZ, -0x1 ;  /* 0xffffffffff067424 */ /* 0x000fe200078e00ff */
[----:B-1----:R-:W-:Y:S01]  /*0250*/  ISETP.EQ.U32.AND P2, PT, R2, RZ, PT ;  /* 0x000000ff0200720c */ /* 0x002fe20003f42070 */
[----:B----4-:R-:W-:Y:S01]  /*0260*/  IMAD.WIDE R8, R203, 0x4, R8 ;  /* 0x00000004cb087825 */ /* 0x010fe200078e0208 */
[----:B------:R-:W-:Y:S02]  /*0270*/  ISETP.NE.U32.AND P5, PT, RZ, UR8, PT ;  /* 0x00000008ff007c0c */ /* 0x000fe4000bfa5070 */
[----:B------:R-:W-:Y:S01]  /*0280*/  ISETP.EQ.OR.EX P2, PT, R3, RZ, !P1, P2 ;  /* 0x000000ff0300720c */ /* 0x000fe20004f42720 */
[----:B------:R-:W-:Y:S01]  /*0290*/  IMAD.WIDE R156, R203, 0x4, R156 ;  /* 0x00000004cb9c7825 */ /* 0x000fe200078e029c */
[----:B------:R-:W-:-:S02]  /*02a0*/  ISETP.NE.AND.EX P5, PT, RZ, UR9, PT, P5 ;  /* 0x00000009ff007c0c */ /* 0x000fc4000bfa5350 */
[----:B------:R-:W-:-:S09]  /*02b0*/  MOV R11, RZ ;  /* 0x000000ff000b7202 */ /* 0x000fd20000000f00 */
[----:B------:R1:W5:Y:S04]  /*02c0*/  @!P2 LDG.E R6, desc[UR6][R8.64] ;  /* 0x000000060806a981 */ /* 0x000368000c1e1900 */
[----:B------:R1:W5:Y:S01]  /*02d0*/  @P5 LDG.E R11, desc[UR6][R156.64] ;  /* 0x000000069c0b5981 */ /* 0x000362000c1e1900 */
[----:B------:R-:W-:Y:S01]  /*02e0*/  IADD3 R152, -R203, RZ, RZ ;  /* 0x000000ffcb987210 */ /* 0x000fe20007ffe1ff */
[----:B------:R-:W2:Y:S04]  /*02f0*/  S2R R27, SR_CTAID.X ;  /* 0x00000000001b7919 */ /* 0x000ea80000002500 */
[----:B------:R-:W-:Y:S01]  /*0300*/  IMAD R152, R5, R152, UR4 ;  /* 0x0000000405987e24 */ /* 0x000fe2000f8e0298 */
[----:B------:R-:W4:Y:S01]  /*0310*/  S2R R0, SR_CTAID.Y ;  /* 0x0000000000007919 */ /* 0x000f220000002600 */
[----:B------:R-:W1:Y:S01]  /*0320*/  S2R R60, SR_TID.X ;  /* 0x00000000003c7919 */ /* 0x000e620000002100 */
[----:B---3--:R-:W-:-:S06]  /*0330*/  @P0 IMAD.IADD R202, R7, 0x1, -R10 ;  /* 0x0000000107ca0824 */ /* 0x008fcc00078e0a0a */
[----:B------:R-:W3:Y:S01]  /*0340*/  @!P0 LDC R202, c[0x0][0x2c4] ;  /* 0x0000b100ffca8b82 */ /* 0x000ee20000000800 */
[----:B------:R-:W-:-:S04]  /*0350*/  ISETP.NE.U32.AND P0, PT, R2, RZ, PT ;  /* 0x000000ff0200720c */ /* 0x000fc80003f05070 */
[----:B------:R-:W-:-:S13]  /*0360*/  ISETP.NE.AND.EX P0, PT, R3, RZ, PT, P0 ;  /* 0x000000ff0300720c */ /* 0x000fda0003f05300 */
[----:B-12-4-:R-:W-:Y:S05]  /*0370*/  @!P0 BRA `(.L_x_1472) ;  /* 0x0000000000108947 */ /* 0x016fea0003800000 */
[----:B------:R-:W2:Y:S02]  /*0380*/  @P1 LDG.E R3, desc[UR6][R8.64+0x4] ;  /* 0x0000040608031981 */ /* 0x000ea4000c1e1900 */
[----:B--2--5:R-:W-:-:S06]  /*0390*/  @P1 IADD3 R12, R3, -R6, RZ ;  /* 0x80000006030c1210 */ /* 0x024fcc0007ffe0ff */
[----:B------:R2:W5:Y:S01]  /*03a0*/  @!P1 LDG.E R12, desc[UR6][R8.64] ;  /* 0x00000006080c9981 */ /* 0x000562000c1e1900 */
[----:B------:R-:W-:Y:S05]  /*03b0*/  BRA `(.L_x_1473) ;  /* 0x0000000000047947 */ /* 0x000fea0003800000 */
.L_x_1472:
[----:B------:R-:W1:Y:S02]  /*03c0*/  LDC R12, c[0x0][0x2c8] ;  /* 0x0000b200ff0c7b82 */ /* 0x000e640000000800 */
.L_x_1473:
[----:B------:R-:W4:Y:S02]  /*03d0*/  LDC.64 R2, c[0x0][0x308] ;  /* 0x0000c200ff027b82 */ /* 0x000f240000000a00 */
[----:B----4-:R-:W-:-:S04]  /*03e0*/  ISETP.NE.U32.AND P3, PT, R2, RZ, PT ;  /* 0x000000ff0200720c */ /* 0x010fc80003f65070 */
[----:B------:R-:W-:-:S13]  /*03f0*/  ISETP.NE.AND.EX P3, PT, R3, RZ, PT, P3 ;  /* 0x000000ff0300720c */ /* 0x000fda0003f65330 */
[----:B------:R-:W4:Y:S02]  /*0400*/  @P3 LDC.64 R2, c[0x0][0x308] ;  /* 0x0000c200ff023b82 */ /* 0x000f240000000a00 */
[----:B----4-:R-:W-:-:S05]  /*0410*/  @P3 IMAD.WIDE R2, R203, 0x4, R2 ;  /* 0x00000004cb023825 */ /* 0x010fca00078e0202 */
[----:B------:R4:W5:Y:S01]  /*0420*/  @P3 LDG.E R14, desc[UR6][R2.64] ;  /* 0x00000006020e3981 */ /* 0x000962000c1e1900 */
[----:B------:R-:W-:-:S05]  /*0430*/  IMAD.SHL.U32 R141, R27, 0x40, RZ ;  /* 0x000000401b8d7824 */ /* 0x000fca00078e00ff */
[----:B---3--:R-:W-:-:S13]  /*0440*/  ISETP.GT.AND P0, PT, R202, R141, PT ;  /* 0x0000008dca00720c */ /* 0x008fda0003f04270 */
[----:B------:R-:W-:Y:S05]  /*0450*/  @!P0 EXIT ;  /* 0x000000000000894d */ /* 0x000fea0003800000 */
[----:B------:R-:W2:Y:S01]  /*0460*/  LDC R7, c[0x0][0x10] ;  /* 0x00000400ff077b82 */ /* 0x000ea20000000800 */
[--C-:B-1---5:R-:W-:Y:S02]  /*0470*/  IMAD.IADD R83, R12, 0x1, -R11.reuse ;  /* 0x000000010c537824 */ /* 0x122fe400078e0a0b */
[----:B------:R-:W-:-:S05]  /*0480*/  @P3 IMAD.IADD R61, R14, 0x1, -R11 ;  /* 0x000000010e3d3824 */ /* 0x000fca00078e0a0b */
[----:B----4-:R-:W1:Y:S01]  /*0490*/  LDC R3, c[0x0][0x2c8] ;  /* 0x0000b200ff037b82 */ /* 0x010e620000000800 */
[-C--:B--2---:R-:W-:Y:S02]  /*04a0*/  IABS R9, R7.reuse ;  /* 0x0000000700097213 */ /* 0x084fe40000000000 */
[----:B------:R-:W-:Y:S02]  /*04b0*/  IABS R13, R7 ;  /* 0x00000007000d7213 */ /* 0x000fe40000000000 */
[----:B------:R-:W2:Y:S03]  /*04c0*/  I2F.RP R4, R9 ;  /* 0x0000000900047306 */ /* 0x000ea60000209400 */
[----:B------:R-:W-:Y:S02]  /*04d0*/  IMAD.MOV R13, RZ, RZ, -R13 ;  /* 0x000000ffff0d7224 */ /* 0x000fe400078e0a0d */
[----:B-1----:R-:W-:-:S05]  /*04e0*/  VIADD R3, R3, 0x3f ;  /* 0x0000003f03037836 */ /* 0x002fca0000000000 */
[----:B------:R-:W-:-:S04]  /*04f0*/  SHF.R.S32.HI R16, RZ, 0x1f, R3 ;  /* 0x0000001fff107819 */ /* 0x000fc80000011403 */
[----:B------:R-:W-:Y:S01]  /*0500*/  LEA.HI R16, R16, R3, RZ, 0x6 ;  /* 0x0000000310107211 */ /* 0x000fe200078f30ff */
[----:B--2---:R-:W1:Y:S03]  /*0510*/  MUFU.RCP R18, R4 ;  /* 0x0000000400127308 */ /* 0x004e660000001000 */
[----:B------:R-:W-:-:S05]  /*0520*/  LEA.HI.SX32 R16, R16, R7, 0x1a ;  /* 0x0000000710107211 */ /* 0x000fca00078fd2ff */
[----:B------:R-:W-:Y:S02]  /*0530*/  VIADD R16, R16, 0xffffffff ;  /* 0xffffffff10107836 */ /* 0x000fe40000000000 */
[----:B-1----:R-:W-:-:S03]  /*0540*/  VIADD R18, R18, 0xffffffe ;  /* 0x0ffffffe12127836 */ /* 0x002fc60000000000 */
[----:B------:R-:W-:Y:S02]  /*0550*/  IABS R4, R16 ;  /* 0x0000001000047213 */ /* 0x000fe40000000000 */
[----:B------:R-:W-:Y:S01]  /*0560*/  LOP3.LUT R16, R16, R7, RZ, 0x3c, !PT ;  /* 0x0000000710107212 */ /* 0x000fe200078e3cff */
[----:B------:R-:W1:Y:S03]  /*0570*/  F2I.FTZ.U32.TRUNC.NTZ R19, R18 ;  /* 0x0000001200137305 */ /* 0x000e66000021f000 */
[----:B------:R-:W-:Y:S01]  /*0580*/  ISETP.GE.AND P0, PT, R16, RZ, PT ;  /* 0x000000ff1000720c */ /* 0x000fe20003f06270 */
[----:B-1----:R-:W-:Y:S02]  /*0590*/  IMAD.MOV R2, RZ, RZ, -R19 ;  /* 0x000000ffff027224 */ /* 0x002fe400078e0a13 */
[----:B------:R-:W-:Y:S02]  /*05a0*/  IMAD.MOV.U32 R18, RZ, RZ, RZ ;  /* 0x000000ffff127224 */ /* 0x000fe400078e00ff */
[----:B------:R-:W-:-:S04]  /*05b0*/  IMAD R3, R2, R9, RZ ;  /* 0x0000000902037224 */ /* 0x000fc800078e02ff */
[----:B------:R-:W-:-:S06]  /*05c0*/  IMAD.HI.U32 R3, R19, R3, R18 ;  /* 0x0000000313037227 */ /* 0x000fcc00078e0012 */
[----:B------:R-:W-:Y:S02]  /*05d0*/  IMAD.HI.U32 R8, R3, R4, RZ ;  /* 0x0000000403087227 */ /* 0x000fe400078e00ff */
[----:B------:R-:W1:Y:S02]  /*05e0*/  @!P3 LDC.64 R2, c[0x0][0x318] ;  /* 0x0000c600ff02bb82 */ /* 0x000e640000000a00 */
[----:B------:R-:W-:-:S05]  /*05f0*/  IMAD R18, R8, R13, R4 ;  /* 0x0000000d08127224 */ /* 0x000fca00078e0204 */
[----:B------:R-:W-:Y:S01]  /*0600*/  ISETP.GT.U32.AND P1, PT, R9, R18, PT ;  /* 0x000000120900720c */ /* 0x000fe20003f24070 */
[----:B------:R-:W2:-:S12]  /*0610*/  @!P3 LDC R4, c[0x0][0x2cc] ;  /* 0x0000b300ff04bb82 */ /* 0x000e980000000800 */
[----:B------:R-:W-:Y:S02]  /*0620*/  @!P1 IMAD.IADD R18, R18, 0x1, -R9 ;  /* 0x0000000112129824 */ /* 0x000fe400078e0a09 */
[----:B------:R-:W-:Y:S01]  /*0630*/  @!P1 VIADD R8, R8, 0x1 ;  /* 0x0000000108089836 */ /* 0x000fe20000000000 */
[----:B------:R-:W-:Y:S02]  /*0640*/  ISETP.NE.AND P1, PT, R7, RZ, PT ;  /* 0x000000ff0700720c */ /* 0x000fe40003f25270 */
[----:B-1----:R-:W-:Y:S02]  /*0650*/  @!P3 ISETP.NE.U32.AND P2, PT, R2, RZ, PT ;  /* 0x000000ff0200b20c */ /* 0x002fe40003f45070 */
[----:B------:R-:W-:Y:S02]  /*0660*/  ISETP.GE.U32.AND P4, PT, R18, R9, PT ;  /* 0x000000091200720c */ /* 0x000fe40003f86070 */
[----:B------:R-:W-:-:S04]  /*0670*/  @!P3 ISETP.NE.AND.EX P2, PT, R3, RZ, PT, P2 ;  /* 0x000000ff0300b20c */ /* 0x000fc80003f45320 */
[----:B--2---:R-:W-:-:S05]  /*0680*/  @!P3 SEL R4, R4, RZ, P2 ;  /* 0x000000ff0404b207 */ /* 0x004fca0001000000 */
[----:B------:R-:W-:Y:S02]  /*0690*/  @!P3 IMAD.IADD R61, R83, 0x1, R4 ;  /* 0x00000001533db824 */ /* 0x000fe400078e0204 */
[----:B------:R-:W-:Y:S02]  /*06a0*/  @P4 VIADD R8, R8, 0x1 ;  /* 0x0000000108084836 */ /* 0x000fe40000000000 */
[----:B------:R-:W-:Y:S02]  /*06b0*/  VIADD R3, R61, 0x3f ;  /* 0x0000003f3d037836 */ /* 0x000fe40000000000 */
[----:B------:R-:W-:Y:S01]  /*06c0*/  @!P0 IMAD.MOV R8, RZ, RZ, -R8 ;  /* 0x000000ffff088224 */ /* 0x000fe200078e0a08 */
[----:B------:R-:W-:Y:S02]  /*06d0*/  @!P1 LOP3.LUT R8, RZ, R7, RZ, 0x33, !PT ;  /* 0x00000007ff089212 */ /* 0x000fe400078e33ff */
[----:B------:R-:W-:-:S03]  /*06e0*/  SHF.R.S32.HI R2, RZ, 0x1f, R3 ;  /* 0x0000001fff027819 */ /* 0x000fc60000011403 */
[----:B------:R-:W-:Y:S01]  /*06f0*/  IMAD R197, R8, R0, RZ ;  /* 0x0000000008c57224 */ /* 0x000fe200078e02ff */
[----:B------:R-:W-:-:S04]  /*0700*/  LEA.HI R2, R2, R3, RZ, 0x6 ;  /* 0x0000000302027211 */ /* 0x000fc800078f30ff */
[----:B------:R-:W-:-:S04]  /*0710*/  SHF.R.S32.HI R134, RZ, 0x6, R2 ;  /* 0x00000006ff867819 */ /* 0x000fc80000011402 */
[----:B------:R-:W-:-:S04]  /*0720*/  VIADDMNMX R134, R197, R8, R134, PT ;  /* 0x00000008c5867246 */ /* 0x000fc80003800186 */
[----:B------:R-:W-:-:S13]  /*0730*/  ISETP.GE.AND P0, PT, R197, R134, PT ;  /* 0x00000086c500720c */ /* 0x000fda0003f06270 */
[----:B------:R-:W-:Y:S05]  /*0740*/  @!P0 BRA `(.L_x_1474) ;  /* 0x0000000800588947 */ /* 0x000fea0003800000 */
[----:B------:R-:W1:Y:S01]  /*0750*/  LDC.64 R2, c[0x0][0x2c0] ;  /* 0x0000b000ff027b82 */ /* 0x000e620000000a00 */
[----:B------:R-:W-:Y:S01]  /*0760*/  SHF.R.S32.HI R7, RZ, 0x1f, R60 ;  /* 0x0000001fff077819 */ /* 0x000fe2000001143c */
[----:B------:R-:W-:Y:S01]  /*0770*/  IMAD.IADD R202, R202, 0x1, -R141 ;  /* 0x00000001caca7824 */ /* 0x000fe200078e0a8d */
[----:B------:R-:W-:Y:S01]  /*0780*/  ULDC UR4, c[0x0][0x2dc] ;  /* 0x0000b70000047ab9 */ /* 0x000fe20000000800 */
[----:B------:R-:W-:Y:S01]  /*0790*/  BSSY B0, `(.L_x_1475) ;  /* 0x0000028000007945 */ /* 0x000fe20003800000 */
        /* <DEDUP_REMOVED lines=8> */
[----:B------:R-:W-:Y:S01]  /*0820*/  IMAD R0, R0, R3, R141 ;  /* 0x0000000300007224 */ /* 0x000fe200078e028d */
[CC--:B------:R-:W-:Y:S01]  /*0830*/  ISETP.GE.AND P2, PT, R5.reuse, R202.reuse, PT ;  /* 0x000000ca0500720c */ /* 0x0c0fe20003f46270 */
[C---:B------:R-:W-:Y:S01]  /*0840*/  VIADD R19, R5.reuse, 0x8 ;  /* 0x0000000805137836 */ /* 0x040fe20000000000 */
[--C-:B------:R-:W-:Y:S01]  /*0850*/  SHF.R.S32.HI R3, RZ, 0x1f, R2.reuse ;  /* 0x0000001fff037819 */ /* 0x100fe20000011402 */
[----:B------:R-:W-:Y:S01]  /*0860*/  IMAD R7, R0, UR4, RZ ;  /* 0x0000000400077c24 */ /* 0x000fe2000f8e02ff */
[----:B------:R-:W-:Y:S01]  /*0870*/  ULDC.64 UR4, c[0x0][0x288] ;  /* 0x0000a20000047ab9 */ /* 0x000fe20000000a00 */
[----:B------:R-:W-:Y:S01]  /*0880*/  VIADD R17, R5, 0x10 ;  /* 0x0000001005117836 */ /* 0x000fe20000000000 */
[----:B------:R-:W-:Y:S01]  /*0890*/  ISETP.GE.AND P4, PT, R19, R202, PT ;  /* 0x000000ca1300720c */ /* 0x000fe20003f86270 */
[----:B------:R-:W-:-:S03]  /*08a0*/  IMAD.WIDE R8, R5, 0xc0, R2 ;  /* 0x000000c005087825 */ /* 0x000fc600078e0202 */
[----:B------:R-:W-:Y:S01]  /*08b0*/  ISETP.GE.AND P3, PT, R17, R202, PT ;  /* 0x000000ca1100720c */ /* 0x000fe20003f66270 */
[----:B------:R-:W-:Y:S01]  /*08c0*/  VIADD R15, R5, 0x18 ;  /* 0x00000018050f7836 */ /* 0x000fe20000000000 */
[----:B------:R-:W-:Y:S01]  /*08d0*/  IADD3 R4, P0, R7, R8, RZ ;  /* 0x0000000807047210 */ /* 0x000fe20007f1e0ff */
[C---:B------:R-:W-:Y:S02]  /*08e0*/  VIADD R13, R5.reuse, 0x20 ;  /* 0x00000020050d7836 */ /* 0x040fe40000000000 */
[----:B------:R-:W-:Y:S01]  /*08f0*/  VIADD R11, R5, 0x28 ;  /* 0x00000028050b7836 */ /* 0x000fe20000000000 */
[----:B------:R-:W-:Y:S01]  /*0900*/  LEA.HI.X.SX32 R7, R7, R9, 0x1, P0 ;  /* 0x0000000907077211 */ /* 0x000fe200000f0eff */
[----:B------:R-:W-:Y:S01]  /*0910*/  VIADD R9, R5, 0x30 ;  /* 0x0000003005097836 */ /* 0x000fe20000000000 */
[----:B------:R-:W-:Y:S01]  /*0920*/  LEA R20, P0, R4, UR4, 0x2 ;  /* 0x0000000404147c11 */ /* 0x000fe2000f8010ff */
[C---:B------:R-:W-:Y:S01]  /*0930*/  VIADD R8, R2.reuse, 0x40 ;  /* 0x0000004002087836 */ /* 0x040fe20000000000 */
[----:B------:R-:W-:Y:S01]  /*0940*/  ISETP.GE.AND P5, PT, R15, R202, PT ;  /* 0x000000ca0f00720c */ /* 0x000fe20003fa6270 */
[----:B------:R-:W-:Y:S01]  /*0950*/  VIADD R6, R2, 0x80 ;  /* 0x0000008002067836 */ /* 0x000fe20000000000 */
[----:B------:R-:W-:-:S02]  /*0960*/  LEA.HI.X R21, R4, UR5, R7, 0x2, P0 ;  /* 0x0000000504157c11 */ /* 0x000fc400080f1407 */
        /* <DEDUP_REMOVED lines=10> */
.L_x_1476:
[----:B------:R-:W-:Y:S05]  /*0a10*/  BSYNC B0 ;  /* 0x0000000000007941 */ /* 0x000fea0003800000 */
.L_x_1475:
        /* <DEDUP_REMOVED lines=11> */
.L_x_1478:
[----:B------:R-:W-:Y:S05]  /*0ad0*/  BSYNC B0 ;  /* 0x0000000000007941 */ /* 0x000fea0003800000 */
.L_x_1477:
        /* <DEDUP_REMOVED lines=10> */
.L_x_1480:
[----:B------:R-:W-:Y:S05]  /*0b80*/  BSYNC B0 ;  /* 0x0000000000007941 */ /* 0x000fea0003800000 */
.L_x_1479:
        /* <DEDUP_REMOVED lines=10> */
.L_x_1482:
[----:B------:R-:W-:Y:S05]  /*0c30*/  BSYNC B0 ;  /* 0x0000000000007941 */ /* 0x000fea0003800000 */
.L_x_1481:
        /* <DEDUP_REMOVED lines=11> */
.L_x_1484:
[----:B------:R-:W-:Y:S05]  /*0cf0*/  BSYNC B0 ;  /* 0x0000000000007941 */ /* 0x000fea0003800000 */
.L_x_1483:
        /* <DEDUP_REMOVED lines=9> */
.L_x_1486:
[----:B------:R-:W-:Y:S05]  /*0d90*/  BSYNC B0 ;  /* 0x0000000000007941 */ /* 0x000fea0003800000 */
.L_x_1485:
        /* <DEDUP_REMOVED lines=9> */
.L_x_1488:
[----:B------:R-:W-:Y:S05]  /*0e30*/  BSYNC B0 ;  /* 0x0000000000007941 */ /* 0x000fea0003800000 */
.L_x_1487:
        /* <DEDUP_REMOVED lines=9> */
.L_x_1490:
[----:B------:R-:W-:Y:S05]  /*0ed0*/  BSYNC B0 ;  /* 0x0000000000007941 */ /* 0x000fea0003800000 */
.L_x_1489:
        /* <DEDUP_REMOVED lines=29> */
.L_x_1474:
[----:B------:R-:W1:Y:S01]  /*10b0*/  LDC.64 R2, c[0x0][0x368] ;  /* 0x0000da00ff027b82 */ /* 0x000e620000000a00 */
[----:B------:R-:W-:Y:S01]  /*10c0*/  IMAD.MOV.U32 R0, RZ, RZ, R203 ;  /* 0x000000ffff007224 */ /* 0x000fe200078e00cb */
        /* <DEDUP_REMOVED lines=9> */
[----:B------:R-:W-:Y:S02]  /*1160*/  ISETP.NE.AND.EX P0, PT, RZ, UR5, PT, P0 ;  /* 0x00000005ff007c0c */ /* 0x000fe4000bf05300 */
[----:B------:R-:W-:-:S11]  /*1170*/  SHF.R.S32.HI R13, RZ, 0x1f, R203 ;  /* 0x0000001fff0d7819 */ /* 0x000fd600000114cb */
        /* <DEDUP_REMOVED lines=11> */
.L_x_1491:
        /* <DEDUP_REMOVED lines=13> */
[----:B-----5:R-:W-:Y:S01]  /*1300*/  IMAD R0, R3, R2, RZ ;  /* 0x0000000203007224 */ /* 0x020fe200078e02ff */
        /* <DEDUP_REMOVED lines=16> */
[----:B------:R-:W4:Y:S01]  /*1410*/  LDG.E R0, desc[UR6][R16.64] ;  /* 0x0000000610007981 */ /* 0x000f22000c1e1900 */
[----:B--2---:R-:W-:-:S04]  /*1420*/  IABS R2, R9 ;  /* 0x0000000900027213 */ /* 0x004fc80000000000 */
        /* <DEDUP_REMOVED lines=8> */
[----:B------:R-:W-:-:S04]  /*14b0*/  IMAD.HI.U32 R15, R15, R4, R14 ;  /* 0x000000040f0f7227 */ /* 0x000fc800078e000e */
[----:B------:R-:W-:-:S04]  /*14c0*/  IMAD.MOV.U32 R4, RZ, RZ, R3 ;  /* 0x000000ffff047224 */ /* 0x000fc800078e0003 */
[----:B------:R-:W-:-:S05]  /*14d0*/  IMAD.HI.U32 R8, R15, R4, RZ ;  /* 0x000000040f087227 */ /* 0x000fca00078e00ff */
[----:B------:R-:W-:-:S05]  /*14e0*/  IADD3 R3, -R8, RZ, RZ ;  /* 0x000000ff08037210 */ /* 0x000fca0007ffe1ff */
[----:B------:R-:W-:Y:S02]  /*14f0*/  IMAD R3, R2, R3, R4 ;  /* 0x0000000302037224 */ /* 0x000fe400078e0204 */
[----:B------:R-:W-:-:S03]  /*1500*/  IMAD.MOV R4, RZ, RZ, -R11 ;  /* 0x000000ffff047224 */ /* 0x000fc600078e0a0b */
[----:B------:R-:W-:Y:S01]  /*1510*/  ISETP.GT.U32.AND P1, PT, R2, R3, PT ;  /* 0x000000030200720c */ /* 0x000fe20003f24070 */
[----:B------:R-:W-:-:S05]  /*1520*/  IMAD R21, R6, R4, R7 ;  /* 0x0000000406157224 */ /* 0x000fca00078e0207 */
[----:B------:R-:W-:-:S07]  /*1530*/  SHF.R.S32.HI R19, RZ, 0x1f, R21 ;  /* 0x0000001fff137819 */ /* 0x000fce0000011415 */
[----:B------:R-:W-:Y:S01]  /*1540*/  @!P1 IMAD.IADD R3, R3, 0x1, -R2 ;  /* 0x0000000103039824 */ /* 0x000fe200078e0a02 */
[----:B------:R-:W-:Y:S02]  /*1550*/  @!P1 IADD3 R8, R8, 0x1, RZ ;  /* 0x0000000108089810 */ /* 0x000fe40007ffe0ff */
[----:B------:R-:W-:Y:S02]  /*1560*/  ISETP.NE.AND P1, PT, R9, RZ, PT ;  /* 0x000000ff0900720c */ /* 0x000fe40003f25270 */
[----:B------:R-:W-:Y:S02]  /*1570*/  ISETP.GE.U32.AND P2, PT, R3, R2, PT ;  /* 0x000000020300720c */ /* 0x000fe40003f46070 */
[----:B------:R-:W-:-:S04]  /*1580*/  LOP3.LUT R2, R152, R9, RZ, 0x3c, !PT ;  /* 0x0000000998027212 */ /* 0x000fc800078e3cff */
[----:B------:R-:W-:Y:S02]  /*1590*/  ISETP.GE.AND P0, PT, R2, RZ, PT ;  /* 0x000000ff0200720c */ /* 0x000fe40003f06270 */
[----:B------:R-:W1:Y:S05]  /*15a0*/  LDC.64 R2, c[0x0][0x238] ;  /* 0x00008e00ff027b82 */ /* 0x000e6a0000000a00 */
[----:B------:R-:W-:-:S06]  /*15b0*/  @P2 IADD3 R8, R8, 0x1, RZ ;  /* 0x0000000108082810 */ /* 0x000fcc0007ffe0ff */
[----:B------:R-:W-:Y:S01]  /*15c0*/  @!P0 IMAD.MOV R8, RZ, RZ, -R8 ;  /* 0x000000ffff088224 */ /* 0x000fe200078e0a08 */
        /* <DEDUP_REMOVED lines=9> */
[----:B------:R-:W-:Y:S01]  /*1660*/  IMAD R11, R9, UR4, RZ ;  /* 0x00000004090b7c24 */ /* 0x000fe2000f8e02ff */
[----:B------:R-:W-:Y:S01]  /*1670*/  IADD3 R15, R15, R4, RZ ;  /* 0x000000040f0f7210 */ /* 0x000fe20007ffe0ff */
[----:B---3--:R-:W-:-:S02]  /*1680*/  IMAD R4, R19, R160, RZ ;  /* 0x000000a013047224 */ /* 0x008fc400078e02ff */
[----:B------:R-:W-:-:S04]  /*1690*/  IMAD.WIDE.U32 R16, R0, R2, RZ ;  /* 0x0000000200107225 */ /* 0x000fc800078e00ff */
[C---:B------:R-:W-:Y:S02]  /*16a0*/  IMAD R4, R21.reuse, R161, R4 ;  /* 0x000000a115047224 */ /* 0x040fe400078e0204 */
[----:B------:R-:W-:-:S04]  /*16b0*/  IMAD.WIDE.U32 R14, R21, R160, R14 ;  /* 0x000000a0150e7225 */ /* 0x000fc800078e000e */
[C---:B------:R-:W-:Y:S01]  /*16c0*/  IMAD R11, R8.reuse, UR5, R11 ;  /* 0x00000005080b7c24 */ /* 0x040fe2000f8e020b */
[----:B------:R-:W-:Y:S01]  /*16d0*/  IADD3 R15, R15, R4, RZ ;  /* 0x000000040f0f7210 */ /* 0x000fe20007ffe0ff */
[----:B------:R-:W-:Y:S02]  /*16e0*/  IMAD.IADD R25, R17, 0x1, R3 ;  /* 0x0000000111197824 */ /* 0x000fe400078e0203 */
[----:B------:R-:W-:-:S05]  /*16f0*/  IMAD.WIDE.U32 R14, R8, UR4, R14 ;  /* 0x00000004080e7c25 */ /* 0x000fca000f8e000e */
[----:B------:R-:W-:Y:S02]  /*1700*/  IADD3 R17, R15, R11, RZ ;  /* 0x0000000b0f117210 */ /* 0x000fe40007ffe0ff */
[----:B------:R-:W-:Y:S01]  /*1710*/  MOV R6, R14 ;  /* 0x0000000e00067202 */ /* 0x000fe20000000f00 */
[----:B------:R-:W-:Y:S06]  /*1720*/  BRA `(.L_x_1493) ;  /* 0x0000000400407947 */ /* 0x000fec0003800000 */
.L_x_1492:
[----:B------:R-:W1:Y:S01]  /*1730*/  LDC R15, c[0x0][0x278] ;  /* 0x00009e00ff0f7b82 */ /* 0x000e620000000800 */
[----:B------:R-:W-:-:S13]  /*1740*/  ISETP.NE.AND P4, PT, R6, -0x1, PT ;  /* 0xffffffff0600780c */ /* 0x000fda0003f85270 */
[----:B------:R-:W2:Y:S01]  /*1750*/  @P4 LDC.64 R160, c[0x0][0x248] ;  /* 0x00009200ffa04b82 */ /* 0x000ea20000000a00 */
[----:B------:R-:W-:Y:S01]  /*1760*/  @P4 IMAD.IADD R16, R11, 0x1, R6 ;  /* 0x000000010b104824 */ /* 0x000fe200078e0206 */
[-C--:B-1----:R-:W-:Y:S02]  /*1770*/  IABS R3, R15.reuse ;  /* 0x0000000f00037213 */ /* 0x082fe40000000000 */
[----:B------:R-:W-:Y:S02]  /*1780*/  LOP3.LUT R7, R152, R15, RZ, 0x3c, !PT ;  /* 0x0000000f98077212 */ /* 0x000fe400078e3cff */
[----:B------:R-:W1:Y:S02]  /*1790*/  I2F.RP R5, R3 ;  /* 0x0000000300057306 */ /* 0x000e640000209400 */
[----:B------:R-:W-:Y:S02]  /*17a0*/  ISETP.GE.AND P1, PT, R7, RZ, PT ;  /* 0x000000ff0700720c */ /* 0x000fe40003f26270 */
[----:B------:R-:W-:-:S04]  /*17b0*/  LEA R7, R134, 0xffffffc0, 0x6 ;  /* 0xffffffc086077811 */ /* 0x000fc800078e30ff */
[----:B------:R-:W-:Y:S01]  /*17c0*/  SHF.R.S32.HI R19, RZ, 0x1f, R7 ;  /* 0x0000001fff137819 */ /* 0x000fe20000011407 */
[----:B-1----:R-:W1:Y:S02]  /*17d0*/  MUFU.RCP R8, R5 ;  /* 0x0000000500087308 */ /* 0x002e640000001000 */
[----:B-1----:R-:W-:-:S06]  /*17e0*/  VIADD R8, R8, 0xffffffe ;  /* 0x0ffffffe08087836 */ /* 0x002fcc0000000000 */
[----:B------:R-:W1:Y:S02]  /*17f0*/  F2I.FTZ.U32.TRUNC.NTZ R9, R8 ;  /* 0x0000000800097305 */ /* 0x000e64000021f000 */
[----:B-1----:R-:W-:Y:S01]  /*1800*/  IMAD.MOV R2, RZ, RZ, -R9 ;  /* 0x000000ffff027224 */ /* 0x002fe200078e0a09 */
[----:B------:R-:W-:-:S03]  /*1810*/  MOV R8, RZ ;  /* 0x000000ff00087202 */ /* 0x000fc60000000f00 */
[----:B------:R-:W-:Y:S01]  /*1820*/  IMAD R4, R2, R3, RZ ;  /* 0x0000000302047224 */ /* 0x000fe200078e02ff */
[----:B------:R-:W-:-:S03]  /*1830*/  IABS R2, R152 ;  /* 0x0000009800027213 */ /* 0x000fc60000000000 */
[----:B------:R-:W-:-:S04]  /*1840*/  IMAD.HI.U32 R9, R9, R4, R8 ;  /* 0x0000000409097227 */ /* 0x000fc800078e0008 */
[----:B------:R-:W-:-:S04]  /*1850*/  IMAD.MOV.U32 R4, RZ, RZ, R2 ;  /* 0x000000ffff047224 */ /* 0x000fc800078e0002 */
        /* <DEDUP_REMOVED lines=30> */
.L_x_1494:
[----:B------:R-:W-:Y:S01]  /*1a40*/  @!P0 LOP3.LUT R12, RZ, R15, RZ, 0x33, !PT ;  /* 0x0000000fff0c8212 */ /* 0x000fe200078e33ff */
[----:B------:R-:W-:Y:S01]  /*1a50*/  IMAD R8, R19, R160, RZ ;  /* 0x000000a013087224 */ /* 0x000fe200078e02ff */
[----:B------:R-:W-:Y:S02]  /*1a60*/  MOV R15, R9 ;  /* 0x00000009000f7202 */ /* 0x000fe40000000f00 */
[----:B------:R-:W-:Y:S01]  /*1a70*/  SHF.R.S32.HI R9, RZ, 0x1f, R12 ;  /* 0x0000001fff097819 */ /* 0x000fe2000001140c */
[-C--:B------:R-:W-:Y:S01]  /*1a80*/  IMAD R8, R161, R7.reuse, R8 ;  /* 0x00000007a1087224 */ /* 0x080fe200078e0208 */
[----:B------:R-:W-:Y:S01]  /*1a90*/  @P4 IADD3 R6, R11, R6, RZ ;  /* 0x000000060b064210 */ /* 0x000fe20007ffe0ff */
[-C--:B------:R-:W-:Y:S01]  /*1aa0*/  IMAD.WIDE.U32 R14, R160, R7.reuse, R14 ;  /* 0x00000007a00e7225 */ /* 0x080fe200078e000e */
[----:B------:R-:W-:-:S03]  /*1ab0*/  MOV R21, R7 ;  /* 0x0000000700157202 */ /* 0x000fc60000000f00 */
[----:B-1----:R-:W-:Y:S01]  /*1ac0*/  @P4 IMAD.WIDE.U32 R16, R6, R4, RZ ;  /* 0x0000000406104225 */ /* 0x002fe200078e00ff */
[----:B------:R-:W-:-:S03]  /*1ad0*/  IADD3 R15, R15, R8, RZ ;  /* 0x000000080f0f7210 */ /* 0x000fc60007ffe0ff */
[-C--:B--2---:R-:W-:Y:S02]  /*1ae0*/  IMAD R8, R9, R2.reuse, RZ ;  /* 0x0000000209087224 */ /* 0x084fe400078e02ff */
[----:B------:R-:W-:-:S04]  /*1af0*/  IMAD.WIDE.U32 R14, R12, R2, R14 ;  /* 0x000000020c0e7225 */ /* 0x000fc800078e000e */
[----:B------:R-:W-:Y:S01]  /*1b00*/  IMAD R3, R12, R3, R8 ;  /* 0x000000030c037224 */ /* 0x000fe200078e0208 */
[----:B------:R-:W-:Y:S01]  /*1b10*/  MOV R8, R12 ;  /* 0x0000000c00087202 */ /* 0x000fe20000000f00 */
[----:B------:R-:W-:Y:S01]  /*1b20*/  @P4 IMAD R25, R6, R5, R17 ;  /* 0x0000000506194224 */ /* 0x000fe200078e0211 */
[----:B------:R-:W-:Y:S02]  /*1b30*/  MOV R6, R14 ;  /* 0x0000000e00067202 */ /* 0x000fe40000000f00 */
        /* <DEDUP_REMOVED lines=15> */
.L_x_1493:
[----:B-----5:R1:W5:Y:S01]  /*1c30*/  @P5 LDG.E R0, desc[UR6][R156.64] ;  /* 0x000000069c005981 */ /* 0x020362000c1e1900 */
[----:B------:R-:W-:Y:S01]  /*1c40*/  SHF.R.S32.HI R23, RZ, 0x1f, R60 ;  /* 0x0000001fff177819 */ /* 0x000fe2000001143c */
[----:B------:R-:W2:Y:S01]  /*1c50*/  LDC.64 R2, c[0x0][0x240] ;  /* 0x00009000ff027b82 */ /* 0x000ea20000000a00 */
[----:B------:R-:W-:Y:S01]  /*1c60*/  ISETP.NE.AND P2, PT, R10, -0x1, PT ;  /* 0xffffffff0a00780c */ /* 0x000fe20003f45270 */
[----:B------:R-:W-:Y:S01]  /*1c70*/  ULDC UR18, c[0x0][0x2d0] ;  /* 0x0000b40000127ab9 */ /* 0x000fe20000000800 */
[CC--:B------:R-:W-:Y:S01]  /*1c80*/  LEA.HI R150, R23.reuse, R60.reuse, RZ, 0x3 ;  /* 0x0000003c17967211 */ /* 0x0c0fe200078f18ff */
[----:B------:R-:W-:Y:S01]  /*1c90*/  ULDC.64 UR4, c[0x0][0x268] ;  /* 0x00009a0000047ab9 */ /* 0x000fe20000000a00 */
[----:B------:R-:W-:Y:S01]  /*1ca0*/  LEA.HI R12, R23, R60, RZ, 0x4 ;  /* 0x0000003c170c7211 */ /* 0x000fe200078f20ff */
[----:B------:R-:W-:Y:S01]  /*1cb0*/  IMAD R29, R9, UR4, RZ ;  /* 0x00000004091d7c24 */ /* 0x000fe2000f8e02ff */
[----:B------:R-:W-:Y:S01]  /*1cc0*/  LOP3.LUT R15, R150, 0xfffffff8, RZ, 0xc0, !PT ;  /* 0xfffffff8960f7812 */ /* 0x000fe200078ec0ff */
[----:B------:R-:W3:Y:S01]  /*1cd0*/  LDC.64 R158, c[0x0][0x250] ;  /* 0x00009400ff9e7b82 */ /* 0x000ee20000000a00 */
[----:B------:R-:W-:Y:S01]  /*1ce0*/  SHF.R.S32.HI R150, RZ, 0x3, R150 ;  /* 0x00000003ff967819 */ /* 0x000fe20000011496 */
[----:B------:R-:W-:Y:S01]  /*1cf0*/  IMAD.MOV.U32 R47, RZ, RZ, 0x10 ;  /* 0x00000010ff2f7424 */ /* 0x000fe200078e00ff */
[----:B------:R-:W-:Y:S01]  /*1d00*/  SHF.R.S32.HI R63, RZ, 0x4, R12 ;  /* 0x00000004ff3f7819 */ /* 0x000fe2000001140c */
[----:B------:R-:W-:Y:S01]  /*1d10*/  IMAD.IADD R62, R60, 0x1, -R15 ;  /* 0x000000013c3e7824 */ /* 0x000fe200078e0a0f */
[----:B------:R-:W-:Y:S01]  /*1d20*/  LOP3.LUT R11, R12, 0xfffffff0, RZ, 0xc0, !PT ;  /* 0xfffffff00c0b7812 */ /* 0x000fe200078ec0ff */
[----:B------:R-:W-:Y:S01]  /*1d30*/  IMAD.SHL.U32 R139, R150, 0x40, RZ ;  /* 0x00000040968b7824 */ /* 0x000fe200078e00ff */
[----:B------:R-:W-:Y:S01]  /*1d40*/  LEA.HI R12, R12, R63, RZ, 0x1 ;  /* 0x0000003f0c0c7211 */ /* 0x000fe200078f08ff */
[----:B------:R-:W4:Y:S01]  /*1d50*/  @!P2 LDC.64 R4, c[0x0][0x228] ;  /* 0x00008a00ff04ab82 */ /* 0x000f220000000a00 */
[----:B------:R-:W-:Y:S01]  /*1d60*/  IMAD.SHL.U32 R14, R62, 0x8, RZ ;  /* 0x000000083e0e7824 */ /* 0x000fe200078e00ff */
[--C-:B------:R-:W-:Y:S01]  /*1d70*/  SHF.R.S32.HI R151, RZ, 0x1f, R150.reuse ;  /* 0x0000001fff977819 */ /* 0x100fe20000011496 */
[----:B------:R-:W-:Y:S01]  /*1d80*/  IMAD.IADD R18, R60, 0x1, -R11 ;  /* 0x000000013c127824 */ /* 0x000fe200078e0a0b */
[----:B------:R-:W-:Y:S01]  /*1d90*/  LOP3.LUT R139, R139, 0x1c0, RZ, 0xc0, !PT ;  /* 0x000001c08b8b7812 */ /* 0x000fe200078ec0ff */
[----:B------:R-:W-:Y:S01]  /*1da0*/  VIADD R11, R14, 0x40 ;  /* 0x000000400e0b7836 */ /* 0x000fe20000000000 */
[----:B------:R-:W-:Y:S01]  /*1db0*/  LOP3.LUT R12, R12, 0xfffffffe, RZ, 0xc0, !PT ;  /* 0xfffffffe0c0c7812 */ /* 0x000fe200078ec0ff */
[----:B------:R-:W-:Y:S01]  /*1dc0*/  IMAD.WIDE R26, R27, 0x40, R150 ;  /* 0x000000401b1a7825 */ /* 0x000fe200078e0296 */
[----:B------:R-:W-:Y:S01]  /*1dd0*/  SHF.R.S32.HI R15, RZ, 0x1f, R18 ;  /* 0x0000001fff0f7819 */ /* 0x000fe20000011412 */
[----:B------:R-:W1:Y:S01]  /*1de0*/  LDC R137, c[0x0][0x2e0] ;  /* 0x0000b800ff897b82 */ /* 0x000e620000000800 */
[----:B------:R-:W-:Y:S01]  /*1df0*/  LOP3.LUT R20, R139, 0x38, R14, 0xf8, !PT ;  /* 0x000000388b147812 */ /* 0x000fe200078ef80e */
[----:B------:R-:W-:Y:S01]  /*1e00*/  IMAD.IADD R63, R63, 0x1, -R12 ;  /* 0x000000013f3f7824 */ /* 0x000fe200078e0a0c */
[----:B------:R-:W-:Y:S01]  /*1e10*/  SHF.R.U32.HI R139, RZ, 0x3, R139 ;  /* 0x00000003ff8b7819 */ /* 0x000fe2000001168b */
[----:B------:R-:W-:Y:S01]  /*1e20*/  IMAD R145, R151, R160, RZ ;  /* 0x000000a097917224 */ /* 0x000fe200078e02ff */
[----:B------:R-:W-:Y:S01]  /*1e30*/  LEA.HI R12, R15, R18, RZ, 0x3 ;  /* 0x000000120f0c7211 */ /* 0x000fe200078f18ff */
[----:B------:R-:W-:Y:S01]  /*1e40*/  IMAD.MOV.U32 R45, RZ, RZ, 0x20 ;  /* 0x00000020ff2d7424 */ /* 0x000fe200078e00ff */
[----:B------:R-:W-:Y:S01]  /*1e50*/  ISETP.GE.AND P0, PT, R11, UR18, PT ;  /* 0x000000120b007c0c */ /* 0x000fe2000bf06270 */
[----:B------:R-:W-:Y:S01]  /*1e60*/  IMAD R145, R150, R161, R145 ;  /* 0x000000a196917224 */ /* 0x000fe200078e0291 */
[----:B------:R-:W-:Y:S01]  /*1e70*/  LOP3.LUT R139, R20, R139, RZ, 0x3c, !PT ;  /* 0x0000008b148b7212 */ /* 0x000fe200078e3cff */
[----:B------:R-:W-:Y:S01]  /*1e80*/  IMAD.SHL.U32 R199, R160, 0x10, RZ ;  /* 0x00000010a0c77824 */ /* 0x000fe200078e00ff */
[----:B------:R-:W-:Y:S01]  /*1e90*/  LEA.HI R20, R23, R60, RZ, 0x6 ;  /* 0x0000003c17147211 */ /* 0x000fe200078f30ff */
[----:B--2---:R-:W-:Y:S01]  /*1ea0*/  @P2 IMAD.WIDE.U32 R22, R10, R2, RZ ;  /* 0x000000020a162225 */ /* 0x004fe200078e00ff */
[----:B------:R-:W-:-:S02]  /*1eb0*/  LOP3.LUT R15, R12, 0xfffffff8, RZ, 0xc0, !PT ;  /* 0xfffffff80c0f7812 */ /* 0x000fc400078ec0ff */
[----:B------:R-:W-:Y:S01]  /*1ec0*/  SEL R138, RZ, 0xffffffff, P0 ;  /* 0xffffffffff8a7807 */ /* 0x000fe20000000000 */
[----:B------:R-:W-:Y:S01]  /*1ed0*/  IMAD.SHL.U32 R20, R20, 0x8, RZ ;  /* 0x0000000814147824 */ /* 0x000fe200078e00ff */
[----:B------:R-:W-:Y:S01]  /*1ee0*/  ISETP.GE.AND P1, PT, R14, UR18, PT ;  /* 0x000000120e007c0c */ /* 0x000fe2000bf26270 */
[----:B------:R-:W-:Y:S01]  /*1ef0*/  IMAD.IADD R18, R18, 0x1, -R15 ;  /* 0x0000000112127824 */ /* 0x000fe200078e0a0f */
[----:B------:R-:W-:Y:S01]  /*1f00*/  IADD3 R24, P0, R14, R16, RZ ;  /* 0x000000100e187210 */ /* 0x000fe20007f1e0ff */
[----:B------:R-:W-:Y:S01]  /*1f10*/  IMAD.SHL.U32 R138, R138, 0x2, RZ ;  /* 0x000000028a8a7824 */ /* 0x000fe200078e00ff */
[----:B------:R-:W-:Y:S01]  /*1f20*/  SEL R15, RZ, 0x1, P1 ;  /* 0x00000001ff0f7807 */ /* 0x000fe20000800000 */
[-C--:B----4-:R-:W-:Y:S01]  /*1f30*/  @!P2 IMAD.WIDE.U32 R30, R203, R4.reuse, RZ ;  /* 0x00000004cb1ea225 */ /* 0x090fe200078e00ff */
[----:B------:R-:W-:Y:S02]  /*1f40*/  LOP3.LUT R139, R139, 0xfffffe00, R20, 0xf8, !PT ;  /* 0xfffffe008b8b7812 */ /* 0x000fe400078ef814 */
[----:B------:R-:W-:Y:S01]  /*1f50*/  LOP3.LUT R138, R138, 0x2, R15, 0xe2, !PT ;  /* 0x000000028a8a7812 */ /* 0x000fe200078ee20f */
[----:B------:R-:W-:Y:S01]  /*1f60*/  @!P2 IMAD R20, R13, R4, RZ ;  /* 0x000000040d14a224 */ /* 0x000fe200078e02ff */
[----:B------:R-:W-:Y:S01]  /*1f70*/  SHF.R.S32.HI R15, RZ, 0x1f, R14 ;  /* 0x0000001fff0f7819 */ /* 0x000fe2000001140e */
[----:B------:R-:W-:Y:S01]  /*1f80*/  @!P2 IMAD.MOV.U32 R22, RZ, RZ, R30 ;  /* 0x000000ffff16a224 */ /* 0x000fe200078e001e */
[----:B------:R-:W-:Y:S01]  /*1f90*/  LOP3.LUT P4, RZ, R18, 0x4, RZ, 0xc0, !PT ;  /* 0x0000000412ff7812 */ /* 0x000fe2000788c0ff */
[----:B------:R-:W-:Y:S01]  /*1fa0*/  @!P2 IMAD R5, R203, R5, R20 ;  /* 0x00000005cb05a224 */ /* 0x000fe200078e0214 */
[----:B-1----:R-:W-:Y:S01]  /*1fb0*/  LEA.HI R137, R137, R137, RZ, 0x1 ;  /* 0x0000008989897211 */ /* 0x002fe200078f08ff */
[----:B------:R-:W-:Y:S01]  /*1fc0*/  IMAD.X R25, R15, 0x1, R25, P0 ;  /* 0x000000010f197824 */ /* 0x000fe200000e0619 */
[----:B------:R-:W-:Y:S01]  /*1fd0*/  IADD3 R22, P0, R14, R22, RZ ;  /* 0x000000160e167210 */ /* 0x000fe20007f1e0ff */
[----:B------:R-:W-:Y:S01]  /*1fe0*/  @P2 IMAD R23, R10, R3, R23 ;  /* 0x000000030a172224 */ /* 0x000fe200078e0217 */
[----:B------:R-:W-:Y:S01]  /*1ff0*/  SHF.L.U64.HI R198, R160, 0x4, R161 ;  /* 0x00000004a0c67819 */ /* 0x000fe200000102a1 */
[----:B------:R-:W-:Y:S01]  /*2000*/  @!P2 IMAD.IADD R23, R31, 0x1, R5 ;  /* 0x000000011f17a824 */ /* 0x000fe200078e0205 */
[----:B------:R-:W-:Y:S01]  /*2010*/  LOP3.LUT P2, RZ, R18, 0x2, RZ, 0xc0, !PT ;  /* 0x0000000212ff7812 */ /* 0x000fe2000784c0ff */
[-C--:B------:R-:W-:Y:S01]  /*2020*/  IMAD R10, R27, R2.reuse, RZ ;  /* 0x000000021b0a7224 */ /* 0x080fe200078e02ff */
[----:B---3--:R-:W-:Y:S01]  /*2030*/  SHF.L.U64.HI R200, R158, 0x4, R159 ;  /* 0x000000049ec87819 */ /* 0x008fe2000001029f */
[----:B------:R-:W-:Y:S01]  /*2040*/  IMAD.X R23, R15, 0x1, R23, P0 ;  /* 0x000000010f177824 */ /* 0x000fe200000e0617 */
[----:B------:R-:W-:Y:S01]  /*2050*/  IADD3 R146, P0, R150, R21, RZ ;  /* 0x0000001596927210 */ /* 0x000fe20007f1e0ff */
[C---:B------:R-:W-:Y:S01]  /*2060*/  IMAD R3, R26.reuse, R3, R10 ;  /* 0x000000031a037224 */ /* 0x040fe200078e020a */
[----:B------:R-:W-:Y:S01]  /*2070*/  SHF.R.S32.HI R135, RZ, 0x1, R137 ;  /* 0x00000001ff877819 */ /* 0x000fe20000011489 */
[----:B------:R-:W-:Y:S01]  /*2080*/  IMAD.WIDE.U32 R26, R26, R2, R22 ;  /* 0x000000021a1a7225 */ /* 0x000fe200078e0016 */
[----:B------:R-:W-:-:S02]  /*2090*/  SHF.R.S32.HI R2, RZ, 0x1f, R152 ;  /* 0x0000001fff027819 */ /* 0x000fc40000011498 */
[----:B------:R-:W-:Y:S01]  /*20a0*/  SEL R47, R47, 0xfffffff0, !P2 ;  /* 0xfffffff02f2f7807 */ /* 0x000fe20005000000 */
[C---:B------:R-:W-:Y:S01]  /*20b0*/  IMAD R4, R8.reuse, UR5, R29 ;  /* 0x0000000508047c24 */ /* 0x040fe2000f8e021d */
[----:B------:R-:W-:Y:S01]  /*20c0*/  SEL R45, R45, 0xffffffe0, !P4 ;  /* 0xffffffe02d2d7807 */ /* 0x000fe20006000000 */
[----:B------:R-:W-:Y:S01]  /*20d0*/  IMAD.WIDE.U32 R28, R8, UR4, R24 ;  /* 0x00000004081c7c25 */ /* 0x000fe2000f8e0018 */
[----:B------:R-:W-:-:S03]  /*20e0*/  ULDC.64 UR4, c[0x0][0x258] ;  /* 0x0000960000047ab9 */ /* 0x000fc60000000a00 */
[----:B------:R-:W-:Y:S01]  /*20f0*/  IMAD R155, R2, UR4, RZ ;  /* 0x00000004029b7c24 */ /* 0x000fe2000f8e02ff */
[----:B------:R-:W-:Y:S01]  /*2100*/  SHF.R.S32.HI R2, RZ, 0x1f, R83 ;  /* 0x0000001fff027819 */ /* 0x000fe20000011453 */
[----:B------:R-:W-:Y:S01]  /*2110*/  IMAD.X R19, R151, 0x1, R19, P0 ;  /* 0x0000000197137824 */ /* 0x000fe200000e0613 */
[----:B------:R-:W-:Y:S01]  /*2120*/  IADD3 R142, P0, R14, R6, RZ ;  /* 0x000000060e8e7210 */ /* 0x000fe20007f1e0ff */
[----:B------:R-:W-:Y:S01]  /*2130*/  IMAD.SHL.U32 R46, R18, 0x40, RZ ;  /* 0x00000040122e7824 */ /* 0x000fe200078e00ff */
[----:B------:R-:W-:Y:S01]  /*2140*/  LEA.HI R2, R2, R83, RZ, 0x6 ;  /* 0x0000005302027211 */ /* 0x000fe200078f30ff */
[----:B------:R-:W-:Y:S02]  /*2150*/  IMAD.SHL.U32 R25, R63, 0x8, RZ ;  /* 0x000000083f197824 */ /* 0x000fe400078e00ff */
[----:B------:R-:W-:Y:S01]  /*2160*/  IMAD.X R143, R15, 0x1, R17, P0 ;  /* 0x000000010f8f7824 */ /* 0x000fe200000e0611 */
[----:B------:R-:W-:Y:S01]  /*2170*/  SHF.R.S32.HI R2, RZ, 0x6, R2 ;  /* 0x00000006ff027819 */ /* 0x000fe20000011402 */
[----:B------:R-:W-:Y:S01]  /*2180*/  VIADD R10, R14, 0x80 ;  /* 0x000000800e0a7836 */ /* 0x000fe20000000000 */
[----:B------:R-:W-:Y:S01]  /*2190*/  LOP3.LUT R46, R46, 0x1c0, RZ, 0xc0, !PT ;  /* 0x000001c02e2e7812 */ /* 0x000fe200078ec0ff */
[----:B------:R-:W-:Y:S01]  /*21a0*/  IMAD.IADD R5, R29, 0x1, R4 ;  /* 0x000000011d057824 */ /* 0x000fe200078e0204 */
[----:B------:R-:W-:Y:S01]  /*21b0*/  VIMNMX R81, R197, R2, !PT ;  /* 0x00000002c5517248 */ /* 0x000fe20007fe0100 */
[----:B------:R-:W-:Y:S01]  /*21c0*/  IMAD R19, R19, R158, RZ ;  /* 0x0000009e13137224 */ /* 0x000fe200078e02ff */
[----:B------:R-:W-:Y:S01]  /*21d0*/  LOP3.LUT R25, R46, 0x8, R25, 0xf8, !PT ;  /* 0x000000082e197812 */ /* 0x000fe200078ef819 */
[----:B------:R-:W-:Y:S01]  /*21e0*/  IMAD.MOV.U32 R4, RZ, RZ, R28 ;  /* 0x000000ffff047224 */ /* 0x000fe200078e001c */
[----:B------:R-:W-:Y:S01]  /*21f0*/  ISETP.GT.AND P0, PT, R134, R81, PT ;  /* 0x000000518600720c */ /* 0x000fe20003f04270 */
[----:B------:R-:W-:Y:S01]  /*2200*/  IMAD.IADD R27, R27, 0x1, R3 ;  /* 0x000000011b1b7824 */ /* 0x000fe200078e0203 */
[----:B------:R-:W-:Y:S01]  /*2210*/  SHF.R.U32.HI R46, RZ, 0x3, R46 ;  /* 0x00000003ff2e7819 */ /* 0x000fe2000001162e */
[----:B------:R-:W-:Y:S01]  /*2220*/  IMAD.SHL.U32 R23, R12, 0x40, RZ ;  /* 0x000000400c177824 */ /* 0x000fe200078e00ff */
[----:B------:R-:W-:Y:S01]  /*2230*/  ISETP.GE.AND P1, PT, R10, UR18, PT ;  /* 0x000000120a007c0c */ /* 0x000fe2000bf26270 */
[----:B------:R-:W-:Y:S01]  /*2240*/  IMAD R155, R152, UR5, R155 ;  /* 0x00000005989b7c24 */ /* 0x000fe2000f8e029b */
[----:B------:R-:W-:Y:S01]  /*2250*/  LOP3.LUT R46, R25, R46, RZ, 0x3c, !PT ;  /* 0x0000002e192e7212 */ /* 0x000fe200078e3cff */
[----:B------:R-:W-:Y:S01]  /*2260*/  IMAD R149, R146, R159, R19 ;  /* 0x0000009f92957224 */ /* 0x000fe200078e0213 */
[----:B------:R-:W-:Y:S01]  /*2270*/  SEL R21, RZ, 0x4, P1 ;  /* 0x00000004ff157807 */ /* 0x000fe20000800000 */
[----:B------:R-:W-:Y:S01]  /*2280*/  IMAD.WIDE.U32 R152, R152, UR4, R26 ;  /* 0x0000000498987c25 */ /* 0x000fe2000f8e001a */
[----:B------:R-:W-:-:S02]  /*2290*/  LOP3.LUT R46, R46, 0xfffffe00, R23, 0xf8, !PT ;  /* 0xfffffe002e2e7812 */ /* 0x000fc400078ef817 */
[----:B------:R-:W-:Y:S01]  /*22a0*/  LOP3.LUT R138, R138, R21, RZ, 0xfc, !PT ;  /* 0x000000158a8a7212 */ /* 0x000fe200078efcff */
[----:B------:R-:W-:-:S04]  /*22b0*/  IMAD.WIDE.U32 R146, R146, R158, R4 ;  /* 0x0000009e92927225 */ /* 0x000fc800078e0004 */
[----:B------:R-:W-:-:S04]  /*22c0*/  IMAD.WIDE.U32 R142, R150, R160, R142 ;  /* 0x000000a0968e7225 */ /* 0x000fc800078e008e */
[----:B------:R-:W-:Y:S02]  /*22d0*/  IMAD.SHL.U32 R201, R158, 0x10, RZ ;  /* 0x000000109ec97824 */ /* 0x000fe400078e00ff */
[----:B------:R-:W-:Y:S02]  /*22e0*/  IMAD.SHL.U32 R136, R62, 0x4, RZ ;  /* 0x000000043e887824 */ /* 0x000fe400078e00ff */
[----:B------:R-:W-:Y:S02]  /*22f0*/  IMAD.IADD R145, R143, 0x1, R145 ;  /* 0x000000018f917824 */ /* 0x000fe400078e0291 */
[----:B------:R-:W-:Y:S02]  /*2300*/  IMAD.IADD R155, R153, 0x1, R155 ;  /* 0x00000001999b7824 */ /* 0x000fe400078e029b */
[----:B------:R-:W-:Y:S02]  /*2310*/  IMAD.IADD R149, R147, 0x1, R149 ;  /* 0x0000000193957824 */ /* 0x000fe400078e0295 */
[----:B------:R-:W-:Y:S01]  /*2320*/  @!P5 IMAD.MOV.U32 R0, RZ, RZ, RZ ;  /* 0x000000ffff00d224 */ /* 0x000fe200078e00ff */
[----:B------:R-:W-:Y:S06]  /*2330*/  @!P0 BRA `(.L_x_1495) ;  /* 0x0000009400288947 */ /* 0x000fec0003800000 */
[----:B------:R-:W1:Y:S01]  /*2340*/  LDC.64 R2, c[0x0][0x338] ;  /* 0x0000ce00ff027b82 */ /* 0x000e620000000a00 */
[----:B------:R-:W-:Y:S01]  /*2350*/  ULDC.64 UR4, c[0x0][0x330] ;  /* 0x0000cc0000047ab9 */ /* 0x000fe20000000a00 */
[--C-:B-----5:R-:W-:Y:S01]  /*2360*/  IMAD.IADD R0, R0, 0x1, R7.reuse ;  /* 0x0000000100007824 */ /* 0x120fe200078e0207 */
[----:B------:R-:W-:Y:S01]  /*2370*/  SHF.R.S32.HI R5, RZ, 0x1f, R7 ;  /* 0x0000001fff057819 */ /* 0x000fe20000011407 */
[----:B------:R-:W-:Y:S01]  /*2380*/  IMAD R20, R13, UR4, RZ ;  /* 0x000000040d147c24 */ /* 0x000fe2000f8e02ff */
[----:B------:R-:W-:Y:S01]  /*2390*/  IADD3 R7, P1, P0, R7, R150, -R83 ;  /* 0x0000009607077210 */ /* 0x000fe2000783e853 */
[C---:B------:R-:W-:Y:S01]  /*23a0*/  IMAD.WIDE.U32 R16, R203.reuse, UR4, R14 ;  /* 0x00000004cb107c25 */ /* 0x040fe2000f8e000e */
[----:B------:R-:W-:Y:S01]  /*23b0*/  SHF.R.S32.HI R4, RZ, 0x1f, R83 ;  /* 0x0000001fff047819 */ /* 0x000fe20000011453 */
[----:B------:R-:W-:Y:S01]  /*23c0*/  ULDC.64 UR14, c[0x0][0x340] ;  /* 0x0000d000000e7ab9 */ /* 0x000fe20000000a00 */
[----:B------:R-:W-:Y:S01]  /*23d0*/  ULDC.64 UR10, c[0x0][0x350] ;  /* 0x0000d400000a7ab9 */ /* 0x000fe20000000a00 */
[----:B------:R-:W-:Y:S01]  /*23e0*/  IMAD R20, R203, UR5, R20 ;  /* 0x00000005cb147c24 */ /* 0x000fe2000f8e0214 */
[----:B------:R-:W-:Y:S01]  /*23f0*/  ULDC.64 UR4, c[0x0][0x328] ;  /* 0x0000ca0000047ab9 */ /* 0x000fe20000000a00 */
[----:B------:R-:W-:Y:S01]  /*2400*/  IADD3.X R5, R5, R151, ~R4, P1, P0 ;  /* 0x0000009705057210 */ /* 0x000fe20000fe0c04 */
[----:B------:R-:W-:Y:S01]  /*2410*/  IMAD R18, R13, UR4, RZ ;  /* 0x000000040d127c24 */ /* 0x000fe2000f8e02ff */
[----:B------:R-:W-:Y:S01]  /*2420*/  ULDC.64 UR12, c[0x0][0x218] ;  /* 0x00008600000c7ab9 */ /* 0x000fe20000000a00 */
[C---:B------:R-:W-:Y:S01]  /*2430*/  IMAD.WIDE.U32 R12, R203.reuse, UR4, R14 ;  /* 0x00000004cb0c7c25 */ /* 0x040fe2000f8e000e */
[----:B------:R-:W-:Y:S01]  /*2440*/  ULDC.64 UR16, c[0x0][0x220] ;  /* 0x0000880000107ab9 */ /* 0x000fe20000000a00 */
[----:B------:R-:W-:Y:S01]  /*2450*/  USHF.L.U64.HI UR19, UR14, 0x5, UR15 ;  /* 0x000000050e137899 */ /* 0x000fe2000801020f */
[----:B------:R-:W-:Y:S01]  /*2460*/  LOP3.LUT R129, R138, 0xffff, RZ, 0xc0, !PT ;  /* 0x0000ffff8a817812 */ /* 0x000fe200078ec0ff */
[----:B------:R-:W-:Y:S01]  /*2470*/  IMAD R18, R203, UR5, R18 ;  /* 0x00000005cb127c24 */ /* 0x000fe2000f8e0212 */
[----:B------:R-:W-:Y:S01]  /*2480*/  ULDC.64 UR4, c[0x0][0x348] ;  /* 0x0000d20000047ab9 */ /* 0x000fe20000000a00 */
[----:B------:R-:W-:Y:S01]  /*2490*/  IMAD.IADD R21, R17, 0x1, R20 ;  /* 0x0000000111157824 */ /* 0x000fe200078e0214 */
[----:B------:R-:W-:Y:S01]  /*24a0*/  USHF.L.U64.HI UR23, UR14, 0x4, UR15 ;  /* 0x000000040e177899 */ /* 0x000fe2000801020f */
[----:B------:R-:W-:Y:S01]  /*24b0*/  IMAD.MOV.U32 R20, RZ, RZ, R16 ;  /* 0x000000ffff147224 */ /* 0x000fe200078e0010 */
[----:B------:R-:W-:Y:S01]  /*24c0*/  IADD3 R19, R13, R18, RZ ;  /* 0x000000120d137210 */ /* 0x000fe20007ffe0ff */
[----:B------:R-:W-:Y:S01]  /*24d0*/  IMAD R13, R150, R135, R136 ;  /* 0x00000087960d7224 */ /* 0x000fe200078e0288 */
[----:B-1----:R-:W-:Y:S01]  /*24e0*/  SHF.L.U64.HI R84, R2, 0x4, R3 ;  /* 0x0000000402547819 */ /* 0x002fe20000010203 */
[----:B------:R-:W-:Y:S01]  /*24f0*/  IMAD.MOV.U32 R18, RZ, RZ, R12 ;  /* 0x000000ffff127224 */ /* 0x000fe200078e000c */
[----:B------:R-:W-:Y:S01]  /*2500*/  USHF.L.U32 UR22, UR14, 0x5, URZ ;  /* 0x000000050e167899 */ /* 0x000fe2000800063f */
[C---:B------:R-:W-:Y:S01]  /*2510*/  IMAD R16, R5.reuse, R2, RZ ;  /* 0x0000000205107224 */ /* 0x040fe200078e02ff */
[----:B------:R-:W-:Y:S01]  /*2520*/  USHF.L.U32 UR24, UR14, 0x4, URZ ;  /* 0x000000040e187899 */ /* 0x000fe2000800063f */
[----:B------:R-:W-:Y:S01]  /*2530*/  IMAD R6, R5, UR14, RZ ;  /* 0x0000000e05067c24 */ /* 0x000fe2000f8e02ff */
[----:B------:R-:W-:Y:S01]  /*2540*/  UIMAD.WIDE.U32 UR20, UR14, 0x60, URZ ;  /* 0x000000600e1478a5 */ /* 0x000fe2000f8e003f */
[----:B------:R-:W-:Y:S01]  /*2550*/  IMAD R0, R135, R0, RZ ;  /* 0x0000000087007224 */ /* 0x000fe200078e02ff */
[C---:B------:R-:W-:Y:S01]  /*2560*/  LOP3.LUT R133, R129.reuse, 0x1, RZ, 0xc0, !PT ;  /* 0x0000000181857812 */ /* 0x040fe200078ec0ff */
[----:B------:R-:W-:Y:S01]  /*2570*/  IMAD.IADD R12, R136, 0x1, R13 ;  /* 0x00000001880c7824 */ /* 0x000fe200078e020d */
[----:B------:R-:W-:Y:S01]  /*2580*/  LOP3.LUT R131, R129, 0x2, RZ, 0xc0, !PT ;  /* 0x0000000281837812 */ /* 0x000fe200078ec0ff */
[C---:B------:R-:W-:Y:S01]  /*2590*/  IMAD R5, R7.reuse, R3, R16 ;  /* 0x0000000307057224 */ /* 0x040fe200078e0210 */
[----:B------:R-:W-:Y:S01]  /*25a0*/  SHF.R.S32.HI R127, RZ, 0x1f, R0 ;  /* 0x0000001fff7f7819 */ /* 0x000fe20000011400 */
[C---:B------:R-:W-:Y:S01]  /*25b0*/  IMAD.WIDE.U32 R18, R7.reuse, R2, R18 ;  /* 0x0000000207127225 */ /* 0x040fe200078e0012 */
[C---:B------:R-:W-:Y:S01]  /*25c0*/  IADD3 R4, P1, R0.reuse, R13, RZ ;  /* 0x0000000d00047210 */ /* 0x040fe20007f3e0ff */
[----:B------:R-:W-:Y:S01]  /*25d0*/  USHF.L.U64.HI UR23, UR24, 0x1, UR23 ;  /* 0x0000000118177899 */ /* 0x000fe20008010217 */
[----:B------:R-:W-:Y:S01]  /*25e0*/  IADD3 R0, P0, R0, R12, RZ ;  /* 0x0000000c00007210 */ /* 0x000fe20007f1e0ff */
[----:B------:R-:W-:Y:S01]  /*25f0*/  IMAD R6, R7, UR15, R6 ;  /* 0x0000000f07067c24 */ /* 0x000fe2000f8e0206 */
[----:B------:R-:W-:Y:S01]  /*2600*/  IADD3 R19, R19, R5, RZ ;  /* 0x0000000513137210 */ /* 0x000fe20007ffe0ff */
[----:B------:R-:W-:Y:S01]  /*2610*/  IMAD.WIDE.U32 R20, R7, UR14, R20 ;  /* 0x0000000e07147c25 */ /* 0x000fe2000f8e0014 */
[-C--:B------:R-:W-:Y:S01]  /*2620*/  LEA.HI.X.SX32 R7, R13, R127.reuse, 0x1, P1 ;  /* 0x0000007f0d077211 */ /* 0x080fe200008f0eff */
[----:B------:R-:W-:Y:S01]  /*2630*/  UIMAD UR15, UR15, 0x60, URZ ;  /* 0x000000600f0f78a4 */ /* 0x000fe2000f8e023f */
[----:B------:R-:W-:Y:S01]  /*2640*/  LEA.HI.X.SX32 R127, R12, R127, 0x1, P0 ;  /* 0x0000007f0c7f7211 */ /* 0x000fe200000f0eff */
[----:B------:R-:W-:Y:S01]  /*2650*/  IMAD.IADD R21, R21, 0x1, R6 ;  /* 0x0000000115157824 */ /* 0x000fe200078e0206 */
[----:B------:R-:W-:Y:S01]  /*2660*/  SHF.L.U64.HI R86, R2, 0x5, R3 ;  /* 0x0000000502567819 */ /* 0x000fe20000010203 */
[C---:B------:R-:W-:Y:S01]  /*2670*/  IMAD R121, R9.reuse, UR10, RZ ;  /* 0x0000000a09797c24 */ /* 0x040fe2000f8e02ff */
[----:B------:R-:W-:Y:S01]  /*2680*/  SHF.L.U64.HI R127, R0, 0x1, R127 ;  /* 0x00000001007f7819 */ /* 0x000fe2000001027f */
[----:B------:R-:W-:Y:S01]  /*2690*/  IMAD R123, R9, UR4, RZ ;  /* 0x00000004097b7c24 */ /* 0x000fe2000f8e02ff */
[----:B------:R-:W-:Y:S01]  /*26a0*/  IADD3 R130, R150, 0x20, RZ ;  /* 0x0000002096827810 */ /* 0x000fe20007ffe0ff */
[C---:B------:R-:W-:Y:S01]  /*26b0*/  IMAD R121, R8.reuse, UR11, R121 ;  /* 0x0000000b08797c24 */ /* 0x040fe2000f8e0279 */
[----:B------:R-:W-:Y:S01]  /*26c0*/  LOP3.LUT R129, R129, 0x4, RZ, 0xc0, !PT ;  /* 0x0000000481817812 */ /* 0x000fe200078ec0ff */
[----:B------:R-:W-:Y:S01]  /*26d0*/  IMAD.WIDE.U32 R12, R8, UR10, R20 ;  /* 0x0000000a080c7c25 */ /* 0x000fe2000f8e0014 */
[----:B------:R-:W-:Y:S01]  /*26e0*/  ULDC.64 UR10, c[0x0][0x320] ;  /* 0x0000c800000a7ab9 */ /* 0x000fe20000000a00 */
[----:B------:R-:W-:-:S02]  /*26f0*/  USHF.L.U64.HI UR19, UR22, 0x1, UR19 ;  /* 0x0000000116137899 */ /* 0x000fc40008010213 */
[----:B------:R-:W-:Y:S01]  /*2700*/  IMAD R123, R8, UR5, R123 ;  /* 0x00000005087b7c24 */ /* 0x000fe2000f8e027b */
[----:B------:R-:W-:Y:S01]  /*2710*/  LEA R120, P1, R12, UR10, 0x1 ;  /* 0x0000000a0c787c11 */ /* 0x000fe2000f8208ff */
[----:B------:R-:W-:Y:S01]  /*2720*/  IMAD.WIDE.U32 R8, R8, UR4, R18 ;  /* 0x0000000408087c25 */ /* 0x000fe2000f8e0012 */
[----:B------:R-:W-:Y:S01]  /*2730*/  ULDC.64 UR4, c[0x0][0x318] ;  /* 0x0000c60000047ab9 */ /* 0x000fe20000000a00 */
[----:B------:R-:W-:Y:S02]  /*2740*/  UIADD3 UR28, UR21, UR15, URZ ;  /* 0x0000000f151c7290 */ /* 0x000fe4000fffe03f */
[----:B------:R-:W-:Y:S01]  /*2750*/  IMAD.IADD R121, R13, 0x1, R121 ;  /* 0x000000010d797824 */ /* 0x000fe200078e0279 */
[----:B------:R-:W-:Y:S01]  /*2760*/  LEA R122, P0, R8, UR4, 0x1 ;  /* 0x00000004087a7c11 */ /* 0x000fe2000f8008ff */
[----:B------:R-:W-:Y:S01]  /*2770*/  IMAD.IADD R123, R9, 0x1, R123 ;  /* 0x00000001097b7824 */ /* 0x000fe200078e027b */
[----:B------:R-:W-:Y:S01]  /*2780*/  ULDC.U8 UR26, c[0x0][0x3c3] ;  /* 0x0000f0c0001a7ab9 */ /* 0x000fe20000000000 */
        /* <DEDUP_REMOVED lines=9> */
[----:B------:R-:W-:Y:S01]  /*2820*/  SHF.L.U64.HI R0, R4, 0x1, R7 ;  /* 0x0000000104007819 */ /* 0x000fe20000010207 */
[----:B------:R-:W-:Y:S01]  /*2830*/  IMAD.WIDE.U32 R22, R158, 0x20, RZ ;  /* 0x000000209e167825 */ /* 0x000fe200078e00ff */
[----:B------:R-:W-:Y:S01]  /*2840*/  SHF.L.U32 R4, R4, 0x1, RZ ;  /* 0x0000000104047819 */ /* 0x000fe200000006ff */
[----:B------:R-:W-:Y:S01]  /*2850*/  ULDC UR25, c[0x0][0x2e0] ;  /* 0x0000b80000197ab9 */ /* 0x000fe20000000800 */
[----:B------:R-:W-:Y:S01]  /*2860*/  LEA.HI.X R117, R142, UR13, R145, 0x1, P1 ;  /* 0x0000000d8e757c11 */ /* 0x000fe200088f0c91 */
[----:B------:R-:W-:Y:S01]  /*2870*/  VIADD R77, R82, 0x40 ;  /* 0x00000040524d7836 */ /* 0x000fe20000000000 */
[----:B------:R-:W-:Y:S01]  /*2880*/  LEA.HI.X R119, R146, UR17, R149, 0x1, P0 ;  /* 0x0000001192777c11 */ /* 0x000fe200080f0c95 */
[----:B------:R-:W-:Y:S01]  /*2890*/  VIADD R73, R82, 0x80 ;  /* 0x0000008052497836 */ /* 0x000fe20000000000 */
[C---:B------:R-:W-:Y:S01]  /*28a0*/  IADD3 R16, P1, R4.reuse, UR10, RZ ;  /* 0x0000000a04107c10 */ /* 0x040fe2000ff3e0ff */
[C---:B------:R-:W-:Y:S01]  /*28b0*/  IMAD.SHL.U32 R113, R159.reuse, 0x20, RZ ;  /* 0x000000209f717824 */ /* 0x040fe200078e00ff */
[----:B------:R-:W-:Y:S01]  /*28c0*/  IADD3 R48, P0, R4, UR4, RZ ;  /* 0x0000000404307c10 */ /* 0x000fe2000ff1e0ff */
[----:B------:R-:W-:Y:S01]  /*28d0*/  IMAD.IADD R71, R82, 0x1, R77 ;  /* 0x0000000152477824 */ /* 0x000fe200078e024d */
[----:B------:R-:W-:Y:S01]  /*28e0*/  IADD3.X R17, R0, UR11, RZ, P1, !PT ;  /* 0x0000000b00117c10 */ /* 0x000fe20008ffe4ff */
[----:B------:R-:W-:Y:S01]  /*28f0*/  IMAD.IADD R69, R82, 0x1, R73 ;  /* 0x0000000152457824 */ /* 0x000fe200078e0249 */
[----:B------:R-:W-:Y:S01]  /*2900*/  IADD3.X R49, R0, UR5, RZ, P0, !PT ;  /* 0x0000000500317c10 */ /* 0x000fe200087fe4ff */
[----:B------:R-:W-:Y:S01]  /*2910*/  IMAD R115, R159, 0x60, RZ ;  /* 0x000000609f737824 */ /* 0x000fe200078e02ff */
[----:B------:R-:W-:Y:S01]  /*2920*/  IADD3 R94, P1, R199, 0x40, RZ ;  /* 0x00000040c75e7810 */ /* 0x000fe20007f3e0ff */
[----:B------:R-:W-:Y:S01]  /*2930*/  IMAD.IADD R113, R23, 0x1, R113 ;  /* 0x0000000117717824 */ /* 0x000fe200078e0271 */
[----:B------:R-:W-:Y:S01]  /*2940*/  IADD3 R102, P0, R199, 0x80, RZ ;  /* 0x00000080c7667810 */ /* 0x000fe20007f1e0ff */
[----:B------:R-:W-:Y:S01]  /*2950*/  IMAD.SHL.U32 R5, R161, 0x20, RZ ;  /* 0x00000020a1057824 */ /* 0x000fe200078e00ff */
[----:B------:R-:W-:Y:S01]  /*2960*/  IADD3 R124, P4, R126, UR10, RZ ;  /* 0x0000000a7e7c7c10 */ /* 0x000fe2000ff9e0ff */
[--C-:B------:R-:W-:Y:S01]  /*2970*/  IMAD.X R93, RZ, RZ, R198.reuse, P1 ;  /* 0x000000ffff5d7224 */ /* 0x100fe200008e06c6 */
[C---:B------:R-:W-:Y:S01]  /*2980*/  IADD3 R96, P1, R199.reuse, R94, RZ ;  /* 0x0000005ec7607210 */ /* 0x040fe20007f3e0ff */
[----:B------:R-:W-:Y:S01]  /*2990*/  IMAD.X R101, RZ, RZ, R198, P0 ;  /* 0x000000ffff657224 */ /* 0x000fe200000e06c6 */
[----:B------:R-:W-:Y:S01]  /*29a0*/  IADD3 R104, P0, R199, R102, RZ ;  /* 0x00000066c7687210 */ /* 0x000fe20007f1e0ff */
[----:B------:R-:W-:Y:S01]  /*29b0*/  IMAD.WIDE.U32 R158, R158, 0x60, RZ ;  /* 0x000000609e9e7825 */ /* 0x000fe200078e00ff */
[----:B------:R-:W-:Y:S01]  /*29c0*/  IADD3 R126, P2, R126, UR4, RZ ;  /* 0x000000047e7e7c10 */ /* 0x000fe2000ff5e0ff */
[----:B------:R-:W-:Y:S01]  /*29d0*/  ULDC UR4, c[0x0][0x2e0] ;  /* 0x0000b80000047ab9 */ /* 0x000fe20000000800 */
[----:B------:R-:W-:Y:S01]  /*29e0*/  IADD3.X R125, R127, UR11, RZ, P4, !PT ;  /* 0x0000000b7f7d7c10 */ /* 0x000fe2000a7fe4ff */
[C---:B------:R-:W-:Y:S01]  /*29f0*/  IMAD.X R103, R198.reuse, 0x1, R101, P0 ;  /* 0x00000001c6677824 */ /* 0x040fe200000e0665 */
[----:B------:R-:W-:Y:S01]  /*2a00*/  IADD3.X R95, R198, R93, RZ, P1, !PT ;  /* 0x0000005dc65f7210 */ /* 0x000fe20000ffe4ff */
[----:B------:R-:W-:Y:S01]  /*2a10*/  IMAD.SHL.U32 R79, R135, 0x20, RZ ;  /* 0x00000020874f7824 */ /* 0x000fe200078e00ff */
[----:B------:R-:W-:Y:S01]  /*2a20*/  IADD3 R108, P1, R199, R96, RZ ;  /* 0x00000060c76c7210 */ /* 0x000fe20007f3e0ff */
[----:B------:R-:W-:Y:S01]  /*2a30*/  IMAD R75, R135, 0x30, RZ ;  /* 0x00000030874b7824 */ /* 0x000fe200078e02ff */
[----:B------:R-:W-:Y:S01]  /*2a40*/  IADD3 R90, P4, R85, 0x40, RZ ;  /* 0x00000040555a7810 */ /* 0x000fe20007f9e0ff */
[----:B------:R-:W-:Y:S01]  /*2a50*/  IMAD.IADD R67, R82, 0x1, R71 ;  /* 0x0000000152437824 */ /* 0x000fe200078e0247 */
[----:B------:R-:W-:Y:S01]  /*2a60*/  IADD3.X R127, R127, UR5, RZ, P2, !PT ;  /* 0x000000057f7f7c10 */ /* 0x000fe200097fe4ff */
[----:B------:R-:W-:Y:S01]  /*2a70*/  IMAD.X R107, R198, 0x1, R95, P1 ;  /* 0x00000001c66b7824 */ /* 0x000fe200008e065f */
[----:B------:R-:W-:Y:S01]  /*2a80*/  IADD3 R112, P0, R199, R104, RZ ;  /* 0x00000068c7707210 */ /* 0x000fe20007f1e0ff */
[--C-:B------:R-:W-:Y:S01]  /*2a90*/  IMAD.X R89, RZ, RZ, R84.reuse, P4 ;  /* 0x000000ffff597224 */ /* 0x100fe200020e0654 */
[----:B------:R-:W-:Y:S01]  /*2aa0*/  IADD3 R98, P2, R85, 0x80, RZ ;  /* 0x0000008055627810 */ /* 0x000fe20007f5e0ff */
[----:B------:R-:W-:Y:S01]  /*2ab0*/  IMAD.IADD R65, R82, 0x1, R69 ;  /* 0x0000000152417824 */ /* 0x000fe200078e0245 */
[----:B------:R-:W-:Y:S01]  /*2ac0*/  IADD3.X R111, R198, R103, RZ, P0, !PT ;  /* 0x00000067c66f7210 */ /* 0x000fe200007fe4ff */
[----:B------:R-:W-:Y:S01]  /*2ad0*/  IMAD.WIDE.U32 R160, R160, 0x20, RZ ;  /* 0x00000020a0a07825 */ /* 0x000fe200078e00ff */
[-C--:B------:R-:W-:Y:S01]  /*2ae0*/  IADD3 R92, P1, R90, R85.reuse, RZ ;  /* 0x000000555a5c7210 */ /* 0x080fe20007f3e0ff */
[----:B------:R-:W-:Y:S01]  /*2af0*/  ULDC UR5, c[0x0][0x2e0] ;  /* 0x0000b80000057ab9 */ /* 0x000fe20000000800 */
[-C--:B------:R-:W-:Y:S01]  /*2b00*/  IADD3 R100, P0, R98, R85.reuse, RZ ;  /* 0x0000005562647210 */ /* 0x080fe20007f1e0ff */
[--C-:B------:R-:W-:Y:S01]  /*2b10*/  IMAD.X R97, RZ, RZ, R84.reuse, P2 ;  /* 0x000000ffff617224 */ /* 0x100fe200010e0654 */
[-C--:B------:R-:W-:Y:S01]  /*2b20*/  IADD3 R106, P4, R92, R85.reuse, RZ ;  /* 0x000000555c6a7210 */ /* 0x080fe20007f9e0ff */
[----:B------:R-:W-:Y:S01]  /*2b30*/  IMAD.SHL.U32 R114, R22, 0x2, RZ ;  /* 0x0000000216727824 */ /* 0x000fe200078e00ff */
[----:B------:R-:W-:Y:S01]  /*2b40*/  IADD3 R110, P2, R100, R85, RZ ;  /* 0x00000055646e7210 */ /* 0x000fe20007f5e0ff */
[----:B------:R-:W-:Y:S01]  /*2b50*/  IMAD.X R99, R97, 0x1, R84, P0 ;  /* 0x0000000161637824 */ /* 0x000fe200000e0654 */
[----:B------:R-:W-:Y:S01]  /*2b60*/  IADD3.X R91, R89, R84, RZ, P1, !PT ;  /* 0x00000054595b7210 */ /* 0x000fe20000ffe4ff */
[----:B------:R-:W-:Y:S01]  /*2b70*/  IMAD.SHL.U32 R87, R2, 0x20, RZ ;  /* 0x0000002002577824 */ /* 0x000fe200078e00ff */
[----:B------:R-:W-:Y:S01]  /*2b80*/  SHF.L.U64.HI R113, R22, 0x1, R113 ;  /* 0x0000000116717819 */ /* 0x000fe20000010271 */
[C---:B------:R-:W-:Y:S01]  /*2b90*/  VIADD R132, R150.reuse, 0x10 ;  /* 0x0000001096847836 */ /* 0x040fe20000000000 */
[----:B------:R-:W-:Y:S01]  /*2ba0*/  IADD3 R115, R159, R115, RZ ;  /* 0x000000739f737210 */ /* 0x000fe20007ffe0ff */
[----:B------:R-:W-:Y:S01]  /*2bb0*/  VIADD R128, R150, 0x30 ;  /* 0x0000003096807836 */ /* 0x000fe20000000000 */
[----:B------:R-:W-:Y:S01]  /*2bc0*/  SHF.R.S32.HI R80, RZ, 0x1f, R82 ;  /* 0x0000001fff507819 */ /* 0x000fe20000011452 */
[----:B------:R-:W-:Y:S01]  /*2bd0*/  IMAD.MOV.U32 R9, RZ, RZ, R134 ;  /* 0x000000ffff097224 */ /* 0x000fe200078e0086 */
[----:B------:R-:W-:Y:S01]  /*2be0*/  SHF.R.S32.HI R78, RZ, 0x1f, R79 ;  /* 0x0000001fff4e7819 */ /* 0x000fe2000001144f */
[----:B------:R-:W-:Y:S01]  /*2bf0*/  IMAD.IADD R88, R161, 0x1, R5 ;  /* 0x00000001a1587824 */ /* 0x000fe200078e0205 */
[----:B------:R-:W-:Y:S01]  /*2c00*/  SHF.R.S32.HI R74, RZ, 0x1f, R75 ;  /* 0x0000001fff4a7819 */ /* 0x000fe2000001144b */
[--C-:B------:R-:W-:Y:S01]  /*2c10*/  IMAD.X R105, R91, 0x1, R84.reuse, P4 ;  /* 0x000000015b697824 */ /* 0x100fe200020e0654 */
[----:B------:R-:W-:Y:S01]  /*2c20*/  SHF.R.S32.HI R76, RZ, 0x1f, R77 ;  /* 0x0000001fff4c7819 */ /* 0x000fe2000001144d */
[----:B------:R-:W-:Y:S01]  /*2c30*/  IMAD.X R109, R99, 0x1, R84, P2 ;  /* 0x00000001636d7824 */ /* 0x000fe200010e0654 */
[----:B------:R-:W-:Y:S01]  /*2c40*/  SHF.R.S32.HI R72, RZ, 0x1f, R73 ;  /* 0x0000001fff487819 */ /* 0x000fe20000011449 */
[----:B------:R-:W-:Y:S01]  /*2c50*/  ULDC.64 UR10, c[0x0][0x248] ;  /* 0x00009200000a7ab9 */ /* 0x000fe20000000a00 */
[----:B------:R-:W-:Y:S01]  /*2c60*/  SHF.R.S32.HI R70, RZ, 0x1f, R71 ;  /* 0x0000001fff467819 */ /* 0x000fe20000011447 */
[----:B------:R-:W-:Y:S01]  /*2c70*/  ULDC.64 UR16, c[0x0][0x250] ;  /* 0x0000940000107ab9 */ /* 0x000fe20000000a00 */
[----:B------:R-:W-:Y:S01]  /*2c80*/  SHF.R.S32.HI R68, RZ, 0x1f, R69 ;  /* 0x0000001fff447819 */ /* 0x000fe20000011445 */
[----:B------:R-:W-:Y:S01]  /*2c90*/  USHF.L.U32 UR24, UR24, 0x1, URZ ;  /* 0x0000000118187899 */ /* 0x000fe2000800063f */
[----:B------:R-:W-:Y:S01]  /*2ca0*/  SHF.R.S32.HI R66, RZ, 0x1f, R67 ;  /* 0x0000001fff427819 */ /* 0x000fe20000011443 */
[----:B------:R-:W-:Y:S01]  /*2cb0*/  USHF.L.U32 UR22, UR22, 0x1, URZ ;  /* 0x0000000116167899 */ /* 0x000fe2000800063f */
[----:B------:R-:W-:Y:S01]  /*2cc0*/  SHF.R.S32.HI R64, RZ, 0x1f, R65 ;  /* 0x0000001fff407819 */ /* 0x000fe20000011441 */
[----:B------:R-:W-:Y:S01]  /*2cd0*/  ULDC.64 UR12, c[0x0][0x230] ;  /* 0x00008c00000c7ab9 */ /* 0x000fe20000000a00 */
[----:B------:R-:W-:-:S09]  /*2ce0*/  ULDC.64 UR14, c[0x0][0x238] ;  /* 0x00008e00000e7ab9 */ /* 0x000fd20000000a00 */
.L_x_1588:
        /* <DEDUP_REMOVED lines=21> */
.L_x_1497:
[----:B------:R-:W-:Y:S05]  /*2e40*/  BSYNC B0 ;  /* 0x0000000000007941 */ /* 0x000fea0003800000 */
.L_x_1496:
        /* <DEDUP_REMOVED lines=15> */
.L_x_1499:
[----:B------:R-:W-:Y:S05]  /*2f40*/  BSYNC B0 ;  /* 0x0000000000007941 */ /* 0x000fea0003800000 */
.L_x_1498:
        /* <DEDUP_REMOVED lines=18> */
.L_x_1501:
[----:B------:R-:W-:Y:S05]  /*3070*/  BSYNC B0 ;  /* 0x0000000000007941 */ /* 0x000fea0003800000 */
.L_x_1500:
        /* <DEDUP_REMOVED lines=17> */
.L_x_1503:
[----:B------:R-:W-:Y:S05]  /*3190*/  BSYNC B0 ;  /* 0x0000000000007941 */ /* 0x000fea0003800000 */
.L_x_1502:
        /* <DEDUP_REMOVED lines=15> */
[----:B-12---:R-:W2:Y:S11]  /*3290*/  LDG.E.128 R20, desc[UR6][R122.64] ;  /* 0x000000067a147981 */ /* 0x006eb6000c1e1d00 */
[----:B------:R-:W-:Y:S01]  /*32a0*/  @!UPT UIADD3 URZ, URZ, URZ, URZ ;  /* 0x0000003f3f3ff290 */ /* 0x000fe2000fffe03f */
        /* <DEDUP_REMOVED lines=47> */
.L_x_1509:
[----:B------:R-:W-:Y:S05]  /*35a0*/  BSYNC B0 ;  /* 0x0000000000007941 */ /* 0x000fea0003800000 */
.L_x_1508:
[----:B------:R-:W-:Y:S04]  /*35b0*/  BSSY B0, `(.L_x_1510) ;  /* 0x0000034000007945 */ /* 0x000fe80003800000 */
[----:B------:R-:W-:Y:S05]  /*35c0*/  @P2 BRA `(.L_x_1511) ;  /* 0x0000000000c82947 */ /* 0x000fea0003800000 */
[----:B------:R-:W-:Y:S01]  /*35d0*/  ISETP.GE.AND P0, PT, R11, UR4, PT ;  /* 0x000000040b007c0c */ /* 0x000fe2000bf06270 */
[----:B-123--:R-:W2:Y:S11]  /*35e0*/  LDG.E.128 R20, desc[UR6][R122.64+0x80] ;  /* 0x000080067a147981 */ /* 0x00eeb6000c1e1d00 */
        /* <DEDUP_REMOVED lines=48> */
.L_x_1511:
[----:B------:R-:W-:Y:S05]  /*38f0*/  BSYNC B0 ;  /* 0x0000000000007941 */ /* 0x000fea0003800000 */
.L_x_1510:
[----:B------:R-:W-:Y:S05]  /*3900*/  @P1 BRA `(.L_x_1507) ;  /* 0x0000000000c81947 */ /* 0x000fea0003800000 */
[----:B------:R-:W-:Y:S01]  /*3910*/  ISETP.GE.AND P0, PT, R10, UR4, PT ;  /* 0x000000040a007c0c */ /* 0x000fe2000bf06270 */
[----:B-1234-:R-:W2:Y:S11]  /*3920*/  LDG.E.128 R20, desc[UR6][R122.64+0x100] ;  /* 0x000100067a147981 */ /* 0x01eeb6000c1e1d00 */
        /* <DEDUP_REMOVED lines=48> */
.L_x_1507:
[----:B------:R-:W-:Y:S05]  /*3c30*/  BSYNC B1 ;  /* 0x0000000000017941 */ /* 0x000fea0003800000 */
.L_x_1506:
        /* <DEDUP_REMOVED lines=70> */
.L_x_1515:
[----:B------:R-:W-:Y:S05]  /*40a0*/  BSYNC B0 ;  /* 0x0000000000007941 */ /* 0x000fea0003800000 */
.L_x_1514:
[----:B------:R-:W-:Y:S04]  /*40b0*/  BSSY B0, `(.L_x_1516) ;  /* 0x0000037000007945 */ /* 0x000fe80003800000 */
[----:B------:R-:W-:Y:S05]  /*40c0*/  @P2 BRA `(.L_x_1517) ;  /* 0x0000000000d42947 */ /* 0x000fea0003800000 */
[C---:B------:R-:W-:Y:S02]  /*40d0*/  LEA R36, P2, R90.reuse, R122, 0x1 ;  /* 0x0000007a5a247211 */ /* 0x040fe400078408ff */
        /* <DEDUP_REMOVED lines=52> */
.L_x_1517:
[----:B------:R-:W-:Y:S05]  /*4420*/  BSYNC B0 ;  /* 0x0000000000007941 */ /* 0x000fea0003800000 */
.L_x_1516:
[----:B------:R-:W-:Y:S05]  /*4430*/  @P1 BRA `(.L_x_1513) ;  /* 0x0000000000d41947 */ /* 0x000fea0003800000 */
[----:B------:R-:W-:Y:S02]  /*4440*/  LEA R36, P1, R98, R122, 0x1 ;  /* 0x0000007a62247211 */ /* 0x000fe400078208ff */
        /* <DEDUP_REMOVED lines=52> */
.L_x_1513:
[----:B------:R-:W-:Y:S05]  /*4790*/  BSYNC B1 ;  /* 0x0000000000017941 */ /* 0x000fea0003800000 */
.L_x_1512:
        /* <DEDUP_REMOVED lines=70> */
.L_x_1521:
[----:B------:R-:W-:Y:S05]  /*4c00*/  BSYNC B0 ;  /* 0x0000000000007941 */ /* 0x000fea0003800000 */
.L_x_1520:
        /* <DEDUP_REMOVED lines=55> */
.L_x_1523:
[----:B------:R-:W-:Y:S05]  /*4f80*/  BSYNC B0 ;  /* 0x0000000000007941 */ /* 0x000fea0003800000 */
.L_x_1522:
        /* <DEDUP_REMOVED lines=54> */
.L_x_1519:
[----:B------:R-:W-:Y:S05]  /*52f0*/  BSYNC B1 ;  /* 0x0000000000017941 */ /* 0x000fea0003800000 */
.L_x_1518:
        /* <DEDUP_REMOVED lines=18> */
[----:B------:R-:W-:Y:S11]  /*5420*/  ISETP.GE.AND P0, PT, R14, UR4, PT ;  /* 0x000000040e007c0c */ /* 0x000ff6000bf06270 */
[----:B------:R-:W-:Y:S02]  /*5430*/  @!UPT UIADD3 URZ, URZ, URZ, URZ ;  /* 0x0000003f3f3ff290 */ /* 0x000fe4000fffe03f */
[----:B------:R-:W2:Y:S06]  /*5440*/  @!P0 LDG.E.64 R26, desc[UR6][R34.64] ;  /* 0x00000006221a8981 */ /* 0x000eac000c1e1b00 */
[----:B------:R-:W5:Y:S01]  /*5450*/  @!P0 LDG.E.64 R6, desc[UR6][R18.64] ;  /* 0x0000000612068981 */ /* 0x000f62000c1e1b00 */
[----:B-1----:R-:W-:Y:S04]  /*5460*/  IMAD.WIDE.U32 R38, R36, 0x60, R122 ;  /* 0x0000006024267825 */ /* 0x002fe800078e007a */
[----:B------:R-:W-:Y:S05]  /*5470*/  IMAD R37, R37, 0x60, RZ ;  /* 0x0000006025257824 */ /* 0x000fea00078e02ff */
[----:B------:R-:W-:Y:S02]  /*5480*/  IADD3 R39, R39, R37, RZ ;  /* 0x0000002527277210 */ /* 0x000fe40007ffe0ff */
[----:B------:R-:W1:Y:S03]  /*5490*/  LDC.64 R36, c[0x0][0x248] ;  /* 0x00009200ff247b82 */ /* 0x000e660000000a00 */
[----:B---34-:R-:W3:Y:S01]  /*54a0*/  LDG.E.128 R20, desc[UR6][R38.64] ;  /* 0x0000000626147981 */ /* 0x018ee2000c1e1d00 */
[----:B-1----:R-:W-:Y:S04]  /*54b0*/  IMAD.WIDE.U32 R50, R36, 0x60, R116 ;  /* 0x0000006024327825 */ /* 0x002fe800078e0074 */
[----:B------:R-:W-:Y:S05]  /*54c0*/  IMAD R37, R37, 0x60, RZ ;  /* 0x0000006025257824 */ /* 0x000fea00078e02ff */
[----:B------:R-:W-:Y:S01]  /*54d0*/  IADD3 R51, R51, R37, RZ ;  /* 0x0000002533337210 */ /* 0x000fe20007ffe0ff */
[--C-:B--2---:R-:W-:Y:S02]  /*54e0*/  @!P0 HADD2.F32 R31, -RZ, R27.reuse.H0_H0 ;  /* 0x2000001bff1f8230 */ /* 0x104fe40000004100 */
[----:B------:R-:W-:Y:S02]  /*54f0*/  @!P0 HADD2.F32 R33, -RZ, R27.H1_H1 ;  /* 0x3000001bff218230 */ /* 0x000fe40000004100 */
[----:B------:R-:W-:Y:S02]  /*5500*/  @!P0 HADD2.F32 R29, -RZ, R26.H0_H0 ;  /* 0x2000001aff1d8230 */ /* 0x000fe40000004100 */
[--C-:B-----5:R-:W-:Y:S02]  /*5510*/  @!P0 HADD2.F32 R25, -RZ, R6.reuse.H0_H0 ;  /* 0x20000006ff198230 */ /* 0x120fe40000004100 */
[----:B------:R-:W-:Y:S02]  /*5520*/  @!P0 HADD2.F32 R8, -RZ, R6.H1_H1 ;  /* 0x30000006ff088230 */ /* 0x000fe40000004100 */
[----:B------:R-:W-:Y:S01]  /*5530*/  @!P0 HADD2.F32 R26, -RZ, R26.H1_H1 ;  /* 0x3000001aff1a8230 */ /* 0x000fe20000004100 */
[----:B---3--:R-:W-:Y:S02]  /*5540*/  @!P0 MOV R5, R20 ;  /* 0x0000001400058202 */ /* 0x008fe40000000f00 */
        /* <DEDUP_REMOVED lines=38> */
.L_x_1527:
[----:B------:R-:W-:Y:S05]  /*57b0*/  BSYNC B0 ;  /* 0x0000000000007941 */ /* 0x000fea0003800000 */
.L_x_1526:
        /* <DEDUP_REMOVED lines=55> */
.L_x_1529:
[----:B------:R-:W-:Y:S05]  /*5b30*/  BSYNC B0 ;  /* 0x0000000000007941 */ /* 0x000fea0003800000 */
.L_x_1528:
        /* <DEDUP_REMOVED lines=54> */
.L_x_1525:
[----:B------:R-:W-:Y:S05]  /*5ea0*/  BSYNC B1 ;  /* 0x0000000000017941 */ /* 0x000fea0003800000 */
.L_x_1524:
        /* <DEDUP_REMOVED lines=8> */
.L_x_1505:
[----:B------:R-:W-:Y:S04]  /*5f30*/  BSSY B2, `(.L_x_1531) ;  /* 0x0000123000027945 */ /* 0x000fe80003800000 */
[----:B------:R-:W-:Y:S05]  /*5f40*/  @!P4 BRA `(.L_x_1532) ;  /* 0x000000100084c947 */ /* 0x000fea0003800000 */
[----:B------:R-:W3:Y:S01]  /*5f50*/  LDC R167, c[0x0][0x2d0] ;  /* 0x0000b400ffa77b82 */ /* 0x000ee20000000800 */
[----:B------:R-:W-:Y:S01]  /*5f60*/  BSSY B1, `(.L_x_1533) ;  /* 0x000005f000017945 */ /* 0x000fe20003800000 */
[----:B---3--:R-:W-:Y:S11]  /*5f70*/  ISETP.GE.AND P0, PT, R14, R167, PT ;  /* 0x000000a70e00720c */ /* 0x008ff60003f06270 */
[----:B------:R-:W-:Y:S02]  /*5f80*/  @!UPT UIADD3 URZ, URZ, URZ, URZ ;  /* 0x0000003f3f3ff290 */ /* 0x000fe4000fffe03f */
[----:B------:R-:W-:Y:S05]  /*5f90*/  @P0 BRA `(.L_x_1534) ;  /* 0x00000004006c0947 */ /* 0x000fea0003800000 */
[----:B------:R3:W5:Y:S01]  /*5fa0*/  LDG.E.128 R52, desc[UR6][R122.64] ;  /* 0x000000067a347981 */ /* 0x000762000c1e1d00 */
[----:B------:R-:W-:Y:S01]  /*5fb0*/  ISETP.GE.AND P0, PT, R14, UR4, PT ;  /* 0x000000040e007c0c */ /* 0x000fe2000bf06270 */
[----:B------:R-:W-:Y:S11]  /*5fc0*/  BSSY B0, `(.L_x_1535) ;  /* 0x0000057000007945 */ /* 0x000ff60003800000 */
[----:B------:R-:W-:Y:S01]  /*5fd0*/  @!UPT UIADD3 URZ, URZ, URZ, URZ ;  /* 0x0000003f3f3ff290 */ /* 0x000fe2000fffe03f */
        /* <DEDUP_REMOVED lines=85> */
.L_x_1536:
[----:B------:R-:W-:Y:S05]  /*6530*/  BSYNC B0 ;  /* 0x0000000000007941 */ /* 0x000fea0003800000 */
.L_x_1535:
[----:B-----5:R4:W-:Y:S02]  /*6540*/  STG.E.128 desc[UR6][R116.64], R52 ;  /* 0x0000003474007986 */ /* 0x0209e4000c101d06 */
.L_x_1534:
[----:B------:R-:W-:Y:S05]  /*6550*/  BSYNC B1 ;  /* 0x0000000000017941 */ /* 0x000fea0003800000 */
.L_x_1533:
[----:B------:R-:W-:Y:S01]  /*6560*/  ISETP.GE.AND P0, PT, R11, R167, PT ;  /* 0x000000a70b00720c */ /* 0x000fe20003f06270 */
[----:B------:R-:W-:Y:S11]  /*6570*/  BSSY B1, `(.L_x_1537) ;  /* 0x000005f000017945 */ /* 0x000ff60003800000 */
[----:B------:R-:W-:Y:S01]  /*6580*/  @!UPT UIADD3 URZ, URZ, URZ, URZ ;  /* 0x0000003f3f3ff290 */ /* 0x000fe2000fffe03f */
[----:B------:R-:W-:Y:S05]  /*6590*/  @P0 BRA `(.L_x_1538) ;  /* 0x0000000400700947 */ /* 0x000fea0003800000 */
[----:B------:R-:W-:Y:S01]  /*65a0*/  ISETP.GE.AND P0, PT, R11, UR4, PT ;  /* 0x000000040b007c0c */ /* 0x000fe2000bf06270 */
[----:B----4-:R4:W5:Y:S01]  /*65b0*/  LDG.E.128 R52, desc[UR6][R122.64+0x80] ;  /* 0x000080067a347981 */ /* 0x010962000c1e1d00 */
[----:B------:R-:W-:Y:S01]  /*65c0*/  IADD3 R168, P1, R122, 0x80, RZ ;  /* 0x000000807aa87810 */ /* 0x000fe20007f3e0ff */
[----:B------:R-:W-:Y:S04]  /*65d0*/  BSSY B0, `(.L_x_1539) ;  /* 0x0000057000007945 */ /* 0x000fe80003800000 */
        /* <DEDUP_REMOVED lines=86> */
.L_x_1540:
[----:B------:R-:W-:Y:S05]  /*6b40*/  BSYNC B0 ;  /* 0x0000000000007941 */ /* 0x000fea0003800000 */
.L_x_1539:
[----:B-----5:R1:W-:Y:S02]  /*6b50*/  STG.E.128 desc[UR6][R116.64+0x80], R52 ;  /* 0x0000803474007986 */ /* 0x0203e4000c101d06 */
.L_x_1538:
[----:B------:R-:W-:Y:S05]  /*6b60*/  BSYNC B1 ;  /* 0x0000000000017941 */ /* 0x000fea0003800000 */
.L_x_1537:
[----:B------:R-:W-:Y:S11]  /*6b70*/  ISETP.GE.AND P0, PT, R10, R167, PT ;  /* 0x000000a70a00720c */ /* 0x000ff60003f06270 */
[----:B------:R-:W-:Y:S02]  /*6b80*/  @!UPT UIADD3 URZ, URZ, URZ, URZ ;  /* 0x0000003f3f3ff290 */ /* 0x000fe4000fffe03f */
[----:B------:R-:W-:Y:S05]  /*6b90*/  @P0 BRA `(.L_x_1532) ;  /* 0x0000000400700947 */ /* 0x000fea0003800000 */
[----:B------:R-:W-:Y:S01]  /*6ba0*/  ISETP.GE.AND P0, PT, R10, UR4, PT ;  /* 0x000000040a007c0c */ /* 0x000fe2000bf06270 */
[----:B-1--4-:R1:W5:Y:S01]  /*6bb0*/  LDG.E.128 R52, desc[UR6][R122.64+0x100] ;  /* 0x000100067a347981 */ /* 0x012362000c1e1d00 */
        /* <DEDUP_REMOVED lines=88> */
.L_x_1542:
[----:B------:R-:W-:Y:S05]  /*7140*/  BSYNC B0 ;  /* 0x0000000000007941 */ /* 0x000fea0003800000 */
.L_x_1541:
[----:B-----5:R4:W-:Y:S02]  /*7150*/  STG.E.128 desc[UR6][R116.64+0x100], R52 ;  /* 0x0001003474007986 */ /* 0x0209e4000c101d06 */
.L_x_1532:
[----:B------:R-:W-:Y:S05]  /*7160*/  BSYNC B2 ;  /* 0x0000000000027941 */ /* 0x000fea0003800000 */
.L_x_1531:
        /* <DEDUP_REMOVED lines=30> */
[----:B-1----:R-:W-:Y:S02]  /*7350*/  LEA R18, P0, R162, R170, 0x1 ;  /* 0x000000aaa2127211 */ /* 0x002fe400078008ff */
[----:B------:R-:W-:Y:S02]  /*7360*/  IADD3 R140, P2, R82, R169, RZ ;  /* 0x000000a9528c7210 */ /* 0x000fe40007f5e0ff */
[----:B------:R-:W-:Y:S02]  /*7370*/  LEA.HI.X.SX32 R19, R162, R171, 0x1, P0 ;  /* 0x000000aba2137211 */ /* 0x000fe400000f0eff */
[----:B------:R-:W-:Y:S02]  /*7380*/  LEA.HI.X.SX32 R169, R169, R80, 0x1, P2 ;  /* 0x00000050a9a97211 */ /* 0x000fe400010f0eff */
[C---:B------:R-:W-:Y:S01]  /*7390*/  LEA R170, P0, R140.reuse, R124, 0x1 ;  /* 0x0000007c8caa7211 */ /* 0x040fe200078008ff */
[----:B------:R-:W2:Y:S01]  /*73a0*/  LDG.E.128 R28, desc[UR6][R18.64] ;  /* 0x00000006121c7981 */ /* 0x000ea2000c1e1d00 */
[----:B------:R-:W-:Y:S02]  /*73b0*/  @P1 IADD3 R177, RZ, -UR27, RZ ;  /* 0x8000001bffb11c10 */ /* 0x000fe4000fffe0ff */
[----:B------:R-:W-:Y:S02]  /*73c0*/  LEA.HI.X R171, R140, R125, R169, 0x1, P0 ;  /* 0x0000007d8cab7211 */ /* 0x000fe400000f0ca9 */
[----:B------:R-:W-:Y:S04]  /*73d0*/  IADD3 R175, P0, R82, R177, RZ ;  /* 0x000000b152af7210 */ /* 0x000fe80007f1e0ff */
[----:B------:R-:W-:Y:S01]  /*73e0*/  LEA.HI.X.SX32 R140, R177, R80, 0x1, P0 ;  /* 0x00000050b18c7211 */ /* 0x000fe200000f0eff */
[----:B------:R-:W3:Y:S01]  /*73f0*/  LDG.E.128 R168, desc[UR6][R170.64] ;  /* 0x00000006aaa87981 */ /* 0x000ee2000c1e1d00 */
[C---:B------:R-:W-:Y:S04]  /*7400*/  LEA R36, P0, R175.reuse, R126, 0x1 ;  /* 0x0000007eaf247211 */ /* 0x040fe800078008ff */
[----:B------:R-:W-:Y:S05]  /*7410*/  LEA.HI.X R37, R175, R127, R140, 0x1, P0 ;  /* 0x0000007faf257211 */ /* 0x000fea00000f0c8c */
[----:B----4-:R1:W4:Y:S02]  /*7420*/  LDG.E.128 R52, desc[UR6][R36.64] ;  /* 0x0000000624347981 */ /* 0x010324000c1e1d00 */
[----:B-1----:R-:W-:Y:S02]  /*7430*/  HADD2.F32 R37, -RZ, R56.H1_H1 ;  /* 0x30000038ff257230 */ /* 0x002fe40000004100 */
[--C-:B--2---:R-:W-:Y:S01]  /*7440*/  HADD2.F32 R34, -RZ, R28.reuse.H0_H0 ;  /* 0x2000001cff227230 */ /* 0x104fe20000004100 */
[----:B------:R-:W-:Y:S01]  /*7450*/  MOV R26, R30 ;  /* 0x0000001e001a7202 */ /* 0x000fe20000000f00 */
        /* <DEDUP_REMOVED lines=14> */
[--C-:B----4-:R-:W-:Y:S02]  /*7540*/  HADD2.F32 R35, -RZ, R52.reuse.H0_H0 ;  /* 0x20000034ff237230 */ /* 0x110fe40000004100 */
        /* <DEDUP_REMOVED lines=42> */
.L_x_1548:
[----:B------:R-:W-:Y:S05]  /*77f0*/  BSYNC B0 ;  /* 0x0000000000007941 */ /* 0x000fea0003800000 */
.L_x_1547:
[----:B-----5:R1:W-:Y:S02]  /*7800*/  STG.E.128 desc[UR6][R172.64], R56 ;  /* 0x00000038ac007986 */ /* 0x0203e4000c101d06 */
.L_x_1546:
[----:B------:R-:W-:Y:S05]  /*7810*/  BSYNC B1 ;  /* 0x0000000000017941 */ /* 0x000fea0003800000 */
.L_x_1545:
[----:B------:R-:W-:Y:S01]  /*7820*/  ISETP.GE.AND P0, PT, R11, R167, PT ;  /* 0x000000a70b00720c */ /* 0x000fe20003f06270 */
[----:B------:R-:W-:Y:S11]  /*7830*/  BSSY B1, `(.L_x_1549) ;  /* 0x0000063000017945 */ /* 0x000ff60003800000 */
[----:B------:R-:W-:Y:S01]  /*7840*/  @!UPT UIADD3 URZ, URZ, URZ, URZ ;  /* 0x0000003f3f3ff290 */ /* 0x000fe2000fffe03f */
[----:B------:R-:W-:Y:S05]  /*7850*/  @P0 BRA `(.L_x_1550) ;  /* 0x0000000400800947 */ /* 0x000fea0003800000 */
[C---:B------:R-:W-:Y:S01]  /*7860*/  LEA R168, P0, R90.reuse, R122, 0x1 ;  /* 0x0000007a5aa87211 */ /* 0x040fe200078008ff */
[----:B------:R-:W-:Y:S01]  /*7870*/  BSSY B0, `(.L_x_1551) ;  /* 0x000005d000007945 */ /* 0x000fe20003800000 */
[----:B------:R-:W-:Y:S02]  /*7880*/  ISETP.GE.AND P1, PT, R11, UR4, PT ;  /* 0x000000040b007c0c */ /* 0x000fe4000bf26270 */
[----:B------:R-:W-:Y:S02]  /*7890*/  LEA.HI.X R169, R90, R123, R89, 0x1, P0 ;  /* 0x0000007b5aa97211 */ /* 0x000fe400000f0c59 */
[C---:B-1----:R-:W-:Y:S03]  /*78a0*/  LEA R172, P0, R94.reuse, R116, 0x1 ;  /* 0x000000745eac7211 */ /* 0x042fe600078008ff */
        /* <DEDUP_REMOVED lines=19> */
[----:B------:R-:W2:Y:S03]  /*79e0*/  LDG.E.128 R28, desc[UR6][R18.64] ;  /* 0x00000006121c7981 */ /* 0x000ea6000c1e1d00 */
        /* <DEDUP_REMOVED lines=32> */
[--C-:B----4-:R-:W-:Y:S02]  /*7bf0*/  HADD2.F32 R35, -RZ, R52.reuse.H0_H0 ;  /* 0x20000034ff237230 */ /* 0x110fe40000004100 */
        /* <DEDUP_REMOVED lines=36> */
.L_x_1552:
[----:B------:R-:W-:Y:S05]  /*7e40*/  BSYNC B0 ;  /* 0x0000000000007941 */ /* 0x000fea0003800000 */
.L_x_1551:
[----:B-----5:R1:W-:Y:S02]  /*7e50*/  STG.E.128 desc[UR6][R172.64], R56 ;  /* 0x00000038ac007986 */ /* 0x0203e4000c101d06 */
.L_x_1550:
[----:B------:R-:W-:Y:S05]  /*7e60*/  BSYNC B1 ;  /* 0x0000000000017941 */ /* 0x000fea0003800000 */
.L_x_1549:
[----:B------:R-:W-:Y:S11]  /*7e70*/  ISETP.GE.AND P0, PT, R10, R167, PT ;  /* 0x000000a70a00720c */ /* 0x000ff60003f06270 */
[----:B------:R-:W-:Y:S02]  /*7e80*/  @!UPT UIADD3 URZ, URZ, URZ, URZ ;  /* 0x0000003f3f3ff290 */ /* 0x000fe4000fffe03f */
[----:B------:R-:W-:Y:S05]  /*7e90*/  @P0 BRA `(.L_x_1544) ;  /* 0x0000000400800947 */ /* 0x000fea0003800000 */
[----:B-1----:R-:W-:Y:S01]  /*7ea0*/  LEA R168, P0, R98, R122, 0x1 ;  /* 0x0000007a62a87211 */ /* 0x002fe200078008ff */
        /* <DEDUP_REMOVED lines=93> */
.L_x_1554:
[----:B------:R-:W-:Y:S05]  /*8480*/  BSYNC B0 ;  /* 0x0000000000007941 */ /* 0x000fea0003800000 */
.L_x_1553:
[----:B-----5:R1:W-:Y:S02]  /*8490*/  STG.E.128 desc[UR6][R166.64], R56 ;  /* 0x00000038a6007986 */ /* 0x0203e4000c101d06 */
.L_x_1544:
[----:B------:R-:W-:Y:S05]  /*84a0*/  BSYNC B2 ;  /* 0x0000000000027941 */ /* 0x000fea0003800000 */
.L_x_1543:
[C---:B------:R-:W-:Y:S01]  /*84b0*/  ISETP.GE.AND P0, PT, R130.reuse, R165, PT ;  /* 0x000000a58200720c */ /* 0x040fe20003f06270 */
[----:B------:R-:W-:Y:S03]  /*84c0*/  BSSY B2, `(.L_x_1555) ;  /* 0x0000132000027945 */ /* 0x000fe60003800000 */
[----:B------:R-:W-:Y:S11]  /*84d0*/  ISETP.GE.AND P0, PT, R130, R163, !P0 ;  /* 0x000000a38200720c */ /* 0x000ff60004706270 */
[----:B------:R-:W-:Y:S02]  /*84e0*/  @!UPT UIADD3 URZ, URZ, URZ, URZ ;  /* 0x0000003f3f3ff290 */ /* 0x000fe4000fffe03f */
[----:B------:R-:W-:Y:S05]  /*84f0*/  @!P0 BRA `(.L_x_1556) ;  /* 0x0000001000b88947 */ /* 0x000fea0003800000 */
[----:B-1----:R-:W1:Y:S01]  /*8500*/  LDC R167, c[0x0][0x2d0] ;  /* 0x0000b400ffa77b82 */ /* 0x002e620000000800 */
        /* <DEDUP_REMOVED lines=98> */
.L_x_1560:
[----:B------:R-:W-:Y:S05]  /*8b30*/  BSYNC B0 ;  /* 0x0000000000007941 */ /* 0x000fea0003800000 */
.L_x_1559:
[----:B-----5:R1:W-:Y:S02]  /*8b40*/  STG.E.128 desc[UR6][R172.64], R56 ;  /* 0x00000038ac007986 */ /* 0x0203e4000c101d06 */
.L_x_1558:
[----:B------:R-:W-:Y:S05]  /*8b50*/  BSYNC B1 ;  /* 0x0000000000017941 */ /* 0x000fea0003800000 */
.L_x_1557:
[----:B------:R-:W-:Y:S01]  /*8b60*/  ISETP.GE.AND P0, PT, R11, R167, PT ;  /* 0x000000a70b00720c */ /* 0x000fe20003f06270 */
[----:B------:R-:W-:Y:S11]  /*8b70*/  BSSY B1, `(.L_x_1561) ;  /* 0x0000063000017945 */ /* 0x000ff60003800000 */
[----:B------:R-:W-:Y:S01]  /*8b80*/  @!UPT UIADD3 URZ, URZ, URZ, URZ ;  /* 0x0000003f3f3ff290 */ /* 0x000fe2000fffe03f */
[----:B------:R-:W-:Y:S05]  /*8b90*/  @P0 BRA `(.L_x_1562) ;  /* 0x0000000400800947 */ /* 0x000fea0003800000 */
[C---:B-1----:R-:W-:Y:S01]  /*8ba0*/  LEA R168, P0, R92.reuse, R122, 0x1 ;  /* 0x0000007a5ca87211 */ /* 0x042fe200078008ff */
        /* <DEDUP_REMOVED lines=93> */
.L_x_1564:
[----:B------:R-:W-:Y:S05]  /*9180*/  BSYNC B0 ;  /* 0x0000000000007941 */ /* 0x000fea0003800000 */
.L_x_1563:
[----:B-----5:R1:W-:Y:S02]  /*9190*/  STG.E.128 desc[UR6][R172.64], R56 ;  /* 0x00000038ac007986 */ /* 0x0203e4000c101d06 */
.L_x_1562:
[----:B------:R-:W-:Y:S05]  /*91a0*/  BSYNC B1 ;  /* 0x0000000000017941 */ /* 0x000fea0003800000 */
.L_x_1561:
        /* <DEDUP_REMOVED lines=97> */
.L_x_1566:
[----:B------:R-:W-:Y:S05]  /*97c0*/  BSYNC B0 ;  /* 0x0000000000007941 */ /* 0x000fea0003800000 */
.L_x_1565:
[----:B-----5:R1:W-:Y:S02]  /*97d0*/  STG.E.128 desc[UR6][R166.64], R56 ;  /* 0x00000038a6007986 */ /* 0x0203e4000c101d06 */
.L_x_1556:
[----:B------:R-:W-:Y:S05]  /*97e0*/  BSYNC B2 ;  /* 0x0000000000027941 */ /* 0x000fea0003800000 */
.L_x_1555:
        /* <DEDUP_REMOVED lines=10> */
[----:B------:R-:W1:Y:S01]  /*9890*/  LDC.64 R2, c[0x0][0x338] ;  /* 0x0000ce00ff027b82 */ /* 0x000e620000000a00 */
[----:B------:R-:W-:Y:S01]  /*98a0*/  ISETP.GE.AND P0, PT, R14, UR4, PT ;  /* 0x000000040e007c0c */ /* 0x000fe2000bf06270 */
[----:B------:R-:W-:Y:S01]  /*98b0*/  BSSY B0, `(.L_x_1571) ;  /* 0x0000060000007945 */ /* 0x000fe20003800000 */
[----:B-1----:R-:W-:Y:S04]  /*98c0*/  IMAD.WIDE.U32 R166, R2, 0x60, R122 ;  /* 0x0000006002a67825 */ /* 0x002fe800078e007a */
[----:B------:R-:W-:Y:S05]  /*98d0*/  IMAD R3, R3, 0x60, RZ ;  /* 0x0000006003037824 */ /* 0x000fea00078e02ff */
[----:B------:R-:W-:Y:S02]  /*98e0*/  IADD3 R167, R167, R3, RZ ;  /* 0x00000003a7a77210 */ /* 0x000fe40007ffe0ff */
[----:B------:R-:W1:Y:S03]  /*98f0*/  LDC.64 R2, c[0x0][0x248] ;  /* 0x00009200ff027b82 */ /* 0x000e660000000a00 */
[----:B------:R1:W5:Y:S02]  /*9900*/  LDG.E.128 R56, desc[UR6][R166.64] ;  /* 0x00000006a6387981 */ /* 0x000364000c1e1d00 */
[----:B-1----:R-:W-:Y:S04]  /*9910*/  IMAD.WIDE.U32 R168, R2, 0x60, R116 ;  /* 0x0000006002a87825 */ /* 0x002fe800078e0074 */
[----:B------:R-:W-:Y:S05]  /*9920*/  IMAD R3, R3, 0x60, RZ ;  /* 0x0000006003037824 */ /* 0x000fea00078e02ff */
[----:B------:R-:W-:Y:S01]  /*9930*/  IADD3 R169, R169, R3, RZ ;  /* 0x00000003a9a97210 */ /* 0x000fe20007ffe0ff */
[----:B------:R-:W-:Y:S06]  /*9940*/  @P0 BRA `(.L_x_1572) ;  /* 0x0000000400580947 */ /* 0x000fec0003800000 */
        /* <DEDUP_REMOVED lines=14> */
[----:B------:R-:W-:Y:S02]  /*9a30*/  LEA R166, P0, R140, R124, 0x1 ;  /* 0x0000007c8ca67211 */ /* 0x000fe400078008ff */
        /* <DEDUP_REMOVED lines=71> */
.L_x_1572:
[----:B------:R-:W-:Y:S05]  /*9eb0*/  BSYNC B0 ;  /* 0x0000000000007941 */ /* 0x000fea0003800000 */
.L_x_1571:
[----:B-----5:R1:W-:Y:S02]  /*9ec0*/  STG.E.128 desc[UR6][R168.64], R56 ;  /* 0x00000038a8007986 */ /* 0x0203e4000c101d06 */
.L_x_1570:
[----:B------:R-:W-:Y:S05]  /*9ed0*/  BSYNC B1 ;  /* 0x0000000000017941 */ /* 0x000fea0003800000 */
.L_x_1569:
        /* <DEDUP_REMOVED lines=98> */
.L_x_1576:
[----:B------:R-:W-:Y:S05]  /*a500*/  BSYNC B0 ;  /* 0x0000000000007941 */ /* 0x000fea0003800000 */
.L_x_1575:
[----:B-----5:R1:W-:Y:S02]  /*a510*/  STG.E.128 desc[UR6][R168.64], R56 ;  /* 0x00000038a8007986 */ /* 0x0203e4000c101d06 */
.L_x_1574:
[----:B------:R-:W-:Y:S05]  /*a520*/  BSYNC B1 ;  /* 0x0000000000017941 */ /* 0x000fea0003800000 */
.L_x_1573:
        /* <DEDUP_REMOVED lines=25> */
[----:B------:R-:W-:Y:S02]  /*a6c0*/  LEA.HI.X.SX32 R164, R164, R64, 0x1, P2 ;  /* 0x00000040a4a47211 */ /* 0x000fe400010f0eff */
[C---:B-1----:R-:W-:Y:S01]  /*a6d0*/  LEA R166, P0, R140.reuse, R124, 0x1 ;  /* 0x0000007c8ca67211 */ /* 0x042fe200078008ff */
        /* <DEDUP_REMOVED lines=70> */
.L_x_1578:
[----:B------:R-:W-:Y:S05]  /*ab40*/  BSYNC B0 ;  /* 0x0000000000007941 */ /* 0x000fea0003800000 */
.L_x_1577:
[----:B-----5:R1:W-:Y:S02]  /*ab50*/  STG.E.128 desc[UR6][R162.64], R56 ;  /* 0x00000038a2007986 */ /* 0x0203e4000c101d06 */
.L_x_1568:
[----:B------:R-:W-:Y:S05]  /*ab60*/  BSYNC B2 ;  /* 0x0000000000027941 */ /* 0x000fea0003800000 */
.L_x_1567:
        /* <DEDUP_REMOVED lines=8> */
.L_x_1504:
[-C--:B------:R-:W-:Y:S01]  /*abf0*/  ISETP.GE.AND P2, PT, R132, R165.reuse, PT ;  /* 0x000000a58400720c */ /* 0x080fe20003f46270 */
[----:B------:R-:W-:Y:S01]  /*ac00*/  BSSY B0, `(.L_x_1579) ;  /* 0x0000011000007945 */ /* 0x000fe20003800000 */
[-C--:B------:R-:W-:Y:S02]  /*ac10*/  ISETP.GE.AND P1, PT, R130, R165.reuse, PT ;  /* 0x000000a58200720c */ /* 0x080fe40003f26270 */
        /* <DEDUP_REMOVED lines=8> */
[----:B-12---:R-:W2:Y:S04]  /*aca0*/  @P4 LDG.E.128 R24, desc[UR6][R122.64] ;  /* 0x000000067a184981 */ /* 0x006ea8000c1e1d00 */
[----:B--2---:R3:W-:Y:S01]  /*acb0*/  @P4 STG.E.128 desc[UR6][R116.64], R24 ;  /* 0x0000001874004986 */ /* 0x0047e2000c101d06 */
[----:B------:R-:W-:Y:S03]  /*acc0*/  ISETP.NE.AND P4, PT, R129, RZ, PT ;  /* 0x000000ff8100720c */ /* 0x000fe60003f85270 */
[----:B------:R-:W2:Y:S04]  /*acd0*/  @P5 LDG.E.128 R20, desc[UR6][R122.64+0x80] ;  /* 0x000080067a145981 */ /* 0x000ea8000c1e1d00 */
[----:B--2---:R3:W-:Y:S06]  /*ace0*/  @P5 STG.E.128 desc[UR6][R116.64+0x80], R20 ;  /* 0x0000801474005986 */ /* 0x0047ec000c101d06 */
[----:B------:R-:W2:Y:S04]  /*acf0*/  @P4 LDG.E.128 R4, desc[UR6][R122.64+0x100] ;  /* 0x000100067a044981 */ /* 0x000ea8000c1e1d00 */
[----:B--2---:R3:W-:Y:S02]  /*ad00*/  @P4 STG.E.128 desc[UR6][R116.64+0x100], R4 ;  /* 0x0001000474004986 */ /* 0x0047e4000c101d06 */
.L_x_1580:
[----:B------:R-:W-:Y:S05]  /*ad10*/  BSYNC B0 ;  /* 0x0000000000007941 */ /* 0x000fea0003800000 */
.L_x_1579:
        /* <DEDUP_REMOVED lines=24> */
.L_x_1582:
[----:B------:R-:W-:Y:S05]  /*aea0*/  BSYNC B0 ;  /* 0x0000000000007941 */ /* 0x000fea0003800000 */
.L_x_1581:
        /* <DEDUP_REMOVED lines=24> */
.L_x_1584:
[----:B------:R-:W-:Y:S05]  /*b030*/  BSYNC B0 ;  /* 0x0000000000007941 */ /* 0x000fea0003800000 */
.L_x_1583:
[----:B------:R-:W-:Y:S01]  /*b040*/  UMOV UR4, URZ ;  /* 0x0000003f00047c82 */ /* 0x000fe20008000000 */
[----:B------:R-:W-:Y:S04]  /*b050*/  BSSY B0, `(.L_x_1530) ;  /* 0x000001b000007945 */ /* 0x000fe80003800000 */
[----:B------:R-:W-:Y:S05]  /*b060*/  @!P0 BRA `(.L_x_1585) ;  /* 0x0000000000648947 */ /* 0x000fea0003800000 */
[----:B------:R-:W-:Y:S02]  /*b070*/  ISETP.NE.AND P1, PT, R133, RZ, PT ;  /* 0x000000ff8500720c */ /* 0x000fe40003f25270 */
[----:B------:R-:W-:Y:S11]  /*b080*/  ISETP.NE.AND P4, PT, R131, RZ, PT ;  /* 0x000000ff8300720c */ /* 0x000ff60003f85270 */
[----:B------:R-:W2:Y:S02]  /*b090*/  @P1 LDC.64 R2, c[0x0][0x338] ;  /* 0x0000ce00ff021b82 */ /* 0x000ea40000000a00 */
[----:B------:R-:W-:Y:S02]  /*b0a0*/  @P4 LEA R28, P0, R106, R122, 0x1 ;  /* 0x0000007a6a1c4211 */ /* 0x000fe400078008ff */
[----:B-1--4-:R-:W-:Y:S02]  /*b0b0*/  @P4 LEA R30, P2, R108, R116, 0x1 ;  /* 0x000000746c1e4211 */ /* 0x012fe400078408ff */
[----:B------:R-:W-:Y:S02]  /*b0c0*/  @P4 LEA.HI.X R29, R106, R123, R105, 0x1, P0 ;  /* 0x0000007b6a1d4211 */ /* 0x000fe400000f0c69 */
[----:B------:R-:W-:Y:S01]  /*b0d0*/  @P4 LEA.HI.X R31, R108, R117, R107, 0x1, P2 ;  /* 0x000000756c1f4211 */ /* 0x000fe200010f0c6b */
[----:B--23--:R-:W-:Y:S04]  /*b0e0*/  @P1 IMAD.WIDE.U32 R4, R2, 0x60, R122 ;  /* 0x0000006002041825 */ /* 0x00cfe800078e007a */
        /* <DEDUP_REMOVED lines=8> */
[----:B------:R-:W-:Y:S03]  /*b170*/  ISETP.NE.AND P1, PT, R129, RZ, PT ;  /* 0x000000ff8100720c */ /* 0x000fe60003f25270 */
[----:B------:R-:W2:Y:S10]  /*b180*/  @P4 LDG.E.128 R24, desc[UR6][R28.64] ;  /* 0x000000061c184981 */ /* 0x000eb4000c1e1d00 */
[C---:B------:R-:W-:Y:S04]  /*b190*/  @P1 LEA R2, P0, R110.reuse, R122, 0x1 ;  /* 0x0000007a6e021211 */ /* 0x040fe800078008ff */
[----:B------:R-:W-:Y:S02]  /*b1a0*/  @P1 LEA.HI.X R3, R110, R123, R109, 0x1, P0 ;  /* 0x0000007b6e031211 */ /* 0x000fe400000f0c6d */
[C---:B------:R-:W-:Y:S04]  /*b1b0*/  @P1 LEA R32, P0, R112.reuse, R116, 0x1 ;  /* 0x0000007470201211 */ /* 0x040fe800078008ff */
[----:B------:R-:W-:Y:S01]  /*b1c0*/  @P1 LEA.HI.X R33, R112, R117, R111, 0x1, P0 ;  /* 0x0000007570211211 */ /* 0x000fe200000f0c6f */
[----:B--2---:R1:W-:Y:S04]  /*b1d0*/  @P4 STG.E.128 desc[UR6][R30.64], R24 ;  /* 0x000000181e004986 */ /* 0x0043e8000c101d06 */
[----:B------:R-:W2:Y:S04]  /*b1e0*/  @P1 LDG.E.128 R20, desc[UR6][R2.64] ;  /* 0x0000000602141981 */ /* 0x000ea8000c1e1d00 */
[----:B--2---:R1:W-:Y:S02]  /*b1f0*/  @P1 STG.E.128 desc[UR6][R32.64], R20 ;  /* 0x0000001420001986 */ /* 0x0043e4000c101d06 */
.L_x_1585:
[----:B------:R-:W-:Y:S05]  /*b200*/  BSYNC B0 ;  /* 0x0000000000007941 */ /* 0x000fea0003800000 */
.L_x_1530:
        /* <DEDUP_REMOVED lines=81> */
.L_x_1586:
[----:B------:R-:W1:Y:S08]  /*b720*/  LDC R2, c[0x0][0x250] ;  /* 0x00009400ff027b82 */ /* 0x000e700000000800 */
[----:B------:R-:W2:Y:S02]  /*b730*/  LDC R0, c[0x0][0x248] ;  /* 0x00009200ff007b82 */ /* 0x000ea40000000800 */
[----:B--2---:R-:W-:Y:S02]  /*b740*/  IMAD.U32 R5, R0, -0x40, RZ ;  /* 0xffffffc000057824 */ /* 0x004fe400078e00ff */
[----:B-1----:R-:W-:Y:S03]  /*b750*/  IMAD.U32 R3, R2, -0x40, RZ ;  /* 0xffffffc002037824 */ /* 0x002fe600078e00ff */
[----:B------:R-:W-:Y:S02]  /*b760*/  LEA R116, P0, R5, R116, 0x1 ;  /* 0x0000007405747211 */ /* 0x000fe400078008ff */
[----:B------:R-:W-:Y:S02]  /*b770*/  LEA R118, P1, R3, R118, 0x1 ;  /* 0x0000007603767211 */ /* 0x000fe400078208ff */
[----:B------:R-:W-:Y:S02]  /*b780*/  LEA.HI.X.SX32 R117, R5, R117, 0x1, P0 ;  /* 0x0000007505757211 */ /* 0x000fe400000f0eff */
[----:B------:R-:W-:Y:S09]  /*b790*/  LEA.HI.X.SX32 R119, R3, R119, 0x1, P1 ;  /* 0x0000007703777211 */ /* 0x000ff200008f0eff */
.L_x_1587:
[----:B------:R-:W-:Y:S04]  /*b7a0*/  IADD3 R9, R9, -0x1, RZ ;  /* 0xffffffff09097810 */ /* 0x000fe80007ffe0ff */
[----:B------:R-:W-:Y:S11]  /*b7b0*/  ISETP.GT.AND P0, PT, R9, R81, PT ;  /* 0x000000510900720c */ /* 0x000ff60003f04270 */
[----:B------:R-:W-:Y:S02]  /*b7c0*/  @!UPT UIADD3 URZ, URZ, URZ, URZ ;  /* 0x0000003f3f3ff290 */ /* 0x000fe4000fffe03f */
[----:B------:R-:W-:Y:S05]  /*b7d0*/  @P0 BRA `(.L_x_1588) ;  /* 0xffffff7400440947 */ /* 0x000fea000383ffff */
.L_x_1495:
        /* <DEDUP_REMOVED lines=15> */
[----:B-----5:R-:W-:-:S03]  /*b8d0*/  IMAD.MOV.U32 R0, RZ, RZ, RZ ;  /* 0x000000ffff007224 */ /* 0x020fc600078e00ff */
        /* <DEDUP_REMOVED lines=11> */
[----:B------:R-:W-:Y:S01]  /*b990*/  LEA.HI.X R33, R152, UR9, R155, 0x1, P2 ;  /* 0x0000000998217c11 */ /* 0x000fe200090f0c9b */
[----:B------:R-:W-:Y:S01]  /*b9a0*/  IMAD R5, R5, 0x30, RZ ;  /* 0x0000003005057824 */ /* 0x000fe200078e02ff */
[----:B------:R-:W-:-:S02]  /*b9b0*/  LEA R22, P2, R2, UR8, 0x1 ;  /* 0x0000000802167c11 */ /* 0x000fc4000f8408ff */
[----:B------:R-:W-:Y:S01]  /*b9c0*/  LEA R20, P4, R17, UR8, 0x1 ;  /* 0x0000000811147c11 */ /* 0x000fe2000f8808ff */
[----:B------:R-:W-:Y:S01]  /*b9d0*/  IMAD.IADD R5, R19, 0x1, R5 ;  /* 0x0000000113057824 */ /* 0x000fe200078e0205 */
[----:B------:R-:W-:Y:S02]  /*b9e0*/  LEA.HI.X R23, R2, UR9, R3, 0x1, P2 ;  /* 0x0000000902177c11 */ /* 0x000fe400090f0c03 */
[C---:B------:R-:W-:Y:S01]  /*b9f0*/  LEA R8, P2, R18.reuse, UR8, 0x1 ;  /* 0x0000000812087c11 */ /* 0x040fe2000f8408ff */
[----:B------:R-:W-:Y:S01]  /*ba00*/  ULDC.U8 UR8, c[0x0][0x3c3] ;  /* 0x0000f0c000087ab9 */ /* 0x000fe20000000000 */
[----:B------:R-:W-:Y:S02]  /*ba10*/  LEA.HI.X R21, R17, UR9, R6, 0x1, P4 ;  /* 0x0000000911157c11 */ /* 0x000fe4000a0f0c06 */
[----:B------:R-:W-:Y:S02]  /*ba20*/  LEA.HI.X R9, R18, UR9, R5, 0x1, P2 ;  /* 0x0000000912097c11 */ /* 0x000fe400090f0c05 */
[----:B------:R-:W-:-:S02]  /*ba30*/  ISETP.NE.AND P2, PT, RZ, UR8, PT ;  /* 0x00000008ff007c0c */ /* 0x000fc4000bf45270 */
[----:B------:R-:W-:-:S04]  /*ba40*/  ISETP.GE.AND P4, PT, R150, R12, PT ;  /* 0x0000000c9600720c */ /* 0x000fc80003f86270 */
        /* <DEDUP_REMOVED lines=69> */
.L_x_1597:
[----:B------:R-:W-:Y:S05]  /*bea0*/  BSYNC B0 ;  /* 0x0000000000007941 */ /* 0x000fea0003800000 */
.L_x_1596:
[----:B-----5:R3:W-:Y:S02]  /*beb0*/  STS.128 [R206], R24 ;  /* 0x00000018ce007388 */ /* 0x0207e40000000c00 */
.L_x_1595:
[----:B------:R-:W-:Y:S05]  /*bec0*/  BSYNC B1 ;  /* 0x0000000000017941 */ /* 0x000fea0003800000 */
.L_x_1594:
        /* <DEDUP_REMOVED lines=48> */
.L_x_1601:
[----:B------:R-:W-:Y:S05]  /*c1d0*/  BSYNC B0 ;  /* 0x0000000000007941 */ /* 0x000fea0003800000 */
.L_x_1600:
[----:B-----5:R1:W-:Y:S02]  /*c1e0*/  STS.128 [R206+0x2000], R24 ;  /* 0x00200018ce007388 */ /* 0x0203e40000000c00 */
.L_x_1599:
[----:B------:R-:W-:Y:S05]  /*c1f0*/  BSYNC B1 ;  /* 0x0000000000017941 */ /* 0x000fea0003800000 */
.L_x_1598:
        /* <DEDUP_REMOVED lines=44> */
.L_x_1603:
[----:B------:R-:W-:Y:S05]  /*c4c0*/  BSYNC B0 ;  /* 0x0000000000007941 */ /* 0x000fea0003800000 */
.L_x_1602:
[----:B-----5:R2:W-:Y:S02]  /*c4d0*/  STS.128 [R206+0x4000], R32 ;  /* 0x00400020ce007388 */ /* 0x0205e40000000c00 */
.L_x_1593:
[----:B------:R-:W-:Y:S05]  /*c4e0*/  BSYNC B2 ;  /* 0x0000000000027941 */ /* 0x000fea0003800000 */
.L_x_1592:
        /* <DEDUP_REMOVED lines=54> */
.L_x_1609:
[----:B------:R-:W-:Y:S05]  /*c850*/  BSYNC B0 ;  /* 0x0000000000007941 */ /* 0x000fea0003800000 */
.L_x_1608:
[----:B-----5:R3:W-:Y:S02]  /*c860*/  STS.128 [R206+0x800], R24 ;  /* 0x00080018ce007388 */ /* 0x0207e40000000c00 */
.L_x_1607:
[----:B------:R-:W-:Y:S05]  /*c870*/  BSYNC B1 ;  /* 0x0000000000017941 */ /* 0x000fea0003800000 */
.L_x_1606:
        /* <DEDUP_REMOVED lines=47> */
.L_x_1613:
[----:B------:R-:W-:Y:S05]  /*cb70*/  BSYNC B0 ;  /* 0x0000000000007941 */ /* 0x000fea0003800000 */
.L_x_1612:
[----:B-----5:R3:W-:Y:S02]  /*cb80*/  STS.128 [R206+0x2800], R24 ;  /* 0x00280018ce007388 */ /* 0x0207e40000000c00 */
.L_x_1611:
[----:B------:R-:W-:Y:S05]  /*cb90*/  BSYNC B1 ;  /* 0x0000000000017941 */ /* 0x000fea0003800000 */
.L_x_1610:
        /* <DEDUP_REMOVED lines=47> */
.L_x_1615:
[----:B------:R-:W-:Y:S05]  /*ce90*/  BSYNC B0 ;  /* 0x0000000000007941 */ /* 0x000fea0003800000 */
.L_x_1614:
[----:B-----5:R3:W-:Y:S02]  /*cea0*/  STS.128 [R206+0x4800], R24 ;  /* 0x00480018ce007388 */ /* 0x0207e40000000c00 */
.L_x_1605:
[----:B------:R-:W-:Y:S05]  /*ceb0*/  BSYNC B2 ;  /* 0x0000000000027941 */ /* 0x000fea0003800000 */
.L_x_1604:
        /* <DEDUP_REMOVED lines=54> */
.L_x_1621:
[----:B------:R-:W-:Y:S05]  /*d220*/  BSYNC B0 ;  /* 0x0000000000007941 */ /* 0x000fea0003800000 */
.L_x_1620:
[----:B-----5:R1:W-:Y:S02]  /*d230*/  STS.128 [R206+0x1000], R24 ;  /* 0x00100018ce007388 */ /* 0x0203e40000000c00 */
.L_x_1619:
[----:B------:R-:W-:Y:S05]  /*d240*/  BSYNC B1 ;  /* 0x0000000000017941 */ /* 0x000fea0003800000 */
.L_x_1618:
        /* <DEDUP_REMOVED lines=47> */
.L_x_1625:
[----:B------:R-:W-:Y:S05]  /*d540*/  BSYNC B0 ;  /* 0x0000000000007941 */ /* 0x000fea0003800000 */
.L_x_1624:
[----:B-----5:R3:W-:Y:S02]  /*d550*/  STS.128 [R206+0x3000], R24 ;  /* 0x00300018ce007388 */ /* 0x0207e40000000c00 */
.L_x_1623:
[----:B------:R-:W-:Y:S05]  /*d560*/  BSYNC B1 ;  /* 0x0000000000017941 */ /* 0x000fea0003800000 */
.L_x_1622:
        /* <DEDUP_REMOVED lines=15> */
[----:B------:R-:W-:-:S02]  /*d660*/  HADD2.F32 R20, -RZ, R4.H1_H1 ;  /* 0x30000004ff147230 */ /* 0x000fc40000004100 */
[----:B--2---:R-:W-:Y:S02]  /*d670*/  HADD2.F32 R2, -RZ, R7.H1_H1 ;  /* 0x30000007ff027230 */ /* 0x004fe40000004100 */
[C---:B-1----:R-:W-:Y:S01]  /*d680*/  FMUL.FTZ R23, R0.reuse, R25 ;  /* 0x0000001900177220 */ /* 0x042fe20000410000 */
        /* <DEDUP_REMOVED lines=28> */
.L_x_1627:
[----:B------:R-:W-:Y:S05]  /*d850*/  BSYNC B0 ;  /* 0x0000000000007941 */ /* 0x000fea0003800000 */
.L_x_1626:
[----:B-----5:R3:W-:Y:S02]  /*d860*/  STS.128 [R206+0x5000], R24 ;  /* 0x00500018ce007388 */ /* 0x0207e40000000c00 */
.L_x_1617:
[----:B------:R-:W-:Y:S05]  /*d870*/  BSYNC B2 ;  /* 0x0000000000027941 */ /* 0x000fea0003800000 */
.L_x_1616:
        /* <DEDUP_REMOVED lines=13> */
[----:B------:R-:W2:Y:S04]  /*d950*/  LDG.E.64 R4, desc[UR6][R16.64] ;  /* 0x0000000610047981 */ /* 0x000ea8000c1e1b00 */
[----:B------:R-:W4:Y:S01]  /*d960*/  LDG.E.64 R6, desc[UR6][R18.64] ;  /* 0x0000000612067981 */ /* 0x000f22000c1e1b00 */
[----:B-----5:R-:W-:Y:S02]  /*d970*/  HADD2.F32 R29, -RZ, R27.H0_H0 ;  /* 0x2000001bff1d7230 */ /* 0x020fe40000004100 */
[----:B------:R-:W-:Y:S02]  /*d980*/  HADD2.F32 R14, -RZ, R25.H1_H1 ;  /* 0x30000019ff0e7230 */ /* 0x000fe40000004100 */
[----:B------:R-:W-:Y:S02]  /*d990*/  HADD2.F32 R27, -RZ, R27.H1_H1 ;  /* 0x3000001bff1b7230 */ /* 0x000fe40000004100 */
[----:B------:R-:W-:-:S02]  /*d9a0*/  HADD2.F32 R20, -RZ, R25.H0_H0 ;  /* 0x20000019ff147230 */ /* 0x000fc40000004100 */
[----:B--2---:R-:W-:Y:S02]  /*d9b0*/  HADD2.F32 R15, -RZ, R4.H1_H1 ;  /* 0x30000004ff0f7230 */ /* 0x004fe40000004100 */
[----:B------:R-:W-:Y:S02]  /*d9c0*/  HADD2.F32 R0, -RZ, R5.H1_H1 ;  /* 0x30000005ff007230 */ /* 0x000fe40000004100 */
[----:B----4-:R-:W-:Y:S02]  /*d9d0*/  HADD2.F32 R12, -RZ, R6.H1_H1 ;  /* 0x30000006ff0c7230 */ /* 0x010fe40000004100 */
        /* <DEDUP_REMOVED lines=29> */
.L_x_1632:
[----:B------:R-:W-:Y:S05]  /*dbb0*/  BSYNC B0 ;  /* 0x0000000000007941 */ /* 0x000fea0003800000 */
.L_x_1631:
[----:B-----5:R1:W-:Y:S02]  /*dbc0*/  STS.128 [R206+0x1800], R24 ;  /* 0x00180018ce007388 */ /* 0x0203e40000000c00 */
.L_x_1630:
[----:B------:R-:W-:Y:S05]  /*dbd0*/  BSYNC B1 ;  /* 0x0000000000017941 */ /* 0x000fea0003800000 */
.L_x_1629:
[----:B------:R1:W-:Y:S01]  /*dbe0*/  @P1 STS.128 [R206+0x3800], RZ ;  /* 0x003800ffce001388 */ /* 0x0003e20000000c00 */
[----:B------:R-:W-:Y:S04]  /*dbf0*/  BSSY B1, `(.L_x_1633) ;  /* 0x0000030000017945 */ /* 0x000fe80003800000 */
[----:B------:R-:W-:Y:S05]  /*dc00*/  @P1 BRA `(.L_x_1634) ;  /* 0x0000000000b81947 */ /* 0x000fea0003800000 */
[----:B------:R1:W5:Y:S01]  /*dc10*/  LDG.E.128 R12, desc[UR6][R8.64+0x80] ;  /* 0x00008006080c7981 */ /* 0x000362000c1e1d00 */
[----:B------:R-:W-:Y:S01]  /*dc20*/  ISETP.GE.AND P1, PT, R11, UR5, PT ;  /* 0x000000050b007c0c */ /* 0x000fe2000bf26270 */
[----:B------:R-:W-:-:S12]  /*dc30*/  BSSY B0, `(.L_x_1635) ;  /* 0x000002a000007945 */ /* 0x000fd80003800000 */
[----:B------:R-:W-:Y:S05]  /*dc40*/  @P1 BRA `(.L_x_1636) ;  /* 0x0000000000a01947 */ /* 0x000fea0003800000 */
[----:B------:R-:W2:Y:S04]  /*dc50*/  LDG.E.64 R4, desc[UR6][R16.64+0x40] ;  /* 0x0000400610047981 */ /* 0x000ea8000c1e1b00 */
[----:B------:R-:W3:Y:S01]  /*dc60*/  LDG.E.64 R6, desc[UR6][R18.64+0x40] ;  /* 0x0000400612067981 */ /* 0x000ee2000c1e1b00 */
[--C-:B-1---5:R-:W-:Y:S01]  /*dc70*/  HADD2.F32 R25, -RZ, R15.reuse.H0_H0 ;  /* 0x2000000fff197230 */ /* 0x122fe20000004100 */
[----:B------:R-:W-:Y:S01]  /*dc80*/  MOV R22, R14 ;  /* 0x0000000e00167202 */ /* 0x000fe20000000f00 */
[----:B------:R-:W-:Y:S02]  /*dc90*/  HADD2.F32 R15, -RZ, R15.H1_H1 ;  /* 0x3000000fff0f7230 */ /* 0x000fe40000004100 */
[--C-:B------:R-:W-:Y:S02]  /*dca0*/  HADD2.F32 R24, -RZ, R13.reuse.H0_H0 ;  /* 0x2000000dff187230 */ /* 0x100fe40000004100 */
[----:B------:R-:W-:-:S02]  /*dcb0*/  HADD2.F32 R27, -RZ, R13.H1_H1 ;  /* 0x3000000dff1b7230 */ /* 0x000fc40000004100 */
[----:B--2---:R-:W-:Y:S02]  /*dcc0*/  HADD2.F32 R0, -RZ, R5.H1_H1 ;  /* 0x30000005ff007230 */ /* 0x004fe40000004100 */
[----:B------:R-:W-:Y:S02]  /*dcd0*/  HADD2.F32 R14, -RZ, R4.H1_H1 ;  /* 0x30000004ff0e7230 */ /* 0x000fe40000004100 */
[----:B---3--:R-:W-:Y:S02]  /*dce0*/  HADD2.F32 R2, -RZ, R7.H1_H1 ;  /* 0x30000007ff027230 */ /* 0x008fe40000004100 */
        /* <DEDUP_REMOVED lines=30> */
.L_x_1636:
[----:B------:R-:W-:Y:S05]  /*ded0*/  BSYNC B0 ;  /* 0x0000000000007941 */ /* 0x000fea0003800000 */
.L_x_1635:
[----:B-----5:R1:W-:Y:S02]  /*dee0*/  STS.128 [R206+0x3800], R12 ;  /* 0x0038000cce007388 */ /* 0x0203e40000000c00 */
.L_x_1634:
[----:B------:R-:W-:Y:S05]  /*def0*/  BSYNC B1 ;  /* 0x0000000000017941 */ /* 0x000fea0003800000 */
.L_x_1633:
[----:B------:R1:W-:Y:S01]  /*df00*/  @P0 STS.128 [R206+0x5800], RZ ;  /* 0x005800ffce000388 */ /* 0x0003e20000000c00 */
[----:B------:R-:W-:Y:S05]  /*df10*/  @P0 BRA `(.L_x_1628) ;  /* 0x0000005000900947 */ /* 0x000fea0003800000 */
[----:B-1----:R1:W5:Y:S01]  /*df20*/  LDG.E.128 R12, desc[UR6][R8.64+0x100] ;  /* 0x00010006080c7981 */ /* 0x002362000c1e1d00 */
[----:B------:R-:W-:Y:S01]  /*df30*/  ISETP.GE.AND P0, PT, R10, UR5, PT ;  /* 0x000000050a007c0c */ /* 0x000fe2000bf06270 */
[----:B------:R-:W-:-:S12]  /*df40*/  BSSY B0, `(.L_x_1637) ;  /* 0x0000028000007945 */ /* 0x000fd80003800000 */
[----:B------:R-:W-:Y:S05]  /*df50*/  @P0 BRA `(.L_x_1638) ;  /* 0x0000000000980947 */ /* 0x000fea0003800000 */
[----:B------:R-:W2:Y:S04]  /*df60*/  LDG.E.64 R4, desc[UR6][R16.64+0x80] ;  /* 0x0000800610047981 */ /* 0x000ea8000c1e1b00 */
[----:B------:R-:W1:Y:S01]  /*df70*/  LDG.E.64 R6, desc[UR6][R18.64+0x80] ;  /* 0x0000800612067981 */ /* 0x000e62000c1e1b00 */
[----:B-----5:R-:W-:Y:S02]  /*df80*/  HADD2.F32 R25, -RZ, R15.H0_H0 ;  /* 0x2000000fff197230 */ /* 0x020fe40000004100 */
[----:B------:R-:W-:Y:S02]  /*df90*/  HADD2.F32 R10, -RZ, R13.H1_H1 ;  /* 0x3000000dff0a7230 */ /* 0x000fe40000004100 */
[----:B------:R-:W-:Y:S02]  /*dfa0*/  HADD2.F32 R15, -RZ, R15.H1_H1 ;  /* 0x3000000fff0f7230 */ /* 0x000fe40000004100 */
[----:B------:R-:W-:-:S02]  /*dfb0*/  HADD2.F32 R20, -RZ, R13.H0_H0 ;  /* 0x2000000dff147230 */ /* 0x000fc40000004100 */
[----:B--2---:R-:W-:Y:S02]  /*dfc0*/  HADD2.F32 R11, -RZ, R4.H1_H1 ;  /* 0x30000004ff0b7230 */ /* 0x004fe40000004100 */
[----:B------:R-:W-:Y:S02]  /*dfd0*/  HADD2.F32 R0, -RZ, R5.H1_H1 ;  /* 0x30000005ff007230 */ /* 0x000fe40000004100 */
[----:B-1-3--:R-:W-:Y:S02]  /*dfe0*/  HADD2.F32 R8, -RZ, R6.H1_H1 ;  /* 0x30000006ff087230 */ /* 0x00afe40000004100 */
        /* <DEDUP_REMOVED lines=29> */
.L_x_1638:
[----:B------:R-:W-:Y:S05]  /*e1c0*/  BSYNC B0 ;  /* 0x0000000000007941 */ /* 0x000fea0003800000 */
.L_x_1637:
[----:B-----5:R1:W-:Y:S01]  /*e1d0*/  STS.128 [R206+0x5800], R12 ;  /* 0x0058000cce007388 */ /* 0x0203e20000000c00 */
[----:B------:R-:W-:Y:S05]  /*e1e0*/  BRA `(.L_x_1628) ;  /* 0x0000004c00dc7947 */ /* 0x000fea0003800000 */
.L_x_1591:
        /* <DEDUP_REMOVED lines=93> */
.L_x_1644:
[----:B------:R-:W-:Y:S05]  /*e7c0*/  BSYNC B0 ;  /* 0x0000000000007941 */ /* 0x000fea0003800000 */
.L_x_1643:
[----:B-----5:R3:W-:Y:S02]  /*e7d0*/  STS.128 [R206], R28 ;  /* 0x0000001cce007388 */ /* 0x0207e40000000c00 */
.L_x_1642:
[----:B------:R-:W-:Y:S05]  /*e7e0*/  BSYNC B1 ;  /* 0x0000000000017941 */ /* 0x000fea0003800000 */
.L_x_1641:
        /* <DEDUP_REMOVED lines=89> */
.L_x_1648:
[----:B------:R-:W-:Y:S05]  /*ed80*/  BSYNC B0 ;  /* 0x0000000000007941 */ /* 0x000fea0003800000 */
.L_x_1647:
[----:B-----5:R1:W-:Y:S02]  /*ed90*/  STS.128 [R206+0x2000], R28 ;  /* 0x0020001cce007388 */ /* 0x0203e40000000c00 */
.L_x_1646:
[----:B------:R-:W-:Y:S05]  /*eda0*/  BSYNC B1 ;  /* 0x0000000000017941 */ /* 0x000fea0003800000 */
.L_x_1645:
        /* <DEDUP_REMOVED lines=88> */
.L_x_1650:
[----:B------:R-:W-:Y:S05]  /*f330*/  BSYNC B0 ;  /* 0x0000000000007941 */ /* 0x000fea0003800000 */
.L_x_1649:
[----:B-----5:R3:W-:Y:S02]  /*f340*/  STS.128 [R206+0x4000], R28 ;  /* 0x0040001cce007388 */ /* 0x0207e40000000c00 */
.L_x_1640:
[----:B------:R-:W-:Y:S05]  /*f350*/  BSYNC B2 ;  /* 0x0000000000027941 */ /* 0x000fea0003800000 */
.L_x_1639:
        /* <DEDUP_REMOVED lines=97> */
.L_x_1656:
[----:B------:R-:W-:Y:S05]  /*f970*/  BSYNC B0 ;  /* 0x0000000000007941 */ /* 0x000fea0003800000 */
.L_x_1655:
[----:B-----5:R3:W-:Y:S02]  /*f980*/  STS.128 [R206+0x800], R28 ;  /* 0x0008001cce007388 */ /* 0x0207e40000000c00 */
.L_x_1654:
[----:B------:R-:W-:Y:S05]  /*f990*/  BSYNC B1 ;  /* 0x0000000000017941 */ /* 0x000fea0003800000 */
.L_x_1653:
        /* <DEDUP_REMOVED lines=90> */
.L_x_1660:
[----:B------:R-:W-:Y:S05]  /*ff40*/  BSYNC B0 ;  /* 0x0000000000007941 */ /* 0x000fea0003800000 */
.L_x_1659:
[----:B-----5:R3:W-:Y:S02]  /*ff50*/  STS.128 [R206+0x2800], R28 ;  /* 0x0028001cce007388 */ /* 0x0207e40000000c00 */
.L_x_1658:
[----:B------:R-:W-:Y:S05]  /*ff60*/  BSYNC B1 ;  /* 0x0000000000017941 */ /* 0x000fea0003800000 */
.L_x_1657:
        /* <DEDUP_REMOVED lines=89> */
.L_x_1662:
[----:B------:R-:W-:Y:S05]  /*10500*/  BSYNC B0 ;  /* 0x0000000000007941 */ /* 0x000fea0003800000 */
.L_x_1661:
[----:B-----5:R3:W-:Y:S02]  /*10510*/  STS.128 [R206+0x4800], R28 ;  /* 0x0048001cce007388 */ /* 0x0207e40000000c00 */
.L_x_1652:
[----:B------:R-:W-:Y:S05]  /*10520*/  BSYNC B2 ;  /* 0x0000000000027941 */ /* 0x000fea0003800000 */
.L_x_1651:
        /* <DEDUP_REMOVED lines=97> */
.L_x_1668:
[----:B------:R-:W-:Y:S05]  /*10b40*/  BSYNC B0 ;  /* 0x0000000000007941 */ /* 0x000fea0003800000 */
.L_x_1667:
[----:B-----5:R1:W-:Y:S02]  /*10b50*/  STS.128 [R206+0x1000], R28 ;  /* 0x0010001cce007388 */ /* 0x0203e40000000c00 */
.L_x_1666:
[----:B------:R-:W-:Y:S05]  /*10b60*/  BSYNC B1 ;  /* 0x0000000000017941 */ /* 0x000fea0003800000 */
.L_x_1665:
        /* <DEDUP_REMOVED lines=90> */
.L_x_1672:
[----:B------:R-:W-:Y:S05]  /*11110*/  BSYNC B0 ;  /* 0x0000000000007941 */ /* 0x000fea0003800000 */
.L_x_1671:
[----:B-----5:R3:W-:Y:S02]  /*11120*/  STS.128 [R206+0x3000], R28 ;  /* 0x0030001cce007388 */ /* 0x0207e40000000c00 */
.L_x_1670:
[----:B------:R-:W-:Y:S05]  /*11130*/  BSYNC B1 ;  /* 0x0000000000017941 */ /* 0x000fea0003800000 */
.L_x_1669:
        /* <DEDUP_REMOVED lines=29> */
[----:B--2---:R-:W-:Y:S02]  /*11310*/  HADD2.F32 R33, -RZ, R29.H0_H0 ;  /* 0x2000001dff217230 */ /* 0x004fe40000004100 */
[--C-:B---3--:R-:W-:Y:S02]  /*11320*/  HADD2.F32 R13, -RZ, R4.reuse.H0_H0 ;  /* 0x20000004ff0d7230 */ /* 0x108fe40000004100 */
[----:B------:R-:W-:Y:S02]  /*11330*/  HADD2.F32 R20, -RZ, R4.H1_H1 ;  /* 0x30000004ff147230 */ /* 0x000fe40000004100 */
[--C-:B------:R-:W-:Y:S02]  /*11340*/  HADD2.F32 R4, -RZ, R5.reuse.H0_H0 ;  /* 0x20000005ff047230 */ /* 0x100fe40000004100 */
[----:B------:R-:W-:Y:S02]  /*11350*/  HADD2.F32 R22, -RZ, R5.H1_H1 ;  /* 0x30000005ff167230 */ /* 0x000fe40000004100 */
[----:B------:R-:W-:-:S02]  /*11360*/  HADD2.F32 R5, -RZ, R6.H0_H0 ;  /* 0x20000006ff057230 */ /* 0x000fc40000004100 */
[----:B------:R-:W-:Y:S01]  /*11370*/  @!P2 FADD.FTZ R4, -R4, -RZ ;  /* 0x800000ff0404a221 */ /* 0x000fe20000010100 */
[----:B------:R-:W-:Y:S02]  /*11380*/  HADD2.F32 R23, -RZ, R6.H1_H1 ;  /* 0x30000006ff177230 */ /* 0x000fe40000004100 */
[----:B------:R-:W-:Y:S01]  /*11390*/  @!P2 FADD.FTZ R13, -R13, -RZ ;  /* 0x800000ff0d0da221 */ /* 0x000fe20000010100 */
[--C-:B------:R-:W-:Y:S02]  /*113a0*/  HADD2.F32 R6, -RZ, R7.reuse.H0_H0 ;  /* 0x20000007ff067230 */ /* 0x100fe40000004100 */
[----:B------:R-:W-:Y:S01]  /*113b0*/  @!P2 FADD.FTZ R20, -R20, -RZ ;  /* 0x800000ff1414a221 */ /* 0x000fe20000010100 */
[--C-:B------:R-:W-:Y:S02]  /*113c0*/  HADD2.F32 R32, -RZ, R28.reuse.H0_H0 ;  /* 0x2000001cff207230 */ /* 0x100fe40000004100 */
[----:B------:R-:W-:Y:S02]  /*113d0*/  HADD2.F32 R35, -RZ, R28.H1_H1 ;  /* 0x3000001cff237230 */ /* 0x000fe40000004100 */
[----:B------:R-:W-:-:S02]  /*113e0*/  HADD2.F32 R7, -RZ, R7.H1_H1 ;  /* 0x30000007ff077230 */ /* 0x000fc40000004100 */
[----:B------:R-:W-:Y:S01]  /*113f0*/  FMUL.FTZ R33, R33, R4 ;  /* 0x0000000421217220 */ /* 0x000fe20000410000 */
[----:B------:R-:W-:Y:S02]  /*11400*/  HADD2.F32 R29, -RZ, R29.H1_H1 ;  /* 0x3000001dff1d7230 */ /* 0x000fe40000004100 */
[----:B------:R-:W-:Y:S01]  /*11410*/  FMUL.FTZ R32, R32, R13 ;  /* 0x0000000d20207220 */ /* 0x000fe20000410000 */
[----:B------:R-:W-:Y:S01]  /*11420*/  FMUL.FTZ R35, R35, R20 ;  /* 0x0000001423237220 */ /* 0x000fe20000410000 */
[--C-:B------:R-:W-:Y:S02]  /*11430*/  HADD2.F32 R4, -RZ, R31.reuse.H1_H1 ;  /* 0x3000001fff047230 */ /* 0x100fe40000004100 */
[----:B------:R-:W-:Y:S01]  /*11440*/  @!P2 FADD.FTZ R22, -R22, -RZ ;  /* 0x800000ff1616a221 */ /* 0x000fe20000010100 */
[----:B------:R-:W-:Y:S02]  /*11450*/  HADD2.F32 R20, -RZ, R30.H0_H0 ;  /* 0x2000001eff147230 */ /* 0x000fe40000004100 */
[----:B------:R-:W-:Y:S01]  /*11460*/  @!P2 FADD.FTZ R7, -R7, -RZ ;  /* 0x800000ff0707a221 */ /* 0x000fe20000010100 */
[----:B------:R-:W-:-:S02]  /*11470*/  HADD2.F32 R13, -RZ, R31.H0_H0 ;  /* 0x2000001fff0d7230 */ /* 0x000fc40000004100 */
[----:B------:R-:W-:Y:S01]  /*11480*/  @!P2 FADD.FTZ R5, -R5, -RZ ;  /* 0x800000ff0505a221 */ /* 0x000fe20000010100 */
[----:B------:R-:W-:Y:S01]  /*11490*/  @!P2 FADD.FTZ R6, -R6, -RZ ;  /* 0x800000ff0606a221 */ /* 0x000fe20000010100 */
[----:B------:R-:W-:Y:S01]  /*114a0*/  FMUL.FTZ R29, R29, R22 ;  /* 0x000000161d1d7220 */ /* 0x000fe20000410000 */
[----:B------:R-:W-:Y:S01]  /*114b0*/  FMUL.FTZ R7, R4, R7 ;  /* 0x0000000704077220 */ /* 0x000fe20000410000 */
[----:B------:R-:W-:Y:S01]  /*114c0*/  FMUL.FTZ R5, R20, R5 ;  /* 0x0000000514057220 */ /* 0x000fe20000410000 */
[----:B------:R-:W-:Y:S01]  /*114d0*/  FMUL.FTZ R6, R13, R6 ;  /* 0x000000060d067220 */ /* 0x000fe20000410000 */
[--C-:B----4-:R-:W-:Y:S02]  /*114e0*/  HADD2.F32 R4, -RZ, R16.reuse.H0_H0 ;  /* 0x20000010ff047230 */ /* 0x110fe40000004100 */
[----:B------:R-:W-:Y:S02]  /*114f0*/  HADD2.F32 R22, -RZ, R16.H1_H1 ;  /* 0x30000010ff167230 */ /* 0x000fe40000004100 */
[----:B------:R-:W-:Y:S01]  /*11500*/  @!P2 FADD.FTZ R23, -R23, -RZ ;  /* 0x800000ff1717a221 */ /* 0x000fe20000010100 */
[----:B------:R-:W-:-:S02]  /*11510*/  HADD2.F32 R30, -RZ, R30.H1_H1 ;  /* 0x3000001eff1e7230 */ /* 0x000fc40000004100 */
[--C-:B-----5:R-:W-:Y:S02]  /*11520*/  HADD2.F32 R13, -RZ, R24.reuse.H0_H0 ;  /* 0x20000018ff0d7230 */ /* 0x120fe40000004100 */
[----:B------:R-:W-:Y:S02]  /*11530*/  HADD2.F32 R20, -RZ, R25.H0_H0 ;  /* 0x20000019ff147230 */ /* 0x000fe40000004100 */
[--C-:B------:R-:W-:Y:S02]  /*11540*/  HADD2.F32 R16, -RZ, R17.reuse.H0_H0 ;  /* 0x20000011ff107230 */ /* 0x100fe40000004100 */
[----:B------:R-:W-:Y:S02]  /*11550*/  HADD2.F32 R24, -RZ, R24.H1_H1 ;  /* 0x30000018ff187230 */ /* 0x000fe40000004100 */
[----:B------:R-:W-:Y:S01]  /*11560*/  FMUL.FTZ R23, R30, R23 ;  /* 0x000000171e177220 */ /* 0x000fe20000410000 */
[----:B------:R-:W-:Y:S02]  /*11570*/  HADD2.F32 R30, -RZ, R17.H1_H1 ;  /* 0x30000011ff1e7230 */ /* 0x000fe40000004100 */
[----:B------:R-:W-:Y:S01]  /*11580*/  FFMA.FTZ R16, R20, R16, R33 ;  /* 0x0000001014107223 */ /* 0x000fe20000010021 */
[----:B------:R-:W-:-:S02]  /*11590*/  HADD2.F32 R28, -RZ, R18.H0_H0 ;  /* 0x20000012ff1c7230 */ /* 0x000fc40000004100 */
[----:B------:R-:W-:Y:S01]  /*115a0*/  FFMA.FTZ R4, R13, R4, R32 ;  /* 0x000000040d047223 */ /* 0x000fe20000010020 */
[----:B------:R-:W-:Y:S01]  /*115b0*/  FFMA.FTZ R35, R24, R22, R35 ;  /* 0x0000001618237223 */ /* 0x000fe20000010023 */
[----:B------:R-:W-:Y:S02]  /*115c0*/  HADD2.F32 R20, -RZ, R26.H0_H0 ;  /* 0x2000001aff147230 */ /* 0x000fe40000004100 */
[----:B------:R-:W-:Y:S02]  /*115d0*/  HADD2.F32 R18, -RZ, R18.H1_H1 ;  /* 0x30000012ff127230 */ /* 0x000fe40000004100 */
[--C-:B------:R-:W-:Y:S02]  /*115e0*/  HADD2.F32 R17, -RZ, R19.reuse.H0_H0 ;  /* 0x20000013ff117230 */ /* 0x100fe40000004100 */
[----:B------:R-:W-:Y:S02]  /*115f0*/  HADD2.F32 R34, -RZ, R19.H1_H1 ;  /* 0x30000013ff227230 */ /* 0x000fe40000004100 */
[----:B------:R-:W-:-:S02]  /*11600*/  HADD2.F32 R22, -RZ, R25.H1_H1 ;  /* 0x30000019ff167230 */ /* 0x000fc40000004100 */
        /* <DEDUP_REMOVED lines=12> */
.L_x_1674:
[----:B------:R-:W-:Y:S05]  /*116d0*/  BSYNC B0 ;  /* 0x0000000000007941 */ /* 0x000fea0003800000 */
.L_x_1673:
[----:B-----5:R1:W-:Y:S02]  /*116e0*/  STS.128 [R206+0x5000], R24 ;  /* 0x00500018ce007388 */ /* 0x0203e40000000c00 */
.L_x_1664:
[----:B------:R-:W-:Y:S05]  /*116f0*/  BSYNC B2 ;  /* 0x0000000000027941 */ /* 0x000fea0003800000 */
.L_x_1663:
        /* <DEDUP_REMOVED lines=41> */
[----:B------:R-:W-:-:S02]  /*11990*/  HADD2.F32 R5, -RZ, R6.H0_H0 ;  /* 0x20000006ff057230 */ /* 0x000fc40000004100 */
[----:B------:R-:W-:Y:S01]  /*119a0*/  @!P2 FADD.FTZ R4, -R4, -RZ ;  /* 0x800000ff0404a221 */ /* 0x000fe20000010100 */
[----:B------:R-:W-:Y:S02]  /*119b0*/  HADD2.F32 R29, -RZ, R6.H1_H1 ;  /* 0x30000006ff1d7230 */ /* 0x000fe40000004100 */
[--C-:B------:R-:W-:Y:S02]  /*119c0*/  HADD2.F32 R6, -RZ, R7.reuse.H0_H0 ;  /* 0x20000007ff067230 */ /* 0x100fe40000004100 */
[----:B------:R-:W-:Y:S01]  /*119d0*/  @!P2 FADD.FTZ R20, -R20, -RZ ;  /* 0x800000ff1414a221 */ /* 0x000fe20000010100 */
[----:B------:R-:W-:Y:S02]  /*119e0*/  HADD2.F32 R7, -RZ, R7.H1_H1 ;  /* 0x30000007ff077230 */ /* 0x000fe40000004100 */
[--C-:B------:R-:W-:Y:S02]  /*119f0*/  HADD2.F32 R31, -RZ, R24.reuse.H0_H0 ;  /* 0x20000018ff1f7230 */ /* 0x100fe40000004100 */
[----:B------:R-:W-:Y:S01]  /*11a00*/  FMUL.FTZ R33, R33, R4 ;  /* 0x0000000421217220 */ /* 0x000fe20000410000 */
[----:B------:R-:W-:-:S02]  /*11a10*/  HADD2.F32 R35, -RZ, R24.H1_H1 ;  /* 0x30000018ff237230 */ /* 0x000fc40000004100 */
[----:B------:R-:W-:Y:S01]  /*11a20*/  @!P2 FADD.FTZ R22, -R22, -RZ ;  /* 0x800000ff1616a221 */ /* 0x000fe20000010100 */
[----:B------:R-:W-:Y:S02]  /*11a30*/  HADD2.F32 R4, -RZ, R27.H1_H1 ;  /* 0x3000001bff047230 */ /* 0x000fe40000004100 */
[----:B------:R-:W-:Y:S01]  /*11a40*/  FMUL.FTZ R31, R31, R20 ;  /* 0x000000141f1f7220 */ /* 0x000fe20000410000 */
[----:B------:R-:W-:Y:S01]  /*11a50*/  @!P2 FADD.FTZ R7, -R7, -RZ ;  /* 0x800000ff0707a221 */ /* 0x000fe20000010100 */
[----:B------:R-:W-:Y:S02]  /*11a60*/  HADD2.F32 R20, -RZ, R26.H0_H0 ;  /* 0x2000001aff147230 */ /* 0x000fe40000004100 */
[----:B------:R-:W-:Y:S01]  /*11a70*/  @!P2 FADD.FTZ R5, -R5, -RZ ;  /* 0x800000ff0505a221 */ /* 0x000fe20000010100 */
[----:B------:R-:W-:Y:S01]  /*11a80*/  FMUL.FTZ R35, R35, R22 ;  /* 0x0000001623237220 */ /* 0x000fe20000410000 */
[----:B------:R-:W-:Y:S01]  /*11a90*/  FMUL.FTZ R7, R4, R7 ;  /* 0x0000000704077220 */ /* 0x000fe20000410000 */
[----:B------:R-:W-:-:S02]  /*11aa0*/  HADD2.F32 R25, -RZ, R25.H1_H1 ;  /* 0x30000019ff197230 */ /* 0x000fc40000004100 */
[----:B------:R-:W-:Y:S01]  /*11ab0*/  @!P2 FADD.FTZ R28, -R28, -RZ ;  /* 0x800000ff1c1ca221 */ /* 0x000fe20000010100 */
[--C-:B-----5:R-:W-:Y:S02]  /*11ac0*/  HADD2.F32 R4, -RZ, R16.reuse.H0_H0 ;  /* 0x20000010ff047230 */ /* 0x120fe40000004100 */
[----:B------:R-:W-:Y:S01]  /*11ad0*/  FMUL.FTZ R5, R20, R5 ;  /* 0x0000000514057220 */ /* 0x000fe20000410000 */
[----:B------:R-:W-:Y:S02]  /*11ae0*/  HADD2.F32 R22, -RZ, R16.H1_H1 ;  /* 0x30000010ff167230 */ /* 0x000fe40000004100 */
[----:B------:R-:W-:Y:S01]  /*11af0*/  @!P2 FADD.FTZ R29, -R29, -RZ ;  /* 0x800000ff1d1da221 */ /* 0x000fe20000010100 */
[----:B------:R-:W-:Y:S02]  /*11b00*/  HADD2.F32 R26, -RZ, R26.H1_H1 ;  /* 0x3000001aff1a7230 */ /* 0x000fe40000004100 */
[--C-:B---3--:R-:W-:Y:S02]  /*11b10*/  HADD2.F32 R16, -RZ, R12.reuse.H0_H0 ;  /* 0x2000000cff107230 */ /* 0x108fe40000004100 */
[----:B------:R-:W-:-:S02]  /*11b20*/  HADD2.F32 R24, -RZ, R12.H1_H1 ;  /* 0x3000000cff187230 */ /* 0x000fc40000004100 */
[----:B------:R-:W-:Y:S02]  /*11b30*/  HADD2.F32 R20, -RZ, R17.H0_H0 ;  /* 0x20000011ff147230 */ /* 0x000fe40000004100 */
[----:B------:R-:W-:Y:S02]  /*11b40*/  HADD2.F32 R12, -RZ, R13.H0_H0 ;  /* 0x2000000dff0c7230 */ /* 0x000fe40000004100 */
[----:B------:R-:W-:Y:S01]  /*11b50*/  FMUL.FTZ R25, R25, R28 ;  /* 0x0000001c19197220 */ /* 0x000fe20000410000 */
[----:B------:R-:W-:Y:S02]  /*11b60*/  HADD2.F32 R37, -RZ, R27.H0_H0 ;  /* 0x2000001bff257230 */ /* 0x000fe40000004100 */
[----:B------:R-:W-:Y:S01]  /*11b70*/  @!P2 FADD.FTZ R6, -R6, -RZ ;  /* 0x800000ff0606a221 */ /* 0x000fe20000010100 */
[----:B------:R-:W-:Y:S01]  /*11b80*/  FMUL.FTZ R29, R26, R29 ;  /* 0x0000001d1a1d7220 */ /* 0x000fe20000410000 */
[----:B------:R-:W-:Y:S02]  /*11b90*/  HADD2.F32 R28, -RZ, R13.H1_H1 ;  /* 0x3000000dff1c7230 */ /* 0x000fe40000004100 */
[----:B------:R-:W-:Y:S01]  /*11ba0*/  FFMA.FTZ R4, R4, R16, R31 ;  /* 0x0000001004047223 */ /* 0x000fe2000001001f */
[----:B------:R-:W-:-:S02]  /*11bb0*/  HADD2.F32 R26, -RZ, R14.H0_H0 ;  /* 0x2000000eff1a7230 */ /* 0x000fc40000004100 */
[----:B------:R-:W-:Y:S01]  /*11bc0*/  FFMA.FTZ R35, R22, R24, R35 ;  /* 0x0000001816237223 */ /* 0x000fe20000010023 */
[--C-:B------:R-:W-:Y:S02]  /*11bd0*/  HADD2.F32 R13, -RZ, R15.reuse.H0_H0 ;  /* 0x2000000fff0d7230 */ /* 0x100fe40000004100 */
[----:B------:R-:W-:Y:S01]  /*11be0*/  FFMA.FTZ R12, R20, R12, R33 ;  /* 0x0000000c140c7223 */ /* 0x000fe20000010021 */
[----:B------:R-:W-:Y:S02]  /*11bf0*/  HADD2.F32 R30, -RZ, R15.H1_H1 ;  /* 0x3000000fff1e7230 */ /* 0x000fe40000004100 */
[----:B------:R-:W-:Y:S02]  /*11c00*/  HADD2.F32 R16, -RZ, R18.H0_H0 ;  /* 0x20000012ff107230 */ /* 0x000fe40000004100 */
[----:B------:R-:W-:Y:S01]  /*11c10*/  FMUL.FTZ R6, R37, R6 ;  /* 0x0000000625067220 */ /* 0x000fe20000410000 */
[----:B------:R-:W-:Y:S02]  /*11c20*/  HADD2.F32 R14, -RZ, R14.H1_H1 ;  /* 0x3000000eff0e7230 */ /* 0x000fe40000004100 */
[----:B------:R-:W-:-:S02]  /*11c30*/  HADD2.F32 R20, -RZ, R17.H1_H1 ;  /* 0x30000011ff147230 */ /* 0x000fc40000004100 */
        /* <DEDUP_REMOVED lines=12> */
.L_x_1678:
[----:B------:R-:W-:Y:S05]  /*11d00*/  BSYNC B0 ;  /* 0x0000000000007941 */ /* 0x000fea0003800000 */
.L_x_1677:
[----:B-----5:R1:W-:Y:S02]  /*11d10*/  STS.128 [R206+0x1800], R16 ;  /* 0x00180010ce007388 */ /* 0x0203e40000000c00 */
.L_x_1676:
[----:B------:R-:W-:Y:S05]  /*11d20*/  BSYNC B1 ;  /* 0x0000000000017941 */ /* 0x000fea0003800000 */
.L_x_1675:
        /* <DEDUP_REMOVED lines=61> */
[--C-:B----4-:R-:W-:Y:S02]  /*12100*/  HADD2.F32 R4, -RZ, R12.reuse.H0_H0 ;  /* 0x2000000cff047230 */ /* 0x110fe40000004100 */
        /* <DEDUP_REMOVED lines=13> */
[----:B------:R-:W-:Y:S01]  /*121e0*/  FMUL.FTZ R28, R33, R28 ;  /* 0x0000001c211c7220 */ /* 0x000fe20000410000 */
        /* <DEDUP_REMOVED lines=14> */
.L_x_1682:
[----:B------:R-:W-:Y:S05]  /*122d0*/  BSYNC B0 ;  /* 0x0000000000007941 */ /* 0x000fea0003800000 */
.L_x_1681:
[----:B-----5:R1:W-:Y:S02]  /*122e0*/  STS.128 [R206+0x3800], R16 ;  /* 0x00380010ce007388 */ /* 0x0203e40000000c00 */
.L_x_1680:
[----:B------:R-:W-:Y:S05]  /*122f0*/  BSYNC B1 ;  /* 0x0000000000017941 */ /* 0x000fea0003800000 */
.L_x_1679:
[----:B------:R1:W-:Y:S01]  /*12300*/  @P0 STS.128 [R206+0x5800], RZ ;  /* 0x005800ffce000388 */ /* 0x0003e20000000c00 */
[----:B------:R-:W-:Y:S05]  /*12310*/  @P0 BRA `(.L_x_1628) ;  /* 0x0000000c00900947 */ /* 0x000fea0003800000 */
[----:B------:R2:W5:Y:S01]  /*12320*/  LDG.E.128 R12, desc[UR6][R8.64+0x100] ;  /* 0x00010006080c7981 */ /* 0x000562000c1e1d00 */
[----:B------:R-:W-:Y:S01]  /*12330*/  ISETP.GE.AND P0, PT, R10, UR5, PT ;  /* 0x000000050a007c0c */ /* 0x000fe2000bf06270 */
[----:B------:R-:W-:Y:S01]  /*12340*/  BSSY B0, `(.L_x_1683) ;  /* 0x0000058000007945 */ /* 0x000fe20003800000 */
[----:B-1----:R-:W-:-:S05]  /*12350*/  IADD3 R16, P1, R8, 0x100, RZ ;  /* 0x0000010008107810 */ /* 0x002fca0007f3e0ff */
[----:B------:R-:W-:-:S06]  /*12360*/  IMAD.X R17, RZ, RZ, R9, P1 ;  /* 0x000000ffff117224 */ /* 0x000fcc00008e0609 */
[----:B------:R-:W-:Y:S05]  /*12370*/  @P0 BRA `(.L_x_1684) ;  /* 0x0000000400500947 */ /* 0x000fea0003800000 */
[----:B------:R-:W-:Y:S01]  /*12380*/  ISETP.GE.AND P0, PT, R10, R135, PT ;  /* 0x000000870a00720c */ /* 0x000fe20003f06270 */
[----:B------:R-:W-:Y:S01]  /*12390*/  ULDC.64 UR8, c[0x0][0x360] ;  /* 0x0000d80000087ab9 */ /* 0x000fe20000000a00 */
[----:B------:R-:W-:Y:S02]  /*123a0*/  MOV R5, RZ ;  /* 0x000000ff00057202 */ /* 0x000fe40000000f00 */
[----:B------:R-:W-:-:S04]  /*123b0*/  IADD3 R0, P1, R0, 0x80, RZ ;  /* 0x0000008000007810 */ /* 0x000fc80007f3e0ff */
[----:B------:R-:W-:-:S05]  /*123c0*/  IADD3.X R2, RZ, R2, RZ, P1, !PT ;  /* 0x00000002ff027210 */ /* 0x000fca0000ffe4ff */
        /* <DEDUP_REMOVED lines=8> */
[----:B--23--:R-:W-:Y:S01]  /*12450*/  MOV R9, RZ ;  /* 0x000000ff00097202 */ /* 0x00cfe20000000f00 */
        /* <DEDUP_REMOVED lines=15> */
[----:B------:R-:W-:Y:S01]  /*12550*/  @!P0 FADD.FTZ R0, -R0, -RZ ;  /* 0x800000ff00008221 */ /* 0x000fe20000010100 */
[----:B------:R-:W-:-:S02]  /*12560*/  HADD2.F32 R4, -RZ, R6.H0_H0 ;  /* 0x20000006ff047230 */ /* 0x000fc40000004100 */
[----:B------:R-:W-:Y:S02]  /*12570*/  HADD2.F32 R22, -RZ, R6.H1_H1 ;  /* 0x30000006ff167230 */ /* 0x000fe40000004100 */
[--C-:B------:R-:W-:Y:S02]  /*12580*/  HADD2.F32 R6, -RZ, R7.reuse.H0_H0 ;  /* 0x20000007ff067230 */ /* 0x100fe40000004100 */
[----:B------:R-:W-:Y:S01]  /*12590*/  @!P0 FADD.FTZ R5, -R5, -RZ ;  /* 0x800000ff05058221 */ /* 0x000fe20000010100 */
[----:B------:R-:W-:Y:S02]  /*125a0*/  HADD2.F32 R7, -RZ, R7.H1_H1 ;  /* 0x30000007ff077230 */ /* 0x000fe40000004100 */
[----:B------:R-:W-:Y:S02]  /*125b0*/  HADD2.F32 R24, -RZ, R17.H1_H1 ;  /* 0x30000011ff187230 */ /* 0x000fe40000004100 */
[----:B------:R-:W-:Y:S01]  /*125c0*/  FMUL.FTZ R25, R25, R0 ;  /* 0x0000000019197220 */ /* 0x000fe20000410000 */
[----:B------:R-:W-:-:S02]  /*125d0*/  HADD2.F32 R17, -RZ, R16.H0_H0 ;  /* 0x20000010ff117230 */ /* 0x000fc40000004100 */
[----:B------:R-:W-:Y:S01]  /*125e0*/  @!P0 FADD.FTZ R2, -R2, -RZ ;  /* 0x800000ff02028221 */ /* 0x000fe20000010100 */
[--C-:B------:R-:W-:Y:S02]  /*125f0*/  HADD2.F32 R0, -RZ, R19.reuse.H1_H1 ;  /* 0x30000013ff007230 */ /* 0x100fe40000004100 */
[----:B------:R-:W-:Y:S01]  /*12600*/  FMUL.FTZ R24, R24, R5 ;  /* 0x0000000518187220 */ /* 0x000fe20000410000 */
[----:B------:R-:W-:Y:S01]  /*12610*/  @!P0 FADD.FTZ R7, -R7, -RZ ;  /* 0x800000ff07078221 */ /* 0x000fe20000010100 */
[----:B------:R-:W-:Y:S02]  /*12620*/  HADD2.F32 R5, -RZ, R19.H0_H0 ;  /* 0x20000013ff057230 */ /* 0x000fe40000004100 */
[----:B------:R-:W-:Y:S01]  /*12630*/  @!P0 FADD.FTZ R6, -R6, -RZ ;  /* 0x800000ff06068221 */ /* 0x000fe20000010100 */
[----:B------:R-:W-:Y:S01]  /*12640*/  FMUL.FTZ R17, R17, R2 ;  /* 0x0000000211117220 */ /* 0x000fe20000410000 */
[----:B------:R-:W-:Y:S01]  /*12650*/  FMUL.FTZ R7, R0, R7 ;  /* 0x0000000700077220 */ /* 0x000fe20000410000 */
[----:B-----5:R-:W-:-:S02]  /*12660*/  HADD2.F32 R0, -RZ, R13.H0_H0 ;  /* 0x2000000dff007230 */ /* 0x020fc40000004100 */
[----:B------:R-:W-:Y:S01]  /*12670*/  FMUL.FTZ R6, R5, R6 ;  /* 0x0000000605067220 */ /* 0x000fe20000410000 */
[----:B----4-:R-:W-:Y:S02]  /*12680*/  HADD2.F32 R2, -RZ, R9.H0_H0 ;  /* 0x20000009ff027230 */ /* 0x010fe40000004100 */
[----:B------:R-:W-:Y:S02]  /*12690*/  HADD2.F32 R27, -RZ, R16.H1_H1 ;  /* 0x30000010ff1b7230 */ /* 0x000fe40000004100 */
[----:B------:R-:W-:Y:S02]  /*126a0*/  HADD2.F32 R13, -RZ, R13.H1_H1 ;  /* 0x3000000dff0d7230 */ /* 0x000fe40000004100 */
[----:B------:R-:W-:Y:S02]  /*126b0*/  HADD2.F32 R9, -RZ, R9.H1_H1 ;  /* 0x30000009ff097230 */ /* 0x000fe40000004100 */
[----:B------:R-:W-:Y:S01]  /*126c0*/  @!P0 FADD.FTZ R22, -R22, -RZ ;  /* 0x800000ff16168221 */ /* 0x000fe20000010100 */
[----:B------:R-:W-:-:S02]  /*126d0*/  HADD2.F32 R29, -RZ, R18.H1_H1 ;  /* 0x30000012ff1d7230 */ /* 0x000fc40000004100 */
[----:B------:R-:W-:Y:S02]  /*126e0*/  HADD2.F32 R16, -RZ, R12.H0_H0 ;  /* 0x2000000cff107230 */ /* 0x000fe40000004100 */
[----:B------:R-:W-:Y:S02]  /*126f0*/  HADD2.F32 R5, -RZ, R8.H0_H0 ;  /* 0x20000008ff057230 */ /* 0x000fe40000004100 */
[----:B------:R-:W-:Y:S01]  /*12700*/  @!P0 FADD.FTZ R20, -R20, -RZ ;  /* 0x800000ff14148221 */ /* 0x000fe20000010100 */
[----:B------:R-:W-:Y:S02]  /*12710*/  HADD2.F32 R31, -RZ, R18.H0_H0 ;  /* 0x20000012ff1f7230 */ /* 0x000fe40000004100 */
[----:B------:R-:W-:Y:S01]  /*12720*/  @!P0 FADD.FTZ R4, -R4, -RZ ;  /* 0x800000ff04048221 */ /* 0x000fe20000010100 */
[----:B------:R-:W-:Y:S01]  /*12730*/  FFMA.FTZ R0, R0, R2, R25 ;  /* 0x0000000200007223 */ /* 0x000fe20000010019 */
[----:B------:R-:W-:Y:S01]  /*12740*/  FFMA.FTZ R9, R13, R9, R24 ;  /* 0x000000090d097223 */ /* 0x000fe20000010018 */
[----:B------:R-:W-:Y:S01]  /*12750*/  FMUL.FTZ R22, R29, R22 ;  /* 0x000000161d167220 */ /* 0x000fe20000410000 */
[----:B------:R-:W-:-:S02]  /*12760*/  HADD2.F32 R19, -RZ, R11.H0_H0 ;  /* 0x2000000bff137230 */ /* 0x000fc40000004100 */
[----:B------:R-:W-:Y:S01]  /*12770*/  FFMA.FTZ R5, R16, R5, R17 ;  /* 0x0000000510057223 */ /* 0x000fe20000010011 */
[----:B------:R-:W-:Y:S02]  /*12780*/  HADD2.F32 R18, -RZ, R11.H1_H1 ;  /* 0x3000000bff127230 */ /* 0x000fe40000004100 */
[--C-:B------:R-:W-:Y:S02]  /*12790*/  HADD2.F32 R13, -RZ, R15.reuse.H0_H0 ;  /* 0x2000000fff0d7230 */ /* 0x100fe40000004100 */
[----:B------:R-:W-:Y:S02]  /*127a0*/  HADD2.F32 R2, -RZ, R15.H1_H1 ;  /* 0x3000000fff027230 */ /* 0x000fe40000004100 */
[----:B------:R-:W-:Y:S01]  /*127b0*/  FMUL.FTZ R27, R27, R20 ;  /* 0x000000141b1b7220 */ /* 0x000fe20000410000 */
[----:B------:R-:W-:Y:S02]  /*127c0*/  HADD2.F32 R8, -RZ, R8.H1_H1 ;  /* 0x30000008ff087230 */ /* 0x000fe40000004100 */
[----:B------:R-:W-:Y:S01]  /*127d0*/  FMUL.FTZ R4, R31, R4 ;  /* 0x000000041f047220 */ /* 0x000fe20000410000 */
[----:B------:R-:W-:-:S02]  /*127e0*/  HADD2.F32 R11, -RZ, R10.H0_H0 ;  /* 0x2000000aff0b7230 */ /* 0x000fc40000004100 */
[----:B------:R-:W-:Y:S02]  /*127f0*/  HADD2.F32 R29, -RZ, R10.H1_H1 ;  /* 0x3000000aff1d7230 */ /* 0x000fe40000004100 */
        /* <DEDUP_REMOVED lines=12> */
.L_x_1684:
[----:B------:R-:W-:Y:S05]  /*128c0*/  BSYNC B0 ;  /* 0x0000000000007941 */ /* 0x000fea0003800000 */
.L_x_1683:
[----:B-----5:R1:W-:Y:S01]  /*128d0*/  STS.128 [R206+0x5800], R12 ;  /* 0x0058000cce007388 */ /* 0x0203e20000000c00 */
[----:B------:R-:W-:Y:S05]  /*128e0*/  BRA `(.L_x_1628) ;  /* 0x00000008001c7947 */ /* 0x000fea0003800000 */
.L_x_1590:
[----:B-----5:R-:W-:Y:S01]  /*128f0*/  IMAD.IADD R0, R202, 0x1, -R141 ;  /* 0x00000001ca007824 */ /* 0x020fe200078e0a8d */
        /* <DEDUP_REMOVED lines=35> */
.L_x_1686:
[----:B------:R-:W-:Y:S05]  /*12b30*/  BSYNC B0 ;  /* 0x0000000000007941 */ /* 0x000fea0003800000 */
.L_x_1685:
        /* <DEDUP_REMOVED lines=32> */
.L_x_1688:
[----:B------:R-:W-:Y:S05]  /*12d40*/  BSYNC B0 ;  /* 0x0000000000007941 */ /* 0x000fea0003800000 */
.L_x_1687:
        /* <DEDUP_REMOVED lines=31> */
.L_x_1690:
[----:B------:R-:W-:Y:S05]  /*12f40*/  BSYNC B0 ;  /* 0x0000000000007941 */ /* 0x000fea0003800000 */
.L_x_1689:
        /* <DEDUP_REMOVED lines=33> */
.L_x_1628:
[----:B------:R-:W-:Y:S05]  /*13160*/  BSYNC B3 ;  /* 0x0000000000037941 */ /* 0x000fea0003800000 */
.L_x_1589:
[----:B------:R-:W-:Y:S01]  /*13170*/  VIADD R44, R134, 0xffffffff ;  /* 0xffffffff862c7836 */ /* 0x000fe20000000000 */
[----:B------:R-:W-:Y:S01]  /*13180*/  ULDC.64 UR10, c[0x0][0x218] ;  /* 0x00008600000a7ab9 */ /* 0x000fe20000000a00 */
[----:B------:R-:W-:Y:S01]  /*13190*/  BSSY B0, `(.L_x_1691) ;  /* 0x000001e000007945 */ /* 0x000fe20003800000 */
[----:B------:R-:W-:Y:S01]  /*131a0*/  LEA R208, P0, R142, UR10, 0x1 ;  /* 0x0000000a8ed07c11 */ /* 0x000fe2000f8008ff */
[----:B------:R-:W-:Y:S01]  /*131b0*/  IMAD.SHL.U32 R2, R44, 0x40, RZ ;  /* 0x000000402c027824 */ /* 0x000fe200078e00ff */
[----:B------:R-:W-:Y:S02]  /*131c0*/  LOP3.LUT R207, R138, 0xff, RZ, 0xc0, !PT ;  /* 0x000000ff8acf7812 */ /* 0x000fe400078ec0ff */
[----:B------:R-:W-:Y:S01]  /*131d0*/  LEA.HI.X R209, R142, UR11, R145, 0x1, P0 ;  /* 0x0000000b8ed17c11 */ /* 0x000fe200080f0c91 */
[----:B------:R-:W-:-:S05]  /*131e0*/  IMAD.IADD R0, R61, 0x1, -R2 ;  /* 0x000000013d007824 */ /* 0x000fca00078e0a02 */
[----:B------:R-:W-:-:S13]  /*131f0*/  ISETP.GE.AND P1, PT, R150, R0, PT ;  /* 0x000000009600720c */ /* 0x000fda0003f26270 */
        /* <DEDUP_REMOVED lines=22> */
.L_x_1693:
[----:B------:R1:W-:Y:S02]  /*13360*/  STS.128 [R206+0xa000], RZ ;  /* 0x00a000ffce007388 */ /* 0x0003e40000000c00 */
.L_x_1692:
[----:B------:R-:W-:Y:S05]  /*13370*/  BSYNC B0 ;  /* 0x0000000000007941 */ /* 0x000fea0003800000 */
.L_x_1691:
        /* <DEDUP_REMOVED lines=8> */
[----:B--234-:R-:W-:Y:S02]  /*13400*/  @P0 LEA R6, P2, R5, UR10, 0x1 ;  /* 0x0000000a05060c11 */ /* 0x01cfe4000f8408ff */
        /* <DEDUP_REMOVED lines=22> */
.L_x_1696:
[----:B------:R2:W-:Y:S02]  /*13570*/  STS.128 [R206+0xa800], RZ ;  /* 0x00a800ffce007388 */ /* 0x0005e40000000c00 */
.L_x_1695:
[----:B------:R-:W-:Y:S05]  /*13580*/  BSYNC B0 ;  /* 0x0000000000007941 */ /* 0x000fea0003800000 */
.L_x_1694:
[----:B------:R-:W-:Y:S01]  /*13590*/  ISETP.GE.AND P0, PT, R21, R0, PT ;  /* 0x000000001500720c */ /* 0x000fe20003f06270 */
[----:B------:R-:W-:-:S12]  /*135a0*/  BSSY B0, `(.L_x_1697) ;  /* 0x0000022000007945 */ /* 0x000fd80003800000 */
[----:B------:R-:W-:Y:S05]  /*135b0*/  @P0 BRA `(.L_x_1698) ;  /* 0x0000000000800947 */ /* 0x000fea0003800000 */
[----:B-1----:R-:W1:Y:S01]  /*135c0*/  LDC.64 R4, c[0x0][0x248] ;  /* 0x00009200ff047b82 */ /* 0x002e620000000a00 */
[C---:B--234-:R-:W-:Y:S02]  /*135d0*/  LOP3.LUT R6, R207.reuse, 0x1, RZ, 0xc0, !PT ;  /* 0x00000001cf067812 */ /* 0x05cfe400078ec0ff */
[----:B------:R-:W-:Y:S02]  /*135e0*/  LOP3.LUT P0, RZ, R207, 0x2, RZ, 0xc0, !PT ;  /* 0x00000002cfff7812 */ /* 0x000fe4000780c0ff */
[----:B------:R-:W-:Y:S01]  /*135f0*/  ISETP.NE.U32.AND P1, PT, R6, 0x1, PT ;  /* 0x000000010600780c */ /* 0x000fe20003f25070 */
[C---:B-1----:R-:W-:Y:S01]  /*13600*/  IMAD.SHL.U32 R7, R4.reuse, 0x20, RZ ;  /* 0x0000002004077824 */ /* 0x042fe200078e00ff */
[----:B------:R-:W-:-:S04]  /*13610*/  SHF.L.U64.HI R6, R4, 0x5, R5 ;  /* 0x0000000504067819 */ /* 0x000fc80000010205 */
        /* <DEDUP_REMOVED lines=25> */
.L_x_1699:
[----:B------:R2:W-:Y:S02]  /*137b0*/  STS.128 [R206+0xb000], RZ ;  /* 0x00b000ffce007388 */ /* 0x0005e40000000c00 */
.L_x_1698:
[----:B------:R-:W-:Y:S05]  /*137c0*/  BSYNC B0 ;  /* 0x0000000000007941 */ /* 0x000fea0003800000 */
.L_x_1697:
[----:B------:R-:W-:Y:S01]  /*137d0*/  ISETP.GE.AND P0, PT, R23, R0, PT ;  /* 0x000000001700720c */ /* 0x000fe20003f06270 */
[----:B------:R-:W-:-:S12]  /*137e0*/  BSSY B0, `(.L_x_1700) ;  /* 0x0000021000007945 */ /* 0x000fd80003800000 */
[----:B------:R-:W-:Y:S05]  /*137f0*/  @P0 BRA `(.L_x_1701) ;  /* 0x00000000007c0947 */ /* 0x000fea0003800000 */
[----:B-1----:R-:W1:Y:S01]  /*13800*/  LDC.64 R4, c[0x0][0x248] ;  /* 0x00009200ff047b82 */ /* 0x002e620000000a00 */
[C---:B--234-:R-:W-:Y:S01]  /*13810*/  LOP3.LUT R6, R207.reuse, 0x1, RZ, 0xc0, !PT ;  /* 0x00000001cf067812 */ /* 0x05cfe200078ec0ff */
[----:B------:R-:W-:Y:S01]  /*13820*/  IMAD.MOV.U32 R144, RZ, RZ, R142 ;  /* 0x000000ffff907224 */ /* 0x000fe200078e008e */
[C---:B------:R-:W-:Y:S02]  /*13830*/  LOP3.LUT P2, RZ, R207.reuse, 0x2, RZ, 0xc0, !PT ;  /* 0x00000002cfff7812 */ /* 0x040fe4000784c0ff */
[----:B------:R-:W-:Y:S02]  /*13840*/  ISETP.NE.U32.AND P4, PT, R6, 0x1, PT ;  /* 0x000000010600780c */ /* 0x000fe40003f85070 */
[----:B------:R-:W-:Y:S01]  /*13850*/  LOP3.LUT P1, RZ, R207, 0x4, RZ, 0xc0, !PT ;  /* 0x00000004cfff7812 */ /* 0x000fe2000782c0ff */
[----:B-1----:R-:W-:-:S04]  /*13860*/  IMAD.WIDE.U32 R8, R4, 0x30, R144 ;  /* 0x0000003004087825 */ /* 0x002fc800078e0090 */
        /* <DEDUP_REMOVED lines=24> */
.L_x_1701:
[----:B------:R-:W-:Y:S05]  /*139f0*/  BSYNC B0 ;  /* 0x0000000000007941 */ /* 0x000fea0003800000 */
.L_x_1700:
        /* <DEDUP_REMOVED lines=33> */
.L_x_1704:
[----:B------:R1:W-:Y:S02]  /*13c10*/  STS.128 [R206+0x10000], RZ ;  /* 0x010000ffce007388 */ /* 0x0003e40000000c00 */
.L_x_1703:
[----:B------:R-:W-:Y:S05]  /*13c20*/  BSYNC B0 ;  /* 0x0000000000007941 */ /* 0x000fea0003800000 */
.L_x_1702:
        /* <DEDUP_REMOVED lines=11> */
[C---:B--234-:R-:W-:Y:S02]  /*13ce0*/  @P0 LEA R6, P2, R4.reuse, UR8, 0x1 ;  /* 0x0000000804060c11 */ /* 0x05cfe4000f8408ff */
        /* <DEDUP_REMOVED lines=22> */
.L_x_1707:
[----:B------:R2:W-:Y:S02]  /*13e50*/  STS.128 [R206+0x10800], RZ ;  /* 0x010800ffce007388 */ /* 0x0005e40000000c00 */
.L_x_1706:
[----:B------:R-:W-:Y:S05]  /*13e60*/  BSYNC B0 ;  /* 0x0000000000007941 */ /* 0x000fea0003800000 */
.L_x_1705:
        /* <DEDUP_REMOVED lines=11> */
[----:B--234-:R-:W-:-:S04]  /*13f20*/  SHF.L.U64.HI R6, R4, 0x5, R5 ;  /* 0x0000000504067819 */ /* 0x01cfc80000010205 */
        /* <DEDUP_REMOVED lines=25> */
.L_x_1710:
[----:B------:R2:W-:Y:S02]  /*140c0*/  STS.128 [R206+0x11000], RZ ;  /* 0x011000ffce007388 */ /* 0x0005e40000000c00 */
.L_x_1709:
[----:B------:R-:W-:Y:S05]  /*140d0*/  BSYNC B0 ;  /* 0x0000000000007941 */ /* 0x000fea0003800000 */
.L_x_1708:
        /* <DEDUP_REMOVED lines=28> */
[----:B--234-:R-:W-:Y:S02]  /*142a0*/  @!P4 IMAD.WIDE.U32 R6, R4, 0x60, R164 ;  /* 0x000000600406c825 */ /* 0x01cfe400078e00a4 */
        /* <DEDUP_REMOVED lines=21> */
.L_x_1712:
[----:B------:R-:W-:Y:S05]  /*14400*/  BSYNC B0 ;  /* 0x0000000000007941 */ /* 0x000fea0003800000 */
.L_x_1711:
[----:B------:R-:W-:Y:S01]  /*14410*/  LDSM.16.M88.4 R48, [R196] ;  /* 0x00000000c430783b */ /* 0x000fe20000000200 */
[----:B------:R-:W-:Y:S01]  /*14420*/  R2P PR, R62, 0x6 ;  /* 0x000000063e007804 */ /* 0x000fe20000000000 */
[C---:B------:R-:W-:Y:S01]  /*14430*/  VIADD R0, R195.reuse, 0x6000 ;  /* 0x00006000c3007836 */ /* 0x040fe20000000000 */
[----:B------:R-:W-:Y:S01]  /*14440*/  ISETP.GT.AND P4, PT, R44, R197, PT ;  /* 0x000000c52c00720c */ /* 0x000fe20003f84270 */
[----:B------:R-:W5:Y:S01]  /*14450*/  LDSM.16.M88.4 R20, [R195+0x6000] ;  /* 0x00600000c314783b */ /* 0x000f620000000200 */
[----:B------:R-:W-:Y:S02]  /*14460*/  VIADD R193, R195, 0x6020 ;  /* 0x00006020c3c17836 */ /* 0x000fe40000000000 */
[--C-:B------:R-:W-:Y:S01]  /*14470*/  IMAD R194, R47, 0x2, R196.reuse ;  /* 0x000000022fc27824 */ /* 0x100fe200078e02c4 */
[----:B------:R-:W1:Y:S01]  /*14480*/  LDSM.16.M88.4 R12, [R195+0x6800] ;  /* 0x00680000c30c783b */ /* 0x000e620000000200 */
[C---:B------:R-:W-:Y:S02]  /*14490*/  IMAD R62, R45.reuse, 0x2, R196 ;  /* 0x000000022d3e7824 */ /* 0x040fe400078e02c4 */
[----:B------:R-:W-:Y:S01]  /*144a0*/  IMAD R3, R45, 0x2, R194 ;  /* 0x000000022d037824 */ /* 0x000fe200078e02c2 */
[----:B------:R-:W1:Y:S01]  /*144b0*/  LDSM.16.M88.4 R64, [R195+0x7000] ;  /* 0x00700000c340783b */ /* 0x000e620000000200 */
[----:B------:R-:W-:-:S02]  /*144c0*/  IMAD.SHL.U32 R60, R60, 0x2, RZ ;  /* 0x000000023c3c7824 */ /* 0x000fc400078e00ff */
[----:B------:R-:W-:Y:S01]  /*144d0*/  @P1 VIADD R193, R0, 0xffffffe0 ;  /* 0xffffffe000c11836 */ /* 0x000fe20000000000 */
[----:B------:R-:W1:Y:S01]  /*144e0*/  LDSM.16.M88.4 R28, [R195+0x7800] ;  /* 0x00780000c31c783b */ /* 0x000e620000000200 */
[----:B------:R-:W-:Y:S02]  /*144f0*/  IMAD.MOV.U32 R0, RZ, RZ, 0x40 ;  /* 0x00000040ff007424 */ /* 0x000fe400078e00ff */
[C---:B------:R-:W-:Y:S01]  /*14500*/  VIADD R187, R193.reuse, 0x800 ;  /* 0x00000800c1bb7836 */ /* 0x040fe20000000000 */
[----:B------:R-:W-:Y:S01]  /*14510*/  LDSM.16.M88.4 R40, [R194] ;  /* 0x00000000c228783b */ /* 0x000fe20000000200 */
[C---:B------:R-:W-:Y:S01]  /*14520*/  VIADD R186, R193.reuse, 0x1000 ;  /* 0x00001000c1ba7836 */ /* 0x040fe20000000000 */
[----:B------:R-:W-:Y:S01]  /*14530*/  SEL R0, R0, 0xffffffc0, !P2 ;  /* 0xffffffc000007807 */ /* 0x000fe20005000000 */
[C---:B------:R-:W-:Y:S01]  /*14540*/  VIADD R185, R193.reuse, 0x1800 ;  /* 0x00001800c1b97836 */ /* 0x040fe20000000000 */
[----:B--234-:R-:W2:Y:S01]  /*14550*/  LDSM.16.M88.4 R8, [R193] ;  /* 0x00000000c108783b */ /* 0x01cea20000000200 */
[----:B------:R-:W-:-:S02]  /*14560*/  VIADD R183, R193, 0x2000 ;  /* 0x00002000c1b77836 */ /* 0x000fc40000000000 */
[----:B------:R-:W-:Y:S01]  /*14570*/  IMAD.IADD R191, R195, 0x1, R0 ;  /* 0x00000001c3bf7824 */ /* 0x000fe200078e0200 */
[----:B------:R-:W3:Y:S01]  /*14580*/  LDSM.16.M88.4 R36, [R193+0x800] ;  /* 0x00080000c124783b */ /* 0x000ee20000000200 */
[----:B------:R-:W-:Y:S02]  /*14590*/  IMAD.IADD R184, R0, 0x1, R193 ;  /* 0x0000000100b87824 */ /* 0x000fe400078e02c1 */
[C---:B------:R-:W-:Y:S01]  /*145a0*/  VIADD R182, R193.reuse, 0x2800 ;  /* 0x00002800c1b67836 */ /* 0x040fe20000000000 */
[----:B------:R-:W4:Y:S01]  /*145b0*/  LDSM.16.M88.4 R32, [R193+0x1000] ;  /* 0x00100000c120783b */ /* 0x000f220000000200 */
[C---:B------:R-:W-:Y:S02]  /*145c0*/  VIADD R181, R193.reuse, 0x3000 ;  /* 0x00003000c1b57836 */ /* 0x040fe40000000000 */
[C---:B------:R-:W-:Y:S01]  /*145d0*/  VIADD R180, R193.reuse, 0x3800 ;  /* 0x00003800c1b47836 */ /* 0x040fe20000000000 */
[----:B------:R-:W4:Y:S01]  /*145e0*/  LDSM.16.M88.4 R72, [R193+0x1800] ;  /* 0x00180000c148783b */ /* 0x000f220000000200 */
        /* <DEDUP_REMOVED lines=12> */
[C---:B------:R-:W-:Y:S06]  /*146b0*/  HMMA.16816.F32 R68, R48.reuse, R64, RZ ;  /* 0x000000403044723c */ /* 0x040fec00000018ff */
[C---:B------:R-:W-:Y:S06]  /*146c0*/  HMMA.16816.F32 R12, R48.reuse, R14, RZ ;  /* 0x0000000e300c723c */ /* 0x040fec00000018ff */
[C---:B------:R-:W-:Y:S06]  /*146d0*/  HMMA.16816.F32 R64, R48.reuse, R66, RZ ;  /* 0x000000423040723c */ /* 0x040fec00000018ff */
[C---:B------:R-:W-:Y:S06]  /*146e0*/  HMMA.16816.F32 R56, R48.reuse, R28, RZ ;  /* 0x0000001c3038723c */ /* 0x040fec00000018ff */
[----:B------:R-:W-:Y:S01]  /*146f0*/  HMMA.16816.F32 R48, R48, R30, RZ ;  /* 0x0000001e3030723c */ /* 0x000fe200000018ff */
[----:B------:R-:W1:Y:S05]  /*14700*/  LDSM.16.M88.4 R28, [R191+0x6800] ;  /* 0x00680000bf1c783b */ /* 0x000e6a0000000200 */
[C---:B--2---:R-:W-:Y:S06]  /*14710*/  HMMA.16816.F32 R24, R40.reuse, R8, R24 ;  /* 0x000000082818723c */ /* 0x044fec0000001818 */
[C---:B------:R-:W-:Y:S01]  /*14720*/  HMMA.16816.F32 R20, R40.reuse, R10, R20 ;  /* 0x0000000a2814723c */ /* 0x040fe20000001814 */
[----:B------:R-:W2:Y:S05]  /*14730*/  LDSM.16.M88.4 R8, [R191+0x7000] ;  /* 0x00700000bf08783b */ /* 0x000eaa0000000200 */
[C---:B---3--:R-:W-:Y:S06]  /*14740*/  HMMA.16816.F32 R16, R40.reuse, R36, R16 ;  /* 0x000000242810723c */ /* 0x048fec0000001810 */
[C---:B------:R-:W-:Y:S01]  /*14750*/  HMMA.16816.F32 R12, R40.reuse, R38, R12 ;  /* 0x00000026280c723c */ /* 0x040fe2000000180c */
[----:B------:R-:W-:Y:S05]  /*14760*/  LDSM.16.M88.4 R36, [R184] ;  /* 0x00000000b824783b */ /* 0x000fea0000000200 */
[C---:B----4-:R-:W-:Y:S06]  /*14770*/  HMMA.16816.F32 R68, R40.reuse, R32, R68 ;  /* 0x000000202844723c */ /* 0x050fec0000001844 */
        /* <DEDUP_REMOVED lines=81> */
[----:B------:R-:W-:Y:S01]  /*14c90*/  HMMA.16816.F32 R20, R28, R50, R20 ;  /* 0x000000321c14723c */ /* 0x000fe20000001814 */
[----:B------:R-:W-:Y:S05]  /*14ca0*/  LDSM.16.M88.4 R48, [R62+0x4000] ;  /* 0x004000003e30783b */ /* 0x000fea0000000200 */
[C---:B------:R-:W-:Y:S06]  /*14cb0*/  HMMA.16816.F32 R56, R72.reuse, R76, R56 ;  /* 0x0000004c4838723c */ /* 0x040fec0000001838 */
[----:B------:R-:W-:Y:S01]  /*14cc0*/  HMMA.16816.F32 R52, R72, R78, R52 ;  /* 0x0000004e4834723c */ /* 0x000fe20000001834 */
[----:B------:R-:W-:Y:S04]  /*14cd0*/  LDSM.16.M88.4 R72, [R193+0x5800] ;  /* 0x00580000c148783b */ /* 0x000fe80000000200 */
[----:B------:R-:W-:Y:S01]  /*14ce0*/  LDSM.16.M88.4 R76, [R193+0x5000] ;  /* 0x00500000c14c783b */ /* 0x000fe20000000200 */
[C---:B---3--:R-:W-:Y:S06]  /*14cf0*/  HMMA.16816.F32 R16, R28.reuse, R40, R16 ;  /* 0x000000281c10723c */ /* 0x048fec0000001810 */
[C---:B------:R-:W-:Y:S01]  /*14d00*/  HMMA.16816.F32 R12, R28.reuse, R42, R12 ;  /* 0x0000002a1c0c723c */ /* 0x040fe2000000180c */
[----:B------:R-:W2:Y:S05]  /*14d10*/  LDSM.16.M88.4 R40, [R191+0xa000] ;  /* 0x00a00000bf28783b */ /* 0x000eaa0000000200 */
[C---:B----4-:R-:W-:Y:S06]  /*14d20*/  HMMA.16816.F32 R68, R28.reuse, R36, R68 ;  /* 0x000000241c44723c */ /* 0x050fec0000001844 */
[----:B------:R-:W-:Y:S01]  /*14d30*/  HMMA.16816.F32 R64, R28, R38, R64 ;  /* 0x000000261c40723c */ /* 0x000fe20000001840 */
[----:B------:R-:W3:Y:S05]  /*14d40*/  LDSM.16.M88.4 R36, [R191+0xa800] ;  /* 0x00a80000bf24783b */ /* 0x000eea0000000200 */
[C---:B-1----:R-:W-:Y:S06]  /*14d50*/  HMMA.16816.F32 R24, R80.reuse, R8, R24 ;  /* 0x000000085018723c */ /* 0x042fec0000001818 */
[----:B------:R-:W-:Y:S01]  /*14d60*/  HMMA.16816.F32 R20, R80, R10, R20 ;  /* 0x0000000a5014723c */ /* 0x000fe20000001814 */
[----:B------:R1:W-:Y:S05]  /*14d70*/  LDSM.16.M88.4 R8, [R3+0x4000] ;  /* 0x004000000308783b */ /* 0x0003ea0000000200 */
[C---:B------:R-:W-:Y:S06]  /*14d80*/  HMMA.16816.F32 R56, R28.reuse, R32, R56 ;  /* 0x000000201c38723c */ /* 0x040fec0000001838 */
[----:B------:R-:W-:Y:S01]  /*14d90*/  HMMA.16816.F32 R52, R28, R34, R52 ;  /* 0x000000221c34723c */ /* 0x000fe20000001834 */
[----:B------:R-:W-:Y:S04]  /*14da0*/  LDSM.16.M88.4 R32, [R191+0xb000] ;  /* 0x00b00000bf20783b */ /* 0x000fe80000000200 */
[----:B------:R-:W-:Y:S01]  /*14db0*/  LDSM.16.M88.4 R28, [R191+0xb800] ;  /* 0x00b80000bf1c783b */ /* 0x000fe20000000200 */
[C---:B-----5:R-:W-:Y:S06]  /*14dc0*/  HMMA.16816.F32 R16, R80.reuse, R4, R16 ;  /* 0x000000045010723c */ /* 0x060fec0000001810 */
[----:B------:R-:W-:Y:S01]  /*14dd0*/  HMMA.16816.F32 R12, R80, R6, R12 ;  /* 0x00000006500c723c */ /* 0x000fe2000000180c */
[----:B------:R-:W4:Y:S01]  /*14de0*/  LDSM.16.M88.4 R4, [R184+0x4000] ;  /* 0x00400000b804783b */ /* 0x000f220000000200 */
[----:B-1----:R-:W-:-:S04]  /*14df0*/  LOP3.LUT R3, R60, 0x6, RZ, 0xc0, !PT ;  /* 0x000000063c037812 */ /* 0x002fc800078ec0ff */
[C---:B--2---:R-:W-:Y:S06]  /*14e00*/  HMMA.16816.F32 R24, R48.reuse, R40, R24 ;  /* 0x000000283018723c */ /* 0x044fec0000001818 */
[----:B------:R-:W-:Y:S06]  /*14e10*/  HMMA.16816.F32 R20, R48, R42, R20 ;  /* 0x0000002a3014723c */ /* 0x000fec0000001814 */
[C---:B------:R-:W-:Y:S06]  /*14e20*/  HMMA.16816.F32 R56, R80.reuse, R72, R56 ;  /* 0x000000485038723c */ /* 0x040fec0000001838 */
[C---:B------:R-:W-:Y:S01]  /*14e30*/  HMMA.16816.F32 R72, R80.reuse, R74, R52 ;  /* 0x0000004a5048723c */ /* 0x040fe20000001834 */
[----:B------:R-:W1:Y:S05]  /*14e40*/  LDSM.16.M88.4 R52, [R184+0x4800] ;  /* 0x00480000b834783b */ /* 0x000e6a0000000200 */
[C---:B------:R-:W-:Y:S06]  /*14e50*/  HMMA.16816.F32 R68, R80.reuse, R76, R68 ;  /* 0x0000004c5044723c */ /* 0x040fec0000001844 */
[----:B------:R-:W-:Y:S06]  /*14e60*/  HMMA.16816.F32 R64, R80, R78, R64 ;  /* 0x0000004e5040723c */ /* 0x000fec0000001840 */
[C---:B---3--:R-:W-:Y:S06]  /*14e70*/  HMMA.16816.F32 R16, R48.reuse, R36, R16 ;  /* 0x000000243010723c */ /* 0x048fec0000001810 */
[----:B------:R-:W-:Y:S01]  /*14e80*/  HMMA.16816.F32 R12, R48, R38, R12 ;  /* 0x00000026300c723c */ /* 0x000fe2000000180c */
[----:B------:R-:W2:Y:S05]  /*14e90*/  LDSM.16.M88.4 R36, [R184+0x5000] ;  /* 0x00500000b824783b */ /* 0x000eaa0000000200 */
[C---:B----4-:R-:W-:Y:S06]  /*14ea0*/  HMMA.16816.F32 R24, R8.reuse, R4, R24 ;  /* 0x000000040818723c */ /* 0x050fec0000001818 */
[----:B------:R-:W-:Y:S01]  /*14eb0*/  HMMA.16816.F32 R20, R8, R6, R20 ;  /* 0x000000060814723c */ /* 0x000fe20000001814 */
[----:B------:R-:W3:Y:S01]  /*14ec0*/  LDSM.16.M88.4 R4, [R184+0x5800] ;  /* 0x00580000b804783b */ /* 0x000ee20000000200 */
[----:B------:R-:W-:-:S04]  /*14ed0*/  DEPBAR.LE SB0, 0x0 ;  /* 0x000080000000791a */ /* 0x000fc80000000000 */
[C---:B------:R-:W-:Y:S06]  /*14ee0*/  HMMA.16816.F32 R68, R48.reuse, R32, R68 ;  /* 0x000000203044723c */ /* 0x040fec0000001844 */
[C---:B------:R-:W-:Y:S06]  /*14ef0*/  HMMA.16816.F32 R64, R48.reuse, R34, R64 ;  /* 0x000000223040723c */ /* 0x040fec0000001840 */
[C---:B------:R-:W-:Y:S06]  /*14f00*/  HMMA.16816.F32 R56, R48.reuse, R28, R56 ;  /* 0x0000001c3038723c */ /* 0x040fec0000001838 */
[----:B------:R-:W-:Y:S01]  /*14f10*/  HMMA.16816.F32 R72, R48, R30, R72 ;  /* 0x0000001e3048723c */ /* 0x000fe20000001848 */
[----:B------:R-:W-:-:S04]  /*14f20*/  IMAD.IADD R28, R2, 0x1, R3 ;  /* 0x00000001021c7824 */ /* 0x000fc800078e0203 */
[C---:B------:R-:W-:Y:S01]  /*14f30*/  VIADD R0, R28.reuse, 0x10 ;  /* 0x000000101c007836 */ /* 0x040fe20000000000 */
[C---:B-1----:R-:W-:Y:S01]  /*14f40*/  HMMA.16816.F32 R16, R8.reuse, R52, R16 ;  /* 0x000000340810723c */ /* 0x042fe20000001810 */
[C---:B------:R-:W-:Y:S01]  /*14f50*/  VIADD R34, R28.reuse, 0x1 ;  /* 0x000000011c227836 */ /* 0x040fe20000000000 */
[CC--:B------:R-:W-:Y:S01]  /*14f60*/  ISETP.GE.AND P0, PT, R28.reuse, R61.reuse, PT ;  /* 0x0000003d1c00720c */ /* 0x0c0fe20003f06270 */
[----:B------:R-:W-:Y:S01]  /*14f70*/  VIADD R32, R28, 0x8 ;  /* 0x000000081c207836 */ /* 0x000fe20000000000 */
[-C--:B------:R-:W-:Y:S01]  /*14f80*/  ISETP.GE.AND P1, PT, R0, R61.reuse, PT ;  /* 0x0000003d0000720c */ /* 0x080fe20003f26270 */
[----:B------:R-:W-:Y:S01]  /*14f90*/  VIADD R0, R28, 0x18 ;  /* 0x000000181c007836 */ /* 0x000fe20000000000 */
[----:B------:R-:W-:Y:S01]  /*14fa0*/  HMMA.16816.F32 R12, R8, R54, R12 ;  /* 0x00000036080c723c */ /* 0x000fe2000000180c */
[----:B------:R-:W-:Y:S01]  /*14fb0*/  ISETP.GE.AND P6, PT, R34, R61, PT ;  /* 0x0000003d2200720c */ /* 0x000fe20003fc6270 */
[----:B------:R-:W-:Y:S01]  /*14fc0*/  VIADD R30, R28, 0x9 ;  /* 0x000000091c1e7836 */ /* 0x000fe20000000000 */
[----:B------:R-:W-:-:S02]  /*14fd0*/  FSEL R29, R26, -INF , !P0 ;  /* 0xff8000001a1d7808 */ /* 0x000fc40004000000 */
[----:B------:R-:W-:Y:S01]  /*14fe0*/  FSEL R26, R24, -INF , !P0 ;  /* 0xff800000181a7808 */ /* 0x000fe20004000000 */
[C---:B--2---:R-:W-:Y:S01]  /*14ff0*/  HMMA.16816.F32 R68, R8.reuse, R36, R68 ;  /* 0x000000240844723c */ /* 0x044fe20000001844 */
[-C--:B------:R-:W-:Y:S02]  /*15000*/  ISETP.GE.AND P5, PT, R32, R61.reuse, PT ;  /* 0x0000003d2000720c */ /* 0x080fe40003fa6270 */
[----:B------:R-:W-:Y:S02]  /*15010*/  FSEL R27, R27, -INF , !P6 ;  /* 0xff8000001b1b7808 */ /* 0x000fe40007000000 */
[----:B------:R-:W-:Y:S01]  /*15020*/  FSEL R24, R25, -INF , !P6 ;  /* 0xff80000019187808 */ /* 0x000fe20007000000 */
[C---:B------:R-:W-:Y:S01]  /*15030*/  HMMA.16816.F32 R64, R8.reuse, R38, R64 ;  /* 0x000000260840723c */ /* 0x040fe20000001840 */
[----:B------:R-:W-:Y:S01]  /*15040*/  BAR.SYNC.DEFER_BLOCKING 0x0 ;  /* 0x0000000000007b1d */ /* 0x000fe20000010000 */
[-C--:B------:R-:W-:Y:S01]  /*15050*/  ISETP.GE.AND P6, PT, R0, R61.reuse, PT ;  /* 0x0000003d0000720c */ /* 0x080fe20003fc6270 */
[----:B------:R-:W-:Y:S01]  /*15060*/  VIADD R0, R28, 0x20 ;  /* 0x000000201c007836 */ /* 0x000fe20000000000 */
[----:B------:R-:W-:Y:S01]  /*15070*/  ISETP.GE.AND P2, PT, R30, R61, PT ;  /* 0x0000003d1e00720c */ /* 0x000fe20003f46270 */
[----:B------:R-:W-:Y:S01]  /*15080*/  VIADD R30, R28, 0x11 ;  /* 0x000000111c1e7836 */ /* 0x000fe20000000000 */
[----:B------:R-:W-:Y:S01]  /*15090*/  FSEL R25, R22, -INF , !P5 ;  /* 0xff80000016197808 */ /* 0x000fe20006800000 */
[----:B---3--:R-:W-:Y:S01]  /*150a0*/  HMMA.16816.F32 R56, R8, R4, R56 ;  /* 0x000000040838723c */ /* 0x008fe20000001838 */
[----:B------:R-:W-:-:S02]  /*150b0*/  FSEL R22, R20, -INF , !P5 ;  /* 0xff80000014167808 */ /* 0x000fc40006800000 */
[----:B------:R-:W-:Y:S02]  /*150c0*/  FSEL R23, R23, -INF , !P2 ;  /* 0xff80000017177808 */ /* 0x000fe40005000000 */
[----:B------:R-:W-:Y:S01]  /*150d0*/  FSEL R20, R21, -INF , !P2 ;  /* 0xff80000015147808 */ /* 0x000fe20005000000 */
[----:B------:R-:W-:Y:S01]  /*150e0*/  HMMA.16816.F32 R72, R8, R6, R72 ;  /* 0x000000060848723c */ /* 0x000fe20000001848 */
[-C--:B------:R-:W-:Y:S01]  /*150f0*/  ISETP.GE.AND P2, PT, R0, R61.reuse, PT ;  /* 0x0000003d0000720c */ /* 0x080fe20003f46270 */
[----:B------:R-:W-:Y:S01]  /*15100*/  VIADD R0, R28, 0x21 ;  /* 0x000000211c007836 */ /* 0x000fe20000000000 */
[-C--:B------:R-:W-:Y:S01]  /*15110*/  ISETP.GE.AND P0, PT, R30, R61.reuse, PT ;  /* 0x0000003d1e00720c */ /* 0x080fe20003f06270 */
[----:B------:R-:W-:Y:S01]  /*15120*/  VIADD R4, R28, 0x29 ;  /* 0x000000291c047836 */ /* 0x000fe20000000000 */
[----:B------:R-:W-:Y:S01]  /*15130*/  FSEL R21, R18, -INF , !P1 ;  /* 0xff80000012157808 */ /* 0x000fe20004800000 */
[----:B------:R-:W-:Y:S01]  /*15140*/  VIADD R30, R28, 0x19 ;  /* 0x000000191c1e7836 */ /* 0x000fe20000000000 */
[----:B------:R-:W-:Y:S01]  /*15150*/  FSEL R16, R16, -INF , !P1 ;  /* 0xff80000010107808 */ /* 0x000fe20004800000 */
[----:B------:R-:W-:Y:S01]  /*15160*/  VIADD R6, R28, 0x30 ;  /* 0x000000301c067836 */ /* 0x000fe20000000000 */
[----:B------:R-:W-:-:S02]  /*15170*/  ISETP.GE.AND P1, PT, R0, R61, PT ;  /* 0x0000003d0000720c */ /* 0x000fc40003f26270 */
[----:B------:R-:W-:Y:S02]  /*15180*/  FSEL R0, R17, -INF , !P0 ;  /* 0xff80000011007808 */ /* 0x000fe40004000000 */
[----:B------:R-:W-:Y:S02]  /*15190*/  FSEL R17, R14, -INF , !P6 ;  /* 0xff8000000e117808 */ /* 0x000fe40007000000 */
[----:B------:R-:W-:Y:S02]  /*151a0*/  FSEL R12, R12, -INF , !P6 ;  /* 0xff8000000c0c7808 */ /* 0x000fe40007000000 */
[-C--:B------:R-:W-:Y:S01]  /*151b0*/  ISETP.GE.AND P6, PT, R4, R61.reuse, PT ;  /* 0x0000003d0400720c */ /* 0x080fe20003fc6270 */
[----:B------:R-:W-:Y:S01]  /*151c0*/  VIADD R4, R28, 0x31 ;  /* 0x000000311c047836 */ /* 0x000fe20000000000 */
[----:B------:R-:W-:Y:S01]  /*151d0*/  ISETP.GE.AND P5, PT, R30, R61, PT ;  /* 0x0000003d1e00720c */ /* 0x000fe20003fa6270 */
[----:B------:R-:W-:Y:S01]  /*151e0*/  VIADD R30, R28, 0x28 ;  /* 0x000000281c1e7836 */ /* 0x000fe20000000000 */
[----:B------:R-:W-:-:S02]  /*151f0*/  FSEL R211, R70, -INF , !P2 ;  /* 0xff80000046d37808 */ /* 0x000fc40005000000 */
[----:B------:R-:W-:Y:S02]  /*15200*/  FSEL R156, R68, -INF , !P2 ;  /* 0xff800000449c7808 */ /* 0x000fe40005000000 */
[-C--:B------:R-:W-:Y:S01]  /*15210*/  ISETP.GE.AND P2, PT, R4, R61.reuse, PT ;  /* 0x0000003d0400720c */ /* 0x080fe20003f46270 */
[C---:B------:R-:W-:Y:S01]  /*15220*/  VIADD R4, R28.reuse, 0x38 ;  /* 0x000000381c047836 */ /* 0x040fe20000000000 */
[----:B------:R-:W-:Y:S01]  /*15230*/  FSEL R19, R19, -INF , !P0 ;  /* 0xff80000013137808 */ /* 0x000fe20004000000 */
[----:B------:R-:W-:Y:S01]  /*15240*/  VIADD R28, R28, 0x39 ;  /* 0x000000391c1c7836 */ /* 0x000fe20000000000 */
[----:B------:R-:W-:Y:S02]  /*15250*/  ISETP.GE.AND P0, PT, R30, R61, PT ;  /* 0x0000003d1e00720c */ /* 0x000fe40003f06270 */
[----:B------:R-:W-:Y:S02]  /*15260*/  FSEL R9, R15, -INF , !P5 ;  /* 0xff8000000f097808 */ /* 0x000fe40006800000 */
[----:B------:R-:W-:-:S02]  /*15270*/  FSEL R8, R13, -INF , !P5 ;  /* 0xff8000000d087808 */ /* 0x000fc40006800000 */
[----:B------:R-:W-:Y:S02]  /*15280*/  FSEL R163, R71, -INF , !P1 ;  /* 0xff80000047a37808 */ /* 0x000fe40004800000 */
[----:B------:R-:W-:Y:S02]  /*15290*/  FSEL R168, R69, -INF , !P1 ;  /* 0xff80000045a87808 */ /* 0x000fe40004800000 */
[----:B------:R-:W-:Y:S02]  /*152a0*/  FSEL R167, R66, -INF , !P0 ;  /* 0xff80000042a77808 */ /* 0x000fe40004000000 */
[----:B------:R-:W-:Y:S02]  /*152b0*/  FSEL R158, R64, -INF , !P0 ;  /* 0xff800000409e7808 */ /* 0x000fe40004000000 */
        /* <DEDUP_REMOVED lines=74> */
.L_x_1714:
[----:B------:R-:W1:Y:S02]  /*15760*/  LDC R4, c[0x0][0x248] ;  /* 0x00009200ff047b82 */ /* 0x000e640000000800 */
[----:B-1----:R-:W-:-:S04]  /*15770*/  LEA R4, -R4, RZ, 0x6 ;  /* 0x000000ff04047211 */ /* 0x002fc800078e31ff */
[----:B------:R-:W-:-:S07]  /*15780*/  SHF.R.S32.HI R5, RZ, 0x1f, R4 ;  /* 0x0000001fff057819 */ /* 0x000fce0000011404 */
.L_x_1715:
[C---:B------:R-:W-:Y:S02]  /*15790*/  LOP3.LUT P2, RZ, R207.reuse, 0x2, RZ, 0xc0, !PT ;  /* 0x00000002cfff7812 */ /* 0x040fe4000784c0ff */
[C---:B------:R-:W-:Y:S02]  /*157a0*/  LOP3.LUT P1, RZ, R207.reuse, 0x4, RZ, 0xc0, !PT ;  /* 0x00000004cfff7812 */ /* 0x040fe4000782c0ff */
[C---:B------:R-:W-:Y:S02]  /*157b0*/  IADD3 R3, P5, R4.reuse, R142, RZ ;  /* 0x0000008e04037210 */ /* 0x040fe40007fbe0ff */
[----:B------:R-:W-:Y:S02]  /*157c0*/  LOP3.LUT P6, RZ, R207, 0x1, RZ, 0xc0, !PT ;  /* 0x00000001cfff7812 */ /* 0x000fe400078cc0ff */
[----:B------:R-:W-:Y:S01]  /*157d0*/  LEA R40, P0, R4, R208, 0x1 ;  /* 0x000000d004287211 */ /* 0x000fe200078008ff */
[----:B------:R-:W-:-:S03]  /*157e0*/  IMAD.X R2, R5, 0x1, R145, P5 ;  /* 0x0000000105027824 */ /* 0x000fc600028e0691 */
[-CC-:B------:R-:W-:Y:S02]  /*157f0*/  LEA.HI.X R41, R4, R209.reuse, R5.reuse, 0x1, P0 ;  /* 0x000000d104297211 */ /* 0x180fe400000f0c05 */
        /* <DEDUP_REMOVED lines=10> */
[----:B------:R-:W-:Y:S01]  /*158a0*/  @P2 IADD3 R7, P0, R4, R142, RZ ;  /* 0x0000008e04072210 */ /* 0x000fe20007f1e0ff */
        /* <DEDUP_REMOVED lines=10> */
[----:B------:R-:W-:Y:S01]  /*15950*/  @P1 IADD3 R3, P0, R4, R142, RZ ;  /* 0x0000008e04031210 */ /* 0x000fe20007f1e0ff */
        /* <DEDUP_REMOVED lines=18> */
[-C--:B------:R-:W-:Y:S01]  /*15a80*/  @P6 LEA.HI.X R33, R4, R209.reuse, R3, 0x1, P5 ;  /* 0x000000d104216211 */ /* 0x080fe200028f0c03 */
        /* <DEDUP_REMOVED lines=10> */
[----:B------:R-:W-:Y:S01]  /*15b30*/  @P1 LEA R42, P0, R2, UR10, 0x1 ;  /* 0x0000000a022a1c11 */ /* 0x000fe2000f8008ff */
        /* <DEDUP_REMOVED lines=21> */
[----:B------:R-:W-:Y:S01]  /*15c90*/  @P2 LEA.HI.X R49, R2, UR11, R3, 0x1, P5 ;  /* 0x0000000b02312c11 */ /* 0x000fe2000a8f0c03 */
[----:B------:R1:W-:Y:S01]  /*15ca0*/  @!P6 STS.128 [R206+0x7000], RZ ;  /* 0x007000ffce00e388 */ /* 0x0003e20000000c00 */
[----:B------:R-:W-:-:S03]  /*15cb0*/  @P1 LEA R2, P0, R7, UR10, 0x1 ;  /* 0x0000000a07021c11 */ /* 0x000fc6000f8008ff */
[----:B------:R-:W-:Y:S01]  /*15cc0*/  @!PT LDS RZ, [RZ] ;  /* 0x00000000fffff984 */ /* 0x000fe20000000800 */
[----:B------:R-:W-:Y:S01]  /*15cd0*/  @!PT LDS RZ, [RZ] ;  /* 0x00000000fffff984 */ /* 0x000fe20000000800 */
[----:B------:R-:W-:Y:S01]  /*15ce0*/  @!PT LDS RZ, [RZ] ;  /* 0x00000000fffff984 */ /* 0x000fe20000000800 */
[----:B------:R1:W-:Y:S01]  /*15cf0*/  @P2 LDGSTS.E.BYPASS.LTC128B.128 [R206+0x9000], desc[UR6][R30.64+0x80] ;  /* 0x090000801ece2fae */ /* 0x0003e2000b901d46 */
[----:B------:R-:W-:-:S03]  /*15d00*/  @P1 LEA.HI.X R3, R7, UR11, R144, 0x1, P0 ;  /* 0x0000000b07031c11 */ /* 0x000fc600080f0c90 */
        /* <DEDUP_REMOVED lines=22> */
.L_x_1713:
        /* <DEDUP_REMOVED lines=26> */
[----:B------:R-:W-:Y:S02]  /*16010*/  LEA R192, R46, UR4, 0x1 ;  /* 0x000000042ec07c11 */ /* 0x000fe4000f8e08ff */
[----:B------:R-:W-:Y:S02]  /*16020*/  FMNMX.FTZ R3, R172, R3, !PT ;  /* 0x00000003ac037209 */ /* 0x000fe40007810000 */
[----:B------:R-:W-:Y:S01]  /*16030*/  LEA R190, R47, R192, 0x1 ;  /* 0x000000c02fbe7211 */ /* 0x000fe200078e08ff */
[----:B------:R-:W-:Y:S01]  /*16040*/  LDSM.16.MT88.4 R68, [R192+0xe000] ;  /* 0x00e00000c044783b */ /* 0x000fe20000004200 */
[----:B------:R-:W-:Y:S02]  /*16050*/  FMNMX.FTZ R4, R170, R3, !PT ;  /* 0x00000003aa047209 */ /* 0x000fe40007810000 */
[----:B------:R-:W-:Y:S01]  /*16060*/  FMNMX.FTZ R3, R169, R2, !PT ;  /* 0x00000002a9037209 */ /* 0x000fe20007810000 */
[----:B------:R-:W-:Y:S01]  /*16070*/  LDSM.16.MT88.4 R100, [R192+0x10000] ;  /* 0x01000000c064783b */ /* 0x000fe20000004200 */
[----:B------:R-:W-:-:S02]  /*16080*/  LEA R189, R45, R192, 0x1 ;  /* 0x000000c02dbd7211 */ /* 0x000fc400078e08ff */
[----:B------:R-:W-:Y:S01]  /*16090*/  FMNMX.FTZ R2, R162, R3, !PT ;  /* 0x00000003a2027209 */ /* 0x000fe20007810000 */
[----:B------:R-:W1:Y:S01]  /*160a0*/  SHFL.BFLY PT, R5, R4, 0x2, 0x1f ;  /* 0x0c401f0004057f89 */ /* 0x000e6200000e0000 */
[----:B------:R-:W-:Y:S02]  /*160b0*/  LEA R188, R45, R190, 0x1 ;  /* 0x000000be2dbc7211 */ /* 0x000fe400078e08ff */
[----:B------:R-:W-:Y:S01]  /*160c0*/  FMNMX.FTZ R7, R161, R2, !PT ;  /* 0x00000002a1077209 */ /* 0x000fe20007810000 */
[----:B------:R-:W-:Y:S04]  /*160d0*/  LDSM.16.MT88.4 R84, [R189+0xe000] ;  /* 0x00e00000bd54783b */ /* 0x000fe80000004200 */
[----:B------:R-:W2:Y:S04]  /*160e0*/  SHFL.BFLY PT, R2, R7, 0x2, 0x1f ;  /* 0x0c401f0007027f89 */ /* 0x000ea800000e0000 */
[----:B------:R-:W-:Y:S04]  /*160f0*/  LDSM.16.MT88.4 R92, [R188+0xe000] ;  /* 0x00e00000bc5c783b */ /* 0x000fe80000004200 */
[----:B------:R-:W-:Y:S04]  /*16100*/  LDSM.16.MT88.4 R108, [R190+0x10000] ;  /* 0x01000000be6c783b */ /* 0x000fe80000004200 */
[----:B------:R-:W-:Y:S01]  /*16110*/  LDSM.16.MT88.4 R52, [R189+0xc000] ;  /* 0x00c00000bd34783b */ /* 0x000fe20000004200 */
[----:B-1----:R-:W-:-:S03]  /*16120*/  FMNMX.FTZ R5, R4, R5, !PT ;  /* 0x0000000504057209 */ /* 0x002fc60007810000 */
[----:B------:R-:W-:Y:S04]  /*16130*/  LDSM.16.MT88.4 R36, [R192+0xc000] ;  /* 0x00c00000c024783b */ /* 0x000fe80000004200 */
[----:B------:R-:W1:Y:S01]  /*16140*/  SHFL.BFLY PT, R132, R5, 0x1, 0x1f ;  /* 0x0c201f0005847f89 */ /* 0x000e6200000e0000 */
[----:B--2---:R-:W-:-:S03]  /*16150*/  FMNMX.FTZ R2, R7, R2, !PT ;  /* 0x0000000207027209 */ /* 0x004fc60007810000 */
[----:B------:R-:W-:Y:S04]  /*16160*/  LDSM.16.MT88.4 R60, [R188+0xc000] ;  /* 0x00c00000bc3c783b */ /* 0x000fe80000004200 */
[----:B------:R-:W2:Y:S04]  /*16170*/  SHFL.BFLY PT, R3, R2, 0x1, 0x1f ;  /* 0x0c201f0002037f89 */ /* 0x000ea800000e0000 */
[----:B------:R-:W-:Y:S04]  /*16180*/  LDSM.16.MT88.4 R76, [R190+0xe000] ;  /* 0x00e00000be4c783b */ /* 0x000fe80000004200 */
[----:B------:R-:W-:Y:S04]  /*16190*/  LDSM.16.MT88.4 R112, [R189+0x10000] ;  /* 0x01000000bd70783b */ /* 0x000fe80000004200 */
[----:B------:R-:W-:Y:S01]  /*161a0*/  LDSM.16.MT88.4 R140, [R188+0x10000] ;  /* 0x01000000bc8c783b */ /* 0x000fe20000004200 */
[----:B-1----:R-:W-:-:S03]  /*161b0*/  FMNMX.FTZ R132, R5, R132, !PT ;  /* 0x0000008405847209 */ /* 0x002fc60007810000 */
[----:B------:R-:W-:Y:S01]  /*161c0*/  LDSM.16.MT88.4 R32, [R189+0xc800] ;  /* 0x00c80000bd20783b */ /* 0x000fe20000004200 */
[C---:B------:R-:W-:Y:S01]  /*161d0*/  FSETP.NEU.FTZ.AND P0, PT, R132.reuse, -INF , PT ;  /* 0xff8000008400780b */ /* 0x040fe20003f1d000 */
[----:B------:R-:W-:Y:S02]  /*161e0*/  FMUL.FTZ R173, R132, UR5 ;  /* 0x0000000584ad7c20 */ /* 0x000fe40008410000 */
[----:B------:R-:W1:Y:S01]  /*161f0*/  LDSM.16.MT88.4 R4, [R190+0xc000] ;  /* 0x00c00000be04783b */ /* 0x000e620000004200 */
[----:B--2---:R-:W-:Y:S02]  /*16200*/  FMNMX.FTZ R3, R2, R3, !PT ;  /* 0x0000000302037209 */ /* 0x004fe40007810000 */
[----:B------:R-:W-:Y:S01]  /*16210*/  FSEL R173, R173, RZ, P0 ;  /* 0x000000ffadad7208 */ /* 0x000fe20000000000 */
[----:B------:R-:W-:Y:S01]  /*16220*/  LDSM.16.MT88.4 R136, [R192+0xc800] ;  /* 0x00c80000c088783b */ /* 0x000fe20000004200 */
[C---:B------:R-:W-:Y:S01]  /*16230*/  FSETP.NEU.FTZ.AND P0, PT, R3.reuse, -INF , PT ;  /* 0xff8000000300780b */ /* 0x040fe20003f1d000 */
[----:B------:R-:W-:-:S02]  /*16240*/  FMUL.FTZ R166, R3, UR5 ;  /* 0x0000000503a67c20 */ /* 0x000fc40008410000 */
[--C-:B------:R-:W-:Y:S01]  /*16250*/  FFMA.FTZ R153, R26, UR5, -R173.reuse ;  /* 0x000000051a997c23 */ /* 0x100fe200080108ad */
[--C-:B------:R-:W-:Y:S01]  /*16260*/  FFMA.FTZ R152, R24, UR5, -R173.reuse ;  /* 0x0000000518987c23 */ /* 0x100fe200080108ad */
[--C-:B------:R-:W-:Y:S01]  /*16270*/  FFMA.FTZ R151, R22, UR5, -R173.reuse ;  /* 0x0000000516977c23 */ /* 0x100fe200080108ad */
[----:B------:R-:W-:Y:S01]  /*16280*/  FSEL R166, R166, RZ, P0 ;  /* 0x000000ffa6a67208 */ /* 0x000fe20000000000 */
        /* <DEDUP_REMOVED lines=9> */
[--C-:B------:R-:W-:Y:S01]  /*16320*/  FFMA.FTZ R2, R9, UR5, -R166.reuse ;  /* 0x0000000509027c23 */ /* 0x100fe200080108a6 */
[----:B------:R-:W2:Y:S01]  /*16330*/  MUFU.EX2 R152, R152 ;  /* 0x0000009800987308 */ /* 0x000ea20000000800 */
[----:B------:R-:W3:Y:S01]  /*16340*/  LDSM.16.MT88.4 R12, [R190+0xc800] ;  /* 0x00c80000be0c783b */ /* 0x000ee20000004200 */
[--C-:B------:R-:W-:Y:S01]  /*16350*/  FFMA.FTZ R147, R16, UR5, -R173.reuse ;  /* 0x0000000510937c23 */ /* 0x100fe200080108ad */
[--C-:B------:R-:W-:Y:S01]  /*16360*/  FFMA.FTZ R146, R21, UR5, -R166.reuse ;  /* 0x0000000515927c23 */ /* 0x100fe200080108a6 */
[--C-:B------:R-:W-:Y:S01]  /*16370*/  FFMA.FTZ R135, R19, UR5, -R166.reuse ;  /* 0x0000000513877c23 */ /* 0x100fe200080108a6 */
[----:B------:R-:W4:Y:S01]  /*16380*/  LDSM.16.MT88.4 R8, [R192+0xe800] ;  /* 0x00e80000c008783b */ /* 0x000f220000004200 */
[--C-:B------:R-:W-:Y:S01]  /*16390*/  FFMA.FTZ R133, R17, UR5, -R166.reuse ;  /* 0x0000000511857c23 */ /* 0x100fe200080108a6 */
[--C-:B------:R-:W-:Y:S01]  /*163a0*/  FFMA.FTZ R157, R168, UR5, -R173.reuse ;  /* 0x00000005a89d7c23 */ /* 0x100fe200080108ad */
[----:B------:R-:W-:Y:S01]  /*163b0*/  MUFU.EX2 R151, R151 ;  /* 0x0000009700977308 */ /* 0x000fe20000000800 */
[----:B------:R-:W5:Y:S01]  /*163c0*/  LDSM.16.MT88.4 R20, [R189+0xe800] ;  /* 0x00e80000bd14783b */ /* 0x000f620000004200 */
[--C-:B------:R-:W-:Y:S01]  /*163d0*/  FFMA.FTZ R159, R160, UR5, -R173.reuse ;  /* 0x00000005a09f7c23 */ /* 0x100fe200080108ad */
[--C-:B------:R-:W-:Y:S01]  /*163e0*/  FFMA.FTZ R156, R156, UR5, -R173.reuse ;  /* 0x000000059c9c7c23 */ /* 0x100fe200080108ad */
[--C-:B------:R-:W-:Y:S01]  /*163f0*/  FFMA.FTZ R158, R158, UR5, -R173.reuse ;  /* 0x000000059e9e7c23 */ /* 0x100fe200080108ad */
[----:B------:R-:W5:Y:S01]  /*16400*/  LDSM.16.MT88.4 R16, [R188+0xe800] ;  /* 0x00e80000bc10783b */ /* 0x000f620000004200 */
[--C-:B------:R-:W-:Y:S01]  /*16410*/  FFMA.FTZ R160, R211, UR5, -R166.reuse ;  /* 0x00000005d3a07c23 */ /* 0x100fe200080108a6 */
[--C-:B------:R-:W-:Y:S01]  /*16420*/  FFMA.FTZ R163, R163, UR5, -R166.reuse ;  /* 0x00000005a3a37c23 */ /* 0x100fe200080108a6 */
[----:B------:R-:W1:Y:S01]  /*16430*/  MUFU.EX2 R148, R148 ;  /* 0x0000009400947308 */ /* 0x000e620000000800 */
[----:B--2---:R-:W-:Y:S01]  /*16440*/  F2FP.F16.F32.PACK_AB R116, R152, R153 ;  /* 0x000000999874723e */ /* 0x004fe200000000ff */
[----:B------:R-:W-:Y:S01]  /*16450*/  LDSM.16.MT88.4 R28, [R188+0xc800] ;  /* 0x00c80000bc1c783b */ /* 0x000fe20000004200 */
[--C-:B------:R-:W-:Y:S01]  /*16460*/  FFMA.FTZ R167, R167, UR5, -R166.reuse ;  /* 0x00000005a7a77c23 */ /* 0x100fe200080108a6 */
[--C-:B------:R-:W-:Y:S01]  /*16470*/  FFMA.FTZ R168, R175, UR5, -R166.reuse ;  /* 0x00000005afa87c23 */ /* 0x100fe200080108a6 */
[--C-:B------:R-:W-:Y:S01]  /*16480*/  FFMA.FTZ R215, R170, UR5, -R173.reuse ;  /* 0x00000005aad77c23 */ /* 0x100fe200080108ad */
[----:B------:R-:W-:Y:S01]  /*16490*/  LDSM.16.MT88.4 R24, [R190+0xe800] ;  /* 0x00e80000be18783b */ /* 0x000fe20000004200 */
[--C-:B------:R-:W-:Y:S01]  /*164a0*/  FFMA.FTZ R175, R210, UR5, -R173.reuse ;  /* 0x00000005d2af7c23 */ /* 0x100fe200080108ad */
[----:B------:R-:W-:Y:S01]  /*164b0*/  MUFU.EX2 R154, R154 ;  /* 0x0000009a009a7308 */ /* 0x000fe20000000800 */
[--C-:B------:R-:W-:Y:S01]  /*164c0*/  FFMA.FTZ R174, R174, UR5, -R173.reuse ;  /* 0x00000005aeae7c23 */ /* 0x100fe200080108ad */
[----:B------:R-:W-:Y:S01]  /*164d0*/  FFMA.FTZ R172, R172, UR5, -R173 ;  /* 0x00000005acac7c23 */ /* 0x000fe200080108ad */
[--C-:B------:R-:W-:Y:S01]  /*164e0*/  FFMA.FTZ R170, R171, UR5, -R166.reuse ;  /* 0x00000005abaa7c23 */ /* 0x100fe200080108a6 */
[--C-:B------:R-:W-:Y:S01]  /*164f0*/  FFMA.FTZ R169, R169, UR5, -R166.reuse ;  /* 0x00000005a9a97c23 */ /* 0x100fe200080108a6 */
[--C-:B------:R-:W-:Y:S01]  /*16500*/  FFMA.FTZ R162, R162, UR5, -R166.reuse ;  /* 0x00000005a2a27c23 */ /* 0x100fe200080108a6 */
[----:B------:R-:W-:Y:S01]  /*16510*/  FFMA.FTZ R213, R161, UR5, -R166 ;  /* 0x00000005a1d57c23 */ /* 0x000fe200080108a6 */
[----:B------:R-:W-:Y:S01]  /*16520*/  FADD.FTZ R152, R153, R152 ;  /* 0x0000009899987221 */ /* 0x000fe20000010000 */
[----:B------:R-:W2:Y:S01]  /*16530*/  MUFU.EX2 R155, R155 ;  /* 0x0000009b009b7308 */ /* 0x000ea20000000800 */
[----:B-1----:R-:W-:-:S02]  /*16540*/  F2FP.F16.F32.PACK_AB R118, R148, R151 ;  /* 0x000000979476723e */ /* 0x002fc400000000ff */
[----:B------:R-:W-:-:S04]  /*16550*/  FADD.FTZ R151, R151, R152 ;  /* 0x0000009897977221 */ /* 0x000fc80000010000 */
[----:B------:R-:W-:Y:S01]  /*16560*/  FADD.FTZ R148, R148, R151 ;  /* 0x0000009794947221 */ /* 0x000fe20000010000 */
[----:B------:R-:W-:Y:S08]  /*16570*/  MUFU.EX2 R150, R150 ;  /* 0x0000009600967308 */ /* 0x000ff00000000800 */
[----:B------:R-:W1:Y:S01]  /*16580*/  MUFU.EX2 R149, R149 ;  /* 0x0000009500957308 */ /* 0x000e620000000800 */
[----:B--2---:R-:W-:Y:S01]  /*16590*/  F2FP.F16.F32.PACK_AB R117, R155, R154 ;  /* 0x0000009a9b75723e */ /* 0x004fe200000000ff */
[----:B------:R-:W-:-:S06]  /*165a0*/  FADD.FTZ R155, R154, R155 ;  /* 0x0000009b9a9b7221 */ /* 0x000fcc0000010000 */
[----:B------:R-:W-:Y:S08]  /*165b0*/  MUFU.EX2 R147, R147 ;  /* 0x0000009300937308 */ /* 0x000ff00000000800 */
[----:B------:R-:W2:Y:S01]  /*165c0*/  MUFU.EX2 R144, R144 ;  /* 0x0000009000907308 */ /* 0x000ea20000000800 */
        /* <DEDUP_REMOVED lines=8> */
[----:B--2---:R-:W-:Y:S01]  /*16650*/  F2FP.F16.F32.PACK_AB R4, R144, R147 ;  /* 0x000000939004723e */ /* 0x004fe200000000ff */
[----:B------:R-:W-:-:S03]  /*16660*/  FADD.FTZ R147, R147, R148 ;  /* 0x0000009493937221 */ /* 0x000fc60000010000 */
[----:B------:R-:W-:Y:S01]  /*16670*/  MUFU.EX2 R146, R146 ;  /* 0x0000009200927308 */ /* 0x000fe20000000800 */
[----:B------:R-:W-:Y:S01]  /*16680*/  HMMA.16816.F32 R68, R116, R70, RZ ;  /* 0x000000467444723c */ /* 0x000fe200000018ff */
[----:B------:R-:W-:-:S05]  /*16690*/  FADD.FTZ R144, R144, R147 ;  /* 0x0000009390907221 */ /* 0x000fca0000010000 */
[----:B------:R-:W-:Y:S01]  /*166a0*/  HMMA.16816.F32 R80, R116, R84, RZ ;  /* 0x000000547450723c */ /* 0x000fe200000018ff */
[----:B------:R-:W2:Y:S01]  /*166b0*/  MUFU.EX2 R135, R135 ;  /* 0x0000008700877308 */ /* 0x000ea20000000800 */
[----:B-1----:R-:W-:Y:S01]  /*166c0*/  F2FP.F16.F32.PACK_AB R6, R0, R145 ;  /* 0x000000910006723e */ /* 0x002fe200000000ff */
[----:B------:R-:W-:-:S03]  /*166d0*/  FADD.FTZ R145, R145, R144 ;  /* 0x0000009091917221 */ /* 0x000fc60000010000 */
[C---:B------:R-:W-:Y:S01]  /*166e0*/  HMMA.16816.F32 R88, R116.reuse, R92, RZ ;  /* 0x0000005c7458723c */ /* 0x040fe200000018ff */
[----:B------:R-:W-:Y:S02]  /*166f0*/  FADD.FTZ R145, R0, R145 ;  /* 0x0000009100917221 */ /* 0x000fe40000010000 */
[----:B------:R-:W-:Y:S03]  /*16700*/  MUFU.EX2 R133, R133 ;  /* 0x0000008500857308 */ /* 0x000fe60000000800 */
[C---:B------:R-:W-:Y:S05]  /*16710*/  HMMA.16816.F32 R84, R116.reuse, R86, RZ ;  /* 0x000000567454723c */ /* 0x040fea00000018ff */
[----:B------:R-:W1:Y:S01]  /*16720*/  MUFU.EX2 R2, R2 ;  /* 0x0000000200027308 */ /* 0x000e620000000800 */
[----:B--2---:R-:W-:Y:S01]  /*16730*/  F2FP.F16.F32.PACK_AB R5, R135, R146 ;  /* 0x000000928705723e */ /* 0x004fe200000000ff */
        /* <DEDUP_REMOVED lines=11> */
[C---:B---3--:R-:W-:Y:S01]  /*167f0*/  HMMA.16816.F32 R40, R4.reuse, R12, R40 ;  /* 0x0000000c0428723c */ /* 0x048fe20000001828 */
        /* <DEDUP_REMOVED lines=160> */
[----:B------:R-:W-:-:S03]  /*17200*/  ULDC.64 UR8, c[0x0][0x208] ;  /* 0x0000820000087ab9 */ /* 0x000fc60000000a00 */
[----:B------:R-:W-:Y:S01]  /*17210*/  IMAD.U32 R210, RZ, RZ, UR4 ;  /* 0x00000004ffd27e24 */ /* 0x000fe2000f8e00ff */
[----:B------:R-:W-:-:S06]  /*17220*/  ULDC UR4, c[0x0][0x2ec] ;  /* 0x0000bb0000047ab9 */ /* 0x000fcc0000000800 */
.L_x_1720:
[----:B------:R-:W-:Y:S04]  /*17230*/  DEPBAR.LE SB0, 0x0 ;  /* 0x000080000000791a */ /* 0x000fe80000000000 */
[----:B------:R-:W-:Y:S01]  /*17240*/  BAR.SYNC.DEFER_BLOCKING 0x0 ;  /* 0x0000000000007b1d */ /* 0x000fe20000010000 */
[C---:B------:R-:W-:Y:S01]  /*17250*/  LOP3.LUT P4, RZ, R207.reuse, 0x1, RZ, 0xc0, !PT ;  /* 0x00000001cfff7812 */ /* 0x040fe2000788c0ff */
[----:B------:R-:W-:Y:S01]  /*17260*/  IMAD.MOV.U32 R6, RZ, RZ, R211 ;  /* 0x000000ffff067224 */ /* 0x000fe200078e00d3 */
[C---:B------:R-:W-:Y:S01]  /*17270*/  LOP3.LUT P2, RZ, R207.reuse, 0x2, RZ, 0xc0, !PT ;  /* 0x00000002cfff7812 */ /* 0x040fe2000784c0ff */
[----:B------:R-:W-:Y:S01]  /*17280*/  IMAD.MOV.U32 R2, RZ, RZ, R210 ;  /* 0x000000ffff027224 */ /* 0x000fe200078e00d2 */
        /* <DEDUP_REMOVED lines=65> */
.L_x_1717:
[C---:B------:R-:W-:Y:S01]  /*176a0*/  LEA R216, P5, R6.reuse, R164, 0x1 ;  /* 0x000000a406d87211 */ /* 0x040fe200078a08ff */
[----:B------:R-:W1:Y:S01]  /*176b0*/  S2R R3, SR_TID.X ;  /* 0x0000000000037919 */ /* 0x000e620000002100 */
[----:B------:R-:W-:Y:S01]  /*176c0*/  IADD3 R7, P0, R201, R6, RZ ;  /* 0x00000006c9077210 */ /* 0x000fe20007f1e0ff */
[----:B------:R-:W-:Y:S01]  /*176d0*/  IMAD.MOV.U32 R135, RZ, RZ, 0x20 ;  /* 0x00000020ff877424 */ /* 0x000fe200078e00ff */
[--C-:B------:R-:W-:Y:S02]  /*176e0*/  LEA.HI.X R217, R6, R165, R2.reuse, 0x1, P5 ;  /* 0x000000a506d97211 */ /* 0x100fe400028f0c02 */
[CC--:B------:R-:W-:Y:S01]  /*176f0*/  @P4 LEA R12, P6, R7.reuse, R164.reuse, 0x1 ;  /* 0x000000a4070c4211 */ /* 0x0c0fe200078c08ff */
[C---:B------:R-:W-:Y:S01]  /*17700*/  IMAD.X R4, R200.reuse, 0x1, R2, P0 ;  /* 0x00000001c8047824 */ /* 0x040fe200000e0602 */
[-C--:B------:R-:W-:Y:S01]  /*17710*/  @P2 LEA R8, P5, R7, R164.reuse, 0x1 ;  /* 0x000000a407082211 */ /* 0x080fe200078a08ff */
[----:B------:R-:W-:Y:S01]  /*17720*/  @!PT LDS RZ, [RZ] ;  /* 0x00000000fffff984 */ /* 0x000fe20000000800 */
[----:B------:R-:W-:Y:S01]  /*17730*/  @!PT LDS RZ, [RZ] ;  /* 0x00000000fffff984 */ /* 0x000fe20000000800 */
[----:B------:R-:W-:Y:S01]  /*17740*/  @!PT LDS RZ, [RZ] ;  /* 0x00000000fffff984 */ /* 0x000fe20000000800 */
[----:B------:R-:W-:Y:S01]  /*17750*/  @P4 LDGSTS.E.BYPASS.LTC128B.128 [R206+0xc000], desc[UR8][R216.64] ;  /* 0x0c000000d8ce4fae */ /* 0x000fe2000b901d48 */
[----:B------:R-:W-:Y:S02]  /*17760*/  IADD3 R5, P0, R201, R7, RZ ;  /* 0x00000007c9057210 */ /* 0x000fe40007f1e0ff */
[CCC-:B------:R-:W-:Y:S01]  /*17770*/  @P4 LEA.HI.X R13, R7.reuse, R165.reuse, R4.reuse, 0x1, P6 ;  /* 0x000000a5070d4211 */ /* 0x1c0fe200030f0c04 */
[----:B------:R-:W-:Y:S01]  /*17780*/  @!P4 STS.128 [R206+0xc000], RZ ;  /* 0x00c000ffce00c388 */ /* 0x000fe20000000c00 */
[CCC-:B------:R-:W-:Y:S01]  /*17790*/  @P2 LEA.HI.X R9, R7.reuse, R165.reuse, R4.reuse, 0x1, P5 ;  /* 0x000000a507092211 */ /* 0x1c0fe200028f0c04 */
[--C-:B------:R-:W-:Y:S01]  /*177a0*/  IMAD.X R2, R200, 0x1, R4.reuse, P0 ;  /* 0x00000001c8027824 */ /* 0x100fe200000e0604 */
[-C--:B------:R-:W-:Y:S01]  /*177b0*/  @P1 LEA R6, P0, R7, R164.reuse, 0x1 ;  /* 0x000000a407061211 */ /* 0x080fe200078008ff */
[----:B------:R-:W-:Y:S01]  /*177c0*/  @!PT LDS RZ, [RZ] ;  /* 0x00000000fffff984 */ /* 0x000fe20000000800 */
[----:B------:R-:W-:Y:S01]  /*177d0*/  @!PT LDS RZ, [RZ] ;  /* 0x00000000fffff984 */ /* 0x000fe20000000800 */
[----:B------:R-:W-:Y:S01]  /*177e0*/  @!PT LDS RZ, [RZ] ;  /* 0x00000000fffff984 */ /* 0x000fe20000000800 */
[----:B------:R-:W-:Y:S01]  /*177f0*/  @P2 LDGSTS.E.BYPASS.LTC128B.128 [R206+0xe000], desc[UR8][R216.64+0x80] ;  /* 0x0e000080d8ce2fae */ /* 0x000fe2000b901d48 */
[-C--:B------:R-:W-:Y:S02]  /*17800*/  @P4 LEA R10, P6, R5, R164.reuse, 0x1 ;  /* 0x000000a4050a4211 */ /* 0x080fe400078c08ff */
[-C--:B------:R-:W-:Y:S01]  /*17810*/  @P1 LEA.HI.X R7, R7, R165.reuse, R4, 0x1, P0 ;  /* 0x000000a507071211 */ /* 0x080fe200000f0c04 */
[----:B------:R-:W-:Y:S01]  /*17820*/  @!P2 STS.128 [R206+0xe000], RZ ;  /* 0x00e000ffce00a388 */ /* 0x000fe20000000c00 */
[CCC-:B------:R-:W-:Y:S02]  /*17830*/  @P4 LEA.HI.X R11, R5.reuse, R165.reuse, R2.reuse, 0x1, P6 ;  /* 0x000000a5050b4211 */ /* 0x1c0fe400030f0c02 */
[CC--:B------:R-:W-:Y:S01]  /*17840*/  @P2 LEA R16, P5, R5.reuse, R164.reuse, 0x1 ;  /* 0x000000a405102211 */ /* 0x0c0fe200078a08ff */
[----:B------:R-:W-:Y:S01]  /*17850*/  @!PT LDS RZ, [RZ] ;  /* 0x00000000fffff984 */ /* 0x000fe20000000800 */
[----:B------:R-:W-:Y:S01]  /*17860*/  @!PT LDS RZ, [RZ] ;  /* 0x00000000fffff984 */ /* 0x000fe20000000800 */
[----:B------:R-:W-:Y:S01]  /*17870*/  @!PT LDS RZ, [RZ] ;  /* 0x00000000fffff984 */ /* 0x000fe20000000800 */
[----:B------:R-:W-:Y:S01]  /*17880*/  @P1 LDGSTS.E.BYPASS.LTC128B.128 [R206+0x10000], desc[UR8][R216.64+0x100] ;  /* 0x10000100d8ce1fae */ /* 0x000fe2000b901d48 */
[CC--:B------:R-:W-:Y:S02]  /*17890*/  @P1 LEA R14, P0, R5.reuse, R164.reuse, 0x1 ;  /* 0x000000a4050e1211 */ /* 0x0c0fe400078008ff */
[--C-:B------:R-:W-:Y:S01]  /*178a0*/  @P2 LEA.HI.X R17, R5, R165, R2.reuse, 0x1, P5 ;  /* 0x000000a505112211 */ /* 0x100fe200028f0c02 */
[----:B------:R-:W-:Y:S01]  /*178b0*/  @!P1 STS.128 [R206+0x10000], RZ ;  /* 0x010000ffce009388 */ /* 0x000fe20000000c00 */
[----:B------:R-:W-:Y:S02]  /*178c0*/  IADD3 R4, P6, R201, R5, RZ ;  /* 0x00000005c9047210 */ /* 0x000fe40007fde0ff */
[-CC-:B------:R-:W-:Y:S01]  /*178d0*/  @P1 LEA.HI.X R15, R5, R165.reuse, R2.reuse, 0x1, P0 ;  /* 0x000000a5050f1211 */ /* 0x180fe200000f0c02 */
[----:B------:R-:W-:Y:S01]  /*178e0*/  @!PT LDS RZ, [RZ] ;  /* 0x00000000fffff984 */ /* 0x000fe20000000800 */
[----:B------:R-:W-:Y:S01]  /*178f0*/  @!PT LDS RZ, [RZ] ;  /* 0x00000000fffff984 */ /* 0x000fe20000000800 */
[----:B------:R-:W-:Y:S01]  /*17900*/  @!PT LDS RZ, [RZ] ;  /* 0x00000000fffff984 */ /* 0x000fe20000000800 */
[----:B------:R-:W-:Y:S01]  /*17910*/  @P4 LDGSTS.E.BYPASS.LTC128B.128 [R206+0xc800], desc[UR8][R12.64] ;  /* 0x0c8000000cce4fae */ /* 0x000fe2000b901d48 */
[-C--:B------:R-:W-:Y:S01]  /*17920*/  @P2 LEA R20, P5, R4, R164.reuse, 0x1 ;  /* 0x000000a404142211 */ /* 0x080fe200078a08ff */
[----:B------:R-:W-:Y:S01]  /*17930*/  IMAD.X R2, R200, 0x1, R2, P6 ;  /* 0x00000001c8027824 */ /* 0x000fe200030e0602 */
[CC--:B------:R-:W-:Y:S01]  /*17940*/  @P4 LEA R28, P6, R4.reuse, R164.reuse, 0x1 ;  /* 0x000000a4041c4211 */ /* 0x0c0fe200078c08ff */
[----:B------:R-:W-:Y:S01]  /*17950*/  @!P4 STS.128 [R206+0xc800], RZ ;  /* 0x00c800ffce00c388 */ /* 0x000fe20000000c00 */
[C---:B------:R-:W-:Y:S02]  /*17960*/  @P1 LEA R22, P0, R4.reuse, R164, 0x1 ;  /* 0x000000a404161211 */ /* 0x040fe400078008ff */
[CCC-:B------:R-:W-:Y:S01]  /*17970*/  @P4 LEA.HI.X R29, R4.reuse, R165.reuse, R2.reuse, 0x1, P6 ;  /* 0x000000a5041d4211 */ /* 0x1c0fe200030f0c02 */
[----:B------:R-:W-:Y:S01]  /*17980*/  @!PT LDS RZ, [RZ] ;  /* 0x00000000fffff984 */ /* 0x000fe20000000800 */
[----:B------:R-:W-:Y:S01]  /*17990*/  @!PT LDS RZ, [RZ] ;  /* 0x00000000fffff984 */ /* 0x000fe20000000800 */
[----:B------:R-:W-:Y:S01]  /*179a0*/  @!PT LDS RZ, [RZ] ;  /* 0x00000000fffff984 */ /* 0x000fe20000000800 */
[----:B------:R-:W-:Y:S01]  /*179b0*/  @P2 LDGSTS.E.BYPASS.LTC128B.128 [R206+0xe800], desc[UR8][R8.64+0x80] ;  /* 0x0e80008008ce2fae */ /* 0x000fe2000b901d48 */
[CCC-:B------:R-:W-:Y:S02]  /*179c0*/  @P2 LEA.HI.X R21, R4.reuse, R165.reuse, R2.reuse, 0x1, P5 ;  /* 0x000000a504152211 */ /* 0x1c0fe400028f0c02 */
[----:B------:R-:W-:Y:S01]  /*179d0*/  @P1 LEA.HI.X R23, R4, R165, R2, 0x1, P0 ;  /* 0x000000a504171211 */ /* 0x000fe200000f0c02 */
[----:B------:R-:W-:Y:S01]  /*179e0*/  @!P2 STS.128 [R206+0xe800], RZ ;  /* 0x00e800ffce00a388 */ /* 0x000fe20000000c00 */
[----:B-1----:R-:W-:Y:S03]  /*179f0*/  SHF.R.S32.HI R2, RZ, 0x1f, R3 ;  /* 0x0000001fff027819 */ /* 0x002fe60000011403 */
[----:B------:R-:W-:Y:S01]  /*17a00*/  @!PT LDS RZ, [RZ] ;  /* 0x00000000fffff984 */ /* 0x000fe20000000800 */
[----:B------:R-:W-:Y:S01]  /*17a10*/  @!PT LDS RZ, [RZ] ;  /* 0x00000000fffff984 */ /* 0x000fe20000000800 */
[----:B------:R-:W-:Y:S01]  /*17a20*/  @!PT LDS RZ, [RZ] ;  /* 0x00000000fffff984 */ /* 0x000fe20000000800 */
[----:B------:R-:W-:Y:S01]  /*17a30*/  @P1 LDGSTS.E.BYPASS.LTC128B.128 [R206+0x10800], desc[UR8][R6.64+0x100] ;  /* 0x1080010006ce1fae */ /* 0x000fe2000b901d48 */
[----:B------:R-:W-:Y:S03]  /*17a40*/  LEA.HI R2, R2, R3, RZ, 0x4 ;  /* 0x0000000302027211 */ /* 0x000fe600078f20ff */
[----:B------:R-:W-:Y:S01]  /*17a50*/  @!P1 STS.128 [R206+0x10800], RZ ;  /* 0x010800ffce009388 */ /* 0x000fe20000000c00 */
[----:B------:R-:W-:Y:S03]  /*17a60*/  LOP3.LUT R2, R2, 0xfffffff0, RZ, 0xc0, !PT ;  /* 0xfffffff002027812 */ /* 0x000fe600078ec0ff */
[----:B------:R-:W-:Y:S01]  /*17a70*/  @!PT LDS RZ, [RZ] ;  /* 0x00000000fffff984 */ /* 0x000fe20000000800 */
[----:B------:R-:W-:Y:S01]  /*17a80*/  @!PT LDS RZ, [RZ] ;  /* 0x00000000fffff984 */ /* 0x000fe20000000800 */
[----:B------:R-:W-:Y:S01]  /*17a90*/  @!PT LDS RZ, [RZ] ;  /* 0x00000000fffff984 */ /* 0x000fe20000000800 */
[----:B------:R1:W-:Y:S02]  /*17aa0*/  @P4 LDGSTS.E.BYPASS.LTC128B.128 [R206+0xd000], desc[UR8][R10.64] ;  /* 0x0d0000000ace4fae */ /* 0x0003e4000b901d48 */
[----:B------:R-:W-:Y:S02]  /*17ab0*/  IMAD.IADD R2, R3, 0x1, -R2 ;  /* 0x0000000103027824 */ /* 0x000fe400078e0a02 */
[----:B------:R-:W-:Y:S03]  /*17ac0*/  @!P4 STS.128 [R206+0xd000], RZ ;  /* 0x00d000ffce00c388 */ /* 0x000fe60000000c00 */
[----:B------:R-:W-:Y:S01]  /*17ad0*/  SHF.R.S32.HI R3, RZ, 0x1f, R2 ;  /* 0x0000001fff037819 */ /* 0x000fe20000011402 */
[----:B------:R-:W-:Y:S01]  /*17ae0*/  @!PT LDS RZ, [RZ] ;  /* 0x00000000fffff984 */ /* 0x000fe20000000800 */
[----:B------:R-:W-:Y:S01]  /*17af0*/  @!PT LDS RZ, [RZ] ;  /* 0x00000000fffff984 */ /* 0x000fe20000000800 */
[----:B------:R-:W-:Y:S01]  /*17b00*/  @!PT LDS RZ, [RZ] ;  /* 0x00000000fffff984 */ /* 0x000fe20000000800 */
[----:B------:R2:W-:Y:S03]  /*17b10*/  @P2 LDGSTS.E.BYPASS.LTC128B.128 [R206+0xf000], desc[UR8][R16.64+0x80] ;  /* 0x0f00008010ce2fae */ /* 0x0005e6000b901d48 */
[----:B------:R-:W-:Y:S01]  /*17b20*/  LEA.HI R3, R3, R2, RZ, 0x3 ;  /* 0x0000000203037211 */ /* 0x000fe200078f18ff */
[----:B------:R-:W-:Y:S03]  /*17b30*/  @!P2 STS.128 [R206+0xf000], RZ ;  /* 0x00f000ffce00a388 */ /* 0x000fe60000000c00 */
[----:B------:R-:W-:Y:S01]  /*17b40*/  LOP3.LUT R3, R3, 0xfffffff8, RZ, 0xc0, !PT ;  /* 0xfffffff803037812 */ /* 0x000fe200078ec0ff */
[----:B------:R-:W-:Y:S01]  /*17b50*/  @!PT LDS RZ, [RZ] ;  /* 0x00000000fffff984 */ /* 0x000fe20000000800 */
[----:B------:R-:W-:Y:S01]  /*17b60*/  @!PT LDS RZ, [RZ] ;  /* 0x00000000fffff984 */ /* 0x000fe20000000800 */
[----:B------:R-:W-:Y:S01]  /*17b70*/  @!PT LDS RZ, [RZ] ;  /* 0x00000000fffff984 */ /* 0x000fe20000000800 */
[----:B------:R3:W-:Y:S04]  /*17b80*/  @P1 LDGSTS.E.BYPASS.LTC128B.128 [R206+0x11000], desc[UR8][R14.64+0x100] ;  /* 0x110001000ece1fae */ /* 0x0007e8000b901d48 */
[----:B------:R-:W-:Y:S01]  /*17b90*/  @!P1 STS.128 [R206+0x11000], RZ ;  /* 0x011000ffce009388 */ /* 0x000fe20000000c00 */
[----:B------:R-:W-:Y:S03]  /*17ba0*/  IMAD.IADD R2, R2, 0x1, -R3 ;  /* 0x0000000102027824 */ /* 0x000fe600078e0a03 */
[----:B------:R-:W-:Y:S01]  /*17bb0*/  @!PT LDS RZ, [RZ] ;  /* 0x00000000fffff984 */ /* 0x000fe20000000800 */
[----:B------:R-:W-:Y:S01]  /*17bc0*/  @!PT LDS RZ, [RZ] ;  /* 0x00000000fffff984 */ /* 0x000fe20000000800 */
[----:B------:R-:W-:Y:S01]  /*17bd0*/  @!PT LDS RZ, [RZ] ;  /* 0x00000000fffff984 */ /* 0x000fe20000000800 */
[----:B------:R-:W-:Y:S02]  /*17be0*/  @P4 LDGSTS.E.BYPASS.LTC128B.128 [R206+0xd800], desc[UR8][R28.64] ;  /* 0x0d8000001cce4fae */ /* 0x000fe4000b901d48 */
[----:B------:R-:W-:Y:S02]  /*17bf0*/  LOP3.LUT P0, RZ, R2, 0x4, RZ, 0xc0, !PT ;  /* 0x0000000402ff7812 */ /* 0x000fe4000780c0ff */
[----:B------:R-:W-:Y:S02]  /*17c00*/  @!P4 STS.128 [R206+0xd800], RZ ;  /* 0x00d800ffce00c388 */ /* 0x000fe40000000c00 */
[----:B------:R-:W-:Y:S02]  /*17c10*/  SEL R135, R135, 0xffffffe0, !P0 ;  /* 0xffffffe087877807 */ /* 0x000fe40004000000 */
[----:B------:R-:W-:Y:S01]  /*17c20*/  @!PT LDS RZ, [RZ] ;  /* 0x00000000fffff984 */ /* 0x000fe20000000800 */
[----:B------:R-:W-:Y:S01]  /*17c30*/  @!PT LDS RZ, [RZ] ;  /* 0x00000000fffff984 */ /* 0x000fe20000000800 */
[----:B------:R-:W-:Y:S01]  /*17c40*/  @!PT LDS RZ, [RZ] ;  /* 0x00000000fffff984 */ /* 0x000fe20000000800 */
[----:B------:R-:W-:Y:S01]  /*17c50*/  @P2 LDGSTS.E.BYPASS.LTC128B.128 [R206+0xf800], desc[UR8][R20.64+0x80] ;  /* 0x0f80008014ce2fae */ /* 0x000fe2000b901d48 */
[----:B------:R-:W-:Y:S02]  /*17c60*/  ISETP.GT.AND P0, PT, R212, R197, PT ;  /* 0x000000c5d400720c */ /* 0x000fe40003f04270 */
[C---:B------:R-:W-:Y:S01]  /*17c70*/  IMAD R3, R135.reuse, 0x2, R196 ;  /* 0x0000000287037824 */ /* 0x040fe200078e02c4 */
[----:B------:R-:W-:Y:S01]  /*17c80*/  @!P2 STS.128 [R206+0xf800], RZ ;  /* 0x00f800ffce00a388 */ /* 0x000fe20000000c00 */
[----:B------:R-:W-:Y:S03]  /*17c90*/  IMAD R2, R135, 0x2, R194 ;  /* 0x0000000287027824 */ /* 0x000fe600078e02c2 */
[----:B------:R-:W-:Y:S01]  /*17ca0*/  @!PT LDS RZ, [RZ] ;  /* 0x00000000fffff984 */ /* 0x000fe20000000800 */
[----:B------:R-:W-:Y:S01]  /*17cb0*/  @!PT LDS RZ, [RZ] ;  /* 0x00000000fffff984 */ /* 0x000fe20000000800 */
[----:B------:R-:W-:Y:S01]  /*17cc0*/  @!PT LDS RZ, [RZ] ;  /* 0x00000000fffff984 */ /* 0x000fe20000000800 */
[----:B------:R4:W-:Y:S04]  /*17cd0*/  @P1 LDGSTS.E.BYPASS.LTC128B.128 [R206+0x11800], desc[UR8][R22.64+0x100] ;  /* 0x1180010016ce1fae */ /* 0x0009e8000b901d48 */
[----:B------:R-:W-:Y:S04]  /*17ce0*/  @!P1 STS.128 [R206+0x11800], RZ ;  /* 0x011800ffce009388 */ /* 0x000fe80000000c00 */
[----:B------:R-:W-:Y:S04]  /*17cf0*/  LDSM.16.M88.4 R136, [R196] ;  /* 0x00000000c488783b */ /* 0x000fe80000000200 */
[----:B-1----:R-:W1:Y:S04]  /*17d00*/  LDSM.16.M88.4 R8, [R195+0x6000] ;  /* 0x00600000c308783b */ /* 0x002e680000000200 */
[----:B--2---:R-:W3:Y:S04]  /*17d10*/  LDSM.16.M88.4 R16, [R195+0x6800] ;  /* 0x00680000c310783b */ /* 0x004ee80000000200 */
[----:B------:R-:W4:Y:S04]  /*17d20*/  LDSM.16.M88.4 R24, [R195+0x7000] ;  /* 0x00700000c318783b */ /* 0x000f280000000200 */
[----:B------:R-:W2:Y:S04]  /*17d30*/  LDSM.16.M88.4 R32, [R195+0x7800] ;  /* 0x00780000c320783b */ /* 0x000ea80000000200 */
[----:B------:R-:W0:Y:S04]  /*17d40*/  LDGDEPBAR ;  /* 0x00000000000079af */ /* 0x000e280000000000 */
[----:B------:R-:W-:Y:S04]  /*17d50*/  LDSM.16.M88.4 R140, [R194] ;  /* 0x00000000c28c783b */ /* 0x000fe80000000200 */
[----:B------:R-:W5:Y:S04]  /*17d60*/  LDSM.16.M88.4 R144, [R193] ;  /* 0x00000000c190783b */ /* 0x000f680000000200 */
[----:B------:R-:W5:Y:S04]  /*17d70*/  LDSM.16.M88.4 R148, [R187] ;  /* 0x00000000bb94783b */ /* 0x000f680000000200 */
[----:B------:R-:W5:Y:S04]  /*17d80*/  LDSM.16.M88.4 R152, [R186] ;  /* 0x00000000ba98783b */ /* 0x000f680000000200 */
[----:B------:R-:W5:Y:S01]  /*17d90*/  LDSM.16.M88.4 R156, [R185] ;  /* 0x00000000b99c783b */ /* 0x000f620000000200 */
[C---:B-1----:R-:W-:Y:S03]  /*17da0*/  HMMA.16816.F32 R4, R136.reuse, R8, RZ ;  /* 0x000000088804723c */ /* 0x042fe600000018ff */
[----:B------:R-:W-:Y:S04]  /*17db0*/  LDSM.16.M88.4 R160, [R3] ;  /* 0x0000000003a0783b */ /* 0x000fe80000000200 */
[----:B------:R-:W1:Y:S01]  /*17dc0*/  LDSM.16.M88.4 R164, [R191+0x6000] ;  /* 0x00600000bfa4783b */ /* 0x000e620000000200 */
[C---:B------:R-:W-:Y:S03]  /*17dd0*/  HMMA.16816.F32 R8, R136.reuse, R10, RZ ;  /* 0x0000000a8808723c */ /* 0x040fe600000018ff */
[----:B------:R-:W1:Y:S03]  /*17de0*/  LDSM.16.M88.4 R168, [R191+0x6800] ;  /* 0x00680000bfa8783b */ /* 0x000e660000000200 */
[C---:B---3--:R-:W-:Y:S01]  /*17df0*/  HMMA.16816.F32 R12, R136.reuse, R16, RZ ;  /* 0x00000010880c723c */ /* 0x048fe200000018ff */
[----:B------:R-:W-:Y:S05]  /*17e00*/  LDSM.16.M88.4 R172, [R191+0x7800] ;  /* 0x00780000bfac783b */ /* 0x000fea0000000200 */
[C---:B------:R-:W-:Y:S06]  /*17e10*/  HMMA.16816.F32 R16, R136.reuse, R18, RZ ;  /* 0x000000128810723c */ /* 0x040fec00000018ff */
[C---:B----4-:R-:W-:Y:S06]  /*17e20*/  HMMA.16816.F32 R20, R136.reuse, R24, RZ ;  /* 0x000000188814723c */ /* 0x050fec00000018ff */
[C---:B------:R-:W-:Y:S06]  /*17e30*/  HMMA.16816.F32 R24, R136.reuse, R26, RZ ;  /* 0x0000001a8818723c */ /* 0x040fec00000018ff */
[C---:B--2---:R-:W-:Y:S06]  /*17e40*/  HMMA.16816.F32 R28, R136.reuse, R32, RZ ;  /* 0x00000020881c723c */ /* 0x044fec00000018ff */
[----:B------:R-:W-:Y:S01]  /*17e50*/  HMMA.16816.F32 R32, R136, R34, RZ ;  /* 0x000000228820723c */ /* 0x000fe200000018ff */
[----:B------:R-:W2:Y:S05]  /*17e60*/  LDSM.16.M88.4 R136, [R191+0x7000] ;  /* 0x00700000bf88783b */ /* 0x000eaa0000000200 */
[C---:B-----5:R-:W-:Y:S06]  /*17e70*/  HMMA.16816.F32 R4, R140.reuse, R144, R4 ;  /* 0x000000908c04723c */ /* 0x060fec0000001804 */
[C---:B------:R-:W-:Y:S01]  /*17e80*/  HMMA.16816.F32 R8, R140.reuse, R146, R8 ;  /* 0x000000928c08723c */ /* 0x040fe20000001808 */
[----:B------:R-:W-:Y:S05]  /*17e90*/  LDSM.16.M88.4 R144, [R2] ;  /* 0x000000000290783b */ /* 0x000fea0000000200 */
[C---:B------:R-:W-:Y:S06]  /*17ea0*/  HMMA.16816.F32 R12, R140.reuse, R148, R12 ;  /* 0x000000948c0c723c */ /* 0x040fec000000180c */
[C---:B------:R-:W-:Y:S01]  /*17eb0*/  HMMA.16816.F32 R16, R140.reuse, R150, R16 ;  /* 0x000000968c10723c */ /* 0x040fe20000001810 */
[----:B------:R-:W3:Y:S05]  /*17ec0*/  LDSM.16.M88.4 R148, [R184] ;  /* 0x00000000b894783b */ /* 0x000eea0000000200 */
[C---:B------:R-:W-:Y:S06]  /*17ed0*/  HMMA.16816.F32 R20, R140.reuse, R152, R20 ;  /* 0x000000988c14723c */ /* 0x040fec0000001814 */
        /* <DEDUP_REMOVED lines=18> */
[----:B------:R-:W2:Y:S01]  /*18000*/  LDSM.16.M88.4 R172, [R195+0x9800] ;  /* 0x00980000c3ac783b */ /* 0x000ea20000000200 */
[C---:B---3--:R-:W-:Y:S06]  /*18010*/  HMMA.16816.F32 R4, R144.reuse, R148, R4 ;  /* 0x000000949004723c */ /* 0x048fec0000001804 */
[C---:B------:R-:W-:Y:S01]  /*18020*/  HMMA.16816.F32 R8, R144.reuse, R150, R8 ;  /* 0x000000969008723c */ /* 0x040fe20000001808 */
[----:B------:R-:W-:Y:S05]  /*18030*/  LDSM.16.M88.4 R148, [R183] ;  /* 0x00000000b794783b */ /* 0x000fea0000000200 */
[C---:B----4-:R-:W-:Y:S06]  /*18040*/  HMMA.16816.F32 R12, R144.reuse, R152, R12 ;  /* 0x00000098900c723c */ /* 0x050fec000000180c */
[C---:B------:R-:W-:Y:S01]  /*18050*/  HMMA.16816.F32 R16, R144.reuse, R154, R16 ;  /* 0x0000009a9010723c */ /* 0x040fe20000001810 */
[----:B------:R-:W-:Y:S05]  /*18060*/  LDSM.16.M88.4 R152, [R182] ;  /* 0x00000000b698783b */ /* 0x000fea0000000200 */
[C---:B-----5:R-:W-:Y:S06]  /*18070*/  HMMA.16816.F32 R20, R144.reuse, R140, R20 ;  /* 0x0000008c9014723c */ /* 0x060fec0000001814 */
[C---:B------:R-:W-:Y:S01]  /*18080*/  HMMA.16816.F32 R24, R144.reuse, R142, R24 ;  /* 0x0000008e9018723c */ /* 0x040fe20000001818 */
[----:B------:R-:W3:Y:S05]  /*18090*/  LDSM.16.M88.4 R140, [R194+0x2000] ;  /* 0x00200000c28c783b */ /* 0x000eea0000000200 */
[C---:B------:R-:W-:Y:S06]  /*180a0*/  HMMA.16816.F32 R28, R144.reuse, R156, R28 ;  /* 0x0000009c901c723c */ /* 0x040fec000000181c */
[----:B------:R-:W-:Y:S01]  /*180b0*/  HMMA.16816.F32 R32, R144, R158, R32 ;  /* 0x0000009e9020723c */ /* 0x000fe20000001820 */
[----:B------:R-:W4:Y:S04]  /*180c0*/  LDSM.16.M88.4 R144, [R181] ;  /* 0x00000000b590783b */ /* 0x000f280000000200 */
[----:B------:R-:W5:Y:S01]  /*180d0*/  LDSM.16.M88.4 R156, [R180] ;  /* 0x00000000b49c783b */ /* 0x000f620000000200 */
        /* <DEDUP_REMOVED lines=15> */
[----:B------:R-:W-:Y:S05]  /*181d0*/  LDSM.16.M88.4 R148, [R184+0x2000] ;  /* 0x00200000b894783b */ /* 0x000fea0000000200 */
[C---:B------:R-:W-:Y:S06]  /*181e0*/  HMMA.16816.F32 R12, R140.reuse, R152, R12 ;  /* 0x000000988c0c723c */ /* 0x040fec000000180c */
[C---:B------:R-:W-:Y:S01]  /*181f0*/  HMMA.16816.F32 R16, R140.reuse, R154, R16 ;  /* 0x0000009a8c10723c */ /* 0x040fe20000001810 */
[----:B------:R-:W-:Y:S05]  /*18200*/  LDSM.16.M88.4 R152, [R184+0x2800] ;  /* 0x00280000b898783b */ /* 0x000fea0000000200 */
[C---:B----4-:R-:W-:Y:S06]  /*18210*/  HMMA.16816.F32 R20, R140.reuse, R144, R20 ;  /* 0x000000908c14723c */ /* 0x050fec0000001814 */
[C---:B------:R-:W-:Y:S01]  /*18220*/  HMMA.16816.F32 R24, R140.reuse, R146, R24 ;  /* 0x000000928c18723c */ /* 0x040fe20000001818 */
[----:B------:R-:W3:Y:S05]  /*18230*/  LDSM.16.M88.4 R144, [R2+0x2000] ;  /* 0x002000000290783b */ /* 0x000eea0000000200 */
[C---:B-----5:R-:W-:Y:S06]  /*18240*/  HMMA.16816.F32 R28, R140.reuse, R156, R28 ;  /* 0x0000009c8c1c723c */ /* 0x060fec000000181c */
[----:B------:R-:W-:Y:S01]  /*18250*/  HMMA.16816.F32 R32, R140, R158, R32 ;  /* 0x0000009e8c20723c */ /* 0x000fe20000001820 */
[----:B------:R-:W4:Y:S04]  /*18260*/  LDSM.16.M88.4 R140, [R184+0x3000] ;  /* 0x00300000b88c783b */ /* 0x000f280000000200 */
        /* <DEDUP_REMOVED lines=17> */
[C---:B------:R-:W-:Y:S06]  /*18380*/  HMMA.16816.F32 R12, R144.reuse, R152, R12 ;  /* 0x00000098900c723c */ /* 0x040fec000000180c */
[C---:B------:R-:W-:Y:S01]  /*18390*/  HMMA.16816.F32 R16, R144.reuse, R154, R16 ;  /* 0x0000009a9010723c */ /* 0x040fe20000001810 */
[----:B------:R-:W-:Y:S05]  /*183a0*/  LDSM.16.M88.4 R152, [R178] ;  /* 0x00000000b298783b */ /* 0x000fea0000000200 */
[C---:B----4-:R-:W-:Y:S06]  /*183b0*/  HMMA.16816.F32 R20, R144.reuse, R140, R20 ;  /* 0x0000008c9014723c */ /* 0x050fec0000001814 */
[C---:B------:R-:W-:Y:S01]  /*183c0*/  HMMA.16816.F32 R24, R144.reuse, R142, R24 ;  /* 0x0000008e9018723c */ /* 0x040fe20000001818 */
[----:B------:R-:W3:Y:S05]  /*183d0*/  LDSM.16.M88.4 R140, [R194+0x4000] ;  /* 0x00400000c28c783b */ /* 0x000eea0000000200 */
[C---:B-----5:R-:W-:Y:S06]  /*183e0*/  HMMA.16816.F32 R28, R144.reuse, R156, R28 ;  /* 0x0000009c901c723c */ /* 0x060fec000000181c */
        /* <DEDUP_REMOVED lines=29> */
[C---:B-1----:R-:W-:Y:S01]  /*185c0*/  HMMA.16816.F32 R4, R160.reuse, R164, R4 ;  /* 0x000000a4a004723c */ /* 0x042fe20000001804 */
[----:B------:R-:W-:Y:S04]  /*185d0*/  DEPBAR.LE SB0, 0x0 ;  /* 0x000080000000791a */ /* 0x000fe80000000000 */
[----:B------:R-:W-:Y:S01]  /*185e0*/  BAR.SYNC.DEFER_BLOCKING 0x0 ;  /* 0x0000000000007b1d */ /* 0x000fe20000010000 */
[C---:B------:R-:W-:Y:S05]  /*185f0*/  HMMA.16816.F32 R8, R160.reuse, R166, R8 ;  /* 0x000000a6a008723c */ /* 0x040fea0000001808 */
[----:B------:R-:W-:Y:S01]  /*18600*/  IMAD.MOV.U32 R164, RZ, RZ, R216 ;  /* 0x000000ffffa47224 */ /* 0x000fe200078e00d8 */
[C---:B------:R-:W-:Y:S05]  /*18610*/  HMMA.16816.F32 R12, R160.reuse, R168, R12 ;  /* 0x000000a8a00c723c */ /* 0x040fea000000180c */
[----:B------:R-:W-:Y:S01]  /*18620*/  IMAD.MOV.U32 R165, RZ, RZ, R217 ;  /* 0x000000ffffa57224 */ /* 0x000fe200078e00d9 */
[C---:B------:R-:W-:Y:S06]  /*18630*/  HMMA.16816.F32 R16, R160.reuse, R170, R16 ;  /* 0x000000aaa010723c */ /* 0x040fec0000001810 */
[C---:B--2---:R-:W-:Y:S06]  /*18640*/  HMMA.16816.F32 R20, R160.reuse, R136, R20 ;  /* 0x00000088a014723c */ /* 0x044fec0000001814 */
[C---:B------:R-:W-:Y:S06]  /*18650*/  HMMA.16816.F32 R24, R160.reuse, R138, R24 ;  /* 0x0000008aa018723c */ /* 0x040fec0000001818 */
[C---:B------:R-:W-:Y:S06]  /*18660*/  HMMA.16816.F32 R28, R160.reuse, R172, R28 ;  /* 0x000000aca01c723c */ /* 0x040fec000000181c */
[----:B------:R-:W-:Y:S06]  /*18670*/  HMMA.16816.F32 R32, R160, R174, R32 ;  /* 0x000000aea020723c */ /* 0x000fec0000001820 */
[C---:B---3--:R-:W-:Y:S06]  /*18680*/  HMMA.16816.F32 R4, R144.reuse, R148, R4 ;  /* 0x000000949004723c */ /* 0x048fec0000001804 */
[C---:B------:R-:W-:Y:S06]  /*18690*/  HMMA.16816.F32 R8, R144.reuse, R150, R8 ;  /* 0x000000969008723c */ /* 0x040fec0000001808 */
[C---:B------:R-:W-:Y:S06]  /*186a0*/  HMMA.16816.F32 R12, R144.reuse, R152, R12 ;  /* 0x00000098900c723c */ /* 0x040fec000000180c */
[C---:B------:R-:W-:Y:S06]  /*186b0*/  HMMA.16816.F32 R16, R144.reuse, R154, R16 ;  /* 0x0000009a9010723c */ /* 0x040fec0000001810 */
[C---:B----4-:R-:W-:Y:S06]  /*186c0*/  HMMA.16816.F32 R20, R144.reuse, R140, R20 ;  /* 0x0000008c9014723c */ /* 0x050fec0000001814 */
[C---:B------:R-:W-:Y:S06]  /*186d0*/  HMMA.16816.F32 R24, R144.reuse, R142, R24 ;  /* 0x0000008e9018723c */ /* 0x040fec0000001818 */
[C---:B-----5:R-:W-:Y:S06]  /*186e0*/  HMMA.16816.F32 R28, R144.reuse, R156, R28 ;  /* 0x0000009c901c723c */ /* 0x060fec000000181c */
        /* <DEDUP_REMOVED lines=70> */
.L_x_1719:
[C---:B------:R-:W-:Y:S02]  /*18b50*/  LEA R142, P5, R134.reuse, R208, 0x1 ;  /* 0x000000d0868e7211 */ /* 0x040fe400078a08ff */
[----:B------:R-:W-:Y:S02]  /*18b60*/  IADD3 R135, P0, R199, R134, RZ ;  /* 0x00000086c7877210 */ /* 0x000fe40007f1e0ff */
[--C-:B------:R-:W-:Y:S02]  /*18b70*/  LEA.HI.X R143, R134, R209, R2.reuse, 0x1, P5 ;  /* 0x000000d1868f7211 */ /* 0x100fe400028f0c02 */
[CC--:B------:R-:W-:Y:S01]  /*18b80*/  @P4 LEA R140, P6, R135.reuse, R208.reuse, 0x1 ;  /* 0x000000d0878c4211 */ /* 0x0c0fe200078c08ff */
[C---:B------:R-:W-:Y:S01]  /*18b90*/  IMAD.X R132, R198.reuse, 0x1, R2, P0 ;  /* 0x00000001c6847824 */ /* 0x040fe200000e0602 */
[-C--:B------:R-:W-:Y:S01]  /*18ba0*/  @P2 LEA R136, P5, R135, R208.reuse, 0x1 ;  /* 0x000000d087882211 */ /* 0x080fe200078a08ff */
[----:B------:R-:W-:Y:S01]  /*18bb0*/  @!PT LDS RZ, [RZ] ;  /* 0x00000000fffff984 */ /* 0x000fe20000000800 */
[----:B------:R-:W-:Y:S01]  /*18bc0*/  @!PT LDS RZ, [RZ] ;  /* 0x00000000fffff984 */ /* 0x000fe20000000800 */
[----:B------:R-:W-:Y:S01]  /*18bd0*/  @!PT LDS RZ, [RZ] ;  /* 0x00000000fffff984 */ /* 0x000fe20000000800 */
[----:B------:R1:W-:Y:S01]  /*18be0*/  @P4 LDGSTS.E.BYPASS.LTC128B.128 [R206+0x6000], desc[UR8][R142.64] ;  /* 0x060000008ece4fae */ /* 0x0003e2000b901d48 */
[----:B------:R-:W-:Y:S02]  /*18bf0*/  IADD3 R3, P0, R199, R135, RZ ;  /* 0x00000087c7037210 */ /* 0x000fe40007f1e0ff */
[CCC-:B------:R-:W-:Y:S01]  /*18c00*/  @P4 LEA.HI.X R141, R135.reuse, R209.reuse, R132.reuse, 0x1, P6 ;  /* 0x000000d1878d4211 */ /* 0x1c0fe200030f0c84 */
[----:B------:R1:W-:Y:S01]  /*18c10*/  @!P4 STS.128 [R206+0x6000], RZ ;  /* 0x006000ffce00c388 */ /* 0x0003e20000000c00 */
[CCC-:B------:R-:W-:Y:S01]  /*18c20*/  @P2 LEA.HI.X R137, R135.reuse, R209.reuse, R132.reuse, 0x1, P5 ;  /* 0x000000d187892211 */ /* 0x1c0fe200028f0c84 */
[--C-:B------:R-:W-:Y:S01]  /*18c30*/  IMAD.X R2, R198, 0x1, R132.reuse, P0 ;  /* 0x00000001c6027824 */ /* 0x100fe200000e0684 */
[-C--:B------:R-:W-:Y:S01]  /*18c40*/  @P1 LEA R134, P0, R135, R208.reuse, 0x1 ;  /* 0x000000d087861211 */ /* 0x080fe200078008ff */
[----:B------:R-:W-:Y:S01]  /*18c50*/  @!PT LDS RZ, [RZ] ;  /* 0x00000000fffff984 */ /* 0x000fe20000000800 */
[----:B------:R-:W-:Y:S01]  /*18c60*/  @!PT LDS RZ, [RZ] ;  /* 0x00000000fffff984 */ /* 0x000fe20000000800 */
[----:B------:R-:W-:Y:S01]  /*18c70*/  @!PT LDS RZ, [RZ] ;  /* 0x00000000fffff984 */ /* 0x000fe20000000800 */
[----:B------:R1:W-:Y:S01]  /*18c80*/  @P2 LDGSTS.E.BYPASS.LTC128B.128 [R206+0x8000], desc[UR8][R142.64+0x80] ;  /* 0x080000808ece2fae */ /* 0x0003e2000b901d48 */
[-C--:B------:R-:W-:Y:S02]  /*18c90*/  @P4 LEA R138, P6, R3, R208.reuse, 0x1 ;  /* 0x000000d0038a4211 */ /* 0x080fe400078c08ff */
[-C--:B------:R-:W-:Y:S01]  /*18ca0*/  @P1 LEA.HI.X R135, R135, R209.reuse, R132, 0x1, P0 ;  /* 0x000000d187871211 */ /* 0x080fe200000f0c84 */
[----:B------:R1:W-:Y:S01]  /*18cb0*/  @!P2 STS.128 [R206+0x8000], RZ ;  /* 0x008000ffce00a388 */ /* 0x0003e20000000c00 */
[CCC-:B------:R-:W-:Y:S02]  /*18cc0*/  @P4 LEA.HI.X R139, R3.reuse, R209.reuse, R2.reuse, 0x1, P6 ;  /* 0x000000d1038b4211 */ /* 0x1c0fe400030f0c02 */
[CC--:B------:R-:W-:Y:S01]  /*18cd0*/  @P2 LEA R146, P5, R3.reuse, R208.reuse, 0x1 ;  /* 0x000000d003922211 */ /* 0x0c0fe200078a08ff */
[----:B------:R-:W-:Y:S01]  /*18ce0*/  @!PT LDS RZ, [RZ] ;  /* 0x00000000fffff984 */ /* 0x000fe20000000800 */
[----:B------:R-:W-:Y:S01]  /*18cf0*/  @!PT LDS RZ, [RZ] ;  /* 0x00000000fffff984 */ /* 0x000fe20000000800 */
[----:B------:R-:W-:Y:S01]  /*18d00*/  @!PT LDS RZ, [RZ] ;  /* 0x00000000fffff984 */ /* 0x000fe20000000800 */
[----:B------:R1:W-:Y:S01]  /*18d10*/  @P1 LDGSTS.E.BYPASS.LTC128B.128 [R206+0xa000], desc[UR8][R142.64+0x100] ;  /* 0x0a0001008ece1fae */ /* 0x0003e2000b901d48 */
[CC--:B------:R-:W-:Y:S02]  /*18d20*/  @P1 LEA R144, P0, R3.reuse, R208.reuse, 0x1 ;  /* 0x000000d003901211 */ /* 0x0c0fe400078008ff */
[CCC-:B------:R-:W-:Y:S01]  /*18d30*/  @P2 LEA.HI.X R147, R3.reuse, R209.reuse, R2.reuse, 0x1, P5 ;  /* 0x000000d103932211 */ /* 0x1c0fe200028f0c02 */
[----:B------:R1:W-:Y:S01]  /*18d40*/  @!P1 STS.128 [R206+0xa000], RZ ;  /* 0x00a000ffce009388 */ /* 0x0003e20000000c00 */
[--C-:B------:R-:W-:Y:S02]  /*18d50*/  @P1 LEA.HI.X R145, R3, R209, R2.reuse, 0x1, P0 ;  /* 0x000000d103911211 */ /* 0x100fe400000f0c02 */
[----:B------:R-:W-:Y:S01]  /*18d60*/  IADD3 R132, P6, R199, R3, RZ ;  /* 0x00000003c7847210 */ /* 0x000fe20007fde0ff */
[----:B------:R-:W-:Y:S01]  /*18d70*/  @!PT LDS RZ, [RZ] ;  /* 0x00000000fffff984 */ /* 0x000fe20000000800 */
[----:B------:R-:W-:Y:S01]  /*18d80*/  @!PT LDS RZ, [RZ] ;  /* 0x00000000fffff984 */ /* 0x000fe20000000800 */
[----:B------:R-:W-:Y:S01]  /*18d90*/  @!PT LDS RZ, [RZ] ;  /* 0x00000000fffff984 */ /* 0x000fe20000000800 */
[----:B------:R1:W-:Y:S03]  /*18da0*/  @P4 LDGSTS.E.BYPASS.LTC128B.128 [R206+0x6800], desc[UR8][R140.64] ;  /* 0x068000008cce4fae */ /* 0x0003e6000b901d48 */
[CC--:B------:R-:W-:Y:S01]  /*18db0*/  @P2 LEA R148, P5, R132.reuse, R208.reuse, 0x1 ;  /* 0x000000d084942211 */ /* 0x0c0fe200078a08ff */
[----:B------:R1:W-:Y:S01]  /*18dc0*/  @!P4 STS.128 [R206+0x6800], RZ ;  /* 0x006800ffce00c388 */ /* 0x0003e20000000c00 */
[-C--:B------:R-:W-:Y:S01]  /*18dd0*/  @P1 LEA R152, P0, R132, R208.reuse, 0x1 ;  /* 0x000000d084981211 */ /* 0x080fe200078008ff */
[----:B------:R-:W-:Y:S01]  /*18de0*/  IMAD.X R2, R198, 0x1, R2, P6 ;  /* 0x00000001c6027824 */ /* 0x000fe200030e0602 */
[C---:B------:R-:W-:Y:S01]  /*18df0*/  @P4 LEA R150, P6, R132.reuse, R208, 0x1 ;  /* 0x000000d084964211 */ /* 0x040fe200078c08ff */
[----:B------:R-:W-:Y:S01]  /*18e00*/  @!PT LDS RZ, [RZ] ;  /* 0x00000000fffff984 */ /* 0x000fe20000000800 */
[----:B------:R-:W-:Y:S01]  /*18e10*/  @!PT LDS RZ, [RZ] ;  /* 0x00000000fffff984 */ /* 0x000fe20000000800 */
[----:B------:R-:W-:Y:S01]  /*18e20*/  @!PT LDS RZ, [RZ] ;  /* 0x00000000fffff984 */ /* 0x000fe20000000800 */
[----:B------:R1:W-:Y:S01]  /*18e30*/  @P2 LDGSTS.E.BYPASS.LTC128B.128 [R206+0x8800], desc[UR8][R136.64+0x80] ;  /* 0x0880008088ce2fae */ /* 0x0003e2000b901d48 */
[----:B------:R-:W-:Y:S02]  /*18e40*/  IMAD.MOV.U32 R208, RZ, RZ, R142 ;  /* 0x000000ffffd07224 */ /* 0x000fe400078e008e */
[CCC-:B------:R-:W-:Y:S01]  /*18e50*/  @P4 LEA.HI.X R151, R132.reuse, R209.reuse, R2.reuse, 0x1, P6 ;  /* 0x000000d184974211 */ /* 0x1c0fe200030f0c02 */
[----:B------:R1:W-:Y:S01]  /*18e60*/  @!P2 STS.128 [R206+0x8800], RZ ;  /* 0x008800ffce00a388 */ /* 0x0003e20000000c00 */
[CCC-:B------:R-:W-:Y:S02]  /*18e70*/  @P2 LEA.HI.X R149, R132.reuse, R209.reuse, R2.reuse, 0x1, P5 ;  /* 0x000000d184952211 */ /* 0x1c0fe400028f0c02 */
        /* <DEDUP_REMOVED lines=38> */
.L_x_1718:
        /* <DEDUP_REMOVED lines=412> */
.L_x_1716:
[----:B------:R-:W1:Y:S01]  /*1aaa0*/  SHFL.BFLY PT, R0, R213, 0x2, 0x1f ;  /* 0x0c401f00d5007f89 */ /* 0x000e6200000e0000 */
[----:B------:R-:W2:Y:S01]  /*1aab0*/  S2UR UR5, SR_CgaCtaId ;  /* 0x00000000000579c3 */ /* 0x000ea20000008800 */
[----:B------:R-:W-:Y:S01]  /*1aac0*/  MOV R7, 0x3f800000 ;  /* 0x3f80000000077802 */ /* 0x000fe20000000f00 */
[----:B------:R-:W-:Y:S01]  /*1aad0*/  UMOV UR4, 0x400 ;  /* 0x0000040000047882 */ /* 0x000fe20000000000 */
[----:B------:R-:W3:Y:S01]  /*1aae0*/  SHFL.BFLY PT, R2, R215, 0x2, 0x1f ;  /* 0x0c401f00d7027f89 */ /* 0x000ee200000e0000 */
[----:B------:R-:W-:Y:S01]  /*1aaf0*/  MOV R6, 0x3f800000 ;  /* 0x3f80000000067802 */ /* 0x000fe20000000f00 */
[----:B------:R-:W-:Y:S01]  /*1ab00*/  ULDC.64 UR6, c[0x0][0x208] ;  /* 0x0000820000067ab9 */ /* 0x000fe20000000a00 */
[----:B------:R-:W-:Y:S01]  /*1ab10*/  BSSY B0, `(.L_x_1721) ;  /* 0x0000103000007945 */ /* 0x000fe20003800000 */
[----:B------:R-:W4:Y:S01]  /*1ab20*/  S2R R11, SR_TID.X ;  /* 0x00000000000b7919 */ /* 0x000f220000002100 */
[----:B------:R-:W-:Y:S06]  /*1ab30*/  BAR.SYNC.DEFER_BLOCKING 0x0 ;  /* 0x0000000000007b1d */ /* 0x000fec0000010000 */
[----:B------:R-:W5:Y:S01]  /*1ab40*/  S2R R29, SR_CTAID.X ;  /* 0x00000000001d7919 */ /* 0x000f620000002500 */
[----:B-1----:R-:W-:Y:S01]  /*1ab50*/  FADD.FTZ R5, R0, R213 ;  /* 0x000000d500057221 */ /* 0x002fe20000010000 */
[----:B--2---:R-:W-:Y:S01]  /*1ab60*/  ULEA UR5, UR5, UR4, 0x18 ;  /* 0x0000000405057291 */ /* 0x004fe2000f8ec03f */
[----:B------:R-:W1:Y:S01]  /*1ab70*/  S2R R0, SR_TID.X ;  /* 0x0000000000007919 */ /* 0x000e620000002100 */
[----:B------:R-:W2:Y:S01]  /*1ab80*/  S2UR UR4, SR_CTAID.Z ;  /* 0x00000000000479c3 */ /* 0x000ea20000002700 */
[----:B---3--:R-:W-:-:S02]  /*1ab90*/  FADD.FTZ R9, R2, R215 ;  /* 0x000000d702097221 */ /* 0x008fc40000010000 */
[----:B------:R-:W3:Y:S04]  /*1aba0*/  SHFL.BFLY PT, R2, R5, 0x1, 0x1f ;  /* 0x0c201f0005027f89 */ /* 0x000ee800000e0000 */
[----:B------:R-:W2:Y:S01]  /*1abb0*/  SHFL.BFLY PT, R4, R9, 0x1, 0x1f ;  /* 0x0c201f0009047f89 */ /* 0x000ea200000e0000 */
[----:B----4-:R-:W-:-:S04]  /*1abc0*/  SHF.R.S32.HI R8, RZ, 0x1f, R11 ;  /* 0x0000001fff087819 */ /* 0x010fc8000001140b */
[----:B------:R-:W-:-:S04]  /*1abd0*/  LEA.HI R8, R8, R11, RZ, 0x4 ;  /* 0x0000000b08087211 */ /* 0x000fc800078f20ff */
[----:B------:R-:W-:Y:S02]  /*1abe0*/  SHF.R.S32.HI R8, RZ, 0x4, R8 ;  /* 0x00000004ff087819 */ /* 0x000fe40000011408 */
[----:B-----5:R-:W-:Y:S01]  /*1abf0*/  SHF.L.U32 R30, R29, 0x6, RZ ;  /* 0x000000061d1e7819 */ /* 0x020fe200000006ff */
[----:B---3--:R-:W-:Y:S01]  /*1ac00*/  FADD.FTZ R2, R5, R2 ;  /* 0x0000000205027221 */ /* 0x008fe20000010000 */
[----:B--2---:R-:W-:Y:S01]  /*1ac10*/  FADD.FTZ R4, R9, R4 ;  /* 0x0000000409047221 */ /* 0x004fe20000010000 */
        /* <DEDUP_REMOVED lines=155> */
[----:B------:R-:W-:Y:S01]  /*1b5d0*/  SHF.L.U32 R32, R11, 0x2, RZ ;  /* 0x000000020b207819 */ /* 0x000fe200000006ff */
[----:B------:R-:W-:Y:S01]  /*1b5e0*/  STS.64 [R16], R44 ;  /* 0x0000002c10007388 */ /* 0x000fe20000000a00 */
[----:B------:R-:W-:-:S02]  /*1b5f0*/  IADD3 R28, -R9, R0, RZ ;  /* 0x00000000091c7210 */ /* 0x000fc40007ffe1ff */
[----:B------:R-:W1:Y:S01]  /*1b600*/  @P3 LDC R0, c[0x0][0x2e8] ;  /* 0x0000ba00ff003b82 */ /* 0x000e620000000800 */
[----:B------:R-:W-:Y:S01]  /*1b610*/  STS.64 [R16+0x800], R46 ;  /* 0x0008002e10007388 */ /* 0x000fe20000000a00 */
[----:B------:R-:W-:Y:S02]  /*1b620*/  SHF.R.S32.HI R9, RZ, 0x1f, R28 ;  /* 0x0000001fff097819 */ /* 0x000fe4000001141c */
[----:B------:R-:W-:Y:S01]  /*1b630*/  LOP3.LUT P0, RZ, R28, 0x3, RZ, 0xc0, !PT ;  /* 0x000000031cff7812 */ /* 0x000fe2000780c0ff */
[----:B------:R-:W-:Y:S01]  /*1b640*/  STS.64 [R5], R48 ;  /* 0x0000003005007388 */ /* 0x000fe20000000a00 */
[----:B------:R-:W-:Y:S02]  /*1b650*/  LEA.HI R9, R9, R28, RZ, 0x2 ;  /* 0x0000001c09097211 */ /* 0x000fe400078f10ff */
[----:B------:R-:W-:Y:S01]  /*1b660*/  IADD3 R28, -R203, RZ, RZ ;  /* 0x000000ffcb1c7210 */ /* 0x000fe20007ffe1ff */
[----:B------:R-:W-:Y:S01]  /*1b670*/  STS.64 [R5+0x800], R50 ;  /* 0x0008003205007388 */ /* 0x000fe20000000a00 */
[----:B------:R-:W-:-:S03]  /*1b680*/  SHF.R.S32.HI R33, RZ, 0x1f, R32 ;  /* 0x0000001fff217819 */ /* 0x000fc60000011420 */
        /* <DEDUP_REMOVED lines=29> */
[----:B------:R-:W-:Y:S04]  /*1b860*/  STS.64 [R16+0x8800], R110 ;  /* 0x0088006e10007388 */ /* 0x000fe80000000a00 */
[----:B------:R-:W-:Y:S04]  /*1b870*/  STS.64 [R5+0x8000], R124 ;  /* 0x0080007c05007388 */ /* 0x000fe80000000a00 */
[----:B------:R3:W-:Y:S04]  /*1b880*/  STS.64 [R5+0x8800], R126 ;  /* 0x0088007e05007388 */ /* 0x0007e80000000a00 */
[----:B------:R-:W-:Y:S04]  /*1b890*/  STS.64 [R15+0x8000], R112 ;  /* 0x008000700f007388 */ /* 0x000fe80000000a00 */
[----:B------:R4:W-:Y:S01]  /*1b8a0*/  STS.64 [R15+0x8800], R114 ;  /* 0x008800720f007388 */ /* 0x0009e20000000a00 */
[----:B--2---:R-:W-:-:S03]  /*1b8b0*/  LEA R14, R13, UR5, 0x2 ;  /* 0x000000050d0e7c11 */ /* 0x004fc6000f8e10ff */
[----:B------:R-:W-:Y:S01]  /*1b8c0*/  STS.64 [R17+0x8000], R120 ;  /* 0x0080007811007388 */ /* 0x000fe20000000a00 */
[----:B------:R-:W2:Y:S03]  /*1b8d0*/  LDC.64 R12, c[0x0][0x2c0] ;  /* 0x0000b000ff0c7b82 */ /* 0x000ea60000000a00 */
[----:B------:R-:W-:Y:S04]  /*1b8e0*/  STS.64 [R17+0x8800], R122 ;  /* 0x0088007a11007388 */ /* 0x000fe80000000a00 */
[----:B------:R-:W-:Y:S04]  /*1b8f0*/  STS.64 [R7+0x8000], R116 ;  /* 0x0080007407007388 */ /* 0x000fe80000000a00 */
[----:B------:R5:W-:Y:S01]  /*1b900*/  STS.64 [R7+0x8800], R118 ;  /* 0x0088007607007388 */ /* 0x000be20000000a00 */
[----:B---3--:R-:W3:Y:S08]  /*1b910*/  LDC R5, c[0x0][0x270] ;  /* 0x00009c00ff057b82 */ /* 0x008ef00000000800 */
[----:B------:R-:W-:Y:S01]  /*1b920*/  BAR.SYNC.DEFER_BLOCKING 0x0 ;  /* 0x0000000000007b1d */ /* 0x000fe20000010000 */
[----:B----4-:R-:W-:-:S05]  /*1b930*/  SHF.R.S32.HI R15, RZ, 0x1f, R10 ;  /* 0x0000001fff0f7819 */ /* 0x010fca000001140a */
[----:B------:R-:W2:Y:S01]  /*1b940*/  S2R R6, SR_CTAID.Y ;  /* 0x0000000000067919 */ /* 0x000ea20000002600 */
[----:B------:R-:W-:-:S04]  /*1b950*/  LEA.HI R15, R15, R10, RZ, 0x2 ;  /* 0x0000000a0f0f7211 */ /* 0x000fc800078f10ff */
[----:B------:R-:W-:-:S04]  /*1b960*/  LOP3.LUT R15, R15, 0xffffffc, RZ, 0xc0, !PT ;  /* 0x0ffffffc0f0f7812 */ /* 0x000fc800078ec0ff */
[----:B------:R-:W-:Y:S02]  /*1b970*/  IADD3 R15, -R15, R10, RZ ;  /* 0x0000000a0f0f7210 */ /* 0x000fe40007ffe1ff */
[----:B------:R-:W-:Y:S01]  /*1b980*/  SHF.R.S32.HI R10, RZ, 0x2, R9 ;  /* 0x00000002ff0a7819 */ /* 0x000fe20000011409 */
[----:B-----5:R-:W4:Y:S01]  /*1b990*/  @P4 LDC R7, c[0x0][0x2e8] ;  /* 0x0000ba00ff074b82 */ /* 0x020f220000000800 */
[----:B------:R1:W4:Y:S01]  /*1b9a0*/  LDS.128 R24, [R14+0x3800] ;  /* 0x003800000e187984 */ /* 0x0003220000000c00 */
[----:B---3--:R-:W-:Y:S01]  /*1b9b0*/  IMAD R28, R5, R28, UR4 ;  /* 0x00000004051c7e24 */ /* 0x008fe2000f8e021c */
[----:B------:R-:W-:Y:S01]  /*1b9c0*/  LEA R10, R15, R10, 0x4 ;  /* 0x0000000a0f0a7211 */ /* 0x000fe200078e20ff */
[----:B------:R-:W-:Y:S01]  /*1b9d0*/  @P4 FMUL.FTZ R15, R4, 0.69314718246459960938 ;  /* 0x3f317218040f4820 */ /* 0x000fe20000410000 */
[----:B------:R3:W3:Y:S01]  /*1b9e0*/  LDS.128 R20, [R14+0x7800] ;  /* 0x007800000e147984 */ /* 0x0006e20000000c00 */
[----:B------:R-:W-:-:S03]  /*1b9f0*/  MOV R9, 0xff800000 ;  /* 0xff80000000097802 */ /* 0x000fc60000000f00 */
[----:B------:R3:W3:Y:S01]  /*1ba00*/  LDS.128 R16, [R14+0xb800] ;  /* 0x00b800000e107984 */ /* 0x0006e20000000c00 */
[----:B--2---:R-:W-:Y:S01]  /*1ba10*/  IMAD R6, R6, R12, R203 ;  /* 0x0000000c06067224 */ /* 0x004fe200078e02cb */
[----:B------:R-:W-:Y:S01]  /*1ba20*/  MOV R12, 0xff800000 ;  /* 0xff800000000c7802 */ /* 0x000fe20000000f00 */
[----:B-1----:R-:W-:Y:S02]  /*1ba30*/  @P3 FFMA.FTZ R12, R3, R0, R2 ;  /* 0x00000000030c3223 */ /* 0x002fe40000010002 */
[----:B------:R-:W-:Y:S02]  /*1ba40*/  IMAD R6, R6, R5, R28 ;  /* 0x0000000506067224 */ /* 0x000fe400078e021c */
[----:B----4-:R-:W-:Y:S02]  /*1ba50*/  @P4 FFMA.FTZ R9, R132, R7, R15 ;  /* 0x0000000784094223 */ /* 0x010fe4000001000f */
[----:B------:R-:W-:Y:S01]  /*1ba60*/  IMAD R13, R6, R13, R30 ;  /* 0x0000000d060d7224 */ /* 0x000fe200078e021e */
[----:B------:R-:W-:Y:S06]  /*1ba70*/  @P0 BRA `(.L_x_1722) ;  /* 0x0000000000300947 */ /* 0x000fec0003800000 */
[----:B------:R-:W-:Y:S01]  /*1ba80*/  IMAD R3, R29, -0x40, R202 ;  /* 0xffffffc01d037824 */ /* 0x000fe200078e02ca */
[----:B------:R-:W-:Y:S01]  /*1ba90*/  SHF.R.S32.HI R2, RZ, 0x1f, R10 ;  /* 0x0000001fff027819 */ /* 0x000fe2000001140a */
[C---:B------:R-:W-:Y:S01]  /*1baa0*/  VIADD R4, R10.reuse, 0x8 ;  /* 0x000000080a047836 */ /* 0x040fe20000000000 */
[C---:B------:R-:W-:Y:S01]  /*1bab0*/  IADD3 R0, P0, R13.reuse, R10, RZ ;  /* 0x0000000a0d007210 */ /* 0x040fe20007f1e0ff */
[----:B------:R-:W-:Y:S01]  /*1bac0*/  ULDC.64 UR4, c[0x0][0x2b8] ;  /* 0x0000ae0000047ab9 */ /* 0x000fe20000000a00 */
[-C--:B------:R-:W-:Y:S02]  /*1bad0*/  ISETP.GE.AND P2, PT, R10, R3.reuse, PT ;  /* 0x000000030a00720c */ /* 0x080fe40003f46270 */
[----:B------:R-:W-:Y:S02]  /*1bae0*/  ISETP.GE.AND P1, PT, R4, R3, PT ;  /* 0x000000030400720c */ /* 0x000fe40003f26270 */
[----:B------:R-:W-:Y:S02]  /*1baf0*/  LEA.HI.X.SX32 R3, R13, R2, 0x1, P0 ;  /* 0x000000020d037211 */ /* 0x000fe400000f0eff */
[----:B------:R-:W-:-:S04]  /*1bb00*/  LEA R2, P0, R0, UR4, 0x2 ;  /* 0x0000000400027c11 */ /* 0x000fc8000f8010ff */
[----:B------:R-:W-:-:S05]  /*1bb10*/  LEA.HI.X R3, R0, UR5, R3, 0x2, P0 ;  /* 0x0000000500037c11 */ /* 0x000fca00080f1403 */
[----:B------:R1:W-:Y:S04]  /*1bb20*/  @!P2 STG.E desc[UR6][R2.64], R9 ;  /* 0x000000090200a986 */ /* 0x0003e8000c101906 */
[----:B------:R1:W-:Y:S02]  /*1bb30*/  @!P1 STG.E desc[UR6][R2.64+0x20], R12 ;  /* 0x0000200c02009986 */ /* 0x0003e4000c101906 */
.L_x_1722:
[----:B------:R-:W-:Y:S05]  /*1bb40*/  BSYNC B0 ;  /* 0x0000000000007941 */ /* 0x000fea0003800000 */
.L_x_1721:
[----:B-1----:R-:W-:Y:S01]  /*1bb50*/  IMAD R3, R29, -0x40, R202 ;  /* 0xffffffc01d037824 */ /* 0x002fe200078e02ca */
[----:B------:R-:W-:Y:S01]  /*1bb60*/  ULDC UR4, c[0x0][0x2dc] ;  /* 0x0000b70000047ab9 */ /* 0x000fe20000000800 */
[C---:B------:R-:W-:Y:S01]  /*1bb70*/  VIADD R0, R8.reuse, 0x18 ;  /* 0x0000001808007836 */ /* 0x040fe20000000000 */
[----:B------:R1:W2:Y:S01]  /*1bb80*/  LDS.128 R28, [R14] ;  /* 0x000000000e1c7984 */ /* 0x0002a20000000c00 */
[----:B------:R-:W-:Y:S01]  /*1bb90*/  IMAD.WIDE R10, R8, 0xc0, R32 ;  /* 0x000000c0080a7825 */ /* 0x000fe200078e0220 */
[----:B------:R-:W-:Y:S02]  /*1bba0*/  BSSY B0, `(.L_x_1723) ;  /* 0x0000021000007945 */ /* 0x000fe40003800000 */
[----:B------:R-:W-:Y:S01]  /*1bbb0*/  ISETP.GE.AND P2, PT, R0, R3, PT ;  /* 0x000000030000720c */ /* 0x000fe20003f46270 */
[----:B------:R-:W-:Y:S01]  /*1bbc0*/  IMAD R4, R13, UR4, RZ ;  /* 0x000000040d047c24 */ /* 0x000fe2000f8e02ff */
[----:B------:R-:W-:Y:S01]  /*1bbd0*/  ULDC.64 UR4, c[0x0][0x288] ;  /* 0x0000a20000047ab9 */ /* 0x000fe20000000a00 */
[----:B------:R-:W-:-:S02]  /*1bbe0*/  VIADD R0, R8, 0x20 ;  /* 0x0000002008007836 */ /* 0x000fc40000000000 */
[----:B------:R-:W-:Y:S01]  /*1bbf0*/  VIADD R2, R8, 0x10 ;  /* 0x0000001008027836 */ /* 0x000fe20000000000 */
[----:B------:R-:W-:Y:S01]  /*1bc00*/  IADD3 R5, P3, R4, R10, RZ ;  /* 0x0000000a04057210 */ /* 0x000fe20007f7e0ff */
[----:B------:R-:W-:Y:S01]  /*1bc10*/  VIADD R6, R8, 0x8 ;  /* 0x0000000808067836 */ /* 0x000fe20000000000 */
[----:B------:R-:W-:Y:S01]  /*1bc20*/  ISETP.GE.AND P6, PT, R0, R3, PT ;  /* 0x000000030000720c */ /* 0x000fe20003fc6270 */
[----:B------:R-:W-:Y:S01]  /*1bc30*/  VIADD R0, R8, 0x30 ;  /* 0x0000003008007836 */ /* 0x000fe20000000000 */
[----:B------:R-:W-:Y:S02]  /*1bc40*/  LEA.HI.X.SX32 R4, R4, R11, 0x1, P3 ;  /* 0x0000000b04047211 */ /* 0x000fe400018f0eff */
[C---:B------:R-:W-:Y:S02]  /*1bc50*/  LEA R12, P3, R5.reuse, UR4, 0x2 ;  /* 0x00000004050c7c11 */ /* 0x040fe4000f8610ff */
[----:B------:R-:W-:Y:S01]  /*1bc60*/  ISETP.GE.AND P1, PT, R2, R3, PT ;  /* 0x000000030200720c */ /* 0x000fe20003f26270 */
[----:B------:R-:W-:Y:S01]  /*1bc70*/  VIADD R2, R8, 0x28 ;  /* 0x0000002808027836 */ /* 0x000fe20000000000 */
[----:B------:R-:W-:-:S02]  /*1bc80*/  LEA.HI.X R13, R5, UR5, R4, 0x2, P3 ;  /* 0x00000005050d7c11 */ /* 0x000fc400098f1404 */
[-C--:B------:R-:W-:Y:S01]  /*1bc90*/  ISETP.GE.AND P4, PT, R0, R3.reuse, PT ;  /* 0x000000030000720c */ /* 0x080fe20003f86270 */
[----:B------:R-:W-:Y:S01]  /*1bca0*/  VIADD R0, R8, 0x38 ;  /* 0x0000003808007836 */ /* 0x000fe20000000000 */
[-C--:B------:R-:W-:Y:S02]  /*1bcb0*/  ISETP.GE.AND P0, PT, R6, R3.reuse, PT ;  /* 0x000000030600720c */ /* 0x080fe40003f06270 */
[-C--:B------:R-:W-:Y:S01]  /*1bcc0*/  ISETP.GE.AND P3, PT, R8, R3.reuse, PT ;  /* 0x000000030800720c */ /* 0x080fe20003f66270 */
[----:B------:R1:W4:Y:S01]  /*1bcd0*/  LDS.128 R4, [R14+0x8000] ;  /* 0x008000000e047984 */ /* 0x0003220000000c00 */
[----:B------:R-:W-:Y:S01]  /*1bce0*/  ISETP.GE.AND P5, PT, R2, R3, PT ;  /* 0x000000030200720c */ /* 0x000fe20003fa6270 */
[----:B------:R-:W-:Y:S02]  /*1bcf0*/  VIADD R2, R32, 0x40 ;  /* 0x0000004020027836 */ /* 0x000fe40000000000 */
[----:B------:R1:W1:Y:S08]  /*1bd00*/  LDS.128 R8, [R14+0x4000] ;  /* 0x004000000e087984 */ /* 0x0002700000000c00 */
[----:B------:R-:W-:Y:S05]  /*1bd10*/  @P3 BRA `(.L_x_1724) ;  /* 0x0000000000243947 */ /* 0x000fea0003800000 */
[----:B------:R-:W-:Y:S01]  /*1bd20*/  ULDC UR4, c[0x0][0x2d0] ;  /* 0x0000b40000047ab9 */ /* 0x000fe20000000800 */
[----:B------:R-:W-:Y:S01]  /*1bd30*/  VIADD R15, R2, 0x40 ;  /* 0x00000040020f7836 */ /* 0x000fe20000000000 */
[----:B------:R-:W-:-:S13]  /*1bd40*/  ISETP.GE.AND P3, PT, R32, UR4, PT ;  /* 0x0000000420007c0c */ /* 0x000fda000bf66270 */
[----:B--2---:R2:W-:Y:S04]  /*1bd50*/  @!P3 STG.E.64 desc[UR6][R12.64], R28 ;  /* 0x0000001c0c00b986 */ /* 0x0045e8000c101b06 */
[----:B------:R2:W-:Y:S01]  /*1bd60*/  @!P3 STG.E.64 desc[UR6][R12.64+0x8], R30 ;  /* 0x0000081e0c00b986 */ /* 0x0005e2000c101b06 */
[----:B------:R-:W-:-:S13]  /*1bd70*/  ISETP.GE.AND P3, PT, R2, UR4, PT ;  /* 0x0000000402007c0c */ /* 0x000fda000bf66270 */
[----:B-1----:R2:W-:Y:S01]  /*1bd80*/  @!P3 STG.E.128 desc[UR6][R12.64+0x100], R8 ;  /* 0x000100080c00b986 */ /* 0x0025e2000c101d06 */
[----:B------:R-:W-:-:S13]  /*1bd90*/  ISETP.GE.AND P3, PT, R15, UR4, PT ;  /* 0x000000040f007c0c */ /* 0x000fda000bf66270 */
[----:B----4-:R2:W-:Y:S02]  /*1bda0*/  @!P3 STG.E.128 desc[UR6][R12.64+0x200], R4 ;  /* 0x000200040c00b986 */ /* 0x0105e4000c101d06 */
.L_x_1724:
[----:B------:R-:W-:Y:S05]  /*1bdb0*/  BSYNC B0 ;  /* 0x0000000000007941 */ /* 0x000fea0003800000 */
.L_x_1723:
[----:B--2---:R2:W2:Y:S01]  /*1bdc0*/  LDS.128 R28, [R14+0x800] ;  /* 0x000800000e1c7984 */ /* 0x0044a20000000c00 */
[----:B------:R-:W-:Y:S01]  /*1bdd0*/  BSSY B0, `(.L_x_1725) ;  /* 0x000000d000007945 */ /* 0x000fe20003800000 */
[----:B------:R-:W-:Y:S02]  /*1bde0*/  ISETP.GE.AND P3, PT, R0, R3, PT ;  /* 0x000000030000720c */ /* 0x000fe40003f66270 */
[----:B-1----:R1:W1:Y:S04]  /*1bdf0*/  LDS.128 R8, [R14+0x4800] ;  /* 0x004800000e087984 */ /* 0x0022680000000c00 */
[----:B----4-:R4:W1:Y:S01]  /*1be00*/  LDS.128 R4, [R14+0x8800] ;  /* 0x008800000e047984 */ /* 0x0108620000000c00 */
        /* <DEDUP_REMOVED lines=9> */
.L_x_1726:
[----:B------:R-:W-:Y:S05]  /*1bea0*/  BSYNC B0 ;  /* 0x0000000000007941 */ /* 0x000fea0003800000 */
.L_x_1725:
        /* <DEDUP_REMOVED lines=13> */
.L_x_1728:
[----:B------:R-:W-:Y:S05]  /*1bf80*/  BSYNC B0 ;  /* 0x0000000000007941 */ /* 0x000fea0003800000 */
.L_x_1727:
        /* <DEDUP_REMOVED lines=13> */
.L_x_1730:
[----:B------:R-:W-:Y:S05]  /*1c060*/  BSYNC B0 ;  /* 0x0000000000007941 */ /* 0x000fea0003800000 */
.L_x_1729:
        /* <DEDUP_REMOVED lines=13> */
.L_x_1732:
[----:B------:R-:W-:Y:S05]  /*1c140*/  BSYNC B0 ;  /* 0x0000000000007941 */ /* 0x000fea0003800000 */
.L_x_1731:
        /* <DEDUP_REMOVED lines=13> */
.L_x_1734:
[----:B------:R-:W-:Y:S05]  /*1c220*/  BSYNC B0 ;  /* 0x0000000000007941 */ /* 0x000fea0003800000 */
.L_x_1733:
        /* <DEDUP_REMOVED lines=13> */
.L_x_1736:
[----:B------:R-:W-:Y:S05]  /*1c300*/  BSYNC B0 ;  /* 0x0000000000007941 */ /* 0x000fea0003800000 */
.L_x_1735:
[----:B------:R-:W-:Y:S05]  /*1c310*/  @P3 EXIT ;  /* 0x000000000000394d */ /* 0x000fea0003800000 */
[----:B------:R-:W-:Y:S02]  /*1c320*/  ULDC UR4, c[0x0][0x2d0] ;  /* 0x0000b40000047ab9 */ /* 0x000fe40000000800 */
[C---:B------:R-:W-:Y:S01]  /*1c330*/  ISETP.GE.AND P1, PT, R2.reuse, UR4, PT ;  /* 0x0000000402007c0c */ /* 0x040fe2000bf26270 */
[----:B------:R-:W-:Y:S01]  /*1c340*/  VIADD R2, R2, 0x40 ;  /* 0x0000004002027836 */ /* 0x000fe20000000000 */
[----:B------:R-:W-:-:S04]  /*1c350*/  ISETP.GE.AND P2, PT, R32, UR4, PT ;  /* 0x0000000420007c0c */ /* 0x000fc8000bf46270 */
[----:B------:R-:W-:-:S07]  /*1c360*/  ISETP.GE.AND P0, PT, R2, UR4, PT ;  /* 0x0000000402007c0c */ /* 0x000fce000bf06270 */
[----:B---3--:R3:W-:Y:S04]  /*1c370*/  @!P1 STG.E.128 desc[UR6][R12.64+0xa900], R20 ;  /* 0x00a900140c009986 */ /* 0x0087e8000c101d06 */
[----:B------:R3:W-:Y:S02]  /*1c380*/  @!P2 STG.E.128 desc[UR6][R12.64+0xa800], R24 ;  /* 0x00a800180c00a986 */ /* 0x0007e4000c101d06 */
[----:B------:R-:W-:Y:S05]  /*1c390*/  @P0 EXIT ;  /* 0x000000000000094d */ /* 0x000fea0003800000 */
[----:B------:R-:W-:Y:S01]  /*1c3a0*/  STG.E.128 desc[UR6][R12.64+0xaa00], R16 ;  /* 0x00aa00100c007986 */ /* 0x000fe2000c101d06 */
[----:B------:R-:W-:Y:S05]  /*1c3b0*/  EXIT ;  /* 0x000000000000794d */ /* 0x000fea0003800000 */
.L_x_1737:
        /* <DEDUP_REMOVED lines=12> */
.L_x_7454:


//--------------------- .text._ZN5flash24flash_fwd_splitkv_kernelI23Flash_fwd_kernel_traitsILi192ELi64ELi64ELi4ELb0ELb0EN7cutlass6half_tE19Flash_kernel_traitsILi192ELi64ELi64ELi4ES3_EELb0ELb0ELb0ELb0ELb0ELb1ELb1ELb1EEEvNS_16Flash_fwd_paramsE --------------------------
	.section	.text._ZN5flash24flash_fwd_splitkv_kernelI23Flash_fwd_kernel_traitsILi192ELi64ELi64ELi4ELb0ELb0EN7cutlass6half_tE19Flash_kernel_traitsILi192ELi64ELi64ELi4ES3_EELb0ELb0ELb0ELb0ELb0ELb1ELb1ELb1EEEvNS_16Flash_fwd_paramsE,"ax",@progbits
	.align	128
        .global         _ZN5flash24flash_fwd_splitkv_kernelI23Flash_fwd_kernel_traitsILi192ELi64ELi64ELi4ELb0ELb0EN7cutlass6half_tE19Flash_kernel_traitsILi192ELi64ELi64ELi4ES3_EELb0ELb0ELb0ELb0ELb0ELb1ELb1ELb1EEEvNS_16Flash_fwd_paramsE
        .type           _ZN5flash24flash_fwd_splitkv_kernelI23Flash_fwd_kernel_traitsILi192ELi64ELi64ELi4ELb0ELb0EN7cutlass6half_tE19Flash_kernel_traitsILi192ELi64ELi64ELi4ES3_EELb0ELb0ELb0ELb0ELb0ELb1ELb1ELb1EEEvNS_16Flash_fwd_paramsE,@function
        .size           _ZN5flash24flash_fwd_splitkv_kernelI23Flash_fwd_kernel_traitsILi192ELi64ELi64ELi4ELb0ELb0EN7cutlass6half_tE19Flash_kernel_traitsILi192ELi64ELi64ELi4ES3_EELb0ELb0ELb0ELb0ELb0ELb1ELb1ELb1EEEvNS_16Flash_fwd_paramsE,(.L_x_7455 - _ZN5flash24flash_fwd_splitkv_kernelI23Flash_fwd_kernel_traitsILi192ELi64ELi64ELi4ELb0ELb0EN7cutlass6half_tE19Flash_kernel_traitsILi192ELi64ELi64ELi4ES3_EELb0ELb0ELb0ELb0ELb0ELb1ELb1ELb1EEEvNS_16Flash_fwd_paramsE)
        .other          _ZN5flash24flash_fwd_splitkv_kernelI23Flash_fwd_kernel_traitsILi192ELi64ELi64ELi4ELb0ELb0EN7cutlass6half_tE19Flash_kernel_traitsILi192ELi64ELi64ELi4ES3_EELb0ELb0ELb0ELb0ELb0ELb1ELb1ELb1EEEvNS_16Flash_fwd_paramsE,@"STO_CUDA_ENTRY STV_DEFAULT"
_ZN5flash24flash_fwd_splitkv_kernelI23Flash_fwd_kernel_traitsILi192ELi64ELi64ELi4ELb0ELb0EN7cutlass6half_tE19Flash_kernel_traitsILi192ELi64ELi64ELi4ES3_EELb0ELb0ELb0ELb0ELb0ELb1ELb1ELb1EEEvNS_16Flash_fwd_paramsE:
.text._ZN5flash24flash_fwd_splitkv_kernelI23Flash_fwd_kernel_traitsILi192ELi64ELi64ELi4ELb0ELb0EN7cutlass6half_tE19Flash_kernel_traitsILi192ELi64ELi64ELi4ES3_EELb0ELb0ELb0ELb0ELb0ELb1ELb1ELb1EEEvNS_16Flash_fwd_paramsE:
        /* <DEDUP_REMOVED lines=60> */
.L_x_1738:
[----:B------:R-:W1:Y:S02]  /*03c0*/  LDC R12, c[0x0][0x2c8] ;  /* 0x0000b200ff0c7b82 */ /* 0x000e640000000800 */
.L_x_1739:
        /* <DEDUP_REMOVED lines=100> */
.L_x_1742:
[----:B------:R-:W-:Y:S05]  /*0a10*/  BSYNC B0 ;  /* 0x0000000000007941 */ /* 0x000fea0003800000 */
.L_x_1741:
        /* <DEDUP_REMOVED lines=11> */
.L_x_1744:
[----:B------:R-:W-:Y:S05]  /*0ad0*/  BSYNC B0 ;  /* 0x0000000000007941 */ /* 0x000fea0003800000 */
.L_x_1743:
        /* <DEDUP_REMOVED lines=10> */
.L_x_1746:
[----:B------:R-:W-:Y:S05]  /*0b80*/  BSYNC B0 ;  /* 0x0000000000007941 */ /* 0x000fea0003800000 */
.L_x_1745:
        /* <DEDUP_REMOVED lines=10> */
.L_x_1748:
[----:B------:R-:W-:Y:S05]  /*0c30*/  BSYNC B0 ;  /* 0x0000000000007941 */ /* 0x000fea0003800000 */
.L_x_1747:
        /* <DEDUP_REMOVED lines=11> */
.L_x_1750:
[----:B------:R-:W-:Y:S05]  /*0cf0*/  BSYNC B0 ;  /* 0x0000000000007941 */ /* 0x000fea0003800000 */
.L_x_1749:
        /* <DEDUP_REMOVED lines=9> */
.L_x_1752:
[----:B------:R-:W-:Y:S05]  /*0d90*/  BSYNC B0 ;  /* 0x0000000000007941 */ /* 0x000fea0003800000 */
.L_x_1751:
        /* <DEDUP_REMOVED lines=9> */
.L_x_1754:
[----:B------:R-:W-:Y:S05]  /*0e30*/  BSYNC B0 ;  /* 0x0000000000007941 */ /* 0x000fea0003800000 */
.L_x_1753:
        /* <DEDUP_REMOVED lines=9> */
.L_x_1756:
[----:B------:R-:W-:Y:S05]  /*0ed0*/  BSYNC B0 ;  /* 0x0000000000007941 */ /* 0x000fea0003800000 */
.L_x_1755:
        /* <DEDUP_REMOVED lines=29> */
.L_x_1740:
        /* <DEDUP_REMOVED lines=24> */
.L_x_1757:
        /* <DEDUP_REMOVED lines=80> */
.L_x_1758:
        /* <DEDUP_REMOVED lines=49> */
.L_x_1760:
        /* <DEDUP_REMOVED lines=31> */
.L_x_1759:
        /* <DEDUP_REMOVED lines=268> */
.L_x_1854:
        /* <DEDUP_REMOVED lines=21> */
.L_x_1763:
[----:B------:R-:W-:Y:S05]  /*2e40*/  BSYNC B0 ;  /* 0x0000000000007941 */ /* 0x000fea0003800000 */
.L_x_1762:
        /* <DEDUP_REMOVED lines=15> */
.L_x_1765:
[----:B------:R-:W-:Y:S05]  /*2f40*/  BSYNC B0 ;  /* 0x0000000000007941 */ /* 0x000fea0003800000 */
.L_x_1764:
        /* <DEDUP_REMOVED lines=18> */
.L_x_1767:
[----:B------:R-:W-:Y:S05]  /*3070*/  BSYNC B0 ;  /* 0x0000000000007941 */ /* 0x000fea0003800000 */
.L_x_1766:
        /* <DEDUP_REMOVED lines=17> */
.L_x_1769:
[----:B------:R-:W-:Y:S05]  /*3190*/  BSYNC B0 ;  /* 0x0000000000007941 */ /* 0x000fea0003800000 */
.L_x_1768:
        /* <DEDUP_REMOVED lines=64> */
.L_x_1775:
[----:B------:R-:W-:Y:S05]  /*35a0*/  BSYNC B0 ;  /* 0x0000000000007941 */ /* 0x000fea0003800000 */
.L_x_1774:
        /* <DEDUP_REMOVED lines=52> */
.L_x_1777:
[----:B------:R-:W-:Y:S05]  /*38f0*/  BSYNC B0 ;  /* 0x0000000000007941 */ /* 0x000fea0003800000 */
.L_x_1776:
        /* <DEDUP_REMOVED lines=51> */
.L_x_1773:
[----:B------:R-:W-:Y:S05]  /*3c30*/  BSYNC B1 ;  /* 0x0000000000017941 */ /* 0x000fea0003800000 */
.L_x_1772:
        /* <DEDUP_REMOVED lines=70> */
.L_x_1781:
[----:B------:R-:W-:Y:S05]  /*40a0*/  BSYNC B0 ;  /* 0x0000000000007941 */ /* 0x000fea0003800000 */
.L_x_1780:
        /* <DEDUP_REMOVED lines=55> */
.L_x_1783:
[----:B------:R-:W-:Y:S05]  /*4420*/  BSYNC B0 ;  /* 0x0000000000007941 */ /* 0x000fea0003800000 */
.L_x_1782:
        /* <DEDUP_REMOVED lines=54> */
.L_x_1779:
[----:B------:R-:W-:Y:S05]  /*4790*/  BSYNC B1 ;  /* 0x0000000000017941 */ /* 0x000fea0003800000 */
.L_x_1778:
        /* <DEDUP_REMOVED lines=70> */
.L_x_1787:
[----:B------:R-:W-:Y:S05]  /*4c00*/  BSYNC B0 ;  /* 0x0000000000007941 */ /* 0x000fea0003800000 */
.L_x_1786:
        /* <DEDUP_REMOVED lines=55> */
.L_x_1789:
[----:B------:R-:W-:Y:S05]  /*4f80*/  BSYNC B0 ;  /* 0x0000000000007941 */ /* 0x000fea0003800000 */
.L_x_1788:
        /* <DEDUP_REMOVED lines=54> */
.L_x_1785:
[----:B------:R-:W-:Y:S05]  /*52f0*/  BSYNC B1 ;  /* 0x0000000000017941 */ /* 0x000fea0003800000 */
.L_x_1784:
        /* <DEDUP_REMOVED lines=75> */
.L_x_1793:
[----:B------:R-:W-:Y:S05]  /*57b0*/  BSYNC B0 ;  /* 0x0000000000007941 */ /* 0x000fea0003800000 */
.L_x_1792:
        /* <DEDUP_REMOVED lines=55> */
.L_x_1795:
[----:B------:R-:W-:Y:S05]  /*5b30*/  BSYNC B0 ;  /* 0x0000000000007941 */ /* 0x000fea0003800000 */
.L_x_1794:
        /* <DEDUP_REMOVED lines=54> */
.L_x_1791:
[----:B------:R-:W-:Y:S05]  /*5ea0*/  BSYNC B1 ;  /* 0x0000000000017941 */ /* 0x000fea0003800000 */
.L_x_1790:
        /* <DEDUP_REMOVED lines=8> */
.L_x_1771:
        /* <DEDUP_REMOVED lines=96> */
.L_x_1802:
[----:B------:R-:W-:Y:S05]  /*6530*/  BSYNC B0 ;  /* 0x0000000000007941 */ /* 0x000fea0003800000 */
.L_x_1801:
[----:B-----5:R4:W-:Y:S02]  /*6540*/  STG.E.128 desc[UR6][R116.64], R52 ;  /* 0x0000003474007986 */ /* 0x0209e4000c101d06 */
.L_x_1800:
[----:B------:R-:W-:Y:S05]  /*6550*/  BSYNC B1 ;  /* 0x0000000000017941 */ /* 0x000fea0003800000 */
.L_x_1799:
        /* <DEDUP_REMOVED lines=94> */
.L_x_1806:
[----:B------:R-:W-:Y:S05]  /*6b40*/  BSYNC B0 ;  /* 0x0000000000007941 */ /* 0x000fea0003800000 */
.L_x_1805:
[----:B-----5:R1:W-:Y:S02]  /*6b50*/  STG.E.128 desc[UR6][R116.64+0x80], R52 ;  /* 0x0000803474007986 */ /* 0x0203e4000c101d06 */
.L_x_1804:
[----:B------:R-:W-:Y:S05]  /*6b60*/  BSYNC B1 ;  /* 0x0000000000017941 */ /* 0x000fea0003800000 */
.L_x_1803:
        /* <DEDUP_REMOVED lines=93> */
.L_x_1808:
[----:B------:R-:W-:Y:S05]  /*7140*/  BSYNC B0 ;  /* 0x0000000000007941 */ /* 0x000fea0003800000 */
.L_x_1807:
[----:B-----5:R4:W-:Y:S02]  /*7150*/  STG.E.128 desc[UR6][R116.64+0x100], R52 ;  /* 0x0001003474007986 */ /* 0x0209e4000c101d06 */
.L_x_1798:
[----:B------:R-:W-:Y:S05]  /*7160*/  BSYNC B2 ;  /* 0x0000000000027941 */ /* 0x000fea0003800000 */
.L_x_1797:
        /* <DEDUP_REMOVED lines=104> */
.L_x_1814:
[----:B------:R-:W-:Y:S05]  /*77f0*/  BSYNC B0 ;  /* 0x0000000000007941 */ /* 0x000fea0003800000 */
.L_x_1813:
[----:B-----5:R1:W-:Y:S02]  /*7800*/  STG.E.128 desc[UR6][R172.64], R56 ;  /* 0x00000038ac007986 */ /* 0x0203e4000c101d06 */
.L_x_1812:
[----:B------:R-:W-:Y:S05]  /*7810*/  BSYNC B1 ;  /* 0x0000000000017941 */ /* 0x000fea0003800000 */
.L_x_1811:
        /* <DEDUP_REMOVED lines=98> */
.L_x_1818:
[----:B------:R-:W-:Y:S05]  /*7e40*/  BSYNC B0 ;  /* 0x0000000000007941 */ /* 0x000fea0003800000 */
.L_x_1817:
[----:B-----5:R1:W-:Y:S02]  /*7e50*/  STG.E.128 desc[UR6][R172.64], R56 ;  /* 0x00000038ac007986 */ /* 0x0203e4000c101d06 */
.L_x_1816:
[----:B------:R-:W-:Y:S05]  /*7e60*/  BSYNC B1 ;  /* 0x0000000000017941 */ /* 0x000fea0003800000 */
.L_x_1815:
        /* <DEDUP_REMOVED lines=97> */
.L_x_1820:
[----:B------:R-:W-:Y:S05]  /*8480*/  BSYNC B0 ;  /* 0x0000000000007941 */ /* 0x000fea0003800000 */
.L_x_1819:
[----:B-----5:R1:W-:Y:S02]  /*8490*/  STG.E.128 desc[UR6][R166.64], R56 ;  /* 0x00000038a6007986 */ /* 0x0203e4000c101d06 */
.L_x_1810:
[----:B------:R-:W-:Y:S05]  /*84a0*/  BSYNC B2 ;  /* 0x0000000000027941 */ /* 0x000fea0003800000 */
.L_x_1809:
        /* <DEDUP_REMOVED lines=104> */
.L_x_1826:
[----:B------:R-:W-:Y:S05]  /*8b30*/  BSYNC B0 ;  /* 0x0000000000007941 */ /* 0x000fea0003800000 */
.L_x_1825:
[----:B-----5:R1:W-:Y:S02]  /*8b40*/  STG.E.128 desc[UR6][R172.64], R56 ;  /* 0x00000038ac007986 */ /* 0x0203e4000c101d06 */
.L_x_1824:
[----:B------:R-:W-:Y:S05]  /*8b50*/  BSYNC B1 ;  /* 0x0000000000017941 */ /* 0x000fea0003800000 */
.L_x_1823:
        /* <DEDUP_REMOVED lines=98> */
.L_x_1830:
[----:B------:R-:W-:Y:S05]  /*9180*/  BSYNC B0 ;  /* 0x0000000000007941 */ /* 0x000fea0003800000 */
.L_x_1829:
[----:B-----5:R1:W-:Y:S02]  /*9190*/  STG.E.128 desc[UR6][R172.64], R56 ;  /* 0x00000038ac007986 */ /* 0x0203e4000c101d06 */
.L_x_1828:
[----:B------:R-:W-:Y:S05]  /*91a0*/  BSYNC B1 ;  /* 0x0000000000017941 */ /* 0x000fea0003800000 */
.L_x_1827:
        /* <DEDUP_REMOVED lines=97> */
.L_x_1832:
[----:B------:R-:W-:Y:S05]  /*97c0*/  BSYNC B0 ;  /* 0x0000000000007941 */ /* 0x000fea0003800000 */
.L_x_1831:
[----:B-----5:R1:W-:Y:S02]  /*97d0*/  STG.E.128 desc[UR6][R166.64], R56 ;  /* 0x00000038a6007986 */ /* 0x0203e4000c101d06 */
.L_x_1822:
[----:B------:R-:W-:Y:S05]  /*97e0*/  BSYNC B2 ;  /* 0x0000000000027941 */ /* 0x000fea0003800000 */
.L_x_1821:
        /* <DEDUP_REMOVED lines=108> */
.L_x_1838:
[----:B------:R-:W-:Y:S05]  /*9eb0*/  BSYNC B0 ;  /* 0x0000000000007941 */ /* 0x000fea0003800000 */
.L_x_1837:
[----:B-----5:R1:W-:Y:S02]  /*9ec0*/  STG.E.128 desc[UR6][R168.64], R56 ;  /* 0x00000038a8007986 */ /* 0x0203e4000c101d06 */
.L_x_1836:
[----:B------:R-:W-:Y:S05]  /*9ed0*/  BSYNC B1 ;  /* 0x0000000000017941 */ /* 0x000fea0003800000 */
.L_x_1835:
        /* <DEDUP_REMOVED lines=98> */
.L_x_1842:
[----:B------:R-:W-:Y:S05]  /*a500*/  BSYNC B0 ;  /* 0x0000000000007941 */ /* 0x000fea0003800000 */
.L_x_1841:
[----:B-----5:R1:W-:Y:S02]  /*a510*/  STG.E.128 desc[UR6][R168.64], R56 ;  /* 0x00000038a8007986 */ /* 0x0203e4000c101d06 */
.L_x_1840:
[----:B------:R-:W-:Y:S05]  /*a520*/  BSYNC B1 ;  /* 0x0000000000017941 */ /* 0x000fea0003800000 */
.L_x_1839:
        /* <DEDUP_REMOVED lines=97> */
.L_x_1844:
[----:B------:R-:W-:Y:S05]  /*ab40*/  BSYNC B0 ;  /* 0x0000000000007941 */ /* 0x000fea0003800000 */
.L_x_1843:
[----:B-----5:R1:W-:Y:S02]  /*ab50*/  STG.E.128 desc[UR6][R162.64], R56 ;  /* 0x00000038a2007986 */ /* 0x0203e4000c101d06 */
.L_x_1834:
[----:B------:R-:W-:Y:S05]  /*ab60*/  BSYNC B2 ;  /* 0x0000000000027941 */ /* 0x000fea0003800000 */
.L_x_1833:
        /* <DEDUP_REMOVED lines=8> */
.L_x_1770:
        /* <DEDUP_REMOVED lines=18> */
.L_x_1846:
[----:B------:R-:W-:Y:S05]  /*ad10*/  BSYNC B0 ;  /* 0x0000000000007941 */ /* 0x000fea0003800000 */
.L_x_1845:
        /* <DEDUP_REMOVED lines=24> */
.L_x_1848:
[----:B------:R-:W-:Y:S05]  /*aea0*/  BSYNC B0 ;  /* 0x0000000000007941 */ /* 0x000fea0003800000 */
.L_x_1847:
        /* <DEDUP_REMOVED lines=24> */
.L_x_1850:
[----:B------:R-:W-:Y:S05]  /*b030*/  BSYNC B0 ;  /* 0x0000000000007941 */ /* 0x000fea0003800000 */
.L_x_1849:
        /* <DEDUP_REMOVED lines=28> */
.L_x_1851:
[----:B------:R-:W-:Y:S05]  /*b200*/  BSYNC B0 ;  /* 0x0000000000007941 */ /* 0x000fea0003800000 */
.L_x_1796:
        /* <DEDUP_REMOVED lines=81> */
.L_x_1852:
        /* <DEDUP_REMOVED lines=8> */
.L_x_1853:
[----:B------:R-:W-:Y:S04]  /*b7a0*/  IADD3 R9, R9, -0x1, RZ ;  /* 0xffffffff09097810 */ /* 0x000fe80007ffe0ff */
[----:B------:R-:W-:Y:S11]  /*b7b0*/  ISETP.GT.AND P0, PT, R9, R81, PT ;  /* 0x000000510900720c */ /* 0x000ff60003f04270 */
[----:B------:R-:W-:Y:S02]  /*b7c0*/  @!UPT UIADD3 URZ, URZ, URZ, URZ ;  /* 0x0000003f3f3ff290 */ /* 0x000fe4000fffe03f */
[----:B------:R-:W-:Y:S05]  /*b7d0*/  @P0 BRA `(.L_x_1854) ;  /* 0xffffff7400440947 */ /* 0x000fea000383ffff */
.L_x_1761:
        /* <DEDUP_REMOVED lines=108> */
.L_x_1863:
[----:B------:R-:W-:Y:S05]  /*bea0*/  BSYNC B0 ;  /* 0x0000000000007941 */ /* 0x000fea0003800000 */
.L_x_1862:
[----:B-----5:R3:W-:Y:S02]  /*beb0*/  STS.128 [R214], R24 ;  /* 0x00000018d6007388 */ /* 0x0207e40000000c00 */
.L_x_1861:
[----:B------:R-:W-:Y:S05]  /*bec0*/  BSYNC B1 ;  /* 0x0000000000017941 */ /* 0x000fea0003800000 */
.L_x_1860:
        /* <DEDUP_REMOVED lines=48> */
.L_x_1867:
[----:B------:R-:W-:Y:S05]  /*c1d0*/  BSYNC B0 ;  /* 0x0000000000007941 */ /* 0x000fea0003800000 */
.L_x_1866:
[----:B-----5:R1:W-:Y:S02]  /*c1e0*/  STS.128 [R214+0x2000], R24 ;  /* 0x00200018d6007388 */ /* 0x0203e40000000c00 */
.L_x_1865:
[----:B------:R-:W-:Y:S05]  /*c1f0*/  BSYNC B1 ;  /* 0x0000000000017941 */ /* 0x000fea0003800000 */
.L_x_1864:
        /* <DEDUP_REMOVED lines=44> */
.L_x_1869:
[----:B------:R-:W-:Y:S05]  /*c4c0*/  BSYNC B0 ;  /* 0x0000000000007941 */ /* 0x000fea0003800000 */
.L_x_1868:
[----:B-----5:R2:W-:Y:S02]  /*c4d0*/  STS.128 [R214+0x4000], R32 ;  /* 0x00400020d6007388 */ /* 0x0205e40000000c00 */
.L_x_1859:
[----:B------:R-:W-:Y:S05]  /*c4e0*/  BSYNC B2 ;  /* 0x0000000000027941 */ /* 0x000fea0003800000 */
.L_x_1858:
        /* <DEDUP_REMOVED lines=54> */
.L_x_1875:
[----:B------:R-:W-:Y:S05]  /*c850*/  BSYNC B0 ;  /* 0x0000000000007941 */ /* 0x000fea0003800000 */
.L_x_1874:
[----:B-----5:R3:W-:Y:S02]  /*c860*/  STS.128 [R214+0x800], R24 ;  /* 0x00080018d6007388 */ /* 0x0207e40000000c00 */
.L_x_1873:
[----:B------:R-:W-:Y:S05]  /*c870*/  BSYNC B1 ;  /* 0x0000000000017941 */ /* 0x000fea0003800000 */
.L_x_1872:
        /* <DEDUP_REMOVED lines=47> */
.L_x_1879:
[----:B------:R-:W-:Y:S05]  /*cb70*/  BSYNC B0 ;  /* 0x0000000000007941 */ /* 0x000fea0003800000 */
.L_x_1878:
[----:B-----5:R3:W-:Y:S02]  /*cb80*/  STS.128 [R214+0x2800], R24 ;  /* 0x00280018d6007388 */ /* 0x0207e40000000c00 */
.L_x_1877:
[----:B------:R-:W-:Y:S05]  /*cb90*/  BSYNC B1 ;  /* 0x0000000000017941 */ /* 0x000fea0003800000 */
.L_x_1876:
        /* <DEDUP_REMOVED lines=47> */
.L_x_1881:
[----:B------:R-:W-:Y:S05]  /*ce90*/  BSYNC B0 ;  /* 0x0000000000007941 */ /* 0x000fea0003800000 */
.L_x_1880:
[----:B-----5:R3:W-:Y:S02]  /*cea0*/  STS.128 [R214+0x4800], R24 ;  /* 0x00480018d6007388 */ /* 0x0207e40000000c00 */
.L_x_1871:
[----:B------:R-:W-:Y:S05]  /*ceb0*/  BSYNC B2 ;  /* 0x0000000000027941 */ /* 0x000fea0003800000 */
.L_x_1870:
        /* <DEDUP_REMOVED lines=54> */
.L_x_1887:
[----:B------:R-:W-:Y:S05]  /*d220*/  BSYNC B0 ;  /* 0x0000000000007941 */ /* 0x000fea0003800000 */
.L_x_1886:
[----:B-----5:R1:W-:Y:S02]  /*d230*/  STS.128 [R214+0x1000], R24 ;  /* 0x00100018d6007388 */ /* 0x0203e40000000c00 */
.L_x_1885:
[----:B------:R-:W-:Y:S05]  /*d240*/  BSYNC B1 ;  /* 0x0000000000017941 */ /* 0x000fea0003800000 */
.L_x_1884:
        /* <DEDUP_REMOVED lines=47> */
.L_x_1891:
[----:B------:R-:W-:Y:S05]  /*d540*/  BSYNC B0 ;  /* 0x0000000000007941 */ /* 0x000fea0003800000 */
.L_x_1890:
[----:B-----5:R3:W-:Y:S02]  /*d550*/  STS.128 [R214+0x3000], R24 ;  /* 0x00300018d6007388 */ /* 0x0207e40000000c00 */
.L_x_1889:
[----:B------:R-:W-:Y:S05]  /*d560*/  BSYNC B1 ;  /* 0x0000000000017941 */ /* 0x000fea0003800000 */
.L_x_1888:
        /* <DEDUP_REMOVED lines=46> */
.L_x_1893:
[----:B------:R-:W-:Y:S05]  /*d850*/  BSYNC B0 ;  /* 0x0000000000007941 */ /* 0x000fea0003800000 */
.L_x_1892:
[----:B-----5:R3:W-:Y:S02]  /*d860*/  STS.128 [R214+0x5000], R24 ;  /* 0x00500018d6007388 */ /* 0x0207e40000000c00 */
.L_x_1883:
[----:B------:R-:W-:Y:S05]  /*d870*/  BSYNC B2 ;  /* 0x0000000000027941 */ /* 0x000fea0003800000 */
.L_x_1882:
        /* <DEDUP_REMOVED lines=51> */
.L_x_1898:
[----:B------:R-:W-:Y:S05]  /*dbb0*/  BSYNC B0 ;  /* 0x0000000000007941 */ /* 0x000fea0003800000 */
.L_x_1897:
[----:B-----5:R1:W-:Y:S02]  /*dbc0*/  STS.128 [R214+0x1800], R24 ;  /* 0x00180018d6007388 */ /* 0x0203e40000000c00 */
.L_x_1896:
[----:B------:R-:W-:Y:S05]  /*dbd0*/  BSYNC B1 ;  /* 0x0000000000017941 */ /* 0x000fea0003800000 */
.L_x_1895:
        /* <DEDUP_REMOVED lines=47> */
.L_x_1902:
[----:B------:R-:W-:Y:S05]  /*ded0*/  BSYNC B0 ;  /* 0x0000000000007941 */ /* 0x000fea0003800000 */
.L_x_1901:
[----:B-----5:R1:W-:Y:S02]  /*dee0*/  STS.128 [R214+0x3800], R12 ;  /* 0x0038000cd6007388 */ /* 0x0203e40000000c00 */
.L_x_1900:
[----:B------:R-:W-:Y:S05]  /*def0*/  BSYNC B1 ;  /* 0x0000000000017941 */ /* 0x000fea0003800000 */
.L_x_1899:
        /* <DEDUP_REMOVED lines=44> */
.L_x_1904:
[----:B------:R-:W-:Y:S05]  /*e1c0*/  BSYNC B0 ;  /* 0x0000000000007941 */ /* 0x000fea0003800000 */
.L_x_1903:
[----:B-----5:R1:W-:Y:S01]  /*e1d0*/  STS.128 [R214+0x5800], R12 ;  /* 0x0058000cd6007388 */ /* 0x0203e20000000c00 */
[----:B------:R-:W-:Y:S05]  /*e1e0*/  BRA `(.L_x_1894) ;  /* 0x0000004c00dc7947 */ /* 0x000fea0003800000 */
.L_x_1857:
        /* <DEDUP_REMOVED lines=93> */
.L_x_1910:
[----:B------:R-:W-:Y:S05]  /*e7c0*/  BSYNC B0 ;  /* 0x0000000000007941 */ /* 0x000fea0003800000 */
.L_x_1909:
[----:B-----5:R3:W-:Y:S02]  /*e7d0*/  STS.128 [R214], R28 ;  /* 0x0000001cd6007388 */ /* 0x0207e40000000c00 */
.L_x_1908:
[----:B------:R-:W-:Y:S05]  /*e7e0*/  BSYNC B1 ;  /* 0x0000000000017941 */ /* 0x000fea0003800000 */
.L_x_1907:
        /* <DEDUP_REMOVED lines=89> */
.L_x_1914:
[----:B------:R-:W-:Y:S05]  /*ed80*/  BSYNC B0 ;  /* 0x0000000000007941 */ /* 0x000fea0003800000 */
.L_x_1913:
[----:B-----5:R1:W-:Y:S02]  /*ed90*/  STS.128 [R214+0x2000], R28 ;  /* 0x0020001cd6007388 */ /* 0x0203e40000000c00 */
.L_x_1912:
[----:B------:R-:W-:Y:S05]  /*eda0*/  BSYNC B1 ;  /* 0x0000000000017941 */ /* 0x000fea0003800000 */
.L_x_1911:
        /* <DEDUP_REMOVED lines=88> */
.L_x_1916:
[----:B------:R-:W-:Y:S05]  /*f330*/  BSYNC B0 ;  /* 0x0000000000007941 */ /* 0x000fea0003800000 */
.L_x_1915:
[----:B-----5:R3:W-:Y:S02]  /*f340*/  STS.128 [R214+0x4000], R28 ;  /* 0x0040001cd6007388 */ /* 0x0207e40000000c00 */
.L_x_1906:
[----:B------:R-:W-:Y:S05]  /*f350*/  BSYNC B2 ;  /* 0x0000000000027941 */ /* 0x000fea0003800000 */
.L_x_1905:
        /* <DEDUP_REMOVED lines=97> */
.L_x_1922:
[----:B------:R-:W-:Y:S05]  /*f970*/  BSYNC B0 ;  /* 0x0000000000007941 */ /* 0x000fea0003800000 */
.L_x_1921:
[----:B-----5:R3:W-:Y:S02]  /*f980*/  STS.128 [R214+0x800], R28 ;  /* 0x0008001cd6007388 */ /* 0x0207e40000000c00 */
.L_x_1920:
[----:B------:R-:W-:Y:S05]  /*f990*/  BSYNC B1 ;  /* 0x0000000000017941 */ /* 0x000fea0003800000 */
.L_x_1919:
        /* <DEDUP_REMOVED lines=90> */
.L_x_1926:
[----:B------:R-:W-:Y:S05]  /*ff40*/  BSYNC B0 ;  /* 0x0000000000007941 */ /* 0x000fea0003800000 */
.L_x_1925:
[----:B-----5:R3:W-:Y:S02]  /*ff50*/  STS.128 [R214+0x2800], R28 ;  /* 0x0028001cd6007388 */ /* 0x0207e40000000c00 */
.L_x_1924:
[----:B------:R-:W-:Y:S05]  /*ff60*/  BSYNC B1 ;  /* 0x0000000000017941 */ /* 0x000fea0003800000 */
.L_x_1923:
        /* <DEDUP_REMOVED lines=89> */
.L_x_1928:
[----:B------:R-:W-:Y:S05]  /*10500*/  BSYNC B0 ;  /* 0x0000000000007941 */ /* 0x000fea0003800000 */
.L_x_1927:
[----:B-----5:R3:W-:Y:S02]  /*10510*/  STS.128 [R214+0x4800], R28 ;  /* 0x0048001cd6007388 */ /* 0x0207e40000000c00 */
.L_x_1918:
[----:B------:R-:W-:Y:S05]  /*10520*/  BSYNC B2 ;  /* 0x0000000000027941 */ /* 0x000fea0003800000 */
.L_x_1917:
        /* <DEDUP_REMOVED lines=97> */
.L_x_1934:
[----:B------:R-:W-:Y:S05]  /*10b40*/  BSYNC B0 ;  /* 0x0000000000007941 */ /* 0x000fea0003800000 */
.L_x_1933:
[----:B-----5:R1:W-:Y:S02]  /*10b50*/  STS.128 [R214+0x1000], R28 ;  /* 0x0010001cd6007388 */ /* 0x0203e40000000c00 */
.L_x_1932:
[----:B------:R-:W-:Y:S05]  /*10b60*/  BSYNC B1 ;  /* 0x0000000000017941 */ /* 0x000fea0003800000 */
.L_x_1931:
        /* <DEDUP_REMOVED lines=90> */
.L_x_1938:
[----:B------:R-:W-:Y:S05]  /*11110*/  BSYNC B0 ;  /* 0x0000000000007941 */ /* 0x000fea0003800000 */
.L_x_1937:
[----:B-----5:R3:W-:Y:S02]  /*11120*/  STS.128 [R214+0x3000], R28 ;  /* 0x0030001cd6007388 */ /* 0x0207e40000000c00 */
.L_x_1936:
[----:B------:R-:W-:Y:S05]  /*11130*/  BSYNC B1 ;  /* 0x0000000000017941 */ /* 0x000fea0003800000 */
.L_x_1935:
        /* <DEDUP_REMOVED lines=89> */
.L_x_1940:
[----:B------:R-:W-:Y:S05]  /*116d0*/  BSYNC B0 ;  /* 0x0000000000007941 */ /* 0x000fea0003800000 */
.L_x_1939:
[----:B-----5:R1:W-:Y:S02]  /*116e0*/  STS.128 [R214+0x5000], R24 ;  /* 0x00500018d6007388 */ /* 0x0203e40000000c00 */
.L_x_1930:
[----:B------:R-:W-:Y:S05]  /*116f0*/  BSYNC B2 ;  /* 0x0000000000027941 */ /* 0x000fea0003800000 */
.L_x_1929:
        /* <DEDUP_REMOVED lines=96> */
.L_x_1944:
[----:B------:R-:W-:Y:S05]  /*11d00*/  BSYNC B0 ;  /* 0x0000000000007941 */ /* 0x000fea0003800000 */
.L_x_1943:
[----:B-----5:R1:W-:Y:S02]  /*11d10*/  STS.128 [R214+0x1800], R16 ;  /* 0x00180010d6007388 */ /* 0x0203e40000000c00 */
.L_x_1942:
[----:B------:R-:W-:Y:S05]  /*11d20*/  BSYNC B1 ;  /* 0x0000000000017941 */ /* 0x000fea0003800000 */
.L_x_1941:
        /* <DEDUP_REMOVED lines=90> */
.L_x_1948:
[----:B------:R-:W-:Y:S05]  /*122d0*/  BSYNC B0 ;  /* 0x0000000000007941 */ /* 0x000fea0003800000 */
.L_x_1947:
[----:B-----5:R1:W-:Y:S02]  /*122e0*/  STS.128 [R214+0x3800], R16 ;  /* 0x00380010d6007388 */ /* 0x0203e40000000c00 */
.L_x_1946:
[----:B------:R-:W-:Y:S05]  /*122f0*/  BSYNC B1 ;  /* 0x0000000000017941 */ /* 0x000fea0003800000 */
.L_x_1945:
        /* <DEDUP_REMOVED lines=92> */
.L_x_1950:
[----:B------:R-:W-:Y:S05]  /*128c0*/  BSYNC B0 ;  /* 0x0000000000007941 */ /* 0x000fea0003800000 */
.L_x_1949:
[----:B-----5:R1:W-:Y:S01]  /*128d0*/  STS.128 [R214+0x5800], R12 ;  /* 0x0058000cd6007388 */ /* 0x0203e20000000c00 */
[----:B------:R-:W-:Y:S05]  /*128e0*/  BRA `(.L_x_1894) ;  /* 0x00000008001c7947 */ /* 0x000fea0003800000 */
.L_x_1856:
        /* <DEDUP_REMOVED lines=36> */
.L_x_1952:
[----:B------:R-:W-:Y:S05]  /*12b30*/  BSYNC B0 ;  /* 0x0000000000007941 */ /* 0x000fea0003800000 */
.L_x_1951:
        /* <DEDUP_REMOVED lines=32> */
.L_x_1954:
[----:B------:R-:W-:Y:S05]  /*12d40*/  BSYNC B0 ;  /* 0x0000000000007941 */ /* 0x000fea0003800000 */
.L_x_1953:
        /* <DEDUP_REMOVED lines=31> */
.L_x_1956:
[----:B------:R-:W-:Y:S05]  /*12f40*/  BSYNC B0 ;  /* 0x0000000000007941 */ /* 0x000fea0003800000 */
.L_x_1955:
        /* <DEDUP_REMOVED lines=33> */
.L_x_1894:
[----:B------:R-:W-:Y:S05]  /*13160*/  BSYNC B3 ;  /* 0x0000000000037941 */ /* 0x000fea0003800000 */
.L_x_1855:
        /* <DEDUP_REMOVED lines=31> */
.L_x_1959:
[----:B------:R1:W-:Y:S02]  /*13360*/  STS.128 [R214+0xa000], RZ ;  /* 0x00a000ffd6007388 */ /* 0x0003e40000000c00 */
.L_x_1958:
[----:B------:R-:W-:Y:S05]  /*13370*/  BSYNC B0 ;  /* 0x0000000000007941 */ /* 0x000fea0003800000 */
.L_x_1957:
        /* <DEDUP_REMOVED lines=31> */
.L_x_1962:
[----:B------:R2:W-:Y:S02]  /*13570*/  STS.128 [R214+0xa800], RZ ;  /* 0x00a800ffd6007388 */ /* 0x0005e40000000c00 */
.L_x_1961:
[----:B------:R-:W-:Y:S05]  /*13580*/  BSYNC B0 ;  /* 0x0000000000007941 */ /* 0x000fea0003800000 */
.L_x_1960:
        /* <DEDUP_REMOVED lines=34> */
.L_x_1965:
[----:B------:R2:W-:Y:S02]  /*137b0*/  STS.128 [R214+0xb000], RZ ;  /* 0x00b000ffd6007388 */ /* 0x0005e40000000c00 */
.L_x_1964:
[----:B------:R-:W-:Y:S05]  /*137c0*/  BSYNC B0 ;  /* 0x0000000000007941 */ /* 0x000fea0003800000 */
.L_x_1963:
        /* <DEDUP_REMOVED lines=34> */
.L_x_1967:
[----:B------:R-:W-:Y:S05]  /*139f0*/  BSYNC B0 ;  /* 0x0000000000007941 */ /* 0x000fea0003800000 */
.L_x_1966:
        /* <DEDUP_REMOVED lines=33> */
.L_x_1970:
[----:B------:R1:W-:Y:S02]  /*13c10*/  STS.128 [R214+0x10000], RZ ;  /* 0x010000ffd6007388 */ /* 0x0003e40000000c00 */
.L_x_1969:
[----:B------:R-:W-:Y:S05]  /*13c20*/  BSYNC B0 ;  /* 0x0000000000007941 */ /* 0x000fea0003800000 */
.L_x_1968:
        /* <DEDUP_REMOVED lines=34> */
.L_x_1973:
[----:B------:R2:W-:Y:S02]  /*13e50*/  STS.128 [R214+0x10800], RZ ;  /* 0x010800ffd6007388 */ /* 0x0005e40000000c00 */
.L_x_1972:
[----:B------:R-:W-:Y:S05]  /*13e60*/  BSYNC B0 ;  /* 0x0000000000007941 */ /* 0x000fea0003800000 */
.L_x_1971:
        /* <DEDUP_REMOVED lines=37> */
.L_x_1976:
[----:B------:R2:W-:Y:S02]  /*140c0*/  STS.128 [R214+0x11000], RZ ;  /* 0x011000ffd6007388 */ /* 0x0005e40000000c00 */
.L_x_1975:
[----:B------:R-:W-:Y:S05]  /*140d0*/  BSYNC B0 ;  /* 0x0000000000007941 */ /* 0x000fea0003800000 */
.L_x_1974:
        /* <DEDUP_REMOVED lines=50> */
.L_x_1978:
[----:B------:R-:W-:Y:S05]  /*14400*/  BSYNC B0 ;  /* 0x0000000000007941 */ /* 0x000fea0003800000 */
.L_x_1977:
[----:B--234-:R-:W-:Y:S01]  /*14410*/  LDSM.16.M88.4 R8, [R204] ;  /* 0x00000000cc08783b */ /* 0x01cfe20000000200 */
[----:B------:R-:W-:Y:S01]  /*14420*/  R2P PR, R62, 0x6 ;  /* 0x000000063e007804 */ /* 0x000fe20000000000 */
[C---:B------:R-:W-:Y:S01]  /*14430*/  VIADD R0, R203.reuse, 0x6000 ;  /* 0x00006000cb007836 */ /* 0x040fe20000000000 */
[----:B------:R-:W-:Y:S01]  /*14440*/  ULDC UR5, c[0x0][0x39c] ;  /* 0x0000e70000057ab9 */ /* 0x000fe20000000800 */
[----:B------:R-:W2:Y:S01]  /*14450*/  LDSM.16.M88.4 R24, [R203+0x6000] ;  /* 0x00600000cb18783b */ /* 0x000ea20000000200 */
[----:B------:R-:W-:Y:S01]  /*14460*/  VIADD R201, R203, 0x6020 ;  /* 0x00006020cbc97836 */ /* 0x000fe20000000000 */
[----:B------:R-:W-:Y:S01]  /*14470*/  ISETP.GT.AND P4, PT, R44, R205, PT ;  /* 0x000000cd2c00720c */ /* 0x000fe20003f84270 */
[--C-:B------:R-:W-:Y:S01]  /*14480*/  IMAD R202, R47, 0x2, R204.reuse ;  /* 0x000000022fca7824 */ /* 0x100fe200078e02cc */
[----:B------:R-:W3:Y:S01]  /*14490*/  LDSM.16.M88.4 R64, [R203+0x6800] ;  /* 0x00680000cb40783b */ /* 0x000ee20000000200 */
[----:B------:R-:W-:-:S03]  /*144a0*/  IMAD R62, R45, 0x2, R204 ;  /* 0x000000022d3e7824 */ /* 0x000fc600078e02cc */
[----:B------:R-:W-:Y:S01]  /*144b0*/  LDSM.16.M88.4 R72, [R202] ;  /* 0x00000000ca48783b */ /* 0x000fe20000000200 */
[----:B------:R-:W-:Y:S02]  /*144c0*/  LEA R3, R45, R202, 0x1 ;  /* 0x000000ca2d037211 */ /* 0x000fe400078e08ff */
[----:B------:R-:W-:Y:S01]  /*144d0*/  @P1 IADD3 R201, R0, -0x20, RZ ;  /* 0xffffffe000c91810 */ /* 0x000fe20007ffe0ff */
[----:B------:R-:W4:Y:S01]  /*144e0*/  LDSM.16.M88.4 R52, [R203+0x7000] ;  /* 0x00700000cb34783b */ /* 0x000f220000000200 */
[----:B------:R-:W-:Y:S02]  /*144f0*/  IMAD.MOV.U32 R0, RZ, RZ, 0x40 ;  /* 0x00000040ff007424 */ /* 0x000fe400078e00ff */
[C---:B------:R-:W-:Y:S01]  /*14500*/  IADD3 R195, R201.reuse, 0x800, RZ ;  /* 0x00000800c9c37810 */ /* 0x040fe20007ffe0ff */
[----:B------:R-:W5:Y:S01]  /*14510*/  LDSM.16.M88.4 R68, [R201] ;  /* 0x00000000c944783b */ /* 0x000f620000000200 */
        /* <DEDUP_REMOVED lines=18> */
[C---:B--2---:R-:W-:Y:S03]  /*14640*/  HMMA.16816.F32 R12, R8.reuse, R24, RZ ;  /* 0x00000018080c723c */ /* 0x044fe600000018ff */
[----:B------:R-:W2:Y:S04]  /*14650*/  LDSM.16.M88.4 R48, [R201+0x1800] ;  /* 0x00180000c930783b */ /* 0x000ea80000000200 */
[----:B------:R-:W-:Y:S01]  /*14660*/  LDSM.16.M88.4 R16, [R3] ;  /* 0x000000000310783b */ /* 0x000fe20000000200 */
[C---:B------:R-:W-:Y:S03]  /*14670*/  HMMA.16816.F32 R24, R8.reuse, R26, RZ ;  /* 0x0000001a0818723c */ /* 0x040fe600000018ff */
[----:B------:R-:W2:Y:S03]  /*14680*/  LDSM.16.M88.4 R88, [R192] ;  /* 0x00000000c058783b */ /* 0x000ea60000000200 */
[C---:B---3--:R-:W-:Y:S01]  /*14690*/  HMMA.16816.F32 R36, R8.reuse, R64, RZ ;  /* 0x000000400824723c */ /* 0x048fe200000018ff */
[----:B------:R-:W3:Y:S04]  /*146a0*/  LDSM.16.M88.4 R4, [R199+0x6800] ;  /* 0x00680000c704783b */ /* 0x000ee80000000200 */
[----:B------:R-:W3:Y:S01]  /*146b0*/  LDSM.16.M88.4 R40, [R199+0x7000] ;  /* 0x00700000c728783b */ /* 0x000ee20000000200 */
[----:B----4-:R-:W-:Y:S03]  /*146c0*/  HMMA.16816.F32 R56, R8, R52, RZ ;  /* 0x000000340838723c */ /* 0x010fe600000018ff */
[----:B------:R-:W4:Y:S03]  /*146d0*/  LDSM.16.M88.4 R76, [R199+0x7800] ;  /* 0x00780000c74c783b */ /* 0x000f260000000200 */
[C---:B-----5:R-:W-:Y:S01]  /*146e0*/  HMMA.16816.F32 R12, R72.reuse, R68, R12 ;  /* 0x00000044480c723c */ /* 0x060fe2000000180c */
        /* <DEDUP_REMOVED lines=19> */
[C---:B--2---:R-:W-:Y:S06]  /*14820*/  HMMA.16816.F32 R84, R72.reuse, R48, R84 ;  /* 0x000000304854723c */ /* 0x044fec0000001854 */
[----:B------:R-:W-:Y:S01]  /*14830*/  HMMA.16816.F32 R72, R72, R50, R8 ;  /* 0x000000324848723c */ /* 0x000fe20000001808 */
[----:B------:R-:W2:Y:S04]  /*14840*/  LDSM.16.M88.4 R48, [R192+0x1800] ;  /* 0x00180000c030783b */ /* 0x000ea80000000200 */
[----:B------:R-:W-:Y:S01]  /*14850*/  LDSM.16.M88.4 R8, [R203+0x8800] ;  /* 0x00880000cb08783b */ /* 0x000fe20000000200 */
[C---:B------:R-:W-:Y:S06]  /*14860*/  HMMA.16816.F32 R12, R16.reuse, R88, R12 ;  /* 0x00000058100c723c */ /* 0x040fec000000180c */
[----:B------:R-:W-:Y:S01]  /*14870*/  HMMA.16816.F32 R24, R16, R90, R24 ;  /* 0x0000005a1018723c */ /* 0x000fe20000001818 */
[----:B------:R-:W-:Y:S05]  /*14880*/  LDSM.16.M88.4 R88, [R201+0x3800] ;  /* 0x00380000c958783b */ /* 0x000fea0000000200 */
[C---:B---3--:R-:W-:Y:S06]  /*14890*/  HMMA.16816.F32 R36, R80.reuse, R4, R36 ;  /* 0x000000045024723c */ /* 0x048fec0000001824 */
[C---:B------:R-:W-:Y:S01]  /*148a0*/  HMMA.16816.F32 R64, R80.reuse, R6, R64 ;  /* 0x000000065040723c */ /* 0x040fe20000001840 */
[----:B------:R-:W-:Y:S05]  /*148b0*/  LDSM.16.M88.4 R4, [R203+0x9000] ;  /* 0x00900000cb04783b */ /* 0x000fea0000000200 */
[C---:B------:R-:W-:Y:S06]  /*148c0*/  HMMA.16816.F32 R56, R80.reuse, R40, R56 ;  /* 0x000000285038723c */ /* 0x040fec0000001838 */
[C---:B------:R-:W-:Y:S01]  /*148d0*/  HMMA.16816.F32 R52, R80.reuse, R42, R52 ;  /* 0x0000002a5034723c */ /* 0x040fe20000001834 */
[----:B------:R-:W3:Y:S05]  /*148e0*/  LDSM.16.M88.4 R40, [R201+0x2000] ;  /* 0x00200000c928783b */ /* 0x000eea0000000200 */
[C---:B----4-:R-:W-:Y:S06]  /*148f0*/  HMMA.16816.F32 R84, R80.reuse, R76, R84 ;  /* 0x0000004c5054723c */ /* 0x050fec0000001854 */
        /* <DEDUP_REMOVED lines=16> */
[C---:B---3--:R-:W-:Y:S06]  /*14a00*/  HMMA.16816.F32 R12, R92.reuse, R40, R12 ;  /* 0x000000285c0c723c */ /* 0x048fec000000180c */
        /* <DEDUP_REMOVED lines=57> */
[----:B----4-:R-:W-:Y:S06]  /*14da0*/  HMMA.16816.F32 R84, R48, R68, R84 ;  /* 0x000000443054723c */ /* 0x010fec0000001854 */
        /* <DEDUP_REMOVED lines=8> */
[----:B------:R-:W-:-:S02]  /*14e30*/  FMUL.FTZ R26, R26, UR5 ;  /* 0x000000051a1a7c20 */ /* 0x000fc40008410000 */
[----:B------:R-:W-:Y:S06]  /*14e40*/  HMMA.16816.F32 R80, R48, R70, R80 ;  /* 0x000000463050723c */ /* 0x000fec0000001850 */
[----:B--2---:R-:W-:Y:S06]  /*14e50*/  HMMA.16816.F32 R84, R32, R16, R84 ;  /* 0x000000102054723c */ /* 0x004fec0000001854 */
[----:B------:R-:W-:Y:S01]  /*14e60*/  HMMA.16816.F32 R64, R8, R42, R64 ;  /* 0x0000002a0840723c */ /* 0x000fe20000001840 */
[----:B------:R-:W-:Y:S05]  /*14e70*/  MUFU.TANH R42, R26 ;  /* 0x0000001a002a7308 */ /* 0x000fea0000002400 */
[----:B------:R-:W-:Y:S01]  /*14e80*/  HMMA.16816.F32 R36, R96, R28, R36 ;  /* 0x0000001c6024723c */ /* 0x000fe20000001824 */
[----:B------:R-:W-:-:S02]  /*14e90*/  FMUL.FTZ R43, R27, UR5 ;  /* 0x000000051b2b7c20 */ /* 0x000fc40008410000 */
[----:B------:R-:W-:Y:S03]  /*14ea0*/  MUFU.TANH R28, R24 ;  /* 0x00000018001c7308 */ /* 0x000fe60000002400 */
[----:B------:R-:W-:Y:S01]  /*14eb0*/  HMMA.16816.F32 R12, R96, R56, R12 ;  /* 0x00000038600c723c */ /* 0x000fe2000000180c */
[----:B------:R-:W2:Y:S04]  /*14ec0*/  LDSM.16.M88.4 R56, [R199+0xb000] ;  /* 0x00b00000c738783b */ /* 0x000ea80000000200 */
[----:B------:R3:W-:Y:S01]  /*14ed0*/  MUFU.TANH R29, R25 ;  /* 0x00000019001d7308 */ /* 0x0007e20000002400 */
[----:B------:R-:W-:Y:S01]  /*14ee0*/  HMMA.16816.F32 R80, R32, R18, R80 ;  /* 0x000000122050723c */ /* 0x000fe20000001850 */
[----:B------:R-:W-:Y:S05]  /*14ef0*/  LDSM.16.M88.4 R16, [R192+0x5800] ;  /* 0x00580000c010783b */ /* 0x000fea0000000200 */
[----:B-1----:R-:W-:Y:S01]  /*14f00*/  HMMA.16816.F32 R84, R20, R4, R84 ;  /* 0x000000041454723c */ /* 0x002fe20000001854 */
[----:B------:R-:W-:Y:S05]  /*14f10*/  MUFU.TANH R43, R43 ;  /* 0x0000002b002b7308 */ /* 0x000fea0000002400 */
[----:B------:R-:W-:Y:S01]  /*14f20*/  HMMA.16816.F32 R64, R96, R30, R64 ;  /* 0x0000001e6040723c */ /* 0x000fe20000001840 */
[----:B---3--:R-:W1:Y:S05]  /*14f30*/  LDSM.16.M88.4 R24, [R199+0xb800] ;  /* 0x00b80000c718783b */ /* 0x008e6a0000000200 */
[----:B------:R-:W-:Y:S01]  /*14f40*/  FMUL.FTZ R0, R12, UR5 ;  /* 0x000000050c007c20 */ /* 0x000fe20008410000 */
[----:B------:R-:W-:Y:S01]  /*14f50*/  FMUL.FTZ R3, R13, UR5 ;  /* 0x000000050d037c20 */ /* 0x000fe20008410000 */
[----:B------:R-:W-:Y:S01]  /*14f60*/  FMUL.FTZ R40, R14, UR5 ;  /* 0x000000050e287c20 */ /* 0x000fe20008410000 */
[----:B------:R-:W-:Y:S01]  /*14f70*/  FMUL.FTZ R41, R15, UR5 ;  /* 0x000000050f297c20 */ /* 0x000fe20008410000 */
[----:B------:R-:W-:Y:S01]  /*14f80*/  FMUL.FTZ R30, R36, UR5 ;  /* 0x00000005241e7c20 */ /* 0x000fe20008410000 */
[----:B------:R-:W3:Y:S01]  /*14f90*/  LDSM.16.M88.4 R12, [R192+0x5000] ;  /* 0x00500000c00c783b */ /* 0x000ee20000000200 */
[----:B------:R-:W-:Y:S01]  /*14fa0*/  HMMA.16816.F32 R80, R20, R6, R80 ;  /* 0x000000061450723c */ /* 0x000fe20000001850 */
[----:B------:R-:W4:Y:S01]  /*14fb0*/  MUFU.TANH R0, R0 ;  /* 0x0000000000007308 */ /* 0x000f220000002400 */
[----:B------:R-:W-:Y:S01]  /*14fc0*/  FMUL.FTZ R36, R38, UR5 ;  /* 0x0000000526247c20 */ /* 0x000fe20008410000 */
[----:B------:R-:W-:Y:S01]  /*14fd0*/  FMUL.FTZ R31, R37, UR5 ;  /* 0x00000005251f7c20 */ /* 0x000fe20008410000 */
[----:B------:R-:W-:Y:S01]  /*14fe0*/  FMUL.FTZ R37, R39, UR5 ;  /* 0x0000000527257c20 */ /* 0x000fe20008410000 */
[----:B------:R-:W-:-:S04]  /*14ff0*/  DEPBAR.LE SB0, 0x0 ;  /* 0x000080000000791a */ /* 0x000fc80000000000 */
[----:B------:R-:W-:Y:S01]  /*15000*/  IMAD.SHL.U32 R7, R60, 0x2, RZ ;  /* 0x000000023c077824 */ /* 0x000fe200078e00ff */
[----:B------:R-:W-:Y:S01]  /*15010*/  MUFU.TANH R3, R3 ;  /* 0x0000000300037308 */ /* 0x000fe20000002400 */
[----:B--2---:R-:W-:Y:S01]  /*15020*/  HMMA.16816.F32 R100, R8, R56, R100 ;  /* 0x000000380864723c */ /* 0x004fe20000001864 */
[----:B------:R-:W-:Y:S01]  /*15030*/  FMUL.FTZ R4, R66, UR5 ;  /* 0x0000000542047c20 */ /* 0x000fe20008410000 */
[----:B------:R-:W-:Y:S01]  /*15040*/  FMUL.FTZ R5, R67, UR5 ;  /* 0x0000000543057c20 */ /* 0x000fe20008410000 */
[----:B------:R-:W-:-:S03]  /*15050*/  LOP3.LUT R7, R7, 0x6, RZ, 0xc0, !PT ;  /* 0x0000000607077812 */ /* 0x000fc600078ec0ff */
[C---:B------:R-:W-:Y:S01]  /*15060*/  HMMA.16816.F32 R52, R8.reuse, R58, R52 ;  /* 0x0000003a0834723c */ /* 0x040fe20000001834 */
[----:B------:R-:W2:Y:S08]  /*15070*/  MUFU.TANH R41, R41 ;  /* 0x0000002900297308 */ /* 0x000eb00000002400 */
[----:B------:R-:W-:Y:S01]  /*15080*/  MUFU.TANH R30, R30 ;  /* 0x0000001e001e7308 */ /* 0x000fe20000002400 */
[C---:B-1----:R-:W-:Y:S07]  /*15090*/  HMMA.16816.F32 R84, R8.reuse, R24, R84 ;  /* 0x000000180854723c */ /* 0x042fee0000001854 */
[----:B------:R-:W1:Y:S01]  /*150a0*/  MUFU.TANH R36, R36 ;  /* 0x0000002400247308 */ /* 0x000e620000002400 */
[----:B------:R-:W-:Y:S07]  /*150b0*/  HMMA.16816.F32 R80, R8, R26, R80 ;  /* 0x0000001a0850723c */ /* 0x000fee0000001850 */
[----:B------:R-:W5:Y:S01]  /*150c0*/  MUFU.TANH R40, R40 ;  /* 0x0000002800287308 */ /* 0x000f620000002400 */
[C---:B---3--:R-:W-:Y:S06]  /*150d0*/  HMMA.16816.F32 R100, R96.reuse, R12, R100 ;  /* 0x0000000c6064723c */ /* 0x048fec0000001864 */
[----:B------:R-:W-:Y:S01]  /*150e0*/  HMMA.16816.F32 R52, R96, R14, R52 ;  /* 0x0000000e6034723c */ /* 0x000fe20000001834 */
[----:B------:R-:W-:Y:S01]  /*150f0*/  FMUL.FTZ R12, R64, UR5 ;  /* 0x00000005400c7c20 */ /* 0x000fe20008410000 */
[----:B------:R-:W-:Y:S01]  /*15100*/  MUFU.TANH R31, R31 ;  /* 0x0000001f001f7308 */ /* 0x000fe20000002400 */
[----:B------:R-:W-:-:S03]  /*15110*/  FMUL.FTZ R13, R65, UR5 ;  /* 0x00000005410d7c20 */ /* 0x000fc60008410000 */
[C---:B------:R-:W-:Y:S04]  /*15120*/  HMMA.16816.F32 R84, R96.reuse, R16, R84 ;  /* 0x000000106054723c */ /* 0x040fe80000001854 */
[----:B------:R-:W-:Y:S02]  /*15130*/  MUFU.TANH R37, R37 ;  /* 0x0000002500257308 */ /* 0x000fe40000002400 */
[----:B------:R-:W-:Y:S01]  /*15140*/  HMMA.16816.F32 R80, R96, R18, R80 ;  /* 0x000000126050723c */ /* 0x000fe20000001850 */
[----:B------:R-:W-:-:S04]  /*15150*/  IMAD.IADD R16, R2, 0x1, R7 ;  /* 0x0000000102107824 */ /* 0x000fc800078e0207 */
[C---:B------:R-:W-:Y:S01]  /*15160*/  VIADD R8, R16.reuse, 0x8 ;  /* 0x0000000810087836 */ /* 0x040fe20000000000 */
[CC--:B------:R-:W-:Y:S01]  /*15170*/  ISETP.GE.AND P0, PT, R16.reuse, R61.reuse, PT ;  /* 0x0000003d1000720c */ /* 0x0c0fe20003f06270 */
[----:B------:R-:W3:Y:S01]  /*15180*/  MUFU.TANH R4, R4 ;  /* 0x0000000400047308 */ /* 0x000ee20000002400 */
[----:B------:R-:W-:Y:S01]  /*15190*/  IADD3 R6, R16, 0x1, RZ ;  /* 0x0000000110067810 */ /* 0x000fe20007ffe0ff */
[----:B------:R-:W-:Y:S01]  /*151a0*/  FMUL.FTZ R100, R100, UR5 ;  /* 0x0000000564647c20 */ /* 0x000fe20008410000 */
[----:B----4-:R-:W-:Y:S01]  /*151b0*/  FSEL R10, R0, -INF , !P0 ;  /* 0xff800000000a7808 */ /* 0x010fe20004000000 */
[----:B------:R-:W-:Y:S01]  /*151c0*/  VIADD R0, R16, 0x18 ;  /* 0x0000001810007836 */ /* 0x000fe20000000000 */
[-C--:B------:R-:W-:Y:S01]  /*151d0*/  ISETP.GE.AND P6, PT, R6, R61.reuse, PT ;  /* 0x0000003d0600720c */ /* 0x080fe20003fc6270 */
[----:B------:R-:W-:Y:S01]  /*151e0*/  VIADD R6, R16, 0x9 ;  /* 0x0000000910067836 */ /* 0x000fe20000000000 */
[-C--:B------:R-:W-:Y:S01]  /*151f0*/  ISETP.GE.AND P5, PT, R8, R61.reuse, PT ;  /* 0x0000003d0800720c */ /* 0x080fe20003fa6270 */
[----:B------:R-:W-:Y:S01]  /*15200*/  VIADD R8, R16, 0x10 ;  /* 0x0000001010087836 */ /* 0x000fe20000000000 */
[----:B--2---:R-:W-:Y:S01]  /*15210*/  FSEL R41, R41, -INF , !P6 ;  /* 0xff80000029297808 */ /* 0x004fe20007000000 */
[----:B------:R-:W2:Y:S01]  /*15220*/  MUFU.TANH R12, R12 ;  /* 0x0000000c000c7308 */ /* 0x000ea20000002400 */
[----:B------:R-:W-:Y:S01]  /*15230*/  FSEL R14, R3, -INF , !P6 ;  /* 0xff800000030e7808 */ /* 0x000fe20007000000 */
[----:B------:R-:W-:Y:S01]  /*15240*/  FMUL.FTZ R102, R102, UR5 ;  /* 0x0000000566667c20 */ /* 0x000fe20008410000 */
[-C--:B------:R-:W-:Y:S01]  /*15250*/  ISETP.GE.AND P6, PT, R0, R61.reuse, PT ;  /* 0x0000003d0000720c */ /* 0x080fe20003fc6270 */
[----:B------:R-:W-:Y:S01]  /*15260*/  VIADD R0, R16, 0x19 ;  /* 0x0000001910007836 */ /* 0x000fe20000000000 */
[----:B------:R-:W-:Y:S01]  /*15270*/  FSEL R15, R42, -INF , !P5 ;  /* 0xff8000002a0f7808 */ /* 0x000fe20006800000 */
[----:B------:R-:W-:Y:S01]  /*15280*/  FMUL.FTZ R101, R101, UR5 ;  /* 0x0000000565657c20 */ /* 0x000fe20008410000 */
[----:B------:R-:W-:Y:S01]  /*15290*/  FSEL R28, R28, -INF , !P5 ;  /* 0xff8000001c1c7808 */ /* 0x000fe20006800000 */
[----:B------:R-:W-:Y:S01]  /*152a0*/  MUFU.TANH R13, R13 ;  /* 0x0000000d000d7308 */ /* 0x000fe20000002400 */
[-C--:B------:R-:W-:Y:S01]  /*152b0*/  ISETP.GE.AND P5, PT, R0, R61.reuse, PT ;  /* 0x0000003d0000720c */ /* 0x080fe20003fa6270 */
[----:B------:R-:W-:Y:S01]  /*152c0*/  VIADD R0, R16, 0x20 ;  /* 0x0000002010007836 */ /* 0x000fe20000000000 */
[-C--:B------:R-:W-:Y:S01]  /*152d0*/  ISETP.GE.AND P2, PT, R6, R61.reuse, PT ;  /* 0x0000003d0600720c */ /* 0x080fe20003f46270 */
[----:B------:R-:W-:Y:S01]  /*152e0*/  FMUL.FTZ R103, R103, UR5 ;  /* 0x0000000567677c20 */ /* 0x000fe20008410000 */
[-C--:B------:R-:W-:Y:S01]  /*152f0*/  ISETP.GE.AND P1, PT, R8, R61.reuse, PT ;  /* 0x0000003d0800720c */ /* 0x080fe20003f26270 */
[----:B------:R-:W-:Y:S01]  /*15300*/  FMUL.FTZ R52, R52, UR5 ;  /* 0x0000000534347c20 */ /* 0x000fe20008410000 */
[----:B------:R-:W-:Y:S01]  /*15310*/  FSEL R43, R43, -INF , !P2 ;  /* 0xff8000002b2b7808 */ /* 0x000fe20005000000 */
[----:B------:R-:W4:Y:S01]  /*15320*/  MUFU.TANH R5, R5 ;  /* 0x0000000500057308 */ /* 0x000f220000002400 */
[----:B------:R-:W-:Y:S01]  /*15330*/  FSEL R18, R29, -INF , !P2 ;  /* 0xff8000001d127808 */ /* 0x000fe20005000000 */
[----:B------:R-:W-:Y:S01]  /*15340*/  FMUL.FTZ R54, R54, UR5 ;  /* 0x0000000536367c20 */ /* 0x000fe20008410000 */
[-C--:B------:R-:W-:Y:S01]  /*15350*/  ISETP.GE.AND P2, PT, R0, R61.reuse, PT ;  /* 0x0000003d0000720c */ /* 0x080fe20003f46270 */
[----:B------:R-:W-:Y:S01]  /*15360*/  FMUL.FTZ R53, R53, UR5 ;  /* 0x0000000535357c20 */ /* 0x000fe20008410000 */
[C---:B------:R-:W-:Y:S01]  /*15370*/  IADD3 R0, R16.reuse, 0x21, RZ ;  /* 0x0000002110007810 */ /* 0x040fe20007ffe0ff */
[----:B------:R-:W-:Y:S01]  /*15380*/  FMUL.FTZ R55, R55, UR5 ;  /* 0x0000000537377c20 */ /* 0x000fe20008410000 */
[----:B------:R-:W-:Y:S01]  /*15390*/  IADD3 R6, R16, 0x11, RZ ;  /* 0x0000001110067810 */ /* 0x000fe20007ffe0ff */
[----:B------:R-:W-:Y:S01]  /*153a0*/  MUFU.TANH R156, R100 ;  /* 0x00000064009c7308 */ /* 0x000fe20000002400 */
[----:B-1----:R-:W-:Y:S01]  /*153b0*/  FSEL R11, R36, -INF , !P1 ;  /* 0xff800000240b7808 */ /* 0x002fe20004800000 */
[----:B------:R-:W-:Y:S01]  /*153c0*/  FMUL.FTZ R84, R84, UR5 ;  /* 0x0000000554547c20 */ /* 0x000fe20008410000 */
[----:B------:R-:W-:Y:S01]  /*153d0*/  FSEL R8, R30, -INF , !P1 ;  /* 0xff8000001e087808 */ /* 0x000fe20004800000 */
[----:B------:R-:W-:Y:S01]  /*153e0*/  FMUL.FTZ R85, R85, UR5 ;  /* 0x0000000555557c20 */ /* 0x000fe20008410000 */
[----:B-----5:R-:W-:Y:S01]  /*153f0*/  FSEL R17, R40, -INF , !P0 ;  /* 0xff80000028117808 */ /* 0x020fe20004000000 */
[----:B------:R-:W-:Y:S01]  /*15400*/  FMUL.FTZ R86, R86, UR5 ;  /* 0x0000000556567c20 */ /* 0x000fe20008410000 */
[-C--:B------:R-:W-:Y:S01]  /*15410*/  ISETP.GE.AND P1, PT, R0, R61.reuse, PT ;  /* 0x0000003d0000720c */ /* 0x080fe20003f26270 */
[----:B------:R-:W1:Y:S01]  /*15420*/  MUFU.TANH R177, R102 ;  /* 0x0000006600b17308 */ /* 0x000e620000002400 */
[-C--:B------:R-:W-:Y:S01]  /*15430*/  ISETP.GE.AND P0, PT, R6, R61.reuse, PT ;  /* 0x0000003d0600720c */ /* 0x080fe20003f06270 */
[----:B------:R-:W-:Y:S01]  /*15440*/  VIADD R0, R16, 0x28 ;  /* 0x0000002810007836 */ /* 0x000fe20000000000 */
[----:B---3--:R-:W-:Y:S01]  /*15450*/  FSEL R7, R4, -INF , !P6 ;  /* 0xff80000004077808 */ /* 0x008fe20007000000 */
[----:B------:R-:W-:Y:S01]  /*15460*/  FMUL.FTZ R87, R87, UR5 ;  /* 0x0000000557577c20 */ /* 0x000fe20008410000 */
[----:B------:R-:W-:Y:S01]  /*15470*/  FSEL R9, R37, -INF , !P0 ;  /* 0xff80000025097808 */ /* 0x000fe20004000000 */
[----:B------:R-:W-:Y:S01]  /*15480*/  FMUL.FTZ R80, R80, UR5 ;  /* 0x0000000550507c20 */ /* 0x000fe20008410000 */
[----:B------:R-:W-:Y:S01]  /*15490*/  FSEL R6, R31, -INF , !P0 ;  /* 0xff8000001f067808 */ /* 0x000fe20004000000 */
[----:B------:R-:W-:Y:S01]  /*154a0*/  MUFU.TANH R168, R101 ;  /* 0x0000006500a87308 */ /* 0x000fe20000002400 */
[----:B------:R-:W-:Y:S01]  /*154b0*/  ISETP.GE.AND P0, PT, R0, R61, PT ;  /* 0x0000003d0000720c */ /* 0x000fe20003f06270 */
[----:B------:R-:W-:Y:S01]  /*154c0*/  VIADD R0, R16, 0x29 ;  /* 0x0000002910007836 */ /* 0x000fe20000000000 */
[----:B--2---:R-:W-:Y:S01]  /*154d0*/  FSEL R4, R12, -INF , !P6 ;  /* 0xff8000000c047808 */ /* 0x004fe20007000000 */
[----:B------:R-:W-:-:S02]  /*154e0*/  VIADD R12, R16, 0x30 ;  /* 0x00000030100c7836 */ /* 0x000fc40000000000 */
[----:B------:R-:W-:Y:S01]  /*154f0*/  FMUL.FTZ R82, R82, UR5 ;  /* 0x0000000552527c20 */ /* 0x000fe20008410000 */
[----:B------:R-:W-:Y:S01]  /*15500*/  FMUL.FTZ R83, R83, UR5 ;  /* 0x0000000553537c20 */ /* 0x000fe20008410000 */
[----:B------:R-:W-:Y:S01]  /*15510*/  FMUL.FTZ R81, R81, UR5 ;  /* 0x0000000551517c20 */ /* 0x000fe20008410000 */
[----:B------:R-:W2:Y:S01]  /*15520*/  MUFU.TANH R163, R103 ;  /* 0x0000006700a37308 */ /* 0x000ea20000002400 */
[-C--:B------:R-:W-:Y:S02]  /*15530*/  ISETP.GE.AND P6, PT, R0, R61.reuse, PT ;  /* 0x0000003d0000720c */ /* 0x080fe40003fc6270 */
[----:B----4-:R-:W-:Y:S02]  /*15540*/  FSEL R5, R5, -INF , !P5 ;  /* 0xff80000005057808 */ /* 0x010fe40006800000 */
[----:B------:R-:W-:Y:S02]  /*15550*/  FSEL R0, R13, -INF , !P5 ;  /* 0xff8000000d007808 */ /* 0x000fe40006800000 */
[----:B------:R-:W-:Y:S01]  /*15560*/  ISETP.GE.AND P5, PT, R12, R61, PT ;  /* 0x0000003d0c00720c */ /* 0x000fe20003fa6270 */
[----:B------:R-:W3:Y:S01]  /*15570*/  MUFU.TANH R158, R52 ;  /* 0x00000034009e7308 */ /* 0x000ee20000002400 */
[----:B------:R-:W-:-:S02]  /*15580*/  IADD3 R12, R16, 0x31, RZ ;  /* 0x00000031100c7810 */ /* 0x000fc40007ffe0ff */
[----:B-1----:R-:W-:Y:S02]  /*15590*/  FSEL R177, R177, -INF , !P2 ;  /* 0xff800000b1b17808 */ /* 0x002fe40005000000 */
[----:B------:R-:W-:Y:S02]  /*155a0*/  FSEL R156, R156, -INF , !P2 ;  /* 0xff8000009c9c7808 */ /* 0x000fe40005000000 */
[-C--:B------:R-:W-:Y:S01]  /*155b0*/  ISETP.GE.AND P2, PT, R12, R61.reuse, PT ;  /* 0x0000003d0c00720c */ /* 0x080fe20003f46270 */
[----:B------:R-:W1:Y:S01]  /*155c0*/  MUFU.TANH R167, R54 ;  /* 0x0000003600a77308 */ /* 0x000e620000002400 */
[C---:B------:R-:W-:Y:S01]  /*155d0*/  VIADD R12, R16.reuse, 0x38 ;  /* 0x00000038100c7836 */ /* 0x040fe20000000000 */
[----:B--2---:R-:W-:Y:S01]  /*155e0*/  FSEL R163, R163, -INF , !P1 ;  /* 0xff800000a3a37808 */ /* 0x004fe20004800000 */
[----:B------:R-:W-:Y:S01]  /*155f0*/  VIADD R16, R16, 0x39 ;  /* 0x0000003910107836 */ /* 0x000fe20000000000 */
[----:B------:R-:W-:Y:S02]  /*15600*/  FSEL R168, R168, -INF , !P1 ;  /* 0xff800000a8a87808 */ /* 0x000fe40004800000 */
[----:B------:R-:W-:-:S02]  /*15610*/  ISETP.GE.AND P1, PT, R12, R61, PT ;  /* 0x0000003d0c00720c */ /* 0x000fc40003f26270 */
        /* <DEDUP_REMOVED lines=85> */
.L_x_1980:
[----:B------:R-:W1:Y:S02]  /*15b70*/  LDC R12, c[0x0][0x248] ;  /* 0x00009200ff0c7b82 */ /* 0x000e640000000800 */
[----:B-1----:R-:W-:-:S04]  /*15b80*/  LEA R12, -R12, RZ, 0x6 ;  /* 0x000000ff0c0c7211 */ /* 0x002fc800078e31ff */
[----:B------:R-:W-:-:S07]  /*15b90*/  SHF.R.S32.HI R13, RZ, 0x1f, R12 ;  /* 0x0000001fff0d7819 */ /* 0x000fce000001140c */
.L_x_1981:
        /* <DEDUP_REMOVED lines=110> */
.L_x_1979:
        /* <DEDUP_REMOVED lines=56> */
[----:B------:R-:W-:Y:S01]  /*16600*/  LDSM.16.MT88.4 R32, [R197+0xc800] ;  /* 0x00c80000c520783b */ /* 0x000fe20000004200 */
        /* <DEDUP_REMOVED lines=16> */
[----:B------:R-:W1:Y:S01]  /*16710*/  LDSM.16.MT88.4 R40, [R200+0xe000] ;  /* 0x00e00000c828783b */ /* 0x000e620000004200 */
[--C-:B------:R-:W-:Y:S01]  /*16720*/  FFMA.FTZ R150, R15, UR5, -R166.reuse ;  /* 0x000000050f967c23 */ /* 0x100fe200080108a6 */
[--C-:B------:R-:W-:Y:S01]  /*16730*/  FFMA.FTZ R146, R11, UR5, -R166.reuse ;  /* 0x000000050b927c23 */ /* 0x100fe200080108a6 */
[----:B------:R-:W2:Y:S01]  /*16740*/  MUFU.EX2 R152, R152 ;  /* 0x0000009800987308 */ /* 0x000ea20000000800 */
[--C-:B------:R-:W-:Y:S01]  /*16750*/  FFMA.FTZ R135, R9, UR5, -R166.reuse ;  /* 0x0000000509877c23 */ /* 0x100fe200080108a6 */
[----:B------:R-:W3:Y:S01]  /*16760*/  LDSM.16.MT88.4 R12, [R198+0xc800] ;  /* 0x00c80000c60c783b */ /* 0x000ee20000004200 */
[--C-:B------:R-:W-:Y:S01]  /*16770*/  FFMA.FTZ R145, R4, UR5, -R173.reuse ;  /* 0x0000000504917c23 */ /* 0x100fe200080108ad */
[--C-:B------:R-:W-:Y:S01]  /*16780*/  FFMA.FTZ R0, R0, UR5, -R173.reuse ;  /* 0x0000000500007c23 */ /* 0x100fe200080108ad */
[--C-:B------:R-:W-:Y:S01]  /*16790*/  FFMA.FTZ R133, R7, UR5, -R166.reuse ;  /* 0x0000000507857c23 */ /* 0x100fe200080108a6 */
[----:B------:R-:W4:Y:S01]  /*167a0*/  LDSM.16.MT88.4 R8, [R200+0xe800] ;  /* 0x00e80000c808783b */ /* 0x000f220000004200 */
[--C-:B------:R-:W-:Y:S01]  /*167b0*/  FFMA.FTZ R2, R5, UR5, -R166.reuse ;  /* 0x0000000505027c23 */ /* 0x100fe200080108a6 */
[----:B------:R-:W-:Y:S01]  /*167c0*/  MUFU.EX2 R151, R151 ;  /* 0x0000009700977308 */ /* 0x000fe20000000800 */
[--C-:B------:R-:W-:Y:S01]  /*167d0*/  FFMA.FTZ R157, R168, UR5, -R173.reuse ;  /* 0x00000005a89d7c23 */ /* 0x100fe200080108ad */
[----:B------:R-:W5:Y:S01]  /*167e0*/  LDSM.16.MT88.4 R16, [R196+0xe800] ;  /* 0x00e80000c410783b */ /* 0x000f620000004200 */
[--C-:B------:R-:W-:Y:S01]  /*167f0*/  FFMA.FTZ R159, R160, UR5, -R173.reuse ;  /* 0x00000005a09f7c23 */ /* 0x100fe200080108ad */
[--C-:B------:R-:W-:Y:S01]  /*16800*/  FFMA.FTZ R156, R156, UR5, -R173.reuse ;  /* 0x000000059c9c7c23 */ /* 0x100fe200080108ad */
[--C-:B------:R-:W-:Y:S01]  /*16810*/  FFMA.FTZ R158, R158, UR5, -R173.reuse ;  /* 0x000000059e9e7c23 */ /* 0x100fe200080108ad */
[----:B------:R-:W-:Y:S01]  /*16820*/  LDSM.16.MT88.4 R28, [R196+0xc800] ;  /* 0x00c80000c41c783b */ /* 0x000fe20000004200 */
[--C-:B------:R-:W-:Y:S01]  /*16830*/  FFMA.FTZ R160, R177, UR5, -R166.reuse ;  /* 0x00000005b1a07c23 */ /* 0x100fe200080108a6 */
[----:B------:R-:W1:Y:S01]  /*16840*/  MUFU.EX2 R148, R148 ;  /* 0x0000009400947308 */ /* 0x000e620000000800 */
[----:B--2---:R-:W-:Y:S01]  /*16850*/  F2FP.F16.F32.PACK_AB R96, R152, R153 ;  /* 0x000000999860723e */ /* 0x004fe200000000ff */
[----:B------:R-:W-:Y:S01]  /*16860*/  LDSM.16.MT88.4 R24, [R198+0xe800] ;  /* 0x00e80000c618783b */ /* 0x000fe20000004200 */
[--C-:B------:R-:W-:Y:S01]  /*16870*/  FFMA.FTZ R163, R163, UR5, -R166.reuse ;  /* 0x00000005a3a37c23 */ /* 0x100fe200080108a6 */
[--C-:B------:R-:W-:Y:S01]  /*16880*/  FFMA.FTZ R167, R167, UR5, -R166.reuse ;  /* 0x00000005a7a77c23 */ /* 0x100fe200080108a6 */
[--C-:B------:R-:W-:Y:S01]  /*16890*/  FFMA.FTZ R168, R175, UR5, -R166.reuse ;  /* 0x00000005afa87c23 */ /* 0x100fe200080108a6 */
[--C-:B------:R-:W-:Y:S01]  /*168a0*/  FFMA.FTZ R223, R170, UR5, -R173.reuse ;  /* 0x00000005aadf7c23 */ /* 0x100fe200080108ad */
        /* <DEDUP_REMOVED lines=25> */
[----:B------:R-:W1:Y:S01]  /*16a40*/  MUFU.EX2 R0, R0 ;  /* 0x0000000000007308 */ /* 0x000e620000000800 */
        /* <DEDUP_REMOVED lines=41> */
[----:B------:R-:W4:Y:S01]  /*16ce0*/  MUFU.EX2 R168, R168 ;  /* 0x000000a800a87308 */ /* 0x000f220000000800 */
[C---:B------:R-:W-:Y:S01]  /*16cf0*/  HMMA.16816.F32 R56, R4.reuse, R22, R56 ;  /* 0x000000160438723c */ /* 0x040fe20000001838 */
[----:B------:R-:W1:Y:S05]  /*16d00*/  LDSM.16.MT88.4 R20, [R197+0x10800] ;  /* 0x01080000c514783b */ /* 0x000e6a0000004200 */
[C---:B-----5:R-:W-:Y:S01]  /*16d10*/  HMMA.16816.F32 R60, R4.reuse, R16, R60 ;  /* 0x00000010043c723c */ /* 0x060fe2000000183c */
[----:B------:R-:W-:Y:S05]  /*16d20*/  MUFU.EX2 R175, R175 ;  /* 0x000000af00af7308 */ /* 0x000fea0000000800 */
[----:B------:R-:W-:Y:S01]  /*16d30*/  HMMA.16816.F32 R64, R4, R18, R64 ;  /* 0x000000120440723c */ /* 0x000fe20000001840 */
[----:B------:R-:W5:Y:S02]  /*16d40*/  LDSM.16.MT88.4 R16, [R196+0x10800] ;  /* 0x01080000c410783b */ /* 0x000f640000004200 */
[----:B------:R-:W4:Y:S03]  /*16d50*/  MUFU.EX2 R174, R174 ;  /* 0x000000ae00ae7308 */ /* 0x000f260000000800 */
        /* <DEDUP_REMOVED lines=39> */
[C---:B-----5:R-:W-:Y:S06]  /*16fd0*/  HMMA.16816.F32 R92, R4.reuse, R16, R92 ;  /* 0x00000010045c723c */ /* 0x060fec000000185c */
[----:B------:R-:W-:Y:S01]  /*16fe0*/  HMMA.16816.F32 R96, R4, R18, R96 ;  /* 0x000000120460723c */ /* 0x000fe20000001860 */
[----:B------:R-:W5:Y:S06]  /*16ff0*/  LDSM.16.MT88.4 R16, [R200+0x11000] ;  /* 0x01100000c810783b */ /* 0x000f6c0000004200 */
[----:B------:R-:W-:Y:S01]  /*17000*/  F2FP.F16.F32.PACK_AB R4, R157, R156 ;  /* 0x0000009c9d04723e */ /* 0x000fe200000000ff */
[----:B------:R-:W-:Y:S01]  /*17010*/  FADD.FTZ R156, R156, R145 ;  /* 0x000000919c9c7221 */ /* 0x000fe20000010000 */
[----:B----4-:R-:W-:Y:S01]  /*17020*/  F2FP.F16.F32.PACK_AB R5, R163, R160 ;  /* 0x000000a0a305723e */ /* 0x010fe200000000ff */
[----:B------:R-:W-:Y:S01]  /*17030*/  FADD.FTZ R160, R160, R133 ;  /* 0x00000085a0a07221 */ /* 0x000fe20000010000 */
[----:B------:R-:W-:Y:S01]  /*17040*/  F2FP.F16.F32.PACK_AB R6, R159, R158 ;  /* 0x0000009e9f06723e */ /* 0x000fe200000000ff */
[----:B------:R-:W-:Y:S01]  /*17050*/  FADD.FTZ R157, R157, R156 ;  /* 0x0000009c9d9d7221 */ /* 0x000fe20000010000 */
[----:B------:R-:W-:Y:S01]  /*17060*/  F2FP.F16.F32.PACK_AB R7, R168, R167 ;  /* 0x000000a7a807723e */ /* 0x000fe200000000ff */
        /* <DEDUP_REMOVED lines=14> */
[C---:B-----5:R-:W-:Y:S06]  /*17150*/  HMMA.16816.F32 R68, R4.reuse, R16, R68 ;  /* 0x000000100444723c */ /* 0x060fec0000001844 */
        /* <DEDUP_REMOVED lines=79> */
.L_x_1986:
        /* <DEDUP_REMOVED lines=39> */
[----:B------:R-:W-:Y:S01]  /*178c0*/  ISETP.GE.U32.AND P0, PT, R8, R3, PT ;  /* 0x000000030800720c */ /* 0x000fe20003f06070 */
[----:B------:R-:W1:Y:S06]  /*178d0*/  LDC.64 R4, c[0x0][0x250] ;  /* 0x00009400ff047b82 */ /* 0x000e6c0000000a00 */
        /* <DEDUP_REMOVED lines=11> */
[----:B------:R-:W2:Y:S01]  /*17990*/  LDC.64 R2, c[0x0][0x238] ;  /* 0x00008e00ff027b82 */ /* 0x000ea20000000a00 */
[C---:B------:R-:W-:Y:S03]  /*179a0*/  LEA R12, P0, R11.reuse, R212, 0x2 ;  /* 0x000000d40b0c7211 */ /* 0x040fe600078010ff */
[----:B------:R-:W3:Y:S01]  /*179b0*/  LDG.E R7, desc[UR10][R14.64] ;  /* 0x0000000a0e077981 */ /* 0x000ee2000c1e1900 */
[C---:B------:R-:W-:Y:S01]  /*179c0*/  LEA.HI.X.SX32 R13, R11.reuse, R213, 0x2, P0 ;  /* 0x000000d50b0d7211 */ /* 0x040fe200000f16ff */
[----:B------:R-:W-:Y:S04]  /*179d0*/  IMAD.IADD R11, R11, 0x1, -R9 ;  /* 0x000000010b0b7824 */ /* 0x000fe800078e0a09 */
[----:B------:R-:W-:Y:S01]  /*179e0*/  IMAD R11, R11, R6, -0x40 ;  /* 0xffffffc00b0b7424 */ /* 0x000fe200078e0206 */
[----:B------:R-:W3:Y:S04]  /*179f0*/  LDG.E R8, desc[UR10][R12.64] ;  /* 0x0000000a0c087981 */ /* 0x000ee8000c1e1900 */
[----:B------:R-:W-:Y:S05]  /*17a00*/  SHF.R.S32.HI R9, RZ, 0x1f, R11 ;  /* 0x0000001fff097819 */ /* 0x000fea000001140b */
[-C--:B-1----:R-:W-:Y:S04]  /*17a10*/  IMAD R6, R9, R4.reuse, RZ ;  /* 0x0000000409067224 */ /* 0x082fe800078e02ff */
[C---:B------:R-:W-:Y:S01]  /*17a20*/  IMAD R6, R11.reuse, R5, R6 ;  /* 0x000000050b067224 */ /* 0x040fe200078e0206 */
[----:B---3--:R-:W-:Y:S01]  /*17a30*/  IADD3 R7, -R8, R7, RZ ;  /* 0x0000000708077210 */ /* 0x008fe20007ffe1ff */
[----:B------:R-:W-:Y:S03]  /*17a40*/  IMAD.WIDE.U32 R8, R11, R4, RZ ;  /* 0x000000040b087225 */ /* 0x000fe600078e00ff */
[----:B------:R-:W-:Y:S01]  /*17a50*/  SHF.R.S32.HI R5, RZ, 0x1f, R7 ;  /* 0x0000001fff057819 */ /* 0x000fe20000011407 */
[----:B------:R-:W-:Y:S04]  /*17a60*/  IMAD.IADD R9, R9, 0x1, R6 ;  /* 0x0000000109097824 */ /* 0x000fe800078e0206 */
[-C--:B--2---:R-:W-:Y:S02]  /*17a70*/  IMAD R4, R5, R2.reuse, RZ ;  /* 0x0000000205047224 */ /* 0x084fe400078e02ff */
[C---:B------:R-:W-:Y:S04]  /*17a80*/  IMAD.WIDE.U32 R8, R7.reuse, R2, R8 ;  /* 0x0000000207087225 */ /* 0x040fe800078e0008 */
[----:B------:R-:W-:Y:S05]  /*17a90*/  IMAD R4, R7, R3, R4 ;  /* 0x0000000307047224 */ /* 0x000fea00078e0204 */
[----:B------:R-:W-:Y:S07]  /*17aa0*/  IADD3 R4, R9, R4, RZ ;  /* 0x0000000409047210 */ /* 0x000fee0007ffe0ff */
.L_x_1983:
[C---:B------:R-:W-:Y:S01]  /*17ab0*/  LEA R224, P0, R8.reuse, R164, 0x1 ;  /* 0x000000a408e07211 */ /* 0x040fe200078008ff */
[----:B------:R-:W1:Y:S01]  /*17ac0*/  S2R R2, SR_TID.X ;  /* 0x0000000000027919 */ /* 0x000e620000002100 */
[----:B------:R-:W-:Y:S01]  /*17ad0*/  IADD3 R7, P5, R209, R8, RZ ;  /* 0x00000008d1077210 */ /* 0x000fe20007fbe0ff */
[----:B------:R-:W-:Y:S01]  /*17ae0*/  IMAD.MOV.U32 R133, RZ, RZ, 0x20 ;  /* 0x00000020ff857424 */ /* 0x000fe200078e00ff */
[-CC-:B------:R-:W-:Y:S02]  /*17af0*/  LEA.HI.X R225, R8, R165.reuse, R4.reuse, 0x1, P0 ;  /* 0x000000a508e17211 */ /* 0x180fe400000f0c04 */
[CC--:B------:R-:W-:Y:S01]  /*17b00*/  @P4 LEA R18, P6, R7.reuse, R164.reuse, 0x1 ;  /* 0x000000a407124211 */ /* 0x0c0fe200078c08ff */
[C---:B------:R-:W-:Y:S01]  /*17b10*/  IMAD.X R6, R208.reuse, 0x1, R4, P5 ;  /* 0x00000001d0067824 */ /* 0x040fe200028e0604 */
[CC--:B------:R-:W-:Y:S01]  /*17b20*/  @P2 LEA R14, P5, R7.reuse, R164.reuse, 0x1 ;  /* 0x000000a4070e2211 */ /* 0x0c0fe200078a08ff */
[----:B------:R-:W-:Y:S01]  /*17b30*/  @!PT LDS RZ, [RZ] ;  /* 0x00000000fffff984 */ /* 0x000fe20000000800 */
[----:B------:R-:W-:Y:S01]  /*17b40*/  @!PT LDS RZ, [RZ] ;  /* 0x00000000fffff984 */ /* 0x000fe20000000800 */
[----:B------:R-:W-:Y:S01]  /*17b50*/  @!PT LDS RZ, [RZ] ;  /* 0x00000000fffff984 */ /* 0x000fe20000000800 */
[----:B------:R-:W-:Y:S01]  /*17b60*/  @P4 LDGSTS.E.BYPASS.LTC128B.128 [R214+0xc000], desc[UR10][R224.64] ;  /* 0x0c000000e0d64fae */ /* 0x000fe2000b901d4a */
[CC--:B------:R-:W-:Y:S02]  /*17b70*/  @P1 LEA R10, P0, R7.reuse, R164.reuse, 0x1 ;  /* 0x000000a4070a1211 */ /* 0x0c0fe400078008ff */
[CCC-:B------:R-:W-:Y:S01]  /*17b80*/  @P4 LEA.HI.X R19, R7.reuse, R165.reuse, R6.reuse, 0x1, P6 ;  /* 0x000000a507134211 */ /* 0x1c0fe200030f0c06 */
[----:B------:R-:W-:Y:S01]  /*17b90*/  @!P4 STS.128 [R214+0xc000], RZ ;  /* 0x00c000ffd600c388 */ /* 0x000fe20000000c00 */
[--C-:B------:R-:W-:Y:S02]  /*17ba0*/  @P2 LEA.HI.X R15, R7, R165, R6.reuse, 0x1, P5 ;  /* 0x000000a5070f2211 */ /* 0x100fe400028f0c06 */
[----:B------:R-:W-:Y:S01]  /*17bb0*/  IADD3 R5, P6, R209, R7, RZ ;  /* 0x00000007d1057210 */ /* 0x000fe20007fde0ff */
[----:B------:R-:W-:Y:S01]  /*17bc0*/  @!PT LDS RZ, [RZ] ;  /* 0x00000000fffff984 */ /* 0x000fe20000000800 */
[----:B------:R-:W-:Y:S01]  /*17bd0*/  @!PT LDS RZ, [RZ] ;  /* 0x00000000fffff984 */ /* 0x000fe20000000800 */
[----:B------:R-:W-:Y:S01]  /*17be0*/  @!PT LDS RZ, [RZ] ;  /* 0x00000000fffff984 */ /* 0x000fe20000000800 */
[----:B------:R-:W-:Y:S01]  /*17bf0*/  @P2 LDGSTS.E.BYPASS.LTC128B.128 [R214+0xe000], desc[UR10][R224.64+0x80] ;  /* 0x0e000080e0d62fae */ /* 0x000fe2000b901d4a */
[-CC-:B------:R-:W-:Y:S02]  /*17c00*/  @P1 LEA.HI.X R11, R7, R165.reuse, R6.reuse, 0x1, P0 ;  /* 0x000000a5070b1211 */ /* 0x180fe400000f0c06 */
[CC--:B------:R-:W-:Y:S01]  /*17c10*/  @P2 LEA R8, P5, R5.reuse, R164.reuse, 0x1 ;  /* 0x000000a405082211 */ /* 0x0c0fe200078a08ff */
[----:B------:R-:W-:Y:S01]  /*17c20*/  @!P2 STS.128 [R214+0xe000], RZ ;  /* 0x00e000ffd600a388 */ /* 0x000fe20000000c00 */
[C---:B------:R-:W-:Y:S01]  /*17c30*/  IMAD.X R6, R208.reuse, 0x1, R6, P6 ;  /* 0x00000001d0067824 */ /* 0x040fe200030e0606 */
[CC--:B------:R-:W-:Y:S02]  /*17c40*/  @P4 LEA R16, P6, R5.reuse, R164.reuse, 0x1 ;  /* 0x000000a405104211 */ /* 0x0c0fe400078c08ff */
[----:B------:R-:W-:Y:S01]  /*17c50*/  @!PT LDS RZ, [RZ] ;  /* 0x00000000fffff984 */ /* 0x000fe20000000800 */
[----:B------:R-:W-:Y:S01]  /*17c60*/  @!PT LDS RZ, [RZ] ;  /* 0x00000000fffff984 */ /* 0x000fe20000000800 */
[----:B------:R-:W-:Y:S01]  /*17c70*/  @!PT LDS RZ, [RZ] ;  /* 0x00000000fffff984 */ /* 0x000fe20000000800 */
[----:B------:R-:W-:Y:S01]  /*17c80*/  @P1 LDGSTS.E.BYPASS.LTC128B.128 [R214+0x10000], desc[UR10][R224.64+0x100] ;  /* 0x10000100e0d61fae */ /* 0x000fe2000b901d4a */
[C---:B------:R-:W-:Y:S02]  /*17c90*/  @P1 LEA R12, P0, R5.reuse, R164, 0x1 ;  /* 0x000000a4050c1211 */ /* 0x040fe400078008ff */
        /* <DEDUP_REMOVED lines=8> */
[-C--:B------:R-:W-:Y:S02]  /*17d20*/  @P1 LEA.HI.X R13, R5, R165.reuse, R6, 0x1, P0 ;  /* 0x000000a5050d1211 */ /* 0x080fe400000f0c06 */
[----:B------:R-:W-:Y:S01]  /*17d30*/  IADD3.X R6, R208, R6, RZ, P6, !PT ;  /* 0x00000006d0067210 */ /* 0x000fe200037fe4ff */
[----:B------:R-:W-:Y:S01]  /*17d40*/  @!P4 STS.128 [R214+0xc800], RZ ;  /* 0x00c800ffd600c388 */ /* 0x000fe20000000c00 */
[CC--:B------:R-:W-:Y:S02]  /*17d50*/  @P4 LEA R24, P6, R4.reuse, R164.reuse, 0x1 ;  /* 0x000000a404184211 */ /* 0x0c0fe400078c08ff */
[CC--:B------:R-:W-:Y:S01]  /*17d60*/  @P2 LEA R20, P5, R4.reuse, R164.reuse, 0x1 ;  /* 0x000000a404142211 */ /* 0x0c0fe200078a08ff */
[----:B------:R-:W-:Y:S01]  /*17d70*/  @!PT LDS RZ, [RZ] ;  /* 0x00000000fffff984 */ /* 0x000fe20000000800 */
[----:B------:R-:W-:Y:S01]  /*17d80*/  @!PT LDS RZ, [RZ] ;  /* 0x00000000fffff984 */ /* 0x000fe20000000800 */
[----:B------:R-:W-:Y:S01]  /*17d90*/  @!PT LDS RZ, [RZ] ;  /* 0x00000000fffff984 */ /* 0x000fe20000000800 */
[----:B------:R-:W-:Y:S01]  /*17da0*/  @P2 LDGSTS.E.BYPASS.LTC128B.128 [R214+0xe800], desc[UR10][R14.64+0x80] ;  /* 0x0e8000800ed62fae */ /* 0x000fe2000b901d4a */
[CCC-:B------:R-:W-:Y:S02]  /*17db0*/  @P4 LEA.HI.X R25, R4.reuse, R165.reuse, R6.reuse, 0x1, P6 ;  /* 0x000000a504194211 */ /* 0x1c0fe400030f0c06 */
[CC--:B------:R-:W-:Y:S01]  /*17dc0*/  @P2 LEA.HI.X R21, R4.reuse, R165.reuse, R6, 0x1, P5 ;  /* 0x000000a504152211 */ /* 0x0c0fe200028f0c06 */
[----:B------:R-:W-:Y:S01]  /*17dd0*/  @!P2 STS.128 [R214+0xe800], RZ ;  /* 0x00e800ffd600a388 */ /* 0x000fe20000000c00 */
[C---:B------:R-:W-:Y:S02]  /*17de0*/  @P1 LEA R22, P0, R4.reuse, R164, 0x1 ;  /* 0x000000a404161211 */ /* 0x040fe400078008ff */
[----:B-1----:R-:W-:Y:S01]  /*17df0*/  SHF.R.S32.HI R3, RZ, 0x1f, R2 ;  /* 0x0000001fff037819 */ /* 0x002fe20000011402 */
[----:B------:R-:W-:Y:S01]  /*17e00*/  @!PT LDS RZ, [RZ] ;  /* 0x00000000fffff984 */ /* 0x000fe20000000800 */
[----:B------:R-:W-:Y:S01]  /*17e10*/  @!PT LDS RZ, [RZ] ;  /* 0x00000000fffff984 */ /* 0x000fe20000000800 */
[----:B------:R-:W-:Y:S01]  /*17e20*/  @!PT LDS RZ, [RZ] ;  /* 0x00000000fffff984 */ /* 0x000fe20000000800 */
[----:B------:R-:W-:Y:S01]  /*17e30*/  @P1 LDGSTS.E.BYPASS.LTC128B.128 [R214+0x10800], desc[UR10][R10.64+0x100] ;  /* 0x108001000ad61fae */ /* 0x000fe2000b901d4a */
[----:B------:R-:W-:Y:S02]  /*17e40*/  @P1 LEA.HI.X R23, R4, R165, R6, 0x1, P0 ;  /* 0x000000a504171211 */ /* 0x000fe400000f0c06 */
[----:B------:R-:W-:Y:S01]  /*17e50*/  LEA.HI R3, R3, R2, RZ, 0x4 ;  /* 0x0000000203037211 */ /* 0x000fe200078f20ff */
[----:B------:R-:W-:Y:S03]  /*17e60*/  @!P1 STS.128 [R214+0x10800], RZ ;  /* 0x010800ffd6009388 */ /* 0x000fe60000000c00 */
[----:B------:R-:W-:Y:S01]  /*17e70*/  LOP3.LUT R3, R3, 0xfffffff0, RZ, 0xc0, !PT ;  /* 0xfffffff003037812 */ /* 0x000fe200078ec0ff */
[----:B------:R-:W-:Y:S01]  /*17e80*/  @!PT LDS RZ, [RZ] ;  /* 0x00000000fffff984 */ /* 0x000fe20000000800 */
[----:B------:R-:W-:Y:S01]  /*17e90*/  @!PT LDS RZ, [RZ] ;  /* 0x00000000fffff984 */ /* 0x000fe20000000800 */
[----:B------:R-:W-:Y:S01]  /*17ea0*/  @!PT LDS RZ, [RZ] ;  /* 0x00000000fffff984 */ /* 0x000fe20000000800 */
[----:B------:R-:W-:Y:S04]  /*17eb0*/  @P4 LDGSTS.E.BYPASS.LTC128B.128 [R214+0xd000], desc[UR10][R16.64] ;  /* 0x0d00000010d64fae */ /* 0x000fe8000b901d4a */
[----:B------:R-:W-:Y:S01]  /*17ec0*/  @!P4 STS.128 [R214+0xd000], RZ ;  /* 0x00d000ffd600c388 */ /* 0x000fe20000000c00 */
[----:B------:R-:W-:Y:S03]  /*17ed0*/  IMAD.IADD R3, R2, 0x1, -R3 ;  /* 0x0000000102037824 */ /* 0x000fe600078e0a03 */
[----:B------:R-:W-:Y:S01]  /*17ee0*/  @!PT LDS RZ, [RZ] ;  /* 0x00000000fffff984 */ /* 0x000fe20000000800 */
[----:B------:R-:W-:Y:S01]  /*17ef0*/  @!PT LDS RZ, [RZ] ;  /* 0x00000000fffff984 */ /* 0x000fe20000000800 */
[----:B------:R-:W-:Y:S01]  /*17f00*/  @!PT LDS RZ, [RZ] ;  /* 0x00000000fffff984 */ /* 0x000fe20000000800 */
[----:B------:R1:W-:Y:S02]  /*17f10*/  @P2 LDGSTS.E.BYPASS.LTC128B.128 [R214+0xf000], desc[UR10][R8.64+0x80] ;  /* 0x0f00008008d62fae */ /* 0x0003e4000b901d4a */
[----:B------:R-:W-:Y:S02]  /*17f20*/  SHF.R.S32.HI R2, RZ, 0x1f, R3 ;  /* 0x0000001fff027819 */ /* 0x000fe40000011403 */
[----:B------:R-:W-:Y:S02]  /*17f30*/  @!P2 STS.128 [R214+0xf000], RZ ;  /* 0x00f000ffd600a388 */ /* 0x000fe40000000c00 */
[----:B------:R-:W-:Y:S02]  /*17f40*/  LEA.HI R2, R2, R3, RZ, 0x3 ;  /* 0x0000000302027211 */ /* 0x000fe400078f18ff */
[----:B------:R-:W-:Y:S01]  /*17f50*/  @!PT LDS RZ, [RZ] ;  /* 0x00000000fffff984 */ /* 0x000fe20000000800 */
[----:B------:R-:W-:Y:S01]  /*17f60*/  @!PT LDS RZ, [RZ] ;  /* 0x00000000fffff984 */ /* 0x000fe20000000800 */
[----:B------:R-:W-:Y:S01]  /*17f70*/  @!PT LDS RZ, [RZ] ;  /* 0x00000000fffff984 */ /* 0x000fe20000000800 */
[----:B------:R-:W-:Y:S02]  /*17f80*/  @P1 LDGSTS.E.BYPASS.LTC128B.128 [R214+0x11000], desc[UR10][R12.64+0x100] ;  /* 0x110001000cd61fae */ /* 0x000fe4000b901d4a */
[----:B------:R-:W-:Y:S02]  /*17f90*/  LOP3.LUT R2, R2, 0xfffffff8, RZ, 0xc0, !PT ;  /* 0xfffffff802027812 */ /* 0x000fe400078ec0ff */
[----:B------:R-:W-:Y:S02]  /*17fa0*/  @!P1 STS.128 [R214+0x11000], RZ ;  /* 0x011000ffd6009388 */ /* 0x000fe40000000c00 */
[----:B------:R-:W-:Y:S02]  /*17fb0*/  IADD3 R2, R3, -R2, RZ ;  /* 0x8000000203027210 */ /* 0x000fe40007ffe0ff */
[----:B------:R-:W-:Y:S01]  /*17fc0*/  @!PT LDS RZ, [RZ] ;  /* 0x00000000fffff984 */ /* 0x000fe20000000800 */
[----:B------:R-:W-:Y:S01]  /*17fd0*/  @!PT LDS RZ, [RZ] ;  /* 0x00000000fffff984 */ /* 0x000fe20000000800 */
[----:B------:R-:W-:Y:S01]  /*17fe0*/  @!PT LDS RZ, [RZ] ;  /* 0x00000000fffff984 */ /* 0x000fe20000000800 */
[----:B------:R2:W-:Y:S02]  /*17ff0*/  @P4 LDGSTS.E.BYPASS.LTC128B.128 [R214+0xd800], desc[UR10][R24.64] ;  /* 0x0d80000018d64fae */ /* 0x0005e4000b901d4a */
        /* <DEDUP_REMOVED lines=8> */
[C---:B------:R-:W-:Y:S01]  /*18080*/  LEA R3, R133.reuse, R204, 0x1 ;  /* 0x000000cc85037211 */ /* 0x040fe200078e08ff */
        /* <DEDUP_REMOVED lines=9> */
[----:B------:R-:W4:Y:S04]  /*18120*/  LDSM.16.M88.4 R16, [R203+0x6800] ;  /* 0x00680000cb10783b */ /* 0x000f280000000200 */
[----:B--2---:R-:W3:Y:S04]  /*18130*/  LDSM.16.M88.4 R24, [R203+0x7000] ;  /* 0x00700000cb18783b */ /* 0x004ee80000000200 */
        /* <DEDUP_REMOVED lines=11> */
[----:B------:R-:W-:Y:S03]  /*181f0*/  LDSM.16.M88.4 R168, [R199+0x7000] ;  /* 0x00700000c7a8783b */ /* 0x000fe60000000200 */
[C---:B----4-:R-:W-:Y:S01]  /*18200*/  HMMA.16816.F32 R12, R136.reuse, R16, RZ ;  /* 0x00000010880c723c */ /* 0x050fe200000018ff */
[----:B------:R-:W-:Y:S04]  /*18210*/  LDSM.16.M88.4 R172, [R199+0x7800] ;  /* 0x00780000c7ac783b */ /* 0x000fe80000000200 */
[----:B------:R-:W-:Y:S01]  /*18220*/  LDSM.16.M88.4 R176, [R2] ;  /* 0x0000000002b0783b */ /* 0x000fe20000000200 */
[C---:B------:R-:W-:Y:S03]  /*18230*/  HMMA.16816.F32 R16, R136.reuse, R18, RZ ;  /* 0x000000128810723c */ /* 0x040fe600000018ff */
[----:B------:R-:W-:Y:S03]  /*18240*/  LDSM.16.M88.4 R180, [R192] ;  /* 0x00000000c0b4783b */ /* 0x000fe60000000200 */
[C---:B---3--:R-:W-:Y:S06]  /*18250*/  HMMA.16816.F32 R20, R136.reuse, R24, RZ ;  /* 0x000000188814723c */ /* 0x048fec00000018ff */
[C---:B------:R-:W-:Y:S06]  /*18260*/  HMMA.16816.F32 R24, R136.reuse, R26, RZ ;  /* 0x0000001a8818723c */ /* 0x040fec00000018ff */
[C---:B--2---:R-:W-:Y:S06]  /*18270*/  HMMA.16816.F32 R28, R136.reuse, R32, RZ ;  /* 0x00000020881c723c */ /* 0x044fec00000018ff */
[----:B------:R-:W-:Y:S01]  /*18280*/  HMMA.16816.F32 R32, R136, R34, RZ ;  /* 0x000000228820723c */ /* 0x000fe200000018ff */
[----:B------:R-:W2:Y:S05]  /*18290*/  LDSM.16.M88.4 R136, [R199+0x6800] ;  /* 0x00680000c788783b */ /* 0x000eaa0000000200 */
        /* <DEDUP_REMOVED lines=11> */
[----:B------:R-:W3:Y:S04]  /*18350*/  LDSM.16.M88.4 R140, [R192+0x800] ;  /* 0x00080000c08c783b */ /* 0x000ee80000000200 */
[----:B------:R-:W4:Y:S01]  /*18360*/  LDSM.16.M88.4 R156, [R203+0x8000] ;  /* 0x00800000cb9c783b */ /* 0x000f220000000200 */
[C---:B-1----:R-:W-:Y:S06]  /*18370*/  HMMA.16816.F32 R4, R160.reuse, R164, R4 ;  /* 0x000000a4a004723c */ /* 0x042fec0000001804 */
[C---:B------:R-:W-:Y:S01]  /*18380*/  HMMA.16816.F32 R8, R160.reuse, R166, R8 ;  /* 0x000000a6a008723c */ /* 0x040fe20000001808 */
[----:B------:R-:W-:Y:S05]  /*18390*/  LDSM.16.M88.4 R164, [R203+0x9800] ;  /* 0x00980000cba4783b */ /* 0x000fea0000000200 */
[C---:B--2---:R-:W-:Y:S06]  /*183a0*/  HMMA.16816.F32 R12, R160.reuse, R136, R12 ;  /* 0x00000088a00c723c */ /* 0x044fec000000180c */
[C---:B------:R-:W-:Y:S01]  /*183b0*/  HMMA.16816.F32 R16, R160.reuse, R138, R16 ;  /* 0x0000008aa010723c */ /* 0x040fe20000001810 */
[----:B------:R-:W1:Y:S05]  /*183c0*/  LDSM.16.M88.4 R136, [R203+0x8800] ;  /* 0x00880000cb88783b */ /* 0x000e6a0000000200 */
[C---:B------:R-:W-:Y:S06]  /*183d0*/  HMMA.16816.F32 R20, R160.reuse, R168, R20 ;  /* 0x000000a8a014723c */ /* 0x040fec0000001814 */
[C---:B------:R-:W-:Y:S01]  /*183e0*/  HMMA.16816.F32 R24, R160.reuse, R170, R24 ;  /* 0x000000aaa018723c */ /* 0x040fe20000001818 */
[----:B------:R-:W-:Y:S05]  /*183f0*/  LDSM.16.M88.4 R168, [R202+0x2000] ;  /* 0x00200000caa8783b */ /* 0x000fea0000000200 */
[C---:B------:R-:W-:Y:S06]  /*18400*/  HMMA.16816.F32 R28, R160.reuse, R172, R28 ;  /* 0x000000aca01c723c */ /* 0x040fec000000181c */
[----:B------:R-:W-:Y:S01]  /*18410*/  HMMA.16816.F32 R32, R160, R174, R32 ;  /* 0x000000aea020723c */ /* 0x000fe20000001820 */
[----:B------:R-:W2:Y:S04]  /*18420*/  LDSM.16.M88.4 R160, [R203+0x9000] ;  /* 0x00900000cba0783b */ /* 0x000ea80000000200 */
[----:B------:R-:W5:Y:S01]  /*18430*/  LDSM.16.M88.4 R172, [R191] ;  /* 0x00000000bfac783b */ /* 0x000f620000000200 */
[C---:B------:R-:W-:Y:S06]  /*18440*/  HMMA.16816.F32 R4, R176.reuse, R180, R4 ;  /* 0x000000b4b004723c */ /* 0x040fec0000001804 */
[C---:B------:R-:W-:Y:S01]  /*18450*/  HMMA.16816.F32 R8, R176.reuse, R182, R8 ;  /* 0x000000b6b008723c */ /* 0x040fe20000001808 */
[----:B------:R-:W-:Y:S05]  /*18460*/  LDSM.16.M88.4 R180, [R199+0x8000] ;  /* 0x00800000c7b4783b */ /* 0x000fea0000000200 */
[C---:B---3--:R-:W-:Y:S06]  /*18470*/  HMMA.16816.F32 R12, R176.reuse, R140, R12 ;  /* 0x0000008cb00c723c */ /* 0x048fec000000180c */
[C---:B------:R-:W-:Y:S01]  /*18480*/  HMMA.16816.F32 R16, R176.reuse, R142, R16 ;  /* 0x0000008eb010723c */ /* 0x040fe20000001810 */
[----:B------:R-:W3:Y:S05]  /*18490*/  LDSM.16.M88.4 R140, [R190] ;  /* 0x00000000be8c783b */ /* 0x000eea0000000200 */
[C---:B------:R-:W-:Y:S06]  /*184a0*/  HMMA.16816.F32 R20, R176.reuse, R144, R20 ;  /* 0x00000090b014723c */ /* 0x040fec0000001814 */
[C---:B------:R-:W-:Y:S01]  /*184b0*/  HMMA.16816.F32 R24, R176.reuse, R146, R24 ;  /* 0x00000092b018723c */ /* 0x040fe20000001818 */
[----:B------:R-:W3:Y:S05]  /*184c0*/  LDSM.16.M88.4 R144, [R189] ;  /* 0x00000000bd90783b */ /* 0x000eea0000000200 */
[C---:B------:R-:W-:Y:S06]  /*184d0*/  HMMA.16816.F32 R28, R176.reuse, R148, R28 ;  /* 0x00000094b01c723c */ /* 0x040fec000000181c */
[----:B------:R-:W-:Y:S01]  /*184e0*/  HMMA.16816.F32 R32, R176, R150, R32 ;  /* 0x00000096b020723c */ /* 0x000fe20000001820 */
[----:B------:R-:W3:Y:S04]  /*184f0*/  LDSM.16.M88.4 R148, [R188] ;  /* 0x00000000bc94783b */ /* 0x000ee80000000200 */
        /* <DEDUP_REMOVED lines=10> */
[C---:B------:R-:W-:Y:S06]  /*185a0*/  HMMA.16816.F32 R28, R152.reuse, R164, R28 ;  /* 0x000000a4981c723c */ /* 0x040fec000000181c */
[----:B------:R-:W-:Y:S01]  /*185b0*/  HMMA.16816.F32 R32, R152, R166, R32 ;  /* 0x000000a69820723c */ /* 0x000fe20000001820 */
[----:B------:R-:W2:Y:S04]  /*185c0*/  LDSM.16.M88.4 R152, [R199+0x9000] ;  /* 0x00900000c798783b */ /* 0x000ea80000000200 */
[----:B------:R-:W4:Y:S01]  /*185d0*/  LDSM.16.M88.4 R164, [R192+0x2000] ;  /* 0x00200000c0a4783b */ /* 0x000f220000000200 */
[C---:B-----5:R-:W-:Y:S06]  /*185e0*/  HMMA.16816.F32 R4, R168.reuse, R172, R4 ;  /* 0x000000aca804723c */ /* 0x060fec0000001804 */
[C---:B------:R-:W-:Y:S01]  /*185f0*/  HMMA.16816.F32 R8, R168.reuse, R174, R8 ;  /* 0x000000aea808723c */ /* 0x040fe20000001808 */
[----:B------:R-:W-:Y:S05]  /*18600*/  LDSM.16.M88.4 R172, [R203+0xa000] ;  /* 0x00a00000cbac783b */ /* 0x000fea0000000200 */
[C---:B---3--:R-:W-:Y:S06]  /*18610*/  HMMA.16816.F32 R12, R168.reuse, R140, R12 ;  /* 0x0000008ca80c723c */ /* 0x048fec000000180c */
[C---:B------:R-:W-:Y:S01]  /*18620*/  HMMA.16816.F32 R16, R168.reuse, R142, R16 ;  /* 0x0000008ea810723c */ /* 0x040fe20000001810 */
[----:B------:R-:W3:Y:S05]  /*18630*/  LDSM.16.M88.4 R140, [R192+0x2800] ;  /* 0x00280000c08c783b */ /* 0x000eea0000000200 */
        /* <DEDUP_REMOVED lines=13> */
[C---:B--2---:R-:W-:Y:S06]  /*18710*/  HMMA.16816.F32 R20, R176.reuse, R152, R20 ;  /* 0x00000098b014723c */ /* 0x044fec0000001814 */
[C---:B------:R-:W-:Y:S01]  /*18720*/  HMMA.16816.F32 R24, R176.reuse, R154, R24 ;  /* 0x0000009ab018723c */ /* 0x040fe20000001818 */
[----:B------:R-:W2:Y:S05]  /*18730*/  LDSM.16.M88.4 R152, [R203+0xb000] ;  /* 0x00b00000cb98783b */ /* 0x000eaa0000000200 */
[C---:B------:R-:W-:Y:S06]  /*18740*/  HMMA.16816.F32 R28, R176.reuse, R156, R28 ;  /* 0x0000009cb01c723c */ /* 0x040fec000000181c */
[----:B------:R-:W-:Y:S01]  /*18750*/  HMMA.16816.F32 R32, R176, R158, R32 ;  /* 0x0000009eb020723c */ /* 0x000fe20000001820 */
[----:B------:R-:W2:Y:S04]  /*18760*/  LDSM.16.M88.4 R156, [R203+0xb800] ;  /* 0x00b80000cb9c783b */ /* 0x000ea80000000200 */
[----:B------:R-:W2:Y:S01]  /*18770*/  LDSM.16.M88.4 R176, [R202+0x4000] ;  /* 0x00400000cab0783b */ /* 0x000ea20000000200 */
[C---:B----4-:R-:W-:Y:S06]  /*18780*/  HMMA.16816.F32 R4, R160.reuse, R164, R4 ;  /* 0x000000a4a004723c */ /* 0x050fec0000001804 */
[C---:B------:R-:W-:Y:S01]  /*18790*/  HMMA.16816.F32 R8, R160.reuse, R166, R8 ;  /* 0x000000a6a008723c */ /* 0x040fe20000001808 */
[----:B------:R-:W-:Y:S05]  /*187a0*/  LDSM.16.M88.4 R164, [R199+0xa000] ;  /* 0x00a00000c7a4783b */ /* 0x000fea0000000200 */
[C---:B---3--:R-:W-:Y:S06]  /*187b0*/  HMMA.16816.F32 R12, R160.reuse, R140, R12 ;  /* 0x0000008ca00c723c */ /* 0x048fec000000180c */
[C---:B------:R-:W-:Y:S01]  /*187c0*/  HMMA.16816.F32 R16, R160.reuse, R142, R16 ;  /* 0x0000008ea010723c */ /* 0x040fe20000001810 */
[----:B------:R-:W3:Y:S05]  /*187d0*/  LDSM.16.M88.4 R140, [R186] ;  /* 0x00000000ba8c783b */ /* 0x000eea0000000200 */
        /* <DEDUP_REMOVED lines=20> */
[C---:B------:R-:W-:Y:S06]  /*18920*/  HMMA.16816.F32 R4, R176.reuse, R180, R4 ;  /* 0x000000b4b004723c */ /* 0x040fec0000001804 */
[C---:B------:R-:W-:Y:S06]  /*18930*/  HMMA.16816.F32 R8, R176.reuse, R182, R8 ;  /* 0x000000b6b008723c */ /* 0x040fec0000001808 */
[C---:B---3--:R-:W-:Y:S06]  /*18940*/  HMMA.16816.F32 R12, R176.reuse, R140, R12 ;  /* 0x0000008cb00c723c */ /* 0x048fec000000180c */
[C---:B------:R-:W-:Y:S06]  /*18950*/  HMMA.16816.F32 R16, R176.reuse, R142, R16 ;  /* 0x0000008eb010723c */ /* 0x040fec0000001810 */
[C---:B----4-:R-:W-:Y:S06]  /*18960*/  HMMA.16816.F32 R20, R176.reuse, R144, R20 ;  /* 0x00000090b014723c */ /* 0x050fec0000001814 */
[C---:B------:R-:W-:Y:S06]  /*18970*/  HMMA.16816.F32 R24, R176.reuse, R146, R24 ;  /* 0x00000092b018723c */ /* 0x040fec0000001818 */
[C---:B-----5:R-:W-:Y:S06]  /*18980*/  HMMA.16816.F32 R28, R176.reuse, R148, R28 ;  /* 0x00000094b01c723c */ /* 0x060fec000000181c */
[----:B------:R-:W-:Y:S06]  /*18990*/  HMMA.16816.F32 R32, R176, R150, R32 ;  /* 0x00000096b020723c */ /* 0x000fec0000001820 */
[C---:B------:R-:W-:Y:S06]  /*189a0*/  HMMA.16816.F32 R4, R160.reuse, R164, R4 ;  /* 0x000000a4a004723c */ /* 0x040fec0000001804 */
[C---:B------:R-:W-:Y:S05]  /*189b0*/  HMMA.16816.F32 R8, R160.reuse, R166, R8 ;  /* 0x000000a6a008723c */ /* 0x040fea0000001808 */
[----:B------:R-:W-:Y:S01]  /*189c0*/  MOV R164, R224 ;  /* 0x000000e000a47202 */ /* 0x000fe20000000f00 */
[C---:B-1----:R-:W-:Y:S05]  /*189d0*/  HMMA.16816.F32 R12, R160.reuse, R136, R12 ;  /* 0x00000088a00c723c */ /* 0x042fea000000180c */
[----:B------:R-:W-:Y:S01]  /*189e0*/  MOV R165, R225 ;  /* 0x000000e100a57202 */ /* 0x000fe20000000f00 */
[C---:B------:R-:W-:Y:S01]  /*189f0*/  HMMA.16816.F32 R16, R160.reuse, R138, R16 ;  /* 0x0000008aa010723c */ /* 0x040fe20000001810 */
[----:B------:R-:W1:Y:S05]  /*18a00*/  LDSM.16.M88.4 R136, [R192+0x4800] ;  /* 0x00480000c088783b */ /* 0x000e6a0000000200 */
[C---:B--2---:R-:W-:Y:S06]  /*18a10*/  HMMA.16816.F32 R20, R160.reuse, R152, R20 ;  /* 0x00000098a014723c */ /* 0x044fec0000001814 */
        /* <DEDUP_REMOVED lines=146> */
.L_x_1985:
[C---:B-1----:R-:W-:Y:S02]  /*19340*/  LEA R14, P5, R6.reuse, R216, 0x1 ;  /* 0x000000d8060e7211 */ /* 0x042fe400078a08ff */
        /* <DEDUP_REMOVED lines=88> */
.L_x_1984:
        /* <DEDUP_REMOVED lines=412> */
.L_x_1982:
        /* <DEDUP_REMOVED lines=266> */
.L_x_1988:
[----:B------:R-:W-:Y:S05]  /*1c330*/  BSYNC B0 ;  /* 0x0000000000007941 */ /* 0x000fea0003800000 */
.L_x_1987:
        /* <DEDUP_REMOVED lines=38> */
.L_x_1990:
[----:B------:R-:W-:Y:S05]  /*1c5a0*/  BSYNC B0 ;  /* 0x0000000000007941 */ /* 0x000fea0003800000 */
.L_x_1989:
        /* <DEDUP_REMOVED lines=14> */
.L_x_1992:
[----:B------:R-:W-:Y:S05]  /*1c690*/  BSYNC B0 ;  /* 0x0000000000007941 */ /* 0x000fea0003800000 */
.L_x_1991:
        /* <DEDUP_REMOVED lines=13> */
.L_x_1994:
[----:B------:R-:W-:Y:S05]  /*1c770*/  BSYNC B0 ;  /* 0x0000000000007941 */ /* 0x000fea0003800000 */
.L_x_1993:
        /* <DEDUP_REMOVED lines=13> */
.L_x_1996:
[----:B------:R-:W-:Y:S05]  /*1c850*/  BSYNC B0 ;  /* 0x0000000000007941 */ /* 0x000fea0003800000 */
.L_x_1995:
        /* <DEDUP_REMOVED lines=13> */
.L_x_1998:
[----:B------:R-:W-:Y:S05]  /*1c930*/  BSYNC B0 ;  /* 0x0000000000007941 */ /* 0x000fea0003800000 */
.L_x_1997:
        /* <DEDUP_REMOVED lines=13> */
.L_x_2000:
[----:B------:R-:W-:Y:S05]  /*1ca10*/  BSYNC B0 ;  /* 0x0000000000007941 */ /* 0x000fea0003800000 */
.L_x_1999:
        /* <DEDUP_REMOVED lines=13> */
.L_x_2002:
[----:B------:R-:W-:Y:S05]  /*1caf0*/  BSYNC B0 ;  /* 0x0000000000007941 */ /* 0x000fea0003800000 */
.L_x_2001:
        /* <DEDUP_REMOVED lines=11> */
.L_x_2003:
        /* <DEDUP_REMOVED lines=13> */
.L_x_7455:


//--------------------- .text._ZN5flash24flash_fwd_splitkv_kernelI23Flash_fwd_kernel_traitsILi192ELi64ELi64ELi4ELb0ELb0EN7cutlass6half_tE19Flash_kernel_traitsILi192ELi64ELi64ELi4ES3_EELb0ELb1ELb0ELb0ELb0ELb0ELb0ELb0EEEvNS_16Flash_fwd_paramsE --------------------------
	.section	.text._ZN5flash24flash_fwd_splitkv_kernelI23Flash_fwd_kernel_traitsILi192ELi64ELi64ELi4ELb0ELb0EN7cutlass6half_tE19Flash_kernel_traitsILi192ELi64ELi64ELi4ES3_EELb0ELb1ELb0ELb0ELb0ELb0ELb0ELb0EEEvNS_16Flash_fwd_paramsE,"ax",@progbits
	.align	128
        .global         _ZN5flash24flash_fwd_splitkv_kernelI23Flash_fwd_kernel_traitsILi192ELi64ELi64ELi4ELb0ELb0EN7cutlass6half_tE19Flash_kernel_traitsILi192ELi64ELi64ELi4ES3_EELb0ELb1ELb0ELb0ELb0ELb0ELb0ELb0EEEvNS_16Flash_fwd_paramsE
        .type           _ZN5flash24flash_fwd_splitkv_kernelI23Flash_fwd_kernel_traitsILi192ELi64ELi64ELi4ELb0ELb0EN7cutlass6half_tE19Flash_kernel_traitsILi192ELi64ELi64ELi4ES3_EELb0ELb1ELb0ELb0ELb0ELb0ELb0ELb0EEEvNS_16Flash_fwd_paramsE,@function
        .size           _ZN5flash24flash_fwd_splitkv_kernelI23Flash_fwd_kernel_traitsILi192ELi64ELi64ELi4ELb0ELb0EN7cutlass6half_tE19Flash_kernel_traitsILi192ELi64ELi64ELi4ES3_EELb0ELb1ELb0ELb0ELb0ELb0ELb0ELb0EEEvNS_16Flash_fwd_paramsE,(.L_x_7456 - _ZN5flash24flash_fwd_splitkv_kernelI23Flash_fwd_kernel_traitsILi192ELi64ELi64ELi4ELb0ELb0EN7cutlass6half_tE19Flash_kernel_traitsILi192ELi64ELi64ELi4ES3_EELb0ELb1ELb0ELb0ELb0ELb0ELb0ELb0EEEvNS_16Flash_fwd_paramsE)
        .other          _ZN5flash24flash_fwd_splitkv_kernelI23Flash_fwd_kernel_traitsILi192ELi64ELi64ELi4ELb0ELb0EN7cutlass6half_tE19Flash_kernel_traitsILi192ELi64ELi64ELi4ES3_EELb0ELb1ELb0ELb0ELb0ELb0ELb0ELb0EEEvNS_16Flash_fwd_paramsE,@"STO_CUDA_ENTRY STV_DEFAULT"
_ZN5flash24flash_fwd_splitkv_kernelI23Flash_fwd_kernel_traitsILi192ELi64ELi64ELi4ELb0ELb0EN7cutlass6half_tE19Flash_kernel_traitsILi192ELi64ELi64ELi4ES3_EELb0ELb1ELb0ELb0ELb0ELb0ELb0ELb0EEEvNS_16Flash_fwd_paramsE:
.text._ZN5flash24flash_fwd_splitkv_kernelI23Flash_fwd_kernel_traitsILi192ELi64ELi64ELi4ELb0ELb0EN7cutlass6half_tE19Flash_kernel_traitsILi192ELi64ELi64ELi4ES3_EELb0ELb1ELb0ELb0ELb0ELb0ELb0ELb0EEEvNS_16Flash_fwd_paramsE:
[----:B------:R-:W-:Y:S08]  /*0000*/  LDC R1, c[0x0][0x28] ;  /* 0x00000a00ff017b82 */ /* 0x000ff00000000800 */
[----:B------:R-:W1:Y:S01]  /*0010*/  S2UR UR12, SR_CTAID.Y ;  /* 0x00000000000c79c3 */ /* 0x000e620000002600 */
[----:B------:R-:W-:Y:S01]  /*0020*/  ULDC.64 UR4, c[0x0][0x300] ;  /* 0x0000c00000047ab9 */ /* 0x000fe20000000a00 */
[----:B------:R-:W-:Y:S01]  /*0030*/  ULDC.64 UR6, c[0x0][0x2f0] ;  /* 0x0000bc0000067ab9 */ /* 0x000fe20000000a00 */
[----:B------:R-:W-:-:S02]  /*0040*/  UISETP.NE.U32.AND UP1, UPT, UR4, URZ, UPT ;  /* 0x0000003f0400728c */ /* 0x000fc4000bf25070 */
[----:B------:R-:W-:Y:S02]  /*0050*/  UISETP.NE.U32.AND UP2, UPT, UR6, URZ, UPT ;  /* 0x0000003f0600728c */ /* 0x000fe4000bf45070 */
[----:B------:R-:W-:Y:S02]  /*0060*/  UISETP.NE.AND.EX UP1, UPT, UR5, URZ, UPT, UP1 ;  /* 0x0000003f0500728c */ /* 0x000fe4000bf25310 */
[----:B------:R-:W-:Y:S01]  /*0070*/  UISETP.NE.AND.EX UP2, UPT, UR7, URZ, UPT, UP2 ;  /* 0x0000003f0700728c */ /* 0x000fe2000bf45320 */
[----:B------:R-:W-:Y:S01]  /*0080*/  ULDC.64 UR8, c[0x0][0x2f0] ;  /* 0x0000bc0000087ab9 */ /* 0x000fe20000000a00 */
[----:B------:R-:W-:Y:S02]  /*0090*/  ULDC.U8 UR6, c[0x0][0x3c2] ;  /* 0x0000f08000067ab9 */ /* 0x000fe40000000000 */
[----:B------:R-:W-:Y:S01]  /*00a0*/  PLOP3.LUT P0, PT, PT, PT, UP1, 0x80, 0x0 ;  /* 0x000000000000781c */ /* 0x000fe20003f0f018 */
[----:B------:R-:W-:Y:S01]  /*00b0*/  ULDC.64 UR4, c[0x0][0x2f8] ;  /* 0x0000be0000047ab9 */ /* 0x000fe20000000a00 */
[----:B------:R-:W-:Y:S01]  /*00c0*/  PLOP3.LUT P2, PT, PT, PT, UP2, 0x80, 0x0 ;  /* 0x000000000000781c */ /* 0x000fe20003f4f028 */
[----:B------:R-:W-:-:S02]  /*00d0*/  UISETP.NE.AND UP3, UPT, UR6, URZ, UPT ;  /* 0x0000003f0600728c */ /* 0x000fc4000bf65270 */
[----:B------:R-:W-:Y:S01]  /*00e0*/  UISETP.EQ.U32.AND UP0, UPT, UR4, URZ, UPT ;  /* 0x0000003f0400728c */ /* 0x000fe2000bf02070 */
[----:B------:R-:W-:Y:S01]  /*00f0*/  ULDC.64 UR24, c[0x0][0x208] ;  /* 0x0000820000187ab9 */ /* 0x000fe20000000a00 */
[----:B------:R-:W-:Y:S02]  /*0100*/  ULDC.64 UR6, c[0x0][0x2f8] ;  /* 0x0000be0000067ab9 */ /* 0x000fe40000000a00 */
[----:B------:R-:W-:Y:S02]  /*0110*/  UISETP.EQ.OR.EX UP0, UPT, UR5, URZ, !UP3, UP0 ;  /* 0x0000003f0500728c */ /* 0x000fe4000df02700 */
[----:B-1----:R-:W-:-:S06]  /*0120*/  UIMAD.WIDE UR8, UR12, 0x4, UR8 ;  /* 0x000000040c0878a5 */ /* 0x002fcc000f8e0208 */
[----:B------:R-:W-:Y:S02]  /*0130*/  IMAD.U32 R10, RZ, RZ, UR8 ;  /* 0x00000008ff0a7e24 */ /* 0x000fe4000f8e00ff */
[----:B------:R-:W-:Y:S01]  /*0140*/  IMAD.U32 R11, RZ, RZ, UR9 ;  /* 0x00000009ff0b7e24 */ /* 0x000fe2000f8e00ff */
[----:B------:R-:W-:Y:S02]  /*0150*/  @UP1 ULDC.64 UR8, c[0x0][0x300] ;  /* 0x0000c00000081ab9 */ /* 0x000fe40000000a00 */
[----:B------:R-:W-:Y:S02]  /*0160*/  @UP1 UIMAD.WIDE UR8, UR12, 0x4, UR8 ;  /* 0x000000040c0818a5 */ /* 0x000fe4000f8e0208 */
[----:B------:R-:W2:Y:S04]  /*0170*/  @P2 LDG.E R4, desc[UR24][R10.64] ;  /* 0x000000180a042981 */ /* 0x000ea8000c1e1900 */
[----:B------:R-:W-:Y:S01]  /*0180*/  IMAD.U32 R8, RZ, RZ, UR8 ;  /* 0x00000008ff087e24 */ /* 0x000fe2000f8e00ff */
[----:B------:R-:W3:Y:S01]  /*0190*/  @P2 LDG.E R0, desc[UR24][R10.64+0x4] ;  /* 0x000004180a002981 */ /* 0x000ee2000c1e1900 */
[----:B------:R-:W-:Y:S01]  /*01a0*/  IMAD.U32 R9, RZ, RZ, UR9 ;  /* 0x00000009ff097e24 */ /* 0x000fe2000f8e00ff */
[----:B------:R-:W-:Y:S01]  /*01b0*/  PLOP3.LUT P1, PT, PT, PT, UP0, 0x80, 0x0 ;  /* 0x000000000000781c */ /* 0x000fe20003f2f008 */
[----:B------:R-:W-:-:S03]  /*01c0*/  UIMAD.WIDE UR6, UR12, 0x4, UR6 ;  /* 0x000000040c0678a5 */ /* 0x000fc6000f8e0206 */
[----:B------:R-:W4:Y:S03]  /*01d0*/  @P0 LDG.E R2, desc[UR24][R8.64] ;  /* 0x0000001808020981 */ /* 0x000f26000c1e1900 */
[----:B------:R-:W-:Y:S02]  /*01e0*/  IMAD.U32 R6, RZ, RZ, UR6 ;  /* 0x00000006ff067e24 */ /* 0x000fe4000f8e00ff */
[----:B------:R-:W-:-:S05]  /*01f0*/  IMAD.U32 R7, RZ, RZ, UR7 ;  /* 0x00000007ff077e24 */ /* 0x000fca000f8e00ff */
[----:B------:R-:W5:Y:S01]  /*0200*/  @!P1 LDG.E R3, desc[UR24][R6.64] ;  /* 0x0000001806039981 */ /* 0x000f62000c1e1900 */
[----:B------:R-:W-:Y:S01]  /*0210*/  UMOV UR11, 0xffffffff ;  /* 0xffffffff000b7882 */ /* 0x000fe20000000000 */
[----:B------:R-:W-:Y:S01]  /*0220*/  UMOV UR27, URZ ;  /* 0x0000003f001b7c82 */ /* 0x000fe20008000000 */
[----:B------:R-:W-:Y:S01]  /*0230*/  UMOV UR28, 0xffffffff ;  /* 0xffffffff001c7882 */ /* 0x000fe20000000000 */
[----:B------:R-:W1:Y:S08]  /*0240*/  S2UR UR19, SR_CTAID.X ;  /* 0x00000000001379c3 */ /* 0x000e700000002500 */
[----:B------:R-:W1:Y:S01]  /*0250*/  S2UR UR14, SR_CTAID.Z ;  /* 0x00000000000e79c3 */ /* 0x000e620000002700 */
[----:B--2---:R-:W-:-:S02]  /*0260*/  @P2 R2UR UR11, R4 ;  /* 0x00000000040b22ca */ /* 0x004fc400000e0000 */
[----:B---3--:R-:W-:Y:S02]  /*0270*/  @P2 R2UR UR13, R0 ;  /* 0x00000000000d22ca */ /* 0x008fe400000e0000 */
[----:B----4-:R-:W-:Y:S02]  /*0280*/  @P0 R2UR UR27, R2 ;  /* 0x00000000021b02ca */ /* 0x010fe400000e0000 */
[----:B------:R-:W-:-:S04]  /*0290*/  ISETP.NE.U32.AND P0, PT, RZ, UR4, PT ;  /* 0x00000004ff007c0c */ /* 0x000fc8000bf05070 */
[----:B------:R-:W-:-:S05]  /*02a0*/  ISETP.NE.AND.EX P0, PT, RZ, UR5, PT, P0 ;  /* 0x00000005ff007c0c */ /* 0x000fca000bf05300 */
[----:B------:R-:W-:Y:S01]  /*02b0*/  @UP2 UIADD3 UR13, UR13, -UR11, URZ ;  /* 0x8000000b0d0d2290 */ /* 0x000fe2000fffe03f */
[----:B-----5:R-:W-:-:S06]  /*02c0*/  @!P1 R2UR UR28, R3 ;  /* 0x00000000031c92ca */ /* 0x020fcc00000e0000 */
[----:B------:R-:W-:Y:S01]  /*02d0*/  @!UP2 ULDC UR13, c[0x0][0x2c4] ;  /* 0x0000b100000daab9 */ /* 0x000fe20000000800 */
[----:B-1----:R-:W-:Y:S08]  /*02e0*/  @!P0 BRA `(.L_x_2004) ;  /* 0x00000000001c8947 */ /* 0x002ff00003800000 */
[----:B------:R-:W-:-:S13]  /*02f0*/  PLOP3.LUT P0, PT, PT, PT, UP3, 0x80, 0x0 ;  /* 0x000000000000781c */ /* 0x000fda0003f0f038 */
[----:B------:R-:W2:Y:S04]  /*0300*/  @P0 LDG.E R0, desc[UR24][R6.64+0x4] ;  /* 0x0000041806000981 */ /* 0x000ea8000c1e1900 */
[----:B------:R-:W3:Y:S01]  /*0310*/  @!P0 LDG.E R2, desc[UR24][R6.64] ;  /* 0x0000001806028981 */ /* 0x000ee2000c1e1900 */
[----:B--2---:R-:W-:-:S13]  /*0320*/  @P0 R2UR UR6, R0 ;  /* 0x00000000000602ca */ /* 0x004fda00000e0000 */
[----:B------:R-:W-:-:S07]  /*0330*/  @UP3 UIADD3 UR6, UR6, -UR28, URZ ;  /* 0x8000001c06063290 */ /* 0x000fce000fffe03f */
[----:B---3--:R-:W-:Y:S01]  /*0340*/  @!P0 R2UR UR6, R2 ;  /* 0x00000000020682ca */ /* 0x008fe200000e0000 */
[----:B------:R-:W-:-:S14]  /*0350*/  BRA `(.L_x_2005) ;  /* 0x0000000000047947 */ /* 0x000fdc0003800000 */
.L_x_2004:
[----:B------:R-:W-:-:S03]  /*0360*/  ULDC UR6, c[0x0][0x2c8] ;  /* 0x0000b20000067ab9 */ /* 0x000fc60000000800 */
.L_x_2005:
[----:B------:R-:W-:Y:S02]  /*0370*/  ULDC.64 UR4, c[0x0][0x308] ;  /* 0x0000c20000047ab9 */ /* 0x000fe40000000a00 */
[----:B------:R-:W-:-:S04]  /*0380*/  UISETP.NE.U32.AND UP2, UPT, UR4, URZ, UPT ;  /* 0x0000003f0400728c */ /* 0x000fc8000bf45070 */
[----:B------:R-:W-:-:S06]  /*0390*/  UISETP.NE.AND.EX UP2, UPT, UR5, URZ, UPT, UP2 ;  /* 0x0000003f0500728c */ /* 0x000fcc000bf45320 */
[----:B------:R-:W-:-:S05]  /*03a0*/  PLOP3.LUT P0, PT, PT, PT, UP2, 0x80, 0x0 ;  /* 0x000000000000781c */ /* 0x000fca0003f0f028 */
[----:B------:R-:W-:Y:S02]  /*03b0*/  @UP2 ULDC.64 UR4, c[0x0][0x308] ;  /* 0x0000c20000042ab9 */ /* 0x000fe40000000a00 */
[----:B------:R-:W-:-:S06]  /*03c0*/  @UP2 UIMAD.WIDE UR4, UR12, 0x4, UR4 ;  /* 0x000000040c0428a5 */ /* 0x000fcc000f8e0204 */
[----:B------:R-:W-:Y:S02]  /*03d0*/  IMAD.U32 R2, RZ, RZ, UR4 ;  /* 0x00000004ff027e24 */ /* 0x000fe4000f8e00ff */
[----:B------:R-:W-:Y:S01]  /*03e0*/  IMAD.U32 R3, RZ, RZ, UR5 ;  /* 0x00000005ff037e24 */ /* 0x000fe2000f8e00ff */
[----:B------:R-:W-:Y:S01]  /*03f0*/  USHF.L.U32 UR19, UR19, 0x6, URZ ;  /* 0x0000000613137899 */ /* 0x000fe2000800063f */
[----:B------:R-:W-:-:S03]  /*0400*/  @!UP2 ULDC.64 UR4, c[0x0][0x318] ;  /* 0x0000c6000004aab9 */ /* 0x000fc60000000a00 */
[----:B------:R-:W2:Y:S01]  /*0410*/  @P0 LDG.E R0, desc[UR24][R2.64] ;  /* 0x0000001802000981 */ /* 0x000ea2000c1e1900 */
[----:B------:R-:W-:Y:S02]  /*0420*/  UISETP.GT.AND UP1, UPT, UR13, UR19, UPT ;  /* 0x000000130d00728c */ /* 0x000fe4000bf24270 */
[----:B------:R-:W-:-:S04]  /*0430*/  @!UP2 UISETP.NE.U32.AND UP0, UPT, UR4, URZ, UPT ;  /* 0x0000003f0400a28c */ /* 0x000fc8000bf05070 */
[----:B------:R-:W-:-:S03]  /*0440*/  @!UP2 UISETP.NE.AND.EX UP0, UPT, UR5, URZ, UPT, UP0 ;  /* 0x0000003f0500a28c */ /* 0x000fc6000bf05300 */
[----:B------:R-:W-:Y:S02]  /*0450*/  @!UP2 ULDC UR5, c[0x0][0x2cc] ;  /* 0x0000b3000005aab9 */ /* 0x000fe40000000800 */
[----:B------:R-:W-:Y:S01]  /*0460*/  @!UP2 USEL UR5, UR5, URZ, UP0 ;  /* 0x0000003f0505a287 */ /* 0x000fe20008000000 */
[----:B--2---:R-:W-:Y:S02]  /*0470*/  @P0 R2UR UR22, R0 ;  /* 0x00000000001602ca */ /* 0x004fe400000e0000 */
[----:B------:R-:W-:-:S11]  /*0480*/  PLOP3.LUT P0, PT, PT, PT, UP1, 0x80, 0x0 ;  /* 0x000000000000781c */ /* 0x000fd60003f0f018 */
[----:B------:R-:W-:Y:S02]  /*0490*/  @UP2 UIADD3 UR22, UR22, -UR27, URZ ;  /* 0x8000001b16162290 */ /* 0x000fe4000fffe03f */
[----:B------:R-:W-:Y:S10]  /*04a0*/  @!P0 EXIT ;  /* 0x000000000000894d */ /* 0x000ff40003800000 */
[----:B------:R-:W-:Y:S02]  /*04b0*/  UIADD3 UR4, -UR13, 0x7f, UR19 ;  /* 0x0000007f0d047890 */ /* 0x000fe4000fffe113 */
[----:B------:R-:W-:Y:S01]  /*04c0*/  @!UP2 UIADD3 UR22, UR5, UR6, -UR27 ;  /* 0x000000060516a290 */ /* 0x000fe2000fffe81b */
[----:B------:R-:W-:Y:S01]  /*04d0*/  ULDC UR17, c[0x0][0x398] ;  /* 0x0000e60000117ab9 */ /* 0x000fe20000000800 */
[----:B------:R-:W-:Y:S02]  /*04e0*/  ULDC UR9, c[0x0][0x2c8] ;  /* 0x0000b20000097ab9 */ /* 0x000fe40000000800 */
[----:B------:R-:W-:Y:S02]  /*04f0*/  UIADD3 UR6, UR4, UR17, UR22 ;  /* 0x0000001104067290 */ /* 0x000fe4000fffe016 */
[----:B------:R-:W-:Y:S02]  /*0500*/  UIADD3 UR8, UR22, 0x3f, URZ ;  /* 0x0000003f16087890 */ /* 0x000fe4000fffe03f */
[----:B------:R-:W-:-:S02]  /*0510*/  USHF.R.S32.HI UR5, URZ, 0x1f, UR6 ;  /* 0x0000001f3f057899 */ /* 0x000fc40008011406 */
[----:B------:R-:W-:Y:S02]  /*0520*/  USHF.R.S32.HI UR7, URZ, 0x1f, UR8 ;  /* 0x0000001f3f077899 */ /* 0x000fe40008011408 */
[----:B------:R-:W-:Y:S02]  /*0530*/  UIADD3 UR9, UR9, 0x3f, URZ ;  /* 0x0000003f09097890 */ /* 0x000fe4000fffe03f */
[----:B------:R-:W-:Y:S02]  /*0540*/  ULEA.HI UR5, UR5, UR6, URZ, 0x6 ;  /* 0x0000000605057291 */ /* 0x000fe4000f8f303f */
[----:B------:R-:W-:Y:S02]  /*0550*/  ULEA.HI UR7, UR7, UR8, URZ, 0x6 ;  /* 0x0000000807077291 */ /* 0x000fe4000f8f303f */
[----:B------:R-:W-:Y:S02]  /*0560*/  USHF.R.S32.HI UR4, URZ, 0x1f, UR9 ;  /* 0x0000001f3f047899 */ /* 0x000fe40008011409 */
[----:B------:R-:W-:-:S02]  /*0570*/  UIADD3 UR6, UR22, UR19, -UR13 ;  /* 0x0000001316067290 */ /* 0x000fc4000fffe80d */
[----:B------:R-:W-:Y:S02]  /*0580*/  USHF.R.S32.HI UR5, URZ, 0x6, UR5 ;  /* 0x000000063f057899 */ /* 0x000fe40008011405 */
[----:B------:R-:W-:Y:S02]  /*0590*/  USHF.R.S32.HI UR7, URZ, 0x6, UR7 ;  /* 0x000000063f077899 */ /* 0x000fe40008011407 */
[----:B------:R-:W-:Y:S01]  /*05a0*/  ULEA.HI UR4, UR4, UR9, URZ, 0x6 ;  /* 0x0000000904047291 */ /* 0x000fe2000f8f303f */
[----:B------:R-:W-:Y:S01]  /*05b0*/  ULDC UR18, c[0x0][0x394] ;  /* 0x0000e50000127ab9 */ /* 0x000fe20000000800 */
[----:B------:R-:W-:Y:S01]  /*05c0*/  IMAD.U32 R3, RZ, RZ, UR5 ;  /* 0x00000005ff037e24 */ /* 0x000fe2000f8e00ff */
[----:B------:R-:W-:Y:S01]  /*05d0*/  UIADD3 UR6, UR6, -UR18, URZ ;  /* 0x8000001206067290 */ /* 0x000fe2000fffe03f */
[----:B------:R-:W-:Y:S01]  /*05e0*/  IMAD.U32 R0, RZ, RZ, UR7 ;  /* 0x00000007ff007e24 */ /* 0x000fe2000f8e00ff */
[----:B------:R-:W-:Y:S02]  /*05f0*/  USHF.R.S32.HI UR4, URZ, 0x6, UR4 ;  /* 0x000000063f047899 */ /* 0x000fe40008011404 */
[----:B------:R-:W-:-:S04]  /*0600*/  USHF.R.S32.HI UR5, URZ, 0x1f, UR6 ;  /* 0x0000001f3f057899 */ /* 0x000fc80008011406 */
[----:B------:R-:W-:Y:S01]  /*0610*/  VIMNMX3 R0, R0, UR4, R3, PT ;  /* 0x0000000400007c0f */ /* 0x000fe2000b800103 */
[----:B------:R-:W-:Y:S01]  /*0620*/  ULEA.HI UR5, UR5, UR6, URZ, 0x6 ;  /* 0x0000000605057291 */ /* 0x000fe2000f8f303f */
[----:B------:R-:W1:Y:S02]  /*0630*/  S2R R3, SR_TID.X ;  /* 0x0000000000037919 */ /* 0x000e640000002100 */
[----:B------:R-:W-:Y:S01]  /*0640*/  R2UR UR16, R0 ;  /* 0x00000000001072ca */ /* 0x000fe200000e0000 */
[----:B------:R-:W-:-:S04]  /*0650*/  USHF.R.S32.HI UR10, URZ, 0x6, UR5 ;  /* 0x000000063f0a7899 */ /* 0x000fc80008011405 */
[----:B------:R-:W-:-:S04]  /*0660*/  UISETP.LT.AND UP0, UPT, URZ, UR10, UPT ;  /* 0x0000000a3f00728c */ /* 0x000fc8000bf01270 */
[----:B------:R-:W-:-:S04]  /*0670*/  USEL UR10, URZ, UR10, !UP0 ;  /* 0x0000000a3f0a7287 */ /* 0x000fc8000c000000 */
[----:B------:R-:W-:-:S06]  /*0680*/  UISETP.GE.AND UP0, UPT, UR10, UR16, UPT ;  /* 0x000000100a00728c */ /* 0x000fcc000bf06270 */
[----:B------:R-:W-:-:S13]  /*0690*/  PLOP3.LUT P0, PT, PT, PT, UP0, 0x80, 0x0 ;  /* 0x000000000000781c */ /* 0x000fda0003f0f008 */
[----:B-1----:R-:W-:Y:S05]  /*06a0*/  @!P0 BRA `(.L_x_2006) ;  /* 0x0000000800588947 */ /* 0x002fea0003800000 */
[----:B------:R-:W-:Y:S01]  /*06b0*/  UISETP.NE.AND UP0, UPT, UR11, -0x1, UPT ;  /* 0xffffffff0b00788c */ /* 0x000fe2000bf05270 */
[----:B------:R-:W-:Y:S01]  /*06c0*/  SHF.R.S32.HI R8, RZ, 0x1f, R3 ;  /* 0x0000001fff087819 */ /* 0x000fe20000011403 */
[----:B------:R-:W-:Y:S01]  /*06d0*/  USHF.R.S32.HI UR8, URZ, 0x1f, UR19 ;  /* 0x0000001f3f087899 */ /* 0x000fe20008011413 */
[----:B------:R-:W-:Y:S01]  /*06e0*/  BSSY B0, `(.L_x_2007) ;  /* 0x000003e000007945 */ /* 0x000fe20003800000 */
[----:B------:R-:W-:Y:S01]  /*06f0*/  UIADD3 UR13, -UR19, UR13, URZ ;  /* 0x0000000d130d7290 */ /* 0x000fe2000fffe13f */
[----:B------:R-:W-:Y:S01]  /*0700*/  LEA.HI R8, R8, R3, RZ, 0x3 ;  /* 0x0000000308087211 */ /* 0x000fe200078f18ff */
[----:B------:R-:W-:-:S03]  /*0710*/  USHF.R.S32.HI UR10, URZ, 0x1f, UR14 ;  /* 0x0000001f3f0a7899 */ /* 0x000fc6000801140e */
[----:B------:R-:W-:Y:S02]  /*0720*/  LOP3.LUT R0, R8, 0xfffffff8, RZ, 0xc0, !PT ;  /* 0xfffffff808007812 */ /* 0x000fe400078ec0ff */
[----:B------:R-:W-:Y:S01]  /*0730*/  @!UP0 USHF.R.S32.HI UR9, URZ, 0x1f, UR12 ;  /* 0x0000001f3f098899 */ /* 0x000fe2000801140c */
[----:B------:R-:W-:Y:S01]  /*0740*/  SHF.R.S32.HI R8, RZ, 0x3, R8 ;  /* 0x00000003ff087819 */ /* 0x000fe20000011408 */
[----:B------:R-:W-:Y:S01]  /*0750*/  @!UP0 ULDC.64 UR4, c[0x0][0x290] ;  /* 0x0000a40000048ab9 */ /* 0x000fe20000000a00 */
[----:B------:R-:W-:Y:S01]  /*0760*/  IMAD.IADD R3, R3, 0x1, -R0 ;  /* 0x0000000103037824 */ /* 0x000fe200078e0a00 */
[----:B------:R-:W-:Y:S01]  /*0770*/  @!UP0 UIMAD UR9, UR9, UR4, URZ ;  /* 0x00000004090982a4 */ /* 0x000fe2000f8e023f */
[----:B------:R-:W-:Y:S01]  /*0780*/  ISETP.GE.AND P1, PT, R8, UR13, PT ;  /* 0x0000000d08007c0c */ /* 0x000fe2000bf26270 */
[----:B------:R-:W-:Y:S01]  /*0790*/  @!UP0 UIMAD.WIDE.U32 UR16, UR12, UR4, URZ ;  /* 0x000000040c1082a5 */ /* 0x000fe2000f8e003f */
[C---:B------:R-:W-:Y:S01]  /*07a0*/  IMAD.SHL.U32 R16, R3.reuse, 0x8, RZ ;  /* 0x0000000803107824 */ /* 0x040fe200078e00ff */
[----:B------:R-:W-:Y:S01]  /*07b0*/  @!UP0 UIMAD UR9, UR12, UR5, UR9 ;  /* 0x000000050c0982a4 */ /* 0x000fe2000f8e0209 */
[----:B------:R-:W-:-:S02]  /*07c0*/  ISETP.NE.AND P6, PT, R3, RZ, PT ;  /* 0x000000ff0300720c */ /* 0x000fc40003fc5270 */
[----:B------:R-:W-:Y:S01]  /*07d0*/  ULDC.64 UR4, c[0x0][0x298] ;  /* 0x0000a60000047ab9 */ /* 0x000fe20000000a00 */
[--C-:B------:R-:W-:Y:S01]  /*07e0*/  SHF.R.S32.HI R17, RZ, 0x1f, R16.reuse ;  /* 0x0000001fff117819 */ /* 0x100fe20000011410 */
[----:B------:R-:W-:Y:S01]  /*07f0*/  UIMAD UR8, UR8, UR4, URZ ;  /* 0x00000004080872a4 */ /* 0x000fe2000f8e023f */
[----:B------:R-:W-:Y:S01]  /*0800*/  IMAD.U32 R5, RZ, RZ, UR4 ;  /* 0x00000004ff057e24 */ /* 0x000fe2000f8e00ff */
[----:B------:R-:W-:Y:S01]  /*0810*/  @UP0 UIMAD.WIDE.U32 UR6, UR11, UR4, URZ ;  /* 0x000000040b0602a5 */ /* 0x000fe2000f8e003f */
[C---:B------:R-:W-:Y:S01]  /*0820*/  VIADD R7, R16.reuse, 0x40 ;  /* 0x0000004010077836 */ /* 0x040fe20000000000 */
[----:B------:R-:W-:Y:S01]  /*0830*/  UIMAD UR8, UR19, UR5, UR8 ;  /* 0x00000005130872a4 */ /* 0x000fe2000f8e0208 */
[----:B------:R-:W-:Y:S01]  /*0840*/  IMAD.WIDE.U32 R4, R5, UR19, R16 ;  /* 0x0000001305047c25 */ /* 0x000fe2000f8e0010 */
[----:B------:R-:W-:Y:S02]  /*0850*/  @UP0 UIMAD UR11, UR11, UR5, UR7 ;  /* 0x000000050b0b02a4 */ /* 0x000fe4000f8e0207 */
[----:B------:R-:W-:Y:S01]  /*0860*/  @!UP0 UIADD3 UR11, UR17, UR9, URZ ;  /* 0x00000009110b8290 */ /* 0x000fe2000fffe03f */
[----:B------:R-:W-:Y:S01]  /*0870*/  VIADD R6, R16, 0x80 ;  /* 0x0000008010067836 */ /* 0x000fe20000000000 */
[----:B------:R-:W-:Y:S01]  /*0880*/  @UP0 UMOV UR18, UR6 ;  /* 0x0000000600120c82 */ /* 0x000fe20008000000 */
[----:B------:R-:W-:Y:S01]  /*0890*/  @!UP0 UMOV UR18, UR16 ;  /* 0x0000001000128c82 */ /* 0x000fe20008000000 */
[----:B------:R-:W-:Y:S01]  /*08a0*/  IMAD.U32 R0, RZ, RZ, UR8 ;  /* 0x00000008ff007e24 */ /* 0x000fe2000f8e00ff */
[----:B------:R-:W-:Y:S01]  /*08b0*/  IADD3 R2, P0, R4, UR18, RZ ;  /* 0x0000001204027c10 */ /* 0x000fe2000ff1e0ff */
[----:B------:R-:W-:Y:S01]  /*08c0*/  ULDC.64 UR6, c[0x0][0x2a0] ;  /* 0x0000a80000067ab9 */ /* 0x000fe20000000a00 */
[----:B------:R-:W-:Y:S01]  /*08d0*/  ULDC UR8, c[0x0][0x270] ;  /* 0x00009c0000087ab9 */ /* 0x000fe20000000800 */
[----:B------:R-:W-:Y:S01]  /*08e0*/  UIMAD UR10, UR10, UR6, URZ ;  /* 0x000000060a0a72a4 */ /* 0x000fe2000f8e023f */
[----:B------:R-:W-:Y:S01]  /*08f0*/  IADD3.X R3, R5, UR11, R0, P0, !PT ;  /* 0x0000000b05037c10 */ /* 0x000fe200087fe400 */
[----:B------:R-:W-:Y:S01]  /*0900*/  IMAD.U32 R10, RZ, RZ, UR6 ;  /* 0x00000006ff0a7e24 */ /* 0x000fe2000f8e00ff */
[----:B------:R-:W-:Y:S01]  /*0910*/  UIMAD UR8, UR12, UR8, UR14 ;  /* 0x000000080c0872a4 */ /* 0x000fe2000f8e020e */
[----:B------:R-:W-:Y:S01]  /*0920*/  VIADD R0, R8, 0x10 ;  /* 0x0000001008007836 */ /* 0x000fe20000000000 */
[----:B------:R-:W-:Y:S01]  /*0930*/  UIMAD UR7, UR14, UR7, UR10 ;  /* 0x000000070e0772a4 */ /* 0x000fe2000f8e020a */
[----:B------:R-:W-:Y:S01]  /*0940*/  IMAD.WIDE.U32 R10, R10, UR14, R2 ;  /* 0x0000000e0a0a7c25 */ /* 0x000fe2000f8e0002 */
[----:B------:R-:W-:Y:S01]  /*0950*/  ULDC UR6, c[0x0][0x2c4] ;  /* 0x0000b10000067ab9 */ /* 0x000fe20000000800 */
[----:B------:R-:W-:Y:S01]  /*0960*/  SHF.R.S32.HI R2, RZ, 0x1f, R8 ;  /* 0x0000001fff027819 */ /* 0x000fe20000011408 */
[----:B------:R-:W-:Y:S01]  /*0970*/  UIMAD UR19, UR8, UR6, UR19 ;  /* 0x00000006081372a4 */ /* 0x000fe2000f8e0213 */
[C---:B------:R-:W-:Y:S01]  /*0980*/  ISETP.GE.AND P0, PT, R0.reuse, UR13, PT ;  /* 0x0000000d00007c0c */ /* 0x040fe2000bf06270 */
[----:B------:R-:W-:Y:S01]  /*0990*/  VIADD R15, R11, UR7 ;  /* 0x000000070b0f7c36 */ /* 0x000fe20008000000 */
[----:B------:R-:W-:Y:S01]  /*09a0*/  ISETP.GE.OR P4, PT, R0, UR13, P6 ;  /* 0x0000000d00007c0c */ /* 0x000fe2000b786670 */
[----:B------:R-:W-:Y:S01]  /*09b0*/  VIADD R5, R8, 0x20 ;  /* 0x0000002008057836 */ /* 0x000fe20000000000 */
[----:B------:R-:W-:Y:S11]  /*09c0*/  @P1 BRA `(.L_x_2008) ;  /* 0x00000000003c1947 */ /* 0x000ff60003800000 */
[----:B------:R-:W-:Y:S01]  /*09d0*/  IMAD R3, R2, UR4, RZ ;  /* 0x0000000402037c24 */ /* 0x000fe2000f8e02ff */
[----:B------:R-:W-:Y:S01]  /*09e0*/  ULDC UR8, c[0x0][0x2d0] ;  /* 0x0000b40000087ab9 */ /* 0x000fe20000000800 */
[----:B------:R-:W-:Y:S01]  /*09f0*/  IMAD.MOV.U32 R14, RZ, RZ, R10 ;  /* 0x000000ffff0e7224 */ /* 0x000fe200078e000a */
[----:B------:R-:W-:Y:S01]  /*0a00*/  ISETP.GE.AND P5, PT, R16, UR8, PT ;  /* 0x0000000810007c0c */ /* 0x000fe2000bfa6270 */
[C---:B------:R-:W-:Y:S01]  /*0a10*/  IMAD R0, R8.reuse, UR5, R3 ;  /* 0x0000000508007c24 */ /* 0x040fe2000f8e0203 */
[----:B------:R-:W-:Y:S01]  /*0a20*/  ISETP.GE.AND P3, PT, R7, UR8, PT ;  /* 0x0000000807007c0c */ /* 0x000fe2000bf66270 */
[----:B------:R-:W-:Y:S01]  /*0a30*/  IMAD.WIDE.U32 R12, R8, UR4, R14 ;  /* 0x00000004080c7c25 */ /* 0x000fe2000f8e000e */
        /* <DEDUP_REMOVED lines=8> */
.L_x_2008:
[----:B------:R-:W-:Y:S05]  /*0ac0*/  BSYNC B0 ;  /* 0x0000000000007941 */ /* 0x000fea0003800000 */
.L_x_2007:
[----:B------:R-:W-:Y:S01]  /*0ad0*/  BSSY B0, `(.L_x_2009) ;  /* 0x0000016000007945 */ /* 0x000fe20003800000 */
[----:B------:R-:W-:Y:S02]  /*0ae0*/  ISETP.GE.AND P1, PT, R5, UR13, PT ;  /* 0x0000000d05007c0c */ /* 0x000fe4000bf26270 */
[----:B------:R-:W-:Y:S01]  /*0af0*/  IADD3 R4, R8, 0x30, RZ ;  /* 0x0000003008047810 */ /* 0x000fe20007ffe0ff */
        /* <DEDUP_REMOVED lines=8> */
[----:B------:R-:W-:Y:S01]  /*0b80*/  IMAD.WIDE.U32 R12, R3, UR4, R12 ;  /* 0x00000004030c7c25 */ /* 0x000fe2000f8e000c */
[----:B------:R-:W-:Y:S02]  /*0b90*/  ISETP.GE.AND P2, PT, R7, UR8, PT ;  /* 0x0000000807007c0c */ /* 0x000fe4000bf46270 */
[----:B------:R-:W-:Y:S01]  /*0ba0*/  ISETP.GE.AND P0, PT, R6, UR8, PT ;  /* 0x0000000806007c0c */ /* 0x000fe2000bf06270 */
[----:B------:R-:W-:Y:S01]  /*0bb0*/  IMAD R0, R0, UR4, RZ ;  /* 0x0000000400007c24 */ /* 0x000fe2000f8e02ff */
[----:B-1----:R-:W-:-:S03]  /*0bc0*/  LEA R18, P5, R12, UR6, 0x1 ;  /* 0x000000060c127c11 */ /* 0x002fc6000f8a08ff */
[----:B------:R-:W-:-:S04]  /*0bd0*/  IMAD R0, R3, UR5, R0 ;  /* 0x0000000503007c24 */ /* 0x000fc8000f8e0200 */
[----:B------:R-:W-:-:S05]  /*0be0*/  IMAD.IADD R0, R13, 0x1, R0 ;  /* 0x000000010d007824 */ /* 0x000fca00078e0200 */
[----:B------:R-:W-:-:S05]  /*0bf0*/  LEA.HI.X R19, R12, UR7, R0, 0x1, P5 ;  /* 0x000000070c137c11 */ /* 0x000fca000a8f0c00 */
[----:B------:R2:W-:Y:S04]  /*0c00*/  @!P3 STG.E.128 desc[UR24][R18.64], RZ ;  /* 0x000000ff1200b986 */ /* 0x0005e8000c101d18 */
[----:B------:R2:W-:Y:S04]  /*0c10*/  @!P2 STG.E.128 desc[UR24][R18.64+0x80], RZ ;  /* 0x000080ff1200a986 */ /* 0x0005e8000c101d18 */
[----:B------:R2:W-:Y:S02]  /*0c20*/  @!P0 STG.E.128 desc[UR24][R18.64+0x100], RZ ;  /* 0x000100ff12008986 */ /* 0x0005e4000c101d18 */
.L_x_2010:
[----:B------:R-:W-:Y:S05]  /*0c30*/  BSYNC B0 ;  /* 0x0000000000007941 */ /* 0x000fea0003800000 */
.L_x_2009:
[----:B------:R-:W-:Y:S01]  /*0c40*/  BSSY B0, `(.L_x_2011) ;  /* 0x0000015000007945 */ /* 0x000fe20003800000 */
[----:B------:R-:W-:-:S03]  /*0c50*/  ISETP.GE.AND P0, PT, R4, UR13, PT ;  /* 0x0000000d04007c0c */ /* 0x000fc6000bf06270 */
[----:B------:R-:W-:Y:S10]  /*0c60*/  @P1 BRA `(.L_x_2012) ;  /* 0x0000000000481947 */ /* 0x000ff40003800000 */
        /* <DEDUP_REMOVED lines=11> */
[----:B-12---:R-:W-:-:S03]  /*0d20*/  LEA R18, P5, R12, UR6, 0x1 ;  /* 0x000000060c127c11 */ /* 0x006fc6000f8a08ff */
[----:B------:R-:W-:-:S04]  /*0d30*/  IMAD R0, R3, UR5, R0 ;  /* 0x0000000503007c24 */ /* 0x000fc8000f8e0200 */
[----:B------:R-:W-:-:S05]  /*0d40*/  IMAD.IADD R3, R13, 0x1, R0 ;  /* 0x000000010d037824 */ /* 0x000fca00078e0200 */
[----:B------:R-:W-:-:S05]  /*0d50*/  LEA.HI.X R19, R12, UR7, R3, 0x1, P5 ;  /* 0x000000070c137c11 */ /* 0x000fca000a8f0c03 */
[----:B------:R3:W-:Y:S04]  /*0d60*/  @!P3 STG.E.128 desc[UR24][R18.64], RZ ;  /* 0x000000ff1200b986 */ /* 0x0007e8000c101d18 */
[----:B------:R3:W-:Y:S04]  /*0d70*/  @!P2 STG.E.128 desc[UR24][R18.64+0x80], RZ ;  /* 0x000080ff1200a986 */ /* 0x0007e8000c101d18 */
[----:B------:R3:W-:Y:S02]  /*0d80*/  @!P1 STG.E.128 desc[UR24][R18.64+0x100], RZ ;  /* 0x000100ff12009986 */ /* 0x0007e4000c101d18 */
.L_x_2012:
[----:B------:R-:W-:Y:S05]  /*0d90*/  BSYNC B0 ;  /* 0x0000000000007941 */ /* 0x000fea0003800000 */
.L_x_2011:
[----:B------:R-:W-:Y:S01]  /*0da0*/  BSSY B0, `(.L_x_2013) ;  /* 0x0000014000007945 */ /* 0x000fe20003800000 */
[----:B------:R-:W-:-:S03]  /*0db0*/  ISETP.GE.OR P5, PT, R8, UR13, P6 ;  /* 0x0000000d08007c0c */ /* 0x000fc6000b7a6670 */
[----:B------:R-:W-:Y:S10]  /*0dc0*/  @P0 BRA `(.L_x_2014) ;  /* 0x0000000000440947 */ /* 0x000ff40003800000 */
[----:B------:R-:W-:Y:S01]  /*0dd0*/  IADD3 R3, P0, R8, 0x30, RZ ;  /* 0x0000003008037810 */ /* 0x000fe20007f1e0ff */
[----:B------:R-:W-:Y:S01]  /*0de0*/  IMAD.MOV.U32 R11, RZ, RZ, R15 ;  /* 0x000000ffff0b7224 */ /* 0x000fe200078e000f */
[----:B------:R-:W-:Y:S01]  /*0df0*/  ULDC UR8, c[0x0][0x2d0] ;  /* 0x0000b40000087ab9 */ /* 0x000fe20000000800 */
[----:B------:R-:W-:Y:S01]  /*0e00*/  ULDC.64 UR6, c[0x0][0x280] ;  /* 0x0000a00000067ab9 */ /* 0x000fe20000000a00 */
[----:B------:R-:W-:Y:S01]  /*0e10*/  ISETP.GE.AND P2, PT, R16, UR8, PT ;  /* 0x0000000810007c0c */ /* 0x000fe2000bf46270 */
[----:B------:R-:W-:Y:S01]  /*0e20*/  IMAD.X R0, RZ, RZ, R2, P0 ;  /* 0x000000ffff007224 */ /* 0x000fe200000e0602 */
[----:B------:R-:W-:Y:S01]  /*0e30*/  ISETP.GE.AND P1, PT, R7, UR8, PT ;  /* 0x0000000807007c0c */ /* 0x000fe2000bf26270 */
[----:B------:R-:W-:Y:S01]  /*0e40*/  IMAD.WIDE.U32 R10, R3, UR4, R10 ;  /* 0x00000004030a7c25 */ /* 0x000fe2000f8e000a */
[----:B------:R-:W-:-:S03]  /*0e50*/  ISETP.GE.AND P0, PT, R6, UR8, PT ;  /* 0x0000000806007c0c */ /* 0x000fc6000bf06270 */
[----:B------:R-:W-:Y:S01]  /*0e60*/  IMAD R0, R0, UR4, RZ ;  /* 0x0000000400007c24 */ /* 0x000fe2000f8e02ff */
[----:B------:R-:W-:-:S03]  /*0e70*/  LEA R6, P3, R10, UR6, 0x1 ;  /* 0x000000060a067c11 */ /* 0x000fc6000f8608ff */
[----:B------:R-:W-:-:S04]  /*0e80*/  IMAD R3, R3, UR5, R0 ;  /* 0x0000000503037c24 */ /* 0x000fc8000f8e0200 */
[----:B------:R-:W-:-:S05]  /*0e90*/  IMAD.IADD R3, R11, 0x1, R3 ;  /* 0x000000010b037824 */ /* 0x000fca00078e0203 */
[----:B------:R-:W-:-:S05]  /*0ea0*/  LEA.HI.X R7, R10, UR7, R3, 0x1, P3 ;  /* 0x000000070a077c11 */ /* 0x000fca00098f0c03 */
[----:B------:R4:W-:Y:S04]  /*0eb0*/  @!P2 STG.E.128 desc[UR24][R6.64], RZ ;  /* 0x000000ff0600a986 */ /* 0x0009e8000c101d18 */
[----:B------:R4:W-:Y:S04]  /*0ec0*/  @!P1 STG.E.128 desc[UR24][R6.64+0x80], RZ ;  /* 0x000080ff06009986 */ /* 0x0009e8000c101d18 */
[----:B------:R4:W-:Y:S02]  /*0ed0*/  @!P0 STG.E.128 desc[UR24][R6.64+0x100], RZ ;  /* 0x000100ff06008986 */ /* 0x0009e4000c101d18 */
.L_x_2014:
[----:B------:R-:W-:Y:S05]  /*0ee0*/  BSYNC B0 ;  /* 0x0000000000007941 */ /* 0x000fea0003800000 */
.L_x_2013:
[----:B------:R-:W-:Y:S01]  /*0ef0*/  ISETP.GE.OR P1, PT, R5, UR13, P6 ;  /* 0x0000000d05007c0c */ /* 0x000fe2000b726670 */
[----:B------:R-:W-:Y:S01]  /*0f00*/  IMAD.U32 R3, RZ, RZ, UR19 ;  /* 0x00000013ff037e24 */ /* 0x000fe2000f8e00ff */
[----:B------:R-:W-:Y:S01]  /*0f10*/  IADD3 R8, P0, R8, UR19, RZ ;  /* 0x0000001308087c10 */ /* 0x000fe2000ff1e0ff */
[----:B------:R-:W-:Y:S01]  /*0f20*/  ULDC.64 UR6, c[0x0][0x2b0] ;  /* 0x0000ac0000067ab9 */ /* 0x000fe20000000a00 */
[----:B------:R-:W-:Y:S02]  /*0f30*/  ISETP.GE.OR P6, PT, R4, UR13, P6 ;  /* 0x0000000d04007c0c */ /* 0x000fe4000b7c6670 */
[----:B------:R-:W-:Y:S01]  /*0f40*/  LEA.HI.X.SX32 R3, R3, R2, 0x1, P0 ;  /* 0x0000000203037211 */ /* 0x000fe200000f0eff */
[----:B------:R-:W-:Y:S01]  /*0f50*/  @!P4 IMAD.MOV.U32 R2, RZ, RZ, 0x7f800000 ;  /* 0x7f800000ff02c424 */ /* 0x000fe200078e00ff */
[----:B----4-:R-:W-:-:S04]  /*0f60*/  LEA R6, P0, R8, UR6, 0x2 ;  /* 0x0000000608067c11 */ /* 0x010fc8000f8010ff */
[----:B------:R-:W-:Y:S01]  /*0f70*/  LEA.HI.X R7, R8, UR7, R3, 0x2, P0 ;  /* 0x0000000708077c11 */ /* 0x000fe200080f1403 */
[----:B------:R-:W-:Y:S02]  /*0f80*/  @!P5 IMAD.MOV.U32 R3, RZ, RZ, 0x7f800000 ;  /* 0x7f800000ff03d424 */ /* 0x000fe400078e00ff */
[----:B------:R-:W-:Y:S02]  /*0f90*/  @!P1 IMAD.MOV.U32 R0, RZ, RZ, 0x7f800000 ;  /* 0x7f800000ff009424 */ /* 0x000fe400078e00ff */
[----:B------:R4:W-:Y:S04]  /*0fa0*/  @!P4 STG.E desc[UR24][R6.64+0x40], R2 ;  /* 0x000040020600c986 */ /* 0x0009e8000c101918 */
[----:B------:R4:W-:Y:S04]  /*0fb0*/  @!P5 STG.E desc[UR24][R6.64], R3 ;  /* 0x000000030600d986 */ /* 0x0009e8000c101918 */
[----:B------:R4:W-:Y:S01]  /*0fc0*/  @!P1 STG.E desc[UR24][R6.64+0x80], R0 ;  /* 0x0000800006009986 */ /* 0x0009e2000c101918 */
[----:B------:R-:W-:Y:S05]  /*0fd0*/  @P6 EXIT ;  /* 0x000000000000694d */ /* 0x000fea0003800000 */
[----:B----4-:R-:W-:-:S05]  /*0fe0*/  MOV R3, 0x7f800000 ;  /* 0x7f80000000037802 */ /* 0x010fca0000000f00 */
[----:B------:R-:W-:Y:S01]  /*0ff0*/  STG.E desc[UR24][R6.64+0xc0], R3 ;  /* 0x0000c00306007986 */ /* 0x000fe2000c101918 */
[----:B------:R-:W-:Y:S05]  /*1000*/  EXIT ;  /* 0x000000000000794d */ /* 0x000fea0003800000 */
.L_x_2006:
[----:B------:R-:W-:Y:S01]  /*1010*/  ULDC.64 UR4, c[0x0][0x368] ;  /* 0x0000da0000047ab9 */ /* 0x000fe20000000a00 */
[----:B------:R-:W-:Y:S01]  /*1020*/  ULDC.64 UR6, c[0x0][0x370] ;  /* 0x0000dc0000067ab9 */ /* 0x000fe20000000a00 */
[----:B------:R-:W-:-:S04]  /*1030*/  UISETP.NE.U32.AND UP0, UPT, UR4, URZ, UPT ;  /* 0x0000003f0400728c */ /* 0x000fc8000bf05070 */
[----:B------:R-:W-:-:S06]  /*1040*/  UISETP.NE.AND.EX UP0, UPT, UR5, URZ, UPT, UP0 ;  /* 0x0000003f0500728c */ /* 0x000fcc000bf05300 */
[----:B------:R-:W-:-:S05]  /*1050*/  PLOP3.LUT P0, PT, PT, PT, UP0, 0x80, 0x0 ;  /* 0x000000000000781c */ /* 0x000fca0003f0f008 */
[----:B------:R-:W-:Y:S02]  /*1060*/  @UP0 ULDC.64 UR4, c[0x0][0x368] ;  /* 0x0000da0000040ab9 */ /* 0x000fe40000000a00 */
[----:B------:R-:W-:-:S06]  /*1070*/  @UP0 UIMAD.WIDE UR4, UR12, 0x4, UR4 ;  /* 0x000000040c0408a5 */ /* 0x000fcc000f8e0204 */
[----:B------:R-:W-:Y:S02]  /*1080*/  IMAD.U32 R4, RZ, RZ, UR4 ;  /* 0x00000004ff047e24 */ /* 0x000fe4000f8e00ff */
[----:B------:R-:W-:-:S05]  /*1090*/  IMAD.U32 R5, RZ, RZ, UR5 ;  /* 0x00000005ff057e24 */ /* 0x000fca000f8e00ff */
[----:B------:R-:W2:Y:S01]  /*10a0*/  @P0 LDG.E R4, desc[UR24][R4.64] ;  /* 0x0000001804040981 */ /* 0x000ea2000c1e1900 */
[----:B------:R-:W-:Y:S01]  /*10b0*/  ISETP.NE.U32.AND P1, PT, RZ, UR6, PT ;  /* 0x00000006ff007c0c */ /* 0x000fe2000bf25070 */
[----:B------:R-:W-:Y:S01]  /*10c0*/  UMOV UR15, UR12 ;  /* 0x0000000c000f7c82 */ /* 0x000fe20008000000 */
[----:B------:R-:W-:Y:S01]  /*10d0*/  UMOV UR4, URZ ;  /* 0x0000003f00047c82 */ /* 0x000fe20008000000 */
[----:B------:R-:W-:Y:S01]  /*10e0*/  UMOV UR21, URZ ;  /* 0x0000003f00157c82 */ /* 0x000fe20008000000 */
[----:B------:R-:W-:Y:S02]  /*10f0*/  ISETP.NE.AND.EX P1, PT, RZ, UR7, PT, P1 ;  /* 0x00000007ff007c0c */ /* 0x000fe4000bf25310 */
[----:B------:R-:W-:Y:S02]  /*1100*/  PLOP3.LUT P3, PT, PT, PT, PT, 0x8, 0x0 ;  /* 0x000000000000781c */ /* 0x000fe40003f6e170 */
[----:B--2---:R-:W-:-:S09]  /*1110*/  @P0 R2UR UR15, R4 ;  /* 0x00000000040f02ca */ /* 0x004fd200000e0000 */
[----:B------:R-:W-:Y:S06]  /*1120*/  @!P1 BRA `(.L_x_2015) ;  /* 0x00000000002c9947 */ /* 0x000fec0003800000 */
[----:B------:R-:W-:Y:S01]  /*1130*/  USHF.R.S32.HI UR8, URZ, 0x1f, UR12 ;  /* 0x0000001f3f087899 */ /* 0x000fe2000801140c */
[----:B------:R-:W-:-:S03]  /*1140*/  ULDC.64 UR4, c[0x0][0x378] ;  /* 0x0000de0000047ab9 */ /* 0x000fc60000000a00 */
[----:B------:R-:W-:Y:S02]  /*1150*/  UIMAD UR8, UR8, UR4, URZ ;  /* 0x00000004080872a4 */ /* 0x000fe4000f8e023f */
[----:B------:R-:W-:Y:S02]  /*1160*/  UIMAD.WIDE.U32 UR20, UR12, UR4, URZ ;  /* 0x000000040c1472a5 */ /* 0x000fe4000f8e003f */
[----:B------:R-:W-:Y:S02]  /*1170*/  UIMAD UR5, UR12, UR5, UR8 ;  /* 0x000000050c0572a4 */ /* 0x000fe4000f8e0208 */
[----:B------:R-:W-:Y:S02]  /*1180*/  ULEA UR4, UP0, UR20, UR6, 0x2 ;  /* 0x0000000614047291 */ /* 0x000fe4000f80103f */
[----:B------:R-:W-:-:S04]  /*1190*/  UIADD3 UR5, UR21, UR5, URZ ;  /* 0x0000000515057290 */ /* 0x000fc8000fffe03f */
[----:B------:R-:W-:Y:S01]  /*11a0*/  USHF.L.U64.HI UR5, UR20, 0x2, UR5 ;  /* 0x0000000214057899 */ /* 0x000fe20008010205 */
[----:B------:R-:W-:-:S03]  /*11b0*/  ISETP.NE.U32.AND P3, PT, RZ, UR4, PT ;  /* 0x00000004ff007c0c */ /* 0x000fc6000bf65070 */
[----:B------:R-:W-:-:S06]  /*11c0*/  UIADD3.X UR21, UR5, UR7, URZ, UP0, !UPT ;  /* 0x0000000705157290 */ /* 0x000fcc00087fe43f */
[----:B------:R-:W-:-:S13]  /*11d0*/  ISETP.NE.AND.EX P3, PT, RZ, UR21, PT, P3 ;  /* 0x00000015ff007c0c */ /* 0x000fda000bf65330 */
.L_x_2015:
[----:B------:R-:W-:Y:S01]  /*11e0*/  UMOV UR20, UR4 ;  /* 0x0000000400147c82 */ /* 0x000fe20008000000 */
[----:B------:R-:W-:Y:S05]  /*11f0*/  @!P3 BRA `(.L_x_2016) ;  /* 0x000000040070b947 */ /* 0x000fea0003800000 */
[----:B------:R-:W-:Y:S01]  /*1200*/  ULDC UR9, c[0x0][0x380] ;  /* 0x0000e00000097ab9 */ /* 0x000fe20000000800 */
[----:B------:R-:W-:Y:S01]  /*1210*/  ULEA UR26, UR16, 0xffffffc0, 0x6 ;  /* 0xffffffc0101a7891 */ /* 0x000fe2000f8e303f */
[----:B------:R-:W-:Y:S01]  /*1220*/  IMAD.U32 R0, RZ, RZ, UR9 ;  /* 0x00000009ff007e24 */ /* 0x000fe2000f8e00ff */
[----:B------:R-:W-:Y:S01]  /*1230*/  UMOV UR28, URZ ;  /* 0x0000003f001c7c82 */ /* 0x000fe20008000000 */
[----:B------:R-:W1:Y:S03]  /*1240*/  LDC R5, c[0x0][0x278] ;  /* 0x00009e00ff057b82 */ /* 0x000e660000000800 */
[----:B------:R-:W-:-:S04]  /*1250*/  IABS R0, R0 ;  /* 0x0000000000007213 */ /* 0x000fc80000000000 */
[----:B------:R-:W-:-:S13]  /*1260*/  R2UR UR6, R0 ;  /* 0x00000000000672ca */ /* 0x000fda00000e0000 */
[----:B------:R-:W2:Y:S08]  /*1270*/  I2F.RP R4, UR6 ;  /* 0x0000000600047d06 */ /* 0x000eb00008209400 */
[----:B--2---:R-:W2:Y:S02]  /*1280*/  MUFU.RCP R2, R4 ;  /* 0x0000000400027308 */ /* 0x004ea40000001000 */
[----:B--2---:R-:W-:-:S06]  /*1290*/  VIADD R2, R2, 0xffffffe ;  /* 0x0ffffffe02027836 */ /* 0x004fcc0000000000 */
[----:B------:R-:W2:Y:S02]  /*12a0*/  F2I.FTZ.U32.TRUNC.NTZ R0, R2 ;  /* 0x0000000200007305 */ /* 0x000ea4000021f000 */
[----:B--2---:R-:W-:Y:S01]  /*12b0*/  R2UR UR29, R0 ;  /* 0x00000000001d72ca */ /* 0x004fe200000e0000 */
[----:B------:R-:W-:-:S05]  /*12c0*/  IMAD.U32 R0, RZ, RZ, UR26 ;  /* 0x0000001aff007e24 */ /* 0x000fca000f8e00ff */
[----:B------:R-:W-:-:S04]  /*12d0*/  IABS R0, R0 ;  /* 0x0000000000007213 */ /* 0x000fc80000000000 */
[----:B------:R-:W-:-:S03]  /*12e0*/  R2UR UR5, R0 ;  /* 0x00000000000572ca */ /* 0x000fc600000e0000 */
[----:B------:R-:W-:-:S04]  /*12f0*/  UIADD3 UR4, URZ, -UR29, URZ ;  /* 0x8000001d3f047290 */ /* 0x000fc8000fffe03f */
[----:B------:R-:W-:-:S04]  /*1300*/  UIMAD UR4, UR4, UR6, URZ ;  /* 0x00000006040472a4 */ /* 0x000fc8000f8e023f */
[----:B------:R-:W-:-:S07]  /*1310*/  UIMAD.WIDE.U32 UR28, UR29, UR4, UR28 ;  /* 0x000000041d1c72a5 */ /* 0x000fce000f8e001c */
[----:B------:R-:W-:Y:S02]  /*1320*/  UMOV UR7, UR29 ;  /* 0x0000001d00077c82 */ /* 0x000fe40008000000 */
[----:B------:R-:W-:-:S07]  /*1330*/  UIMAD.WIDE.U32 UR28, UR7, UR5, URZ ;  /* 0x00000005071c72a5 */ /* 0x000fce000f8e003f */
[----:B------:R-:W-:Y:S02]  /*1340*/  UMOV UR8, UR29 ;  /* 0x0000001d00087c82 */ /* 0x000fe40008000000 */
[----:B------:R-:W-:-:S04]  /*1350*/  UIADD3 UR4, -UR8, URZ, URZ ;  /* 0x0000003f08047290 */ /* 0x000fc8000fffe13f */
[----:B------:R-:W-:-:S04]  /*1360*/  UIMAD UR4, UR6, UR4, UR5 ;  /* 0x00000004060472a4 */ /* 0x000fc8000f8e0205 */
[----:B------:R-:W-:-:S11]  /*1370*/  UISETP.GT.U32.AND UP0, UPT, UR6, UR4, UPT ;  /* 0x000000040600728c */ /* 0x000fd6000bf04070 */
[----:B------:R-:W-:Y:S02]  /*1380*/  @!UP0 UIADD3 UR4, UR4, -UR6, URZ ;  /* 0x8000000604048290 */ /* 0x000fe4000fffe03f */
[----:B------:R-:W-:Y:S02]  /*1390*/  @!UP0 UIADD3 UR8, UR8, 0x1, URZ ;  /* 0x0000000108088890 */ /* 0x000fe4000fffe03f */
[----:B------:R-:W-:Y:S02]  /*13a0*/  UISETP.GE.U32.AND UP1, UPT, UR4, UR6, UPT ;  /* 0x000000060400728c */ /* 0x000fe4000bf26070 */
[----:B------:R-:W-:-:S04]  /*13b0*/  ULOP3.LUT UR4, UR26, UR9, URZ, 0x3c, !UPT ;  /* 0x000000091a047292 */ /* 0x000fc8000f8e3c3f */
[----:B------:R-:W-:-:S05]  /*13c0*/  UISETP.GE.AND UP0, UPT, UR4, URZ, UPT ;  /* 0x0000003f0400728c */ /* 0x000fca000bf06270 */
[----:B------:R-:W-:Y:S02]  /*13d0*/  @UP1 UIADD3 UR8, UR8, 0x1, URZ ;  /* 0x0000000108081890 */ /* 0x000fe4000fffe03f */
[----:B------:R-:W-:-:S04]  /*13e0*/  UISETP.NE.AND UP1, UPT, UR9, URZ, UPT ;  /* 0x0000003f0900728c */ /* 0x000fc8000bf25270 */
[----:B------:R-:W-:-:S07]  /*13f0*/  @!UP0 UIADD3 UR8, -UR8, URZ, URZ ;  /* 0x0000003f08088290 */ /* 0x000fce000fffe13f */
[----:B------:R-:W-:-:S04]  /*1400*/  @!UP1 ULOP3.LUT UR8, URZ, UR9, URZ, 0x33, !UPT ;  /* 0x000000093f089292 */ /* 0x000fc8000f8e333f */
[----:B------:R-:W-:-:S06]  /*1410*/  UIMAD.WIDE UR4, UR8, 0x4, UR20 ;  /* 0x00000004080478a5 */ /* 0x000fcc000f8e0214 */
[----:B------:R-:W-:Y:S01]  /*1420*/  MOV R10, UR4 ;  /* 0x00000004000a7c02 */ /* 0x000fe20008000f00 */
[----:B------:R-:W-:Y:S01]  /*1430*/  IMAD.U32 R11, RZ, RZ, UR5 ;  /* 0x00000005ff0b7e24 */ /* 0x000fe2000f8e00ff */
[----:B-1----:R-:W-:Y:S01]  /*1440*/  IABS R6, R5 ;  /* 0x0000000500067213 */ /* 0x002fe20000000000 */
[----:B------:R-:W1:Y:S01]  /*1450*/  S2R R0, SR_CTAID.Z ;  /* 0x0000000000007919 */ /* 0x000e620000002700 */
[----:B------:R-:W-:Y:S01]  /*1460*/  UIADD3 UR8, -UR8, URZ, URZ ;  /* 0x0000003f08087290 */ /* 0x000fe2000fffe13f */
[----:B------:R-:W-:Y:S01]  /*1470*/  ULDC.64 UR4, c[0x0][0x230] ;  /* 0x00008c0000047ab9 */ /* 0x000fe20000000a00 */
[----:B------:R-:W2:Y:S01]  /*1480*/  LDG.E R2, desc[UR24][R10.64] ;  /* 0x000000180a027981 */ /* 0x000ea2000c1e1900 */
[----:B------:R-:W3:Y:S01]  /*1490*/  I2F.RP R7, R6 ;  /* 0x0000000600077306 */ /* 0x000ee20000209400 */
[----:B------:R-:W-:-:S03]  /*14a0*/  UIMAD UR26, UR9, UR8, UR26 ;  /* 0x00000008091a72a4 */ /* 0x000fc6000f8e021a */
[----:B------:R-:W-:-:S04]  /*14b0*/  ULDC.64 UR8, c[0x0][0x248] ;  /* 0x0000920000087ab9 */ /* 0x000fc80000000a00 */
[----:B---3--:R-:W3:Y:S01]  /*14c0*/  MUFU.RCP R8, R7 ;  /* 0x0000000700087308 */ /* 0x008ee20000001000 */
[----:B-1----:R-:W-:Y:S01]  /*14d0*/  IABS R0, R0 ;  /* 0x0000000000007213 */ /* 0x002fe20000000000 */
[----:B---3--:R-:W-:-:S06]  /*14e0*/  VIADD R8, R8, 0xffffffe ;  /* 0x0ffffffe08087836 */ /* 0x008fcc0000000000 */
[----:B------:R-:W1:Y:S02]  /*14f0*/  F2I.FTZ.U32.TRUNC.NTZ R9, R8 ;  /* 0x0000000800097305 */ /* 0x000e64000021f000 */
[----:B-1----:R-:W-:Y:S01]  /*1500*/  IADD3 R4, RZ, -R9, RZ ;  /* 0x80000009ff047210 */ /* 0x002fe20007ffe0ff */
[----:B------:R-:W-:-:S04]  /*1510*/  IMAD.MOV.U32 R8, RZ, RZ, RZ ;  /* 0x000000ffff087224 */ /* 0x000fc800078e00ff */
[----:B------:R-:W-:-:S04]  /*1520*/  IMAD R4, R4, R6, RZ ;  /* 0x0000000604047224 */ /* 0x000fc800078e02ff */
[----:B------:R-:W-:-:S06]  /*1530*/  IMAD.HI.U32 R9, R9, R4, R8 ;  /* 0x0000000409097227 */ /* 0x000fcc00078e0008 */
[----:B------:R-:W-:-:S04]  /*1540*/  IMAD.HI.U32 R4, R9, R0, RZ ;  /* 0x0000000009047227 */ /* 0x000fc800078e00ff */
[----:B------:R-:W-:-:S04]  /*1550*/  IMAD.MOV R7, RZ, RZ, -R4 ;  /* 0x000000ffff077224 */ /* 0x000fc800078e0a04 */
[----:B------:R-:W-:Y:S01]  /*1560*/  IMAD R7, R6, R7, R0 ;  /* 0x0000000706077224 */ /* 0x000fe200078e0200 */
[----:B------:R-:W-:-:S04]  /*1570*/  LOP3.LUT R0, R5, UR14, RZ, 0x3c, !PT ;  /* 0x0000000e05007c12 */ /* 0x000fc8000f8e3cff */
[----:B------:R-:W-:Y:S02]  /*1580*/  ISETP.GT.U32.AND P1, PT, R6, R7, PT ;  /* 0x000000070600720c */ /* 0x000fe40003f24070 */
[----:B------:R-:W-:-:S11]  /*1590*/  ISETP.GE.AND P0, PT, R0, RZ, PT ;  /* 0x000000ff0000720c */ /* 0x000fd60003f06270 */
[-C--:B------:R-:W-:Y:S01]  /*15a0*/  @!P1 IADD3 R7, R7, -R6.reuse, RZ ;  /* 0x8000000607079210 */ /* 0x080fe20007ffe0ff */
[----:B------:R-:W-:Y:S01]  /*15b0*/  @!P1 VIADD R4, R4, 0x1 ;  /* 0x0000000104049836 */ /* 0x000fe20000000000 */
[----:B------:R-:W-:Y:S02]  /*15c0*/  ISETP.NE.AND P1, PT, R5, RZ, PT ;  /* 0x000000ff0500720c */ /* 0x000fe40003f25270 */
[----:B------:R-:W-:-:S13]  /*15d0*/  ISETP.GE.U32.AND P2, PT, R7, R6, PT ;  /* 0x000000060700720c */ /* 0x000fda0003f46070 */
[----:B------:R-:W-:-:S05]  /*15e0*/  @P2 VIADD R4, R4, 0x1 ;  /* 0x0000000104042836 */ /* 0x000fca0000000000 */
[----:B------:R-:W-:Y:S02]  /*15f0*/  @!P0 IADD3 R4, -R4, RZ, RZ ;  /* 0x000000ff04048210 */ /* 0x000fe40007ffe1ff */
[----:B------:R-:W-:-:S04]  /*1600*/  @!P1 LOP3.LUT R4, RZ, R5, RZ, 0x33, !PT ;  /* 0x00000005ff049212 */ /* 0x000fc800078e33ff */
[----:B------:R-:W-:Y:S02]  /*1610*/  SHF.R.S32.HI R5, RZ, 0x1f, R4 ;  /* 0x0000001fff057819 */ /* 0x000fe40000011404 */
[----:B------:R-:W-:Y:S02]  /*1620*/  MOV R16, R4 ;  /* 0x0000000400107202 */ /* 0x000fe40000000f00 */
[----:B--2---:R-:W-:-:S13]  /*1630*/  R2UR UR27, R2 ;  /* 0x00000000021b72ca */ /* 0x004fda00000e0000 */
[----:B------:R-:W-:Y:S02]  /*1640*/  USHF.R.S32.HI UR15, URZ, 0x1f, UR27 ;  /* 0x0000001f3f0f7899 */ /* 0x000fe4000801141b */
[----:B------:R-:W-:Y:S02]  /*1650*/  UIMAD.WIDE.U32 UR6, UR27, UR4, URZ ;  /* 0x000000041b0672a5 */ /* 0x000fe4000f8e003f */
[----:B------:R-:W-:-:S04]  /*1660*/  UIMAD UR23, UR15, UR4, URZ ;  /* 0x000000040f1772a4 */ /* 0x000fc8000f8e023f */
[----:B------:R-:W-:Y:S02]  /*1670*/  UIMAD UR5, UR27, UR5, UR23 ;  /* 0x000000051b0572a4 */ /* 0x000fe4000f8e0217 */
[----:B------:R-:W-:Y:S02]  /*1680*/  USHF.R.S32.HI UR23, URZ, 0x1f, UR26 ;  /* 0x0000001f3f177899 */ /* 0x000fe4000801141a */
[----:B------:R-:W-:Y:S02]  /*1690*/  UIADD3 UR7, UR7, UR5, URZ ;  /* 0x0000000507077290 */ /* 0x000fe4000fffe03f */
[----:B------:R-:W-:Y:S02]  /*16a0*/  UIMAD UR28, UR23, UR8, URZ ;  /* 0x00000008171c72a4 */ /* 0x000fe4000f8e023f */
[----:B------:R-:W-:Y:S02]  /*16b0*/  UIMAD.WIDE.U32 UR30, UR26, UR8, UR6 ;  /* 0x000000081a1e72a5 */ /* 0x000fe4000f8e0006 */
[----:B------:R-:W-:Y:S01]  /*16c0*/  UIMAD UR28, UR26, UR9, UR28 ;  /* 0x000000091a1c72a4 */ /* 0x000fe2000f8e021c */
[----:B------:R-:W-:Y:S01]  /*16d0*/  ULDC.64 UR6, c[0x0][0x260] ;  /* 0x0000980000067ab9 */ /* 0x000fe20000000a00 */
[----:B------:R-:W-:-:S02]  /*16e0*/  ULDC.64 UR4, c[0x0][0x238] ;  /* 0x00008e0000047ab9 */ /* 0x000fc40000000a00 */
[----:B------:R-:W-:Y:S01]  /*16f0*/  UIADD3 UR28, UR31, UR28, URZ ;  /* 0x0000001c1f1c7290 */ /* 0x000fe2000fffe03f */
[----:B------:R-:W-:Y:S01]  /*1700*/  IMAD.U32 R7, RZ, RZ, UR31 ;  /* 0x0000001fff077e24 */ /* 0x000fe2000f8e00ff */
[----:B------:R-:W-:Y:S01]  /*1710*/  UIMAD UR15, UR15, UR4, URZ ;  /* 0x000000040f0f72a4 */ /* 0x000fe2000f8e023f */
[----:B------:R-:W-:Y:S01]  /*1720*/  IMAD.U32 R6, RZ, RZ, UR30 ;  /* 0x0000001eff067e24 */ /* 0x000fe2000f8e00ff */
[----:B------:R-:W-:Y:S01]  /*1730*/  UIMAD.WIDE.U32 UR30, UR27, UR4, URZ ;  /* 0x000000041b1e72a5 */ /* 0x000fe2000f8e003f */
[----:B------:R-:W-:Y:S01]  /*1740*/  IMAD R9, R5, UR6, RZ ;  /* 0x0000000605097c24 */ /* 0x000fe2000f8e02ff */
[----:B------:R-:W-:Y:S01]  /*1750*/  MOV R7, UR28 ;  /* 0x0000001c00077c02 */ /* 0x000fe20008000f00 */
[----:B------:R-:W-:Y:S02]  /*1760*/  UIMAD UR5, UR27, UR5, UR15 ;  /* 0x000000051b0572a4 */ /* 0x000fe4000f8e020f */
[C---:B------:R-:W-:Y:S02]  /*1770*/  IMAD R24, R4.reuse, UR7, R9 ;  /* 0x0000000704187c24 */ /* 0x040fe4000f8e0209 */
[----:B------:R-:W-:Y:S01]  /*1780*/  IMAD.WIDE.U32 R26, R4, UR6, R6 ;  /* 0x00000006041a7c25 */ /* 0x000fe2000f8e0006 */
[----:B------:R-:W-:-:S03]  /*1790*/  UIADD3 UR28, UR31, UR5, URZ ;  /* 0x000000051f1c7290 */ /* 0x000fc6000fffe03f */
[----:B------:R-:W-:Y:S01]  /*17a0*/  IMAD.IADD R24, R27, 0x1, R24 ;  /* 0x000000011b187824 */ /* 0x000fe200078e0218 */
[----:B------:R-:W-:Y:S08]  /*17b0*/  BRA `(.L_x_2017) ;  /* 0x00000004003c7947 */ /* 0x000ff00003800000 */
.L_x_2016:
[----:B------:R-:W1:Y:S01]  /*17c0*/  LDC R8, c[0x0][0x278] ;  /* 0x00009e00ff087b82 */ /* 0x000e620000000800 */
[----:B------:R-:W2:Y:S01]  /*17d0*/  S2R R0, SR_CTAID.Z ;  /* 0x0000000000007919 */ /* 0x000ea20000002700 */
[----:B------:R-:W-:Y:S02]  /*17e0*/  UISETP.NE.AND UP0, UPT, UR28, -0x1, UPT ;  /* 0xffffffff1c00788c */ /* 0x000fe4000bf05270 */
[----:B------:R-:W-:-:S04]  /*17f0*/  ULEA UR26, UR16, 0xffffffc0, 0x6 ;  /* 0xffffffc0101a7891 */ /* 0x000fc8000f8e303f */
[----:B------:R-:W-:Y:S01]  /*1800*/  PLOP3.LUT P0, PT, PT, PT, UP0, 0x80, 0x0 ;  /* 0x000000000000781c */ /* 0x000fe20003f0f008 */
[----:B------:R-:W-:-:S04]  /*1810*/  USHF.R.S32.HI UR23, URZ, 0x1f, UR26 ;  /* 0x0000001f3f177899 */ /* 0x000fc8000801141a */
[----:B------:R-:W-:Y:S01]  /*1820*/  @UP0 UIADD3 UR5, UR27, UR28, URZ ;  /* 0x0000001c1b050290 */ /* 0x000fe2000fffe03f */
[----:B------:R-:W-:-:S03]  /*1830*/  @UP0 ULDC.64 UR8, c[0x0][0x248] ;  /* 0x0000920000080ab9 */ /* 0x000fc60000000a00 */
[----:B------:R-:W-:Y:S02]  /*1840*/  @UP0 UIMAD.WIDE.U32 UR6, UR5, UR8, URZ ;  /* 0x00000008050602a5 */ /* 0x000fe4000f8e003f */
[----:B------:R-:W-:-:S04]  /*1850*/  @UP0 UIMAD UR5, UR5, UR9, URZ ;  /* 0x00000009050502a4 */ /* 0x000fc8000f8e023f */
[----:B------:R-:W-:Y:S01]  /*1860*/  @UP0 UIADD3 UR5, UR7, UR5, URZ ;  /* 0x0000000507050290 */ /* 0x000fe2000fffe03f */
[----:B-1----:R-:W-:Y:S02]  /*1870*/  IABS R5, R8 ;  /* 0x0000000800057213 */ /* 0x002fe40000000000 */
[----:B------:R-:W-:Y:S02]  /*1880*/  ISETP.NE.AND P1, PT, R8, RZ, PT ;  /* 0x000000ff0800720c */ /* 0x000fe40003f25270 */
[----:B------:R-:W1:Y:S01]  /*1890*/  I2F.RP R4, R5 ;  /* 0x0000000500047306 */ /* 0x000e620000209400 */
[----:B--2---:R-:W-:-:S07]  /*18a0*/  IABS R0, R0 ;  /* 0x0000000000007213 */ /* 0x004fce0000000000 */
[----:B-1----:R-:W1:Y:S02]  /*18b0*/  MUFU.RCP R6, R4 ;  /* 0x0000000400067308 */ /* 0x002e640000001000 */
[----:B-1----:R-:W-:-:S06]  /*18c0*/  VIADD R6, R6, 0xffffffe ;  /* 0x0ffffffe06067836 */ /* 0x002fcc0000000000 */
[----:B------:R-:W1:Y:S02]  /*18d0*/  F2I.FTZ.U32.TRUNC.NTZ R7, R6 ;  /* 0x0000000600077305 */ /* 0x000e64000021f000 */
[----:B-1----:R-:W-:Y:S01]  /*18e0*/  IMAD.MOV R2, RZ, RZ, -R7 ;  /* 0x000000ffff027224 */ /* 0x002fe200078e0a07 */
[----:B------:R-:W-:-:S03]  /*18f0*/  MOV R6, RZ ;  /* 0x000000ff00067202 */ /* 0x000fc60000000f00 */
[----:B------:R-:W-:-:S04]  /*1900*/  IMAD R2, R2, R5, RZ ;  /* 0x0000000502027224 */ /* 0x000fc800078e02ff */
[----:B------:R-:W-:-:S06]  /*1910*/  IMAD.HI.U32 R7, R7, R2, R6 ;  /* 0x0000000207077227 */ /* 0x000fcc00078e0006 */
[----:B------:R-:W-:Y:S02]  /*1920*/  IMAD.HI.U32 R4, R7, R0, RZ ;  /* 0x0000000007047227 */ /* 0x000fe400078e00ff */
[----:B------:R-:W1:Y:S02]  /*1930*/  LDC.64 R6, c[0x0][0x260] ;  /* 0x00009800ff067b82 */ /* 0x000e640000000a00 */
[----:B------:R-:W-:-:S04]  /*1940*/  IMAD.MOV R2, RZ, RZ, -R4 ;  /* 0x000000ffff027224 */ /* 0x000fc800078e0a04 */
[----:B------:R-:W-:Y:S01]  /*1950*/  IMAD R2, R5, R2, R0 ;  /* 0x0000000205027224 */ /* 0x000fe200078e0200 */
[----:B------:R-:W-:-:S04]  /*1960*/  LOP3.LUT R0, R8, UR14, RZ, 0x3c, !PT ;  /* 0x0000000e08007c12 */ /* 0x000fc8000f8e3cff */
[----:B------:R-:W-:Y:S02]  /*1970*/  ISETP.GT.U32.AND P5, PT, R5, R2, PT ;  /* 0x000000020500720c */ /* 0x000fe40003fa4070 */
[----:B------:R-:W-:-:S11]  /*1980*/  ISETP.GE.AND P2, PT, R0, RZ, PT ;  /* 0x000000ff0000720c */ /* 0x000fd60003f46270 */
[----:B------:R-:W-:Y:S01]  /*1990*/  @!P5 IADD3 R2, R2, -R5, RZ ;  /* 0x800000050202d210 */ /* 0x000fe20007ffe0ff */
[----:B------:R-:W-:-:S03]  /*19a0*/  @!P5 VIADD R4, R4, 0x1 ;  /* 0x000000010404d836 */ /* 0x000fc60000000000 */
[----:B------:R-:W-:-:S13]  /*19b0*/  ISETP.GE.U32.AND P4, PT, R2, R5, PT ;  /* 0x000000050200720c */ /* 0x000fda0003f86070 */
[----:B------:R-:W-:Y:S01]  /*19c0*/  @P4 IADD3 R4, R4, 0x1, RZ ;  /* 0x0000000104044810 */ /* 0x000fe20007ffe0ff */
[----:B------:R-:W-:Y:S06]  /*19d0*/  @P0 BRA `(.L_x_2018) ;  /* 0x0000000000300947 */ /* 0x000fec0003800000 */
[----:B------:R-:W-:Y:S01]  /*19e0*/  USHF.R.S32.HI UR6, URZ, 0x1f, UR27 ;  /* 0x0000001f3f067899 */ /* 0x000fe2000801141b */
[----:B------:R-:W-:Y:S01]  /*19f0*/  ULDC.64 UR8, c[0x0][0x248] ;  /* 0x0000920000087ab9 */ /* 0x000fe20000000a00 */
[----:B------:R-:W-:Y:S02]  /*1a00*/  USHF.R.S32.HI UR7, URZ, 0x1f, UR15 ;  /* 0x0000001f3f077899 */ /* 0x000fe4000801140f */
[----:B------:R-:W-:Y:S02]  /*1a10*/  UIMAD UR6, UR6, UR8, URZ ;  /* 0x00000008060672a4 */ /* 0x000fe4000f8e023f */
[----:B------:R-:W-:Y:S02]  /*1a20*/  UIMAD.WIDE.U32 UR30, UR27, UR8, URZ ;  /* 0x000000081b1e72a5 */ /* 0x000fe4000f8e003f */
[----:B------:R-:W-:Y:S01]  /*1a30*/  UIMAD UR6, UR27, UR9, UR6 ;  /* 0x000000091b0672a4 */ /* 0x000fe2000f8e0206 */
[----:B------:R-:W-:Y:S02]  /*1a40*/  ULDC.64 UR4, c[0x0][0x230] ;  /* 0x00008c0000047ab9 */ /* 0x000fe40000000a00 */
[----:B------:R-:W-:-:S02]  /*1a50*/  UIMAD UR7, UR7, UR4, URZ ;  /* 0x00000004070772a4 */ /* 0x000fc4000f8e023f */
[----:B------:R-:W-:Y:S02]  /*1a60*/  UIADD3 UR31, UR31, UR6, URZ ;  /* 0x000000061f1f7290 */ /* 0x000fe4000fffe03f */
[----:B------:R-:W-:Y:S02]  /*1a70*/  UIMAD UR5, UR15, UR5, UR7 ;  /* 0x000000050f0572a4 */ /* 0x000fe4000f8e0207 */
[----:B------:R-:W-:-:S04]  /*1a80*/  UIMAD.WIDE.U32 UR6, UR15, UR4, UR30 ;  /* 0x000000040f0672a5 */ /* 0x000fc8000f8e001e */
[----:B------:R-:W-:-:S12]  /*1a90*/  UIADD3 UR5, UR7, UR5, URZ ;  /* 0x0000000507057290 */ /* 0x000fd8000fffe03f */
.L_x_2018:
[----:B------:R-:W-:Y:S01]  /*1aa0*/  UIMAD UR4, UR23, UR8, URZ ;  /* 0x00000008170472a4 */ /* 0x000fe2000f8e023f */
[----:B------:R-:W-:Y:S01]  /*1ab0*/  @!P2 IADD3 R4, -R4, RZ, RZ ;  /* 0x000000ff0404a210 */ /* 0x000fe20007ffe1ff */
[----:B------:R-:W-:Y:S01]  /*1ac0*/  UMOV UR7, UR5 ;  /* 0x0000000500077c82 */ /* 0x000fe20008000000 */
[----:B------:R-:W-:Y:S01]  /*1ad0*/  @!P1 LOP3.LUT R4, RZ, R8, RZ, 0x33, !PT ;  /* 0x00000008ff049212 */ /* 0x000fe200078e33ff */
[----:B------:R-:W-:Y:S02]  /*1ae0*/  UIMAD.WIDE.U32 UR6, UR8, UR26, UR6 ;  /* 0x0000001a080672a5 */ /* 0x000fe4000f8e0006 */
[----:B------:R-:W-:Y:S01]  /*1af0*/  UIMAD UR4, UR9, UR26, UR4 ;  /* 0x0000001a090472a4 */ /* 0x000fe2000f8e0204 */
[--C-:B------:R-:W-:Y:S01]  /*1b00*/  SHF.R.S32.HI R5, RZ, 0x1f, R4.reuse ;  /* 0x0000001fff057819 */ /* 0x100fe20000011404 */
[----:B------:R-:W-:Y:S01]  /*1b10*/  @UP0 UIADD3 UR28, UR27, UR28, URZ ;  /* 0x0000001c1b1c0290 */ /* 0x000fe2000fffe03f */
[----:B------:R-:W-:Y:S01]  /*1b20*/  IMAD.MOV.U32 R16, RZ, RZ, R4 ;  /* 0x000000ffff107224 */ /* 0x000fe200078e0004 */
[----:B------:R-:W-:Y:S01]  /*1b30*/  UIADD3 UR4, UR7, UR4, URZ ;  /* 0x0000000407047290 */ /* 0x000fe2000fffe03f */
[----:B------:R-:W-:Y:S01]  /*1b40*/  MOV R9, UR7 ;  /* 0x0000000700097c02 */ /* 0x000fe20008000f00 */
[----:B-1----:R-:W-:Y:S01]  /*1b50*/  IMAD R0, R5, R6, RZ ;  /* 0x0000000605007224 */ /* 0x002fe200078e02ff */
[----:B------:R-:W-:-:S03]  /*1b60*/  MOV R8, UR6 ;  /* 0x0000000600087c02 */ /* 0x000fc60008000f00 */
[----:B------:R-:W-:Y:S01]  /*1b70*/  IMAD.U32 R9, RZ, RZ, UR4 ;  /* 0x00000004ff097e24 */ /* 0x000fe2000f8e00ff */
[----:B------:R-:W-:Y:S01]  /*1b80*/  @UP0 ULDC.64 UR4, c[0x0][0x250] ;  /* 0x0000940000040ab9 */ /* 0x000fe20000000a00 */
[C---:B------:R-:W-:Y:S01]  /*1b90*/  IMAD R7, R4.reuse, R7, R0 ;  /* 0x0000000704077224 */ /* 0x040fe200078e0200 */
[----:B------:R-:W-:Y:S01]  /*1ba0*/  @UP0 UIMAD.WIDE.U32 UR30, UR28, UR4, URZ ;  /* 0x000000041c1e02a5 */ /* 0x000fe2000f8e003f */
[----:B------:R-:W-:-:S03]  /*1bb0*/  IMAD.WIDE.U32 R26, R4, R6, R8 ;  /* 0x00000006041a7225 */ /* 0x000fc600078e0008 */
[----:B------:R-:W-:Y:S02]  /*1bc0*/  @UP0 UIMAD UR28, UR28, UR5, UR31 ;  /* 0x000000051c1c02a4 */ /* 0x000fe4000f8e021f */
[----:B------:R-:W-:Y:S01]  /*1bd0*/  IADD3 R24, R27, R7, RZ ;  /* 0x000000071b187210 */ /* 0x000fe20007ffe0ff */
[----:B------:R-:W-:Y:S09]  /*1be0*/  @P0 BRA `(.L_x_2017) ;  /* 0x0000000000300947 */ /* 0x000ff20003800000 */
[----:B------:R-:W-:Y:S01]  /*1bf0*/  USHF.R.S32.HI UR6, URZ, 0x1f, UR27 ;  /* 0x0000001f3f067899 */ /* 0x000fe2000801141b */
[----:B------:R-:W-:-:S03]  /*1c00*/  ULDC.64 UR4, c[0x0][0x250] ;  /* 0x0000940000047ab9 */ /* 0x000fc60000000a00 */
[----:B------:R-:W-:Y:S02]  /*1c10*/  UIMAD UR6, UR6, UR4, URZ ;  /* 0x00000004060672a4 */ /* 0x000fe4000f8e023f */
[----:B------:R-:W-:Y:S02]  /*1c20*/  UIMAD.WIDE.U32 UR28, UR27, UR4, URZ ;  /* 0x000000041b1c72a5 */ /* 0x000fe4000f8e003f */
[----:B------:R-:W-:Y:S02]  /*1c30*/  UIMAD UR27, UR27, UR5, UR6 ;  /* 0x000000051b1b72a4 */ /* 0x000fe4000f8e0206 */
[----:B------:R-:W-:Y:S01]  /*1c40*/  USHF.R.S32.HI UR6, URZ, 0x1f, UR15 ;  /* 0x0000001f3f067899 */ /* 0x000fe2000801140f */
[----:B------:R-:W-:Y:S01]  /*1c50*/  ULDC.64 UR4, c[0x0][0x238] ;  /* 0x00008e0000047ab9 */ /* 0x000fe20000000a00 */
[----:B------:R-:W-:Y:S02]  /*1c60*/  UIADD3 UR29, UR29, UR27, URZ ;  /* 0x0000001b1d1d7290 */ /* 0x000fe4000fffe03f */
[----:B------:R-:W-:-:S02]  /*1c70*/  UIMAD UR6, UR6, UR4, URZ ;  /* 0x00000004060672a4 */ /* 0x000fc4000f8e023f */
[----:B------:R-:W-:Y:S02]  /*1c80*/  UIMAD.WIDE.U32 UR30, UR15, UR4, UR28 ;  /* 0x000000040f1e72a5 */ /* 0x000fe4000f8e001c */
[----:B------:R-:W-:-:S04]  /*1c90*/  UIMAD UR5, UR15, UR5, UR6 ;  /* 0x000000050f0572a4 */ /* 0x000fc8000f8e0206 */
[----:B------:R-:W-:-:S12]  /*1ca0*/  UIADD3 UR28, UR31, UR5, URZ ;  /* 0x000000051f1c7290 */ /* 0x000fd8000fffe03f */
.L_x_2017:
[----:B------:R-:W-:Y:S01]  /*1cb0*/  SHF.R.S32.HI R4, RZ, 0x1f, R3 ;  /* 0x0000001fff047819 */ /* 0x000fe20000011403 */
[----:B------:R-:W-:Y:S01]  /*1cc0*/  UISETP.NE.AND UP0, UPT, UR11, -0x1, UPT ;  /* 0xffffffff0b00788c */ /* 0x000fe2000bf05270 */
[----:B------:R-:W1:Y:S01]  /*1cd0*/  S2R R31, SR_CTAID.X ;  /* 0x00000000001f7919 */ /* 0x000e620000002500 */
[----:B------:R-:W2:Y:S01]  /*1ce0*/  S2UR UR27, SR_CgaCtaId ;  /* 0x00000000001b79c3 */ /* 0x000ea20000008800 */
[CC--:B------:R-:W-:Y:S01]  /*1cf0*/  LEA.HI R2, R4.reuse, R3.reuse, RZ, 0x3 ;  /* 0x0000000304027211 */ /* 0x0c0fe200078f18ff */
[----:B------:R-:W-:Y:S01]  /*1d00*/  ULDC.64 UR6, c[0x0][0x268] ;  /* 0x00009a0000067ab9 */ /* 0x000fe20000000a00 */
[----:B------:R-:W-:Y:S01]  /*1d10*/  LEA.HI R15, R4, R3, RZ, 0x4 ;  /* 0x00000003040f7211 */ /* 0x000fe200078f20ff */
[----:B------:R-:W-:Y:S01]  /*1d20*/  IMAD R5, R5, UR6, RZ ;  /* 0x0000000605057c24 */ /* 0x000fe2000f8e02ff */
[----:B------:R-:W-:Y:S01]  /*1d30*/  SHF.R.S32.HI R18, RZ, 0x3, R2 ;  /* 0x00000003ff127819 */ /* 0x000fe20000011402 */
[----:B------:R-:W-:Y:S01]  /*1d40*/  BSSY B0, `(.L_x_2019) ;  /* 0x0000066000007945 */ /* 0x000fe20003800000 */
[----:B------:R-:W-:Y:S01]  /*1d50*/  LOP3.LUT R2, R2, 0xfffffff8, RZ, 0xc0, !PT ;  /* 0xfffffff802027812 */ /* 0x000fe200078ec0ff */
[----:B------:R-:W3:Y:S01]  /*1d60*/  LDC.64 R228, c[0x0][0x250] ;  /* 0x00009400ffe47b82 */ /* 0x000ee20000000a00 */
[----:B------:R-:W-:Y:S01]  /*1d70*/  @UP0 ULDC.64 UR4, c[0x0][0x240] ;  /* 0x0000900000040ab9 */ /* 0x000fe20000000a00 */
[C---:B------:R-:W-:Y:S01]  /*1d80*/  IMAD.SHL.U32 R199, R18.reuse, 0x40, RZ ;  /* 0x0000004012c77824 */ /* 0x040fe200078e00ff */
[----:B------:R-:W-:Y:S01]  /*1d90*/  LOP3.LUT R0, R15, 0xfffffff0, RZ, 0xc0, !PT ;  /* 0xfffffff00f007812 */ /* 0x000fe200078ec0ff */
[----:B------:R-:W-:Y:S01]  /*1da0*/  IMAD.IADD R2, R3, 0x1, -R2 ;  /* 0x0000000103027824 */ /* 0x000fe200078e0a02 */
[----:B------:R-:W-:Y:S01]  /*1db0*/  @UP0 UIMAD.WIDE.U32 UR32, UR11, UR4, URZ ;  /* 0x000000040b2002a5 */ /* 0x000fe2000f8e003f */
[----:B------:R-:W-:Y:S01]  /*1dc0*/  VIADD R20, R18, 0x10 ;  /* 0x0000001012147836 */ /* 0x000fe20000000000 */
[----:B------:R-:W-:Y:S01]  /*1dd0*/  LOP3.LUT R199, R199, 0x1c0, RZ, 0xc0, !PT ;  /* 0x000001c0c7c77812 */ /* 0x000fe200078ec0ff */
[----:B------:R-:W-:Y:S01]  /*1de0*/  IMAD.SHL.U32 R200, R2, 0x8, RZ ;  /* 0x0000000802c87824 */ /* 0x000fe200078e00ff */
[----:B------:R-:W-:Y:S01]  /*1df0*/  @!UP0 USHF.R.S32.HI UR29, URZ, 0x1f, UR12 ;  /* 0x0000001f3f1d8899 */ /* 0x000fe2000801140c */
[----:B------:R-:W-:Y:S01]  /*1e00*/  IMAD.IADD R7, R3, 0x1, -R0 ;  /* 0x0000000103077824 */ /* 0x000fe200078e0a00 */
[----:B------:R-:W-:Y:S01]  /*1e10*/  @UP0 UIMAD UR15, UR11, UR5, UR33 ;  /* 0x000000050b0f02a4 */ /* 0x000fe2000f8e0221 */
[----:B------:R-:W-:Y:S01]  /*1e20*/  IADD3 R152, P5, R18, UR26, RZ ;  /* 0x0000001a12987c10 */ /* 0x000fe2000ffbe0ff */
[----:B------:R-:W-:Y:S01]  /*1e30*/  IMAD R12, R16, UR7, R5 ;  /* 0x00000007100c7c24 */ /* 0x000fe2000f8e0205 */
[--C-:B------:R-:W-:Y:S01]  /*1e40*/  LOP3.LUT R6, R199, 0x38, R200.reuse, 0xf8, !PT ;  /* 0x00000038c7067812 */ /* 0x100fe200078ef8c8 */
[----:B------:R-:W-:Y:S01]  /*1e50*/  @!UP0 ULDC.64 UR4, c[0x0][0x228] ;  /* 0x00008a0000048ab9 */ /* 0x000fe20000000a00 */
[----:B------:R-:W-:Y:S01]  /*1e60*/  SHF.R.U32.HI R199, RZ, 0x3, R199 ;  /* 0x00000003ffc77819 */ /* 0x000fe200000116c7 */
[----:B------:R-:W-:Y:S01]  /*1e70*/  @!UP0 UIMAD UR29, UR29, UR4, URZ ;  /* 0x000000041d1d82a4 */ /* 0x000fe2000f8e023f */
[----:B------:R-:W-:Y:S01]  /*1e80*/  SHF.R.S32.HI R0, RZ, 0x1f, R7 ;  /* 0x0000001fff007819 */ /* 0x000fe20000011407 */
[----:B------:R-:W-:Y:S01]  /*1e90*/  @!UP0 UIMAD.WIDE.U32 UR34, UR12, UR4, URZ ;  /* 0x000000040c2282a5 */ /* 0x000fe2000f8e003f */
[----:B------:R-:W-:Y:S01]  /*1ea0*/  LOP3.LUT R199, R6, R199, RZ, 0x3c, !PT ;  /* 0x000000c706c77212 */ /* 0x000fe200078e3cff */
[----:B------:R-:W-:Y:S01]  /*1eb0*/  @!UP0 UIMAD UR29, UR12, UR5, UR29 ;  /* 0x000000050c1d82a4 */ /* 0x000fe2000f8e021d */
[----:B------:R-:W-:Y:S01]  /*1ec0*/  LEA.HI R6, R4, R3, RZ, 0x6 ;  /* 0x0000000304067211 */ /* 0x000fe200078f30ff */
[----:B------:R-:W-:Y:S01]  /*1ed0*/  USHF.R.S32.HI UR12, URZ, 0x1f, UR14 ;  /* 0x0000001f3f0c7899 */ /* 0x000fe2000801140e */
[----:B------:R-:W-:Y:S01]  /*1ee0*/  LEA.HI R0, R0, R7, RZ, 0x3 ;  /* 0x0000000700007211 */ /* 0x000fe200078f18ff */
[----:B------:R-:W-:Y:S01]  /*1ef0*/  ULDC.64 UR4, c[0x0][0x258] ;  /* 0x0000960000047ab9 */ /* 0x000fe20000000a00 */
[----:B------:R-:W-:Y:S01]  /*1f00*/  SHF.R.S32.HI R21, RZ, 0x1f, R200 ;  /* 0x0000001fff157819 */ /* 0x000fe200000114c8 */
[----:B------:R-:W-:Y:S01]  /*1f10*/  IMAD.SHL.U32 R6, R6, 0x8, RZ ;  /* 0x0000000806067824 */ /* 0x000fe200078e00ff */
[----:B------:R-:W-:Y:S01]  /*1f20*/  IADD3 R8, P1, R200, UR30, RZ ;  /* 0x0000001ec8087c10 */ /* 0x000fe2000ff3e0ff */
[----:B------:R-:W-:Y:S01]  /*1f30*/  @!UP0 UIADD3 UR15, UR35, UR29, URZ ;  /* 0x0000001d230f8290 */ /* 0x000fe2000fffe03f */
[----:B------:R-:W-:Y:S01]  /*1f40*/  LOP3.LUT R14, R0, 0xfffffff8, RZ, 0xc0, !PT ;  /* 0xfffffff8000e7812 */ /* 0x000fe200078ec0ff */
[----:B------:R-:W-:Y:S01]  /*1f50*/  @!UP0 UMOV UR32, UR34 ;  /* 0x0000002200208c82 */ /* 0x000fe20008000000 */
[----:B------:R-:W-:Y:S01]  /*1f60*/  UIMAD UR12, UR12, UR4, URZ ;  /* 0x000000040c0c72a4 */ /* 0x000fe2000f8e023f */
[----:B------:R-:W-:Y:S01]  /*1f70*/  LOP3.LUT R199, R199, 0xfffffe00, R6, 0xf8, !PT ;  /* 0xfffffe00c7c77812 */ /* 0x000fe200078ef806 */
[----:B------:R-:W-:Y:S01]  /*1f80*/  IMAD.U32 R22, RZ, RZ, UR4 ;  /* 0x00000004ff167e24 */ /* 0x000fe2000f8e00ff */
[----:B------:R-:W-:Y:S01]  /*1f90*/  IADD3 R6, P0, R200, UR32, RZ ;  /* 0x00000020c8067c10 */ /* 0x000fe2000ff1e0ff */
[----:B------:R-:W-:Y:S01]  /*1fa0*/  IMAD.IADD R14, R7, 0x1, -R14 ;  /* 0x00000001070e7824 */ /* 0x000fe200078e0a0e */
[C---:B------:R-:W-:Y:S01]  /*1fb0*/  IADD3.X R9, R21.reuse, UR28, RZ, P1, !PT ;  /* 0x0000001c15097c10 */ /* 0x040fe20008ffe4ff */
[----:B------:R-:W-:Y:S01]  /*1fc0*/  UIMAD UR28, UR14, UR5, UR12 ;  /* 0x000000050e1c72a4 */ /* 0x000fe2000f8e020c */
[----:B------:R-:W-:Y:S01]  /*1fd0*/  IADD3.X R7, R21, UR15, RZ, P0, !PT ;  /* 0x0000000f15077c10 */ /* 0x000fe200087fe4ff */
[----:B------:R-:W-:Y:S01]  /*1fe0*/  UIADD3 UR5, -UR19, UR13, URZ ;  /* 0x0000000d13057290 */ /* 0x000fe2000fffe13f */
[----:B------:R-:W-:Y:S01]  /*1ff0*/  SHF.R.S32.HI R19, RZ, 0x1f, R18 ;  /* 0x0000001fff137819 */ /* 0x000fe20000011412 */
[----:B------:R-:W-:Y:S01]  /*2000*/  UIADD3 UR12, UR16, -0x1, URZ ;  /* 0xffffffff100c7890 */ /* 0x000fe2000fffe03f */
[----:B------:R-:W-:Y:S01]  /*2010*/  IMAD.MOV.U32 R5, RZ, RZ, 0x20 ;  /* 0x00000020ff057424 */ /* 0x000fe200078e00ff */
[----:B------:R-:W-:Y:S01]  /*2020*/  UMOV UR4, 0x400 ;  /* 0x0000040000047882 */ /* 0x000fe20000000000 */
[----:B------:R-:W-:Y:S01]  /*2030*/  IMAD.WIDE.U32 R22, R22, UR14, R6 ;  /* 0x0000000e16167c25 */ /* 0x000fe2000f8e0006 */
[----:B------:R-:W-:Y:S01]  /*2040*/  ISETP.GE.AND P6, PT, R18, UR5, PT ;  /* 0x0000000512007c0c */ /* 0x000fe2000bfc6270 */
[----:B------:R-:W-:Y:S01]  /*2050*/  USHF.L.U32 UR15, UR12, 0x6, URZ ;  /* 0x000000060c0f7899 */ /* 0x000fe2000800063f */
[----:B------:R-:W-:Y:S01]  /*2060*/  ISETP.GE.AND P4, PT, R20, UR5, PT ;  /* 0x0000000514007c0c */ /* 0x000fe2000bf86270 */
[----:B------:R-:W-:Y:S01]  /*2070*/  VIADD R6, R18, 0x20 ;  /* 0x0000002012067836 */ /* 0x000fe20000000000 */
[----:B--2---:R-:W-:Y:S01]  /*2080*/  ULEA UR4, UR27, UR4, 0x18 ;  /* 0x000000041b047291 */ /* 0x004fe2000f8ec03f */
[----:B------:R-:W-:Y:S01]  /*2090*/  IMAD.MOV.U32 R7, RZ, RZ, 0x10 ;  /* 0x00000010ff077424 */ /* 0x000fe200078e00ff */
[----:B------:R-:W-:Y:S01]  /*20a0*/  UIADD3 UR14, -UR15, UR22, URZ ;  /* 0x000000160f0e7290 */ /* 0x000fe2000fffe13f */
[----:B------:R-:W-:Y:S01]  /*20b0*/  IMAD.WIDE.U32 R16, R16, UR6, R8 ;  /* 0x0000000610107c25 */ /* 0x000fe2000f8e0008 */
[----:B------:R-:W-:-:S02]  /*20c0*/  ISETP.GE.AND P0, PT, R6, UR5, PT ;  /* 0x0000000506007c0c */ /* 0x000fc4000bf06270 */
[----:B------:R-:W-:Y:S01]  /*20d0*/  IADD3.X R13, R19, UR23, RZ, P5, !PT ;  /* 0x00000017130d7c10 */ /* 0x000fe2000affe4ff */
[----:B------:R-:W-:Y:S01]  /*20e0*/  VIADD R29, R23, UR28 ;  /* 0x0000001c171d7c36 */ /* 0x000fe20008000000 */
[----:B------:R-:W-:Y:S01]  /*20f0*/  R2P PR, R14, 0x6 ;  /* 0x000000060e007804 */ /* 0x000fe20000000000 */
[----:B-1----:R-:W-:Y:S01]  /*2100*/  IMAD.WIDE R30, R31, 0x40, R18 ;  /* 0x000000401f1e7825 */ /* 0x002fe200078e0212 */
[----:B------:R-:W-:-:S03]  /*2110*/  LEA R199, R199, UR4, 0x1 ;  /* 0x00000004c7c77c11 */ /* 0x000fc6000f8e08ff */
[C---:B------:R-:W-:Y:S01]  /*2120*/  VIADD R196, R200.reuse, 0x40 ;  /* 0x00000040c8c47836 */ /* 0x040fe20000000000 */
[----:B------:R-:W-:Y:S01]  /*2130*/  SEL R7, R7, 0xfffffff0, !P1 ;  /* 0xfffffff007077807 */ /* 0x000fe20004800000 */
[----:B------:R-:W-:Y:S01]  /*2140*/  VIADD R195, R200, 0x80 ;  /* 0x00000080c8c37836 */ /* 0x000fe20000000000 */
[----:B------:R-:W-:Y:S01]  /*2150*/  SEL R5, R5, 0xffffffe0, !P2 ;  /* 0xffffffe005057807 */ /* 0x000fe20005000000 */
[----:B---3--:R-:W-:Y:S06]  /*2160*/  @P6 BRA `(.L_x_2020) ;  /* 0x00000000008c6947 */ /* 0x008fec0003800000 */
        /* <DEDUP_REMOVED lines=35> */
.L_x_2020:
[----:B------:R-:W-:Y:S05]  /*23a0*/  BSYNC B0 ;  /* 0x0000000000007941 */ /* 0x000fea0003800000 */
.L_x_2019:
[----:B------:R-:W-:Y:S01]  /*23b0*/  BSSY B0, `(.L_x_2021) ;  /* 0x0000029000007945 */ /* 0x000fe20003800000 */
[----:B------:R-:W-:-:S03]  /*23c0*/  ISETP.GE.AND P6, PT, R20, UR14, PT ;  /* 0x0000000e14007c0c */ /* 0x000fc6000bfc6270 */
[----:B------:R-:W-:Y:S10]  /*23d0*/  @P4 BRA `(.L_x_2022) ;  /* 0x0000000000984947 */ /* 0x000ff40003800000 */
        /* <DEDUP_REMOVED lines=38> */
.L_x_2022:
[----:B------:R-:W-:Y:S05]  /*2640*/  BSYNC B0 ;  /* 0x0000000000007941 */ /* 0x000fea0003800000 */
.L_x_2021:
[----:B------:R-:W-:Y:S01]  /*2650*/  BSSY B0, `(.L_x_2023) ;  /* 0x000002a000007945 */ /* 0x000fe20003800000 */
[----:B------:R-:W-:Y:S02]  /*2660*/  ISETP.GE.AND P4, PT, R20, UR14, PT ;  /* 0x0000000e14007c0c */ /* 0x000fe4000bf86270 */
[----:B------:R-:W-:Y:S01]  /*2670*/  IADD3 R20, R18, 0x30, RZ ;  /* 0x0000003012147810 */ /* 0x000fe20007ffe0ff */
        /* <DEDUP_REMOVED lines=39> */
.L_x_2024:
[----:B------:R-:W-:Y:S05]  /*28f0*/  BSYNC B0 ;  /* 0x0000000000007941 */ /* 0x000fea0003800000 */
.L_x_2023:
[----:B------:R-:W-:Y:S01]  /*2900*/  ISETP.GE.AND P1, PT, R20, UR5, PT ;  /* 0x0000000514007c0c */ /* 0x000fe2000bf26270 */
[----:B------:R-:W-:Y:S01]  /*2910*/  USHF.L.U64.HI UR23, UR8, 0x4, UR9 ;  /* 0x0000000408177899 */ /* 0x000fe20008010209 */
[----:B------:R-:W-:Y:S01]  /*2920*/  IADD3 R26, P0, R200, R26, RZ ;  /* 0x0000001ac81a7210 */ /* 0x000fe20007f1e0ff */
[----:B------:R-:W-:Y:S03]  /*2930*/  BSSY B0, `(.L_x_2025) ;  /* 0x0000029000007945 */ /* 0x000fe60003800000 */
[----:B------:R-:W-:Y:S01]  /*2940*/  IADD3.X R27, R21, R24, RZ, P0, !PT ;  /* 0x00000018151b7210 */ /* 0x000fe200007fe4ff */
[----:B------:R-:W-:-:S06]  /*2950*/  IMAD R21, R19, UR8, RZ ;  /* 0x0000000813157c24 */ /* 0x000fcc000f8e02ff */
        /* <DEDUP_REMOVED lines=38> */
.L_x_2026:
[----:B------:R-:W-:Y:S05]  /*2bc0*/  BSYNC B0 ;  /* 0x0000000000007941 */ /* 0x000fea0003800000 */
.L_x_2025:
[C---:B------:R-:W-:Y:S01]  /*2bd0*/  ISETP.GE.AND P0, PT, R18.reuse, UR14, PT ;  /* 0x0000000e12007c0c */ /* 0x040fe2000bf06270 */
[C---:B------:R-:W-:Y:S01]  /*2be0*/  IMAD R21, R18.reuse, UR9, R21 ;  /* 0x0000000912157c24 */ /* 0x040fe2000f8e0215 */
[----:B------:R-:W-:Y:S01]  /*2bf0*/  USHF.L.U32 UR26, UR8, 0x4, URZ ;  /* 0x00000004081a7899 */ /* 0x000fe2000800063f */
[----:B------:R-:W-:Y:S01]  /*2c00*/  IMAD.WIDE.U32 R26, R18, UR8, R26 ;  /* 0x00000008121a7c25 */ /* 0x000fe2000f8e001a */
[----:B------:R-:W-:Y:S04]  /*2c10*/  BSSY B0, `(.L_x_2027) ;  /* 0x0000021000007945 */ /* 0x000fe80003800000 */
[----:B------:R-:W-:Y:S02]  /*2c20*/  IADD3 R134, R27, R21, RZ ;  /* 0x000000151b867210 */ /* 0x000fe40007ffe0ff */
[----:B------:R-:W-:-:S03]  /*2c30*/  MOV R133, R26 ;  /* 0x0000001a00857202 */ /* 0x000fc60000000f00 */
[----:B------:R-:W-:Y:S05]  /*2c40*/  @P0 BRA `(.L_x_2028) ;  /* 0x0000000000740947 */ /* 0x000fea0003800000 */
        /* <DEDUP_REMOVED lines=29> */
.L_x_2028:
[----:B------:R-:W-:Y:S05]  /*2e20*/  BSYNC B0 ;  /* 0x0000000000007941 */ /* 0x000fea0003800000 */
.L_x_2027:
[----:B------:R-:W-:Y:S04]  /*2e30*/  BSSY B0, `(.L_x_2029) ;  /* 0x0000021000007945 */ /* 0x000fe80003800000 */
[----:B------:R-:W-:Y:S05]  /*2e40*/  @P6 BRA `(.L_x_2030) ;  /* 0x00000000007c6947 */ /* 0x000fea0003800000 */
[----:B------:R-:W-:Y:S01]  /*2e50*/  ULDC UR6, c[0x0][0x2d0] ;  /* 0x0000b40000067ab9 */ /* 0x000fe20000000800 */
[----:B------:R-:W-:Y:S02]  /*2e60*/  IADD3 R21, P1, R133, UR26, RZ ;  /* 0x0000001a85157c10 */ /* 0x000fe4000ff3e0ff */
[----:B------:R-:W-:Y:S02]  /*2e70*/  ISETP.GE.AND P5, PT, R200, UR6, PT ;  /* 0x00000006c8007c0c */ /* 0x000fe4000bfa6270 */
[----:B------:R-:W-:Y:S02]  /*2e80*/  ISETP.GE.AND P2, PT, R196, UR6, PT ;  /* 0x00000006c4007c0c */ /* 0x000fe4000bf46270 */
[----:B------:R-:W-:Y:S02]  /*2e90*/  ISETP.GE.AND P0, PT, R195, UR6, PT ;  /* 0x00000006c3007c0c */ /* 0x000fe4000bf06270 */
[----:B------:R-:W-:-:S07]  /*2ea0*/  IADD3.X R22, R134, UR23, RZ, P1, !PT ;  /* 0x0000001786167c10 */ /* 0x000fce0008ffe4ff */
        /* <DEDUP_REMOVED lines=25> */
.L_x_2030:
[----:B------:R-:W-:Y:S05]  /*3040*/  BSYNC B0 ;  /* 0x0000000000007941 */ /* 0x000fea0003800000 */
.L_x_2029:
[----:B------:R-:W-:Y:S01]  /*3050*/  ISETP.GE.AND P0, PT, R6, UR14, PT ;  /* 0x0000000e06007c0c */ /* 0x000fe2000bf06270 */
[----:B------:R-:W-:Y:S01]  /*3060*/  BSSY B0, `(.L_x_2031) ;  /* 0x0000026000007945 */ /* 0x000fe20003800000 */
[----:B------:R-:W-:Y:S02]  /*3070*/  ISETP.GE.AND P1, PT, R20, UR14, PT ;  /* 0x0000000e14007c0c */ /* 0x000fe4000bf26270 */
[----:B------:R-:W-:-:S09]  /*3080*/  SHF.R.S32.HI R22, RZ, 0x4, R15 ;  /* 0x00000004ff167819 */ /* 0x000fd2000001140f */
[----:B------:R-:W-:Y:S05]  /*3090*/  @P0 BRA `(.L_x_2032) ;  /* 0x0000000000880947 */ /* 0x000fea0003800000 */
[----:B------:R-:W-:Y:S01]  /*30a0*/  ULDC UR6, c[0x0][0x2d0] ;  /* 0x0000b40000067ab9 */ /* 0x000fe20000000800 */
[----:B------:R-:W-:Y:S01]  /*30b0*/  IMAD.U32 R24, RZ, RZ, UR8 ;  /* 0x00000008ff187e24 */ /* 0x000fe2000f8e00ff */
[----:B------:R-:W-:Y:S01]  /*30c0*/  ISETP.GE.AND P6, PT, R200, UR6, PT ;  /* 0x00000006c8007c0c */ /* 0x000fe2000bfc6270 */
[----:B------:R-:W-:Y:S01]  /*30d0*/  IMAD.U32 R23, RZ, RZ, UR8 ;  /* 0x00000008ff177e24 */ /* 0x000fe2000f8e00ff */
[----:B------:R-:W-:Y:S01]  /*30e0*/  ISETP.GE.AND P5, PT, R196, UR6, PT ;  /* 0x00000006c4007c0c */ /* 0x000fe2000bfa6270 */
[----:B------:R-:W-:Y:S01]  /*30f0*/  IMAD.U32 R21, RZ, RZ, UR9 ;  /* 0x00000009ff157e24 */ /* 0x000fe2000f8e00ff */
[----:B------:R-:W-:-:S04]  /*3100*/  LEA R24, P0, R24, R133, 0x5 ;  /* 0x0000008518187211 */ /* 0x000fc800078028ff */
[----:B------:R-:W-:Y:S02]  /*3110*/  LEA.HI.X R21, R23, R134, R21, 0x5, P0 ;  /* 0x0000008617157211 */ /* 0x000fe400000f2c15 */
[----:B------:R-:W-:-:S03]  /*3120*/  ISETP.GE.AND P0, PT, R195, UR6, PT ;  /* 0x00000006c3007c0c */ /* 0x000fc6000bf06270 */
        /* <DEDUP_REMOVED lines=25> */
.L_x_2032:
[----:B------:R-:W-:Y:S05]  /*32c0*/  BSYNC B0 ;  /* 0x0000000000007941 */ /* 0x000fea0003800000 */
.L_x_2031:
[----:B------:R-:W-:Y:S01]  /*32d0*/  IMAD.SHL.U32 R19, R2, 0x40, RZ ;  /* 0x0000004002137824 */ /* 0x000fe200078e00ff */
[----:B------:R-:W-:Y:S01]  /*32e0*/  LEA.HI R21, R15, R22, RZ, 0x1 ;  /* 0x000000160f157211 */ /* 0x000fe200078f08ff */
[----:B------:R-:W-:Y:S01]  /*32f0*/  BSSY B0, `(.L_x_2033) ;  /* 0x0000029000007945 */ /* 0x000fe20003800000 */
[C---:B------:R-:W-:Y:S01]  /*3300*/  ISETP.GE.AND P0, PT, R18.reuse, UR14, PT ;  /* 0x0000000e12007c0c */ /* 0x040fe2000bf06270 */
[----:B------:R-:W-:Y:S01]  /*3310*/  IMAD.SHL.U32 R18, R18, 0x8, RZ ;  /* 0x0000000812127824 */ /* 0x000fe200078e00ff */
[----:B------:R-:W-:Y:S02]  /*3320*/  LOP3.LUT R21, R21, 0xfffffffe, RZ, 0xc0, !PT ;  /* 0xfffffffe15157812 */ /* 0x000fe400078ec0ff */
[----:B------:R-:W-:Y:S01]  /*3330*/  LOP3.LUT R19, R19, 0x1c0, RZ, 0xc0, !PT ;  /* 0x000001c013137812 */ /* 0x000fe200078ec0ff */
[----:B------:R-:W-:Y:S08]  /*3340*/  @P1 BRA `(.L_x_2034) ;  /* 0x00000000008c1947 */ /* 0x000ff00003800000 */
[----:B------:R-:W-:Y:S01]  /*3350*/  ULDC UR6, c[0x0][0x2d0] ;  /* 0x0000b40000067ab9 */ /* 0x000fe20000000800 */
[----:B------:R-:W-:Y:S01]  /*3360*/  IMAD.U32 R15, RZ, RZ, UR8 ;  /* 0x00000008ff0f7e24 */ /* 0x000fe2000f8e00ff */
[----:B------:R-:W-:Y:S01]  /*3370*/  ISETP.GE.AND P6, PT, R200, UR6, PT ;  /* 0x00000006c8007c0c */ /* 0x000fe2000bfc6270 */
[----:B------:R-:W-:Y:S01]  /*3380*/  IMAD.MOV.U32 R24, RZ, RZ, R133 ;  /* 0x000000ffff187224 */ /* 0x000fe200078e0085 */
[----:B------:R-:W-:Y:S01]  /*3390*/  ISETP.GE.AND P5, PT, R196, UR6, PT ;  /* 0x00000006c4007c0c */ /* 0x000fe2000bfa6270 */
[----:B------:R-:W-:Y:S01]  /*33a0*/  IMAD.MOV.U32 R25, RZ, RZ, R134 ;  /* 0x000000ffff197224 */ /* 0x000fe200078e0086 */
[----:B------:R-:W-:Y:S01]  /*33b0*/  UIMAD UR7, UR9, 0x30, URZ ;  /* 0x00000030090778a4 */ /* 0x000fe2000f8e023f */
[----:B------:R-:W-:Y:S01]  /*33c0*/  ISETP.GE.AND P1, PT, R195, UR6, PT ;  /* 0x00000006c3007c0c */ /* 0x000fe2000bf26270 */
[----:B------:R-:W-:-:S04]  /*33d0*/  IMAD.WIDE.U32 R26, R15, 0x30, R24 ;  /* 0x000000300f1a7825 */ /* 0x000fc800078e0018 */
[----:B------:R-:W-:-:S03]  /*33e0*/  VIADD R24, R27, UR7 ;  /* 0x000000071b187c36 */ /* 0x000fc60008000000 */
        /* <DEDUP_REMOVED lines=25> */
.L_x_2034:
[----:B------:R-:W-:Y:S05]  /*3580*/  BSYNC B0 ;  /* 0x0000000000007941 */ /* 0x000fea0003800000 */
.L_x_2033:
[----:B------:R-:W0:Y:S01]  /*3590*/  LDGDEPBAR ;  /* 0x00000000000079af */ /* 0x000e220000000000 */
[----:B------:R-:W-:Y:S01]  /*35a0*/  IMAD.IADD R21, R22, 0x1, -R21 ;  /* 0x0000000116157824 */ /* 0x000fe200078e0a15 */
[----:B------:R-:W-:Y:S01]  /*35b0*/  ISETP.GE.AND P6, PT, R6, UR14, PT ;  /* 0x0000000e06007c0c */ /* 0x000fe2000bfc6270 */
[----:B------:R-:W-:Y:S01]  /*35c0*/  IMAD.SHL.U32 R14, R14, 0x40, RZ ;  /* 0x000000400e0e7824 */ /* 0x000fe200078e00ff */
[----:B------:R-:W-:Y:S01]  /*35d0*/  LOP3.LUT R18, R19, 0x8, R18, 0xf8, !PT ;  /* 0x0000000813127812 */ /* 0x000fe200078ef812 */
[----:B------:R-:W-:Y:S01]  /*35e0*/  IMAD.SHL.U32 R6, R21, 0x8, RZ ;  /* 0x0000000815067824 */ /* 0x000fe200078e00ff */
[----:B------:R-:W-:Y:S01]  /*35f0*/  SHF.R.U32.HI R19, RZ, 0x3, R19 ;  /* 0x00000003ff137819 */ /* 0x000fe20000011613 */
[-C--:B------:R-:W-:Y:S01]  /*3600*/  IMAD R13, R13, R228.reuse, RZ ;  /* 0x000000e40d0d7224 */ /* 0x080fe200078e02ff */
[----:B-1234-:R-:W-:Y:S01]  /*3610*/  LOP3.LUT R9, R14, 0x1c0, RZ, 0xc0, !PT ;  /* 0x000001c00e097812 */ /* 0x01efe200078ec0ff */
[----:B------:R-:W-:Y:S01]  /*3620*/  IMAD.IADD R17, R17, 0x1, R12 ;  /* 0x0000000111117824 */ /* 0x000fe200078e020c */
[----:B------:R-:W-:Y:S01]  /*3630*/  LEA.HI R4, R4, R3, RZ, 0x5 ;  /* 0x0000000304047211 */ /* 0x000fe200078f28ff */
[C---:B------:R-:W-:Y:S01]  /*3640*/  IMAD R135, R152.reuse, R229, R13 ;  /* 0x000000e598877224 */ /* 0x040fe200078e020d */
[----:B------:R-:W-:Y:S01]  /*3650*/  LOP3.LUT R6, R9, 0x8, R6, 0xf8, !PT ;  /* 0x0000000809067812 */ /* 0x000fe200078ef806 */
[----:B------:R-:W-:Y:S01]  /*3660*/  IMAD.WIDE.U32 R152, R152, R228, R16 ;  /* 0x000000e498987225 */ /* 0x000fe200078e0010 */
[----:B------:R-:W-:Y:S01]  /*3670*/  SHF.R.U32.HI R9, RZ, 0x3, R9 ;  /* 0x00000003ff097819 */ /* 0x000fe20000011609 */
[----:B------:R-:W-:Y:S01]  /*3680*/  ULDC.64 UR6, c[0x0][0x220] ;  /* 0x0000880000067ab9 */ /* 0x000fe20000000a00 */
[----:B------:R-:W-:Y:S01]  /*3690*/  LOP3.LUT R18, R18, R19, RZ, 0x3c, !PT ;  /* 0x0000001312127212 */ /* 0x000fe200078e3cff */
[----:B------:R-:W-:Y:S01]  /*36a0*/  IMAD.IADD R135, R153, 0x1, R135 ;  /* 0x0000000199877824 */ /* 0x000fe200078e0287 */
[----:B------:R-:W-:Y:S01]  /*36b0*/  LOP3.LUT R6, R6, R9, RZ, 0x3c, !PT ;  /* 0x0000000906067212 */ /* 0x000fe200078e3cff */
[----:B------:R-:W-:Y:S01]  /*36c0*/  IMAD.SHL.U32 R9, R0, 0x40, RZ ;  /* 0x0000004000097824 */ /* 0x000fe200078e00ff */
[----:B------:R-:W-:Y:S01]  /*36d0*/  SHF.R.S32.HI R85, RZ, 0x5, R4 ;  /* 0x00000005ff557819 */ /* 0x000fe20000011404 */
[----:B------:R-:W-:Y:S01]  /*36e0*/  IMAD R193, R21, 0x200, R18 ;  /* 0x0000020015c17824 */ /* 0x000fe200078e0212 */
[----:B------:R-:W-:Y:S01]  /*36f0*/  LEA R212, P1, R152, UR6, 0x1 ;  /* 0x0000000698d47c11 */ /* 0x000fe2000f8208ff */
[----:B------:R-:W-:Y:S01]  /*3700*/  BSSY B0, `(.L_x_2035) ;  /* 0x0000026000007945 */ /* 0x000fe20003800000 */
[----:B------:R-:W-:-:S04]  /*3710*/  DEPBAR.LE SB0, 0x0 ;  /* 0x000080000000791a */ /* 0x000fc80000000000 */
[----:B------:R-:W-:Y:S01]  /*3720*/  BAR.SYNC.DEFER_BLOCKING 0x0 ;  /* 0x0000000000007b1d */ /* 0x000fe20000010000 */
[----:B------:R-:W-:Y:S01]  /*3730*/  LOP3.LUT R0, R6, 0xfffffe00, R9, 0xf8, !PT ;  /* 0xfffffe0006007812 */ /* 0x000fe200078ef809 */
[----:B------:R-:W-:Y:S01]  /*3740*/  IMAD.SHL.U32 R198, R228, 0x10, RZ ;  /* 0x00000010e4c67824 */ /* 0x000fe200078e00ff */
[----:B------:R-:W-:Y:S02]  /*3750*/  ISETP.GE.AND P5, PT, R20, UR14, PT ;  /* 0x0000000e14007c0c */ /* 0x000fe4000bfa6270 */
[----:B------:R-:W-:Y:S01]  /*3760*/  SHF.L.U64.HI R197, R228, 0x4, R229 ;  /* 0x00000004e4c57819 */ /* 0x000fe200000102e5 */
[----:B------:R-:W-:Y:S01]  /*3770*/  IMAD R194, R85, 0x400, R0 ;  /* 0x0000040055c27824 */ /* 0x000fe200078e0200 */
[----:B------:R-:W-:Y:S02]  /*3780*/  LEA R193, R193, UR4, 0x1 ;  /* 0x00000004c1c17c11 */ /* 0x000fe4000f8e08ff */
        /* <DEDUP_REMOVED lines=29> */
.L_x_2036:
[----:B------:R-:W-:Y:S05]  /*3960*/  BSYNC B0 ;  /* 0x0000000000007941 */ /* 0x000fea0003800000 */
.L_x_2035:
[----:B------:R4:W-:Y:S01]  /*3970*/  @P4 STS.128 [R199+0xc800], RZ ;  /* 0x00c800ffc7004388 */ /* 0x0009e20000000c00 */
[----:B------:R-:W-:Y:S03]  /*3980*/  BSSY B0, `(.L_x_2037) ;  /* 0x000001e000007945 */ /* 0x000fe60003800000 */
[----:B------:R4:W-:Y:S04]  /*3990*/  @P4 STS.128 [R199+0xe800], RZ ;  /* 0x00e800ffc7004388 */ /* 0x0009e80000000c00 */
[----:B------:R4:W-:Y:S01]  /*39a0*/  @P4 STS.128 [R199+0x10800], RZ ;  /* 0x010800ffc7004388 */ /* 0x0009e20000000c00 */
[----:B------:R-:W-:Y:S05]  /*39b0*/  @P4 BRA `(.L_x_2038) ;  /* 0x0000000000684947 */ /* 0x000fea0003800000 */
[----:B------:R-:W-:Y:S02]  /*39c0*/  ULDC UR27, c[0x0][0x2d0] ;  /* 0x0000b400001b7ab9 */ /* 0x000fe40000000800 */
[----:B------:R-:W-:Y:S02]  /*39d0*/  ISETP.GE.AND P4, PT, R200, UR27, PT ;  /* 0x0000001bc8007c0c */ /* 0x000fe4000bf86270 */
[----:B------:R-:W-:Y:S02]  /*39e0*/  ISETP.GE.AND P2, PT, R196, UR27, PT ;  /* 0x0000001bc4007c0c */ /* 0x000fe4000bf46270 */
[----:B------:R-:W-:-:S09]  /*39f0*/  ISETP.GE.AND P0, PT, R195, UR27, PT ;  /* 0x0000001bc3007c0c */ /* 0x000fd2000bf06270 */
[CC--:B------:R-:W-:Y:S01]  /*3a00*/  @!P4 LEA R10, P1, R198.reuse, R212.reuse, 0x1 ;  /* 0x000000d4c60ac211 */ /* 0x0c0fe200078208ff */
[----:B------:R1:W-:Y:S03]  /*3a10*/  @P4 STS.128 [R199+0xc800], RZ ;  /* 0x00c800ffc7004388 */ /* 0x0003e60000000c00 */
[C---:B------:R-:W-:Y:S02]  /*3a20*/  @!P4 LEA.HI.X R11, R198.reuse, R215, R197, 0x1, P1 ;  /* 0x000000d7c60bc211 */ /* 0x040fe400008f0cc5 */
[----:B------:R-:W-:-:S03]  /*3a30*/  @!P2 LEA R8, P1, R198, R212, 0x1 ;  /* 0x000000d4c608a211 */ /* 0x000fc600078208ff */
        /* <DEDUP_REMOVED lines=12> */
[----:B-1----:R-:W-:-:S04]  /*3b00*/  LEA R8, P0, R198, R212, 0x1 ;  /* 0x000000d4c6087211 */ /* 0x002fc800078008ff */
[----:B------:R-:W-:-:S05]  /*3b10*/  LEA.HI.X R9, R198, R215, R197, 0x1, P0 ;  /* 0x000000d7c6097211 */ /* 0x000fca00000f0cc5 */
[----:B------:R-:W-:Y:S01]  /*3b20*/  @!PT LDS RZ, [RZ] ;  /* 0x00000000fffff984 */ /* 0x000fe20000000800 */
[----:B------:R-:W-:Y:S01]  /*3b30*/  @!PT LDS RZ, [RZ] ;  /* 0x00000000fffff984 */ /* 0x000fe20000000800 */
[----:B------:R-:W-:Y:S01]  /*3b40*/  @!PT LDS RZ, [RZ] ;  /* 0x00000000fffff984 */ /* 0x000fe20000000800 */
[----:B------:R1:W-:Y:S04]  /*3b50*/  LDGSTS.E.BYPASS.LTC128B.128 [R199+0x10800], desc[UR24][R8.64+0x100] ;  /* 0x1080010008c77fae */ /* 0x0003e8000b901d58 */
.L_x_2038:
[----:B------:R-:W-:Y:S05]  /*3b60*/  BSYNC B0 ;  /* 0x0000000000007941 */ /* 0x000fea0003800000 */
.L_x_2037:
[----:B------:R1:W-:Y:S01]  /*3b70*/  @P6 STS.128 [R199+0xd000], RZ ;  /* 0x00d000ffc7006388 */ /* 0x0003e20000000c00 */
[----:B------:R-:W-:Y:S03]  /*3b80*/  BSSY B0, `(.L_x_2039) ;  /* 0x0000020000007945 */ /* 0x000fe60003800000 */
[----:B------:R1:W-:Y:S04]  /*3b90*/  @P6 STS.128 [R199+0xf000], RZ ;  /* 0x00f000ffc7006388 */ /* 0x0003e80000000c00 */
[----:B------:R1:W-:Y:S01]  /*3ba0*/  @P6 STS.128 [R199+0x11000], RZ ;  /* 0x011000ffc7006388 */ /* 0x0003e20000000c00 */
[----:B------:R-:W-:Y:S05]  /*3bb0*/  @P6 BRA `(.L_x_2040) ;  /* 0x0000000000706947 */ /* 0x000fea0003800000 */
[----:B------:R-:W-:Y:S01]  /*3bc0*/  ULDC UR27, c[0x0][0x2d0] ;  /* 0x0000b400001b7ab9 */ /* 0x000fe20000000800 */
[----:B-1----:R-:W-:Y:S01]  /*3bd0*/  IMAD.SHL.U32 R9, R228, 0x20, RZ ;  /* 0x00000020e4097824 */ /* 0x002fe200078e00ff */
[----:B------:R-:W-:Y:S02]  /*3be0*/  ISETP.GE.AND P4, PT, R200, UR27, PT ;  /* 0x0000001bc8007c0c */ /* 0x000fe4000bf86270 */
[----:B------:R-:W-:Y:S02]  /*3bf0*/  ISETP.GE.AND P2, PT, R196, UR27, PT ;  /* 0x0000001bc4007c0c */ /* 0x000fe4000bf46270 */
[----:B------:R-:W-:Y:S02]  /*3c00*/  ISETP.GE.AND P0, PT, R195, UR27, PT ;  /* 0x0000001bc3007c0c */ /* 0x000fe4000bf06270 */
[----:B------:R-:W-:-:S07]  /*3c10*/  SHF.L.U64.HI R6, R228, 0x5, R229 ;  /* 0x00000005e4067819 */ /* 0x000fce00000102e5 */
[CC--:B------:R-:W-:Y:S01]  /*3c20*/  @!P4 LEA R12, P6, R9.reuse, R212.reuse, 0x1 ;  /* 0x000000d4090cc211 */ /* 0x0c0fe200078c08ff */
[----:B------:R1:W-:Y:S01]  /*3c30*/  @P4 STS.128 [R199+0xd000], RZ ;  /* 0x00d000ffc7004388 */ /* 0x0003e20000000c00 */
[C---:B------:R-:W-:Y:S02]  /*3c40*/  @!P2 LEA R10, P1, R9.reuse, R212, 0x1 ;  /* 0x000000d4090aa211 */ /* 0x040fe400078208ff */
[CCC-:B------:R-:W-:Y:S02]  /*3c50*/  @!P4 LEA.HI.X R13, R9.reuse, R215.reuse, R6.reuse, 0x1, P6 ;  /* 0x000000d7090dc211 */ /* 0x1c0fe400030f0c06 */
[----:B------:R-:W-:-:S03]  /*3c60*/  @!P2 LEA.HI.X R11, R9, R215, R6, 0x1, P1 ;  /* 0x000000d7090ba211 */ /* 0x000fc600008f0c06 */
        /* <DEDUP_REMOVED lines=11> */
[----:B------:R-:W-:-:S04]  /*3d20*/  LEA R8, P0, R9, R212, 0x1 ;  /* 0x000000d409087211 */ /* 0x000fc800078008ff */
[----:B------:R-:W-:-:S05]  /*3d30*/  LEA.HI.X R9, R9, R215, R6, 0x1, P0 ;  /* 0x000000d709097211 */ /* 0x000fca00000f0c06 */
[----:B------:R-:W-:Y:S01]  /*3d40*/  @!PT LDS RZ, [RZ] ;  /* 0x00000000fffff984 */ /* 0x000fe20000000800 */
[----:B------:R-:W-:Y:S01]  /*3d50*/  @!PT LDS RZ, [RZ] ;  /* 0x00000000fffff984 */ /* 0x000fe20000000800 */
[----:B------:R-:W-:Y:S01]  /*3d60*/  @!PT LDS RZ, [RZ] ;  /* 0x00000000fffff984 */ /* 0x000fe20000000800 */
[----:B------:R1:W-:Y:S04]  /*3d70*/  LDGSTS.E.BYPASS.LTC128B.128 [R199+0x11000], desc[UR24][R8.64+0x100] ;  /* 0x1100010008c77fae */ /* 0x0003e8000b901d58 */
.L_x_2040:
[----:B------:R-:W-:Y:S05]  /*3d80*/  BSYNC B0 ;  /* 0x0000000000007941 */ /* 0x000fea0003800000 */
.L_x_2039:
        /* <DEDUP_REMOVED lines=9> */
[----:B--2---:R-:W-:Y:S01]  /*3e20*/  @!P2 MOV R214, R212 ;  /* 0x000000d400d6a202 */ /* 0x004fe20000000f00 */
[C---:B-1----:R-:W-:Y:S01]  /*3e30*/  @!P2 IMAD R8, R229.reuse, 0x60, RZ ;  /* 0x00000060e508a824 */ /* 0x042fe200078e02ff */
[----:B---3--:R-:W-:Y:S01]  /*3e40*/  @!P1 MOV R213, R215 ;  /* 0x000000d700d59202 */ /* 0x008fe20000000f00 */
[----:B------:R-:W-:Y:S01]  /*3e50*/  @!P1 IMAD R6, R229, 0x60, RZ ;  /* 0x00000060e5069824 */ /* 0x000fe200078e02ff */
[----:B------:R1:W-:Y:S01]  /*3e60*/  @P2 STS.128 [R199+0xd800], RZ ;  /* 0x00d800ffc7002388 */ /* 0x0003e20000000c00 */
[----:B------:R-:W-:-:S04]  /*3e70*/  @!P2 IMAD.WIDE.U32 R12, R228, 0x60, R214 ;  /* 0x00000060e40ca825 */ /* 0x000fc800078e00d6 */
[----:B------:R-:W-:Y:S01]  /*3e80*/  @!P1 IMAD.WIDE.U32 R10, R228, 0x60, R212 ;  /* 0x00000060e40a9825 */ /* 0x000fe200078e00d4 */
[----:B------:R-:W-:-:S04]  /*3e90*/  @!P2 IADD3 R13, R13, R8, RZ ;  /* 0x000000080d0da210 */ /* 0x000fc80007ffe0ff */
[----:B------:R-:W-:Y:S01]  /*3ea0*/  @!P1 IADD3 R11, R11, R6, RZ ;  /* 0x000000060b0b9210 */ /* 0x000fe20007ffe0ff */
        /* <DEDUP_REMOVED lines=11> */
[----:B------:R-:W-:Y:S01]  /*3f60*/  MOV R213, R215 ;  /* 0x000000d700d57202 */ /* 0x000fe20000000f00 */
[----:B------:R-:W-:Y:S02]  /*3f70*/  IMAD R6, R229, 0x60, RZ ;  /* 0x00000060e5067824 */ /* 0x000fe400078e02ff */
[----:B------:R-:W-:-:S05]  /*3f80*/  IMAD.WIDE.U32 R8, R228, 0x60, R212 ;  /* 0x00000060e4087825 */ /* 0x000fca00078e00d4 */
[----:B------:R-:W-:-:S05]  /*3f90*/  IADD3 R9, R9, R6, RZ ;  /* 0x0000000609097210 */ /* 0x000fca0007ffe0ff */
[----:B------:R-:W-:Y:S01]  /*3fa0*/  @!PT LDS RZ, [RZ] ;  /* 0x00000000fffff984 */ /* 0x000fe20000000800 */
[----:B------:R-:W-:Y:S01]  /*3fb0*/  @!PT LDS RZ, [RZ] ;  /* 0x00000000fffff984 */ /* 0x000fe20000000800 */
[----:B------:R-:W-:Y:S01]  /*3fc0*/  @!PT LDS RZ, [RZ] ;  /* 0x00000000fffff984 */ /* 0x000fe20000000800 */
[----:B------:R2:W-:Y:S02]  /*3fd0*/  LDGSTS.E.BYPASS.LTC128B.128 [R199+0x11800], desc[UR24][R8.64+0x100] ;  /* 0x1180010008c77fae */ /* 0x0005e4000b901d58 */
.L_x_2042:
[----:B------:R-:W-:Y:S05]  /*3fe0*/  BSYNC B0 ;  /* 0x0000000000007941 */ /* 0x000fea0003800000 */
.L_x_2041:
[----:B------:R-:W-:Y:S01]  /*3ff0*/  LDSM.16.M88.4 R60, [R194] ;  /* 0x00000000c23c783b */ /* 0x000fe20000000200 */
[----:B------:R-:W-:Y:S01]  /*4000*/  R2P PR, R2, 0x6 ;  /* 0x0000000602007804 */ /* 0x000fe20000000000 */
[C---:B------:R-:W-:Y:S01]  /*4010*/  VIADD R2, R193.reuse, 0x6000 ;  /* 0x00006000c1027836 */ /* 0x040fe20000000000 */
[----:B------:R-:W-:Y:S01]  /*4020*/  LOP3.LUT R4, R4, 0xffffffe0, RZ, 0xc0, !PT ;  /* 0xffffffe004047812 */ /* 0x000fe200078ec0ff */
[----:B------:R-:W5:Y:S01]  /*4030*/  LDSM.16.M88.4 R44, [R193+0x6000] ;  /* 0x00600000c12c783b */ /* 0x000f620000000200 */
[----:B------:R-:W-:Y:S01]  /*4040*/  VIADD R191, R193, 0x6020 ;  /* 0x00006020c1bf7836 */ /* 0x000fe20000000000 */
[----:B------:R-:W-:Y:S01]  /*4050*/  UISETP.GT.AND UP0, UPT, UR12, UR10, UPT ;  /* 0x0000000a0c00728c */ /* 0x000fe2000bf04270 */
[--C-:B------:R-:W-:Y:S01]  /*4060*/  IMAD R192, R7, 0x2, R194.reuse ;  /* 0x0000000207c07824 */ /* 0x100fe200078e02c2 */
[----:B------:R-:W3:Y:S01]  /*4070*/  LDSM.16.M88.4 R36, [R193+0x6800] ;  /* 0x00680000c124783b */ /* 0x000ee20000000200 */
[----:B------:R-:W-:Y:S01]  /*4080*/  IMAD R190, R5, 0x2, R194 ;  /* 0x0000000205be7824 */ /* 0x000fe200078e02c2 */
[----:B------:R-:W-:Y:S01]  /*4090*/  LEA R205, R85, UR19, 0x4 ;  /* 0x0000001355cd7c11 */ /* 0x000fe2000f8e20ff */
[----:B------:R-:W-:Y:S01]  /*40a0*/  IMAD.IADD R4, R3, 0x1, -R4 ;  /* 0x0000000103047824 */ /* 0x000fe200078e0a04 */
[----:B------:R-:W4:Y:S01]  /*40b0*/  LDSM.16.M88.4 R28, [R193+0x7000] ;  /* 0x00700000c11c783b */ /* 0x000f220000000200 */
[----:B------:R-:W-:Y:S01]  /*40c0*/  LEA R189, R5, R192, 0x1 ;  /* 0x000000c005bd7211 */ /* 0x000fe200078e08ff */
[----:B------:R-:W-:Y:S01]  /*40d0*/  UIADD3 UR14, UR22, 0x1, -UR13 ;  /* 0x00000001160e7890 */ /* 0x000fe2000fffe80d */
[----:B------:R-:W-:Y:S01]  /*40e0*/  @P1 IADD3 R191, R2, -0x20, RZ ;  /* 0xffffffe002bf1810 */ /* 0x000fe20007ffe0ff */
[----:B------:R-:W4:Y:S01]  /*40f0*/  LDSM.16.M88.4 R52, [R193+0x7800] ;  /* 0x00780000c134783b */ /* 0x000f220000000200 */
[----:B------:R-:W-:Y:S01]  /*4100*/  IMAD.MOV.U32 R2, RZ, RZ, 0x40 ;  /* 0x00000040ff027424 */ /* 0x000fe200078e00ff */
[----:B------:R-:W-:Y:S01]  /*4110*/  PLOP3.LUT P6, PT, PT, PT, UP0, 0x80, 0x0 ;  /* 0x000000000000781c */ /* 0x000fe20003fcf008 */
[----:B------:R-:W-:Y:S01]  /*4120*/  UIADD3 UR19, UR22, -UR18, -UR13 ;  /* 0x8000001216137290 */ /* 0x000fe2000fffe80d */
[----:B-12---:R-:W-:Y:S01]  /*4130*/  LDSM.16.M88.4 R8, [R192] ;  /* 0x00000000c008783b */ /* 0x006fe20000000200 */
[----:B------:R-:W-:Y:S01]  /*4140*/  UIADD3 UR18, UR14, UR17, URZ ;  /* 0x000000110e127290 */ /* 0x000fe2000fffe03f */
[----:B------:R-:W-:Y:S01]  /*4150*/  SEL R2, R2, 0xffffffc0, !P2 ;  /* 0xffffffc002027807 */ /* 0x000fe20005000000 */
[----:B------:R-:W-:Y:S01]  /*4160*/  IMAD.U32 R204, RZ, RZ, UR22 ;  /* 0x00000016ffcc7e24 */ /* 0x000fe2000f8e00ff */
[----:B------:R-:W1:Y:S01]  /*4170*/  LDSM.16.M88.4 R12, [R191] ;  /* 0x00000000bf0c783b */ /* 0x000e620000000200 */
[----:B------:R-:W-:Y:S01]  /*4180*/  IMAD.U32 R202, RZ, RZ, UR14 ;  /* 0x0000000effca7e24 */ /* 0x000fe2000f8e00ff */
[----:B------:R-:W-:Y:S01]  /*4190*/  SHF.L.U32 R206, R3, 0x1, RZ ;  /* 0x0000000103ce7819 */ /* 0x000fe200000006ff */
[----:B------:R-:W-:Y:S01]  /*41a0*/  IMAD.IADD R187, R193, 0x1, R2 ;  /* 0x00000001c1bb7824 */ /* 0x000fe200078e0202 */
[----:B------:R-:W2:Y:S01]  /*41b0*/  LDSM.16.M88.4 R20, [R191+0x800] ;  /* 0x00080000bf14783b */ /* 0x000ea20000000200 */
[----:B------:R-:W-:Y:S01]  /*41c0*/  IMAD.IADD R180, R2, 0x1, R191 ;  /* 0x0000000102b47824 */ /* 0x000fe200078e02bf */
[----:B------:R-:W-:Y:S01]  /*41d0*/  LOP3.LUT R206, R206, 0x6, RZ, 0xc0, !PT ;  /* 0x00000006cece7812 */ /* 0x000fe200078ec0ff */
[C---:B------:R-:W-:Y:S01]  /*41e0*/  VIADD R182, R191.reuse, 0x1000 ;  /* 0x00001000bfb67836 */ /* 0x040fe20000000000 */
[----:B------:R-:W2:Y:S01]  /*41f0*/  LDSM.16.M88.4 R16, [R191+0x1000] ;  /* 0x00100000bf10783b */ /* 0x000ea20000000200 */
[C---:B------:R-:W-:Y:S01]  /*4200*/  IADD3 R183, R191.reuse, 0x800, RZ ;  /* 0x00000800bfb77810 */ /* 0x040fe20007ffe0ff */
[C---:B------:R-:W-:Y:S01]  /*4210*/  VIADD R181, R191.reuse, 0x1800 ;  /* 0x00001800bfb57836 */ /* 0x040fe20000000000 */
[C---:B------:R-:W-:Y:S01]  /*4220*/  IADD3 R179, R191.reuse, 0x2000, RZ ;  /* 0x00002000bfb37810 */ /* 0x040fe20007ffe0ff */
[----:B------:R-:W2:Y:S01]  /*4230*/  LDSM.16.M88.4 R76, [R191+0x1800] ;  /* 0x00180000bf4c783b */ /* 0x000ea20000000200 */
[C---:B------:R-:W-:Y:S01]  /*4240*/  VIADD R178, R191.reuse, 0x2800 ;  /* 0x00002800bfb27836 */ /* 0x040fe20000000000 */
[C---:B------:R-:W-:Y:S01]  /*4250*/  IADD3 R176, R191.reuse, 0x3800, RZ ;  /* 0x00003800bfb07810 */ /* 0x040fe20007ffe0ff */
[C---:B------:R-:W-:Y:S01]  /*4260*/  VIADD R177, R191.reuse, 0x3000 ;  /* 0x00003000bfb17836 */ /* 0x040fe20000000000 */
[----:B------:R-:W-:Y:S01]  /*4270*/  LDSM.16.M88.4 R72, [R190] ;  /* 0x00000000be48783b */ /* 0x000fe20000000200 */
[C---:B------:R-:W-:Y:S01]  /*4280*/  VIADD R175, R191.reuse, 0x4000 ;  /* 0x00004000bfaf7836 */ /* 0x040fe20000000000 */
[C---:B------:R-:W-:Y:S01]  /*4290*/  IADD3 R173, R191.reuse, 0x5000, RZ ;  /* 0x00005000bfad7810 */ /* 0x040fe20007ffe0ff */
[C---:B------:R-:W-:Y:S01]  /*42a0*/  VIADD R174, R191.reuse, 0x4800 ;  /* 0x00004800bfae7836 */ /* 0x040fe20000000000 */
[----:B-----5:R-:W-:Y:S01]  /*42b0*/  HMMA.16816.F32 R48, R60, R44, RZ ;  /* 0x0000002c3c30723c */ /* 0x020fe200000018ff */
[----:B------:R-:W5:Y:S01]  /*42c0*/  LDSM.16.M88.4 R56, [R187+0x6000] ;  /* 0x00600000bb38783b */ /* 0x000f620000000200 */
[----:B------:R-:W-:-:S03]  /*42d0*/  VIADD R172, R191, 0x5800 ;  /* 0x00005800bfac7836 */ /* 0x000fc60000000000 */
[----:B------:R-:W-:Y:S01]  /*42e0*/  LDSM.16.M88.4 R68, [R187+0x7800] ;  /* 0x00780000bb44783b */ /* 0x000fe20000000200 */
[C---:B------:R-:W-:Y:S03]  /*42f0*/  HMMA.16816.F32 R44, R60.reuse, R46, RZ ;  /* 0x0000002e3c2c723c */ /* 0x040fe600000018ff */
[----:B------:R-:W-:Y:S03]  /*4300*/  LDSM.16.M88.4 R64, [R189] ;  /* 0x00000000bd40783b */ /* 0x000fe60000000200 */
[C---:B---3--:R-:W-:Y:S01]  /*4310*/  HMMA.16816.F32 R40, R60.reuse, R36, RZ ;  /* 0x000000243c28723c */ /* 0x048fe200000018ff */
[----:B------:R-:W-:Y:S04]  /*4320*/  LDSM.16.M88.4 R80, [R180+0x3800] ;  /* 0x00380000b450783b */ /* 0x000fe80000000200 */
[----:B------:R-:W0:Y:S01]  /*4330*/  LDGDEPBAR ;  /* 0x00000000000079af */ /* 0x000e220000000000 */
[C---:B----4-:R-:W-:Y:S06]  /*4340*/  HMMA.16816.F32 R32, R60.reuse, R28, RZ ;  /* 0x0000001c3c20723c */ /* 0x050fec00000018ff */
[C---:B------:R-:W-:Y:S06]  /*4350*/  HMMA.16816.F32 R36, R60.reuse, R38, RZ ;  /* 0x000000263c24723c */ /* 0x040fec00000018ff */
[C---:B------:R-:W-:Y:S06]  /*4360*/  HMMA.16816.F32 R28, R60.reuse, R30, RZ ;  /* 0x0000001e3c1c723c */ /* 0x040fec00000018ff */
[C---:B------:R-:W-:Y:S06]  /*4370*/  HMMA.16816.F32 R24, R60.reuse, R52, RZ ;  /* 0x000000343c18723c */ /* 0x040fec00000018ff */
[----:B------:R-:W-:Y:S01]  /*4380*/  HMMA.16816.F32 R60, R60, R54, RZ ;  /* 0x000000363c3c723c */ /* 0x000fe200000018ff */
[----:B------:R-:W-:Y:S05]  /*4390*/  LDSM.16.M88.4 R52, [R187+0x7000] ;  /* 0x00700000bb34783b */ /* 0x000fea0000000200 */
[C---:B-1----:R-:W-:Y:S06]  /*43a0*/  HMMA.16816.F32 R48, R8.reuse, R12, R48 ;  /* 0x0000000c0830723c */ /* 0x042fec0000001830 */
[C---:B------:R-:W-:Y:S01]  /*43b0*/  HMMA.16816.F32 R44, R8.reuse, R14, R44 ;  /* 0x0000000e082c723c */ /* 0x040fe2000000182c */
[----:B------:R-:W1:Y:S05]  /*43c0*/  LDSM.16.M88.4 R12, [R187+0x6800] ;  /* 0x00680000bb0c783b */ /* 0x000e6a0000000200 */
[C---:B--2---:R-:W-:Y:S06]  /*43d0*/  HMMA.16816.F32 R40, R8.reuse, R20, R40 ;  /* 0x000000140828723c */ /* 0x044fec0000001828 */
[C---:B------:R-:W-:Y:S01]  /*43e0*/  HMMA.16816.F32 R36, R8.reuse, R22, R36 ;  /* 0x000000160824723c */ /* 0x040fe20000001824 */
[----:B------:R-:W2:Y:S05]  /*43f0*/  LDSM.16.M88.4 R20, [R180] ;  /* 0x00000000b414783b */ /* 0x000eaa0000000200 */
[C---:B------:R-:W-:Y:S06]  /*4400*/  HMMA.16816.F32 R32, R8.reuse, R16, R32 ;  /* 0x000000100820723c */ /* 0x040fec0000001820 */
        /* <DEDUP_REMOVED lines=17> */
[----:B------:R-:W5:Y:S04]  /*4520*/  LDSM.16.M88.4 R60, [R193+0x9000] ;  /* 0x00900000c13c783b */ /* 0x000f680000000200 */
[----:B------:R-:W5:Y:S01]  /*4530*/  LDSM.16.M88.4 R68, [R193+0x9800] ;  /* 0x00980000c144783b */ /* 0x000f620000000200 */
[C---:B--2---:R-:W-:Y:S06]  /*4540*/  HMMA.16816.F32 R48, R64.reuse, R20, R48 ;  /* 0x000000144030723c */ /* 0x044fec0000001830 */
[C---:B------:R-:W-:Y:S01]  /*4550*/  HMMA.16816.F32 R44, R64.reuse, R22, R44 ;  /* 0x00000016402c723c */ /* 0x040fe2000000182c */
[----:B------:R-:W-:Y:S05]  /*4560*/  LDSM.16.M88.4 R20, [R191+0x2000] ;  /* 0x00200000bf14783b */ /* 0x000fea0000000200 */
[C---:B---3--:R-:W-:Y:S06]  /*4570*/  HMMA.16816.F32 R32, R64.reuse, R8, R32 ;  /* 0x000000084020723c */ /* 0x048fec0000001820 */
[C---:B------:R-:W-:Y:S01]  /*4580*/  HMMA.16816.F32 R28, R64.reuse, R10, R28 ;  /* 0x0000000a401c723c */ /* 0x040fe2000000181c */
[----:B------:R-:W2:Y:S05]  /*4590*/  LDSM.16.M88.4 R8, [R192+0x2000] ;  /* 0x00200000c008783b */ /* 0x000eaa0000000200 */
[C---:B------:R-:W-:Y:S06]  /*45a0*/  HMMA.16816.F32 R40, R64.reuse, R16, R40 ;  /* 0x000000104028723c */ /* 0x040fec0000001828 */
[C---:B------:R-:W-:Y:S01]  /*45b0*/  HMMA.16816.F32 R36, R64.reuse, R18, R36 ;  /* 0x000000124024723c */ /* 0x040fe20000001824 */
[----:B------:R-:W-:Y:S05]  /*45c0*/  LDSM.16.M88.4 R16, [R191+0x2800] ;  /* 0x00280000bf10783b */ /* 0x000fea0000000200 */
[C---:B----4-:R-:W-:Y:S06]  /*45d0*/  HMMA.16816.F32 R24, R64.reuse, R76, R24 ;  /* 0x0000004c4018723c */ /* 0x050fec0000001818 */
[----:B------:R-:W-:Y:S01]  /*45e0*/  HMMA.16816.F32 R72, R64, R78, R72 ;  /* 0x0000004e4048723c */ /* 0x000fe20000001848 */
[----:B------:R-:W-:Y:S04]  /*45f0*/  LDSM.16.M88.4 R76, [R191+0x3800] ;  /* 0x00380000bf4c783b */ /* 0x000fe80000000200 */
[----:B------:R-:W-:Y:S01]  /*4600*/  LDSM.16.M88.4 R64, [R187+0x8000] ;  /* 0x00800000bb40783b */ /* 0x000fe20000000200 */
[C---:B-1----:R-:W-:Y:S06]  /*4610*/  HMMA.16816.F32 R48, R56.reuse, R12, R48 ;  /* 0x0000000c3830723c */ /* 0x042fec0000001830 */
[C---:B------:R-:W-:Y:S01]  /*4620*/  HMMA.16816.F32 R44, R56.reuse, R14, R44 ;  /* 0x0000000e382c723c */ /* 0x040fe2000000182c */
[----:B------:R-:W1:Y:S05]  /*4630*/  LDSM.16.M88.4 R12, [R191+0x3000] ;  /* 0x00300000bf0c783b */ /* 0x000e6a0000000200 */
[C---:B-----5:R-:W-:Y:S06]  /*4640*/  HMMA.16816.F32 R32, R56.reuse, R60, R32 ;  /* 0x0000003c3820723c */ /* 0x060fec0000001820 */
[C---:B------:R-:W-:Y:S06]  /*4650*/  HMMA.16816.F32 R40, R56.reuse, R52, R40 ;  /* 0x000000343828723c */ /* 0x040fec0000001828 */
[C---:B------:R-:W-:Y:S01]  /*4660*/  HMMA.16816.F32 R36, R56.reuse, R54, R36 ;  /* 0x000000363824723c */ /* 0x040fe20000001824 */
[----:B------:R-:W-:Y:S05]  /*4670*/  LDSM.16.M88.4 R52, [R190+0x2000] ;  /* 0x00200000be34783b */ /* 0x000fea0000000200 */
[C---:B------:R-:W-:Y:S01]  /*4680*/  HMMA.16816.F32 R28, R56.reuse, R62, R28 ;  /* 0x0000003e381c723c */ /* 0x040fe2000000181c */
[----:B------:R-:W-:Y:S05]  /*4690*/  LDSM.16.M88.4 R60, [R187+0x8800] ;  /* 0x00880000bb3c783b */ /* 0x000fea0000000200 */
[C---:B------:R-:W-:Y:S06]  /*46a0*/  HMMA.16816.F32 R24, R56.reuse, R68, R24 ;  /* 0x000000443818723c */ /* 0x040fec0000001818 */
[----:B------:R-:W-:Y:S01]  /*46b0*/  HMMA.16816.F32 R72, R56, R70, R72 ;  /* 0x000000463848723c */ /* 0x000fe20000001848 */
[----:B------:R-:W-:Y:S04]  /*46c0*/  LDSM.16.M88.4 R56, [R187+0x9800] ;  /* 0x00980000bb38783b */ /* 0x000fe80000000200 */
[----:B------:R-:W-:Y:S01]  /*46d0*/  LDSM.16.M88.4 R68, [R189+0x2000] ;  /* 0x00200000bd44783b */ /* 0x000fe20000000200 */
[C---:B--2---:R-:W-:Y:S06]  /*46e0*/  HMMA.16816.F32 R48, R8.reuse, R20, R48 ;  /* 0x000000140830723c */ /* 0x044fec0000001830 */
[C---:B------:R-:W-:Y:S01]  /*46f0*/  HMMA.16816.F32 R44, R8.reuse, R22, R44 ;  /* 0x00000016082c723c */ /* 0x040fe2000000182c */
[----:B------:R-:W2:Y:S05]  /*4700*/  LDSM.16.M88.4 R20, [R187+0x9000] ;  /* 0x00900000bb14783b */ /* 0x000eaa0000000200 */
[C---:B-1----:R-:W-:Y:S06]  /*4710*/  HMMA.16816.F32 R32, R8.reuse, R12, R32 ;  /* 0x0000000c0820723c */ /* 0x042fec0000001820 */
[C---:B------:R-:W-:Y:S06]  /*4720*/  HMMA.16816.F32 R40, R8.reuse, R16, R40 ;  /* 0x000000100828723c */ /* 0x040fec0000001828 */
[C---:B------:R-:W-:Y:S01]  /*4730*/  HMMA.16816.F32 R36, R8.reuse, R18, R36 ;  /* 0x000000120824723c */ /* 0x040fe20000001824 */
[----:B------:R-:W-:Y:S05]  /*4740*/  LDSM.16.M88.4 R16, [R180+0x2000] ;  /* 0x00200000b410783b */ /* 0x000fea0000000200 */
[C---:B------:R-:W-:Y:S01]  /*4750*/  HMMA.16816.F32 R28, R8.reuse, R14, R28 ;  /* 0x0000000e081c723c */ /* 0x040fe2000000181c */
[----:B------:R-:W-:Y:S05]  /*4760*/  LDSM.16.M88.4 R12, [R180+0x2800] ;  /* 0x00280000b40c783b */ /* 0x000fea0000000200 */
[C---:B------:R-:W-:Y:S06]  /*4770*/  HMMA.16816.F32 R24, R8.reuse, R76, R24 ;  /* 0x0000004c0818723c */ /* 0x040fec0000001818 */
[----:B------:R-:W-:Y:S01]  /*4780*/  HMMA.16816.F32 R72, R8, R78, R72 ;  /* 0x0000004e0848723c */ /* 0x000fe20000001848 */
[----:B------:R-:W1:Y:S04]  /*4790*/  LDSM.16.M88.4 R8, [R180+0x3000] ;  /* 0x00300000b408783b */ /* 0x000e680000000200 */
[----:B------:R-:W-:Y:S01]  /*47a0*/  LDSM.16.M88.4 R76, [R192+0x4000] ;  /* 0x00400000c04c783b */ /* 0x000fe20000000200 */
[C---:B--2---:R-:W-:Y:S06]  /*47b0*/  HMMA.16816.F32 R32, R52.reuse, R20, R32 ;  /* 0x000000143420723c */ /* 0x044fec0000001820 */
[C---:B------:R-:W-:Y:S06]  /*47c0*/  HMMA.16816.F32 R40, R52.reuse, R60, R40 ;  /* 0x0000003c3428723c */ /* 0x040fec0000001828 */
[C---:B------:R-:W-:Y:S01]  /*47d0*/  HMMA.16816.F32 R36, R52.reuse, R62, R36 ;  /* 0x0000003e3424723c */ /* 0x040fe20000001824 */
[----:B------:R-:W-:Y:S05]  /*47e0*/  LDSM.16.M88.4 R60, [R193+0xa800] ;  /* 0x00a80000c13c783b */ /* 0x000fea0000000200 */
[C---:B------:R-:W-:Y:S01]  /*47f0*/  HMMA.16816.F32 R28, R52.reuse, R22, R28 ;  /* 0x00000016341c723c */ /* 0x040fe2000000181c */
[----:B------:R-:W-:Y:S05]  /*4800*/  LDSM.16.M88.4 R20, [R194+0x4000] ;  /* 0x00400000c214783b */ /* 0x000fea0000000200 */
[C---:B------:R-:W-:Y:S06]  /*4810*/  HMMA.16816.F32 R24, R52.reuse, R56, R24 ;  /* 0x000000383418723c */ /* 0x040fec0000001818 */
[C---:B------:R-:W-:Y:S01]  /*4820*/  HMMA.16816.F32 R72, R52.reuse, R58, R72 ;  /* 0x0000003a3448723c */ /* 0x040fe20000001848 */
[----:B------:R-:W2:Y:S05]  /*4830*/  LDSM.16.M88.4 R56, [R193+0xb000] ;  /* 0x00b00000c138783b */ /* 0x000eaa0000000200 */
[C---:B------:R-:W-:Y:S06]  /*4840*/  HMMA.16816.F32 R48, R52.reuse, R64, R48 ;  /* 0x000000403430723c */ /* 0x040fec0000001830 */
[----:B------:R-:W-:Y:S01]  /*4850*/  HMMA.16816.F32 R44, R52, R66, R44 ;  /* 0x00000042342c723c */ /* 0x000fe2000000182c */
[----:B------:R-:W3:Y:S04]  /*4860*/  LDSM.16.M88.4 R64, [R193+0xa000] ;  /* 0x00a00000c140783b */ /* 0x000ee80000000200 */
[----:B------:R-:W4:Y:S01]  /*4870*/  LDSM.16.M88.4 R52, [R193+0xb800] ;  /* 0x00b80000c134783b */ /* 0x000f220000000200 */
[C---:B-1----:R-:W-:Y:S06]  /*4880*/  HMMA.16816.F32 R32, R68.reuse, R8, R32 ;  /* 0x000000084420723c */ /* 0x042fec0000001820 */
[C---:B------:R-:W-:Y:S06]  /*4890*/  HMMA.16816.F32 R40, R68.reuse, R12, R40 ;  /* 0x0000000c4428723c */ /* 0x040fec0000001828 */
[C---:B------:R-:W-:Y:S01]  /*48a0*/  HMMA.16816.F32 R36, R68.reuse, R14, R36 ;  /* 0x0000000e4424723c */ /* 0x040fe20000001824 */
[----:B------:R-:W-:Y:S05]  /*48b0*/  LDSM.16.M88.4 R12, [R191+0x4800] ;  /* 0x00480000bf0c783b */ /* 0x000fea0000000200 */
[C---:B------:R-:W-:Y:S01]  /*48c0*/  HMMA.16816.F32 R28, R68.reuse, R10, R28 ;  /* 0x0000000a441c723c */ /* 0x040fe2000000181c */
[----:B------:R-:W1:Y:S05]  /*48d0*/  LDSM.16.M88.4 R8, [R191+0x5000] ;  /* 0x00500000bf08783b */ /* 0x000e6a0000000200 */
[C---:B------:R-:W-:Y:S06]  /*48e0*/  HMMA.16816.F32 R48, R68.reuse, R16, R48 ;  /* 0x000000104430723c */ /* 0x040fec0000001830 */
[C---:B------:R-:W-:Y:S01]  /*48f0*/  HMMA.16816.F32 R44, R68.reuse, R18, R44 ;  /* 0x00000012442c723c */ /* 0x040fe2000000182c */
[----:B------:R-:W5:Y:S05]  /*4900*/  LDSM.16.M88.4 R16, [R191+0x4000] ;  /* 0x00400000bf10783b */ /* 0x000f6a0000000200 */
[C---:B------:R-:W-:Y:S06]  /*4910*/  HMMA.16816.F32 R24, R68.reuse, R80, R24 ;  /* 0x000000504418723c */ /* 0x040fec0000001818 */
[----:B------:R-:W-:Y:S01]  /*4920*/  HMMA.16816.F32 R72, R68, R82, R72 ;  /* 0x000000524448723c */ /* 0x000fe20000001848 */
[----:B------:R-:W5:Y:S04]  /*4930*/  LDSM.16.M88.4 R80, [R191+0x5800] ;  /* 0x00580000bf50783b */ /* 0x000f680000000200 */
[----:B------:R-:W-:Y:S01]  /*4940*/  LDSM.16.M88.4 R68, [R190+0x4000] ;  /* 0x00400000be44783b */ /* 0x000fe20000000200 */
[C---:B--2---:R-:W-:Y:S06]  /*4950*/  HMMA.16816.F32 R32, R20.reuse, R56, R32 ;  /* 0x000000381420723c */ /* 0x044fec0000001820 */
[C---:B------:R-:W-:Y:S06]  /*4960*/  HMMA.16816.F32 R40, R20.reuse, R60, R40 ;  /* 0x0000003c1428723c */ /* 0x040fec0000001828 */
[C---:B------:R-:W-:Y:S01]  /*4970*/  HMMA.16816.F32 R36, R20.reuse, R62, R36 ;  /* 0x0000003e1424723c */ /* 0x040fe20000001824 */
[----:B------:R-:W-:Y:S05]  /*4980*/  LDSM.16.M88.4 R60, [R187+0xa800] ;  /* 0x00a80000bb3c783b */ /* 0x000fea0000000200 */
        /* <DEDUP_REMOVED lines=8> */
[----:B------:R-:W-:Y:S01]  /*4a10*/  LDSM.16.M88.4 R20, [R189+0x4000] ;  /* 0x00400000bd14783b */ /* 0x000fe20000000200 */
[C---:B-1----:R-:W-:Y:S06]  /*4a20*/  HMMA.16816.F32 R32, R76.reuse, R8, R32 ;  /* 0x000000084c20723c */ /* 0x042fec0000001820 */
[C---:B------:R-:W-:Y:S06]  /*4a30*/  HMMA.16816.F32 R40, R76.reuse, R12, R40 ;  /* 0x0000000c4c28723c */ /* 0x040fec0000001828 */
[C---:B------:R-:W-:Y:S01]  /*4a40*/  HMMA.16816.F32 R36, R76.reuse, R14, R36 ;  /* 0x0000000e4c24723c */ /* 0x040fe20000001824 */
[----:B------:R-:W-:Y:S05]  /*4a50*/  LDSM.16.M88.4 R12, [R180+0x4800] ;  /* 0x00480000b40c783b */ /* 0x000fea0000000200 */
[C---:B------:R-:W-:Y:S01]  /*4a60*/  HMMA.16816.F32 R28, R76.reuse, R10, R28 ;  /* 0x0000000a4c1c723c */ /* 0x040fe2000000181c */
[----:B------:R-:W1:Y:S05]  /*4a70*/  LDSM.16.M88.4 R8, [R180+0x5000] ;  /* 0x00500000b408783b */ /* 0x000e6a0000000200 */
[C---:B-----5:R-:W-:Y:S06]  /*4a80*/  HMMA.16816.F32 R48, R76.reuse, R16, R48 ;  /* 0x000000104c30723c */ /* 0x060fec0000001830 */
[C---:B------:R-:W-:Y:S01]  /*4a90*/  HMMA.16816.F32 R44, R76.reuse, R18, R44 ;  /* 0x000000124c2c723c */ /* 0x040fe2000000182c */
[----:B------:R-:W5:Y:S05]  /*4aa0*/  LDSM.16.M88.4 R16, [R180+0x4000] ;  /* 0x00400000b410783b */ /* 0x000f6a0000000200 */
[C---:B------:R-:W-:Y:S06]  /*4ab0*/  HMMA.16816.F32 R24, R76.reuse, R80, R24 ;  /* 0x000000504c18723c */ /* 0x040fec0000001818 */
[----:B------:R-:W-:Y:S06]  /*4ac0*/  HMMA.16816.F32 R72, R76, R82, R72 ;  /* 0x000000524c48723c */ /* 0x000fec0000001848 */
[C---:B--2---:R-:W-:Y:S06]  /*4ad0*/  HMMA.16816.F32 R32, R68.reuse, R56, R32 ;  /* 0x000000384420723c */ /* 0x044fec0000001820 */
[C---:B------:R-:W-:Y:S06]  /*4ae0*/  HMMA.16816.F32 R40, R68.reuse, R60, R40 ;  /* 0x0000003c4428723c */ /* 0x040fec0000001828 */
[----:B------:R-:W-:Y:S01]  /*4af0*/  HMMA.16816.F32 R36, R68, R62, R36 ;  /* 0x0000003e4424723c */ /* 0x000fe20000001824 */
[----:B------:R-:W2:Y:S01]  /*4b00*/  LDSM.16.M88.4 R60, [R180+0x5800] ;  /* 0x00580000b43c783b */ /* 0x000ea20000000200 */
[----:B------:R-:W-:-:S04]  /*4b10*/  DEPBAR.LE SB0, 0x0 ;  /* 0x000080000000791a */ /* 0x000fc80000000000 */
[C---:B---3--:R-:W-:Y:S06]  /*4b20*/  HMMA.16816.F32 R48, R68.reuse, R64, R48 ;  /* 0x000000404430723c */ /* 0x048fec0000001830 */
[C---:B------:R-:W-:Y:S06]  /*4b30*/  HMMA.16816.F32 R44, R68.reuse, R66, R44 ;  /* 0x00000042442c723c */ /* 0x040fec000000182c */
[C---:B------:R-:W-:Y:S06]  /*4b40*/  HMMA.16816.F32 R28, R68.reuse, R58, R28 ;  /* 0x0000003a441c723c */ /* 0x040fec000000181c */
[C---:B----4-:R-:W-:Y:S06]  /*4b50*/  HMMA.16816.F32 R24, R68.reuse, R52, R24 ;  /* 0x000000344418723c */ /* 0x050fec0000001818 */
[----:B------:R-:W-:Y:S06]  /*4b60*/  HMMA.16816.F32 R72, R68, R54, R72 ;  /* 0x000000364448723c */ /* 0x000fec0000001848 */
[C---:B-1----:R-:W-:Y:S06]  /*4b70*/  HMMA.16816.F32 R32, R20.reuse, R8, R32 ;  /* 0x000000081420723c */ /* 0x042fec0000001820 */
[----:B-----5:R-:W-:Y:S01]  /*4b80*/  HMMA.16816.F32 R48, R20, R16, R48 ;  /* 0x000000101430723c */ /* 0x020fe20000001830 */
[----:B------:R-:W-:-:S04]  /*4b90*/  SHF.R.S32.HI R9, RZ, 0x1f, R4 ;  /* 0x0000001fff097819 */ /* 0x000fc80000011404 */
[----:B------:R-:W-:Y:S01]  /*4ba0*/  LEA.HI R4, R9, R4, RZ, 0x2 ;  /* 0x0000000409047211 */ /* 0x000fe200078f10ff */
[----:B------:R-:W-:Y:S03]  /*4bb0*/  HMMA.16816.F32 R44, R20, R18, R44 ;  /* 0x00000012142c723c */ /* 0x000fe6000000182c */
[----:B------:R-:W-:-:S03]  /*4bc0*/  SHF.R.S32.HI R4, RZ, 0x2, R4 ;  /* 0x00000002ff047819 */ /* 0x000fc60000011404 */
[----:B------:R-:W-:Y:S02]  /*4bd0*/  HMMA.16816.F32 R40, R20, R12, R40 ;  /* 0x0000000c1428723c */ /* 0x000fe40000001828 */
[----:B------:R-:W-:-:S04]  /*4be0*/  IMAD.IADD R205, R205, 0x1, R4 ;  /* 0x00000001cdcd7824 */ /* 0x000fc800078e0204 */
[C---:B------:R-:W-:Y:S01]  /*4bf0*/  VIADD R203, R205.reuse, 0x8 ;  /* 0x00000008cdcb7836 */ /* 0x040fe20000000000 */
[C---:B------:R-:W-:Y:S01]  /*4c00*/  VIADDMNMX R204, R205.reuse, UR18, R204, PT ;  /* 0x00000012cdcc7c46 */ /* 0x040fe2000b8001cc */
[C---:B------:R-:W-:Y:S01]  /*4c10*/  HMMA.16816.F32 R36, R20.reuse, R14, R36 ;  /* 0x0000000e1424723c */ /* 0x040fe20000001824 */
[----:B------:R-:W-:Y:S02]  /*4c20*/  VIADDMNMX R205, R205, UR19, RZ, !PT ;  /* 0x00000013cdcd7c46 */ /* 0x000fe4000f8001ff */
[C---:B------:R-:W-:Y:S02]  /*4c30*/  IADD3 R202, R203.reuse, UR17, R202 ;  /* 0x00000011cbca7c10 */ /* 0x040fe4000fffe0ca */
[----:B------:R-:W-:Y:S01]  /*4c40*/  VIADDMNMX R203, R203, UR19, RZ, !PT ;  /* 0x00000013cbcb7c46 */ /* 0x000fe2000f8001ff */
[----:B------:R-:W-:Y:S01]  /*4c50*/  HMMA.16816.F32 R28, R20, R10, R28 ;  /* 0x0000000a141c723c */ /* 0x000fe2000000181c */
[----:B------:R-:W-:-:S05]  /*4c60*/  VIMNMX R202, R202, UR22, PT ;  /* 0x00000016caca7c48 */ /* 0x000fca000bfe0100 */
[C---:B--2---:R-:W-:Y:S06]  /*4c70*/  HMMA.16816.F32 R24, R20.reuse, R60, R24 ;  /* 0x0000003c1418723c */ /* 0x044fec0000001818 */
[----:B------:R-:W-:Y:S01]  /*4c80*/  HMMA.16816.F32 R72, R20, R62, R72 ;  /* 0x0000003e1448723c */ /* 0x000fe20000001848 */
[----:B------:R-:W-:Y:S06]  /*4c90*/  BAR.SYNC.DEFER_BLOCKING 0x0 ;  /* 0x0000000000007b1d */ /* 0x000fec0000010000 */
[----:B------:R-:W-:-:S02]  /*4ca0*/  NOP ;  /* 0x0000000000007918 */ /* 0x000fc40000000000 */
[----:B------:R-:W-:-:S15]  /*4cb0*/  @!P6 BRA `(.L_x_2043) ;  /* 0x0000000c005ce947 */ /* 0x000fde0003800000 */
[----:B------:R-:W-:Y:S05]  /*4cc0*/  @!P3 BRA `(.L_x_2044) ;  /* 0x000000040028b947 */ /* 0x000fea0003800000 */
[----:B------:R-:W-:Y:S01]  /*4cd0*/  ULDC UR17, c[0x0][0x380] ;  /* 0x0000e00000117ab9 */ /* 0x000fe20000000800 */
[----:B------:R-:W-:Y:S01]  /*4ce0*/  UIADD3 UR28, UR15, -0x40, URZ ;  /* 0xffffffc00f1c7890 */ /* 0x000fe2000fffe03f */
[----:B------:R-:W-:Y:S01]  /*4cf0*/  IMAD.U32 R2, RZ, RZ, UR17 ;  /* 0x00000011ff027e24 */ /* 0x000fe2000f8e00ff */
[----:B------:R-:W-:Y:S01]  /*4d00*/  MOV R3, UR15 ;  /* 0x0000000f00037c02 */ /* 0x000fe20008000f00 */
[----:B------:R-:W-:-:S03]  /*4d10*/  UMOV UR30, URZ ;  /* 0x0000003f001e7c82 */ /* 0x000fc60008000000 */
[----:B------:R-:W-:Y:S02]  /*4d20*/  IABS R2, R2 ;  /* 0x0000000200027213 */ /* 0x000fe40000000000 */
[----:B------:R-:W-:Y:S02]  /*4d30*/  IABS R3, R3 ;  /* 0x0000000300037213 */ /* 0x000fe40000000000 */
[----:B------:R-:W-:Y:S02]  /*4d40*/  R2UR UR14, R2 ;  /* 0x00000000020e72ca */ /* 0x000fe400000e0000 */
[----:B------:R-:W-:-:S11]  /*4d50*/  R2UR UR27, R3 ;  /* 0x00000000031b72ca */ /* 0x000fd600000e0000 */
[----:B------:R-:W1:Y:S08]  /*4d60*/  I2F.RP R6, UR14 ;  /* 0x0000000e00067d06 */ /* 0x000e700008209400 */
[----:B-1----:R-:W1:Y:S02]  /*4d70*/  MUFU.RCP R4, R6 ;  /* 0x0000000600047308 */ /* 0x002e640000001000 */
[----:B-1----:R-:W-:-:S06]  /*4d80*/  VIADD R4, R4, 0xffffffe ;  /* 0x0ffffffe04047836 */ /* 0x002fcc0000000000 */
[----:B------:R-:W1:Y:S02]  /*4d90*/  F2I.FTZ.U32.TRUNC.NTZ R2, R4 ;  /* 0x0000000400027305 */ /* 0x000e64000021f000 */
[----:B-1----:R-:W-:Y:S01]  /*4da0*/  R2UR UR31, R2 ;  /* 0x00000000021f72ca */ /* 0x002fe200000e0000 */
[----:B------:R-:W-:Y:S01]  /*4db0*/  IMAD.U32 R2, RZ, RZ, UR28 ;  /* 0x0000001cff027e24 */ /* 0x000fe2000f8e00ff */
[----:B------:R-:W-:-:S04]  /*4dc0*/  ULOP3.LUT UR28, UR28, UR17, URZ, 0x3c, !UPT ;  /* 0x000000111c1c7292 */ /* 0x000fc8000f8e3c3f */
[----:B------:R-:W-:-:S04]  /*4dd0*/  IABS R2, R2 ;  /* 0x0000000200027213 */ /* 0x000fc80000000000 */
[----:B------:R-:W-:-:S03]  /*4de0*/  R2UR UR19, R2 ;  /* 0x00000000021372ca */ /* 0x000fc600000e0000 */
[----:B------:R-:W-:-:S04]  /*4df0*/  UIADD3 UR18, URZ, -UR31, URZ ;  /* 0x8000001f3f127290 */ /* 0x000fc8000fffe03f */
[----:B------:R-:W-:-:S04]  /*4e00*/  UIMAD UR18, UR18, UR14, URZ ;  /* 0x0000000e121272a4 */ /* 0x000fc8000f8e023f */
[----:B------:R-:W-:-:S04]  /*4e10*/  UIMAD.WIDE.U32 UR32, UR31, UR18, UR30 ;  /* 0x000000121f2072a5 */ /* 0x000fc8000f8e001e */
[----:B------:R-:W-:Y:S02]  /*4e20*/  UIMAD.WIDE.U32 UR30, UR33, UR27, URZ ;  /* 0x0000001b211e72a5 */ /* 0x000fe4000f8e003f */
[----:B------:R-:W-:Y:S02]  /*4e30*/  UIMAD.WIDE.U32 UR32, UR33, UR19, URZ ;  /* 0x00000013212072a5 */ /* 0x000fe4000f8e003f */
[----:B------:R-:W-:-:S04]  /*4e40*/  UIADD3 UR22, -UR31, URZ, URZ ;  /* 0x0000003f1f167290 */ /* 0x000fc8000fffe13f */
[----:B------:R-:W-:Y:S01]  /*4e50*/  UIMAD UR22, UR14, UR22, UR27 ;  /* 0x000000160e1672a4 */ /* 0x000fe2000f8e021b */
[----:B------:R-:W-:Y:S02]  /*4e60*/  UMOV UR29, UR33 ;  /* 0x00000021001d7c82 */ /* 0x000fe40008000000 */
[----:B------:R-:W-:Y:S02]  /*4e70*/  UIADD3 UR18, -UR29, URZ, URZ ;  /* 0x0000003f1d127290 */ /* 0x000fe4000fffe13f */
[----:B------:R-:W-:Y:S02]  /*4e80*/  UISETP.GT.U32.AND UP2, UPT, UR14, UR22, UPT ;  /* 0x000000160e00728c */ /* 0x000fe4000bf44070 */
[----:B------:R-:W-:-:S04]  /*4e90*/  UIMAD UR18, UR14, UR18, UR19 ;  /* 0x000000120e1272a4 */ /* 0x000fc8000f8e0213 */
[----:B------:R-:W-:-:S05]  /*4ea0*/  UISETP.GT.U32.AND UP0, UPT, UR14, UR18, UPT ;  /* 0x000000120e00728c */ /* 0x000fca000bf04070 */
[----:B------:R-:W-:Y:S02]  /*4eb0*/  @!UP2 UIADD3 UR22, UR22, -UR14, URZ ;  /* 0x8000000e1616a290 */ /* 0x000fe4000fffe03f */
[----:B------:R-:W-:Y:S02]  /*4ec0*/  @!UP2 UIADD3 UR31, UR31, 0x1, URZ ;  /* 0x000000011f1fa890 */ /* 0x000fe4000fffe03f */
[----:B------:R-:W-:Y:S02]  /*4ed0*/  UISETP.GE.U32.AND UP4, UPT, UR22, UR14, UPT ;  /* 0x0000000e1600728c */ /* 0x000fe4000bf86070 */
[----:B------:R-:W-:Y:S02]  /*4ee0*/  @!UP0 UIADD3 UR18, UR18, -UR14, URZ ;  /* 0x8000000e12128290 */ /* 0x000fe4000fffe03f */
[----:B------:R-:W-:Y:S02]  /*4ef0*/  @!UP0 UIADD3 UR29, UR29, 0x1, URZ ;  /* 0x000000011d1d8890 */ /* 0x000fe4000fffe03f */
[----:B------:R-:W-:-:S02]  /*4f00*/  UISETP.GE.U32.AND UP3, UPT, UR18, UR14, UPT ;  /* 0x0000000e1200728c */ /* 0x000fc4000bf66070 */
[----:B------:R-:W-:Y:S02]  /*4f10*/  ULOP3.LUT UR14, UR15, UR17, URZ, 0x3c, !UPT ;  /* 0x000000110f0e7292 */ /* 0x000fe4000f8e3c3f */
[----:B------:R-:W-:Y:S02]  /*4f20*/  UISETP.GE.AND UP0, UPT, UR28, URZ, UPT ;  /* 0x0000003f1c00728c */ /* 0x000fe4000bf06270 */
[----:B------:R-:W-:Y:S02]  /*4f30*/  UISETP.GE.AND UP1, UPT, UR14, URZ, UPT ;  /* 0x0000003f0e00728c */ /* 0x000fe4000bf26270 */
[----:B------:R-:W-:Y:S02]  /*4f40*/  @UP4 UIADD3 UR31, UR31, 0x1, URZ ;  /* 0x000000011f1f4890 */ /* 0x000fe4000fffe03f */
[----:B------:R-:W-:Y:S02]  /*4f50*/  UISETP.NE.AND UP2, UPT, UR17, URZ, UPT ;  /* 0x0000003f1100728c */ /* 0x000fe4000bf45270 */
[----:B------:R-:W-:-:S02]  /*4f60*/  @UP3 UIADD3 UR29, UR29, 0x1, URZ ;  /* 0x000000011d1d3890 */ /* 0x000fc4000fffe03f */
[----:B------:R-:W-:Y:S02]  /*4f70*/  ULOP3.LUT UR14, URZ, UR17, URZ, 0x33, !UPT ;  /* 0x000000113f0e7292 */ /* 0x000fe4000f8e333f */
[----:B------:R-:W-:Y:S02]  /*4f80*/  @!UP0 UIADD3 UR29, -UR29, URZ, URZ ;  /* 0x0000003f1d1d8290 */ /* 0x000fe4000fffe13f */
[----:B------:R-:W-:-:S04]  /*4f90*/  @!UP1 UIADD3 UR31, -UR31, URZ, URZ ;  /* 0x0000003f1f1f9290 */ /* 0x000fc8000fffe13f */
[----:B------:R-:W-:Y:S02]  /*4fa0*/  USEL UR31, UR14, UR31, !UP2 ;  /* 0x0000001f0e1f7287 */ /* 0x000fe4000d000000 */
[----:B------:R-:W-:Y:S02]  /*4fb0*/  USEL UR14, UR14, UR29, !UP2 ;  /* 0x0000001d0e0e7287 */ /* 0x000fe4000d000000 */
[----:B------:R-:W-:Y:S02]  /*4fc0*/  UIMAD.WIDE UR18, UR31, 0x4, UR20 ;  /* 0x000000041f1278a5 */ /* 0x000fe4000f8e0214 */
[----:B------:R-:W-:-:S04]  /*4fd0*/  UIMAD.WIDE UR28, UR14, 0x4, UR20 ;  /* 0x000000040e1c78a5 */ /* 0x000fc8000f8e0214 */
[----:B------:R-:W-:Y:S01]  /*4fe0*/  IMAD.U32 R10, RZ, RZ, UR18 ;  /* 0x00000012ff0a7e24 */ /* 0x000fe2000f8e00ff */
[----:B------:R-:W-:Y:S01]  /*4ff0*/  MOV R11, UR19 ;  /* 0x00000013000b7c02 */ /* 0x000fe20008000f00 */
[----:B------:R-:W-:Y:S01]  /*5000*/  IMAD.U32 R8, RZ, RZ, UR28 ;  /* 0x0000001cff087e24 */ /* 0x000fe2000f8e00ff */
[----:B------:R-:W-:Y:S01]  /*5010*/  MOV R9, UR29 ;  /* 0x0000001d00097c02 */ /* 0x000fe20008000f00 */
[----:B------:R-:W-:Y:S02]  /*5020*/  UIADD3 UR14, UR31, -UR14, URZ ;  /* 0x8000000e1f0e7290 */ /* 0x000fe4000fffe03f */
[----:B------:R-:W2:Y:S01]  /*5030*/  LDG.E R3, desc[UR24][R10.64] ;  /* 0x000000180a037981 */ /* 0x000ea2000c1e1900 */
[----:B------:R-:W-:-:S03]  /*5040*/  ULDC.64 UR18, c[0x0][0x230] ;  /* 0x00008c0000127ab9 */ /* 0x000fc60000000a00 */
[----:B------:R1:W2:Y:S01]  /*5050*/  LDG.E R2, desc[UR24][R8.64] ;  /* 0x0000001808027981 */ /* 0x0002a2000c1e1900 */
[----:B------:R-:W-:-:S04]  /*5060*/  UIMAD UR17, UR14, UR17, -0x40 ;  /* 0xffffffc00e1174a4 */ /* 0x000fc8000f8e0211 */
[----:B------:R-:W-:Y:S02]  /*5070*/  USHF.R.S32.HI UR14, URZ, 0x1f, UR17 ;  /* 0x0000001f3f0e7899 */ /* 0x000fe40008011411 */
[----:B------:R-:W-:Y:S02]  /*5080*/  UIMAD.WIDE.U32 UR28, UR17, UR8, URZ ;  /* 0x00000008111c72a5 */ /* 0x000fe4000f8e003f */
[----:B------:R-:W-:-:S04]  /*5090*/  UIMAD UR14, UR14, UR8, URZ ;  /* 0x000000080e0e72a4 */ /* 0x000fc8000f8e023f */
[----:B------:R-:W-:-:S04]  /*50a0*/  UIMAD UR14, UR17, UR9, UR14 ;  /* 0x00000009110e72a4 */ /* 0x000fc8000f8e020e */
[----:B------:R-:W-:Y:S01]  /*50b0*/  UIADD3 UR14, UR29, UR14, URZ ;  /* 0x0000000e1d0e7290 */ /* 0x000fe2000fffe03f */
[----:B-1----:R-:W-:Y:S01]  /*50c0*/  IMAD.U32 R9, RZ, RZ, UR29 ;  /* 0x0000001dff097e24 */ /* 0x002fe2000f8e00ff */
[----:B------:R-:W-:-:S04]  /*50d0*/  MOV R8, UR28 ;  /* 0x0000001c00087c02 */ /* 0x000fc80008000f00 */
[----:B------:R-:W-:Y:S01]  /*50e0*/  MOV R9, UR14 ;  /* 0x0000000e00097c02 */ /* 0x000fe20008000f00 */
[----:B--2---:R-:W-:-:S05]  /*50f0*/  IMAD.IADD R2, R2, 0x1, -R3 ;  /* 0x0000000102027824 */ /* 0x004fca00078e0a03 */
[----:B------:R-:W-:-:S05]  /*5100*/  SHF.R.S32.HI R15, RZ, 0x1f, R2 ;  /* 0x0000001fff0f7819 */ /* 0x000fca0000011402 */
[----:B------:R-:W-:-:S04]  /*5110*/  IMAD R15, R15, UR18, RZ ;  /* 0x000000120f0f7c24 */ /* 0x000fc8000f8e02ff */
[C---:B------:R-:W-:Y:S02]  /*5120*/  IMAD R15, R2.reuse, UR19, R15 ;  /* 0x00000013020f7c24 */ /* 0x040fe4000f8e020f */
[----:B------:R-:W-:-:S04]  /*5130*/  IMAD.WIDE.U32 R2, R2, UR18, R8 ;  /* 0x0000001202027c25 */ /* 0x000fc8000f8e0008 */
[----:B------:R-:W-:Y:S01]  /*5140*/  IMAD.IADD R15, R3, 0x1, R15 ;  /* 0x00000001030f7824 */ /* 0x000fe200078e020f */
[----:B------:R-:W-:Y:S01]  /*5150*/  MOV R4, R2 ;  /* 0x0000000200047202 */ /* 0x000fe20000000f00 */
[----:B------:R-:W-:Y:S06]  /*5160*/  BRA `(.L_x_2045) ;  /* 0x0000000000107947 */ /* 0x000fec0003800000 */
.L_x_2044:
[----:B------:R-:W-:-:S04]  /*5170*/  ULEA UR14, -UR8, URZ, 0x6 ;  /* 0x0000003f080e7291 */ /* 0x000fc8000f8e313f */
[----:B------:R-:W-:Y:S02]  /*5180*/  USHF.R.S32.HI UR17, URZ, 0x1f, UR14 ;  /* 0x0000001f3f117899 */ /* 0x000fe4000801140e */
[----:B------:R-:W-:-:S04]  /*5190*/  MOV R4, UR14 ;  /* 0x0000000e00047c02 */ /* 0x000fc80008000f00 */
[----:B------:R-:W-:-:S07]  /*51a0*/  MOV R15, UR17 ;  /* 0x00000011000f7c02 */ /* 0x000fce0008000f00 */
.L_x_2045:
        /* <DEDUP_REMOVED lines=23> */
[C---:B------:R-:W-:Y:S01]  /*5320*/  @!P1 IMAD.X R17, R15.reuse, 0x1, R134, P0 ;  /* 0x000000010f119824 */ /* 0x040fe200000e0686 */
[----:B------:R-:W-:Y:S02]  /*5330*/  @!P2 LEA.HI.X R23, R6, R9, R16, 0x1, P5 ;  /* 0x000000090617a211 */ /* 0x000fe400028f0c10 */
[----:B------:R-:W-:Y:S01]  /*5340*/  IADD3 R6, P5, R4, UR26, RZ ;  /* 0x0000001a04067c10 */ /* 0x000fe2000ffbe0ff */
[----:B------:R2:W-:Y:S01]  /*5350*/  @P2 STS.128 [R199+0x8000], RZ ;  /* 0x008000ffc7002388 */ /* 0x0005e20000000c00 */
[----:B----4-:R-:W-:Y:S01]  /*5360*/  @!P1 LEA R16, P0, R14, R2, 0x1 ;  /* 0x000000020e109211 */ /* 0x010fe200078008ff */
[----:B------:R-:W4:Y:S01]  /*5370*/  @!P1 LDC.64 R8, c[0x0][0x218] ;  /* 0x00008600ff089b82 */ /* 0x000f220000000a00 */
[----:B------:R-:W-:Y:S01]  /*5380*/  IADD3.X R21, R15, UR23, RZ, P5, !PT ;  /* 0x000000170f157c10 */ /* 0x000fe2000affe4ff */
[----:B------:R-:W-:Y:S01]  /*5390*/  @!PT LDS RZ, [RZ] ;  /* 0x00000000fffff984 */ /* 0x000fe20000000800 */
[----:B------:R-:W-:Y:S01]  /*53a0*/  @!PT LDS RZ, [RZ] ;  /* 0x00000000fffff984 */ /* 0x000fe20000000800 */
[----:B------:R-:W-:Y:S01]  /*53b0*/  @!PT LDS RZ, [RZ] ;  /* 0x00000000fffff984 */ /* 0x000fe20000000800 */
[----:B------:R2:W-:Y:S01]  /*53c0*/  @!P2 LDGSTS.E.BYPASS.LTC128B.128 [R199+0x8000], desc[UR24][R22.64+0x80] ;  /* 0x0800008016c7afae */ /* 0x0005e2000b901d58 */
[----:B------:R-:W-:-:S02]  /*53d0*/  @!P4 IADD3 R53, P5, R6, R133, RZ ;  /* 0x000000850635c210 */ /* 0x000fc40007fbe0ff */
        /* <DEDUP_REMOVED lines=11> */
[----:B------:R-:W-:Y:S02]  /*5490*/  @!P4 LEA.HI.X R53, R53, R13, R20, 0x1, P5 ;  /* 0x0000000d3535c211 */ /* 0x000fe400028f0c14 */
[----:B------:R1:W-:Y:S01]  /*54a0*/  @P4 STS.128 [R199+0x6800], RZ ;  /* 0x006800ffc7004388 */ /* 0x0003e20000000c00 */
[----:B---3--:R-:W-:-:S02]  /*54b0*/  @!P2 LEA R54, P5, R14, R10, 0x1 ;  /* 0x0000000a0e36a211 */ /* 0x008fc400078a08ff */
[----:B------:R-:W-:Y:S01]  /*54c0*/  @!P1 IADD3 R10, P0, R6, R133, RZ ;  /* 0x00000085060a9210 */ /* 0x000fe20007f1e0ff */
[----:B------:R-:W-:Y:S01]  /*54d0*/  @!PT LDS RZ, [RZ] ;  /* 0x00000000fffff984 */ /* 0x000fe20000000800 */
[----:B------:R-:W-:Y:S01]  /*54e0*/  @!PT LDS RZ, [RZ] ;  /* 0x00000000fffff984 */ /* 0x000fe20000000800 */
[----:B------:R-:W-:Y:S01]  /*54f0*/  @!PT LDS RZ, [RZ] ;  /* 0x00000000fffff984 */ /* 0x000fe20000000800 */
[----:B------:R3:W-:Y:S01]  /*5500*/  @!P4 LDGSTS.E.BYPASS.LTC128B.128 [R199+0x6800], desc[UR24][R52.64] ;  /* 0x0680000034c7cfae */ /* 0x0007e2000b901d58 */
[----:B------:R-:W-:Y:S02]  /*5510*/  @!P2 LEA.HI.X R55, R14, R11, R12, 0x1, P5 ;  /* 0x0000000b0e37a211 */ /* 0x000fe400028f0c0c */
[----:B------:R-:W5:Y:S01]  /*5520*/  @!P2 LDC.64 R12, c[0x0][0x218] ;  /* 0x00008600ff0cab82 */ /* 0x000f620000000a00 */
[C---:B------:R-:W-:Y:S01]  /*5530*/  @!P1 IMAD.X R11, R21.reuse, 0x1, R134, P0 ;  /* 0x00000001150b9824 */ /* 0x040fe200000e0686 */
[----:B----4-:R-:W-:Y:S01]  /*5540*/  @!P1 LEA R56, P0, R10, R8, 0x1 ;  /* 0x000000080a389211 */ /* 0x010fe200078008ff */
[----:B------:R3:W-:Y:S01]  /*5550*/  @P2 STS.128 [R199+0x8800], RZ ;  /* 0x008800ffc7002388 */ /* 0x0007e20000000c00 */
[----:B------:R-:W-:Y:S02]  /*5560*/  IADD3 R6, P5, R6, UR26, RZ ;  /* 0x0000001a06067c10 */ /* 0x000fe4000ffbe0ff */
[----:B------:R-:W-:Y:S01]  /*5570*/  @!P1 LEA.HI.X R57, R10, R9, R11, 0x1, P0 ;  /* 0x000000090a399211 */ /* 0x000fe200000f0c0b */
[----:B------:R-:W-:Y:S01]  /*5580*/  @!PT LDS RZ, [RZ] ;  /* 0x00000000fffff984 */ /* 0x000fe20000000800 */
[----:B------:R-:W-:Y:S01]  /*5590*/  @!PT LDS RZ, [RZ] ;  /* 0x00000000fffff984 */ /* 0x000fe20000000800 */
[----:B------:R-:W-:Y:S01]  /*55a0*/  @!PT LDS RZ, [RZ] ;  /* 0x00000000fffff984 */ /* 0x000fe20000000800 */
[----:B------:R3:W-:Y:S01]  /*55b0*/  @!P2 LDGSTS.E.BYPASS.LTC128B.128 [R199+0x8800], desc[UR24][R54.64+0x80] ;  /* 0x0880008036c7afae */ /* 0x0007e2000b901d58 */
[----:B------:R-:W2:Y:S01]  /*55c0*/  @!P1 LDC.64 R10, c[0x0][0x218] ;  /* 0x00008600ff0a9b82 */ /* 0x000ea20000000a00 */
[----:B------:R-:W-:-:S02]  /*55d0*/  IADD3.X R21, R21, UR23, RZ, P5, !PT ;  /* 0x0000001715157c10 */ /* 0x000fc4000affe4ff */
[CC--:B------:R-:W-:Y:S01]  /*55e0*/  @!P4 IADD3 R14, P0, R6.reuse, R133.reuse, RZ ;  /* 0x00000085060ec210 */ /* 0x0c0fe20007f1e0ff */
[----:B------:R3:W-:Y:S01]  /*55f0*/  @P1 STS.128 [R199+0xa800], RZ ;  /* 0x00a800ffc7001388 */ /* 0x0007e20000000c00 */
[----:B------:R-:W-:-:S03]  /*5600*/  @!P2 IADD3 R58, P5, R6, R133, RZ ;  /* 0x00000085063aa210 */ /* 0x000fc60007fbe0ff */
[C---:B------:R-:W-:Y:S01]  /*5610*/  @!P4 IMAD.X R20, R21.reuse, 0x1, R134, P0 ;  /* 0x000000011514c824 */ /* 0x040fe200000e0686 */
[C---:B-1----:R-:W-:Y:S01]  /*5620*/  @!P4 LEA R60, P0, R14.reuse, R2, 0x1 ;  /* 0x000000020e3cc211 */ /* 0x042fe200078008ff */
[----:B------:R-:W1:Y:S01]  /*5630*/  @!P4 LDC.64 R8, c[0x0][0x218] ;  /* 0x00008600ff08cb82 */ /* 0x000e620000000a00 */
[----:B------:R-:W-:Y:S01]  /*5640*/  @!PT LDS RZ, [RZ] ;  /* 0x00000000fffff984 */ /* 0x000fe20000000800 */
[----:B------:R-:W-:Y:S01]  /*5650*/  @!PT LDS RZ, [RZ] ;  /* 0x00000000fffff984 */ /* 0x000fe20000000800 */
[----:B------:R-:W-:Y:S01]  /*5660*/  @!PT LDS RZ, [RZ] ;  /* 0x00000000fffff984 */ /* 0x000fe20000000800 */
[----:B------:R3:W-:Y:S02]  /*5670*/  @!P1 LDGSTS.E.BYPASS.LTC128B.128 [R199+0xa800], desc[UR24][R56.64+0x100] ;  /* 0x0a80010038c79fae */ /* 0x0007e4000b901d58 */
[----:B------:R-:W-:Y:S01]  /*5680*/  @!P4 LEA.HI.X R61, R14, R3, R20, 0x1, P0 ;  /* 0x000000030e3dc211 */ /* 0x000fe200000f0c14 */
[----:B------:R-:W-:Y:S01]  /*5690*/  @!P2 IMAD.X R20, R21, 0x1, R134, P5 ;  /* 0x000000011514a824 */ /* 0x000fe200028e0686 */
[----:B------:R-:W-:Y:S01]  /*56a0*/  @!P1 IADD3 R14, P0, R6, R133, RZ ;  /* 0x00000085060e9210 */ /* 0x000fe20007f1e0ff */
[----:B------:R3:W-:Y:S01]  /*56b0*/  @P4 STS.128 [R199+0x7000], RZ ;  /* 0x007000ffc7004388 */ /* 0x0007e20000000c00 */
[C---:B-----5:R-:W-:Y:S01]  /*56c0*/  @!P2 LEA R18, P5, R58.reuse, R12, 0x1 ;  /* 0x0000000c3a12a211 */ /* 0x060fe200078a08ff */
[----:B------:R-:W4:Y:S02]  /*56d0*/  @!P2 LDC.64 R2, c[0x0][0x218] ;  /* 0x00008600ff02ab82 */ /* 0x000f240000000a00 */
[----:B------:R-:W-:Y:S01]  /*56e0*/  @!PT LDS RZ, [RZ] ;  /* 0x00000000fffff984 */ /* 0x000fe20000000800 */
[----:B------:R-:W-:Y:S01]  /*56f0*/  @!PT LDS RZ, [RZ] ;  /* 0x00000000fffff984 */ /* 0x000fe20000000800 */
[----:B------:R-:W-:Y:S01]  /*5700*/  @!PT LDS RZ, [RZ] ;  /* 0x00000000fffff984 */ /* 0x000fe20000000800 */
[----:B------:R3:W-:Y:S01]  /*5710*/  @!P4 LDGSTS.E.BYPASS.LTC128B.128 [R199+0x7000], desc[UR24][R60.64] ;  /* 0x070000003cc7cfae */ /* 0x0007e2000b901d58 */
[----:B------:R-:W-:-:S02]  /*5720*/  @!P2 LEA.HI.X R19, R58, R13, R20, 0x1, P5 ;  /* 0x0000000d3a13a211 */ /* 0x000fc400028f0c14 */
[----:B------:R-:W-:Y:S01]  /*5730*/  IADD3 R12, P5, R6, UR26, RZ ;  /* 0x0000001a060c7c10 */ /* 0x000fe2000ffbe0ff */
[C---:B------:R-:W-:Y:S01]  /*5740*/  @!P1 IMAD.X R6, R21.reuse, 0x1, R134, P0 ;  /* 0x0000000115069824 */ /* 0x040fe200000e0686 */
[C---:B--2---:R-:W-:Y:S01]  /*5750*/  @!P1 LEA R22, P0, R14.reuse, R10, 0x1 ;  /* 0x0000000a0e169211 */ /* 0x044fe200078008ff */
[----:B------:R3:W-:Y:S01]  /*5760*/  @P2 STS.128 [R199+0x9000], RZ ;  /* 0x009000ffc7002388 */ /* 0x0007e20000000c00 */
[----:B------:R-:W-:Y:S02]  /*5770*/  IADD3.X R21, R21, UR23, RZ, P5, !PT ;  /* 0x0000001715157c10 */ /* 0x000fe4000affe4ff */
[----:B------:R-:W-:Y:S01]  /*5780*/  @!P1 LEA.HI.X R23, R14, R11, R6, 0x1, P0 ;  /* 0x0000000b0e179211 */ /* 0x000fe200000f0c06 */
[----:B------:R-:W-:Y:S01]  /*5790*/  @!PT LDS RZ, [RZ] ;  /* 0x00000000fffff984 */ /* 0x000fe20000000800 */
[----:B------:R-:W-:Y:S01]  /*57a0*/  @!PT LDS RZ, [RZ] ;  /* 0x00000000fffff984 */ /* 0x000fe20000000800 */
[----:B------:R-:W-:Y:S01]  /*57b0*/  @!PT LDS RZ, [RZ] ;  /* 0x00000000fffff984 */ /* 0x000fe20000000800 */
[----:B------:R3:W-:Y:S01]  /*57c0*/  @!P2 LDGSTS.E.BYPASS.LTC128B.128 [R199+0x9000], desc[UR24][R18.64+0x80] ;  /* 0x0900008012c7afae */ /* 0x0007e2000b901d58 */
[CC--:B------:R-:W-:Y:S02]  /*57d0*/  @!P4 IADD3 R6, P5, R12.reuse, R133.reuse, RZ ;  /* 0x000000850c06c210 */ /* 0x0c0fe40007fbe0ff */
        /* <DEDUP_REMOVED lines=33> */
.L_x_2047:
[----:B------:R-:W-:Y:S05]  /*59f0*/  BSYNC B0 ;  /* 0x0000000000007941 */ /* 0x000fea0003800000 */
.L_x_2046:
[----:B------:R-:W0:Y:S01]  /*5a00*/  LDGDEPBAR ;  /* 0x00000000000079af */ /* 0x000e220000000000 */
[----:B------:R-:W-:-:S04]  /*5a10*/  IADD3 R133, P0, R4, R133, RZ ;  /* 0x0000008504857210 */ /* 0x000fc80007f1e0ff */
[----:B------:R-:W-:-:S09]  /*5a20*/  IADD3.X R134, R15, R134, RZ, P0, !PT ;  /* 0x000000860f867210 */ /* 0x000fd200007fe4ff */
.L_x_2043:
[----:B-1-3--:R-:W-:Y:S01]  /*5a30*/  VIADD R2, R206, UR15 ;  /* 0x0000000fce027c36 */ /* 0x00afe20008000000 */
[----:B------:R-:W-:Y:S01]  /*5a40*/  ULDC UR18, c[0x0][0x2ec] ;  /* 0x0000bb0000127ab9 */ /* 0x000fe20000000800 */
[----:B------:R-:W-:Y:S01]  /*5a50*/  LEA R188, R0, UR4, 0x1 ;  /* 0x0000000400bc7c11 */ /* 0x000fe2000f8e08ff */
[----:B------:R-:W-:Y:S01]  /*5a60*/  ULDC.64 UR14, c[0x0][0x218] ;  /* 0x00008600000e7ab9 */ /* 0x000fe20000000a00 */
[C---:B------:R-:W-:Y:S01]  /*5a70*/  VIADD R6, R2.reuse, 0x1 ;  /* 0x0000000102067836 */ /* 0x040fe20000000000 */
[C---:B------:R-:W-:Y:S01]  /*5a80*/  ISETP.GE.AND P4, PT, R2.reuse, R204, PT ;  /* 0x000000cc0200720c */ /* 0x040fe20003f86270 */
[C---:B------:R-:W-:Y:S01]  /*5a90*/  VIADD R4, R2.reuse, 0x8 ;  /* 0x0000000802047836 */ /* 0x040fe20000000000 */
[C---:B------:R-:W-:Y:S01]  /*5aa0*/  ISETP.GE.AND P1, PT, R2.reuse, R202, PT ;  /* 0x000000ca0200720c */ /* 0x040fe20003f26270 */
[----:B------:R-:W-:Y:S01]  /*5ab0*/  VIADD R8, R2, 0x30 ;  /* 0x0000003002087836 */ /* 0x000fe20000000000 */
[C---:B------:R-:W-:Y:S01]  /*5ac0*/  ISETP.GE.AND P5, PT, R6.reuse, R204, PT ;  /* 0x000000cc0600720c */ /* 0x040fe20003fa6270 */
[----:B------:R-:W-:Y:S01]  /*5ad0*/  IMAD R186, R7, 0x2, R188 ;  /* 0x0000000207ba7824 */ /* 0x000fe200078e02bc */
[----:B------:R-:W-:Y:S01]  /*5ae0*/  ISETP.GE.AND P0, PT, R6, R202, PT ;  /* 0x000000ca0600720c */ /* 0x000fe20003f06270 */
[----:B------:R-:W-:Y:S01]  /*5af0*/  LDSM.16.MT88.4 R124, [R188+0xc000] ;  /* 0x00c00000bc7c783b */ /* 0x000fe20000004200 */
[-C--:B------:R-:W-:Y:S01]  /*5b00*/  ISETP.LT.OR P4, PT, R2, R205.reuse, P4 ;  /* 0x000000cd0200720c */ /* 0x080fe20002781670 */
[C---:B------:R-:W-:Y:S01]  /*5b10*/  IMAD R184, R5.reuse, 0x2, R186 ;  /* 0x0000000205b87824 */ /* 0x040fe200078e02ba */
[C---:B------:R-:W-:Y:S01]  /*5b20*/  ISETP.LT.OR P5, PT, R6.reuse, R205, P5 ;  /* 0x000000cd0600720c */ /* 0x040fe20002fa1670 */
[----:B------:R-:W-:Y:S01]  /*5b30*/  LDSM.16.MT88.4 R116, [R186+0xc000] ;  /* 0x00c00000ba74783b */ /* 0x000fe20000004200 */
[----:B------:R-:W-:Y:S01]  /*5b40*/  ISETP.LT.OR P0, PT, R6, R203, P0 ;  /* 0x000000cb0600720c */ /* 0x000fe20000701670 */
[----:B------:R-:W-:Y:S01]  /*5b50*/  VIADD R6, R2, 0x9 ;  /* 0x0000000902067836 */ /* 0x000fe20000000000 */
[----:B------:R-:W-:Y:S01]  /*5b60*/  FSEL R3, R48, -INF , !P4 ;  /* 0xff80000030037808 */ /* 0x000fe20006000000 */
[----:B------:R-:W-:Y:S01]  /*5b70*/  LDSM.16.MT88.4 R64, [R184+0xe000] ;  /* 0x00e00000b840783b */ /* 0x000fe20000004200 */
[C---:B------:R-:W-:Y:S01]  /*5b80*/  ISETP.GE.AND P2, PT, R4.reuse, R204, PT ;  /* 0x000000cc0400720c */ /* 0x040fe20003f46270 */
[----:B------:R-:W-:Y:S01]  /*5b90*/  IMAD R185, R5, 0x2, R188 ;  /* 0x0000000205b97824 */ /* 0x000fe200078e02bc */
[----:B------:R-:W-:Y:S01]  /*5ba0*/  ISETP.GE.AND P4, PT, R4, R202, PT ;  /* 0x000000ca0400720c */ /* 0x000fe20003f86270 */
[----:B------:R-:W-:Y:S01]  /*5bb0*/  LDSM.16.MT88.4 R80, [R186+0x10000] ;  /* 0x01000000ba50783b */ /* 0x000fe20000004200 */
[----:B------:R-:W-:-:S02]  /*5bc0*/  FSEL R55, R49, -INF , !P5 ;  /* 0xff80000031377808 */ /* 0x000fc40006800000 */
[----:B------:R-:W-:Y:S01]  /*5bd0*/  FSEL R51, R51, -INF , !P0 ;  /* 0xff80000033337808 */ /* 0x000fe20004000000 */
[----:B------:R-:W-:Y:S01]  /*5be0*/  LDSM.16.MT88.4 R88, [R185+0x10000] ;  /* 0x01000000b958783b */ /* 0x000fe20000004200 */
[C---:B------:R-:W-:Y:S02]  /*5bf0*/  ISETP.GE.AND P5, PT, R6.reuse, R204, PT ;  /* 0x000000cc0600720c */ /* 0x040fe40003fa6270 */
[----:B------:R-:W-:Y:S01]  /*5c00*/  ISETP.GE.AND P0, PT, R6, R202, PT ;  /* 0x000000ca0600720c */ /* 0x000fe20003f06270 */
[----:B------:R-:W-:Y:S01]  /*5c10*/  LDSM.16.MT88.4 R108, [R185+0xc000] ;  /* 0x00c00000b96c783b */ /* 0x000fe20000004200 */
[C---:B------:R-:W-:Y:S02]  /*5c20*/  ISETP.LT.OR P2, PT, R4.reuse, R205, P2 ;  /* 0x000000cd0400720c */ /* 0x040fe40001741670 */
[-C--:B------:R-:W-:Y:S01]  /*5c30*/  ISETP.LT.OR P4, PT, R4, R203.reuse, P4 ;  /* 0x000000cb0400720c */ /* 0x080fe20002781670 */
[C---:B------:R-:W-:Y:S01]  /*5c40*/  VIADD R4, R2.reuse, 0x10 ;  /* 0x0000001002047836 */ /* 0x040fe20000000000 */
[----:B------:R-:W-:Y:S01]  /*5c50*/  ISETP.LT.OR P1, PT, R2, R203, P1 ;  /* 0x000000cb0200720c */ /* 0x000fe20000f21670 */
[----:B------:R-:W-:Y:S01]  /*5c60*/  LDSM.16.MT88.4 R100, [R184+0xc000] ;  /* 0x00c00000b864783b */ /* 0x000fe20000004200 */
[----:B------:R-:W-:-:S02]  /*5c70*/  ISETP.LT.OR P5, PT, R6, R205, P5 ;  /* 0x000000cd0600720c */ /* 0x000fc40002fa1670 */
[----:B------:R-:W-:Y:S01]  /*5c80*/  ISETP.LT.OR P0, PT, R6, R203, P0 ;  /* 0x000000cb0600720c */ /* 0x000fe20000701670 */
[----:B------:R-:W-:Y:S01]  /*5c90*/  VIADD R6, R2, 0x11 ;  /* 0x0000001102067836 */ /* 0x000fe20000000000 */
[----:B------:R-:W-:Y:S01]  /*5ca0*/  FSEL R53, R50, -INF , !P1 ;  /* 0xff80000032357808 */ /* 0x000fe20004800000 */
[----:B------:R-:W-:Y:S01]  /*5cb0*/  LDSM.16.MT88.4 R136, [R184+0x10000] ;  /* 0x01000000b888783b */ /* 0x000fe20000004200 */
[----:B------:R-:W-:Y:S02]  /*5cc0*/  FSEL R57, R44, -INF , !P2 ;  /* 0xff8000002c397808 */ /* 0x000fe40005000000 */
[C---:B------:R-:W-:Y:S02]  /*5cd0*/  ISETP.GE.AND P1, PT, R4.reuse, R204, PT ;  /* 0x000000cc0400720c */ /* 0x040fe40003f26270 */
[----:B------:R-:W-:Y:S02]  /*5ce0*/  ISETP.GE.AND P2, PT, R4, R202, PT ;  /* 0x000000ca0400720c */ /* 0x000fe40003f46270 */
[----:B------:R-:W-:-:S02]  /*5cf0*/  FSEL R45, R45, -INF , !P5 ;  /* 0xff8000002d2d7808 */ /* 0x000fc40006800000 */
[----:B------:R-:W-:Y:S02]  /*5d00*/  FSEL R47, R47, -INF , !P0 ;  /* 0xff8000002f2f7808 */ /* 0x000fe40004000000 */
[C---:B------:R-:W-:Y:S02]  /*5d10*/  ISETP.GE.AND P5, PT, R6.reuse, R204, PT ;  /* 0x000000cc0600720c */ /* 0x040fe40003fa6270 */
[----:B------:R-:W-:Y:S02]  /*5d20*/  ISETP.GE.AND P0, PT, R6, R202, PT ;  /* 0x000000ca0600720c */ /* 0x000fe40003f06270 */
[C---:B------:R-:W-:Y:S02]  /*5d30*/  ISETP.LT.OR P1, PT, R4.reuse, R205, P1 ;  /* 0x000000cd0400720c */ /* 0x040fe40000f21670 */
[----:B------:R-:W-:Y:S01]  /*5d40*/  ISETP.LT.OR P2, PT, R4, R203, P2 ;  /* 0x000000cb0400720c */ /* 0x000fe20001741670 */
[----:B------:R-:W-:Y:S01]  /*5d50*/  VIADD R4, R2, 0x18 ;  /* 0x0000001802047836 */ /* 0x000fe20000000000 */
[----:B------:R-:W-:-:S02]  /*5d60*/  ISETP.LT.OR P5, PT, R6, R205, P5 ;  /* 0x000000cd0600720c */ /* 0x000fc40002fa1670 */
[----:B------:R-:W-:Y:S01]  /*5d70*/  ISETP.LT.OR P0, PT, R6, R203, P0 ;  /* 0x000000cb0600720c */ /* 0x000fe20000701670 */
[----:B------:R-:W-:Y:S01]  /*5d80*/  VIADD R6, R2, 0x19 ;  /* 0x0000001902067836 */ /* 0x000fe20000000000 */
[----:B------:R-:W-:Y:S02]  /*5d90*/  FSEL R49, R46, -INF , !P4 ;  /* 0xff8000002e317808 */ /* 0x000fe40006000000 */
        /* <DEDUP_REMOVED lines=14> */
[----:B------:R-:W-:Y:S01]  /*5e80*/  FSEL R19, R36, -INF , !P4 ;  /* 0xff80000024137808 */ /* 0x000fe20006000000 */
[----:B------:R-:W-:Y:S01]  /*5e90*/  LDSM.16.MT88.4 R40, [R188+0xe000] ;  /* 0x00e00000bc28783b */ /* 0x000fe20000004200 */
        /* <DEDUP_REMOVED lines=10> */
[----:B------:R-:W-:Y:S02]  /*5f40*/  ISETP.LT.OR P1, PT, R6, R203, P1 ;  /* 0x000000cb0600720c */ /* 0x000fe40000f21670 */
[----:B------:R-:W-:Y:S02]  /*5f50*/  FMNMX.FTZ R6, R3, R55, !PT ;  /* 0x0000003703067209 */ /* 0x000fe40007810000 */
[----:B------:R-:W-:Y:S02]  /*5f60*/  FSEL R9, R39, -INF , !P0 ;  /* 0xff80000027097808 */ /* 0x000fe40004000000 */
[C---:B------:R-:W-:Y:S02]  /*5f70*/  ISETP.GE.AND P0, PT, R4.reuse, R204, PT ;  /* 0x000000cc0400720c */ /* 0x040fe40003f06270 */
[----:B------:R-:W-:Y:S02]  /*5f80*/  FMNMX.FTZ R6, R57, R6, !PT ;  /* 0x0000000639067209 */ /* 0x000fe40007810000 */
[----:B------:R-:W-:-:S02]  /*5f90*/  ISETP.LT.OR P0, PT, R4, R205, P0 ;  /* 0x000000cd0400720c */ /* 0x000fc40000701670 */
[----:B------:R-:W-:Y:S02]  /*5fa0*/  FMNMX.FTZ R6, R45, R6, !PT ;  /* 0x000000062d067209 */ /* 0x000fe40007810000 */
[----:B------:R-:W-:Y:S02]  /*5fb0*/  FSEL R217, R34, -INF , !P4 ;  /* 0xff80000022d97808 */ /* 0x000fe40006000000 */
[----:B------:R-:W-:Y:S02]  /*5fc0*/  FSEL R223, R28, -INF , !P0 ;  /* 0xff8000001cdf7808 */ /* 0x000fe40004000000 */
[C---:B------:R-:W-:Y:S02]  /*5fd0*/  ISETP.GE.AND P4, PT, R8.reuse, R204, PT ;  /* 0x000000cc0800720c */ /* 0x040fe40003f86270 */
[----:B------:R-:W-:Y:S02]  /*5fe0*/  FMNMX.FTZ R6, R23, R6, !PT ;  /* 0x0000000617067209 */ /* 0x000fe40007810000 */
[----:B------:R-:W-:-:S02]  /*5ff0*/  ISETP.GE.AND P0, PT, R8, R202, PT ;  /* 0x000000ca0800720c */ /* 0x000fc40003f06270 */
[----:B------:R-:W-:Y:S01]  /*6000*/  FMNMX.FTZ R10, R21, R6, !PT ;  /* 0x00000006150a7209 */ /* 0x000fe20007810000 */
[----:B------:R-:W-:Y:S01]  /*6010*/  VIADD R6, R2, 0x31 ;  /* 0x0000003102067836 */ /* 0x000fe20000000000 */
[C---:B------:R-:W-:Y:S02]  /*6020*/  ISETP.LT.OR P4, PT, R8.reuse, R205, P4 ;  /* 0x000000cd0800720c */ /* 0x040fe40002781670 */
[----:B------:R-:W-:Y:S02]  /*6030*/  ISETP.LT.OR P0, PT, R8, R203, P0 ;  /* 0x000000cb0800720c */ /* 0x000fe40000701670 */
[----:B------:R-:W-:Y:S02]  /*6040*/  FSEL R225, R32, -INF , !P2 ;  /* 0xff80000020e17808 */ /* 0x000fe40005000000 */
[----:B------:R-:W-:Y:S02]  /*6050*/  FMNMX.FTZ R8, R53, R51, !PT ;  /* 0x0000003335087209 */ /* 0x000fe40007810000 */
[----:B------:R-:W-:-:S02]  /*6060*/  ISETP.GE.AND P2, PT, R4, R202, PT ;  /* 0x000000ca0400720c */ /* 0x000fc40003f46270 */
[----:B------:R-:W-:Y:S02]  /*6070*/  FMNMX.FTZ R10, R19, R10, !PT ;  /* 0x0000000a130a7209 */ /* 0x000fe40007810000 */
[----:B------:R-:W-:Y:S02]  /*6080*/  FMNMX.FTZ R8, R49, R8, !PT ;  /* 0x0000000831087209 */ /* 0x000fe40007810000 */
[----:B------:R-:W-:Y:S01]  /*6090*/  ISETP.LT.OR P2, PT, R4, R203, P2 ;  /* 0x000000cb0400720c */ /* 0x000fe20001741670 */
[----:B------:R-:W-:Y:S01]  /*60a0*/  VIADD R4, R2, 0x29 ;  /* 0x0000002902047836 */ /* 0x000fe20000000000 */
[----:B------:R-:W-:Y:S02]  /*60b0*/  FMNMX.FTZ R10, R17, R10, !PT ;  /* 0x0000000a110a7209 */ /* 0x000fe40007810000 */
[----:B------:R-:W-:Y:S02]  /*60c0*/  FMNMX.FTZ R8, R47, R8, !PT ;  /* 0x000000082f087209 */ /* 0x000fe40007810000 */
[----:B------:R-:W-:-:S02]  /*60d0*/  FSEL R171, R33, -INF , !P5 ;  /* 0xff80000021ab7808 */ /* 0x000fc40006800000 */
[C---:B------:R-:W-:Y:S02]  /*60e0*/  ISETP.GE.AND P5, PT, R4.reuse, R204, PT ;  /* 0x000000cc0400720c */ /* 0x040fe40003fa6270 */
[----:B------:R-:W-:Y:S02]  /*60f0*/  FMNMX.FTZ R10, R225, R10, !PT ;  /* 0x0000000ae10a7209 */ /* 0x000fe40007810000 */
[----:B------:R-:W-:Y:S02]  /*6100*/  FSEL R209, R35, -INF , !P1 ;  /* 0xff80000023d17808 */ /* 0x000fe40004800000 */
[----:B------:R-:W-:Y:S02]  /*6110*/  FMNMX.FTZ R8, R15, R8, !PT ;  /* 0x000000080f087209 */ /* 0x000fe40007810000 */
[C---:B------:R-:W-:Y:S02]  /*6120*/  ISETP.GE.AND P1, PT, R4.reuse, R202, PT ;  /* 0x000000ca0400720c */ /* 0x040fe40003f26270 */
[----:B------:R-:W-:-:S02]  /*6130*/  ISETP.LT.OR P5, PT, R4, R205, P5 ;  /* 0x000000cd0400720c */ /* 0x000fc40002fa1670 */
[----:B------:R-:W-:Y:S02]  /*6140*/  FMNMX.FTZ R10, R171, R10, !PT ;  /* 0x0000000aab0a7209 */ /* 0x000fe40007810000 */
[----:B------:R-:W-:Y:S02]  /*6150*/  FMNMX.FTZ R8, R13, R8, !PT ;  /* 0x000000080d087209 */ /* 0x000fe40007810000 */
[----:B------:R-:W-:Y:S01]  /*6160*/  ISETP.LT.OR P1, PT, R4, R203, P1 ;  /* 0x000000cb0400720c */ /* 0x000fe20000f21670 */
[----:B------:R-:W-:Y:S01]  /*6170*/  VIADD R4, R2, 0x38 ;  /* 0x0000003802047836 */ /* 0x000fe20000000000 */
[----:B------:R-:W-:Y:S01]  /*6180*/  FSEL R147, R30, -INF , !P2 ;  /* 0xff8000001e937808 */ /* 0x000fe20005000000 */
[----:B------:R-:W-:Y:S01]  /*6190*/  VIADD R2, R2, 0x39 ;  /* 0x0000003902027836 */ /* 0x000fe20000000000 */
[----:B------:R-:W-:Y:S02]  /*61a0*/  ISETP.GE.AND P2, PT, R6, R204, PT ;  /* 0x000000cc0600720c */ /* 0x000fe40003f46270 */
[----:B------:R-:W-:-:S02]  /*61b0*/  FSEL R207, R29, -INF , !P5 ;  /* 0xff8000001dcf7808 */ /* 0x000fc40006800000 */
[----:B------:R-:W-:Y:S02]  /*61c0*/  FMNMX.FTZ R10, R223, R10, !PT ;  /* 0x0000000adf0a7209 */ /* 0x000fe40007810000 */
[----:B------:R-:W-:Y:S02]  /*61d0*/  FMNMX.FTZ R8, R11, R8, !PT ;  /* 0x000000080b087209 */ /* 0x000fe40007810000 */
[----:B------:R-:W-:Y:S02]  /*61e0*/  ISETP.GE.AND P5, PT, R4, R204, PT ;  /* 0x000000cc0400720c */ /* 0x000fe40003fa6270 */
[----:B------:R-:W-:Y:S02]  /*61f0*/  FSEL R221, R24, -INF , !P4 ;  /* 0xff80000018dd7808 */ /* 0x000fe40006000000 */
[----:B------:R-:W-:Y:S02]  /*6200*/  ISETP.LT.OR P2, PT, R6, R205, P2 ;  /* 0x000000cd0600720c */ /* 0x000fe40001741670 */
[----:B------:R-:W-:-:S02]  /*6210*/  FMNMX.FTZ R10, R207, R10, !PT ;  /* 0x0000000acf0a7209 */ /* 0x000fc40007810000 */
[----:B------:R-:W-:Y:S02]  /*6220*/  FMNMX.FTZ R8, R9, R8, !PT ;  /* 0x0000000809087209 */ /* 0x000fe40007810000 */
[----:B------:R-:W-:Y:S02]  /*6230*/  ISETP.LT.OR P5, PT, R4, R205, P5 ;  /* 0x000000cd0400720c */ /* 0x000fe40002fa1670 */
[----:B------:R-:W-:Y:S02]  /*6240*/  FSEL R219, R25, -INF , !P2 ;  /* 0xff80000019db7808 */ /* 0x000fe40005000000 */
[----:B------:R-:W-:Y:S02]  /*6250*/  FMNMX.FTZ R10, R221, R10, !PT ;  /* 0x0000000add0a7209 */ /* 0x000fe40007810000 */
[----:B------:R-:W-:Y:S02]  /*6260*/  ISETP.GE.AND P4, PT, R2, R204, PT ;  /* 0x000000cc0200720c */ /* 0x000fe40003f86270 */
[----:B------:R-:W-:-:S02]  /*6270*/  FMNMX.FTZ R8, R217, R8, !PT ;  /* 0x00000008d9087209 */ /* 0x000fc40007810000 */
[----:B------:R-:W-:Y:S02]  /*6280*/  FSEL R151, R72, -INF , !P5 ;  /* 0xff80000048977808 */ /* 0x000fe40006800000 */
[----:B------:R-:W-:Y:S02]  /*6290*/  FMNMX.FTZ R10, R219, R10, !PT ;  /* 0x0000000adb0a7209 */ /* 0x000fe40007810000 */
[----:B------:R-:W-:Y:S02]  /*62a0*/  ISETP.LT.OR P4, PT, R2, R205, P4 ;  /* 0x000000cd0200720c */ /* 0x000fe40002781670 */
[----:B------:R-:W-:Y:S02]  /*62b0*/  FMNMX.FTZ R8, R209, R8, !PT ;  /* 0x00000008d1087209 */ /* 0x000fe40007810000 */
[----:B------:R-:W-:Y:S02]  /*62c0*/  FSEL R145, R31, -INF , !P1 ;  /* 0xff8000001f917808 */ /* 0x000fe40004800000 */
[----:B------:R-:W-:-:S02]  /*62d0*/  FMNMX.FTZ R12, R151, R10, !PT ;  /* 0x0000000a970c7209 */ /* 0x000fc40007810000 */
[-C--:B------:R-:W-:Y:S02]  /*62e0*/  ISETP.GE.AND P1, PT, R4, R202.reuse, PT ;  /* 0x000000ca0400720c */ /* 0x080fe40003f26270 */
[----:B------:R-:W-:Y:S02]  /*62f0*/  FSEL R149, R73, -INF , !P4 ;  /* 0xff80000049957808 */ /* 0x000fe40006000000 */
[----:B------:R-:W-:Y:S02]  /*6300*/  ISETP.GE.AND P2, PT, R6, R202, PT ;  /* 0x000000ca0600720c */ /* 0x000fe40003f46270 */
[----:B------:R-:W-:Y:S02]  /*6310*/  FMNMX.FTZ R10, R147, R8, !PT ;  /* 0x00000008930a7209 */ /* 0x000fe40007810000 */
[----:B------:R-:W-:Y:S02]  /*6320*/  ISETP.LT.OR P1, PT, R4, R203, P1 ;  /* 0x000000cb0400720c */ /* 0x000fe40000f21670 */
[----:B------:R-:W-:-:S02]  /*6330*/  FMNMX.FTZ R8, R149, R12, !PT ;  /* 0x0000000c95087209 */ /* 0x000fc40007810000 */
[----:B------:R-:W-:Y:S02]  /*6340*/  ISETP.LT.OR P2, PT, R6, R203, P2 ;  /* 0x000000cb0600720c */ /* 0x000fe40001741670 */
[----:B------:R-:W-:Y:S01]  /*6350*/  FSEL R143, R26, -INF , !P0 ;  /* 0xff8000001a8f7808 */ /* 0x000fe20004000000 */
[----:B------:R-:W1:Y:S01]  /*6360*/  SHFL.BFLY PT, R25, R8, 0x2, 0x1f ;  /* 0x0c401f0008197f89 */ /* 0x000e6200000e0000 */
[----:B------:R-:W-:Y:S02]  /*6370*/  FMNMX.FTZ R4, R145, R10, !PT ;  /* 0x0000000a91047209 */ /* 0x000fe40007810000 */
[----:B------:R-:W-:Y:S02]  /*6380*/  ISETP.GE.AND P0, PT, R2, R202, PT ;  /* 0x000000ca0200720c */ /* 0x000fe40003f06270 */
[----:B------:R-:W-:Y:S02]  /*6390*/  FSEL R141, R27, -INF , !P2 ;  /* 0xff8000001b8d7808 */ /* 0x000fe40005000000 */
[----:B------:R-:W-:-:S02]  /*63a0*/  FMNMX.FTZ R4, R143, R4, !PT ;  /* 0x000000048f047209 */ /* 0x000fc40007810000 */
[----:B------:R-:W-:Y:S02]  /*63b0*/  ISETP.LT.OR P0, PT, R2, R203, P0 ;  /* 0x000000cb0200720c */ /* 0x000fe40000701670 */
[----:B------:R-:W-:Y:S02]  /*63c0*/  FSEL R213, R74, -INF , !P1 ;  /* 0xff8000004ad57808 */ /* 0x000fe40004800000 */
[----:B------:R-:W-:Y:S02]  /*63d0*/  FMNMX.FTZ R4, R141, R4, !PT ;  /* 0x000000048d047209 */ /* 0x000fe40007810000 */
[----:B------:R-:W-:Y:S02]  /*63e0*/  FSEL R211, R75, -INF , !P0 ;  /* 0xff8000004bd37808 */ /* 0x000fe40004000000 */
[----:B------:R-:W-:Y:S01]  /*63f0*/  FMNMX.FTZ R4, R213, R4, !PT ;  /* 0x00000004d5047209 */ /* 0x000fe20007810000 */
[----:B------:R-:W-:Y:S03]  /*6400*/  LDSM.16.MT88.4 R72, [R188+0x10000] ;  /* 0x01000000bc48783b */ /* 0x000fe60000004200 */
[----:B------:R-:W-:-:S02]  /*6410*/  FMNMX.FTZ R29, R211, R4, !PT ;  /* 0x00000004d31d7209 */ /* 0x000fc40007810000 */
[----:B------:R-:W-:Y:S01]  /*6420*/  LDSM.16.MT88.4 R4, [R186+0xe800] ;  /* 0x00e80000ba04783b */ /* 0x000fe20000004200 */
[----:B-1----:R-:W-:-:S03]  /*6430*/  FMNMX.FTZ R27, R8, R25, !PT ;  /* 0x00000019081b7209 */ /* 0x002fc60007810000 */
[----:B------:R-:W1:Y:S04]  /*6440*/  SHFL.BFLY PT, R2, R29, 0x2, 0x1f ;  /* 0x0c401f001d027f89 */ /* 0x000e6800000e0000 */
[----:B------:R-:W2:Y:S01]  /*6450*/  SHFL.BFLY PT, R132, R27, 0x1, 0x1f ;  /* 0x0c201f001b847f89 */ /* 0x000ea200000e0000 */
[----:B-1----:R-:W-:-:S03]  /*6460*/  FMNMX.FTZ R25, R29, R2, !PT ;  /* 0x000000021d197209 */ /* 0x002fc60007810000 */
[----:B------:R-:W-:Y:S01]  /*6470*/  LDSM.16.MT88.4 R28, [R185+0xc800] ;  /* 0x00c80000b91c783b */ /* 0x000fe20000004200 */
[----:B--2---:R-:W-:-:S03]  /*6480*/  FMNMX.FTZ R132, R27, R132, !PT ;  /* 0x000000841b847209 */ /* 0x004fc60007810000 */
[----:B------:R-:W1:Y:S01]  /*6490*/  SHFL.BFLY PT, R2, R25, 0x1, 0x1f ;  /* 0x0c201f0019027f89 */ /* 0x000e6200000e0000 */
[C---:B------:R-:W-:Y:S01]  /*64a0*/  FSETP.NEU.FTZ.AND P0, PT, R132.reuse, -INF , PT ;  /* 0xff8000008400780b */ /* 0x040fe20003f1d000 */
[----:B------:R-:W-:-:S05]  /*64b0*/  FMUL.FTZ R140, R132, UR18 ;  /* 0x00000012848c7c20 */ /* 0x000fca0008410000 */
[----:B------:R-:W-:-:S05]  /*64c0*/  FSEL R140, R140, RZ, P0 ;  /* 0x000000ff8c8c7208 */ /* 0x000fca0000000000 */
[--C-:B------:R-:W-:Y:S01]  /*64d0*/  FFMA.FTZ R167, R3, UR18, -R140.reuse ;  /* 0x0000001203a77c23 */ /* 0x100fe2000801088c */
[--C-:B------:R-:W-:Y:S01]  /*64e0*/  FFMA.FTZ R162, R55, UR18, -R140.reuse ;  /* 0x0000001237a27c23 */ /* 0x100fe2000801088c */
[--C-:B------:R-:W-:Y:S01]  /*64f0*/  FFMA.FTZ R165, R57, UR18, -R140.reuse ;  /* 0x0000001239a57c23 */ /* 0x100fe2000801088c */
[--C-:B------:R-:W-:Y:S01]  /*6500*/  FFMA.FTZ R158, R45, UR18, -R140.reuse ;  /* 0x000000122d9e7c23 */ /* 0x100fe2000801088c */
[--C-:B------:R-:W-:Y:S01]  /*6510*/  FFMA.FTZ R157, R19, UR18, -R140.reuse ;  /* 0x00000012139d7c23 */ /* 0x100fe2000801088c */
[--C-:B------:R-:W-:Y:S01]  /*6520*/  FFMA.FTZ R0, R17, UR18, -R140.reuse ;  /* 0x0000001211007c23 */ /* 0x100fe2000801088c */
[----:B------:R-:W-:Y:S01]  /*6530*/  MUFU.EX2 R167, R167 ;  /* 0x000000a700a77308 */ /* 0x000fe20000000800 */
[----:B------:R-:W-:Y:S01]  /*6540*/  LDSM.16.MT88.4 R16, [R188+0xc800] ;  /* 0x00c80000bc10783b */ /* 0x000fe20000004200 */
[--C-:B------:R-:W-:Y:S01]  /*6550*/  FFMA.FTZ R161, R23, UR18, -R140.reuse ;  /* 0x0000001217a17c23 */ /* 0x100fe2000801088c */
[--C-:B------:R-:W-:Y:S01]  /*6560*/  FFMA.FTZ R156, R21, UR18, -R140.reuse ;  /* 0x00000012159c7c23 */ /* 0x100fe2000801088c */
[--C-:B------:R-:W-:Y:S01]  /*6570*/  FFMA.FTZ R166, R225, UR18, -R140.reuse ;  /* 0x00000012e1a67c23 */ /* 0x100fe2000801088c */
[----:B-1----:R-:W-:Y:S01]  /*6580*/  FMNMX.FTZ R3, R25, R2, !PT ;  /* 0x0000000219037209 */ /* 0x002fe20007810000 */
[--C-:B------:R-:W-:Y:S01]  /*6590*/  FFMA.FTZ R171, R171, UR18, -R140.reuse ;  /* 0x00000012abab7c23 */ /* 0x100fe2000801088c */
[--C-:B------:R-:W-:Y:S01]  /*65a0*/  FFMA.FTZ R168, R223, UR18, -R140.reuse ;  /* 0x00000012dfa87c23 */ /* 0x100fe2000801088c */
[----:B------:R-:W1:Y:S01]  /*65b0*/  MUFU.EX2 R162, R162 ;  /* 0x000000a200a27308 */ /* 0x000e620000000800 */
[C---:B------:R-:W-:Y:S01]  /*65c0*/  FSETP.NEU.FTZ.AND P0, PT, R3.reuse, -INF , PT ;  /* 0xff8000000300780b */ /* 0x040fe20003f1d000 */
[----:B------:R-:W-:Y:S01]  /*65d0*/  FMUL.FTZ R210, R3, UR18 ;  /* 0x0000001203d27c20 */ /* 0x000fe20008410000 */
[--C-:B------:R-:W-:Y:S01]  /*65e0*/  FFMA.FTZ R207, R207, UR18, -R140.reuse ;  /* 0x00000012cfcf7c23 */ /* 0x100fe2000801088c */
[----:B------:R-:W-:Y:S01]  /*65f0*/  LDSM.16.MT88.4 R56, [R185+0xe000] ;  /* 0x00e00000b938783b */ /* 0x000fe20000004200 */
[--C-:B------:R-:W-:Y:S01]  /*6600*/  FFMA.FTZ R214, R221, UR18, -R140.reuse ;  /* 0x00000012ddd67c23 */ /* 0x100fe2000801088c */
[--C-:B------:R-:W-:Y:S01]  /*6610*/  FFMA.FTZ R219, R219, UR18, -R140.reuse ;  /* 0x00000012dbdb7c23 */ /* 0x100fe2000801088c */
[----:B------:R-:W-:Y:S01]  /*6620*/  FSEL R210, R210, RZ, P0 ;  /* 0x000000ffd2d27208 */ /* 0x000fe20000000000 */
[----:B------:R-:W-:Y:S01]  /*6630*/  MUFU.EX2 R165, R165 ;  /* 0x000000a500a57308 */ /* 0x000fe20000000800 */
[----:B------:R-:W-:Y:S01]  /*6640*/  LDSM.16.MT88.4 R24, [R184+0xc800] ;  /* 0x00c80000b818783b */ /* 0x000fe20000004200 */
        /* <DEDUP_REMOVED lines=11> */
[----:B------:R-:W-:Y:S01]  /*6700*/  LDSM.16.MT88.4 R12, [R186+0xc800] ;  /* 0x00c80000ba0c783b */ /* 0x000fe20000004200 */
[----:B-1----:R-:W-:Y:S01]  /*6710*/  F2FP.F16.F32.PACK_AB R96, R162, R167 ;  /* 0x000000a7a260723e */ /* 0x002fe200000000ff */
[--C-:B------:R-:W-:Y:S01]  /*6720*/  FFMA.FTZ R170, R217, UR18, -R210.reuse ;  /* 0x00000012d9aa7c23 */ /* 0x100fe200080108d2 */
[----:B------:R-:W-:Y:S01]  /*6730*/  MUFU.EX2 R164, R164 ;  /* 0x000000a400a47308 */ /* 0x000fe20000000800 */
[----:B------:R-:W-:Y:S01]  /*6740*/  LDSM.16.MT88.4 R8, [R188+0xe800] ;  /* 0x00e80000bc08783b */ /* 0x000fe20000004200 */
[--C-:B------:R-:W-:Y:S01]  /*6750*/  FFMA.FTZ R209, R209, UR18, -R210.reuse ;  /* 0x00000012d1d17c23 */ /* 0x100fe200080108d2 */
[--C-:B------:R-:W-:Y:S01]  /*6760*/  FFMA.FTZ R208, R147, UR18, -R210.reuse ;  /* 0x0000001293d07c23 */ /* 0x100fe200080108d2 */
[--C-:B------:R-:W-:Y:S01]  /*6770*/  FFMA.FTZ R217, R145, UR18, -R210.reuse ;  /* 0x0000001291d97c23 */ /* 0x100fe200080108d2 */
[----:B------:R-:W1:Y:S01]  /*6780*/  LDSM.16.MT88.4 R48, [R186+0xe000] ;  /* 0x00e00000ba30783b */ /* 0x000e620000004200 */
[--C-:B------:R-:W-:Y:S01]  /*6790*/  FFMA.FTZ R218, R143, UR18, -R210.reuse ;  /* 0x000000128fda7c23 */ /* 0x100fe200080108d2 */
[--C-:B------:R-:W-:Y:S01]  /*67a0*/  FFMA.FTZ R223, R141, UR18, -R210.reuse ;  /* 0x000000128ddf7c23 */ /* 0x100fe200080108d2 */
[----:B------:R-:W3:Y:S01]  /*67b0*/  MUFU.EX2 R169, R169 ;  /* 0x000000a900a97308 */ /* 0x000ee20000000800 */
[C---:B--2---:R-:W-:Y:S01]  /*67c0*/  F2FP.F16.F32.PACK_AB R98, R158.reuse, R165 ;  /* 0x000000a59e62723e */ /* 0x044fe200000000ff */
[----:B------:R-:W-:Y:S01]  /*67d0*/  LDSM.16.MT88.4 R20, [R185+0xe800] ;  /* 0x00e80000b914783b */ /* 0x000fe20000004200 */
[--C-:B------:R-:W-:Y:S01]  /*67e0*/  FFMA.FTZ R213, R213, UR18, -R210.reuse ;  /* 0x00000012d5d57c23 */ /* 0x100fe200080108d2 */
[----:B------:R-:W-:Y:S01]  /*67f0*/  FFMA.FTZ R220, R211, UR18, -R210 ;  /* 0x00000012d3dc7c23 */ /* 0x000fe200080108d2 */
[----:B------:R-:W-:Y:S01]  /*6800*/  FADD.FTZ R162, R167, R162 ;  /* 0x000000a2a7a27221 */ /* 0x000fe20000010000 */
[----:B------:R-:W-:Y:S01]  /*6810*/  LDSM.16.MT88.4 R148, [R184+0x11000] ;  /* 0x01100000b894783b */ /* 0x000fe20000004200 */
[----:B------:R-:W-:Y:S01]  /*6820*/  LEA R210, P0, R133, UR14, 0x1 ;  /* 0x0000000e85d27c11 */ /* 0x000fe2000f8008ff */
[----:B------:R-:W-:Y:S01]  /*6830*/  MUFU.EX2 R163, R163 ;  /* 0x000000a300a37308 */ /* 0x000fe20000000800 */
[----:B------:R-:W-:Y:S01]  /*6840*/  FADD.FTZ R165, R165, R162 ;  /* 0x000000a2a5a57221 */ /* 0x000fe20000010000 */
[----:B------:R-:W-:Y:S03]  /*6850*/  LDSM.16.MT88.4 R140, [R188+0xd800] ;  /* 0x00d80000bc8c783b */ /* 0x000fe60000004200 */
[----:B------:R-:W-:-:S03]  /*6860*/  FADD.FTZ R158, R158, R165 ;  /* 0x000000a59e9e7221 */ /* 0x000fc60000010000 */
[----:B------:R-:W2:Y:S01]  /*6870*/  MUFU.EX2 R160, R160 ;  /* 0x000000a000a07308 */ /* 0x000ea20000000800 */
[----:B---3--:R-:W-:Y:S01]  /*6880*/  F2FP.F16.F32.PACK_AB R97, R169, R164 ;  /* 0x000000a4a961723e */ /* 0x008fe200000000ff */
[----:B------:R-:W-:-:S06]  /*6890*/  FADD.FTZ R164, R164, R169 ;  /* 0x000000a9a4a47221 */ /* 0x000fcc0000010000 */
[----:B------:R-:W-:Y:S08]  /*68a0*/  MUFU.EX2 R161, R161 ;  /* 0x000000a100a17308 */ /* 0x000ff00000000800 */
[----:B------:R-:W3:Y:S01]  /*68b0*/  MUFU.EX2 R156, R156 ;  /* 0x0000009c009c7308 */ /* 0x000ee20000000800 */
[----:B--2---:R-:W-:Y:S01]  /*68c0*/  F2FP.F16.F32.PACK_AB R99, R160, R163 ;  /* 0x000000a3a063723e */ /* 0x004fe200000000ff */
[----:B------:R-:W-:-:S04]  /*68d0*/  FADD.FTZ R163, R163, R164 ;  /* 0x000000a4a3a37221 */ /* 0x000fc80000010000 */
[----:B------:R-:W-:Y:S02]  /*68e0*/  FADD.FTZ R160, R160, R163 ;  /* 0x000000a3a0a07221 */ /* 0x000fe40000010000 */
[C---:B------:R-:W-:Y:S01]  /*68f0*/  HMMA.16816.F32 R128, R96.reuse, R124, RZ ;  /* 0x0000007c6080723c */ /* 0x040fe200000018ff */
[----:B------:R-:W-:Y:S05]  /*6900*/  MUFU.EX2 R157, R157 ;  /* 0x0000009d009d7308 */ /* 0x000fea0000000800 */
[C---:B------:R-:W-:Y:S03]  /*6910*/  HMMA.16816.F32 R120, R96.reuse, R116, RZ ;  /* 0x000000746078723c */ /* 0x040fe600000018ff */
[----:B------:R-:W2:Y:S01]  /*6920*/  MUFU.EX2 R0, R0 ;  /* 0x0000000000007308 */ /* 0x000ea20000000800 */
        /* <DEDUP_REMOVED lines=8> */
[----:B--2---:R-:W-:Y:S01]  /*69b0*/  F2FP.F16.F32.PACK_AB R34, R0, R157 ;  /* 0x0000009d0022723e */ /* 0x004fe200000000ff */
[----:B------:R-:W-:-:S03]  /*69c0*/  FADD.FTZ R157, R157, R156 ;  /* 0x0000009c9d9d7221 */ /* 0x000fc60000010000 */
[C---:B------:R-:W-:Y:S01]  /*69d0*/  HMMA.16816.F32 R40, R96.reuse, R42, RZ ;  /* 0x0000002a6028723c */ /* 0x040fe200000018ff */
[----:B------:R-:W-:Y:S02]  /*69e0*/  FADD.FTZ R157, R0, R157 ;  /* 0x0000009d009d7221 */ /* 0x000fe40000010000 */
[----:B------:R-:W-:Y:S03]  /*69f0*/  MUFU.EX2 R155, R155 ;  /* 0x0000009b009b7308 */ /* 0x000fe60000000800 */
[C---:B-1----:R-:W-:Y:S05]  /*6a00*/  HMMA.16816.F32 R44, R96.reuse, R48, RZ ;  /* 0x00000030602c723c */ /* 0x042fea00000018ff */
        /* <DEDUP_REMOVED lines=17> */
[----:B------:R-:W3:Y:S01]  /*6b20*/  MUFU.EX2 R207, R207 ;  /* 0x000000cf00cf7308 */ /* 0x000ee20000000800 */
[C---:B-1----:R-:W-:Y:S01]  /*6b30*/  F2FP.F16.F32.PACK_AB R144, R171.reuse, R166 ;  /* 0x000000a6ab90723e */ /* 0x042fe200000000ff */
[----:B------:R-:W-:Y:S01]  /*6b40*/  FADD.FTZ R166, R166, R157 ;  /* 0x0000009da6a67221 */ /* 0x000fe20000010000 */
[----:B------:R-:W-:Y:S03]  /*6b50*/  HMMA.16816.F32 R120, R32, R12, R120 ;  /* 0x0000000c2078723c */ /* 0x000fe60000001878 */
[----:B------:R-:W-:-:S02]  /*6b60*/  FADD.FTZ R171, R171, R166 ;  /* 0x000000a6abab7221 */ /* 0x000fc40000010000 */
[----:B------:R-:W-:Y:S01]  /*6b70*/  MUFU.EX2 R170, R170 ;  /* 0x000000aa00aa7308 */ /* 0x000fe20000000800 */
[C---:B------:R-:W-:Y:S01]  /*6b80*/  HMMA.16816.F32 R116, R32.reuse, R14, R116 ;  /* 0x0000000e2074723c */ /* 0x040fe20000001874 */
[----:B------:R-:W1:Y:S05]  /*6b90*/  LDSM.16.MT88.4 R12, [R188+0x10800] ;  /* 0x01080000bc0c783b */ /* 0x000e6a0000004200 */
[----:B------:R-:W-:Y:S01]  /*6ba0*/  HMMA.16816.F32 R36, R32, R8, R36 ;  /* 0x000000082024723c */ /* 0x000fe20000001824 */
[----:B------:R-:W4:Y:S01]  /*6bb0*/  MUFU.EX2 R209, R209 ;  /* 0x000000d100d17308 */ /* 0x000f220000000800 */
[----:B---3--:R-:W-:Y:S01]  /*6bc0*/  F2FP.F16.F32.PACK_AB R146, R207, R168 ;  /* 0x000000a8cf92723e */ /* 0x008fe200000000ff */
[----:B------:R-:W-:-:S03]  /*6bd0*/  FADD.FTZ R168, R168, R171 ;  /* 0x000000aba8a87221 */ /* 0x000fc60000010000 */
[----:B------:R-:W-:Y:S01]  /*6be0*/  HMMA.16816.F32 R40, R32, R10, R40 ;  /* 0x0000000a2028723c */ /* 0x000fe20000001828 */
[----:B------:R-:W3:Y:S01]  /*6bf0*/  LDSM.16.MT88.4 R8, [R186+0x10800] ;  /* 0x01080000ba08783b */ /* 0x000ee20000004200 */
[----:B------:R-:W-:Y:S01]  /*6c00*/  FADD.FTZ R207, R207, R168 ;  /* 0x000000a8cfcf7221 */ /* 0x000fe20000010000 */
[----:B------:R-:W-:Y:S03]  /*6c10*/  MUFU.EX2 R208, R208 ;  /* 0x000000d000d07308 */ /* 0x000fe60000000800 */
[C---:B------:R-:W-:Y:S05]  /*6c20*/  HMMA.16816.F32 R64, R96.reuse, R66, RZ ;  /* 0x000000426040723c */ /* 0x040fea00000018ff */
[----:B------:R-:W5:Y:S01]  /*6c30*/  MUFU.EX2 R217, R217 ;  /* 0x000000d900d97308 */ /* 0x000f620000000800 */
[----:B------:R-:W-:Y:S01]  /*6c40*/  HMMA.16816.F32 R72, R96, R74, RZ ;  /* 0x0000004a6048723c */ /* 0x000fe200000018ff */
[----:B----4-:R-:W-:Y:S01]  /*6c50*/  F2FP.F16.F32.PACK_AB R145, R209, R170 ;  /* 0x000000aad191723e */ /* 0x010fe200000000ff */
[----:B------:R-:W-:-:S04]  /*6c60*/  FADD.FTZ R170, R170, R155 ;  /* 0x0000009baaaa7221 */ /* 0x000fc80000010000 */
[----:B------:R-:W-:Y:S01]  /*6c70*/  HMMA.16816.F32 R80, R96, R82, RZ ;  /* 0x000000526050723c */ /* 0x000fe200000018ff */
[----:B------:R-:W-:Y:S01]  /*6c80*/  MUFU.EX2 R214, R214 ;  /* 0x000000d600d67308 */ /* 0x000fe20000000800 */
[----:B------:R-:W-:-:S04]  /*6c90*/  FADD.FTZ R209, R209, R170 ;  /* 0x000000aad1d17221 */ /* 0x000fc80000010000 */
[C---:B------:R-:W-:Y:S03]  /*6ca0*/  HMMA.16816.F32 R44, R32.reuse, R4, R44 ;  /* 0x00000004202c723c */ /* 0x040fe6000000182c */
[----:B------:R-:W4:Y:S01]  /*6cb0*/  MUFU.EX2 R219, R219 ;  /* 0x000000db00db7308 */ /* 0x000f220000000800 */
[----:B-----5:R-:W-:Y:S01]  /*6cc0*/  F2FP.F16.F32.PACK_AB R147, R217, R208 ;  /* 0x000000d0d993723e */ /* 0x020fe200000000ff */
[----:B------:R-:W-:Y:S01]  /*6cd0*/  FADD.FTZ R208, R208, R209 ;  /* 0x000000d1d0d07221 */ /* 0x000fe20000010000 */
[C---:B------:R-:W-:Y:S01]  /*6ce0*/  HMMA.16816.F32 R48, R32.reuse, R6, R48 ;  /* 0x000000062030723c */ /* 0x040fe20000001830 */
[----:B------:R-:W-:Y:S01]  /*6cf0*/  LDSM.16.MT88.4 R4, [R185+0x10800] ;  /* 0x01080000b904783b */ /* 0x000fe20000004200 */
[----:B------:R-:W-:Y:S01]  /*6d00*/  LEA.HI.X R209, R133, UR15, R134, 0x1, P0 ;  /* 0x0000000f85d17c11 */ /* 0x000fe200080f0c86 */
[----:B------:R-:W-:Y:S02]  /*6d10*/  FADD.FTZ R217, R217, R208 ;  /* 0x000000d0d9d97221 */ /* 0x000fe40000010000 */
[----:B------:R-:W-:Y:S01]  /*6d20*/  MUFU.EX2 R216, R216 ;  /* 0x000000d800d87308 */ /* 0x000fe20000000800 */
[C---:B--2---:R-:W-:Y:S06]  /*6d30*/  HMMA.16816.F32 R60, R32.reuse, R16, R60 ;  /* 0x00000010203c723c */ /* 0x044fec000000183c */
[C---:B------:R-:W-:Y:S01]  /*6d40*/  HMMA.16816.F32 R64, R32.reuse, R18, R64 ;  /* 0x000000122040723c */ /* 0x040fe20000001840 */
[----:B------:R-:W2:Y:S01]  /*6d50*/  LDSM.16.MT88.4 R16, [R188+0xd000] ;  /* 0x00d00000bc10783b */ /* 0x000ea20000004200 */
[----:B------:R-:W-:Y:S04]  /*6d60*/  MUFU.EX2 R221, R221 ;  /* 0x000000dd00dd7308 */ /* 0x000fe80000000800 */
[C---:B-1----:R-:W-:Y:S04]  /*6d70*/  HMMA.16816.F32 R68, R32.reuse, R12, R68 ;  /* 0x0000000c2044723c */ /* 0x042fe80000001844 */
[----:B------:R-:W-:Y:S02]  /*6d80*/  MUFU.EX2 R218, R218 ;  /* 0x000000da00da7308 */ /* 0x000fe40000000800 */
[C---:B------:R-:W-:Y:S01]  /*6d90*/  HMMA.16816.F32 R72, R32.reuse, R14, R72 ;  /* 0x0000000e2048723c */ /* 0x040fe20000001848 */
[----:B------:R-:W1:Y:S05]  /*6da0*/  LDSM.16.MT88.4 R12, [R186+0xd000] ;  /* 0x00d00000ba0c783b */ /* 0x000e6a0000004200 */
[C---:B---3--:R-:W-:Y:S01]  /*6db0*/  HMMA.16816.F32 R76, R32.reuse, R8, R76 ;  /* 0x00000008204c723c */ /* 0x048fe2000000184c */
[----:B------:R-:W3:Y:S05]  /*6dc0*/  MUFU.EX2 R223, R223 ;  /* 0x000000df00df7308 */ /* 0x000eea0000000800 */
[----:B------:R-:W-:Y:S01]  /*6dd0*/  HMMA.16816.F32 R80, R32, R10, R80 ;  /* 0x0000000a2050723c */ /* 0x000fe20000001850 */
[----:B------:R-:W5:Y:S02]  /*6de0*/  LDSM.16.MT88.4 R8, [R188+0xf000] ;  /* 0x00f00000bc08783b */ /* 0x000f640000004200 */
[----:B------:R-:W-:Y:S03]  /*6df0*/  MUFU.EX2 R213, R213 ;  /* 0x000000d500d57308 */ /* 0x000fe60000000800 */
[C---:B------:R-:W-:Y:S05]  /*6e00*/  HMMA.16816.F32 R84, R96.reuse, R88, RZ ;  /* 0x000000586054723c */ /* 0x040fea00000018ff */
[----:B------:R-:W3:Y:S01]  /*6e10*/  MUFU.EX2 R220, R220 ;  /* 0x000000dc00dc7308 */ /* 0x000ee20000000800 */
[----:B------:R-:W-:Y:S06]  /*6e20*/  HMMA.16816.F32 R88, R96, R90, RZ ;  /* 0x0000005a6058723c */ /* 0x000fec00000018ff */
[C---:B--2---:R-:W-:Y:S06]  /*6e30*/  HMMA.16816.F32 R128, R144.reuse, R16, R128 ;  /* 0x000000109080723c */ /* 0x044fec0000001880 */
[----:B------:R-:W-:Y:S01]  /*6e40*/  HMMA.16816.F32 R124, R144, R18, R124 ;  /* 0x00000012907c723c */ /* 0x000fe2000000187c */
[----:B------:R-:W-:Y:S05]  /*6e50*/  LDSM.16.MT88.4 R16, [R184+0xf000] ;  /* 0x00f00000b810783b */ /* 0x000fea0000004200 */
[C---:B------:R-:W-:Y:S06]  /*6e60*/  HMMA.16816.F32 R84, R32.reuse, R4, R84 ;  /* 0x000000042054723c */ /* 0x040fec0000001854 */
[----:B------:R-:W-:Y:S01]  /*6e70*/  HMMA.16816.F32 R88, R32, R6, R88 ;  /* 0x000000062058723c */ /* 0x000fe20000001858 */
[----:B------:R-:W2:Y:S05]  /*6e80*/  LDSM.16.MT88.4 R4, [R186+0xf000] ;  /* 0x00f00000ba04783b */ /* 0x000eaa0000004200 */
[C---:B-1----:R-:W-:Y:S06]  /*6e90*/  HMMA.16816.F32 R120, R144.reuse, R12, R120 ;  /* 0x0000000c9078723c */ /* 0x042fec0000001878 */
[C---:B------:R-:W-:Y:S01]  /*6ea0*/  HMMA.16816.F32 R116, R144.reuse, R14, R116 ;  /* 0x0000000e9074723c */ /* 0x040fe20000001874 */
[----:B------:R-:W1:Y:S05]  /*6eb0*/  LDSM.16.MT88.4 R12, [R188+0x11000] ;  /* 0x01100000bc0c783b */ /* 0x000e6a0000004200 */
[C---:B-----5:R-:W-:Y:S06]  /*6ec0*/  HMMA.16816.F32 R36, R144.reuse, R8, R36 ;  /* 0x000000089024723c */ /* 0x060fec0000001824 */
[----:B------:R-:W-:Y:S01]  /*6ed0*/  HMMA.16816.F32 R40, R144, R10, R40 ;  /* 0x0000000a9028723c */ /* 0x000fe20000001828 */
[----:B------:R-:W5:Y:S05]  /*6ee0*/  LDSM.16.MT88.4 R8, [R186+0x11000] ;  /* 0x01100000ba08783b */ /* 0x000f6a0000004200 */
[C---:B------:R-:W-:Y:S06]  /*6ef0*/  HMMA.16816.F32 R112, R96.reuse, R108, RZ ;  /* 0x0000006c6070723c */ /* 0x040fec00000018ff */
[C---:B------:R-:W-:Y:S06]  /*6f00*/  HMMA.16816.F32 R104, R96.reuse, R100, RZ ;  /* 0x000000646068723c */ /* 0x040fec00000018ff */
[C---:B------:R-:W-:Y:S06]  /*6f10*/  HMMA.16816.F32 R52, R96.reuse, R56, RZ ;  /* 0x000000386034723c */ /* 0x040fec00000018ff */
[C---:B------:R-:W-:Y:S06]  /*6f20*/  HMMA.16816.F32 R108, R96.reuse, R110, RZ ;  /* 0x0000006e606c723c */ /* 0x040fec00000018ff */
[C---:B------:R-:W-:Y:S06]  /*6f30*/  HMMA.16816.F32 R100, R96.reuse, R102, RZ ;  /* 0x000000666064723c */ /* 0x040fec00000018ff */
[C---:B------:R-:W-:Y:S06]  /*6f40*/  HMMA.16816.F32 R56, R96.reuse, R58, RZ ;  /* 0x0000003a6038723c */ /* 0x040fec00000018ff */
[----:B------:R-:W-:Y:S06]  /*6f50*/  HMMA.16816.F32 R92, R96, R136, RZ ;  /* 0x00000088605c723c */ /* 0x000fec00000018ff */
[C---:B--2---:R-:W-:Y:S06]  /*6f60*/  HMMA.16816.F32 R44, R144.reuse, R4, R44 ;  /* 0x00000004902c723c */ /* 0x044fec000000182c */
[----:B------:R-:W-:Y:S01]  /*6f70*/  HMMA.16816.F32 R48, R144, R6, R48 ;  /* 0x000000069030723c */ /* 0x000fe20000001830 */
[----:B------:R-:W2:Y:S05]  /*6f80*/  LDSM.16.MT88.4 R4, [R185+0x11000] ;  /* 0x01100000b904783b */ /* 0x000eaa0000004200 */
[----:B------:R-:W-:Y:S01]  /*6f90*/  HMMA.16816.F32 R96, R96, R138, RZ ;  /* 0x0000008a6060723c */ /* 0x000fe200000018ff */
[----:B------:R-:W3:Y:S05]  /*6fa0*/  LDSM.16.MT88.4 R136, [R184+0x10800] ;  /* 0x01080000b888783b */ /* 0x000eea0000004200 */
[C---:B------:R-:W-:Y:S06]  /*6fb0*/  HMMA.16816.F32 R112, R32.reuse, R28, R112 ;  /* 0x0000001c2070723c */ /* 0x040fec0000001870 */
[C---:B------:R-:W-:Y:S01]  /*6fc0*/  HMMA.16816.F32 R108, R32.reuse, R30, R108 ;  /* 0x0000001e206c723c */ /* 0x040fe2000000186c */
[----:B------:R-:W3:Y:S05]  /*6fd0*/  LDSM.16.MT88.4 R28, [R185+0xd000] ;  /* 0x00d00000b91c783b */ /* 0x000eea0000004200 */
[C---:B------:R-:W-:Y:S06]  /*6fe0*/  HMMA.16816.F32 R104, R32.reuse, R24, R104 ;  /* 0x000000182068723c */ /* 0x040fec0000001868 */
[C---:B------:R-:W-:Y:S01]  /*6ff0*/  HMMA.16816.F32 R100, R32.reuse, R26, R100 ;  /* 0x0000001a2064723c */ /* 0x040fe20000001864 */
[----:B------:R-:W3:Y:S05]  /*7000*/  LDSM.16.MT88.4 R24, [R184+0xd000] ;  /* 0x00d00000b818783b */ /* 0x000eea0000004200 */
[C---:B------:R-:W-:Y:S06]  /*7010*/  HMMA.16816.F32 R52, R32.reuse, R20, R52 ;  /* 0x000000142034723c */ /* 0x040fec0000001834 */
[----:B------:R-:W-:Y:S01]  /*7020*/  HMMA.16816.F32 R56, R32, R22, R56 ;  /* 0x000000162038723c */ /* 0x000fe20000001838 */
[----:B------:R-:W3:Y:S05]  /*7030*/  LDSM.16.MT88.4 R20, [R185+0xf000] ;  /* 0x00f00000b914783b */ /* 0x000eea0000004200 */
[C---:B------:R-:W-:Y:S06]  /*7040*/  HMMA.16816.F32 R60, R144.reuse, R16, R60 ;  /* 0x00000010903c723c */ /* 0x040fec000000183c */
[C---:B------:R-:W-:Y:S01]  /*7050*/  HMMA.16816.F32 R64, R144.reuse, R18, R64 ;  /* 0x000000129040723c */ /* 0x040fe20000001840 */
[----:B------:R-:W3:Y:S05]  /*7060*/  LDSM.16.MT88.4 R16, [R186+0xd800] ;  /* 0x00d80000ba10783b */ /* 0x000eea0000004200 */
[C---:B-1----:R-:W-:Y:S06]  /*7070*/  HMMA.16816.F32 R68, R144.reuse, R12, R68 ;  /* 0x0000000c9044723c */ /* 0x042fec0000001844 */
[C---:B------:R-:W-:Y:S01]  /*7080*/  HMMA.16816.F32 R72, R144.reuse, R14, R72 ;  /* 0x0000000e9048723c */ /* 0x040fe20000001848 */
[----:B------:R-:W1:Y:S05]  /*7090*/  LDSM.16.MT88.4 R12, [R188+0xf800] ;  /* 0x00f80000bc0c783b */ /* 0x000e6a0000004200 */
[C---:B-----5:R-:W-:Y:S06]  /*70a0*/  HMMA.16816.F32 R76, R144.reuse, R8, R76 ;  /* 0x00000008904c723c */ /* 0x060fec000000184c */
[C---:B------:R-:W-:Y:S01]  /*70b0*/  HMMA.16816.F32 R80, R144.reuse, R10, R80 ;  /* 0x0000000a9050723c */ /* 0x040fe20000001850 */
[----:B------:R-:W5:Y:S05]  /*70c0*/  LDSM.16.MT88.4 R8, [R184+0xf800] ;  /* 0x00f80000b808783b */ /* 0x000f6a0000004200 */
[C---:B--2---:R-:W-:Y:S06]  /*70d0*/  HMMA.16816.F32 R84, R144.reuse, R4, R84 ;  /* 0x000000049054723c */ /* 0x044fec0000001854 */
[----:B------:R-:W-:Y:S01]  /*70e0*/  HMMA.16816.F32 R88, R144, R6, R88 ;  /* 0x000000069058723c */ /* 0x000fe20000001858 */
[----:B----4-:R-:W-:Y:S01]  /*70f0*/  F2FP.F16.F32.PACK_AB R4, R219, R214 ;  /* 0x000000d6db04723e */ /* 0x010fe200000000ff */
[----:B------:R-:W-:Y:S01]  /*7100*/  FADD.FTZ R214, R214, R207 ;  /* 0x000000cfd6d67221 */ /* 0x000fe20000010000 */
[----:B---3--:R-:W-:Y:S01]  /*7110*/  F2FP.F16.F32.PACK_AB R5, R223, R218 ;  /* 0x000000dadf05723e */ /* 0x008fe200000000ff */
[----:B------:R-:W-:-:S02]  /*7120*/  FADD.FTZ R218, R218, R217 ;  /* 0x000000d9dada7221 */ /* 0x000fc40000010000 */
[C---:B------:R-:W-:Y:S01]  /*7130*/  HMMA.16816.F32 R92, R32.reuse, R136, R92 ;  /* 0x00000088205c723c */ /* 0x040fe2000000185c */
[----:B------:R-:W-:Y:S01]  /*7140*/  F2FP.F16.F32.PACK_AB R6, R221, R216 ;  /* 0x000000d8dd06723e */ /* 0x000fe200000000ff */
[----:B------:R-:W-:Y:S01]  /*7150*/  FADD.FTZ R219, R219, R214 ;  /* 0x000000d6dbdb7221 */ /* 0x000fe20000010000 */
[----:B------:R-:W-:Y:S01]  /*7160*/  F2FP.F16.F32.PACK_AB R7, R220, R213 ;  /* 0x000000d5dc07723e */ /* 0x000fe200000000ff */
[----:B------:R-:W-:Y:S02]  /*7170*/  FADD.FTZ R218, R223, R218 ;  /* 0x000000dadfda7221 */ /* 0x000fe40000010000 */
[----:B------:R-:W-:Y:S01]  /*7180*/  HMMA.16816.F32 R96, R32, R138, R96 ;  /* 0x0000008a2060723c */ /* 0x000fe20000001860 */
[----:B------:R-:W2:Y:S01]  /*7190*/  LDSM.16.MT88.4 R136, [R185+0xd800] ;  /* 0x00d80000b988783b */ /* 0x000ea20000004200 */
[----:B------:R-:W-:Y:S01]  /*71a0*/  FADD.FTZ R216, R216, R219 ;  /* 0x000000dbd8d87221 */ /* 0x000fe20000010000 */
[----:B------:R-:W-:Y:S02]  /*71b0*/  FADD.FTZ R211, R213, R218 ;  /* 0x000000dad5d37221 */ /* 0x000fe40000010000 */
[----:B------:R-:W3:Y:S01]  /*71c0*/  LDSM.16.MT88.4 R32, [R184+0xd800] ;  /* 0x00d80000b820783b */ /* 0x000ee20000004200 */
[----:B------:R-:W-:Y:S01]  /*71d0*/  HMMA.16816.F32 R112, R144, R28, R112 ;  /* 0x0000001c9070723c */ /* 0x000fe20000001870 */
[----:B------:R-:W-:Y:S01]  /*71e0*/  FADD.FTZ R213, R221, R216 ;  /* 0x000000d8ddd57221 */ /* 0x000fe20000010000 */
[----:B------:R-:W-:-:S04]  /*71f0*/  FADD.FTZ R211, R220, R211 ;  /* 0x000000d3dcd37221 */ /* 0x000fc80000010000 */
[C---:B------:R-:W-:Y:S01]  /*7200*/  HMMA.16816.F32 R108, R144.reuse, R30, R108 ;  /* 0x0000001e906c723c */ /* 0x040fe2000000186c */
[----:B------:R-:W4:Y:S05]  /*7210*/  LDSM.16.MT88.4 R28, [R186+0xf800] ;  /* 0x00f80000ba1c783b */ /* 0x000f2a0000004200 */
[C---:B------:R-:W-:Y:S06]  /*7220*/  HMMA.16816.F32 R104, R144.reuse, R24, R104 ;  /* 0x000000189068723c */ /* 0x040fec0000001868 */
[C---:B------:R-:W-:Y:S01]  /*7230*/  HMMA.16816.F32 R100, R144.reuse, R26, R100 ;  /* 0x0000001a9064723c */ /* 0x040fe20000001864 */
[----:B------:R-:W4:Y:S05]  /*7240*/  LDSM.16.MT88.4 R24, [R185+0xf800] ;  /* 0x00f80000b918783b */ /* 0x000f2a0000004200 */
[C---:B------:R-:W-:Y:S06]  /*7250*/  HMMA.16816.F32 R52, R144.reuse, R20, R52 ;  /* 0x000000149034723c */ /* 0x040fec0000001834 */
[----:B------:R-:W-:Y:S01]  /*7260*/  HMMA.16816.F32 R56, R144, R22, R56 ;  /* 0x000000169038723c */ /* 0x000fe20000001838 */
[----:B------:R-:W4:Y:S05]  /*7270*/  LDSM.16.MT88.4 R20, [R188+0x11800] ;  /* 0x01180000bc14783b */ /* 0x000f2a0000004200 */
[C---:B------:R-:W-:Y:S06]  /*7280*/  HMMA.16816.F32 R120, R4.reuse, R16, R120 ;  /* 0x000000100478723c */ /* 0x040fec0000001878 */
[C---:B------:R-:W-:Y:S01]  /*7290*/  HMMA.16816.F32 R116, R4.reuse, R18, R116 ;  /* 0x000000120474723c */ /* 0x040fe20000001874 */
[----:B------:R-:W4:Y:S05]  /*72a0*/  LDSM.16.MT88.4 R16, [R186+0x11800] ;  /* 0x01180000ba10783b */ /* 0x000f2a0000004200 */
[C---:B-1----:R-:W-:Y:S06]  /*72b0*/  HMMA.16816.F32 R36, R4.reuse, R12, R36 ;  /* 0x0000000c0424723c */ /* 0x042fec0000001824 */
[C---:B------:R-:W-:Y:S01]  /*72c0*/  HMMA.16816.F32 R40, R4.reuse, R14, R40 ;  /* 0x0000000e0428723c */ /* 0x040fe20000001828 */
[----:B------:R-:W1:Y:S05]  /*72d0*/  LDSM.16.MT88.4 R12, [R185+0x11800] ;  /* 0x01180000b90c783b */ /* 0x000e6a0000004200 */
[C---:B-----5:R-:W-:Y:S06]  /*72e0*/  HMMA.16816.F32 R60, R4.reuse, R8, R60 ;  /* 0x00000008043c723c */ /* 0x060fec000000183c */
[----:B------:R-:W-:Y:S01]  /*72f0*/  HMMA.16816.F32 R64, R4, R10, R64 ;  /* 0x0000000a0440723c */ /* 0x000fe20000001840 */
[----:B------:R-:W5:Y:S05]  /*7300*/  LDSM.16.MT88.4 R8, [R184+0x11800] ;  /* 0x01180000b808783b */ /* 0x000f6a0000004200 */
[C---:B------:R-:W-:Y:S06]  /*7310*/  HMMA.16816.F32 R92, R144.reuse, R148, R92 ;  /* 0x00000094905c723c */ /* 0x040fec000000185c */
[----:B------:R-:W-:Y:S06]  /*7320*/  HMMA.16816.F32 R96, R144, R150, R96 ;  /* 0x000000969060723c */ /* 0x000fec0000001860 */
[C---:B------:R-:W-:Y:S06]  /*7330*/  HMMA.16816.F32 R128, R4.reuse, R140, R128 ;  /* 0x0000008c0480723c */ /* 0x040fec0000001880 */
[C---:B------:R-:W-:Y:S06]  /*7340*/  HMMA.16816.F32 R124, R4.reuse, R142, R124 ;  /* 0x0000008e047c723c */ /* 0x040fec000000187c */
[C---:B--2---:R-:W-:Y:S06]  /*7350*/  HMMA.16816.F32 R112, R4.reuse, R136, R112 ;  /* 0x000000880470723c */ /* 0x044fec0000001870 */
[C---:B------:R-:W-:Y:S06]  /*7360*/  HMMA.16816.F32 R108, R4.reuse, R138, R108 ;  /* 0x0000008a046c723c */ /* 0x040fec000000186c */
[C---:B---3--:R-:W-:Y:S06]  /*7370*/  HMMA.16816.F32 R104, R4.reuse, R32, R104 ;  /* 0x000000200468723c */ /* 0x048fec0000001868 */
        /* <DEDUP_REMOVED lines=11> */
[C---:B-----5:R-:W-:Y:S06]  /*7430*/  HMMA.16816.F32 R92, R4.reuse, R8, R92 ;  /* 0x00000008045c723c */ /* 0x060fec000000185c */
[----:B------:R-:W-:Y:S01]  /*7440*/  HMMA.16816.F32 R96, R4, R10, R96 ;  /* 0x0000000a0460723c */ /* 0x000fe20000001860 */
[----:B------:R-:W-:-:S08]  /*7450*/  NOP ;  /* 0x0000000000007918 */ /* 0x000fd00000000000 */
[----:B------:R-:W-:-:S15]  /*7460*/  @!P6 BRA `(.L_x_2048) ;  /* 0x0000004000dce947 */ /* 0x000fde0003800000 */
[----:B------:R-:W-:-:S04]  /*7470*/  DEPBAR.LE SB0, 0x0 ;  /* 0x000080000000791a */ /* 0x000fc80000000000 */
[----:B------:R-:W-:Y:S01]  /*7480*/  UIADD3 UR12, UR16, -0x2, URZ ;  /* 0xfffffffe100c7890 */ /* 0x000fe2000fffe03f */
[----:B------:R-:W-:Y:S06]  /*7490*/  BAR.SYNC.DEFER_BLOCKING 0x0 ;  /* 0x0000000000007b1d */ /* 0x000fec0000010000 */
[----:B------:R-:W-:Y:S05]  /*74a0*/  @!P3 BRA `(.L_x_2049) ;  /* 0x000000040024b947 */ /* 0x000fea0003800000 */
[----:B------:R-:W-:Y:S01]  /*74b0*/  ULDC UR16, c[0x0][0x380] ;  /* 0x0000e00000107ab9 */ /* 0x000fe20000000800 */
[----:B------:R-:W-:Y:S01]  /*74c0*/  USHF.L.U32 UR17, UR12, 0x6, URZ ;  /* 0x000000060c117899 */ /* 0x000fe2000800063f */
[----:B------:R-:W-:Y:S01]  /*74d0*/  IMAD.U32 R0, RZ, RZ, UR16 ;  /* 0x00000010ff007e24 */ /* 0x000fe2000f8e00ff */
[----:B------:R-:W-:Y:S02]  /*74e0*/  UMOV UR32, URZ ;  /* 0x0000003f00207c82 */ /* 0x000fe40008000000 */
[----:B------:R-:W-:Y:S02]  /*74f0*/  UIADD3 UR30, UR17, 0x40, URZ ;  /* 0x00000040111e7890 */ /* 0x000fe4000fffe03f */
[----:B------:R-:W-:-:S04]  /*7500*/  IABS R0, R0 ;  /* 0x0000000000007213 */ /* 0x000fc80000000000 */
[----:B------:R-:W-:Y:S02]  /*7510*/  R2UR UR4, R0 ;  /* 0x00000000000472ca */ /* 0x000fe400000e0000 */
[----:B------:R-:W-:Y:S01]  /*7520*/  MOV R2, UR30 ;  /* 0x0000001e00027c02 */ /* 0x000fe20008000f00 */
[----:B------:R-:W-:-:S03]  /*7530*/  ULOP3.LUT UR30, UR30, UR16, URZ, 0x3c, !UPT ;  /* 0x000000101e1e7292 */ /* 0x000fc6000f8e3c3f */
[----:B------:R-:W-:-:S04]  /*7540*/  IABS R2, R2 ;  /* 0x0000000200027213 */ /* 0x000fc80000000000 */
[----:B------:R-:W-:-:S03]  /*7550*/  R2UR UR28, R2 ;  /* 0x00000000021c72ca */ /* 0x000fc600000e0000 */
[----:B------:R-:W1:Y:S08]  /*7560*/  I2F.RP R5, UR4 ;  /* 0x0000000400057d06 */ /* 0x000e700008209400 */
[----:B-1----:R-:W1:Y:S02]  /*7570*/  MUFU.RCP R4, R5 ;  /* 0x0000000500047308 */ /* 0x002e640000001000 */
[----:B-1----:R-:W-:-:S06]  /*7580*/  VIADD R4, R4, 0xffffffe ;  /* 0x0ffffffe04047836 */ /* 0x002fcc0000000000 */
[----:B------:R-:W1:Y:S02]  /*7590*/  F2I.FTZ.U32.TRUNC.NTZ R0, R4 ;  /* 0x0000000400007305 */ /* 0x000e64000021f000 */
[----:B-1----:R-:W-:Y:S01]  /*75a0*/  R2UR UR33, R0 ;  /* 0x00000000002172ca */ /* 0x002fe200000e0000 */
[----:B------:R-:W-:Y:S01]  /*75b0*/  IMAD.U32 R0, RZ, RZ, UR17 ;  /* 0x00000011ff007e24 */ /* 0x000fe2000f8e00ff */
[----:B------:R-:W-:-:S04]  /*75c0*/  ULOP3.LUT UR17, UR17, UR16, URZ, 0x3c, !UPT ;  /* 0x0000001011117292 */ /* 0x000fc8000f8e3c3f */
[----:B------:R-:W-:Y:S01]  /*75d0*/  IABS R0, R0 ;  /* 0x0000000000007213 */ /* 0x000fe20000000000 */
[----:B------:R-:W-:-:S03]  /*75e0*/  UISETP.GE.AND UP0, UPT, UR17, URZ, UPT ;  /* 0x0000003f1100728c */ /* 0x000fc6000bf06270 */
[----:B------:R-:W-:-:S03]  /*75f0*/  R2UR UR22, R0 ;  /* 0x00000000001672ca */ /* 0x000fc600000e0000 */
[----:B------:R-:W-:-:S04]  /*7600*/  UIADD3 UR19, URZ, -UR33, URZ ;  /* 0x800000213f137290 */ /* 0x000fc8000fffe03f */
[----:B------:R-:W-:-:S04]  /*7610*/  UIMAD UR19, UR19, UR4, URZ ;  /* 0x00000004131372a4 */ /* 0x000fc8000f8e023f */
[----:B------:R-:W-:-:S04]  /*7620*/  UIMAD.WIDE.U32 UR32, UR33, UR19, UR32 ;  /* 0x00000013212072a5 */ /* 0x000fc8000f8e0020 */
[----:B------:R-:W-:Y:S02]  /*7630*/  UIMAD.WIDE.U32 UR34, UR33, UR28, URZ ;  /* 0x0000001c212272a5 */ /* 0x000fe4000f8e003f */
[----:B------:R-:W-:-:S05]  /*7640*/  UIMAD.WIDE.U32 UR32, UR33, UR22, URZ ;  /* 0x00000016212072a5 */ /* 0x000fca000f8e003f */
[----:B------:R-:W-:Y:S02]  /*7650*/  UMOV UR31, UR35 ;  /* 0x00000023001f7c82 */ /* 0x000fe40008000000 */
[----:B------:R-:W-:Y:S01]  /*7660*/  UMOV UR29, UR33 ;  /* 0x00000021001d7c82 */ /* 0x000fe20008000000 */
[----:B------:R-:W-:Y:S02]  /*7670*/  UIADD3 UR27, -UR31, URZ, URZ ;  /* 0x0000003f1f1b7290 */ /* 0x000fe4000fffe13f */
[----:B------:R-:W-:Y:S02]  /*7680*/  UIADD3 UR19, -UR29, URZ, URZ ;  /* 0x0000003f1d137290 */ /* 0x000fe4000fffe13f */
[----:B------:R-:W-:Y:S02]  /*7690*/  UIMAD UR27, UR4, UR27, UR28 ;  /* 0x0000001b041b72a4 */ /* 0x000fe4000f8e021c */
[----:B------:R-:W-:Y:S02]  /*76a0*/  UIMAD UR19, UR4, UR19, UR22 ;  /* 0x00000013041372a4 */ /* 0x000fe4000f8e0216 */
[----:B------:R-:W-:-:S02]  /*76b0*/  UISETP.GT.U32.AND UP2, UPT, UR4, UR27, UPT ;  /* 0x0000001b0400728c */ /* 0x000fc4000bf44070 */
[----:B------:R-:W-:-:S09]  /*76c0*/  UISETP.GT.U32.AND UP1, UPT, UR4, UR19, UPT ;  /* 0x000000130400728c */ /* 0x000fd2000bf24070 */
[----:B------:R-:W-:Y:S02]  /*76d0*/  @!UP2 UIADD3 UR27, UR27, -UR4, URZ ;  /* 0x800000041b1ba290 */ /* 0x000fe4000fffe03f */
[----:B------:R-:W-:Y:S02]  /*76e0*/  @!UP1 UIADD3 UR19, UR19, -UR4, URZ ;  /* 0x8000000413139290 */ /* 0x000fe4000fffe03f */
[----:B------:R-:W-:Y:S02]  /*76f0*/  UISETP.GE.U32.AND UP4, UPT, UR27, UR4, UPT ;  /* 0x000000041b00728c */ /* 0x000fe4000bf86070 */
[----:B------:R-:W-:Y:S02]  /*7700*/  UISETP.GE.U32.AND UP3, UPT, UR19, UR4, UPT ;  /* 0x000000041300728c */ /* 0x000fe4000bf66070 */
[----:B------:R-:W-:Y:S02]  /*7710*/  @!UP1 UIADD3 UR29, UR29, 0x1, URZ ;  /* 0x000000011d1d9890 */ /* 0x000fe4000fffe03f */
[----:B------:R-:W-:-:S02]  /*7720*/  UISETP.GE.AND UP1, UPT, UR30, URZ, UPT ;  /* 0x0000003f1e00728c */ /* 0x000fc4000bf26270 */
[----:B------:R-:W-:Y:S02]  /*7730*/  @!UP2 UIADD3 UR31, UR31, 0x1, URZ ;  /* 0x000000011f1fa890 */ /* 0x000fe4000fffe03f */
[----:B------:R-:W-:Y:S02]  /*7740*/  UISETP.NE.AND UP2, UPT, UR16, URZ, UPT ;  /* 0x0000003f1000728c */ /* 0x000fe4000bf45270 */
[----:B------:R-:W-:Y:S02]  /*7750*/  @UP4 UIADD3 UR31, UR31, 0x1, URZ ;  /* 0x000000011f1f4890 */ /* 0x000fe4000fffe03f */
[----:B------:R-:W-:Y:S02]  /*7760*/  @UP3 UIADD3 UR29, UR29, 0x1, URZ ;  /* 0x000000011d1d3890 */ /* 0x000fe4000fffe03f */
[----:B------:R-:W-:Y:S02]  /*7770*/  ULOP3.LUT UR4, URZ, UR16, URZ, 0x33, !UPT ;  /* 0x000000103f047292 */ /* 0x000fe4000f8e333f */
[----:B------:R-:W-:-:S02]  /*7780*/  @!UP1 UIADD3 UR31, -UR31, URZ, URZ ;  /* 0x0000003f1f1f9290 */ /* 0x000fc4000fffe13f */
[----:B------:R-:W-:Y:S02]  /*7790*/  @!UP0 UIADD3 UR29, -UR29, URZ, URZ ;  /* 0x0000003f1d1d8290 */ /* 0x000fe4000fffe13f */
[----:B------:R-:W-:Y:S02]  /*77a0*/  USEL UR31, UR4, UR31, !UP2 ;  /* 0x0000001f041f7287 */ /* 0x000fe4000d000000 */
[----:B------:R-:W-:Y:S02]  /*77b0*/  USEL UR4, UR4, UR29, !UP2 ;  /* 0x0000001d04047287 */ /* 0x000fe4000d000000 */
[----:B------:R-:W-:Y:S02]  /*77c0*/  UIMAD.WIDE UR28, UR31, 0x4, UR20 ;  /* 0x000000041f1c78a5 */ /* 0x000fe4000f8e0214 */
[----:B------:R-:W-:-:S04]  /*77d0*/  UIMAD.WIDE UR32, UR4, 0x4, UR20 ;  /* 0x00000004042078a5 */ /* 0x000fc8000f8e0214 */
[----:B------:R-:W-:Y:S01]  /*77e0*/  MOV R10, UR28 ;  /* 0x0000001c000a7c02 */ /* 0x000fe20008000f00 */
[----:B------:R-:W-:Y:S01]  /*77f0*/  IMAD.U32 R11, RZ, RZ, UR29 ;  /* 0x0000001dff0b7e24 */ /* 0x000fe2000f8e00ff */
[----:B------:R-:W-:Y:S01]  /*7800*/  MOV R8, UR32 ;  /* 0x0000002000087c02 */ /* 0x000fe20008000f00 */
[----:B------:R-:W-:-:S03]  /*7810*/  IMAD.U32 R9, RZ, RZ, UR33 ;  /* 0x00000021ff097e24 */ /* 0x000fc6000f8e00ff */
[----:B------:R-:W2:Y:S04]  /*7820*/  LDG.E R5, desc[UR24][R10.64] ;  /* 0x000000180a057981 */ /* 0x000ea8000c1e1900 */
[----:B------:R-:W2:Y:S01]  /*7830*/  LDG.E R2, desc[UR24][R8.64] ;  /* 0x0000001808027981 */ /* 0x000ea2000c1e1900 */
[----:B------:R-:W-:-:S04]  /*7840*/  UIADD3 UR4, UR31, -UR4, URZ ;  /* 0x800000041f047290 */ /* 0x000fc8000fffe03f */
[----:B------:R-:W-:-:S04]  /*7850*/  UIMAD UR16, UR4, UR16, -0x40 ;  /* 0xffffffc0041074a4 */ /* 0x000fc8000f8e0210 */
[----:B------:R-:W-:Y:S02]  /*7860*/  USHF.R.S32.HI UR4, URZ, 0x1f, UR16 ;  /* 0x0000001f3f047899 */ /* 0x000fe40008011410 */
[----:B------:R-:W-:-:S04]  /*7870*/  IMAD.WIDE.U32 R6, R228, UR16, RZ ;  /* 0x00000010e4067c25 */ /* 0x000fc8000f8e00ff */
[----:B------:R-:W-:-:S04]  /*7880*/  IMAD R0, R228, UR4, RZ ;  /* 0x00000004e4007c24 */ /* 0x000fc8000f8e02ff */
[----:B------:R-:W-:Y:S01]  /*7890*/  IMAD R0, R229, UR16, R0 ;  /* 0x00000010e5007c24 */ /* 0x000fe2000f8e0200 */
[----:B------:R-:W-:-:S03]  /*78a0*/  ULDC.64 UR16, c[0x0][0x238] ;  /* 0x00008e0000107ab9 */ /* 0x000fc60000000a00 */
[----:B------:R-:W-:Y:S01]  /*78b0*/  IMAD.IADD R7, R7, 0x1, R0 ;  /* 0x0000000107077824 */ /* 0x000fe200078e0200 */
[----:B--2---:R-:W-:-:S04]  /*78c0*/  IADD3 R2, -R5, R2, RZ ;  /* 0x0000000205027210 */ /* 0x004fc80007ffe1ff */
[----:B------:R-:W-:Y:S01]  /*78d0*/  SHF.R.S32.HI R4, RZ, 0x1f, R2 ;  /* 0x0000001fff047819 */ /* 0x000fe20000011402 */
[----:B------:R-:W-:-:S04]  /*78e0*/  IMAD.WIDE.U32 R6, R2, UR16, R6 ;  /* 0x0000001002067c25 */ /* 0x000fc8000f8e0006 */
[----:B------:R-:W-:-:S04]  /*78f0*/  IMAD R5, R4, UR16, RZ ;  /* 0x0000001004057c24 */ /* 0x000fc8000f8e02ff */
[----:B------:R-:W-:-:S05]  /*7900*/  IMAD R5, R2, UR17, R5 ;  /* 0x0000001102057c24 */ /* 0x000fca000f8e0205 */
[----:B------:R-:W-:Y:S01]  /*7910*/  IADD3 R2, R7, R5, RZ ;  /* 0x0000000507027210 */ /* 0x000fe20007ffe0ff */
[----:B------:R-:W-:Y:S01]  /*7920*/  IMAD.MOV.U32 R5, RZ, RZ, R6 ;  /* 0x000000ffff057224 */ /* 0x000fe200078e0006 */
[----:B------:R-:W-:Y:S06]  /*7930*/  BRA `(.L_x_2050) ;  /* 0x0000000000087947 */ /* 0x000fec0003800000 */
.L_x_2049:
[----:B------:R-:W-:-:S04]  /*7940*/  LEA R5, -R228, RZ, 0x6 ;  /* 0x000000ffe4057211 */ /* 0x000fc800078e31ff */
[----:B------:R-:W-:-:S07]  /*7950*/  SHF.R.S32.HI R2, RZ, 0x1f, R5 ;  /* 0x0000001fff027819 */ /* 0x000fce0000011405 */
.L_x_2050:
[----:B------:R-:W-:Y:S01]  /*7960*/  ULDC UR4, c[0x0][0x2d0] ;  /* 0x0000b40000047ab9 */ /* 0x000fe20000000800 */
[----:B------:R-:W-:Y:S01]  /*7970*/  UISETP.GT.AND UP0, UPT, UR12, UR10, UPT ;  /* 0x0000000a0c00728c */ /* 0x000fe2000bf04270 */
[----:B------:R-:W-:Y:S02]  /*7980*/  ISETP.GE.AND P4, PT, R196, UR4, PT ;  /* 0x00000004c4007c0c */ /* 0x000fe4000bf86270 */
[----:B------:R-:W-:Y:S02]  /*7990*/  ISETP.GE.AND P2, PT, R195, UR4, PT ;  /* 0x00000004c3007c0c */ /* 0x000fe4000bf46270 */
[----:B------:R-:W-:-:S09]  /*79a0*/  ISETP.GE.AND P5, PT, R200, UR4, PT ;  /* 0x00000004c8007c0c */ /* 0x000fd2000bfa6270 */
[----:B------:R-:W-:-:S04]  /*79b0*/  @!P4 IADD3 R7, P0, R5, R152, RZ ;  /* 0x000000980507c210 */ /* 0x000fc80007f1e0ff */
[----:B------:R-:W-:Y:S01]  /*79c0*/  @!P4 LEA R18, P1, R7, UR6, 0x1 ;  /* 0x000000060712cc11 */ /* 0x000fe2000f8208ff */
[----:B------:R-:W-:Y:S01]  /*79d0*/  @!P4 IMAD.X R0, R2, 0x1, R135, P0 ;  /* 0x000000010200c824 */ /* 0x000fe200000e0687 */
[----:B------:R-:W-:Y:S01]  /*79e0*/  LEA R230, P0, R5, R212, 0x1 ;  /* 0x000000d405e67211 */ /* 0x000fe200078008ff */
[----:B------:R-:W-:Y:S03]  /*79f0*/  @P5 STS.128 [R199+0xc000], RZ ;  /* 0x00c000ffc7005388 */ /* 0x000fe60000000c00 */
[----:B------:R-:W-:Y:S02]  /*7a00*/  @!P4 LEA.HI.X R19, R7, UR7, R0, 0x1, P1 ;  /* 0x000000070713cc11 */ /* 0x000fe400088f0c00 */
[----:B------:R-:W-:Y:S02]  /*7a10*/  IADD3 R9, P1, R198, R5, RZ ;  /* 0x00000005c6097210 */ /* 0x000fe40007f3e0ff */
[----:B------:R-:W-:-:S02]  /*7a20*/  LEA.HI.X R231, R5, R215, R2, 0x1, P0 ;  /* 0x000000d705e77211 */ /* 0x000fc400000f0c02 */
[-C--:B------:R-:W-:Y:S01]  /*7a30*/  @!P2 IADD3 R5, P0, R5, R152.reuse, RZ ;  /* 0x000000980505a210 */ /* 0x080fe20007f1e0ff */
[----:B------:R-:W-:Y:S01]  /*7a40*/  IMAD.X R0, R197, 0x1, R2, P1 ;  /* 0x00000001c5007824 */ /* 0x000fe200008e0602 */
[C---:B------:R-:W-:Y:S01]  /*7a50*/  @!P4 IADD3 R7, P1, R9.reuse, R152, RZ ;  /* 0x000000980907c210 */ /* 0x040fe20007f3e0ff */
[----:B------:R-:W-:Y:S01]  /*7a60*/  @!PT LDS RZ, [RZ] ;  /* 0x00000000fffff984 */ /* 0x000fe20000000800 */
[----:B------:R-:W-:Y:S01]  /*7a70*/  @!PT LDS RZ, [RZ] ;  /* 0x00000000fffff984 */ /* 0x000fe20000000800 */
[----:B------:R-:W-:Y:S01]  /*7a80*/  @!PT LDS RZ, [RZ] ;  /* 0x00000000fffff984 */ /* 0x000fe20000000800 */
[----:B------:R-:W-:Y:S01]  /*7a90*/  @!P5 LDGSTS.E.BYPASS.LTC128B.128 [R199+0xc000], desc[UR24][R230.64] ;  /* 0x0c000000e6c7dfae */ /* 0x000fe2000b901d58 */
[----:B------:R-:W-:Y:S01]  /*7aa0*/  @!P5 LEA R16, P6, R9, R212, 0x1 ;  /* 0x000000d40910d211 */ /* 0x000fe200078c08ff */
[--C-:B------:R-:W-:Y:S01]  /*7ab0*/  @!P2 IMAD.X R2, R2, 0x1, R135.reuse, P0 ;  /* 0x000000010202a824 */ /* 0x100fe200000e0687 */
[----:B------:R-:W-:Y:S01]  /*7ac0*/  @!P2 LEA R12, P0, R5, UR6, 0x1 ;  /* 0x00000006050cac11 */ /* 0x000fe2000f8008ff */
[----:B------:R-:W-:Y:S01]  /*7ad0*/  @!P4 IMAD.X R4, R0, 0x1, R135, P1 ;  /* 0x000000010004c824 */ /* 0x000fe200008e0687 */
[----:B------:R-:W-:Y:S01]  /*7ae0*/  @!P4 LEA R14, P1, R7, UR6, 0x1 ;  /* 0x00000006070ecc11 */ /* 0x000fe2000f8208ff */
[----:B------:R-:W-:Y:S01]  /*7af0*/  @P4 STS.128 [R199+0xe000], RZ ;  /* 0x00e000ffc7004388 */ /* 0x000fe20000000c00 */
[----:B------:R-:W-:-:S02]  /*7b00*/  @!P2 LEA.HI.X R13, R5, UR7, R2, 0x1, P0 ;  /* 0x00000007050dac11 */ /* 0x000fc400080f0c02 */
[----:B------:R-:W-:Y:S01]  /*7b10*/  @!P4 LEA.HI.X R15, R7, UR7, R4, 0x1, P1 ;  /* 0x00000007070fcc11 */ /* 0x000fe200088f0c04 */
[----:B------:R-:W-:Y:S01]  /*7b20*/  @!PT LDS RZ, [RZ] ;  /* 0x00000000fffff984 */ /* 0x000fe20000000800 */
[----:B------:R-:W-:Y:S01]  /*7b30*/  @!PT LDS RZ, [RZ] ;  /* 0x00000000fffff984 */ /* 0x000fe20000000800 */
[----:B------:R-:W-:Y:S01]  /*7b40*/  @!PT LDS RZ, [RZ] ;  /* 0x00000000fffff984 */ /* 0x000fe20000000800 */
[----:B------:R-:W-:Y:S01]  /*7b50*/  @!P4 LDGSTS.E.BYPASS.LTC128B.128 [R199+0xe000], desc[UR24][R18.64+0x80] ;  /* 0x0e00008012c7cfae */ /* 0x000fe2000b901d58 */
[----:B------:R-:W-:Y:S02]  /*7b60*/  IADD3 R7, P1, R198, R9, RZ ;  /* 0x00000009c6077210 */ /* 0x000fe40007f3e0ff */
[CC--:B------:R-:W-:Y:S01]  /*7b70*/  @!P2 IADD3 R5, P0, R9.reuse, R152.reuse, RZ ;  /* 0x000000980905a210 */ /* 0x0c0fe20007f1e0ff */
[----:B------:R-:W-:Y:S01]  /*7b80*/  @P2 STS.128 [R199+0x10000], RZ ;  /* 0x010000ffc7002388 */ /* 0x000fe20000000c00 */
[--C-:B------:R-:W-:Y:S01]  /*7b90*/  @!P5 LEA.HI.X R17, R9, R215, R0.reuse, 0x1, P6 ;  /* 0x000000d70911d211 */ /* 0x100fe200030f0c00 */
[----:B------:R-:W-:Y:S01]  /*7ba0*/  IMAD.X R2, R197, 0x1, R0, P1 ;  /* 0x00000001c5027824 */ /* 0x000fe200008e0600 */
[----:B------:R-:W-:Y:S01]  /*7bb0*/  @!P4 IADD3 R4, P1, R7, R152, RZ ;  /* 0x000000980704c210 */ /* 0x000fe20007f3e0ff */
[----:B------:R-:W-:Y:S01]  /*7bc0*/  @!P2 IMAD.X R0, R0, 0x1, R135, P0 ;  /* 0x000000010000a824 */ /* 0x000fe200000e0687 */
[----:B------:R-:W-:Y:S01]  /*7bd0*/  @!P2 LEA R10, P0, R5, UR6, 0x1 ;  /* 0x00000006050aac11 */ /* 0x000fe2000f8008ff */
[----:B------:R-:W-:Y:S01]  /*7be0*/  @!PT LDS RZ, [RZ] ;  /* 0x00000000fffff984 */ /* 0x000fe20000000800 */
[----:B------:R-:W-:Y:S01]  /*7bf0*/  @!PT LDS RZ, [RZ] ;  /* 0x00000000fffff984 */ /* 0x000fe20000000800 */
[----:B------:R-:W-:Y:S01]  /*7c00*/  @!PT LDS RZ, [RZ] ;  /* 0x00000000fffff984 */ /* 0x000fe20000000800 */
[----:B------:R-:W-:Y:S01]  /*7c10*/  @!P2 LDGSTS.E.BYPASS.LTC128B.128 [R199+0x10000], desc[UR24][R12.64+0x100] ;  /* 0x100001000cc7afae */ /* 0x000fe2000b901d58 */
[----:B------:R-:W-:-:S02]  /*7c20*/  @!P5 LEA R6, P6, R7, R212, 0x1 ;  /* 0x000000d40706d211 */ /* 0x000fc400078c08ff */
[----:B------:R-:W-:Y:S01]  /*7c30*/  @!P2 LEA.HI.X R11, R5, UR7, R0, 0x1, P0 ;  /* 0x00000007050bac11 */ /* 0x000fe200080f0c00 */
[----:B------:R-:W-:Y:S01]  /*7c40*/  @!P4 IMAD.X R5, R2, 0x1, R135, P1 ;  /* 0x000000010205c824 */ /* 0x000fe200008e0687 */
[C---:B------:R-:W-:Y:S01]  /*7c50*/  @!P4 LEA R20, P1, R4.reuse, UR6, 0x1 ;  /* 0x000000060414cc11 */ /* 0x040fe2000f8208ff */
[----:B------:R-:W-:Y:S01]  /*7c60*/  @P5 STS.128 [R199+0xc800], RZ ;  /* 0x00c800ffc7005388 */ /* 0x000fe20000000c00 */
[CC--:B------:R-:W-:Y:S02]  /*7c70*/  @!P2 IADD3 R0, P0, R7.reuse, R152.reuse, RZ ;  /* 0x000000980700a210 */ /* 0x0c0fe40007f1e0ff */
[----:B------:R-:W-:Y:S01]  /*7c80*/  @!P4 LEA.HI.X R21, R4, UR7, R5, 0x1, P1 ;  /* 0x000000070415cc11 */ /* 0x000fe200088f0c05 */
[----:B------:R-:W-:Y:S01]  /*7c90*/  @!PT LDS RZ, [RZ] ;  /* 0x00000000fffff984 */ /* 0x000fe20000000800 */
[----:B------:R-:W-:Y:S01]  /*7ca0*/  @!PT LDS RZ, [RZ] ;  /* 0x00000000fffff984 */ /* 0x000fe20000000800 */
[----:B------:R-:W-:Y:S01]  /*7cb0*/  @!PT LDS RZ, [RZ] ;  /* 0x00000000fffff984 */ /* 0x000fe20000000800 */
[----:B------:R-:W-:Y:S01]  /*7cc0*/  @!P5 LDGSTS.E.BYPASS.LTC128B.128 [R199+0xc800], desc[UR24][R16.64] ;  /* 0x0c80000010c7dfae */ /* 0x000fe2000b901d58 */
[----:B------:R-:W-:Y:S01]  /*7cd0*/  IADD3 R9, P1, R198, R7, RZ ;  /* 0x00000007c6097210 */ /* 0x000fe20007f3e0ff */
[----:B------:R-:W-:Y:S01]  /*7ce0*/  @!P2 IMAD.X R5, R2, 0x1, R135, P0 ;  /* 0x000000010205a824 */ /* 0x000fe200000e0687 */
[C---:B------:R-:W-:Y:S01]  /*7cf0*/  @!P2 LEA R22, P0, R0.reuse, UR6, 0x1 ;  /* 0x000000060016ac11 */ /* 0x040fe2000f8008ff */
[----:B------:R-:W-:Y:S01]  /*7d00*/  @P4 STS.128 [R199+0xe800], RZ ;  /* 0x00e800ffc7004388 */ /* 0x000fe20000000c00 */
[--C-:B------:R-:W-:Y:S01]  /*7d10*/  @!P5 LEA.HI.X R7, R7, R215, R2.reuse, 0x1, P6 ;  /* 0x000000d70707d211 */ /* 0x100fe200030f0c02 */
[----:B------:R-:W-:Y:S01]  /*7d20*/  IMAD.X R2, R197, 0x1, R2, P1 ;  /* 0x00000001c5027824 */ /* 0x000fe200008e0602 */
[----:B------:R-:W-:Y:S01]  /*7d30*/  @!P2 LEA.HI.X R23, R0, UR7, R5, 0x1, P0 ;  /* 0x000000070017ac11 */ /* 0x000fe200080f0c05 */
[----:B------:R-:W-:Y:S01]  /*7d40*/  @!PT LDS RZ, [RZ] ;  /* 0x00000000fffff984 */ /* 0x000fe20000000800 */
[----:B------:R-:W-:Y:S01]  /*7d50*/  @!PT LDS RZ, [RZ] ;  /* 0x00000000fffff984 */ /* 0x000fe20000000800 */
[----:B------:R-:W-:Y:S01]  /*7d60*/  @!PT LDS RZ, [RZ] ;  /* 0x00000000fffff984 */ /* 0x000fe20000000800 */
[----:B------:R1:W-:Y:S01]  /*7d70*/  @!P4 LDGSTS.E.BYPASS.LTC128B.128 [R199+0xe800], desc[UR24][R14.64+0x80] ;  /* 0x0e8000800ec7cfae */ /* 0x0003e2000b901d58 */
[----:B------:R-:W-:-:S02]  /*7d80*/  @!P4 IADD3 R0, P1, R9, R152, RZ ;  /* 0x000000980900c210 */ /* 0x000fc40007f3e0ff */
[C---:B------:R-:W-:Y:S01]  /*7d90*/  @!P2 IADD3 R152, P0, R9.reuse, R152, RZ ;  /* 0x000000980998a210 */ /* 0x040fe20007f1e0ff */
[----:B------:R-:W-:Y:S01]  /*7da0*/  @P2 STS.128 [R199+0x10800], RZ ;  /* 0x010800ffc7002388 */ /* 0x000fe20000000c00 */
[C---:B------:R-:W-:Y:S01]  /*7db0*/  @!P5 LEA R24, P6, R9.reuse, R212, 0x1 ;  /* 0x000000d40918d211 */ /* 0x040fe200078c08ff */
[--C-:B------:R-:W-:Y:S01]  /*7dc0*/  @!P4 IMAD.X R5, R2, 0x1, R135.reuse, P1 ;  /* 0x000000010205c824 */ /* 0x100fe200008e0687 */
[----:B------:R-:W-:Y:S01]  /*7dd0*/  @!P4 LEA R28, P1, R0, UR6, 0x1 ;  /* 0x00000006001ccc11 */ /* 0x000fe2000f8208ff */
[----:B------:R-:W-:Y:S01]  /*7de0*/  @!PT LDS RZ, [RZ] ;  /* 0x00000000fffff984 */ /* 0x000fe20000000800 */
[----:B------:R-:W-:Y:S01]  /*7df0*/  @!PT LDS RZ, [RZ] ;  /* 0x00000000fffff984 */ /* 0x000fe20000000800 */
[----:B------:R-:W-:Y:S01]  /*7e00*/  @!PT LDS RZ, [RZ] ;  /* 0x00000000fffff984 */ /* 0x000fe20000000800 */
[----:B------:R2:W-:Y:S01]  /*7e10*/  @!P2 LDGSTS.E.BYPASS.LTC128B.128 [R199+0x10800], desc[UR24][R10.64+0x100] ;  /* 0x108001000ac7afae */ /* 0x0005e2000b901d58 */
[----:B------:R-:W-:Y:S01]  /*7e20*/  @!P2 IMAD.X R135, R2, 0x1, R135, P0 ;  /* 0x000000010287a824 */ /* 0x000fe200000e0687 */
[----:B------:R-:W-:Y:S01]  /*7e30*/  @!P5 LEA.HI.X R25, R9, R215, R2, 0x1, P6 ;  /* 0x000000d70919d211 */ /* 0x000fe200030f0c02 */
[----:B------:R-:W-:Y:S01]  /*7e40*/  IMAD.MOV.U32 R212, RZ, RZ, R230 ;  /* 0x000000ffffd47224 */ /* 0x000fe200078e00e6 */
[----:B------:R-:W-:Y:S01]  /*7e50*/  @P5 STS.128 [R199+0xd000], RZ ;  /* 0x00d000ffc7005388 */ /* 0x000fe20000000c00 */
[----:B------:R-:W-:Y:S01]  /*7e60*/  @!P2 LEA R26, P0, R152, UR6, 0x1 ;  /* 0x00000006981aac11 */ /* 0x000fe2000f8008ff */
[----:B------:R-:W-:Y:S01]  /*7e70*/  IMAD.MOV.U32 R215, RZ, RZ, R231 ;  /* 0x000000ffffd77224 */ /* 0x000fe200078e00e7 */
[----:B------:R-:W-:Y:S01]  /*7e80*/  @!P4 LEA.HI.X R29, R0, UR7, R5, 0x1, P1 ;  /* 0x00000007001dcc11 */ /* 0x000fe200088f0c05 */
[----:B------:R-:W-:Y:S01]  /*7e90*/  @!PT LDS RZ, [RZ] ;  /* 0x00000000fffff984 */ /* 0x000fe20000000800 */
[----:B------:R-:W-:Y:S01]  /*7ea0*/  @!PT LDS RZ, [RZ] ;  /* 0x00000000fffff984 */ /* 0x000fe20000000800 */
[----:B------:R-:W-:Y:S01]  /*7eb0*/  @!PT LDS RZ, [RZ] ;  /* 0x00000000fffff984 */ /* 0x000fe20000000800 */
[----:B------:R3:W-:Y:S01]  /*7ec0*/  @!P5 LDGSTS.E.BYPASS.LTC128B.128 [R199+0xd000], desc[UR24][R6.64] ;  /* 0x0d00000006c7dfae */ /* 0x0007e2000b901d58 */
[----:B------:R-:W-:-:S03]  /*7ed0*/  @!P2 LEA.HI.X R27, R152, UR7, R135, 0x1, P0 ;  /* 0x00000007981bac11 */ /* 0x000fc600080f0c87 */
        /* <DEDUP_REMOVED lines=25> */
[----:B------:R-:W-:Y:S04]  /*8070*/  LDSM.16.M88.4 R216, [R194] ;  /* 0x00000000c2d8783b */ /* 0x000fe80000000200 */
[----:B-1----:R-:W1:Y:S04]  /*8080*/  LDSM.16.M88.4 R12, [R193+0x6000] ;  /* 0x00600000c10c783b */ /* 0x002e680000000200 */
[----:B--2---:R-:W-:Y:S04]  /*8090*/  LDSM.16.M88.4 R8, [R192] ;  /* 0x00000000c008783b */ /* 0x004fe80000000200 */
[----:B------:R-:W-:Y:S04]  /*80a0*/  LDSM.16.M88.4 R168, [R191] ;  /* 0x00000000bfa8783b */ /* 0x000fe80000000200 */
[----:B------:R-:W2:Y:S04]  /*80b0*/  LDSM.16.M88.4 R148, [R193+0x6800] ;  /* 0x00680000c194783b */ /* 0x000ea80000000200 */
[----:B------:R-:W5:Y:S04]  /*80c0*/  LDSM.16.M88.4 R140, [R193+0x7000] ;  /* 0x00700000c18c783b */ /* 0x000f680000000200 */
[----:B---3--:R-:W3:Y:S04]  /*80d0*/  LDSM.16.M88.4 R4, [R193+0x7800] ;  /* 0x00780000c104783b */ /* 0x008ee80000000200 */
[----:B----4-:R-:W-:Y:S04]  /*80e0*/  LDSM.16.M88.4 R20, [R190] ;  /* 0x00000000be14783b */ /* 0x010fe80000000200 */
[----:B------:R-:W4:Y:S04]  /*80f0*/  LDSM.16.M88.4 R220, [R187+0x6000] ;  /* 0x00600000bbdc783b */ /* 0x000f280000000200 */
[----:B------:R-:W4:Y:S04]  /*8100*/  LDSM.16.M88.4 R160, [R183] ;  /* 0x00000000b7a0783b */ /* 0x000f280000000200 */
[----:B------:R-:W4:Y:S01]  /*8110*/  LDSM.16.M88.4 R156, [R182] ;  /* 0x00000000b69c783b */ /* 0x000f220000000200 */
[C---:B-1----:R-:W-:Y:S03]  /*8120*/  HMMA.16816.F32 R16, R216.reuse, R12, RZ ;  /* 0x0000000cd810723c */ /* 0x042fe600000018ff */
[----:B------:R-:W1:Y:S04]  /*8130*/  LDSM.16.M88.4 R32, [R181] ;  /* 0x00000000b520783b */ /* 0x000e680000000200 */
[----:B------:R-:W-:Y:S01]  /*8140*/  LDSM.16.M88.4 R224, [R180] ;  /* 0x00000000b4e0783b */ /* 0x000fe20000000200 */
[C---:B------:R-:W-:Y:S03]  /*8150*/  HMMA.16816.F32 R12, R216.reuse, R14, RZ ;  /* 0x0000000ed80c723c */ /* 0x040fe600000018ff */
[----:B------:R-:W-:Y:S03]  /*8160*/  LDSM.16.M88.4 R164, [R187+0x6800] ;  /* 0x00680000bba4783b */ /* 0x000fe60000000200 */
[C---:B--2---:R-:W-:Y:S01]  /*8170*/  HMMA.16816.F32 R152, R216.reuse, R148, RZ ;  /* 0x00000094d898723c */ /* 0x044fe200000018ff */
[----:B-----5:R-:W-:Y:S04]  /*8180*/  LDSM.16.M88.4 R28, [R187+0x7000] ;  /* 0x00700000bb1c783b */ /* 0x020fe80000000200 */
[----:B------:R-:W-:Y:S01]  /*8190*/  LDSM.16.M88.4 R24, [R187+0x7800] ;  /* 0x00780000bb18783b */ /* 0x000fe20000000200 */
[----:B------:R-:W-:Y:S03]  /*81a0*/  HMMA.16816.F32 R144, R216, R140, RZ ;  /* 0x0000008cd890723c */ /* 0x000fe600000018ff */
[----:B------:R-:W0:Y:S03]  /*81b0*/  LDGDEPBAR ;  /* 0x00000000000079af */ /* 0x000e260000000000 */
[----:B------:R-:W-:Y:S06]  /*81c0*/  HMMA.16816.F32 R16, R8, R168, R16 ;  /* 0x000000a80810723c */ /* 0x000fec0000001810 */
[C---:B------:R-:W-:Y:S06]  /*81d0*/  HMMA.16816.F32 R148, R216.reuse, R150, RZ ;  /* 0x00000096d894723c */ /* 0x040fec00000018ff */
[C---:B------:R-:W-:Y:S06]  /*81e0*/  HMMA.16816.F32 R140, R216.reuse, R142, RZ ;  /* 0x0000008ed88c723c */ /* 0x040fec00000018ff */
[C---:B---3--:R-:W-:Y:S06]  /*81f0*/  HMMA.16816.F32 R136, R216.reuse, R4, RZ ;  /* 0x00000004d888723c */ /* 0x048fec00000018ff */
[----:B------:R-:W-:Y:S01]  /*8200*/  HMMA.16816.F32 R216, R216, R6, RZ ;  /* 0x00000006d8d8723c */ /* 0x000fe200000018ff */
[----:B------:R-:W2:Y:S05]  /*8210*/  LDSM.16.M88.4 R4, [R189] ;  /* 0x00000000bd04783b */ /* 0x000eaa0000000200 */
[----:B------:R-:W-:Y:S01]  /*8220*/  HMMA.16816.F32 R12, R8, R170, R12 ;  /* 0x000000aa080c723c */ /* 0x000fe2000000180c */
[----:B------:R-:W-:Y:S05]  /*8230*/  LDSM.16.M88.4 R168, [R193+0x8000] ;  /* 0x00800000c1a8783b */ /* 0x000fea0000000200 */
[----:B----4-:R-:W-:Y:S06]  /*8240*/  HMMA.16816.F32 R16, R20, R220, R16 ;  /* 0x000000dc1410723c */ /* 0x010fec0000001810 */
[C---:B------:R-:W-:Y:S06]  /*8250*/  HMMA.16816.F32 R152, R8.reuse, R160, R152 ;  /* 0x000000a00898723c */ /* 0x040fec0000001898 */
[C---:B------:R-:W-:Y:S01]  /*8260*/  HMMA.16816.F32 R148, R8.reuse, R162, R148 ;  /* 0x000000a20894723c */ /* 0x040fe20000001894 */
[----:B------:R-:W-:Y:S05]  /*8270*/  LDSM.16.M88.4 R160, [R180+0x800] ;  /* 0x00080000b4a0783b */ /* 0x000fea0000000200 */
[C---:B------:R-:W-:Y:S06]  /*8280*/  HMMA.16816.F32 R144, R8.reuse, R156, R144 ;  /* 0x0000009c0890723c */ /* 0x040fec0000001890 */
[C---:B------:R-:W-:Y:S01]  /*8290*/  HMMA.16816.F32 R140, R8.reuse, R158, R140 ;  /* 0x0000009e088c723c */ /* 0x040fe2000000188c */
[----:B------:R-:W-:Y:S05]  /*82a0*/  LDSM.16.M88.4 R156, [R180+0x1000] ;  /* 0x00100000b49c783b */ /* 0x000fea0000000200 */
[C---:B-1----:R-:W-:Y:S06]  /*82b0*/  HMMA.16816.F32 R136, R8.reuse, R32, R136 ;  /* 0x000000200888723c */ /* 0x042fec0000001888 */
[----:B------:R-:W-:Y:S01]  /*82c0*/  HMMA.16816.F32 R216, R8, R34, R216 ;  /* 0x0000002208d8723c */ /* 0x000fe200000018d8 */
[----:B------:R-:W1:Y:S04]  /*82d0*/  LDSM.16.M88.4 R8, [R194+0x2000] ;  /* 0x00200000c208783b */ /* 0x000e680000000200 */
[----:B------:R-:W3:Y:S01]  /*82e0*/  LDSM.16.M88.4 R32, [R180+0x1800] ;  /* 0x00180000b420783b */ /* 0x000ee20000000200 */
[----:B------:R-:W-:Y:S03]  /*82f0*/  HMMA.16816.F32 R12, R20, R222, R12 ;  /* 0x000000de140c723c */ /* 0x000fe6000000180c */
[----:B------:R-:W-:Y:S03]  /*8300*/  LDSM.16.M88.4 R220, [R179] ;  /* 0x00000000b3dc783b */ /* 0x000fe60000000200 */
[----:B--2---:R-:W-:Y:S06]  /*8310*/  HMMA.16816.F32 R16, R4, R224, R16 ;  /* 0x000000e00410723c */ /* 0x004fec0000001810 */
        /* <DEDUP_REMOVED lines=9> */
[----:B------:R-:W4:Y:S01]  /*83b0*/  LDSM.16.M88.4 R20, [R193+0x9800] ;  /* 0x00980000c114783b */ /* 0x000f220000000200 */
[----:B------:R-:W-:Y:S03]  /*83c0*/  HMMA.16816.F32 R12, R4, R226, R12 ;  /* 0x000000e2040c723c */ /* 0x000fe6000000180c */
[----:B------:R-:W-:Y:S03]  /*83d0*/  LDSM.16.M88.4 R224, [R187+0x8000] ;  /* 0x00800000bbe0783b */ /* 0x000fe60000000200 */
[----:B-1----:R-:W-:Y:S06]  /*83e0*/  HMMA.16816.F32 R16, R8, R168, R16 ;  /* 0x000000a80810723c */ /* 0x002fec0000001810 */
[C---:B------:R-:W-:Y:S06]  /*83f0*/  HMMA.16816.F32 R152, R4.reuse, R160, R152 ;  /* 0x000000a00498723c */ /* 0x040fec0000001898 */
[C---:B------:R-:W-:Y:S01]  /*8400*/  HMMA.16816.F32 R148, R4.reuse, R162, R148 ;  /* 0x000000a20494723c */ /* 0x040fe20000001894 */
[----:B------:R-:W-:Y:S05]  /*8410*/  LDSM.16.M88.4 R160, [R178] ;  /* 0x00000000b2a0783b */ /* 0x000fea0000000200 */
[C---:B------:R-:W-:Y:S06]  /*8420*/  HMMA.16816.F32 R144, R4.reuse, R156, R144 ;  /* 0x0000009c0490723c */ /* 0x040fec0000001890 */
[C---:B------:R-:W-:Y:S01]  /*8430*/  HMMA.16816.F32 R140, R4.reuse, R158, R140 ;  /* 0x0000009e048c723c */ /* 0x040fe2000000188c */
[----:B------:R-:W-:Y:S05]  /*8440*/  LDSM.16.M88.4 R156, [R177] ;  /* 0x00000000b19c783b */ /* 0x000fea0000000200 */
[C---:B---3--:R-:W-:Y:S06]  /*8450*/  HMMA.16816.F32 R136, R4.reuse, R32, R136 ;  /* 0x000000200488723c */ /* 0x048fec0000001888 */
[----:B------:R-:W-:Y:S01]  /*8460*/  HMMA.16816.F32 R216, R4, R34, R216 ;  /* 0x0000002204d8723c */ /* 0x000fe200000018d8 */
[----:B------:R-:W1:Y:S04]  /*8470*/  LDSM.16.M88.4 R4, [R190+0x2000] ;  /* 0x00200000be04783b */ /* 0x000e680000000200 */
[----:B------:R-:W3:Y:S01]  /*8480*/  LDSM.16.M88.4 R32, [R176] ;  /* 0x00000000b020783b */ /* 0x000ee20000000200 */
[----:B------:R-:W-:Y:S03]  /*8490*/  HMMA.16816.F32 R12, R8, R170, R12 ;  /* 0x000000aa080c723c */ /* 0x000fe6000000180c */
[----:B------:R-:W-:Y:S03]  /*84a0*/  LDSM.16.M88.4 R168, [R187+0x8800] ;  /* 0x00880000bba8783b */ /* 0x000fe60000000200 */
[----:B--2---:R-:W-:Y:S06]  /*84b0*/  HMMA.16816.F32 R16, R24, R220, R16 ;  /* 0x000000dc1810723c */ /* 0x004fec0000001810 */
[C---:B------:R-:W-:Y:S06]  /*84c0*/  HMMA.16816.F32 R152, R8.reuse, R164, R152 ;  /* 0x000000a40898723c */ /* 0x040fec0000001898 */
[C---:B------:R-:W-:Y:S01]  /*84d0*/  HMMA.16816.F32 R148, R8.reuse, R166, R148 ;  /* 0x000000a60894723c */ /* 0x040fe20000001894 */
[----:B------:R-:W-:Y:S05]  /*84e0*/  LDSM.16.M88.4 R164, [R180+0x2000] ;  /* 0x00200000b4a4783b */ /* 0x000fea0000000200 */
[C---:B------:R-:W-:Y:S06]  /*84f0*/  HMMA.16816.F32 R144, R8.reuse, R28, R144 ;  /* 0x0000001c0890723c */ /* 0x040fec0000001890 */
[C---:B------:R-:W-:Y:S01]  /*8500*/  HMMA.16816.F32 R140, R8.reuse, R30, R140 ;  /* 0x0000001e088c723c */ /* 0x040fe2000000188c */
[----:B------:R-:W2:Y:S05]  /*8510*/  LDSM.16.M88.4 R28, [R189+0x2000] ;  /* 0x00200000bd1c783b */ /* 0x000eaa0000000200 */
[C---:B----4-:R-:W-:Y:S06]  /*8520*/  HMMA.16816.F32 R136, R8.reuse, R20, R136 ;  /* 0x000000140888723c */ /* 0x050fec0000001888 */
[----:B------:R-:W-:Y:S01]  /*8530*/  HMMA.16816.F32 R216, R8, R22, R216 ;  /* 0x0000001608d8723c */ /* 0x000fe200000018d8 */
[----:B------:R-:W4:Y:S04]  /*8540*/  LDSM.16.M88.4 R8, [R187+0x9000] ;  /* 0x00900000bb08783b */ /* 0x000f280000000200 */
[----:B------:R-:W5:Y:S01]  /*8550*/  LDSM.16.M88.4 R20, [R187+0x9800] ;  /* 0x00980000bb14783b */ /* 0x000f620000000200 */
[----:B------:R-:W-:Y:S03]  /*8560*/  HMMA.16816.F32 R12, R24, R222, R12 ;  /* 0x000000de180c723c */ /* 0x000fe6000000180c */
[----:B------:R-:W-:Y:S03]  /*8570*/  LDSM.16.M88.4 R220, [R194+0x4000] ;  /* 0x00400000c2dc783b */ /* 0x000fe60000000200 */
[----:B-1----:R-:W-:Y:S06]  /*8580*/  HMMA.16816.F32 R16, R4, R224, R16 ;  /* 0x000000e00410723c */ /* 0x002fec0000001810 */
[C---:B------:R-:W-:Y:S06]  /*8590*/  HMMA.16816.F32 R152, R24.reuse, R160, R152 ;  /* 0x000000a01898723c */ /* 0x040fec0000001898 */
[C---:B------:R-:W-:Y:S01]  /*85a0*/  HMMA.16816.F32 R148, R24.reuse, R162, R148 ;  /* 0x000000a21894723c */ /* 0x040fe20000001894 */
[----:B------:R-:W-:Y:S05]  /*85b0*/  LDSM.16.M88.4 R160, [R180+0x2800] ;  /* 0x00280000b4a0783b */ /* 0x000fea0000000200 */
[C---:B------:R-:W-:Y:S06]  /*85c0*/  HMMA.16816.F32 R144, R24.reuse, R156, R144 ;  /* 0x0000009c1890723c */ /* 0x040fec0000001890 */
[C---:B------:R-:W-:Y:S01]  /*85d0*/  HMMA.16816.F32 R140, R24.reuse, R158, R140 ;  /* 0x0000009e188c723c */ /* 0x040fe2000000188c */
[----:B------:R-:W-:Y:S05]  /*85e0*/  LDSM.16.M88.4 R156, [R180+0x3000] ;  /* 0x00300000b49c783b */ /* 0x000fea0000000200 */
[C---:B---3--:R-:W-:Y:S06]  /*85f0*/  HMMA.16816.F32 R136, R24.reuse, R32, R136 ;  /* 0x000000201888723c */ /* 0x048fec0000001888 */
[----:B------:R-:W-:Y:S01]  /*8600*/  HMMA.16816.F32 R216, R24, R34, R216 ;  /* 0x0000002218d8723c */ /* 0x000fe200000018d8 */
[----:B------:R-:W1:Y:S04]  /*8610*/  LDSM.16.M88.4 R24, [R193+0xa000] ;  /* 0x00a00000c118783b */ /* 0x000e680000000200 */
[----:B------:R-:W3:Y:S01]  /*8620*/  LDSM.16.M88.4 R32, [R180+0x3800] ;  /* 0x00380000b420783b */ /* 0x000ee20000000200 */
[----:B------:R-:W-:Y:S03]  /*8630*/  HMMA.16816.F32 R12, R4, R226, R12 ;  /* 0x000000e2040c723c */ /* 0x000fe6000000180c */
[----:B------:R-:W-:Y:S03]  /*8640*/  LDSM.16.M88.4 R224, [R193+0xb800] ;  /* 0x00b80000c1e0783b */ /* 0x000fe60000000200 */
[----:B--2---:R-:W-:Y:S06]  /*8650*/  HMMA.16816.F32 R16, R28, R164, R16 ;  /* 0x000000a41c10723c */ /* 0x004fec0000001810 */
[C---:B------:R-:W-:Y:S06]  /*8660*/  HMMA.16816.F32 R152, R4.reuse, R168, R152 ;  /* 0x000000a80498723c */ /* 0x040fec0000001898 */
[C---:B------:R-:W-:Y:S01]  /*8670*/  HMMA.16816.F32 R148, R4.reuse, R170, R148 ;  /* 0x000000aa0494723c */ /* 0x040fe20000001894 */
[----:B------:R-:W-:Y:S05]  /*8680*/  LDSM.16.M88.4 R168, [R192+0x4000] ;  /* 0x00400000c0a8783b */ /* 0x000fea0000000200 */
[C---:B----4-:R-:W-:Y:S06]  /*8690*/  HMMA.16816.F32 R144, R4.reuse, R8, R144 ;  /* 0x000000080490723c */ /* 0x050fec0000001890 */
[C---:B------:R-:W-:Y:S01]  /*86a0*/  HMMA.16816.F32 R140, R4.reuse, R10, R140 ;  /* 0x0000000a048c723c */ /* 0x040fe2000000188c */
[----:B------:R-:W-:Y:S05]  /*86b0*/  LDSM.16.M88.4 R8, [R193+0xa800] ;  /* 0x00a80000c108783b */ /* 0x000fea0000000200 */
[C---:B-----5:R-:W-:Y:S06]  /*86c0*/  HMMA.16816.F32 R136, R4.reuse, R20, R136 ;  /* 0x000000140488723c */ /* 0x060fec0000001888 */
[----:B------:R-:W-:Y:S01]  /*86d0*/  HMMA.16816.F32 R216, R4, R22, R216 ;  /* 0x0000001604d8723c */ /* 0x000fe200000018d8 */
[----:B------:R-:W2:Y:S04]  /*86e0*/  LDSM.16.M88.4 R20, [R175] ;  /* 0x00000000af14783b */ /* 0x000ea80000000200 */
[----:B------:R-:W4:Y:S01]  /*86f0*/  LDSM.16.M88.4 R4, [R193+0xb000] ;  /* 0x00b00000c104783b */ /* 0x000f220000000200 */
[----:B------:R-:W-:Y:S03]  /*8700*/  HMMA.16816.F32 R12, R28, R166, R12 ;  /* 0x000000a61c0c723c */ /* 0x000fe6000000180c */
[----:B------:R-:W-:Y:S03]  /*8710*/  LDSM.16.M88.4 R164, [R174] ;  /* 0x00000000aea4783b */ /* 0x000fe60000000200 */
        /* <DEDUP_REMOVED lines=9> */
[----:B------:R-:W-:Y:S04]  /*87b0*/  LDSM.16.M88.4 R32, [R190+0x4000] ;  /* 0x00400000be20783b */ /* 0x000fe80000000200 */
[----:B------:R-:W1:Y:S01]  /*87c0*/  LDSM.16.M88.4 R28, [R187+0xa000] ;  /* 0x00a00000bb1c783b */ /* 0x000e620000000200 */
[----:B------:R-:W-:Y:S03]  /*87d0*/  HMMA.16816.F32 R12, R220, R26, R12 ;  /* 0x0000001adc0c723c */ /* 0x000fe6000000180c */
[----:B------:R-:W-:Y:S03]  /*87e0*/  LDSM.16.M88.4 R24, [R187+0xa800] ;  /* 0x00a80000bb18783b */ /* 0x000fe60000000200 */
[----:B--2---:R-:W-:Y:S06]  /*87f0*/  HMMA.16816.F32 R16, R168, R20, R16 ;  /* 0x00000014a810723c */ /* 0x004fec0000001810 */
[C---:B------:R-:W-:Y:S06]  /*8800*/  HMMA.16816.F32 R152, R220.reuse, R8, R152 ;  /* 0x00000008dc98723c */ /* 0x040fec0000001898 */
[C---:B------:R-:W-:Y:S01]  /*8810*/  HMMA.16816.F32 R148, R220.reuse, R10, R148 ;  /* 0x0000000adc94723c */ /* 0x040fe20000001894 */
[----:B------:R-:W-:Y:S05]  /*8820*/  LDSM.16.M88.4 R8, [R189+0x4000] ;  /* 0x00400000bd08783b */ /* 0x000fea0000000200 */
[C---:B----4-:R-:W-:Y:S06]  /*8830*/  HMMA.16816.F32 R144, R220.reuse, R4, R144 ;  /* 0x00000004dc90723c */ /* 0x050fec0000001890 */
[----:B------:R-:W-:Y:S01]  /*8840*/  HMMA.16816.F32 R140, R220, R6, R140 ;  /* 0x00000006dc8c723c */ /* 0x000fe2000000188c */
[----:B------:R-:W2:Y:S05]  /*8850*/  LDSM.16.M88.4 R4, [R180+0x4000] ;  /* 0x00400000b404783b */ /* 0x000eaa0000000200 */
[----:B------:R-:W-:Y:S01]  /*8860*/  HMMA.16816.F32 R12, R168, R22, R12 ;  /* 0x00000016a80c723c */ /* 0x000fe2000000180c */
[----:B------:R-:W3:Y:S05]  /*8870*/  LDSM.16.M88.4 R20, [R187+0xb000] ;  /* 0x00b00000bb14783b */ /* 0x000eea0000000200 */
[----:B-1----:R-:W-:Y:S06]  /*8880*/  HMMA.16816.F32 R16, R32, R28, R16 ;  /* 0x0000001c2010723c */ /* 0x002fec0000001810 */
[C---:B------:R-:W-:Y:S06]  /*8890*/  HMMA.16816.F32 R152, R168.reuse, R164, R152 ;  /* 0x000000a4a898723c */ /* 0x040fec0000001898 */
[----:B------:R-:W-:Y:S01]  /*88a0*/  HMMA.16816.F32 R148, R168, R166, R148 ;  /* 0x000000a6a894723c */ /* 0x000fe20000001894 */
[----:B------:R-:W-:Y:S05]  /*88b0*/  LDSM.16.M88.4 R164, [R187+0xb800] ;  /* 0x00b80000bba4783b */ /* 0x000fea0000000200 */
[----:B------:R-:W-:Y:S01]  /*88c0*/  HMMA.16816.F32 R12, R32, R30, R12 ;  /* 0x0000001e200c723c */ /* 0x000fe2000000180c */
[----:B------:R-:W1:Y:S05]  /*88d0*/  LDSM.16.M88.4 R28, [R180+0x4800] ;  /* 0x00480000b41c783b */ /* 0x000e6a0000000200 */
[----:B------:R-:W-:Y:S06]  /*88e0*/  HMMA.16816.F32 R144, R168, R160, R144 ;  /* 0x000000a0a890723c */ /* 0x000fec0000001890 */
[----:B--2---:R-:W-:Y:S06]  /*88f0*/  HMMA.16816.F32 R16, R8, R4, R16 ;  /* 0x000000040810723c */ /* 0x004fec0000001810 */
[----:B------:R-:W-:Y:S01]  /*8900*/  HMMA.16816.F32 R152, R32, R24, R152 ;  /* 0x000000182098723c */ /* 0x000fe20000001898 */
[----:B------:R-:W-:-:S04]  /*8910*/  IMAD.U32 R5, RZ, RZ, UR12 ;  /* 0x0000000cff057e24 */ /* 0x000fc8000f8e00ff */
[----:B------:R-:W-:Y:S01]  /*8920*/  IMAD R0, R5, 0x40, R206 ;  /* 0x0000004005007824 */ /* 0x000fe200078e02ce */
[----:B------:R-:W-:Y:S03]  /*8930*/  HMMA.16816.F32 R140, R168, R162, R140 ;  /* 0x000000a2a88c723c */ /* 0x000fe6000000188c */
[C---:B------:R-:W-:Y:S01]  /*8940*/  VIADD R2, R0.reuse, 0x1 ;  /* 0x0000000100027836 */ /* 0x040fe20000000000 */
[CC--:B------:R-:W-:Y:S01]  /*8950*/  ISETP.GE.AND P6, PT, R0.reuse, R204.reuse, PT ;  /* 0x000000cc0000720c */ /* 0x0c0fe20003fc6270 */
[C---:B------:R-:W-:Y:S01]  /*8960*/  VIADD R24, R0.reuse, 0x10 ;  /* 0x0000001000187836 */ /* 0x040fe20000000000 */
[----:B------:R-:W-:Y:S02]  /*8970*/  HMMA.16816.F32 R136, R220, R224, R136 ;  /* 0x000000e0dc88723c */ /* 0x000fe40000001888 */
[----:B------:R-:W-:Y:S02]  /*8980*/  ISETP.LT.OR P6, PT, R0, R205, P6 ;  /* 0x000000cd0000720c */ /* 0x000fe400037c1670 */
[----:B------:R-:W-:-:S02]  /*8990*/  ISETP.GE.AND P1, PT, R2, R204, PT ;  /* 0x000000cc0200720c */ /* 0x000fc40003f26270 */
[----:B------:R-:W-:Y:S01]  /*89a0*/  HMMA.16816.F32 R12, R8, R6, R12 ;  /* 0x00000006080c723c */ /* 0x000fe2000000180c */
[----:B------:R-:W2:Y:S01]  /*89b0*/  LDSM.16.M88.4 R4, [R180+0x5000] ;  /* 0x00500000b404783b */ /* 0x000ea20000000200 */
[C---:B------:R-:W-:Y:S02]  /*89c0*/  ISETP.GE.AND P0, PT, R2.reuse, R202, PT ;  /* 0x000000ca0200720c */ /* 0x040fe40003f06270 */
[C---:B------:R-:W-:Y:S02]  /*89d0*/  ISETP.LT.OR P1, PT, R2.reuse, R205, P1 ;  /* 0x000000cd0200720c */ /* 0x040fe40000f21670 */
[----:B------:R-:W-:Y:S01]  /*89e0*/  HMMA.16816.F32 R216, R220, R226, R216 ;  /* 0x000000e2dcd8723c */ /* 0x000fe200000018d8 */
[----:B------:R-:W-:-:S05]  /*89f0*/  ISETP.LT.OR P0, PT, R2, R203, P0 ;  /* 0x000000cb0200720c */ /* 0x000fca0000701670 */
[C---:B------:R-:W-:Y:S06]  /*8a00*/  HMMA.16816.F32 R148, R32.reuse, R26, R148 ;  /* 0x0000001a2094723c */ /* 0x040fec0000001894 */
[----:B---3--:R-:W-:Y:S06]  /*8a10*/  HMMA.16816.F32 R144, R32, R20, R144 ;  /* 0x000000142090723c */ /* 0x008fec0000001890 */
[----:B-1----:R-:W-:Y:S01]  /*8a20*/  HMMA.16816.F32 R152, R8, R28, R152 ;  /* 0x0000001c0898723c */ /* 0x002fe20000001898 */
[----:B------:R-:W-:Y:S01]  /*8a30*/  FSEL R21, R16, -INF , !P6 ;  /* 0xff80000010157808 */ /* 0x000fe20007000000 */
[C---:B------:R-:W-:Y:S01]  /*8a40*/  VIADD R16, R0.reuse, 0x8 ;  /* 0x0000000800107836 */ /* 0x040fe20000000000 */
[----:B------:R-:W-:-:S02]  /*8a50*/  ISETP.GE.AND P6, PT, R0, R202, PT ;  /* 0x000000ca0000720c */ /* 0x000fc40003fc6270 */
[----:B------:R-:W-:Y:S01]  /*8a60*/  FSEL R20, R19, -INF , !P0 ;  /* 0xff80000013147808 */ /* 0x000fe20004000000 */
[----:B------:R-:W-:Y:S01]  /*8a70*/  HMMA.16816.F32 R140, R32, R22, R140 ;  /* 0x00000016208c723c */ /* 0x000fe2000000188c */
[----:B------:R-:W-:-:S04]  /*8a80*/  ISETP.LT.OR P6, PT, R0, R203, P6 ;  /* 0x000000cb0000720c */ /* 0x000fc800037c1670 */
[----:B------:R-:W-:Y:S01]  /*8a90*/  FSEL R2, R18, -INF , !P6 ;  /* 0xff80000012027808 */ /* 0x000fe20007000000 */
[C---:B------:R-:W-:Y:S01]  /*8aa0*/  HMMA.16816.F32 R136, R168.reuse, R156, R136 ;  /* 0x0000009ca888723c */ /* 0x040fe20000001888 */
[----:B------:R-:W-:Y:S01]  /*8ab0*/  ISETP.GE.AND P6, PT, R16, R204, PT ;  /* 0x000000cc1000720c */ /* 0x000fe20003fc6270 */
[----:B------:R-:W-:Y:S01]  /*8ac0*/  VIADD R22, R0, 0x9 ;  /* 0x0000000900167836 */ /* 0x000fe20000000000 */
[----:B------:R-:W-:Y:S02]  /*8ad0*/  FSEL R23, R17, -INF , !P1 ;  /* 0xff80000011177808 */ /* 0x000fe40004800000 */
[C---:B------:R-:W-:Y:S01]  /*8ae0*/  ISETP.GE.AND P1, PT, R16.reuse, R202, PT ;  /* 0x000000ca1000720c */ /* 0x040fe20003f26270 */
[----:B------:R-:W-:Y:S01]  /*8af0*/  HMMA.16816.F32 R216, R168, R158, R216 ;  /* 0x0000009ea8d8723c */ /* 0x000fe200000018d8 */
[C---:B------:R-:W-:Y:S02]  /*8b00*/  ISETP.LT.OR P6, PT, R16.reuse, R205, P6 ;  /* 0x000000cd1000720c */ /* 0x040fe400037c1670 */
[----:B------:R-:W-:-:S02]  /*8b10*/  ISETP.LT.OR P1, PT, R16, R203, P1 ;  /* 0x000000cb1000720c */ /* 0x000fc40000f21670 */
[----:B------:R-:W-:Y:S01]  /*8b20*/  ISETP.GE.AND P0, PT, R22, R204, PT ;  /* 0x000000cc1600720c */ /* 0x000fe20003f06270 */
[----:B------:R-:W1:Y:S01]  /*8b30*/  LDSM.16.M88.4 R16, [R180+0x5800] ;  /* 0x00580000b410783b */ /* 0x000e620000000200 */
[----:B------:R-:W-:Y:S01]  /*8b40*/  FSEL R25, R12, -INF , !P6 ;  /* 0xff8000000c197808 */ /* 0x000fe20007000000 */
[----:B------:R-:W-:Y:S01]  /*8b50*/  HMMA.16816.F32 R148, R8, R30, R148 ;  /* 0x0000001e0894723c */ /* 0x000fe20000001894 */
[----:B------:R-:W-:Y:S01]  /*8b60*/  ISETP.GE.AND P6, PT, R22, R202, PT ;  /* 0x000000ca1600720c */ /* 0x000fe20003fc6270 */
[----:B------:R-:W-:-:S04]  /*8b70*/  DEPBAR.LE SB0, 0x0 ;  /* 0x000080000000791a */ /* 0x000fc80000000000 */
[----:B------:R-:W-:Y:S01]  /*8b80*/  FSEL R14, R14, -INF , !P1 ;  /* 0xff8000000e0e7808 */ /* 0x000fe20004800000 */
[----:B--2---:R-:W-:Y:S01]  /*8b90*/  HMMA.16816.F32 R144, R8, R4, R144 ;  /* 0x000000040890723c */ /* 0x004fe20000001890 */
[----:B------:R-:W-:Y:S02]  /*8ba0*/  ISETP.GE.AND P1, PT, R24, R204, PT ;  /* 0x000000cc1800720c */ /* 0x000fe40003f26270 */
[C---:B------:R-:W-:Y:S02]  /*8bb0*/  ISETP.LT.OR P0, PT, R22.reuse, R205, P0 ;  /* 0x000000cd1600720c */ /* 0x040fe40000701670 */
[----:B------:R-:W-:Y:S01]  /*8bc0*/  ISETP.LT.OR P6, PT, R22, R203, P6 ;  /* 0x000000cb1600720c */ /* 0x000fe200037c1670 */
[----:B------:R-:W-:Y:S01]  /*8bd0*/  VIADD R22, R0, 0x11 ;  /* 0x0000001100167836 */ /* 0x000fe20000000000 */
[----:B------:R-:W-:Y:S01]  /*8be0*/  ISETP.LT.OR P1, PT, R24, R205, P1 ;  /* 0x000000cd1800720c */ /* 0x000fe20000f21670 */
[----:B------:R-:W-:Y:S01]  /*8bf0*/  VIADD R4, R0, 0x19 ;  /* 0x0000001900047836 */ /* 0x000fe20000000000 */
[----:B------:R-:W-:Y:S01]  /*8c00*/  FSEL R13, R13, -INF , !P0 ;  /* 0xff8000000d0d7808 */ /* 0x000fe20004000000 */
[----:B------:R-:W-:Y:S01]  /*8c10*/  HMMA.16816.F32 R136, R32, R164, R136 ;  /* 0x000000a42088723c */ /* 0x000fe20000001888 */
[----:B------:R-:W-:Y:S01]  /*8c20*/  BAR.SYNC.DEFER_BLOCKING 0x0 ;  /* 0x0000000000007b1d */ /* 0x000fe20000010000 */
[----:B------:R-:W-:Y:S01]  /*8c30*/  ISETP.GE.AND P0, PT, R24, R202, PT ;  /* 0x000000ca1800720c */ /* 0x000fe20003f06270 */
[C---:B------:R-:W-:Y:S01]  /*8c40*/  VIADD R5, R0.reuse, 0x20 ;  /* 0x0000002000057836 */ /* 0x040fe20000000000 */
[----:B------:R-:W-:Y:S01]  /*8c50*/  FSEL R12, R15, -INF , !P6 ;  /* 0xff8000000f0c7808 */ /* 0x000fe20007000000 */
[----:B------:R-:W-:Y:S01]  /*8c60*/  VIADD R15, R0, 0x18 ;  /* 0x00000018000f7836 */ /* 0x000fe20000000000 */
[----:B------:R-:W-:Y:S01]  /*8c70*/  FSEL R223, R152, -INF , !P1 ;  /* 0xff80000098df7808 */ /* 0x000fe20004800000 */
[----:B------:R-:W-:Y:S01]  /*8c80*/  HMMA.16816.F32 R140, R8, R6, R140 ;  /* 0x00000006088c723c */ /* 0x000fe2000000188c */
[----:B------:R-:W-:-:S02]  /*8c90*/  ISETP.GE.AND P6, PT, R22, R204, PT ;  /* 0x000000cc1600720c */ /* 0x000fc40003fc6270 */
[----:B------:R-:W-:Y:S02]  /*8ca0*/  ISETP.GE.AND P1, PT, R22, R202, PT ;  /* 0x000000ca1600720c */ /* 0x000fe40003f26270 */
[----:B------:R-:W-:Y:S01]  /*8cb0*/  ISETP.LT.OR P0, PT, R24, R203, P0 ;  /* 0x000000cb1800720c */ /* 0x000fe20000701670 */
[----:B------:R-:W-:Y:S01]  /*8cc0*/  HMMA.16816.F32 R216, R32, R166, R216 ;  /* 0x000000a620d8723c */ /* 0x000fe200000018d8 */
[----:B------:R-:W-:Y:S01]  /*8cd0*/  ISETP.LT.OR P6, PT, R22, R205, P6 ;  /* 0x000000cd1600720c */ /* 0x000fe200037c1670 */
[----:B------:R-:W-:Y:S01]  /*8ce0*/  VIADD R6, R0, 0x28 ;  /* 0x0000002800067836 */ /* 0x000fe20000000000 */
[----:B------:R-:W-:Y:S02]  /*8cf0*/  ISETP.LT.OR P1, PT, R22, R203, P1 ;  /* 0x000000cb1600720c */ /* 0x000fe40000f21670 */
[----:B------:R-:W-:Y:S02]  /*8d00*/  FSEL R208, R154, -INF , !P0 ;  /* 0xff8000009ad07808 */ /* 0x000fe40004000000 */
[----:B------:R-:W-:-:S02]  /*8d10*/  ISETP.GE.AND P0, PT, R15, R204, PT ;  /* 0x000000cc0f00720c */ /* 0x000fc40003f06270 */
[----:B------:R-:W-:Y:S02]  /*8d20*/  FSEL R207, R153, -INF , !P6 ;  /* 0xff80000099cf7808 */ /* 0x000fe40007000000 */
[----:B------:R-:W-:Y:S01]  /*8d30*/  FSEL R220, R155, -INF , !P1 ;  /* 0xff8000009bdc7808 */ /* 0x000fe20004800000 */
[----:B-1----:R-:W-:Y:S01]  /*8d40*/  HMMA.16816.F32 R136, R8, R16, R136 ;  /* 0x000000100888723c */ /* 0x002fe20000001888 */
[C---:B------:R-:W-:Y:S02]  /*8d50*/  ISETP.GE.AND P6, PT, R15.reuse, R202, PT ;  /* 0x000000ca0f00720c */ /* 0x040fe40003fc6270 */
[----:B------:R-:W-:Y:S02]  /*8d60*/  ISETP.GE.AND P1, PT, R4, R204, PT ;  /* 0x000000cc0400720c */ /* 0x000fe40003f26270 */
[C---:B------:R-:W-:Y:S02]  /*8d70*/  ISETP.LT.OR P0, PT, R15.reuse, R205, P0 ;  /* 0x000000cd0f00720c */ /* 0x040fe40000701670 */
[----:B------:R-:W-:-:S02]  /*8d80*/  ISETP.LT.OR P6, PT, R15, R203, P6 ;  /* 0x000000cb0f00720c */ /* 0x000fc400037c1670 */
[----:B------:R-:W-:Y:S02]  /*8d90*/  ISETP.LT.OR P1, PT, R4, R205, P1 ;  /* 0x000000cd0400720c */ /* 0x000fe40000f21670 */
[----:B------:R-:W-:Y:S01]  /*8da0*/  FSEL R135, R148, -INF , !P0 ;  /* 0xff80000094877808 */ /* 0x000fe20004000000 */
[----:B------:R-:W-:Y:S01]  /*8db0*/  HMMA.16816.F32 R216, R8, R18, R216 ;  /* 0x0000001208d8723c */ /* 0x000fe200000018d8 */
[----:B------:R-:W-:Y:S02]  /*8dc0*/  ISETP.GE.AND P0, PT, R4, R202, PT ;  /* 0x000000ca0400720c */ /* 0x000fe40003f06270 */
[----:B------:R-:W-:Y:S02]  /*8dd0*/  FSEL R150, R150, -INF , !P6 ;  /* 0xff80000096967808 */ /* 0x000fe40007000000 */
[----:B------:R-:W-:Y:S02]  /*8de0*/  FSEL R221, R149, -INF , !P1 ;  /* 0xff80000095dd7808 */ /* 0x000fe40004800000 */
[----:B------:R-:W-:-:S02]  /*8df0*/  ISETP.GE.AND P6, PT, R5, R204, PT ;  /* 0x000000cc0500720c */ /* 0x000fc40003fc6270 */
[C---:B------:R-:W-:Y:S02]  /*8e00*/  ISETP.GE.AND P1, PT, R5.reuse, R202, PT ;  /* 0x000000ca0500720c */ /* 0x040fe40003f26270 */
[----:B------:R-:W-:Y:S01]  /*8e10*/  ISETP.LT.OR P0, PT, R4, R203, P0 ;  /* 0x000000cb0400720c */ /* 0x000fe20000701670 */
[C---:B------:R-:W-:Y:S01]  /*8e20*/  VIADD R4, R0.reuse, 0x21 ;  /* 0x0000002100047836 */ /* 0x040fe20000000000 */
[C---:B------:R-:W-:Y:S02]  /*8e30*/  ISETP.LT.OR P6, PT, R5.reuse, R205, P6 ;  /* 0x000000cd0500720c */ /* 0x040fe400037c1670 */
[----:B------:R-:W-:Y:S01]  /*8e40*/  ISETP.LT.OR P1, PT, R5, R203, P1 ;  /* 0x000000cb0500720c */ /* 0x000fe20000f21670 */
[----:B------:R-:W-:Y:S01]  /*8e50*/  VIADD R5, R0, 0x29 ;  /* 0x0000002900057836 */ /* 0x000fe20000000000 */
[----:B------:R-:W-:Y:S02]  /*8e60*/  FSEL R148, R151, -INF , !P0 ;  /* 0xff80000097947808 */ /* 0x000fe40004000000 */
[----:B------:R-:W-:-:S02]  /*8e70*/  ISETP.GE.AND P0, PT, R4, R204, PT ;  /* 0x000000cc0400720c */ /* 0x000fc40003f06270 */
[----:B------:R-:W-:Y:S02]  /*8e80*/  FSEL R151, R144, -INF , !P6 ;  /* 0xff80000090977808 */ /* 0x000fe40007000000 */
[----:B------:R-:W-:Y:S02]  /*8e90*/  FSEL R146, R146, -INF , !P1 ;  /* 0xff80000092927808 */ /* 0x000fe40004800000 */
[----:B------:R-:W-:Y:S02]  /*8ea0*/  ISETP.GE.AND P6, PT, R4, R202, PT ;  /* 0x000000ca0400720c */ /* 0x000fe40003fc6270 */
[----:B------:R-:W-:Y:S02]  /*8eb0*/  ISETP.GE.AND P1, PT, R6, R204, PT ;  /* 0x000000cc0600720c */ /* 0x000fe40003f26270 */
[C---:B------:R-:W-:Y:S02]  /*8ec0*/  ISETP.LT.OR P0, PT, R4.reuse, R205, P0 ;  /* 0x000000cd0400720c */ /* 0x040fe40000701670 */
[----:B------:R-:W-:Y:S01]  /*8ed0*/  ISETP.LT.OR P6, PT, R4, R203, P6 ;  /* 0x000000cb0400720c */ /* 0x000fe200037c1670 */
[----:B------:R-:W-:Y:S01]  /*8ee0*/  VIADD R4, R0, 0x30 ;  /* 0x0000003000047836 */ /* 0x000fe20000000000 */
[----:B------:R-:W-:-:S02]  /*8ef0*/  ISETP.LT.OR P1, PT, R6, R205, P1 ;  /* 0x000000cd0600720c */ /* 0x000fc40000f21670 */
[----:B------:R-:W-:Y:S02]  /*8f00*/  FSEL R149, R145, -INF , !P0 ;  /* 0xff80000091957808 */ /* 0x000fe40004000000 */
[----:B------:R-:W-:Y:S02]  /*8f10*/  FSEL R144, R147, -INF , !P6 ;  /* 0xff80000093907808 */ /* 0x000fe40007000000 */
[----:B------:R-:W-:Y:S02]  /*8f20*/  FSEL R145, R140, -INF , !P1 ;  /* 0xff8000008c917808 */ /* 0x000fe40004800000 */
[----:B------:R-:W-:Y:S02]  /*8f30*/  ISETP.GE.AND P0, PT, R6, R202, PT ;  /* 0x000000ca0600720c */ /* 0x000fe40003f06270 */
[C---:B------:R-:W-:Y:S02]  /*8f40*/  ISETP.GE.AND P6, PT, R5.reuse, R204, PT ;  /* 0x000000cc0500720c */ /* 0x040fe40003fc6270 */
[----:B------:R-:W-:-:S02]  /*8f50*/  ISETP.GE.AND P1, PT, R5, R202, PT ;  /* 0x000000ca0500720c */ /* 0x000fc40003f26270 */
[----:B------:R-:W-:Y:S02]  /*8f60*/  ISETP.LT.OR P0, PT, R6, R203, P0 ;  /* 0x000000cb0600720c */ /* 0x000fe40000701670 */
[C---:B------:R-:W-:Y:S02]  /*8f70*/  ISETP.LT.OR P6, PT, R5.reuse, R205, P6 ;  /* 0x000000cd0500720c */ /* 0x040fe400037c1670 */
[----:B------:R-:W-:Y:S01]  /*8f80*/  ISETP.LT.OR P1, PT, R5, R203, P1 ;  /* 0x000000cb0500720c */ /* 0x000fe20000f21670 */
[----:B------:R-:W-:Y:S01]  /*8f90*/  VIADD R5, R0, 0x31 ;  /* 0x0000003100057836 */ /* 0x000fe20000000000 */
[----:B------:R-:W-:Y:S02]  /*8fa0*/  FSEL R142, R142, -INF , !P0 ;  /* 0xff8000008e8e7808 */ /* 0x000fe40004000000 */
[----:B------:R-:W-:Y:S02]  /*8fb0*/  FSEL R140, R143, -INF , !P1 ;  /* 0xff8000008f8c7808 */ /* 0x000fe40004800000 */
[----:B------:R-:W-:-:S02]  /*8fc0*/  ISETP.GE.AND P0, PT, R4, R204, PT ;  /* 0x000000cc0400720c */ /* 0x000fc40003f06270 */
[----:B------:R-:W-:Y:S02]  /*8fd0*/  FSEL R141, R141, -INF , !P6 ;  /* 0xff8000008d8d7808 */ /* 0x000fe40007000000 */
[C---:B------:R-:W-:Y:S02]  /*8fe0*/  ISETP.GE.AND P1, PT, R4.reuse, R202, PT ;  /* 0x000000ca0400720c */ /* 0x040fe40003f26270 */
[C---:B------:R-:W-:Y:S02]  /*8ff0*/  ISETP.GE.AND P6, PT, R5.reuse, R204, PT ;  /* 0x000000cc0500720c */ /* 0x040fe40003fc6270 */
[C---:B------:R-:W-:Y:S02]  /*9000*/  ISETP.LT.OR P0, PT, R4.reuse, R205, P0 ;  /* 0x000000cd0400720c */ /* 0x040fe40000701670 */
[----:B------:R-:W-:Y:S01]  /*9010*/  ISETP.LT.OR P1, PT, R4, R203, P1 ;  /* 0x000000cb0400720c */ /* 0x000fe20000f21670 */
[C---:B------:R-:W-:Y:S01]  /*9020*/  VIADD R4, R0.reuse, 0x38 ;  /* 0x0000003800047836 */ /* 0x040fe20000000000 */
[----:B------:R-:W-:Y:S01]  /*9030*/  ISETP.LT.OR P6, PT, R5, R205, P6 ;  /* 0x000000cd0500720c */ /* 0x000fe200037c1670 */
[----:B------:R-:W-:Y:S01]  /*9040*/  VIADD R0, R0, 0x39 ;  /* 0x0000003900007836 */ /* 0x000fe20000000000 */
[----:B------:R-:W-:-:S02]  /*9050*/  FSEL R171, R136, -INF , !P0 ;  /* 0xff80000088ab7808 */ /* 0x000fc40004000000 */
[----:B------:R-:W-:Y:S02]  /*9060*/  FSEL R169, R137, -INF , !P6 ;  /* 0xff80000089a97808 */ /* 0x000fe40007000000 */
[CC--:B------:R-:W-:Y:S02]  /*9070*/  ISETP.GE.AND P6, PT, R4.reuse, R202.reuse, PT ;  /* 0x000000ca0400720c */ /* 0x0c0fe40003fc6270 */
[C---:B------:R-:W-:Y:S02]  /*9080*/  ISETP.GE.AND P0, PT, R5.reuse, R202, PT ;  /* 0x000000ca0500720c */ /* 0x040fe40003f06270 */
[-C--:B------:R-:W-:Y:S02]  /*9090*/  ISETP.LT.OR P6, PT, R4, R203.reuse, P6 ;  /* 0x000000cb0400720c */ /* 0x080fe400037c1670 */
[----:B------:R-:W-:Y:S02]  /*90a0*/  ISETP.LT.OR P0, PT, R5, R203, P0 ;  /* 0x000000cb0500720c */ /* 0x000fe40000701670 */
[----:B------:R-:W-:-:S02]  /*90b0*/  FSEL R166, R138, -INF , !P1 ;  /* 0xff8000008aa67808 */ /* 0x000fc40004800000 */
[-C--:B------:R-:W-:Y:S02]  /*90c0*/  ISETP.GE.AND P1, PT, R4, R204.reuse, PT ;  /* 0x000000cc0400720c */ /* 0x080fe40003f26270 */
[----:B------:R-:W-:Y:S02]  /*90d0*/  FSEL R162, R218, -INF , !P6 ;  /* 0xff800000daa27808 */ /* 0x000fe40007000000 */
[----:B------:R-:W-:Y:S02]  /*90e0*/  PLOP3.LUT P6, PT, PT, PT, UP0, 0x80, 0x0 ;  /* 0x000000000000781c */ /* 0x000fe40003fcf008 */
[----:B------:R-:W-:Y:S02]  /*90f0*/  FSEL R164, R139, -INF , !P0 ;  /* 0xff8000008ba47808 */ /* 0x000fe40004000000 */
[----:B------:R-:W-:Y:S02]  /*9100*/  ISETP.LT.OR P0, PT, R4, R205, P1 ;  /* 0x000000cd0400720c */ /* 0x000fe40000f01670 */
[----:B------:R-:W-:-:S02]  /*9110*/  ISETP.GE.AND P1, PT, R0, R204, PT ;  /* 0x000000cc0000720c */ /* 0x000fc40003f26270 */
[----:B------:R-:W-:Y:S02]  /*9120*/  FSEL R167, R216, -INF , !P0 ;  /* 0xff800000d8a77808 */ /* 0x000fe40004000000 */
[C---:B------:R-:W-:Y:S02]  /*9130*/  ISETP.GE.AND P0, PT, R0.reuse, R202, PT ;  /* 0x000000ca0000720c */ /* 0x040fe40003f06270 */
[C---:B------:R-:W-:Y:S02]  /*9140*/  ISETP.LT.OR P1, PT, R0.reuse, R205, P1 ;  /* 0x000000cd0000720c */ /* 0x040fe40000f21670 */
[----:B------:R-:W-:Y:S02]  /*9150*/  ISETP.LT.OR P0, PT, R0, R203, P0 ;  /* 0x000000cb0000720c */ /* 0x000fe40000701670 */
[----:B------:R-:W-:Y:S02]  /*9160*/  FSEL R165, R217, -INF , !P1 ;  /* 0xff800000d9a57808 */ /* 0x000fe40004800000 */
[----:B------:R-:W-:Y:S01]  /*9170*/  FSEL R161, R219, -INF , !P0 ;  /* 0xff800000dba17808 */ /* 0x000fe20004000000 */
[----:B------:R-:W-:Y:S08]  /*9180*/  @!P6 BRA `(.L_x_2051) ;  /* 0x0000000c0030e947 */ /* 0x000ff00003800000 */
[----:B------:R-:W-:Y:S05]  /*9190*/  @!P3 BRA `(.L_x_2052) ;  /* 0x000000040020b947 */ /* 0x000fea0003800000 */
[----:B------:R-:W-:Y:S01]  /*91a0*/  ULDC UR6, c[0x0][0x380] ;  /* 0x0000e00000067ab9 */ /* 0x000fe20000000800 */
[----:B------:R-:W-:Y:S01]  /*91b0*/  USHF.L.U32 UR7, UR12, 0x6, URZ ;  /* 0x000000060c077899 */ /* 0x000fe2000800063f */
[----:B------:R-:W-:Y:S01]  /*91c0*/  IABS R0, UR6 ;  /* 0x0000000600007c13 */ /* 0x000fe20008000000 */
[----:B------:R-:W-:Y:S02]  /*91d0*/  UMOV UR30, URZ ;  /* 0x0000003f001e7c82 */ /* 0x000fe40008000000 */
[----:B------:R-:W-:Y:S01]  /*91e0*/  UIADD3 UR28, UR7, -0x40, URZ ;  /* 0xffffffc0071c7890 */ /* 0x000fe2000fffe03f */
[----:B------:R-:W-:Y:S02]  /*91f0*/  R2UR UR4, R0 ;  /* 0x00000000000472ca */ /* 0x000fe400000e0000 */
[----:B------:R-:W-:Y:S01]  /*9200*/  IABS R4, UR7 ;  /* 0x0000000700047c13 */ /* 0x000fe20008000000 */
[----:B------:R-:W-:-:S03]  /*9210*/  ULOP3.LUT UR7, UR7, UR6, URZ, 0x3c, !UPT ;  /* 0x0000000607077292 */ /* 0x000fc6000f8e3c3f */
[----:B------:R-:W-:Y:S01]  /*9220*/  R2UR UR22, R4 ;  /* 0x00000000041672ca */ /* 0x000fe200000e0000 */
[----:B------:R-:W-:-:S06]  /*9230*/  UISETP.GE.AND UP1, UPT, UR7, URZ, UPT ;  /* 0x0000003f0700728c */ /* 0x000fcc000bf26270 */
[----:B------:R-:W1:Y:S08]  /*9240*/  I2F.RP R6, UR4 ;  /* 0x0000000400067d06 */ /* 0x000e700008209400 */
[----:B-1----:R-:W1:Y:S02]  /*9250*/  MUFU.RCP R5, R6 ;  /* 0x0000000600057308 */ /* 0x002e640000001000 */
[----:B-1----:R-:W-:-:S06]  /*9260*/  VIADD R5, R5, 0xffffffe ;  /* 0x0ffffffe05057836 */ /* 0x002fcc0000000000 */
[----:B------:R-:W1:Y:S02]  /*9270*/  F2I.FTZ.U32.TRUNC.NTZ R0, R5 ;  /* 0x0000000500007305 */ /* 0x000e64000021f000 */
[----:B-1----:R-:W-:Y:S02]  /*9280*/  R2UR UR31, R0 ;  /* 0x00000000001f72ca */ /* 0x002fe400000e0000 */
[----:B------:R-:W-:Y:S01]  /*9290*/  IABS R0, UR28 ;  /* 0x0000001c00007c13 */ /* 0x000fe20008000000 */
[----:B------:R-:W-:-:S03]  /*92a0*/  ULOP3.LUT UR28, UR28, UR6, URZ, 0x3c, !UPT ;  /* 0x000000061c1c7292 */ /* 0x000fc6000f8e3c3f */
[----:B------:R-:W-:-:S07]  /*92b0*/  R2UR UR17, R0 ;  /* 0x00000000001172ca */ /* 0x000fce00000e0000 */
        /* <DEDUP_REMOVED lines=30> */
[----:B------:R-:W-:Y:S02]  /*94a0*/  IMAD.U32 R4, RZ, RZ, UR16 ;  /* 0x00000010ff047e24 */ /* 0x000fe4000f8e00ff */
[----:B------:R-:W-:Y:S02]  /*94b0*/  IMAD.U32 R5, RZ, RZ, UR17 ;  /* 0x00000011ff057e24 */ /* 0x000fe4000f8e00ff */
[----:B------:R-:W-:Y:S02]  /*94c0*/  IMAD.U32 R6, RZ, RZ, UR30 ;  /* 0x0000001eff067e24 */ /* 0x000fe4000f8e00ff */
[----:B------:R-:W-:Y:S01]  /*94d0*/  IMAD.U32 R7, RZ, RZ, UR31 ;  /* 0x0000001fff077e24 */ /* 0x000fe2000f8e00ff */
[----:B------:R-:W2:Y:S04]  /*94e0*/  LDG.E R4, desc[UR24][R4.64] ;  /* 0x0000001804047981 */ /* 0x000ea8000c1e1900 */
[----:B------:R-:W3:Y:S01]  /*94f0*/  LDG.E R0, desc[UR24][R6.64] ;  /* 0x0000001806007981 */ /* 0x000ee2000c1e1900 */
[----:B------:R-:W-:-:S04]  /*9500*/  UIADD3 UR4, UR29, -UR4, URZ ;  /* 0x800000041d047290 */ /* 0x000fc8000fffe03f */
[----:B------:R-:W-:-:S04]  /*9510*/  UIMAD UR6, UR4, UR6, -0x40 ;  /* 0xffffffc0040674a4 */ /* 0x000fc8000f8e0206 */
[----:B------:R-:W-:Y:S02]  /*9520*/  USHF.R.S32.HI UR4, URZ, 0x1f, UR6 ;  /* 0x0000001f3f047899 */ /* 0x000fe40008011406 */
[----:B------:R-:W-:Y:S02]  /*9530*/  UIMAD.WIDE.U32 UR28, UR6, UR8, URZ ;  /* 0x00000008061c72a5 */ /* 0x000fe4000f8e003f */
[----:B------:R-:W-:-:S04]  /*9540*/  UIMAD UR4, UR4, UR8, URZ ;  /* 0x00000008040472a4 */ /* 0x000fc8000f8e023f */
[----:B------:R-:W-:-:S04]  /*9550*/  UIMAD UR4, UR6, UR9, UR4 ;  /* 0x00000009060472a4 */ /* 0x000fc8000f8e0204 */
[----:B------:R-:W-:Y:S01]  /*9560*/  UIADD3 UR29, UR29, UR4, URZ ;  /* 0x000000041d1d7290 */ /* 0x000fe2000fffe03f */
[----:B--2---:R-:W-:Y:S02]  /*9570*/  R2UR UR16, R4 ;  /* 0x00000000041072ca */ /* 0x004fe400000e0000 */
[----:B---3--:R-:W-:-:S13]  /*9580*/  R2UR UR7, R0 ;  /* 0x00000000000772ca */ /* 0x008fda00000e0000 */
[----:B------:R-:W-:-:S03]  /*9590*/  UIADD3 UR16, -UR16, UR7, URZ ;  /* 0x0000000710107290 */ /* 0x000fc6000fffe13f */
[----:B------:R-:W-:Y:S01]  /*95a0*/  ULDC.64 UR6, c[0x0][0x230] ;  /* 0x00008c0000067ab9 */ /* 0x000fe20000000a00 */
[----:B------:R-:W-:Y:S02]  /*95b0*/  USHF.R.S32.HI UR4, URZ, 0x1f, UR16 ;  /* 0x0000001f3f047899 */ /* 0x000fe40008011410 */
[----:B------:R-:W-:Y:S02]  /*95c0*/  UIMAD.WIDE.U32 UR28, UR16, UR6, UR28 ;  /* 0x00000006101c72a5 */ /* 0x000fe4000f8e001c */
[----:B------:R-:W-:-:S04]  /*95d0*/  UIMAD UR4, UR4, UR6, URZ ;  /* 0x00000006040472a4 */ /* 0x000fc8000f8e023f */
[----:B------:R-:W-:-:S03]  /*95e0*/  UIMAD UR7, UR16, UR7, UR4 ;  /* 0x00000007100772a4 */ /* 0x000fc6000f8e0204 */
[----:B------:R-:W-:Y:S01]  /*95f0*/  UMOV UR16, UR28 ;  /* 0x0000001c00107c82 */ /* 0x000fe20008000000 */
[----:B------:R-:W-:Y:S01]  /*9600*/  UIADD3 UR7, UR29, UR7, URZ ;  /* 0x000000071d077290 */ /* 0x000fe2000fffe03f */
[----:B------:R-:W-:Y:S11]  /*9610*/  BRA `(.L_x_2053) ;  /* 0x0000000000087947 */ /* 0x000ff60003800000 */
.L_x_2052:
[----:B------:R-:W-:-:S04]  /*9620*/  ULEA UR16, -UR8, URZ, 0x6 ;  /* 0x0000003f08107291 */ /* 0x000fc8000f8e313f */
[----:B------:R-:W-:-:S12]  /*9630*/  USHF.R.S32.HI UR7, URZ, 0x1f, UR16 ;  /* 0x0000001f3f077899 */ /* 0x000fd80008011410 */
.L_x_2053:
[----:B------:R-:W-:Y:S01]  /*9640*/  IMAD.U32 R27, RZ, RZ, UR16 ;  /* 0x00000010ff1b7e24 */ /* 0x000fe2000f8e00ff */
[----:B------:R-:W-:Y:S01]  /*9650*/  @!P4 IADD3 R5, P0, R133, UR16, RZ ;  /* 0x000000108505cc10 */ /* 0x000fe2000ff1e0ff */
[----:B------:R-:W-:Y:S01]  /*9660*/  IMAD.U32 R6, RZ, RZ, UR16 ;  /* 0x00000010ff067e24 */ /* 0x000fe2000f8e00ff */
[----:B------:R-:W-:Y:S01]  /*9670*/  UIADD3 UR6, UP1, UP0, UR26, UR16, UR26 ;  /* 0x000000101a067290 */ /* 0x000fe2000f83e01a */
[----:B------:R-:W-:Y:S01]  /*9680*/  IMAD.U32 R4, RZ, RZ, UR7 ;  /* 0x00000007ff047e24 */ /* 0x000fe2000f8e00ff */
[----:B------:R-:W-:Y:S01]  /*9690*/  @!P5 LEA R26, P1, R27, R210, 0x1 ;  /* 0x000000d21b1ad211 */ /* 0x000fe200078208ff */
[----:B------:R1:W-:Y:S01]  /*96a0*/  @P5 STS.128 [R199+0x6000], RZ ;  /* 0x006000ffc7005388 */ /* 0x0003e20000000c00 */
[----:B------:R-:W-:Y:S01]  /*96b0*/  @!P4 IADD3.X R0, R134, UR7, RZ, P0, !PT ;  /* 0x000000078600cc10 */ /* 0x000fe200087fe4ff */
[----:B------:R-:W-:Y:S01]  /*96c0*/  UIADD3.X UR4, UR23, UR7, UR23, UP1, UP0 ;  /* 0x0000000717047290 */ /* 0x000fe20008fe0417 */
[----:B------:R-:W-:Y:S01]  /*96d0*/  @!P5 LEA.HI.X R27, R6, R209, R4, 0x1, P1 ;  /* 0x000000d1061bd211 */ /* 0x000fe200008f0c04 */
[----:B------:R-:W-:Y:S01]  /*96e0*/  IMAD.U32 R4, RZ, RZ, UR23 ;  /* 0x00000017ff047e24 */ /* 0x000fe2000f8e00ff */
[----:B------:R-:W-:Y:S01]  /*96f0*/  @!P4 LEA R18, P1, R5, UR14, 0x1 ;  /* 0x0000000e0512cc11 */ /* 0x000fe2000f8208ff */
[----:B------:R-:W-:Y:S01]  /*9700*/  BSSY B0, `(.L_x_2054) ;  /* 0x000006e000007945 */ /* 0x000fe20003800000 */
[----:B------:R-:W-:Y:S01]  /*9710*/  @!P2 IADD3 R7, P0, R133, UR16, RZ ;  /* 0x000000108507ac10 */ /* 0x000fe2000ff1e0ff */
[----:B------:R-:W-:Y:S01]  /*9720*/  @!PT LDS RZ, [RZ] ;  /* 0x00000000fffff984 */ /* 0x000fe20000000800 */
[----:B------:R-:W-:Y:S01]  /*9730*/  @!PT LDS RZ, [RZ] ;  /* 0x00000000fffff984 */ /* 0x000fe20000000800 */
[----:B------:R-:W-:Y:S01]  /*9740*/  @!PT LDS RZ, [RZ] ;  /* 0x00000000fffff984 */ /* 0x000fe20000000800 */
[----:B------:R1:W-:Y:S01]  /*9750*/  @!P5 LDGSTS.E.BYPASS.LTC128B.128 [R199+0x6000], desc[UR24][R26.64] ;  /* 0x060000001ac7dfae */ /* 0x0003e2000b901d58 */
[----:B------:R-:W-:Y:S01]  /*9760*/  @!P4 LEA.HI.X R19, R5, UR15, R0, 0x1, P1 ;  /* 0x0000000f0513cc11 */ /* 0x000fe200088f0c00 */
[----:B------:R-:W-:Y:S01]  /*9770*/  IMAD.U32 R5, RZ, RZ, UR26 ;  /* 0x0000001aff057e24 */ /* 0x000fe2000f8e00ff */
[----:B------:R-:W-:Y:S01]  /*9780*/  @!P2 IADD3.X R0, R134, UR7, RZ, P0, !PT ;  /* 0x000000078600ac10 */ /* 0x000fe200087fe4ff */
[----:B------:R1:W-:Y:S01]  /*9790*/  @P4 STS.128 [R199+0x8000], RZ ;  /* 0x008000ffc7004388 */ /* 0x0003e20000000c00 */
[----:B------:R-:W-:-:S02]  /*97a0*/  @!P2 LEA R10, P0, R7, UR14, 0x1 ;  /* 0x0000000e070aac11 */ /* 0x000fc4000f8008ff */
        /* <DEDUP_REMOVED lines=8> */
[----:B------:R-:W-:Y:S01]  /*9830*/  IMAD.U32 R7, RZ, RZ, UR23 ;  /* 0x00000017ff077e24 */ /* 0x000fe2000f8e00ff */
[C---:B------:R-:W-:Y:S01]  /*9840*/  @!P5 LEA R16, P0, R5.reuse, R210, 0x1 ;  /* 0x000000d20510d211 */ /* 0x040fe200078008ff */
[----:B------:R1:W-:Y:S03]  /*9850*/  @P2 STS.128 [R199+0xa000], RZ ;  /* 0x00a000ffc7002388 */ /* 0x0003e60000000c00 */
[----:B------:R-:W-:Y:S01]  /*9860*/  @!P5 LEA.HI.X R17, R5, R209, R4, 0x1, P0 ;  /* 0x000000d10511d211 */ /* 0x000fe200000f0c04 */
[----:B------:R-:W-:Y:S01]  /*9870*/  IMAD.U32 R5, RZ, RZ, UR23 ;  /* 0x00000017ff057e24 */ /* 0x000fe2000f8e00ff */
[C-C-:B------:R-:W-:Y:S01]  /*9880*/  @!P4 IADD3 R9, P1, P0, R133.reuse, UR16, R0.reuse ;  /* 0x000000108509cc10 */ /* 0x140fe2000f83e000 */
[----:B------:R-:W-:Y:S01]  /*9890*/  @!PT LDS RZ, [RZ] ;  /* 0x00000000fffff984 */ /* 0x000fe20000000800 */
[----:B------:R-:W-:Y:S01]  /*98a0*/  @!PT LDS RZ, [RZ] ;  /* 0x00000000fffff984 */ /* 0x000fe20000000800 */
[----:B------:R-:W-:Y:S01]  /*98b0*/  @!PT LDS RZ, [RZ] ;  /* 0x00000000fffff984 */ /* 0x000fe20000000800 */
[----:B------:R1:W-:Y:S03]  /*98c0*/  @!P2 LDGSTS.E.BYPASS.LTC128B.128 [R199+0xa000], desc[UR24][R10.64+0x100] ;  /* 0x0a0001000ac7afae */ /* 0x0003e6000b901d58 */
[----:B------:R-:W-:Y:S01]  /*98d0*/  @!P4 IADD3.X R4, R134, UR7, R7, P1, P0 ;  /* 0x000000078604cc10 */ /* 0x000fe20008fe0407 */
[----:B------:R1:W-:Y:S01]  /*98e0*/  @P5 STS.128 [R199+0x6800], RZ ;  /* 0x006800ffc7005388 */ /* 0x0003e20000000c00 */
[----:B------:R-:W-:-:S03]  /*98f0*/  @!P2 IADD3 R7, P1, P0, R133, UR16, R0 ;  /* 0x000000108507ac10 */ /* 0x000fc6000f83e000 */
[----:B------:R-:W-:Y:S01]  /*9900*/  @!PT LDS RZ, [RZ] ;  /* 0x00000000fffff984 */ /* 0x000fe20000000800 */
[----:B------:R-:W-:Y:S01]  /*9910*/  @!PT LDS RZ, [RZ] ;  /* 0x00000000fffff984 */ /* 0x000fe20000000800 */
[----:B------:R-:W-:Y:S01]  /*9920*/  @!PT LDS RZ, [RZ] ;  /* 0x00000000fffff984 */ /* 0x000fe20000000800 */
[----:B------:R1:W-:Y:S01]  /*9930*/  @!P5 LDGSTS.E.BYPASS.LTC128B.128 [R199+0x6800], desc[UR24][R16.64] ;  /* 0x0680000010c7dfae */ /* 0x0003e2000b901d58 */
[----:B------:R-:W-:Y:S01]  /*9940*/  @!P2 IADD3.X R0, R134, UR7, R5, P1, P0 ;  /* 0x000000078600ac10 */ /* 0x000fe20008fe0405 */
[----:B------:R-:W-:Y:S01]  /*9950*/  IMAD.U32 R5, RZ, RZ, UR6 ;  /* 0x00000006ff057e24 */ /* 0x000fe2000f8e00ff */
[----:B------:R-:W-:Y:S01]  /*9960*/  @!P4 LEA R8, P1, R9, UR14, 0x1 ;  /* 0x0000000e0908cc11 */ /* 0x000fe2000f8208ff */
[----:B------:R1:W-:Y:S01]  /*9970*/  @P4 STS.128 [R199+0x8800], RZ ;  /* 0x008800ffc7004388 */ /* 0x0003e20000000c00 */
[----:B------:R-:W-:Y:S02]  /*9980*/  @!P2 LEA R6, P0, R7, UR14, 0x1 ;  /* 0x0000000e0706ac11 */ /* 0x000fe4000f8008ff */
[----:B------:R-:W-:Y:S01]  /*9990*/  @!P4 LEA.HI.X R9, R9, UR15, R4, 0x1, P1 ;  /* 0x0000000f0909cc11 */ /* 0x000fe200088f0c04 */
[----:B------:R-:W-:Y:S01]  /*99a0*/  IMAD.U32 R4, RZ, RZ, UR4 ;  /* 0x00000004ff047e24 */ /* 0x000fe2000f8e00ff */
[----:B------:R-:W-:Y:S01]  /*99b0*/  @!P2 LEA.HI.X R7, R7, UR15, R0, 0x1, P0 ;  /* 0x0000000f0707ac11 */ /* 0x000fe200080f0c00 */
[----:B------:R-:W-:Y:S01]  /*99c0*/  IMAD.U32 R0, RZ, RZ, UR6 ;  /* 0x00000006ff007e24 */ /* 0x000fe2000f8e00ff */
[----:B------:R-:W-:Y:S01]  /*99d0*/  @!P5 LEA R28, P1, R5, R210, 0x1 ;  /* 0x000000d2051cd211 */ /* 0x000fe200078208ff */
[----:B------:R-:W-:Y:S01]  /*99e0*/  @!PT LDS RZ, [RZ] ;  /* 0x00000000fffff984 */ /* 0x000fe20000000800 */
[----:B------:R-:W-:Y:S01]  /*99f0*/  @!PT LDS RZ, [RZ] ;  /* 0x00000000fffff984 */ /* 0x000fe20000000800 */
[----:B------:R-:W-:Y:S01]  /*9a00*/  @!PT LDS RZ, [RZ] ;  /* 0x00000000fffff984 */ /* 0x000fe20000000800 */
[----:B------:R1:W-:Y:S01]  /*9a10*/  @!P4 LDGSTS.E.BYPASS.LTC128B.128 [R199+0x8800], desc[UR24][R8.64+0x80] ;  /* 0x0880008008c7cfae */ /* 0x0003e2000b901d58 */
[----:B------:R-:W-:-:S02]  /*9a20*/  @!P4 IADD3 R5, P0, R133, UR6, RZ ;  /* 0x000000068505cc10 */ /* 0x000fc4000ff1e0ff */
[----:B------:R-:W-:Y:S01]  /*9a30*/  @!P5 LEA.HI.X R29, R0, R209, R4, 0x1, P1 ;  /* 0x000000d1001dd211 */ /* 0x000fe200008f0c04 */
[----:B------:R1:W-:Y:S01]  /*9a40*/  @P2 STS.128 [R199+0xa800], RZ ;  /* 0x00a800ffc7002388 */ /* 0x0003e20000000c00 */
[C---:B------:R-:W-:Y:S02]  /*9a50*/  @!P4 IADD3.X R4, R134.reuse, UR4, RZ, P0, !PT ;  /* 0x000000048604cc10 */ /* 0x040fe400087fe4ff */
[----:B------:R-:W-:Y:S01]  /*9a60*/  @!P2 IADD3 R0, P0, R133, UR6, RZ ;  /* 0x000000068500ac10 */ /* 0x000fe2000ff1e0ff */
[----:B------:R-:W-:Y:S01]  /*9a70*/  UIADD3 UR6, UP0, UR26, UR6, URZ ;  /* 0x000000061a067290 */ /* 0x000fe2000ff1e03f */
[C---:B------:R-:W-:Y:S01]  /*9a80*/  @!P4 LEA R30, P1, R5.reuse, UR14, 0x1 ;  /* 0x0000000e051ecc11 */ /* 0x040fe2000f8208ff */
[----:B------:R-:W-:Y:S01]  /*9a90*/  @!PT LDS RZ, [RZ] ;  /* 0x00000000fffff984 */ /* 0x000fe20000000800 */
[----:B------:R-:W-:Y:S01]  /*9aa0*/  @!PT LDS RZ, [RZ] ;  /* 0x00000000fffff984 */ /* 0x000fe20000000800 */
[----:B------:R-:W-:Y:S01]  /*9ab0*/  @!PT LDS RZ, [RZ] ;  /* 0x00000000fffff984 */ /* 0x000fe20000000800 */
[----:B------:R1:W-:Y:S01]  /*9ac0*/  @!P2 LDGSTS.E.BYPASS.LTC128B.128 [R199+0xa800], desc[UR24][R6.64+0x100] ;  /* 0x0a80010006c7afae */ /* 0x0003e2000b901d58 */
[----:B------:R-:W-:Y:S01]  /*9ad0*/  @!P2 IADD3.X R15, R134, UR4, RZ, P0, !PT ;  /* 0x00000004860fac10 */ /* 0x000fe200087fe4ff */
[----:B------:R-:W-:Y:S01]  /*9ae0*/  UIADD3.X UR4, UR23, UR4, URZ, UP0, !UPT ;  /* 0x0000000417047290 */ /* 0x000fe200087fe43f */
[----:B------:R-:W-:Y:S01]  /*9af0*/  @!P4 LEA.HI.X R31, R5, UR15, R4, 0x1, P1 ;  /* 0x0000000f051fcc11 */ /* 0x000fe200088f0c04 */
[----:B------:R-:W-:Y:S01]  /*9b00*/  IMAD.U32 R5, RZ, RZ, UR6 ;  /* 0x00000006ff057e24 */ /* 0x000fe2000f8e00ff */
[C---:B------:R-:W-:Y:S01]  /*9b10*/  @!P2 LEA R32, P0, R0.reuse, UR14, 0x1 ;  /* 0x0000000e0020ac11 */ /* 0x040fe2000f8008ff */
[----:B------:R1:W-:Y:S02]  /*9b20*/  @P5 STS.128 [R199+0x7000], RZ ;  /* 0x007000ffc7005388 */ /* 0x0003e40000000c00 */
        /* <DEDUP_REMOVED lines=11> */
[----:B------:R-:W-:Y:S02]  /*9be0*/  @!P4 IADD3.X R0, R134, UR4, RZ, P0, !PT ;  /* 0x000000048600cc10 */ /* 0x000fe400087fe4ff */
[C---:B------:R-:W-:Y:S01]  /*9bf0*/  @!P4 LEA R4, P0, R5.reuse, UR14, 0x1 ;  /* 0x0000000e0504cc11 */ /* 0x040fe2000f8008ff */
[----:B------:R-:W-:Y:S01]  /*9c00*/  @!PT LDS RZ, [RZ] ;  /* 0x00000000fffff984 */ /* 0x000fe20000000800 */
[----:B------:R-:W-:Y:S01]  /*9c10*/  @!PT LDS RZ, [RZ] ;  /* 0x00000000fffff984 */ /* 0x000fe20000000800 */
[----:B------:R-:W-:Y:S01]  /*9c20*/  @!PT LDS RZ, [RZ] ;  /* 0x00000000fffff984 */ /* 0x000fe20000000800 */
[----:B------:R1:W-:Y:S03]  /*9c30*/  @!P4 LDGSTS.E.BYPASS.LTC128B.128 [R199+0x9000], desc[UR24][R30.64+0x80] ;  /* 0x090000801ec7cfae */ /* 0x0003e6000b901d58 */
[----:B------:R-:W-:Y:S01]  /*9c40*/  @!P4 LEA.HI.X R5, R5, UR15, R0, 0x1, P0 ;  /* 0x0000000f0505cc11 */ /* 0x000fe200080f0c00 */
        /* <DEDUP_REMOVED lines=17> */
[----:B------:R-:W-:-:S04]  /*9d60*/  IADD3 R133, P0, R133, UR6, RZ ;  /* 0x0000000685857c10 */ /* 0x000fc8000ff1e0ff */
[----:B------:R-:W-:Y:S02]  /*9d70*/  IADD3.X R134, R134, UR4, RZ, P0, !PT ;  /* 0x0000000486867c10 */ /* 0x000fe400087fe4ff */
[----:B-1----:R-:W-:-:S04]  /*9d80*/  LEA R4, P0, R133, UR14, 0x1 ;  /* 0x0000000e85047c11 */ /* 0x002fc8000f8008ff */
[----:B------:R-:W-:-:S05]  /*9d90*/  LEA.HI.X R5, R133, UR15, R134, 0x1, P0 ;  /* 0x0000000f85057c11 */ /* 0x000fca00080f0c86 */
[----:B------:R-:W-:Y:S01]  /*9da0*/  @!PT LDS RZ, [RZ] ;  /* 0x00000000fffff984 */ /* 0x000fe20000000800 */
[----:B------:R-:W-:Y:S01]  /*9db0*/  @!PT LDS RZ, [RZ] ;  /* 0x00000000fffff984 */ /* 0x000fe20000000800 */
[----:B------:R-:W-:Y:S01]  /*9dc0*/  @!PT LDS RZ, [RZ] ;  /* 0x00000000fffff984 */ /* 0x000fe20000000800 */
[----:B------:R2:W-:Y:S04]  /*9dd0*/  LDGSTS.E.BYPASS.LTC128B.128 [R199+0xb800], desc[UR24][R4.64+0x100] ;  /* 0x0b80010004c77fae */ /* 0x0005e8000b901d58 */
.L_x_2055:
[----:B------:R-:W-:Y:S05]  /*9de0*/  BSYNC B0 ;  /* 0x0000000000007941 */ /* 0x000fea0003800000 */
.L_x_2054:
[----:B------:R-:W0:Y:S01]  /*9df0*/  LDGDEPBAR ;  /* 0x00000000000079af */ /* 0x000e220000000000 */
[----:B-12---:R-:W-:Y:S01]  /*9e00*/  IMAD.U32 R5, RZ, RZ, UR16 ;  /* 0x00000010ff057e24 */ /* 0x006fe2000f8e00ff */
[----:B------:R-:W-:Y:S01]  /*9e10*/  MOV R0, UR7 ;  /* 0x0000000700007c02 */ /* 0x000fe20008000f00 */
[----:B------:R-:W-:-:S03]  /*9e20*/  IMAD.U32 R4, RZ, RZ, UR16 ;  /* 0x00000010ff047e24 */ /* 0x000fc6000f8e00ff */
[----:B------:R-:W-:-:S04]  /*9e30*/  LEA R210, P0, R5, R210, 0x1 ;  /* 0x000000d205d27211 */ /* 0x000fc800078008ff */
[----:B------:R-:W-:-:S09]  /*9e40*/  LEA.HI.X R209, R4, R209, R0, 0x1, P0 ;  /* 0x000000d104d17211 */ /* 0x000fd200000f0c00 */
.L_x_2051:
[----:B------:R-:W-:Y:S01]  /*9e50*/  FMNMX.FTZ R4, R132, R21, !PT ;  /* 0x0000001584047209 */ /* 0x000fe20007810000 */
[----:B------:R-:W-:Y:S01]  /*9e60*/  LDSM.16.MT88.4 R16, [R186+0xc000] ;  /* 0x00c00000ba10783b */ /* 0x000fe20000004200 */
[----:B------:R-:W-:Y:S02]  /*9e70*/  FMNMX.FTZ R7, R3, R2, !PT ;  /* 0x0000000203077209 */ /* 0x000fe40007810000 */
[----:B------:R-:W-:Y:S01]  /*9e80*/  FMNMX.FTZ R4, R23, R4, !PT ;  /* 0x0000000417047209 */ /* 0x000fe20007810000 */
[----:B------:R-:W-:Y:S01]  /*9e90*/  LDSM.16.MT88.4 R32, [R184+0xc000] ;  /* 0x00c00000b820783b */ /* 0x000fe20000004200 */
[----:B------:R-:W-:Y:S02]  /*9ea0*/  FMNMX.FTZ R7, R20, R7, !PT ;  /* 0x0000000714077209 */ /* 0x000fe40007810000 */
[----:B------:R-:W-:Y:S01]  /*9eb0*/  FMNMX.FTZ R4, R25, R4, !PT ;  /* 0x0000000419047209 */ /* 0x000fe20007810000 */
[----:B------:R-:W-:Y:S01]  /*9ec0*/  LDSM.16.MT88.4 R8, [R188+0xc000] ;  /* 0x00c00000bc08783b */ /* 0x000fe20000004200 */
[----:B------:R-:W-:-:S02]  /*9ed0*/  FMNMX.FTZ R7, R14, R7, !PT ;  /* 0x000000070e077209 */ /* 0x000fc40007810000 */
[----:B------:R-:W-:Y:S01]  /*9ee0*/  FMNMX.FTZ R4, R13, R4, !PT ;  /* 0x000000040d047209 */ /* 0x000fe20007810000 */
[----:B------:R-:W-:Y:S01]  /*9ef0*/  LDSM.16.MT88.4 R136, [R184+0x10000] ;  /* 0x01000000b888783b */ /* 0x000fe20000004200 */
        /* <DEDUP_REMOVED lines=24> */
[----:B------:R-:W-:-:S03]  /*a080*/  FMNMX.FTZ R7, R161, R0, !PT ;  /* 0x00000000a1077209 */ /* 0x000fc60007810000 */
[----:B------:R-:W1:Y:S04]  /*a090*/  SHFL.BFLY PT, R5, R4, 0x2, 0x1f ;  /* 0x0c401f0004057f89 */ /* 0x000e6800000e0000 */
[----:B------:R-:W2:Y:S01]  /*a0a0*/  SHFL.BFLY PT, R0, R7, 0x2, 0x1f ;  /* 0x0c401f0007007f89 */ /* 0x000ea200000e0000 */
[----:B-1----:R-:W-:Y:S02]  /*a0b0*/  FMNMX.FTZ R5, R4, R5, !PT ;  /* 0x0000000504057209 */ /* 0x002fe40007810000 */
[----:B--2---:R-:W-:-:S03]  /*a0c0*/  FMNMX.FTZ R0, R7, R0, !PT ;  /* 0x0000000007007209 */ /* 0x004fc60007810000 */
[----:B------:R-:W1:Y:S04]  /*a0d0*/  SHFL.BFLY PT, R158, R5, 0x1, 0x1f ;  /* 0x0c201f00059e7f89 */ /* 0x000e6800000e0000 */
[----:B------:R-:W2:Y:S01]  /*a0e0*/  SHFL.BFLY PT, R157, R0, 0x1, 0x1f ;  /* 0x0c201f00009d7f89 */ /* 0x000ea200000e0000 */
[----:B-1----:R-:W-:Y:S02]  /*a0f0*/  FMNMX.FTZ R158, R5, R158, !PT ;  /* 0x0000009e059e7209 */ /* 0x002fe40007810000 */
[----:B--2---:R-:W-:-:S03]  /*a100*/  FMNMX.FTZ R157, R0, R157, !PT ;  /* 0x0000009d009d7209 */ /* 0x004fc60007810000 */
[C---:B------:R-:W-:Y:S01]  /*a110*/  FMUL.FTZ R168, R158.reuse, UR18 ;  /* 0x000000129ea87c20 */ /* 0x040fe20008410000 */
[C---:B------:R-:W-:Y:S02]  /*a120*/  FSETP.NEU.FTZ.AND P1, PT, R158.reuse, -INF , PT ;  /* 0xff8000009e00780b */ /* 0x040fe40003f3d000 */
[C---:B------:R-:W-:Y:S01]  /*a130*/  FSETP.NEU.FTZ.AND P0, PT, R157.reuse, -INF , PT ;  /* 0xff8000009d00780b */ /* 0x040fe20003f1d000 */
[C---:B------:R-:W-:Y:S01]  /*a140*/  FMUL.FTZ R163, R157.reuse, UR18 ;  /* 0x000000129da37c20 */ /* 0x040fe20008410000 */
[----:B------:R-:W-:Y:S02]  /*a150*/  FSEL R5, R158, RZ, P1 ;  /* 0x000000ff9e057208 */ /* 0x000fe40000800000 */
[----:B------:R-:W-:Y:S02]  /*a160*/  FSEL R6, R157, RZ, P0 ;  /* 0x000000ff9d067208 */ /* 0x000fe40000000000 */
[----:B------:R-:W-:Y:S01]  /*a170*/  FSEL R168, R168, RZ, P1 ;  /* 0x000000ffa8a87208 */ /* 0x000fe20000800000 */
[----:B------:R-:W-:Y:S01]  /*a180*/  FADD.FTZ R4, R132, -R5 ;  /* 0x8000000584047221 */ /* 0x000fe20000010000 */
[----:B------:R-:W-:Y:S01]  /*a190*/  FSEL R163, R163, RZ, P0 ;  /* 0x000000ffa3a37208 */ /* 0x000fe20000000000 */
[----:B------:R-:W-:-:S02]  /*a1a0*/  FADD.FTZ R6, R3, -R6 ;  /* 0x8000000603067221 */ /* 0x000fc40000010000 */
[--C-:B------:R-:W-:Y:S01]  /*a1b0*/  FFMA.FTZ R154, R25, UR18, -R168.reuse ;  /* 0x00000012199a7c23 */ /* 0x100fe200080108a8 */
[--C-:B------:R-:W-:Y:S01]  /*a1c0*/  FFMA.FTZ R156, R21, UR18, -R168.reuse ;  /* 0x00000012159c7c23 */ /* 0x100fe200080108a8 */
[--C-:B------:R-:W-:Y:S01]  /*a1d0*/  FFMA.FTZ R152, R2, UR18, -R163.reuse ;  /* 0x0000001202987c23 */ /* 0x100fe200080108a3 */
[----:B------:R-:W1:Y:S01]  /*a1e0*/  LDSM.16.MT88.4 R24, [R185+0xc000] ;  /* 0x00c00000b918783b */ /* 0x000e620000004200 */
[--C-:B------:R-:W-:Y:S01]  /*a1f0*/  FFMA.FTZ R155, R23, UR18, -R168.reuse ;  /* 0x00000012179b7c23 */ /* 0x100fe200080108a8 */
[--C-:B------:R-:W-:Y:S01]  /*a200*/  FFMA.FTZ R153, R13, UR18, -R168.reuse ;  /* 0x000000120d997c23 */ /* 0x100fe200080108a8 */
[--C-:B------:R-:W-:Y:S01]  /*a210*/  FFMA.FTZ R2, R20, UR18, -R163.reuse ;  /* 0x0000001214027c23 */ /* 0x100fe200080108a3 */
[--C-:B------:R-:W-:Y:S01]  /*a220*/  FFMA.FTZ R0, R14, UR18, -R163.reuse ;  /* 0x000000120e007c23 */ /* 0x100fe200080108a3 */
[--C-:B------:R-:W-:Y:S01]  /*a230*/  FFMA.FTZ R159, R12, UR18, -R163.reuse ;  /* 0x000000120c9f7c23 */ /* 0x100fe200080108a3 */
[----:B------:R-:W-:Y:S01]  /*a240*/  FMUL.FTZ R160, R4, UR18 ;  /* 0x0000001204a07c20 */ /* 0x000fe20008410000 */
[----:B------:R-:W-:Y:S01]  /*a250*/  FMUL.FTZ R3, R6, UR18 ;  /* 0x0000001206037c20 */ /* 0x000fe20008410000 */
        /* <DEDUP_REMOVED lines=9> */
[----:B------:R-:W-:Y:S01]  /*a2f0*/  LDSM.16.MT88.4 R132, [R188+0xc800] ;  /* 0x00c80000bc84783b */ /* 0x000fe20000004200 */
[--C-:B------:R-:W-:Y:S01]  /*a300*/  FFMA.FTZ R220, R145, UR18, -R168.reuse ;  /* 0x0000001291dc7c23 */ /* 0x100fe200080108a8 */
[--C-:B------:R-:W-:Y:S01]  /*a310*/  FFMA.FTZ R222, R146, UR18, -R163.reuse ;  /* 0x0000001292de7c23 */ /* 0x100fe200080108a3 */
[--C-:B------:R-:W-:Y:S01]  /*a320*/  FFMA.FTZ R227, R144, UR18, -R163.reuse ;  /* 0x0000001290e37c23 */ /* 0x100fe200080108a3 */
[--C-:B------:R-:W-:Y:S01]  /*a330*/  FFMA.FTZ R218, R151, UR18, -R168.reuse ;  /* 0x0000001297da7c23 */ /* 0x100fe200080108a8 */
[----:B------:R-:W-:Y:S01]  /*a340*/  LDSM.16.MT88.4 R144, [R188+0xf000] ;  /* 0x00f00000bc90783b */ /* 0x000fe20000004200 */
[--C-:B------:R-:W-:Y:S01]  /*a350*/  FFMA.FTZ R223, R149, UR18, -R168.reuse ;  /* 0x0000001295df7c23 */ /* 0x100fe200080108a8 */
[----:B------:R-:W-:Y:S01]  /*a360*/  MUFU.EX2 R154, R154 ;  /* 0x0000009a009a7308 */ /* 0x000fe20000000800 */
[----:B------:R-:W-:Y:S01]  /*a370*/  FFMA.FTZ R225, R141, UR18, -R168 ;  /* 0x000000128de17c23 */ /* 0x000fe200080108a8 */
[--C-:B------:R-:W-:Y:S01]  /*a380*/  FFMA.FTZ R224, R142, UR18, -R163.reuse ;  /* 0x000000128ee07c23 */ /* 0x100fe200080108a3 */
[--C-:B------:R-:W-:Y:S01]  /*a390*/  FFMA.FTZ R229, R140, UR18, -R163.reuse ;  /* 0x000000128ce57c23 */ /* 0x100fe200080108a3 */
[--C-:B------:R-:W-:Y:S01]  /*a3a0*/  FFMA.FTZ R164, R164, UR18, -R163.reuse ;  /* 0x00000012a4a47c23 */ /* 0x100fe200080108a3 */
[----:B------:R-:W-:Y:S01]  /*a3b0*/  LDSM.16.MT88.4 R140, [R186+0xf000] ;  /* 0x00f00000ba8c783b */ /* 0x000fe20000004200 */
[--C-:B------:R-:W-:Y:S01]  /*a3c0*/  FFMA.FTZ R162, R162, UR18, -R163.reuse ;  /* 0x00000012a2a27c23 */ /* 0x100fe200080108a3 */
[----:B------:R-:W-:Y:S01]  /*a3d0*/  FFMA.FTZ R161, R161, UR18, -R163 ;  /* 0x00000012a1a17c23 */ /* 0x000fe200080108a3 */
[----:B------:R-:W3:Y:S01]  /*a3e0*/  MUFU.EX2 R153, R153 ;  /* 0x0000009900997308 */ /* 0x000ee20000000800 */
[----:B--2---:R-:W-:-:S07]  /*a3f0*/  F2FP.F16.F32.PACK_AB R4, R155, R156 ;  /* 0x0000009c9b04723e */ /* 0x004fce00000000ff */
[----:B------:R-:W-:Y:S08]  /*a400*/  MUFU.EX2 R152, R152 ;  /* 0x0000009800987308 */ /* 0x000ff00000000800 */
[----:B------:R-:W2:Y:S01]  /*a410*/  MUFU.EX2 R2, R2 ;  /* 0x0000000200027308 */ /* 0x000ea20000000800 */
[----:B---3--:R-:W-:-:S07]  /*a420*/  F2FP.F16.F32.PACK_AB R6, R153, R154 ;  /* 0x0000009a9906723e */ /* 0x008fce00000000ff */
[----:B------:R-:W-:Y:S08]  /*a430*/  MUFU.EX2 R0, R0 ;  /* 0x0000000000007308 */ /* 0x000ff00000000800 */
[----:B------:R-:W3:Y:S01]  /*a440*/  MUFU.EX2 R159, R159 ;  /* 0x0000009f009f7308 */ /* 0x000ee20000000800 */
[----:B--2---:R-:W-:-:S07]  /*a450*/  F2FP.F16.F32.PACK_AB R5, R2, R152 ;  /* 0x000000980205723e */ /* 0x004fce00000000ff */
[----:B------:R-:W2:Y:S08]  /*a460*/  MUFU.EX2 R160, R160 ;  /* 0x000000a000a07308 */ /* 0x000eb00000000800 */
[----:B------:R-:W4:Y:S01]  /*a470*/  MUFU.EX2 R3, R3 ;  /* 0x0000000300037308 */ /* 0x000f220000000800 */
[----:B---3--:R-:W-:-:S07]  /*a480*/  F2FP.F16.F32.PACK_AB R7, R159, R0 ;  /* 0x000000009f07723e */ /* 0x008fce00000000ff */
[----:B------:R3:W-:Y:S01]  /*a490*/  MUFU.EX2 R208, R221 ;  /* 0x000000dd00d07308 */ /* 0x0007e20000000800 */
[-C--:B--2---:R-:W-:Y:S01]  /*a4a0*/  FMUL.FTZ R20, R120, R160.reuse ;  /* 0x000000a078147220 */ /* 0x084fe20000410000 */
[-C--:B------:R-:W-:Y:S01]  /*a4b0*/  FMUL.FTZ R21, R121, R160.reuse ;  /* 0x000000a079157220 */ /* 0x080fe20000410000 */
[-C--:B------:R-:W-:Y:S01]  /*a4c0*/  FMUL.FTZ R116, R116, R160.reuse ;  /* 0x000000a074747220 */ /* 0x080fe20000410000 */
[-C--:B------:R-:W-:Y:S01]  /*a4d0*/  FMUL.FTZ R117, R117, R160.reuse ;  /* 0x000000a075757220 */ /* 0x080fe20000410000 */
[-C--:B------:R-:W-:Y:S01]  /*a4e0*/  FMUL.FTZ R28, R112, R160.reuse ;  /* 0x000000a0701c7220 */ /* 0x080fe20000410000 */
[-C--:B------:R-:W-:Y:S01]  /*a4f0*/  FMUL.FTZ R29, R113, R160.reuse ;  /* 0x000000a0711d7220 */ /* 0x080fe20000410000 */
[-C--:B------:R-:W-:Y:S01]  /*a500*/  FMUL.FTZ R108, R108, R160.reuse ;  /* 0x000000a06c6c7220 */ /* 0x080fe20000410000 */
[-C--:B------:R-:W-:Y:S01]  /*a510*/  FMUL.FTZ R109, R109, R160.reuse ;  /* 0x000000a06d6d7220 */ /* 0x080fe20000410000 */
[-C--:B----4-:R-:W-:Y:S01]  /*a520*/  FMUL.FTZ R22, R122, R3.reuse ;  /* 0x000000037a167220 */ /* 0x090fe20000410000 */
[-C--:B------:R-:W-:Y:S01]  /*a530*/  FMUL.FTZ R23, R123, R3.reuse ;  /* 0x000000037b177220 */ /* 0x080fe20000410000 */
[-C--:B------:R-:W-:Y:S01]  /*a540*/  FMUL.FTZ R118, R118, R3.reuse ;  /* 0x0000000376767220 */ /* 0x080fe20000410000 */
[-C--:B------:R-:W-:Y:S01]  /*a550*/  FMUL.FTZ R119, R119, R3.reuse ;  /* 0x0000000377777220 */ /* 0x080fe20000410000 */
[-C--:B------:R-:W-:Y:S01]  /*a560*/  FMUL.FTZ R30, R114, R3.reuse ;  /* 0x00000003721e7220 */ /* 0x080fe20000410000 */
[-C--:B------:R-:W-:Y:S01]  /*a570*/  FMUL.FTZ R31, R115, R3.reuse ;  /* 0x00000003731f7220 */ /* 0x080fe20000410000 */
[-C--:B------:R-:W-:Y:S01]  /*a580*/  FMUL.FTZ R110, R110, R3.reuse ;  /* 0x000000036e6e7220 */ /* 0x080fe20000410000 */
[-C--:B------:R-:W-:Y:S01]  /*a590*/  FMUL.FTZ R111, R111, R3.reuse ;  /* 0x000000036f6f7220 */ /* 0x080fe20000410000 */
[C---:B------:R-:W-:Y:S01]  /*a5a0*/  HMMA.16816.F32 R20, R4.reuse, R16, R20 ;  /* 0x000000100414723c */ /* 0x040fe20000001814 */
[----:B------:R-:W-:Y:S01]  /*a5b0*/  LDSM.16.MT88.4 R112, [R186+0xe000] ;  /* 0x00e00000ba70783b */ /* 0x000fe20000004200 */
[-C--:B------:R-:W-:Y:S01]  /*a5c0*/  FMUL.FTZ R12, R128, R160.reuse ;  /* 0x000000a0800c7220 */ /* 0x080fe20000410000 */
[-C--:B------:R-:W-:Y:S01]  /*a5d0*/  FMUL.FTZ R13, R129, R160.reuse ;  /* 0x000000a0810d7220 */ /* 0x080fe20000410000 */
[-C--:B------:R-:W-:Y:S01]  /*a5e0*/  FMUL.FTZ R14, R130, R3.reuse ;  /* 0x00000003820e7220 */ /* 0x080fe20000410000 */
[-C--:B------:R-:W-:Y:S01]  /*a5f0*/  FMUL.FTZ R15, R131, R3.reuse ;  /* 0x00000003830f7220 */ /* 0x080fe20000410000 */
[C---:B------:R-:W-:Y:S01]  /*a600*/  HMMA.16816.F32 R16, R4.reuse, R18, R116 ;  /* 0x000000120410723c */ /* 0x040fe20000001874 */
[----:B------:R-:W2:Y:S01]  /*a610*/  LDSM.16.MT88.4 R116, [R188+0xe000] ;  /* 0x00e00000bc74783b */ /* 0x000ea20000004200 */
[-C--:B------:R-:W-:Y:S01]  /*a620*/  FMUL.FTZ R124, R124, R160.reuse ;  /* 0x000000a07c7c7220 */ /* 0x080fe20000410000 */
[-C--:B------:R-:W-:Y:S01]  /*a630*/  FMUL.FTZ R125, R125, R160.reuse ;  /* 0x000000a07d7d7220 */ /* 0x080fe20000410000 */
[-C--:B------:R-:W-:Y:S01]  /*a640*/  FMUL.FTZ R126, R126, R3.reuse ;  /* 0x000000037e7e7220 */ /* 0x080fe20000410000 */
[-C--:B------:R-:W-:Y:S01]  /*a650*/  FMUL.FTZ R127, R127, R3.reuse ;  /* 0x000000037f7f7220 */ /* 0x080fe20000410000 */
[C---:B-1----:R-:W-:Y:S01]  /*a660*/  HMMA.16816.F32 R28, R4.reuse, R24, R28 ;  /* 0x00000018041c723c */ /* 0x042fe2000000181c */
[-C--:B------:R-:W-:Y:S01]  /*a670*/  FMUL.FTZ R76, R76, R160.reuse ;  /* 0x000000a04c4c7220 */ /* 0x080fe20000410000 */
[-C--:B------:R-:W-:Y:S01]  /*a680*/  FMUL.FTZ R77, R77, R160.reuse ;  /* 0x000000a04d4d7220 */ /* 0x080fe20000410000 */
[-C--:B------:R-:W-:Y:S01]  /*a690*/  FMUL.FTZ R78, R78, R3.reuse ;  /* 0x000000034e4e7220 */ /* 0x080fe20000410000 */
[-C--:B------:R-:W-:Y:S01]  /*a6a0*/  FMUL.FTZ R79, R79, R3.reuse ;  /* 0x000000034f4f7220 */ /* 0x080fe20000410000 */
[----:B------:R-:W-:Y:S01]  /*a6b0*/  LDSM.16.MT88.4 R128, [R185+0xc800] ;  /* 0x00c80000b980783b */ /* 0x000fe20000004200 */
[C---:B------:R-:W-:Y:S01]  /*a6c0*/  HMMA.16816.F32 R24, R4.reuse, R26, R108 ;  /* 0x0000001a0418723c */ /* 0x040fe2000000186c */
[----:B---3--:R-:W-:Y:S01]  /*a6d0*/  FFMA.FTZ R221, R148, UR18, -R163 ;  /* 0x0000001294dd7c23 */ /* 0x008fe200080108a3 */
[----:B------:R-:W1:Y:S01]  /*a6e0*/  MUFU.EX2 R170, R170 ;  /* 0x000000aa00aa7308 */ /* 0x000e620000000800 */
[-C--:B------:R-:W-:Y:S01]  /*a6f0*/  FMUL.FTZ R88, R88, R160.reuse ;  /* 0x000000a058587220 */ /* 0x080fe20000410000 */
[-C--:B------:R-:W-:Y:S01]  /*a700*/  FMUL.FTZ R89, R89, R160.reuse ;  /* 0x000000a059597220 */ /* 0x080fe20000410000 */
[-C--:B------:R-:W-:Y:S01]  /*a710*/  FMUL.FTZ R90, R90, R3.reuse ;  /* 0x000000035a5a7220 */ /* 0x080fe20000410000 */
[C---:B------:R-:W-:Y:S01]  /*a720*/  HMMA.16816.F32 R12, R4.reuse, R8, R12 ;  /* 0x00000008040c723c */ /* 0x040fe2000000180c */
[-C--:B------:R-:W-:Y:S01]  /*a730*/  FMUL.FTZ R108, R104, R160.reuse ;  /* 0x000000a0686c7220 */ /* 0x080fe20000410000 */
        /* <DEDUP_REMOVED lines=9> */
[----:B------:R-:W3:Y:S01]  /*a7d0*/  MUFU.EX2 R217, R217 ;  /* 0x000000d900d97308 */ /* 0x000ee20000000800 */
[-C--:B------:R-:W-:Y:S01]  /*a7e0*/  FMUL.FTZ R91, R91, R3.reuse ;  /* 0x000000035b5b7220 */ /* 0x080fe20000410000 */
[-C--:B------:R-:W-:Y:S01]  /*a7f0*/  FMUL.FTZ R92, R92, R160.reuse ;  /* 0x000000a05c5c7220 */ /* 0x080fe20000410000 */
[----:B------:R-:W-:Y:S01]  /*a800*/  LDSM.16.MT88.4 R120, [R188+0xe800] ;  /* 0x00e80000bc78783b */ /* 0x000fe20000004200 */
[C---:B------:R-:W-:Y:S01]  /*a810*/  HMMA.16816.F32 R100, R4.reuse, R32, R108 ;  /* 0x000000200464723c */ /* 0x040fe2000000186c */
[-C--:B------:R-:W-:Y:S01]  /*a820*/  FMUL.FTZ R93, R93, R160.reuse ;  /* 0x000000a05d5d7220 */ /* 0x080fe20000410000 */
[-C--:B------:R-:W-:Y:S01]  /*a830*/  FMUL.FTZ R94, R94, R3.reuse ;  /* 0x000000035e5e7220 */ /* 0x080fe20000410000 */
[----:B------:R-:W4:Y:S01]  /*a840*/  LDSM.16.MT88.4 R108, [R185+0xe000] ;  /* 0x00e00000b96c783b */ /* 0x000f220000004200 */
[----:B------:R-:W5:Y:S01]  /*a850*/  MUFU.EX2 R207, R207 ;  /* 0x000000cf00cf7308 */ /* 0x000f620000000800 */
[-C--:B------:R-:W-:Y:S01]  /*a860*/  FMUL.FTZ R95, R95, R3.reuse ;  /* 0x000000035f5f7220 */ /* 0x080fe20000410000 */
[C---:B------:R-:W-:Y:S01]  /*a870*/  HMMA.16816.F32 R32, R4.reuse, R34, R104 ;  /* 0x000000220420723c */ /* 0x040fe20000001868 */
[-C--:B------:R-:W-:Y:S01]  /*a880*/  FMUL.FTZ R96, R96, R160.reuse ;  /* 0x000000a060607220 */ /* 0x080fe20000410000 */
[-C--:B------:R-:W-:Y:S01]  /*a890*/  FMUL.FTZ R97, R97, R160.reuse ;  /* 0x000000a061617220 */ /* 0x080fe20000410000 */
[-C--:B------:R-:W-:Y:S01]  /*a8a0*/  FMUL.FTZ R98, R98, R3.reuse ;  /* 0x0000000362627220 */ /* 0x080fe20000410000 */
[-C--:B------:R-:W-:Y:S01]  /*a8b0*/  FMUL.FTZ R99, R99, R3.reuse ;  /* 0x0000000363637220 */ /* 0x080fe20000410000 */
[----:B------:R-:W-:Y:S01]  /*a8c0*/  LDSM.16.MT88.4 R148, [R184+0xd000] ;  /* 0x00d00000b894783b */ /* 0x000fe20000004200 */
[----:B------:R-:W-:Y:S01]  /*a8d0*/  MUFU.EX2 R214, R214 ;  /* 0x000000d600d67308 */ /* 0x000fe20000000800 */
[-C--:B------:R-:W-:Y:S01]  /*a8e0*/  FMUL.FTZ R104, R36, R160.reuse ;  /* 0x000000a024687220 */ /* 0x080fe20000410000 */
[-C--:B------:R-:W-:Y:S01]  /*a8f0*/  FMUL.FTZ R105, R37, R160.reuse ;  /* 0x000000a025697220 */ /* 0x080fe20000410000 */
[-C--:B------:R-:W-:Y:S01]  /*a900*/  FMUL.FTZ R106, R38, R3.reuse ;  /* 0x00000003266a7220 */ /* 0x080fe20000410000 */
[-C--:B------:R-:W-:Y:S01]  /*a910*/  FMUL.FTZ R107, R39, R3.reuse ;  /* 0x00000003276b7220 */ /* 0x080fe20000410000 */
[-C--:B------:R-:W-:Y:S01]  /*a920*/  FMUL.FTZ R36, R40, R160.reuse ;  /* 0x000000a028247220 */ /* 0x080fe20000410000 */
[-C--:B------:R-:W-:Y:S01]  /*a930*/  FMUL.FTZ R37, R41, R160.reuse ;  /* 0x000000a029257220 */ /* 0x080fe20000410000 */
[-C--:B------:R-:W-:Y:S01]  /*a940*/  FMUL.FTZ R38, R42, R3.reuse ;  /* 0x000000032a267220 */ /* 0x080fe20000410000 */
[----:B------:R-:W-:Y:S01]  /*a950*/  FMUL.FTZ R39, R43, R3 ;  /* 0x000000032b277220 */ /* 0x000fe20000410000 */
[----:B------:R-:W5:Y:S01]  /*a960*/  MUFU.EX2 R219, R219 ;  /* 0x000000db00db7308 */ /* 0x000f620000000800 */
[----:B------:R-:W-:Y:S01]  /*a970*/  HMMA.16816.F32 R92, R4, R136, R92 ;  /* 0x00000088045c723c */ /* 0x000fe2000000185c */
[----:B------:R-:W-:-:S04]  /*a980*/  FFMA.FTZ R156, R213, R160, R156 ;  /* 0x000000a0d59c7223 */ /* 0x000fc8000001009c */
[----:B------:R-:W-:Y:S01]  /*a990*/  FADD.FTZ R155, R155, R156 ;  /* 0x0000009c9b9b7221 */ /* 0x000fe20000010000 */
[----:B--2---:R-:W-:Y:S01]  /*a9a0*/  HMMA.16816.F32 R40, R4, R116, R104 ;  /* 0x000000740428723c */ /* 0x004fe20000001868 */
[----:B------:R-:W2:Y:S01]  /*a9b0*/  LDSM.16.MT88.4 R104, [R184+0xe000] ;  /* 0x00e00000b868783b */ /* 0x000ea20000004200 */
[----:B------:R-:W-:Y:S01]  /*a9c0*/  MUFU.EX2 R216, R216 ;  /* 0x000000d800d87308 */ /* 0x000fe20000000800 */
[----:B------:R-:W-:-:S03]  /*a9d0*/  FADD.FTZ R154, R154, R155 ;  /* 0x0000009b9a9a7221 */ /* 0x000fc60000010000 */
[----:B------:R-:W-:Y:S01]  /*a9e0*/  HMMA.16816.F32 R36, R4, R118, R36 ;  /* 0x000000760424723c */ /* 0x000fe20000001824 */
[-C--:B------:R-:W-:Y:S01]  /*a9f0*/  FMUL.FTZ R116, R44, R160.reuse ;  /* 0x000000a02c747220 */ /* 0x080fe20000410000 */
[-C--:B------:R-:W-:Y:S01]  /*aa00*/  FMUL.FTZ R117, R45, R160.reuse ;  /* 0x000000a02d757220 */ /* 0x080fe20000410000 */
[-C--:B------:R-:W-:Y:S01]  /*aa10*/  FMUL.FTZ R44, R48, R160.reuse ;  /* 0x000000a0302c7220 */ /* 0x080fe20000410000 */
[----:B------:R-:W-:Y:S01]  /*aa20*/  FMUL.FTZ R45, R49, R160 ;  /* 0x000000a0312d7220 */ /* 0x000fe20000410000 */
[----:B------:R-:W5:Y:S01]  /*aa30*/  MUFU.EX2 R221, R221 ;  /* 0x000000dd00dd7308 */ /* 0x000f620000000800 */
[----:B------:R-:W-:Y:S01]  /*aa40*/  FADD.FTZ R153, R153, R154 ;  /* 0x0000009a99997221 */ /* 0x000fe20000010000 */
[-C--:B------:R-:W-:Y:S01]  /*aa50*/  FMUL.FTZ R118, R46, R3.reuse ;  /* 0x000000032e767220 */ /* 0x080fe20000410000 */
[-C--:B------:R-:W-:Y:S01]  /*aa60*/  FMUL.FTZ R119, R47, R3.reuse ;  /* 0x000000032f777220 */ /* 0x080fe20000410000 */
[-C--:B------:R-:W-:Y:S01]  /*aa70*/  FMUL.FTZ R46, R50, R3.reuse ;  /* 0x00000003322e7220 */ /* 0x080fe20000410000 */
[----:B------:R-:W-:-:S03]  /*aa80*/  FMUL.FTZ R47, R51, R3 ;  /* 0x00000003332f7220 */ /* 0x000fc60000410000 */
[----:B------:R-:W-:Y:S02]  /*aa90*/  MUFU.EX2 R218, R218 ;  /* 0x000000da00da7308 */ /* 0x000fe40000000800 */
[C---:B------:R-:W-:Y:S06]  /*aaa0*/  HMMA.16816.F32 R48, R4.reuse, R112, R116 ;  /* 0x000000700430723c */ /* 0x040fec0000001874 */
[C---:B------:R-:W-:Y:S01]  /*aab0*/  HMMA.16816.F32 R44, R4.reuse, R114, R44 ;  /* 0x00000072042c723c */ /* 0x040fe2000000182c */
[-C--:B------:R-:W-:Y:S01]  /*aac0*/  FMUL.FTZ R116, R52, R160.reuse ;  /* 0x000000a034747220 */ /* 0x080fe20000410000 */
[-C--:B------:R-:W-:Y:S01]  /*aad0*/  FMUL.FTZ R117, R53, R160.reuse ;  /* 0x000000a035757220 */ /* 0x080fe20000410000 */
[-C--:B------:R-:W-:Y:S01]  /*aae0*/  FMUL.FTZ R118, R54, R3.reuse ;  /* 0x0000000336767220 */ /* 0x080fe20000410000 */
[-C--:B------:R-:W-:Y:S01]  /*aaf0*/  FMUL.FTZ R119, R55, R3.reuse ;  /* 0x0000000337777220 */ /* 0x080fe20000410000 */
[----:B------:R-:W1:Y:S01]  /*ab00*/  LDSM.16.MT88.4 R112, [R188+0x10000] ;  /* 0x01000000bc70783b */ /* 0x000e620000004200 */
[-C--:B------:R-:W-:Y:S01]  /*ab10*/  FMUL.FTZ R52, R56, R160.reuse ;  /* 0x000000a038347220 */ /* 0x080fe20000410000 */
[-C--:B------:R-:W-:Y:S01]  /*ab20*/  FMUL.FTZ R53, R57, R160.reuse ;  /* 0x000000a039357220 */ /* 0x080fe20000410000 */
[-C--:B------:R-:W-:Y:S01]  /*ab30*/  FMUL.FTZ R54, R58, R3.reuse ;  /* 0x000000033a367220 */ /* 0x080fe20000410000 */
[-C--:B------:R-:W-:Y:S01]  /*ab40*/  FMUL.FTZ R55, R59, R3.reuse ;  /* 0x000000033b377220 */ /* 0x080fe20000410000 */
[----:B------:R-:W5:Y:S01]  /*ab50*/  MUFU.EX2 R223, R223 ;  /* 0x000000df00df7308 */ /* 0x000f620000000800 */
[C---:B----4-:R-:W-:Y:S06]  /*ab60*/  HMMA.16816.F32 R56, R4.reuse, R108, R116 ;  /* 0x0000006c0438723c */ /* 0x050fec0000001874 */
[C---:B------:R-:W-:Y:S01]  /*ab70*/  HMMA.16816.F32 R52, R4.reuse, R110, R52 ;  /* 0x0000006e0434723c */ /* 0x040fe20000001834 */
[----:B------:R-:W4:Y:S01]  /*ab80*/  LDSM.16.MT88.4 R108, [R186+0x10000] ;  /* 0x01000000ba6c783b */ /* 0x000f220000004200 */
        /* <DEDUP_REMOVED lines=8> */
[----:B------:R-:W-:Y:S02]  /*ac10*/  MUFU.EX2 R220, R220 ;  /* 0x000000dc00dc7308 */ /* 0x000fe40000000800 */
[C---:B--2---:R-:W-:Y:S06]  /*ac20*/  HMMA.16816.F32 R64, R4.reuse, R104, R116 ;  /* 0x000000680440723c */ /* 0x044fec0000001874 */
[C---:B------:R-:W-:Y:S01]  /*ac30*/  HMMA.16816.F32 R60, R4.reuse, R106, R60 ;  /* 0x0000006a043c723c */ /* 0x040fe2000000183c */
[-C--:B------:R-:W-:Y:S01]  /*ac40*/  FMUL.FTZ R116, R68, R160.reuse ;  /* 0x000000a044747220 */ /* 0x080fe20000410000 */
[-C--:B------:R-:W-:Y:S01]  /*ac50*/  FMUL.FTZ R117, R69, R160.reuse ;  /* 0x000000a045757220 */ /* 0x080fe20000410000 */
[-C--:B------:R-:W-:Y:S01]  /*ac60*/  FMUL.FTZ R118, R70, R3.reuse ;  /* 0x0000000346767220 */ /* 0x080fe20000410000 */
[-C--:B------:R-:W-:Y:S01]  /*ac70*/  FMUL.FTZ R119, R71, R3.reuse ;  /* 0x0000000347777220 */ /* 0x080fe20000410000 */
[----:B------:R-:W2:Y:S01]  /*ac80*/  LDSM.16.MT88.4 R104, [R185+0x10000] ;  /* 0x01000000b968783b */ /* 0x000ea20000004200 */
[-C--:B------:R-:W-:Y:S01]  /*ac90*/  FMUL.FTZ R68, R72, R160.reuse ;  /* 0x000000a048447220 */ /* 0x080fe20000410000 */
[-C--:B------:R-:W-:Y:S01]  /*aca0*/  FMUL.FTZ R69, R73, R160.reuse ;  /* 0x000000a049457220 */ /* 0x080fe20000410000 */
[-C--:B------:R-:W-:Y:S01]  /*acb0*/  FMUL.FTZ R70, R74, R3.reuse ;  /* 0x000000034a467220 */ /* 0x080fe20000410000 */
[-C--:B------:R-:W-:Y:S01]  /*acc0*/  FMUL.FTZ R71, R75, R3.reuse ;  /* 0x000000034b477220 */ /* 0x080fe20000410000 */
[----:B------:R-:W-:Y:S01]  /*acd0*/  MUFU.EX2 R225, R225 ;  /* 0x000000e100e17308 */ /* 0x000fe20000000800 */
[C---:B-1----:R-:W-:Y:S01]  /*ace0*/  HMMA.16816.F32 R72, R4.reuse, R112, R116 ;  /* 0x000000700448723c */ /* 0x042fe20000001874 */
[----:B------:R-:W1:Y:S05]  /*acf0*/  LDSM.16.MT88.4 R116, [R186+0xc800] ;  /* 0x00c80000ba74783b */ /* 0x000e6a0000004200 */
[C---:B------:R-:W-:Y:S01]  /*ad00*/  HMMA.16816.F32 R68, R4.reuse, R114, R68 ;  /* 0x000000720444723c */ /* 0x040fe20000001844 */
[-C--:B------:R-:W-:Y:S01]  /*ad10*/  FMUL.FTZ R112, R80, R160.reuse ;  /* 0x000000a050707220 */ /* 0x080fe20000410000 */
[-C--:B------:R-:W-:Y:S01]  /*ad20*/  FMUL.FTZ R113, R81, R160.reuse ;  /* 0x000000a051717220 */ /* 0x080fe20000410000 */
[-C--:B------:R-:W-:Y:S01]  /*ad30*/  FMUL.FTZ R80, R84, R160.reuse ;  /* 0x000000a054507220 */ /* 0x080fe20000410000 */
[----:B------:R-:W-:Y:S01]  /*ad40*/  FMUL.FTZ R81, R85, R160 ;  /* 0x000000a055517220 */ /* 0x000fe20000410000 */
[----:B------:R-:W-:Y:S01]  /*ad50*/  MUFU.EX2 R222, R222 ;  /* 0x000000de00de7308 */ /* 0x000fe20000000800 */
[----:B----4-:R-:W-:Y:S01]  /*ad60*/  HMMA.16816.F32 R76, R4, R108, R76 ;  /* 0x0000006c044c723c */ /* 0x010fe2000000184c */
[-C--:B------:R-:W-:Y:S01]  /*ad70*/  FMUL.FTZ R114, R82, R3.reuse ;  /* 0x0000000352727220 */ /* 0x080fe20000410000 */
[-C--:B------:R-:W-:Y:S01]  /*ad80*/  FMUL.FTZ R115, R83, R3.reuse ;  /* 0x0000000353737220 */ /* 0x080fe20000410000 */
[-C--:B------:R-:W-:Y:S01]  /*ad90*/  FMUL.FTZ R82, R86, R3.reuse ;  /* 0x0000000356527220 */ /* 0x080fe20000410000 */
[-C--:B------:R-:W-:Y:S01]  /*ada0*/  FMUL.FTZ R83, R87, R3.reuse ;  /* 0x0000000357537220 */ /* 0x080fe20000410000 */
[----:B------:R-:W-:-:S02]  /*adb0*/  FFMA.FTZ R3, R211, R3, R152 ;  /* 0x00000003d3037223 */ /* 0x000fc40000010098 */
[----:B------:R-:W4:Y:S02]  /*adc0*/  MUFU.EX2 R227, R227 ;  /* 0x000000e300e37308 */ /* 0x000f240000000800 */
[----:B------:R-:W-:Y:S01]  /*add0*/  HMMA.16816.F32 R84, R4, R110, R112 ;  /* 0x0000006e0454723c */ /* 0x000fe20000001870 */
[----:B------:R-:W4:Y:S01]  /*ade0*/  LDSM.16.MT88.4 R112, [R186+0xe800] ;  /* 0x00e80000ba70783b */ /* 0x000f220000004200 */
[----:B------:R-:W-:-:S03]  /*adf0*/  FADD.FTZ R3, R2, R3 ;  /* 0x0000000302037221 */ /* 0x000fc60000010000 */
[----:B------:R-:W4:Y:S01]  /*ae00*/  LDSM.16.MT88.4 R108, [R185+0xe800] ;  /* 0x00e80000b96c783b */ /* 0x000f220000004200 */
[----:B------:R-:W-:Y:S01]  /*ae10*/  MUFU.EX2 R224, R224 ;  /* 0x000000e000e07308 */ /* 0x000fe20000000800 */
[----:B------:R-:W-:-:S04]  /*ae20*/  FADD.FTZ R0, R0, R3 ;  /* 0x0000000300007221 */ /* 0x000fc80000010000 */
[----:B------:R-:W-:Y:S01]  /*ae30*/  FADD.FTZ R159, R159, R0 ;  /* 0x000000009f9f7221 */ /* 0x000fe20000010000 */
[----:B------:R-:W-:Y:S01]  /*ae40*/  FADD.FTZ R0, R170, R153 ;  /* 0x00000099aa007221 */ /* 0x000fe20000010000 */
[----:B--2---:R-:W-:Y:S01]  /*ae50*/  HMMA.16816.F32 R80, R4, R104, R80 ;  /* 0x000000680450723c */ /* 0x004fe20000001850 */
[----:B------:R-:W2:Y:S02]  /*ae60*/  MUFU.EX2 R229, R229 ;  /* 0x000000e500e57308 */ /* 0x000ea40000000800 */
[----:B---3--:R-:W-:-:S03]  /*ae70*/  FADD.FTZ R0, R217, R0 ;  /* 0x00000000d9007221 */ /* 0x008fc60000010000 */
[C---:B------:R-:W-:Y:S01]  /*ae80*/  HMMA.16816.F32 R88, R4.reuse, R106, R88 ;  /* 0x0000006a0458723c */ /* 0x040fe20000001858 */
[----:B------:R-:W-:Y:S01]  /*ae90*/  F2FP.F16.F32.PACK_AB R104, R217, R170 ;  /* 0x000000aad968723e */ /* 0x000fe200000000ff */
[----:B-----5:R-:W-:Y:S01]  /*aea0*/  FADD.FTZ R3, R207, R0 ;  /* 0x00000000cf037221 */ /* 0x020fe20000010000 */
[----:B------:R-:W-:Y:S01]  /*aeb0*/  F2FP.F16.F32.PACK_AB R105, R219, R214 ;  /* 0x000000d6db69723e */ /* 0x000fe200000000ff */
[----:B------:R-:W-:Y:S01]  /*aec0*/  MUFU.EX2 R164, R164 ;  /* 0x000000a400a47308 */ /* 0x000fe20000000800 */
[----:B------:R-:W-:Y:S01]  /*aed0*/  FADD.FTZ R214, R214, R159 ;  /* 0x0000009fd6d67221 */ /* 0x000fe20000010000 */
[----:B------:R-:W-:Y:S01]  /*aee0*/  HMMA.16816.F32 R4, R4, R138, R96 ;  /* 0x0000008a0404723c */ /* 0x000fe20000001860 */
[C---:B------:R-:W-:Y:S01]  /*aef0*/  F2FP.F16.F32.PACK_AB R106, R208.reuse, R207 ;  /* 0x000000cfd06a723e */ /* 0x040fe200000000ff */
[----:B------:R-:W-:Y:S01]  /*af00*/  LDSM.16.MT88.4 R96, [R185+0x10800] ;  /* 0x01080000b960783b */ /* 0x000fe20000004200 */
[----:B------:R-:W-:Y:S01]  /*af10*/  F2FP.F16.F32.PACK_AB R107, R221, R216 ;  /* 0x000000d8dd6b723e */ /* 0x000fe200000000ff */
[----:B------:R-:W-:Y:S01]  /*af20*/  FADD.FTZ R219, R219, R214 ;  /* 0x000000d6dbdb7221 */ /* 0x000fe20000010000 */
[----:B------:R-:W-:Y:S01]  /*af30*/  FADD.FTZ R3, R208, R3 ;  /* 0x00000003d0037221 */ /* 0x000fe20000010000 */
[----:B------:R-:W-:Y:S01]  /*af40*/  LDSM.16.MT88.4 R136, [R184+0xf000] ;  /* 0x00f00000b888783b */ /* 0x000fe20000004200 */
[----:B------:R-:W-:Y:S01]  /*af50*/  MUFU.EX2 R162, R162 ;  /* 0x000000a200a27308 */ /* 0x000fe20000000800 */
[----:B------:R-:W-:-:S02]  /*af60*/  FADD.FTZ R216, R216, R219 ;  /* 0x000000dbd8d87221 */ /* 0x000fc40000010000 */
[----:B-1----:R-:W-:Y:S02]  /*af70*/  HMMA.16816.F32 R20, R104, R116, R20 ;  /* 0x000000746814723c */ /* 0x002fe40000001814 */
[----:B------:R-:W-:-:S03]  /*af80*/  FADD.FTZ R221, R221, R216 ;  /* 0x000000d8dddd7221 */ /* 0x000fc60000010000 */
[----:B------:R-:W1:Y:S01]  /*af90*/  MUFU.EX2 R161, R161 ;  /* 0x000000a100a17308 */ /* 0x000e620000000800 */
[C---:B------:R-:W-:Y:S01]  /*afa0*/  HMMA.16816.F32 R16, R104.reuse, R118, R16 ;  /* 0x000000766810723c */ /* 0x040fe20000001810 */
[----:B------:R-:W3:Y:S05]  /*afb0*/  LDSM.16.MT88.4 R116, [R184+0xe800] ;  /* 0x00e80000b874783b */ /* 0x000eea0000004200 */
[C---:B------:R-:W-:Y:S06]  /*afc0*/  HMMA.16816.F32 R28, R104.reuse, R128, R28 ;  /* 0x00000080681c723c */ /* 0x040fec000000181c */
[C---:B------:R-:W-:Y:S01]  /*afd0*/  HMMA.16816.F32 R24, R104.reuse, R130, R24 ;  /* 0x000000826818723c */ /* 0x040fe20000001818 */
[----:B------:R-:W5:Y:S05]  /*afe0*/  LDSM.16.MT88.4 R128, [R188+0x10800] ;  /* 0x01080000bc80783b */ /* 0x000f6a0000004200 */
[C---:B------:R-:W-:Y:S06]  /*aff0*/  HMMA.16816.F32 R100, R104.reuse, R124, R100 ;  /* 0x0000007c6864723c */ /* 0x040fec0000001864 */
[C---:B------:R-:W-:Y:S01]  /*b000*/  HMMA.16816.F32 R32, R104.reuse, R126, R32 ;  /* 0x0000007e6820723c */ /* 0x040fe20000001820 */
[----:B------:R-:W-:Y:S05]  /*b010*/  LDSM.16.MT88.4 R124, [R188+0xd000] ;  /* 0x00d00000bc7c783b */ /* 0x000fea0000004200 */
[C---:B----4-:R-:W-:Y:S06]  /*b020*/  HMMA.16816.F32 R48, R104.reuse, R112, R48 ;  /* 0x000000706830723c */ /* 0x050fec0000001830 */
[C---:B------:R-:W-:Y:S01]  /*b030*/  HMMA.16816.F32 R44, R104.reuse, R114, R44 ;  /* 0x00000072682c723c */ /* 0x040fe2000000182c */
[----:B------:R-:W4:Y:S05]  /*b040*/  LDSM.16.MT88.4 R112, [R184+0x10800] ;  /* 0x01080000b870783b */ /* 0x000f2a0000004200 */
[C---:B------:R-:W-:Y:S06]  /*b050*/  HMMA.16816.F32 R56, R104.reuse, R108, R56 ;  /* 0x0000006c6838723c */ /* 0x040fec0000001838 */
[C---:B------:R-:W-:Y:S01]  /*b060*/  HMMA.16816.F32 R52, R104.reuse, R110, R52 ;  /* 0x0000006e6834723c */ /* 0x040fe20000001834 */
[----:B------:R-:W1:Y:S05]  /*b070*/  LDSM.16.MT88.4 R108, [R185+0xd000] ;  /* 0x00d00000b96c783b */ /* 0x000e6a0000004200 */
[C---:B------:R-:W-:Y:S06]  /*b080*/  HMMA.16816.F32 R12, R104.reuse, R132, R12 ;  /* 0x00000084680c723c */ /* 0x040fec000000180c */
[C---:B------:R-:W-:Y:S01]  /*b090*/  HMMA.16816.F32 R8, R104.reuse, R134, R8 ;  /* 0x000000866808723c */ /* 0x040fe20000001808 */
[----:B------:R-:W-:Y:S05]  /*b0a0*/  LDSM.16.MT88.4 R132, [R185+0xf000] ;  /* 0x00f00000b984783b */ /* 0x000fea0000004200 */
[C---:B------:R-:W-:Y:S06]  /*b0b0*/  HMMA.16816.F32 R40, R104.reuse, R120, R40 ;  /* 0x000000786828723c */ /* 0x040fec0000001828 */
[C---:B------:R-:W-:Y:S01]  /*b0c0*/  HMMA.16816.F32 R36, R104.reuse, R122, R36 ;  /* 0x0000007a6824723c */ /* 0x040fe20000001824 */
[----:B------:R-:W1:Y:S05]  /*b0d0*/  LDSM.16.MT88.4 R120, [R186+0x10800] ;  /* 0x01080000ba78783b */ /* 0x000e6a0000004200 */
[C---:B---3--:R-:W-:Y:S06]  /*b0e0*/  HMMA.16816.F32 R64, R104.reuse, R116, R64 ;  /* 0x000000746840723c */ /* 0x048fec0000001840 */
[C---:B------:R-:W-:Y:S01]  /*b0f0*/  HMMA.16816.F32 R60, R104.reuse, R118, R60 ;  /* 0x00000076683c723c */ /* 0x040fe2000000183c */
[----:B------:R-:W3:Y:S05]  /*b100*/  LDSM.16.MT88.4 R116, [R186+0xd000] ;  /* 0x00d00000ba74783b */ /* 0x000eea0000004200 */
[C---:B------:R-:W-:Y:S06]  /*b110*/  HMMA.16816.F32 R80, R104.reuse, R96, R80 ;  /* 0x000000606850723c */ /* 0x040fec0000001850 */
[C---:B------:R-:W-:Y:S01]  /*b120*/  HMMA.16816.F32 R88, R104.reuse, R98, R88 ;  /* 0x000000626858723c */ /* 0x040fe20000001858 */
[----:B------:R-:W-:Y:S01]  /*b130*/  F2FP.F16.F32.PACK_AB R96, R223, R218 ;  /* 0x000000dadf60723e */ /* 0x000fe200000000ff */
[----:B------:R-:W-:Y:S01]  /*b140*/  FADD.FTZ R218, R218, R3 ;  /* 0x00000003dada7221 */ /* 0x000fe20000010000 */
[----:B------:R-:W-:Y:S01]  /*b150*/  F2FP.F16.F32.PACK_AB R97, R227, R222 ;  /* 0x000000dee361723e */ /* 0x000fe200000000ff */
[----:B------:R-:W-:Y:S01]  /*b160*/  FADD.FTZ R222, R222, R221 ;  /* 0x000000dddede7221 */ /* 0x000fe20000010000 */
[----:B------:R-:W-:Y:S01]  /*b170*/  MOV R3, R157 ;  /* 0x0000009d00037202 */ /* 0x000fe20000000f00 */
[----:B-----5:R-:W-:Y:S01]  /*b180*/  HMMA.16816.F32 R72, R104, R128, R72 ;  /* 0x000000806848723c */ /* 0x020fe20000001848 */
[----:B------:R-:W-:Y:S01]  /*b190*/  F2FP.F16.F32.PACK_AB R98, R225, R220 ;  /* 0x000000dce162723e */ /* 0x000fe200000000ff */
[----:B------:R-:W-:Y:S01]  /*b1a0*/  FADD.FTZ R223, R223, R218 ;  /* 0x000000dadfdf7221 */ /* 0x000fe20000010000 */
[----:B--2---:R-:W-:Y:S01]  /*b1b0*/  F2FP.F16.F32.PACK_AB R99, R229, R224 ;  /* 0x000000e0e563723e */ /* 0x004fe200000000ff */
[----:B------:R-:W-:-:S02]  /*b1c0*/  FADD.FTZ R227, R227, R222 ;  /* 0x000000dee3e37221 */ /* 0x000fc40000010000 */
[----:B------:R-:W-:Y:S01]  /*b1d0*/  HMMA.16816.F32 R68, R104, R130, R68 ;  /* 0x000000826844723c */ /* 0x000fe20000001844 */
[----:B------:R-:W-:Y:S01]  /*b1e0*/  FADD.FTZ R220, R220, R223 ;  /* 0x000000dfdcdc7221 */ /* 0x000fe20000010000 */
[----:B------:R-:W-:-:S03]  /*b1f0*/  FADD.FTZ R0, R224, R227 ;  /* 0x000000e3e0007221 */ /* 0x000fc60000010000 */
[----:B------:R-:W-:Y:S01]  /*b200*/  FADD.FTZ R225, R225, R220 ;  /* 0x000000dce1e17221 */ /* 0x000fe20000010000 */
[----:B----4-:R-:W-:Y:S01]  /*b210*/  HMMA.16816.F32 R92, R104, R112, R92 ;  /* 0x00000070685c723c */ /* 0x010fe2000000185c */
[----:B------:R-:W-:-:S05]  /*b220*/  FADD.FTZ R0, R229, R0 ;  /* 0x00000000e5007221 */ /* 0x000fca0000010000 */
[----:B------:R-:W-:Y:S06]  /*b230*/  HMMA.16816.F32 R4, R104, R114, R4 ;  /* 0x000000726804723c */ /* 0x000fec0000001804 */
[C---:B------:R-:W-:Y:S06]  /*b240*/  HMMA.16816.F32 R128, R96.reuse, R124, R12 ;  /* 0x0000007c6080723c */ /* 0x040fec000000180c */
[C---:B------:R-:W-:Y:S01]  /*b250*/  HMMA.16816.F32 R124, R96.reuse, R126, R8 ;  /* 0x0000007e607c723c */ /* 0x040fe20000001808 */
[----:B------:R-:W2:Y:S05]  /*b260*/  LDSM.16.MT88.4 R8, [R188+0x11000] ;  /* 0x01100000bc08783b */ /* 0x000eaa0000004200 */
[C---:B-1----:R-:W-:Y:S06]  /*b270*/  HMMA.16816.F32 R112, R96.reuse, R108, R28 ;  /* 0x0000006c6070723c */ /* 0x042fec000000181c */
[C---:B------:R-:W-:Y:S06]  /*b280*/  HMMA.16816.F32 R28, R96.reuse, R144, R40 ;  /* 0x00000090601c723c */ /* 0x040fec0000001828 */
[----:B------:R-:W-:Y:S01]  /*b290*/  HMMA.16816.F32 R40, R96, R146, R36 ;  /* 0x000000926028723c */ /* 0x000fe20000001824 */
[----:B------:R-:W1:Y:S04]  /*b2a0*/  LDSM.16.MT88.4 R36, [R186+0x11000] ;  /* 0x01100000ba24783b */ /* 0x000e680000004200 */
[----:B------:R-:W-:Y:S01]  /*b2b0*/  LDSM.16.MT88.4 R144, [R184+0x11000] ;  /* 0x01100000b890783b */ /* 0x000fe20000004200 */
[C---:B------:R-:W-:Y:S06]  /*b2c0*/  HMMA.16816.F32 R76, R104.reuse, R120, R76 ;  /* 0x00000078684c723c */ /* 0x040fec000000184c */
[----:B------:R-:W-:Y:S01]  /*b2d0*/  HMMA.16816.F32 R84, R104, R122, R84 ;  /* 0x0000007a6854723c */ /* 0x000fe20000001854 */
[----:B------:R-:W-:Y:S05]  /*b2e0*/  LDSM.16.MT88.4 R104, [R185+0xd800] ;  /* 0x00d80000b968783b */ /* 0x000fea0000004200 */
[C---:B---3--:R-:W-:Y:S06]  /*b2f0*/  HMMA.16816.F32 R120, R96.reuse, R116, R20 ;  /* 0x000000746078723c */ /* 0x048fec0000001814 */
[C---:B------:R-:W-:Y:S06]  /*b300*/  HMMA.16816.F32 R20, R96.reuse, R132, R56 ;  /* 0x000000846014723c */ /* 0x040fec0000001838 */
[C---:B------:R-:W-:Y:S01]  /*b310*/  HMMA.16816.F32 R56, R96.reuse, R134, R52 ;  /* 0x000000866038723c */ /* 0x040fe20000001834 */
[----:B------:R-:W3:Y:S04]  /*b320*/  LDSM.16.MT88.4 R132, [R185+0x11000] ;  /* 0x01100000b984783b */ /* 0x000ee80000004200 */
[----:B------:R-:W-:Y:S01]  /*b330*/  LDSM.16.MT88.4 R52, [R186+0xf800] ;  /* 0x00f80000ba34783b */ /* 0x000fe20000004200 */
[C---:B--2---:R-:W-:Y:S06]  /*b340*/  HMMA.16816.F32 R12, R96.reuse, R8, R72 ;  /* 0x00000008600c723c */ /* 0x044fec0000001848 */
[C---:B------:R-:W-:Y:S01]  /*b350*/  HMMA.16816.F32 R72, R96.reuse, R10, R68 ;  /* 0x0000000a6048723c */ /* 0x040fe20000001844 */
[----:B------:R-:W-:Y:S05]  /*b360*/  LDSM.16.MT88.4 R68, [R184+0xf800] ;  /* 0x00f80000b844783b */ /* 0x000fea0000004200 */
[C---:B------:R-:W-:Y:S06]  /*b370*/  HMMA.16816.F32 R108, R96.reuse, R110, R24 ;  /* 0x0000006e606c723c */ /* 0x040fec0000001818 */
[C---:B-1----:R-:W-:Y:S06]  /*b380*/  HMMA.16816.F32 R76, R96.reuse, R36, R76 ;  /* 0x00000024604c723c */ /* 0x042fec000000184c */
[C---:B------:R-:W-:Y:S01]  /*b390*/  HMMA.16816.F32 R8, R96.reuse, R38, R84 ;  /* 0x000000266008723c */ /* 0x040fe20000001854 */
[----:B------:R-:W1:Y:S05]  /*b3a0*/  LDSM.16.MT88.4 R36, [R184+0xd800] ;  /* 0x00d80000b824783b */ /* 0x000e6a0000004200 */
[C---:B------:R-:W-:Y:S06]  /*b3b0*/  HMMA.16816.F32 R24, R96.reuse, R140, R48 ;  /* 0x0000008c6018723c */ /* 0x040fec0000001830 */
[C---:B------:R-:W-:Y:S06]  /*b3c0*/  HMMA.16816.F32 R116, R96.reuse, R118, R16 ;  /* 0x000000766074723c */ /* 0x040fec0000001810 */
[C---:B------:R-:W-:Y:S01]  /*b3d0*/  HMMA.16816.F32 R48, R96.reuse, R142, R44 ;  /* 0x0000008e6030723c */ /* 0x040fe2000000182c */
[----:B------:R-:W2:Y:S04]  /*b3e0*/  LDSM.16.MT88.4 R44, [R188+0xf800] ;  /* 0x00f80000bc2c783b */ /* 0x000ea80000004200 */
[----:B------:R-:W-:Y:S01]  /*b3f0*/  LDSM.16.MT88.4 R140, [R188+0xd800] ;  /* 0x00d80000bc8c783b */ /* 0x000fe20000004200 */
[C---:B------:R-:W-:Y:S06]  /*b400*/  HMMA.16816.F32 R16, R96.reuse, R136, R64 ;  /* 0x000000886010723c */ /* 0x040fec0000001840 */
[C---:B------:R-:W-:Y:S01]  /*b410*/  HMMA.16816.F32 R64, R96.reuse, R138, R60 ;  /* 0x0000008a6040723c */ /* 0x040fe2000000183c */
[----:B------:R-:W4:Y:S04]  /*b420*/  LDSM.16.MT88.4 R60, [R185+0xf800] ;  /* 0x00f80000b93c783b */ /* 0x000f280000004200 */
[----:B------:R-:W5:Y:S01]  /*b430*/  LDSM.16.MT88.4 R136, [R186+0xd800] ;  /* 0x00d80000ba88783b */ /* 0x000f620000004200 */
[C---:B------:R-:W-:Y:S06]  /*b440*/  HMMA.16816.F32 R32, R96.reuse, R150, R32 ;  /* 0x000000966020723c */ /* 0x040fec0000001820 */
[----:B------:R-:W-:Y:S01]  /*b450*/  HMMA.16816.F32 R100, R96, R148, R100 ;  /* 0x000000946064723c */ /* 0x000fe20000001864 */
[--C-:B------:R-:W-:Y:S01]  /*b460*/  FFMA.FTZ R151, R165, UR18, -R168.reuse ;  /* 0x00000012a5977c23 */ /* 0x100fe200080108a8 */
[----:B------:R-:W-:Y:S01]  /*b470*/  FFMA.FTZ R150, R167, UR18, -R168 ;  /* 0x00000012a7967c23 */ /* 0x000fe200080108a8 */
[----:B------:R-:W-:-:S03]  /*b480*/  FFMA.FTZ R165, R166, UR18, -R163 ;  /* 0x00000012a6a57c23 */ /* 0x000fc600080108a3 */
[C---:B---3--:R-:W-:Y:S01]  /*b490*/  HMMA.16816.F32 R84, R96.reuse, R132, R80 ;  /* 0x000000846054723c */ /* 0x048fe20000001850 */
[--C-:B------:R-:W-:Y:S01]  /*b4a0*/  FFMA.FTZ R148, R171, UR18, -R168.reuse ;  /* 0x00000012ab947c23 */ /* 0x100fe200080108a8 */
[----:B------:R-:W-:Y:S01]  /*b4b0*/  FFMA.FTZ R149, R169, UR18, -R168 ;  /* 0x00000012a9957c23 */ /* 0x000fe200080108a8 */
[----:B------:R-:W-:Y:S01]  /*b4c0*/  MUFU.EX2 R150, R150 ;  /* 0x0000009600967308 */ /* 0x000fe20000000800 */
[----:B------:R-:W3:Y:S02]  /*b4d0*/  LDSM.16.MT88.4 R80, [R186+0x11800] ;  /* 0x01180000ba50783b */ /* 0x000ee40000004200 */
[C---:B------:R-:W-:Y:S02]  /*b4e0*/  HMMA.16816.F32 R88, R96.reuse, R134, R88 ;  /* 0x000000866058723c */ /* 0x040fe40000001858 */
[----:B------:R-:W3:Y:S03]  /*b4f0*/  LDSM.16.MT88.4 R132, [R188+0x11800] ;  /* 0x01180000bc84783b */ /* 0x000ee60000004200 */
[----:B------:R-:W-:Y:S01]  /*b500*/  MUFU.EX2 R148, R148 ;  /* 0x0000009400947308 */ /* 0x000fe20000000800 */
[C---:B------:R-:W-:Y:S06]  /*b510*/  HMMA.16816.F32 R92, R96.reuse, R144, R92 ;  /* 0x00000090605c723c */ /* 0x040fec000000185c */
[----:B------:R-:W-:Y:S01]  /*b520*/  HMMA.16816.F32 R4, R96, R146, R4 ;  /* 0x000000926004723c */ /* 0x000fe20000001804 */
[----:B------:R-:W1:Y:S06]  /*b530*/  MUFU.EX2 R149, R149 ;  /* 0x0000009500957308 */ /* 0x000e6c0000000800 */
[----:B------:R-:W-:-:S02]  /*b540*/  F2FP.F16.F32.PACK_AB R99, R161, R162 ;  /* 0x000000a2a163723e */ /* 0x000fc400000000ff */
[----:B------:R-:W2:Y:S08]  /*b550*/  MUFU.EX2 R151, R151 ;  /* 0x0000009700977308 */ /* 0x000eb00000000800 */
[----:B------:R-:W4:Y:S01]  /*b560*/  MUFU.EX2 R165, R165 ;  /* 0x000000a500a57308 */ /* 0x000f220000000800 */
[----:B-1----:R-:W-:Y:S01]  /*b570*/  F2FP.F16.F32.PACK_AB R96, R149, R148 ;  /* 0x000000949560723e */ /* 0x002fe200000000ff */
[----:B------:R-:W-:-:S04]  /*b580*/  FADD.FTZ R148, R148, R225 ;  /* 0x000000e194947221 */ /* 0x000fc80000010000 */
[----:B------:R-:W-:Y:S01]  /*b590*/  FADD.FTZ R149, R149, R148 ;  /* 0x0000009495957221 */ /* 0x000fe20000010000 */
[----:B--2---:R-:W-:-:S03]  /*b5a0*/  F2FP.F16.F32.PACK_AB R98, R151, R150 ;  /* 0x000000969762723e */ /* 0x004fc600000000ff */
[----:B------:R-:W-:-:S04]  /*b5b0*/  FADD.FTZ R150, R150, R149 ;  /* 0x0000009596967221 */ /* 0x000fc80000010000 */
[----:B------:R-:W-:Y:S01]  /*b5c0*/  FADD.FTZ R213, R151, R150 ;  /* 0x0000009697d57221 */ /* 0x000fe20000010000 */
[----:B----4-:R-:W-:Y:S01]  /*b5d0*/  F2FP.F16.F32.PACK_AB R97, R164, R165 ;  /* 0x000000a5a461723e */ /* 0x010fe200000000ff */
[----:B------:R-:W-:-:S04]  /*b5e0*/  FADD.FTZ R165, R165, R0 ;  /* 0x00000000a5a57221 */ /* 0x000fc80000010000 */
[----:B------:R-:W-:Y:S02]  /*b5f0*/  FADD.FTZ R165, R164, R165 ;  /* 0x000000a5a4a57221 */ /* 0x000fe40000010000 */
[----:B------:R-:W-:Y:S02]  /*b600*/  HMMA.16816.F32 R112, R96, R104, R112 ;  /* 0x000000686070723c */ /* 0x000fe40000001870 */
[----:B------:R-:W-:-:S04]  /*b610*/  FADD.FTZ R162, R162, R165 ;  /* 0x000000a5a2a27221 */ /* 0x000fc80000010000 */
[----:B------:R-:W-:Y:S01]  /*b620*/  HMMA.16816.F32 R108, R96, R106, R108 ;  /* 0x0000006a606c723c */ /* 0x000fe2000000186c */
[----:B------:R-:W-:-:S05]  /*b630*/  FADD.FTZ R211, R161, R162 ;  /* 0x000000a2a1d37221 */ /* 0x000fca0000010000 */
        /* <DEDUP_REMOVED lines=8> */
[C---:B-----5:R-:W-:Y:S06]  /*b6c0*/  HMMA.16816.F32 R120, R96.reuse, R136, R120 ;  /* 0x000000886078723c */ /* 0x060fec0000001878 */
[C---:B------:R-:W-:Y:S01]  /*b6d0*/  HMMA.16816.F32 R116, R96.reuse, R138, R116 ;  /* 0x0000008a6074723c */ /* 0x040fe20000001874 */
[----:B------:R-:W1:Y:S05]  /*b6e0*/  LDSM.16.MT88.4 R136, [R185+0x11800] ;  /* 0x01180000b988783b */ /* 0x000e6a0000004200 */
[C---:B------:R-:W-:Y:S01]  /*b6f0*/  HMMA.16816.F32 R60, R96.reuse, R68, R16 ;  /* 0x00000044603c723c */ /* 0x040fe20000001810 */
[----:B------:R-:W2:Y:S05]  /*b700*/  LDSM.16.MT88.4 R16, [R184+0x11800] ;  /* 0x01180000b810783b */ /* 0x000eaa0000004200 */
[C---:B------:R-:W-:Y:S06]  /*b710*/  HMMA.16816.F32 R64, R96.reuse, R70, R64 ;  /* 0x000000466040723c */ /* 0x040fec0000001840 */
[C---:B---3--:R-:W-:Y:S06]  /*b720*/  HMMA.16816.F32 R76, R96.reuse, R80, R76 ;  /* 0x00000050604c723c */ /* 0x048fec000000184c */
[C---:B------:R-:W-:Y:S06]  /*b730*/  HMMA.16816.F32 R128, R96.reuse, R140, R128 ;  /* 0x0000008c6080723c */ /* 0x040fec0000001880 */
[C---:B------:R-:W-:Y:S06]  /*b740*/  HMMA.16816.F32 R124, R96.reuse, R142, R124 ;  /* 0x0000008e607c723c */ /* 0x040fec000000187c */
[C---:B------:R-:W-:Y:S06]  /*b750*/  HMMA.16816.F32 R68, R96.reuse, R132, R12 ;  /* 0x000000846044723c */ /* 0x040fec000000180c */
[----:B------:R-:W-:Y:S01]  /*b760*/  HMMA.16816.F32 R72, R96, R134, R72 ;  /* 0x000000866048723c */ /* 0x000fe20000001848 */
[----:B------:R-:W-:-:S05]  /*b770*/  MOV R132, R158 ;  /* 0x0000009e00847202 */ /* 0x000fca0000000f00 */
[C---:B------:R-:W-:Y:S06]  /*b780*/  HMMA.16816.F32 R80, R96.reuse, R82, R8 ;  /* 0x000000526050723c */ /* 0x040fec0000001808 */
[C---:B-1----:R-:W-:Y:S06]  /*b790*/  HMMA.16816.F32 R84, R96.reuse, R136, R84 ;  /* 0x000000886054723c */ /* 0x042fec0000001854 */
[C---:B------:R-:W-:Y:S06]  /*b7a0*/  HMMA.16816.F32 R88, R96.reuse, R138, R88 ;  /* 0x0000008a6058723c */ /* 0x040fec0000001858 */
[C---:B--2---:R-:W-:Y:S06]  /*b7b0*/  HMMA.16816.F32 R92, R96.reuse, R16, R92 ;  /* 0x00000010605c723c */ /* 0x044fec000000185c */
[----:B------:R-:W-:-:S15]  /*b7c0*/  HMMA.16816.F32 R96, R96, R18, R4 ;  /* 0x000000126060723c */ /* 0x000fde0000001804 */
[----:B------:R-:W-:-:S09]  /*b7d0*/  NOP ;  /* 0x0000000000007918 */ /* 0x000fd20000000000 */
.L_x_2048:
[----:B------:R-:W-:Y:S05]  /*b7e0*/  @!P6 BRA `(.L_x_2056) ;  /* 0x000000400068e947 */ /* 0x000fea0003800000 */
[----:B------:R-:W-:Y:S01]  /*b7f0*/  ULDC UR9, c[0x0][0x380] ;  /* 0x0000e00000097ab9 */ /* 0x000fe20000000800 */
[----:B------:R-:W-:Y:S01]  /*b800*/  UMOV UR28, URZ ;  /* 0x0000003f001c7c82 */ /* 0x000fe20008000000 */
[----:B------:R-:W-:Y:S01]  /*b810*/  IMAD.U32 R2, RZ, RZ, UR9 ;  /* 0x00000009ff027e24 */ /* 0x000fe2000f8e00ff */
[----:B------:R-:W-:Y:S01]  /*b820*/  IABS R0, UR9 ;  /* 0x0000000900007c13 */ /* 0x000fe20008000000 */
[----:B------:R-:W-:Y:S01]  /*b830*/  IMAD.U32 R208, R228, -0x40, RZ ;  /* 0xffffffc0e4d07824 */ /* 0x000fe200078e00ff */
[----:B------:R-:W-:Y:S02]  /*b840*/  ULEA UR22, -UR8, URZ, 0x6 ;  /* 0x0000003f08167291 */ /* 0x000fe4000f8e313f */
[----:B------:R-:W-:Y:S01]  /*b850*/  IABS R2, R2 ;  /* 0x0000000200027213 */ /* 0x000fe20000000000 */
[----:B------:R-:W-:Y:S01]  /*b860*/  UISETP.NE.AND UP1, UPT, UR9, URZ, UPT ;  /* 0x0000003f0900728c */ /* 0x000fe2000bf25270 */
[----:B------:R-:W-:Y:S01]  /*b870*/  R2UR UR6, R0 ;  /* 0x00000000000672ca */ /* 0x000fe200000e0000 */
[----:B------:R-:W-:Y:S01]  /*b880*/  USHF.R.S32.HI UR18, URZ, 0x1f, UR22 ;  /* 0x0000001f3f127899 */ /* 0x000fe20008011416 */
[----:B------:R-:W-:Y:S01]  /*b890*/  R2UR UR7, R2 ;  /* 0x00000000020772ca */ /* 0x000fe200000e0000 */
[----:B------:R-:W-:Y:S01]  /*b8a0*/  ULOP3.LUT UR17, URZ, UR9, URZ, 0x33, !UPT ;  /* 0x000000093f117292 */ /* 0x000fe2000f8e333f */
[----:B------:R-:W-:Y:S01]  /*b8b0*/  SHF.R.S32.HI R207, RZ, 0x1f, R208 ;  /* 0x0000001fffcf7819 */ /* 0x000fe200000114d0 */
[----:B------:R-:W-:-:S02]  /*b8c0*/  ULOP3.LUT UR8, URZ, UR9, URZ, 0x33, !UPT ;  /* 0x000000093f087292 */ /* 0x000fc4000f8e333f */
[----:B------:R-:W-:-:S06]  /*b8d0*/  UISETP.NE.AND UP0, UPT, UR9, URZ, UPT ;  /* 0x0000003f0900728c */ /* 0x000fcc000bf05270 */
[----:B------:R-:W1:Y:S08]  /*b8e0*/  I2F.RP R5, UR6 ;  /* 0x0000000600057d06 */ /* 0x000e700008209400 */
[----:B------:R-:W2:Y:S08]  /*b8f0*/  I2F.RP R4, UR7 ;  /* 0x0000000700047d06 */ /* 0x000eb00008209400 */
[----:B-1----:R-:W1:Y:S08]  /*b900*/  MUFU.RCP R0, R5 ;  /* 0x0000000500007308 */ /* 0x002e700000001000 */
[----:B--2---:R-:W2:Y:S01]  /*b910*/  MUFU.RCP R2, R4 ;  /* 0x0000000400027308 */ /* 0x004ea20000001000 */
[----:B-1----:R-:W-:-:S07]  /*b920*/  VIADD R0, R0, 0xffffffe ;  /* 0x0ffffffe00007836 */ /* 0x002fce0000000000 */
[----:B------:R-:W1:Y:S01]  /*b930*/  F2I.FTZ.U32.TRUNC.NTZ R0, R0 ;  /* 0x0000000000007305 */ /* 0x000e62000021f000 */
[----:B--2---:R-:W-:-:S07]  /*b940*/  VIADD R2, R2, 0xffffffe ;  /* 0x0ffffffe02027836 */ /* 0x004fce0000000000 */
[----:B------:R-:W2:Y:S01]  /*b950*/  F2I.FTZ.U32.TRUNC.NTZ R2, R2 ;  /* 0x0000000200027305 */ /* 0x000ea2000021f000 */
[----:B-1----:R-:W-:Y:S01]  /*b960*/  R2UR UR15, R0 ;  /* 0x00000000000f72ca */ /* 0x002fe200000e0000 */
[----:B------:R-:W-:Y:S01]  /*b970*/  IMAD.MOV.U32 R0, RZ, RZ, R132 ;  /* 0x000000ffff007224 */ /* 0x000fe200078e0084 */
[----:B--2---:R-:W-:Y:S01]  /*b980*/  R2UR UR29, R2 ;  /* 0x00000000021d72ca */ /* 0x004fe200000e0000 */
[----:B------:R-:W-:-:S10]  /*b990*/  IMAD.MOV.U32 R2, RZ, RZ, R3 ;  /* 0x000000ffff027224 */ /* 0x000fd400078e0003 */
[----:B------:R-:W-:-:S04]  /*b9a0*/  UIADD3 UR4, URZ, -UR15, URZ ;  /* 0x8000000f3f047290 */ /* 0x000fc8000fffe03f */
[----:B------:R-:W-:Y:S02]  /*b9b0*/  UIMAD UR4, UR4, UR6, URZ ;  /* 0x00000006040472a4 */ /* 0x000fe4000f8e023f */
[----:B------:R-:W-:-:S04]  /*b9c0*/  UIADD3 UR14, URZ, -UR29, URZ ;  /* 0x8000001d3f0e7290 */ /* 0x000fc8000fffe03f */
[----:B------:R-:W-:-:S03]  /*b9d0*/  UIMAD UR16, UR14, UR7, URZ ;  /* 0x000000070e1072a4 */ /* 0x000fc6000f8e023f */
[----:B------:R-:W-:Y:S01]  /*b9e0*/  UMOV UR14, URZ ;  /* 0x0000003f000e7c82 */ /* 0x000fe20008000000 */
[----:B------:R-:W-:Y:S02]  /*b9f0*/  UIMAD.WIDE.U32 UR28, UR29, UR16, UR28 ;  /* 0x000000101d1c72a5 */ /* 0x000fe4000f8e001c */
[----:B------:R-:W-:Y:S01]  /*ba00*/  UIMAD.WIDE.U32 UR14, UR15, UR4, UR14 ;  /* 0x000000040f0e72a5 */ /* 0x000fe2000f8e000e */
[----:B------:R-:W-:Y:S02]  /*ba10*/  ULDC UR16, c[0x0][0x2d0] ;  /* 0x0000b40000107ab9 */ /* 0x000fe40000000800 */
[----:B------:R-:W-:Y:S02]  /*ba20*/  ULDC UR4, c[0x0][0x2ec] ;  /* 0x0000bb0000047ab9 */ /* 0x000fe40000000800 */
[----:B------:R-:W-:-:S07]  /*ba30*/  UMOV UR19, UR29 ;  /* 0x0000001d00137c82 */ /* 0x000fce0008000000 */
.L_x_2060:
[----:B------:R-:W-:Y:S04]  /*ba40*/  DEPBAR.LE SB0, 0x0 ;  /* 0x000080000000791a */ /* 0x000fe80000000000 */
[----:B------:R-:W-:Y:S01]  /*ba50*/  BAR.SYNC.DEFER_BLOCKING 0x0 ;  /* 0x0000000000007b1d */ /* 0x000fe20000010000 */
[----:B------:R-:W-:Y:S01]  /*ba60*/  ISETP.GE.AND P5, PT, R200, UR16, PT ;  /* 0x00000010c8007c0c */ /* 0x000fe2000bfa6270 */
[----:B------:R-:W-:Y:S01]  /*ba70*/  UIADD3 UR12, UR12, -0x1, URZ ;  /* 0xffffffff0c0c7890 */ /* 0x000fe2000fffe03f */
[----:B------:R-:W-:Y:S01]  /*ba80*/  ISETP.GE.AND P4, PT, R196, UR16, PT ;  /* 0x00000010c4007c0c */ /* 0x000fe2000bf86270 */
[----:B------:R-:W-:Y:S01]  /*ba90*/  IMAD.MOV.U32 R217, RZ, RZ, R208 ;  /* 0x000000ffffd97224 */ /* 0x000fe200078e00d0 */
[----:B------:R-:W-:Y:S01]  /*baa0*/  ISETP.GE.AND P2, PT, R195, UR16, PT ;  /* 0x00000010c3007c0c */ /* 0x000fe2000bf46270 */
[----:B------:R-:W-:Y:S01]  /*bab0*/  IMAD.MOV.U32 R218, RZ, RZ, R207 ;  /* 0x000000ffffda7224 */ /* 0x000fe200078e00cf */
[----:B------:R-:W-:Y:S11]  /*bac0*/  @!P3 BRA `(.L_x_2057) ;  /* 0x000000040010b947 */ /* 0x000ff60003800000 */
[----:B------:R-:W-:Y:S04]  /*bad0*/  USHF.L.U32 UR14, UR12, 0x6, URZ ;  /* 0x000000060c0e7899 */ /* 0x000fe8000800063f */
[----:B------:R-:W-:Y:S02]  /*bae0*/  UIADD3 UR32, UR14, 0x40, URZ ;  /* 0x000000400e207890 */ /* 0x000fe4000fffe03f */
[----:B------:R-:W-:Y:S01]  /*baf0*/  IMAD.U32 R3, RZ, RZ, UR14 ;  /* 0x0000000eff037e24 */ /* 0x000fe2000f8e00ff */
[----:B------:R-:W-:Y:S03]  /*bb00*/  ULOP3.LUT UR14, UR14, UR9, URZ, 0x3c, !UPT ;  /* 0x000000090e0e7292 */ /* 0x000fe6000f8e3c3f */
[----:B------:R-:W-:Y:S01]  /*bb10*/  IMAD.U32 R4, RZ, RZ, UR32 ;  /* 0x00000020ff047e24 */ /* 0x000fe2000f8e00ff */
[----:B------:R-:W-:Y:S01]  /*bb20*/  ULOP3.LUT UR32, UR32, UR9, URZ, 0x3c, !UPT ;  /* 0x0000000920207292 */ /* 0x000fe2000f8e3c3f */
[----:B------:R-:W-:Y:S01]  /*bb30*/  IABS R3, R3 ;  /* 0x0000000300037213 */ /* 0x000fe20000000000 */
[----:B------:R-:W-:Y:S02]  /*bb40*/  UISETP.GE.AND UP2, UPT, UR14, URZ, UPT ;  /* 0x0000003f0e00728c */ /* 0x000fe4000bf46270 */
[----:B------:R-:W-:Y:S02]  /*bb50*/  IABS R4, R4 ;  /* 0x0000000400047213 */ /* 0x000fe40000000000 */
[----:B------:R-:W-:Y:S02]  /*bb60*/  R2UR UR28, R3 ;  /* 0x00000000031c72ca */ /* 0x000fe400000e0000 */
[----:B------:R-:W-:Y:S11]  /*bb70*/  R2UR UR30, R4 ;  /* 0x00000000041e72ca */ /* 0x000ff600000e0000 */
[----:B------:R-:W-:Y:S02]  /*bb80*/  UIMAD.WIDE.U32 UR36, UR19, UR28, URZ ;  /* 0x0000001c132472a5 */ /* 0x000fe4000f8e003f */
[----:B------:R-:W-:Y:S05]  /*bb90*/  UIMAD.WIDE.U32 UR34, UR19, UR30, URZ ;  /* 0x0000001e132272a5 */ /* 0x000fea000f8e003f */
[----:B------:R-:W-:Y:S02]  /*bba0*/  UMOV UR31, UR37 ;  /* 0x00000025001f7c82 */ /* 0x000fe40008000000 */
[----:B------:R-:W-:Y:S01]  /*bbb0*/  UIADD3 UR27, -UR31, URZ, URZ ;  /* 0x0000003f1f1b7290 */ /* 0x000fe2000fffe13f */
[----:B------:R-:W-:Y:S02]  /*bbc0*/  UMOV UR33, UR35 ;  /* 0x0000002300217c82 */ /* 0x000fe40008000000 */
[----:B------:R-:W-:Y:S02]  /*bbd0*/  UIADD3 UR29, -UR33, URZ, URZ ;  /* 0x0000003f211d7290 */ /* 0x000fe4000fffe13f */
[----:B------:R-:W-:Y:S02]  /*bbe0*/  UIMAD UR28, UR7, UR27, UR28 ;  /* 0x0000001b071c72a4 */ /* 0x000fe4000f8e021c */
[----:B------:R-:W-:Y:S02]  /*bbf0*/  UIMAD UR30, UR7, UR29, UR30 ;  /* 0x0000001d071e72a4 */ /* 0x000fe4000f8e021e */
[----:B------:R-:W-:Y:S02]  /*bc00*/  UISETP.GT.U32.AND UP3, UPT, UR7, UR28, UPT ;  /* 0x0000001c0700728c */ /* 0x000fe4000bf64070 */
[----:B------:R-:W-:Y:S09]  /*bc10*/  UISETP.GT.U32.AND UP4, UPT, UR7, UR30, UPT ;  /* 0x0000001e0700728c */ /* 0x000ff2000bf84070 */
[----:B------:R-:W-:Y:S02]  /*bc20*/  @!UP3 UIADD3 UR28, UR28, -UR7, URZ ;  /* 0x800000071c1cb290 */ /* 0x000fe4000fffe03f */
[----:B------:R-:W-:Y:S02]  /*bc30*/  @!UP4 UIADD3 UR30, UR30, -UR7, URZ ;  /* 0x800000071e1ec290 */ /* 0x000fe4000fffe03f */
[----:B------:R-:W-:Y:S02]  /*bc40*/  UISETP.GE.U32.AND UP5, UPT, UR28, UR7, UPT ;  /* 0x000000071c00728c */ /* 0x000fe4000bfa6070 */
[----:B------:R-:W-:Y:S02]  /*bc50*/  UISETP.GE.U32.AND UP6, UPT, UR30, UR7, UPT ;  /* 0x000000071e00728c */ /* 0x000fe4000bfc6070 */
[----:B------:R-:W-:Y:S02]  /*bc60*/  @!UP3 UIADD3 UR31, UR31, 0x1, URZ ;  /* 0x000000011f1fb890 */ /* 0x000fe4000fffe03f */
[----:B------:R-:W-:Y:S02]  /*bc70*/  UISETP.GE.AND UP3, UPT, UR32, URZ, UPT ;  /* 0x0000003f2000728c */ /* 0x000fe4000bf66270 */
[----:B------:R-:W-:Y:S03]  /*bc80*/  @!UP4 UIADD3 UR33, UR33, 0x1, URZ ;  /* 0x000000012121c890 */ /* 0x000fe6000fffe03f */
[----:B------:R-:W-:Y:S02]  /*bc90*/  @UP5 UIADD3 UR31, UR31, 0x1, URZ ;  /* 0x000000011f1f5890 */ /* 0x000fe4000fffe03f */
[----:B------:R-:W-:Y:S02]  /*bca0*/  @UP6 UIADD3 UR33, UR33, 0x1, URZ ;  /* 0x0000000121216890 */ /* 0x000fe4000fffe03f */
[----:B------:R-:W-:Y:S02]  /*bcb0*/  @!UP2 UIADD3 UR31, -UR31, URZ, URZ ;  /* 0x0000003f1f1fa290 */ /* 0x000fe4000fffe13f */
[----:B------:R-:W-:Y:S02]  /*bcc0*/  @!UP3 UIADD3 UR33, -UR33, URZ, URZ ;  /* 0x0000003f2121b290 */ /* 0x000fe4000fffe13f */
[----:B------:R-:W-:Y:S02]  /*bcd0*/  USEL UR31, UR17, UR31, !UP1 ;  /* 0x0000001f111f7287 */ /* 0x000fe4000c800000 */
[----:B------:R-:W-:Y:S04]  /*bce0*/  USEL UR33, UR17, UR33, !UP1 ;  /* 0x0000002111217287 */ /* 0x000fe8000c800000 */
[----:B------:R-:W-:Y:S01]  /*bcf0*/  IMAD.U32 R5, RZ, RZ, UR31 ;  /* 0x0000001fff057e24 */ /* 0x000fe2000f8e00ff */
[----:B------:R-:W-:Y:S01]  /*bd00*/  MOV R6, UR31 ;  /* 0x0000001f00067c02 */ /* 0x000fe20008000f00 */
[----:B------:R-:W-:Y:S01]  /*bd10*/  IMAD.U32 R4, RZ, RZ, UR33 ;  /* 0x00000021ff047e24 */ /* 0x000fe2000f8e00ff */
[----:B------:R-:W-:Y:S01]  /*bd20*/  MOV R3, UR33 ;  /* 0x0000002100037c02 */ /* 0x000fe20008000f00 */
[----:B------:R-:W-:Y:S01]  /*bd30*/  UIADD3 UR27, UR33, -UR31, URZ ;  /* 0x8000001f211b7290 */ /* 0x000fe2000fffe03f */
[----:B------:R-:W-:Y:S02]  /*bd40*/  LEA R6, P1, R6, UR20, 0x2 ;  /* 0x0000001406067c11 */ /* 0x000fe4000f8210ff */
[----:B------:R-:W-:Y:S01]  /*bd50*/  LEA R4, P0, R4, UR20, 0x2 ;  /* 0x0000001404047c11 */ /* 0x000fe2000f8010ff */
[----:B------:R-:W-:Y:S01]  /*bd60*/  UIMAD UR27, UR27, UR9, -0x40 ;  /* 0xffffffc01b1b74a4 */ /* 0x000fe2000f8e0209 */
[----:B------:R-:W-:Y:S02]  /*bd70*/  LEA.HI.X.SX32 R7, R5, UR21, 0x2, P1 ;  /* 0x0000001505077c11 */ /* 0x000fe400088f16ff */
[----:B------:R-:W-:Y:S01]  /*bd80*/  LEA.HI.X.SX32 R5, R3, UR21, 0x2, P0 ;  /* 0x0000001503057c11 */ /* 0x000fe200080f16ff */
[----:B------:R-:W-:Y:S01]  /*bd90*/  USHF.R.S32.HI UR14, URZ, 0x1f, UR27 ;  /* 0x0000001f3f0e7899 */ /* 0x000fe2000801141b */
[----:B------:R-:W-:Y:S02]  /*bda0*/  R2UR UR34, R6 ;  /* 0x00000000062272ca */ /* 0x000fe400000e0000 */
[----:B------:R-:W-:Y:S02]  /*bdb0*/  R2UR UR35, R7 ;  /* 0x00000000072372ca */ /* 0x000fe400000e0000 */
[----:B------:R-:W-:Y:S01]  /*bdc0*/  R2UR UR28, R4 ;  /* 0x00000000041c72ca */ /* 0x000fe200000e0000 */
[----:B------:R-:W1:Y:S01]  /*bdd0*/  LDC.64 R6, c[0x0][0x250] ;  /* 0x00009400ff067b82 */ /* 0x000e620000000a00 */
[----:B------:R-:W-:Y:S07]  /*bde0*/  R2UR UR29, R5 ;  /* 0x00000000051d72ca */ /* 0x000fee00000e0000 */
[----:B------:R-:W2:Y:S01]  /*bdf0*/  LDC.64 R4, c[0x0][0x238] ;  /* 0x00008e00ff047b82 */ /* 0x000ea20000000a00 */
[----:B------:R-:W-:Y:S02]  /*be00*/  IMAD.U32 R14, RZ, RZ, UR34 ;  /* 0x00000022ff0e7e24 */ /* 0x000fe4000f8e00ff */
[----:B------:R-:W-:Y:S01]  /*be10*/  IMAD.U32 R15, RZ, RZ, UR35 ;  /* 0x00000023ff0f7e24 */ /* 0x000fe2000f8e00ff */
[----:B------:R-:W-:Y:S02]  /*be20*/  MOV R12, UR28 ;  /* 0x0000001c000c7c02 */ /* 0x000fe40008000f00 */
[----:B------:R-:W-:Y:S02]  /*be30*/  IMAD.U32 R13, RZ, RZ, UR29 ;  /* 0x0000001dff0d7e24 */ /* 0x000fe4000f8e00ff */
[----:B------:R-:W3:Y:S04]  /*be40*/  LDG.E R3, desc[UR24][R14.64] ;  /* 0x000000180e037981 */ /* 0x000ee8000c1e1900 */
[----:B------:R-:W3:Y:S01]  /*be50*/  LDG.E R10, desc[UR24][R12.64] ;  /* 0x000000180c0a7981 */ /* 0x000ee2000c1e1900 */
[C---:B-1----:R-:W-:Y:S04]  /*be60*/  IMAD R8, R6.reuse, UR14, RZ ;  /* 0x0000000e06087c24 */ /* 0x042fe8000f8e02ff */
[----:B------:R-:W-:Y:S02]  /*be70*/  IMAD R8, R7, UR27, R8 ;  /* 0x0000001b07087c24 */ /* 0x000fe4000f8e0208 */
[----:B---3--:R-:W-:Y:S02]  /*be80*/  IMAD.IADD R3, R3, 0x1, -R10 ;  /* 0x0000000103037824 */ /* 0x008fe400078e0a0a */
[----:B------:R-:W-:Y:S03]  /*be90*/  IMAD.WIDE.U32 R10, R6, UR27, RZ ;  /* 0x0000001b060a7c25 */ /* 0x000fe6000f8e00ff */
[----:B------:R-:W-:Y:S02]  /*bea0*/  SHF.R.S32.HI R7, RZ, 0x1f, R3 ;  /* 0x0000001fff077819 */ /* 0x000fe40000011403 */
[----:B------:R-:W-:Y:S03]  /*beb0*/  IADD3 R11, R11, R8, RZ ;  /* 0x000000080b0b7210 */ /* 0x000fe60007ffe0ff */
[-C--:B--2---:R-:W-:Y:S02]  /*bec0*/  IMAD R6, R7, R4.reuse, RZ ;  /* 0x0000000407067224 */ /* 0x084fe400078e02ff */
[C---:B------:R-:W-:Y:S04]  /*bed0*/  IMAD.WIDE.U32 R10, R3.reuse, R4, R10 ;  /* 0x00000004030a7225 */ /* 0x040fe800078e000a */
[----:B------:R-:W-:Y:S02]  /*bee0*/  IMAD R6, R3, R5, R6 ;  /* 0x0000000503067224 */ /* 0x000fe400078e0206 */
[----:B------:R-:W-:Y:S03]  /*bef0*/  IMAD.MOV.U32 R217, RZ, RZ, R10 ;  /* 0x000000ffffd97224 */ /* 0x000fe600078e000a */
[----:B------:R-:W-:Y:S07]  /*bf00*/  IADD3 R218, R11, R6, RZ ;  /* 0x000000060bda7210 */ /* 0x000fee0007ffe0ff */
.L_x_2057:
[CC--:B------:R-:W-:Y:S01]  /*bf10*/  LEA R216, P0, R217.reuse, R212.reuse, 0x1 ;  /* 0x000000d4d9d87211 */ /* 0x0c0fe200078008ff */
[----:B------:R-:W-:Y:S01]  /*bf20*/  @P5 STS.128 [R199+0xc000], RZ ;  /* 0x00c000ffc7005388 */ /* 0x000fe20000000c00 */
[C---:B------:R-:W-:Y:S01]  /*bf30*/  IADD3 R3, P1, R198.reuse, R217, RZ ;  /* 0x000000d9c6037210 */ /* 0x040fe20007f3e0ff */
[----:B------:R-:W-:Y:S01]  /*bf40*/  UISETP.GT.AND UP2, UPT, UR12, UR10, UPT ;  /* 0x0000000a0c00728c */ /* 0x000fe2000bf44270 */
        /* <DEDUP_REMOVED lines=10> */
[----:B------:R-:W-:Y:S01]  /*bff0*/  @P4 STS.128 [R199+0xe000], RZ ;  /* 0x00e000ffc7004388 */ /* 0x000fe20000000c00 */
[C-C-:B------:R-:W-:Y:S02]  /*c000*/  @!P4 LEA.HI.X R223, R3.reuse, R215, R214.reuse, 0x1, P1 ;  /* 0x000000d703dfc211 */ /* 0x140fe400008f0cd6 */
[C---:B------:R-:W-:Y:S01]  /*c010*/  IADD3 R219, P6, R198.reuse, R3, RZ ;  /* 0x00000003c6db7210 */ /* 0x040fe20007fde0ff */
[----:B------:R-:W-:Y:S01]  /*c020*/  @!PT LDS RZ, [RZ] ;  /* 0x00000000fffff984 */ /* 0x000fe20000000800 */
[----:B------:R-:W-:Y:S01]  /*c030*/  @!PT LDS RZ, [RZ] ;  /* 0x00000000fffff984 */ /* 0x000fe20000000800 */
[----:B------:R-:W-:Y:S01]  /*c040*/  @!PT LDS RZ, [RZ] ;  /* 0x00000000fffff984 */ /* 0x000fe20000000800 */
[----:B------:R1:W-:Y:S01]  /*c050*/  @!P4 LDGSTS.E.BYPASS.LTC128B.128 [R199+0xe000], desc[UR24][R216.64+0x80] ;  /* 0x0e000080d8c7cfae */ /* 0x0003e2000b901d58 */
[-CC-:B------:R-:W-:Y:S02]  /*c060*/  @!P2 LEA.HI.X R221, R3, R215.reuse, R214.reuse, 0x1, P0 ;  /* 0x000000d703dda211 */ /* 0x180fe400000f0cd6 */
[-C--:B------:R-:W-:Y:S01]  /*c070*/  @!P4 LEA R226, P1, R219, R212.reuse, 0x1 ;  /* 0x000000d4dbe2c211 */ /* 0x080fe200078208ff */
[----:B------:R-:W-:Y:S01]  /*c080*/  @P2 STS.128 [R199+0x10000], RZ ;  /* 0x010000ffc7002388 */ /* 0x000fe20000000c00 */
[----:B------:R-:W-:Y:S01]  /*c090*/  IMAD.X R214, R197, 0x1, R214, P6 ;  /* 0x00000001c5d67824 */ /* 0x000fe200030e06d6 */
[CC--:B------:R-:W-:Y:S02]  /*c0a0*/  @!P5 LEA R228, P6, R219.reuse, R212.reuse, 0x1 ;  /* 0x000000d4dbe4d211 */ /* 0x0c0fe400078c08ff */
        /* <DEDUP_REMOVED lines=8> */
[----:B------:R-:W-:Y:S01]  /*c130*/  IADD3 R3, P6, R198, R219, RZ ;  /* 0x000000dbc6037210 */ /* 0x000fe20007fde0ff */
        /* <DEDUP_REMOVED lines=22> */
[----:B------:R1:W-:Y:S01]  /*c2a0*/  @!P2 LDGSTS.E.BYPASS.LTC128B.128 [R199+0x10800], desc[UR24][R220.64+0x100] ;  /* 0x10800100dcc7afae */ /* 0x0003e2000b901d58 */
[----:B------:R-:W-:Y:S01]  /*c2b0*/  PLOP3.LUT P0, PT, PT, PT, UP2, 0x80, 0x0 ;  /* 0x000000000000781c */ /* 0x000fe20003f0f028 */
[----:B------:R-:W-:Y:S02]  /*c2c0*/  IMAD.MOV.U32 R215, RZ, RZ, R217 ;  /* 0x000000ffffd77224 */ /* 0x000fe400078e00d9 */
        /* <DEDUP_REMOVED lines=35> */
[----:B------:R-:W0:Y:S04]  /*c500*/  LDGDEPBAR ;  /* 0x00000000000079af */ /* 0x000e280000000000 */
        /* <DEDUP_REMOVED lines=156> */
[----:B------:R-:W-:Y:S02]  /*ced0*/  MOV R133, UR22 ;  /* 0x0000001600857c02 */ /* 0x000fe40008000f00 */
[----:B------:R-:W-:Y:S01]  /*cee0*/  MOV R134, UR18 ;  /* 0x0000001200867c02 */ /* 0x000fe20008000f00 */
[----:B------:R-:W-:Y:S06]  /*cef0*/  @!P3 BRA `(.L_x_2059) ;  /* 0x000000040008b947 */ /* 0x000fec0003800000 */
[----:B------:R-:W-:Y:S04]  /*cf00*/  USHF.L.U32 UR14, UR12, 0x6, URZ ;  /* 0x000000060c0e7899 */ /* 0x000fe8000800063f */
[----:B------:R-:W-:Y:S02]  /*cf10*/  UIADD3 UR32, UR14, -0x40, URZ ;  /* 0xffffffc00e207890 */ /* 0x000fe4000fffe03f */
[----:B------:R-:W-:Y:S01]  /*cf20*/  IABS R132, UR14 ;  /* 0x0000000e00847c13 */ /* 0x000fe20008000000 */
[----:B------:R-:W-:Y:S03]  /*cf30*/  ULOP3.LUT UR14, UR14, UR9, URZ, 0x3c, !UPT ;  /* 0x000000090e0e7292 */ /* 0x000fe6000f8e3c3f */
[----:B------:R-:W-:Y:S01]  /*cf40*/  IABS R3, UR32 ;  /* 0x0000002000037c13 */ /* 0x000fe20008000000 */
[----:B------:R-:W-:Y:S01]  /*cf50*/  ULOP3.LUT UR32, UR32, UR9, URZ, 0x3c, !UPT ;  /* 0x0000000920207292 */ /* 0x000fe2000f8e3c3f */
[----:B------:R-:W-:Y:S01]  /*cf60*/  R2UR UR30, R132 ;  /* 0x00000000841e72ca */ /* 0x000fe200000e0000 */
[----:B------:R-:W-:Y:S01]  /*cf70*/  UISETP.GE.AND UP3, UPT, UR14, URZ, UPT ;  /* 0x0000003f0e00728c */ /* 0x000fe2000bf66270 */
        /* <DEDUP_REMOVED lines=17> */
[----:B------:R-:W-:Y:S04]  /*d090*/  @!UP4 UIADD3 UR33, UR33, 0x1, URZ ;  /* 0x000000012121c890 */ /* 0x000fe8000fffe03f */
[----:B------:R-:W-:Y:S02]  /*d0a0*/  @UP6 UIADD3 UR33, UR33, 0x1, URZ ;  /* 0x0000000121216890 */ /* 0x000fe4000fffe03f */
[----:B------:R-:W-:Y:S02]  /*d0b0*/  @UP5 UIADD3 UR31, UR31, 0x1, URZ ;  /* 0x000000011f1f5890 */ /* 0x000fe4000fffe03f */
[----:B------:R-:W-:Y:S02]  /*d0c0*/  @!UP3 UIADD3 UR33, -UR33, URZ, URZ ;  /* 0x0000003f2121b290 */ /* 0x000fe4000fffe13f */
[----:B------:R-:W-:Y:S02]  /*d0d0*/  @!UP2 UIADD3 UR31, -UR31, URZ, URZ ;  /* 0x0000003f1f1fa290 */ /* 0x000fe4000fffe13f */
[----:B------:R-:W-:Y:S02]  /*d0e0*/  USEL UR33, UR8, UR33, !UP0 ;  /* 0x0000002108217287 */ /* 0x000fe4000c000000 */
[----:B------:R-:W-:Y:S04]  /*d0f0*/  USEL UR31, UR8, UR31, !UP0 ;  /* 0x0000001f081f7287 */ /* 0x000fe8000c000000 */
[----:B------:R-:W-:Y:S01]  /*d100*/  IMAD.U32 R134, RZ, RZ, UR33 ;  /* 0x00000021ff867e24 */ /* 0x000fe2000f8e00ff */
[----:B------:R-:W-:Y:S01]  /*d110*/  UIADD3 UR27, UR33, -UR31, URZ ;  /* 0x8000001f211b7290 */ /* 0x000fe2000fffe03f */
[----:B------:R-:W-:Y:S01]  /*d120*/  IMAD.U32 R133, RZ, RZ, UR31 ;  /* 0x0000001fff857e24 */ /* 0x000fe2000f8e00ff */
[----:B------:R-:W-:Y:S01]  /*d130*/  MOV R132, UR31 ;  /* 0x0000001f00847c02 */ /* 0x000fe20008000f00 */
[----:B------:R-:W-:Y:S01]  /*d140*/  IMAD.U32 R3, RZ, RZ, UR33 ;  /* 0x00000021ff037e24 */ /* 0x000fe2000f8e00ff */
[----:B------:R-:W-:Y:S01]  /*d150*/  LEA R134, P0, R134, UR20, 0x2 ;  /* 0x0000001486867c11 */ /* 0x000fe2000f8010ff */
[----:B------:R-:W-:Y:S01]  /*d160*/  UIMAD UR27, UR27, UR9, -0x40 ;  /* 0xffffffc01b1b74a4 */ /* 0x000fe2000f8e0209 */
[----:B------:R-:W-:Y:S02]  /*d170*/  LEA R136, P1, R133, UR20, 0x2 ;  /* 0x0000001485887c11 */ /* 0x000fe4000f8210ff */
[----:B------:R-:W-:Y:S01]  /*d180*/  LEA.HI.X.SX32 R135, R3, UR21, 0x2, P0 ;  /* 0x0000001503877c11 */ /* 0x000fe200080f16ff */
[----:B------:R-:W-:Y:S01]  /*d190*/  USHF.R.S32.HI UR14, URZ, 0x1f, UR27 ;  /* 0x0000001f3f0e7899 */ /* 0x000fe2000801141b */
[----:B------:R-:W-:Y:S02]  /*d1a0*/  LEA.HI.X.SX32 R137, R132, UR21, 0x2, P1 ;  /* 0x0000001584897c11 */ /* 0x000fe400088f16ff */
[----:B------:R-:W-:Y:S01]  /*d1b0*/  R2UR UR28, R134 ;  /* 0x00000000861c72ca */ /* 0x000fe200000e0000 */
[----:B------:R-:W1:Y:S01]  /*d1c0*/  LDC.64 R132, c[0x0][0x230] ;  /* 0x00008c00ff847b82 */ /* 0x000e620000000a00 */
[----:B------:R-:W-:Y:S02]  /*d1d0*/  R2UR UR29, R135 ;  /* 0x00000000871d72ca */ /* 0x000fe400000e0000 */
[----:B------:R-:W-:Y:S02]  /*d1e0*/  R2UR UR34, R136 ;  /* 0x00000000882272ca */ /* 0x000fe400000e0000 */
[----:B------:R-:W-:Y:S03]  /*d1f0*/  R2UR UR35, R137 ;  /* 0x00000000892372ca */ /* 0x000fe600000e0000 */
[----:B------:R-:W2:Y:S04]  /*d200*/  LDC.64 R134, c[0x0][0x248] ;  /* 0x00009200ff867b82 */ /* 0x000ea80000000a00 */
[----:B------:R-:W-:Y:S02]  /*d210*/  IMAD.U32 R142, RZ, RZ, UR28 ;  /* 0x0000001cff8e7e24 */ /* 0x000fe4000f8e00ff */
[----:B------:R-:W-:Y:S02]  /*d220*/  IMAD.U32 R143, RZ, RZ, UR29 ;  /* 0x0000001dff8f7e24 */ /* 0x000fe4000f8e00ff */
[----:B------:R-:W-:Y:S02]  /*d230*/  MOV R140, UR34 ;  /* 0x00000022008c7c02 */ /* 0x000fe40008000f00 */
[----:B------:R-:W-:Y:S01]  /*d240*/  IMAD.U32 R141, RZ, RZ, UR35 ;  /* 0x00000023ff8d7e24 */ /* 0x000fe2000f8e00ff */
[----:B------:R-:W3:Y:S04]  /*d250*/  LDG.E R138, desc[UR24][R142.64] ;  /* 0x000000188e8a7981 */ /* 0x000ee8000c1e1900 */
[----:B------:R-:W3:Y:S01]  /*d260*/  LDG.E R3, desc[UR24][R140.64] ;  /* 0x000000188c037981 */ /* 0x000ee2000c1e1900 */
[C---:B--2---:R-:W-:Y:S04]  /*d270*/  IMAD R136, R134.reuse, UR14, RZ ;  /* 0x0000000e86887c24 */ /* 0x044fe8000f8e02ff */
[----:B------:R-:W-:Y:S02]  /*d280*/  IMAD R136, R135, UR27, R136 ;  /* 0x0000001b87887c24 */ /* 0x000fe4000f8e0288 */
[----:B---3--:R-:W-:Y:S02]  /*d290*/  IMAD.IADD R3, R3, 0x1, -R138 ;  /* 0x0000000103037824 */ /* 0x008fe400078e0a8a */
[----:B------:R-:W-:Y:S03]  /*d2a0*/  IMAD.WIDE.U32 R138, R134, UR27, RZ ;  /* 0x0000001b868a7c25 */ /* 0x000fe6000f8e00ff */
[----:B------:R-:W-:Y:S02]  /*d2b0*/  SHF.R.S32.HI R135, RZ, 0x1f, R3 ;  /* 0x0000001fff877819 */ /* 0x000fe40000011403 */
[----:B------:R-:W-:Y:S03]  /*d2c0*/  IADD3 R139, R139, R136, RZ ;  /* 0x000000888b8b7210 */ /* 0x000fe60007ffe0ff */
[-C--:B-1----:R-:W-:Y:S02]  /*d2d0*/  IMAD R134, R135, R132.reuse, RZ ;  /* 0x0000008487867224 */ /* 0x082fe400078e02ff */
[C---:B------:R-:W-:Y:S04]  /*d2e0*/  IMAD.WIDE.U32 R138, R3.reuse, R132, R138 ;  /* 0x00000084038a7225 */ /* 0x040fe800078e008a */
[----:B------:R-:W-:Y:S02]  /*d2f0*/  IMAD R134, R3, R133, R134 ;  /* 0x0000008503867224 */ /* 0x000fe400078e0286 */
[----:B------:R-:W-:Y:S03]  /*d300*/  IMAD.MOV.U32 R133, RZ, RZ, R138 ;  /* 0x000000ffff857224 */ /* 0x000fe600078e008a */
[----:B------:R-:W-:Y:S07]  /*d310*/  IADD3 R134, R139, R134, RZ ;  /* 0x000000868b867210 */ /* 0x000fee0007ffe0ff */
.L_x_2059:
[----:B------:R1:W-:Y:S01]  /*d320*/  @P5 STS.128 [R199+0x6000], RZ ;  /* 0x006000ffc7005388 */ /* 0x0003e20000000c00 */
[CC--:B------:R-:W-:Y:S02]  /*d330*/  LEA R140, P0, R133.reuse, R210.reuse, 0x1 ;  /* 0x000000d2858c7211 */ /* 0x0c0fe400078008ff */
[C---:B------:R-:W-:Y:S02]  /*d340*/  IADD3 R3, P1, R133.reuse, UR26, RZ ;  /* 0x0000001a85037c10 */ /* 0x040fe4000ff3e0ff */
[-C--:B------:R-:W-:Y:S02]  /*d350*/  LEA.HI.X R141, R133, R209.reuse, R134, 0x1, P0 ;  /* 0x000000d1858d7211 */ /* 0x080fe400000f0c86 */
[CC--:B------:R-:W-:Y:S02]  /*d360*/  @!P5 LEA R138, P6, R3.reuse, R210.reuse, 0x1 ;  /* 0x000000d2038ad211 */ /* 0x0c0fe400078c08ff */
[----:B------:R-:W-:Y:S01]  /*d370*/  IADD3.X R132, R134, UR23, RZ, P1, !PT ;  /* 0x0000001786847c10 */ /* 0x000fe20008ffe4ff */
        /* <DEDUP_REMOVED lines=8> */
[CC--:B------:R-:W-:Y:S01]  /*d400*/  @!P2 LEA R134, P0, R3.reuse, R210.reuse, 0x1 ;  /* 0x000000d20386a211 */ /* 0x0c0fe200078008ff */
[----:B------:R-:W-:Y:S01]  /*d410*/  @!PT LDS RZ, [RZ] ;  /* 0x00000000fffff984 */ /* 0x000fe20000000800 */
[----:B------:R-:W-:Y:S01]  /*d420*/  @!PT LDS RZ, [RZ] ;  /* 0x00000000fffff984 */ /* 0x000fe20000000800 */
[----:B------:R-:W-:Y:S01]  /*d430*/  @!PT LDS RZ, [RZ] ;  /* 0x00000000fffff984 */ /* 0x000fe20000000800 */
[----:B------:R1:W-:Y:S01]  /*d440*/  @!P4 LDGSTS.E.BYPASS.LTC128B.128 [R199+0x8000], desc[UR24][R140.64+0x80] ;  /* 0x080000808cc7cfae */ /* 0x0003e2000b901d58 */
[C---:B------:R-:W-:Y:S02]  /*d450*/  IADD3 R133, P6, R3.reuse, UR26, RZ ;  /* 0x0000001a03857c10 */ /* 0x040fe4000ffde0ff */
[-C--:B------:R-:W-:Y:S01]  /*d460*/  @!P2 LEA.HI.X R135, R3, R209.reuse, R132, 0x1, P0 ;  /* 0x000000d10387a211 */ /* 0x080fe200000f0c84 */
[----:B------:R1:W-:Y:S01]  /*d470*/  @P2 STS.128 [R199+0xa000], RZ ;  /* 0x00a000ffc7002388 */ /* 0x0003e20000000c00 */
[CC--:B------:R-:W-:Y:S02]  /*d480*/  @!P4 LEA R144, P1, R133.reuse, R210.reuse, 0x1 ;  /* 0x000000d28590c211 */ /* 0x0c0fe400078208ff */
[CC--:B------:R-:W-:Y:S01]  /*d490*/  @!P2 LEA R142, P0, R133.reuse, R210.reuse, 0x1 ;  /* 0x000000d2858ea211 */ /* 0x0c0fe200078008ff */
[----:B------:R-:W-:Y:S01]  /*d4a0*/  @!PT LDS RZ, [RZ] ;  /* 0x00000000fffff984 */ /* 0x000fe20000000800 */
[----:B------:R-:W-:Y:S01]  /*d4b0*/  @!PT LDS RZ, [RZ] ;  /* 0x00000000fffff984 */ /* 0x000fe20000000800 */
[----:B------:R-:W-:Y:S01]  /*d4c0*/  @!PT LDS RZ, [RZ] ;  /* 0x00000000fffff984 */ /* 0x000fe20000000800 */
[----:B------:R1:W-:Y:S01]  /*d4d0*/  @!P2 LDGSTS.E.BYPASS.LTC128B.128 [R199+0xa000], desc[UR24][R140.64+0x100] ;  /* 0x0a0001008cc7afae */ /* 0x0003e2000b901d58 */
[----:B------:R-:W-:Y:S02]  /*d4e0*/  IADD3.X R132, R132, UR23, RZ, P6, !PT ;  /* 0x0000001784847c10 */ /* 0x000fe4000b7fe4ff */
[CC--:B------:R-:W-:Y:S01]  /*d4f0*/  @!P5 LEA R146, P6, R133.reuse, R210.reuse, 0x1 ;  /* 0x000000d28592d211 */ /* 0x0c0fe200078c08ff */
[----:B------:R1:W-:Y:S01]  /*d500*/  @P5 STS.128 [R199+0x6800], RZ ;  /* 0x006800ffc7005388 */ /* 0x0003e20000000c00 */
[CCC-:B------:R-:W-:Y:S02]  /*d510*/  @!P4 LEA.HI.X R145, R133.reuse, R209.reuse, R132.reuse, 0x1, P1 ;  /* 0x000000d18591c211 */ /* 0x1c0fe400008f0c84 */
[CCC-:B------:R-:W-:Y:S01]  /*d520*/  @!P5 LEA.HI.X R147, R133.reuse, R209.reuse, R132.reuse, 0x1, P6 ;  /* 0x000000d18593d211 */ /* 0x1c0fe200030f0c84 */
[----:B------:R-:W-:Y:S01]  /*d530*/  @!PT LDS RZ, [RZ] ;  /* 0x00000000fffff984 */ /* 0x000fe20000000800 */
[----:B------:R-:W-:Y:S01]  /*d540*/  @!PT LDS RZ, [RZ] ;  /* 0x00000000fffff984 */ /* 0x000fe20000000800 */
[----:B------:R-:W-:Y:S01]  /*d550*/  @!PT LDS RZ, [RZ] ;  /* 0x00000000fffff984 */ /* 0x000fe20000000800 */
[----:B------:R1:W-:Y:S01]  /*d560*/  @!P5 LDGSTS.E.BYPASS.LTC128B.128 [R199+0x6800], desc[UR24][R138.64] ;  /* 0x068000008ac7dfae */ /* 0x0003e2000b901d58 */
[CC--:B------:R-:W-:Y:S02]  /*d570*/  @!P2 LEA.HI.X R143, R133.reuse, R209.reuse, R132, 0x1, P0 ;  /* 0x000000d1858fa211 */ /* 0x0c0fe400000f0c84 */
[----:B------:R-:W-:Y:S01]  /*d580*/  IADD3 R3, P6, R133, UR26, RZ ;  /* 0x0000001a85037c10 */ /* 0x000fe2000ffde0ff */
[----:B------:R1:W-:Y:S03]  /*d590*/  @P4 STS.128 [R199+0x8800], RZ ;  /* 0x008800ffc7004388 */ /* 0x0003e60000000c00 */
[CC--:B------:R-:W-:Y:S01]  /*d5a0*/  @!P4 LEA R148, P1, R3.reuse, R210.reuse, 0x1 ;  /* 0x000000d20394c211 */ /* 0x0c0fe200078208ff */
[----:B------:R-:W-:Y:S01]  /*d5b0*/  @!PT LDS RZ, [RZ] ;  /* 0x00000000fffff984 */ /* 0x000fe20000000800 */
[----:B------:R-:W-:Y:S01]  /*d5c0*/  @!PT LDS RZ, [RZ] ;  /* 0x00000000fffff984 */ /* 0x000fe20000000800 */
[----:B------:R-:W-:Y:S01]  /*d5d0*/  @!PT LDS RZ, [RZ] ;  /* 0x00000000fffff984 */ /* 0x000fe20000000800 */
[----:B------:R1:W-:Y:S01]  /*d5e0*/  @!P4 LDGSTS.E.BYPASS.LTC128B.128 [R199+0x8800], desc[UR24][R136.64+0x80] ;  /* 0x0880008088c7cfae */ /* 0x0003e2000b901d58 */
[CC--:B------:R-:W-:Y:S02]  /*d5f0*/  @!P2 LEA R152, P0, R3.reuse, R210.reuse, 0x1 ;  /* 0x000000d20398a211 */ /* 0x0c0fe400078008ff */
[----:B------:R-:W-:Y:S01]  /*d600*/  IADD3.X R132, R132, UR23, RZ, P6, !PT ;  /* 0x0000001784847c10 */ /* 0x000fe2000b7fe4ff */
[----:B------:R1:W-:Y:S01]  /*d610*/  @P2 STS.128 [R199+0xa800], RZ ;  /* 0x00a800ffc7002388 */ /* 0x0003e20000000c00 */
[C---:B------:R-:W-:Y:S01]  /*d620*/  @!P5 LEA R150, P6, R3.reuse, R210, 0x1 ;  /* 0x000000d20396d211 */ /* 0x040fe200078c08ff */
[----:B------:R-:W-:Y:S01]  /*d630*/  IMAD.MOV.U32 R210, RZ, RZ, R140 ;  /* 0x000000ffffd27224 */ /* 0x000fe200078e008c */
[CCC-:B------:R-:W-:Y:S01]  /*d640*/  @!P4 LEA.HI.X R149, R3.reuse, R209.reuse, R132.reuse, 0x1, P1 ;  /* 0x000000d10395c211 */ /* 0x1c0fe200008f0c84 */
[----:B------:R-:W-:Y:S01]  /*d650*/  @!PT LDS RZ, [RZ] ;  /* 0x00000000fffff984 */ /* 0x000fe20000000800 */
[----:B------:R-:W-:Y:S01]  /*d660*/  @!PT LDS RZ, [RZ] ;  /* 0x00000000fffff984 */ /* 0x000fe20000000800 */
[----:B------:R-:W-:Y:S01]  /*d670*/  @!PT LDS RZ, [RZ] ;  /* 0x00000000fffff984 */ /* 0x000fe20000000800 */
[----:B------:R1:W-:Y:S01]  /*d680*/  @!P2 LDGSTS.E.BYPASS.LTC128B.128 [R199+0xa800], desc[UR24][R134.64+0x100] ;  /* 0x0a80010086c7afae */ /* 0x0003e2000b901d58 */
[CCC-:B------:R-:W-:Y:S02]  /*d690*/  @!P5 LEA.HI.X R151, R3.reuse, R209.reuse, R132.reuse, 0x1, P6 ;  /* 0x000000d10397d211 */ /* 0x1c0fe400030f0c84 */
[----:B------:R-:W-:Y:S01]  /*d6a0*/  @!P2 LEA.HI.X R153, R3, R209, R132, 0x1, P0 ;  /* 0x000000d10399a211 */ /* 0x000fe200000f0c84 */
[----:B------:R1:W-:Y:S01]  /*d6b0*/  @P5 STS.128 [R199+0x7000], RZ ;  /* 0x007000ffc7005388 */ /* 0x0003e20000000c00 */
[----:B------:R-:W-:Y:S03]  /*d6c0*/  IMAD.MOV.U32 R209, RZ, RZ, R141 ;  /* 0x000000ffffd17224 */ /* 0x000fe600078e008d */
        /* <DEDUP_REMOVED lines=30> */
.L_x_2058:
[----:B------:R-:W-:Y:S01]  /*d8b0*/  MOV R3, UR12 ;  /* 0x0000000c00037c02 */ /* 0x000fe20008000f00 */
[----:B------:R-:W-:Y:S03]  /*d8c0*/  UISETP.GT.AND UP2, UPT, UR12, UR10, UPT ;  /* 0x0000000a0c00728c */ /* 0x000fe6000bf44270 */
[----:B------:R-:W-:Y:S04]  /*d8d0*/  LEA R3, R3, R206, 0x6 ;  /* 0x000000ce03037211 */ /* 0x000fe800078e30ff */
[C---:B------:R-:W-:Y:S01]  /*d8e0*/  IADD3 R132, R3.reuse, 0x1, RZ ;  /* 0x0000000103847810 */ /* 0x040fe20007ffe0ff */
[C---:B------:R-:W-:Y:S01]  /*d8f0*/  VIADD R133, R3.reuse, 0x8 ;  /* 0x0000000803857836 */ /* 0x040fe20000000000 */
[CC--:B------:R-:W-:Y:S02]  /*d900*/  ISETP.GE.AND P1, PT, R3.reuse, R205.reuse, PT ;  /* 0x000000cd0300720c */ /* 0x0c0fe40003f26270 */
[C---:B------:R-:W-:Y:S02]  /*d910*/  ISETP.GE.AND P5, PT, R132.reuse, R205, PT ;  /* 0x000000cd8400720c */ /* 0x040fe40003fa6270 */
[CC--:B------:R-:W-:Y:S02]  /*d920*/  ISETP.GE.AND P0, PT, R132.reuse, R203.reuse, PT ;  /* 0x000000cb8400720c */ /* 0x0c0fe40003f06270 */
[C---:B------:R-:W-:Y:S02]  /*d930*/  ISETP.GE.OR P1, PT, R3.reuse, R204, !P1 ;  /* 0x000000cc0300720c */ /* 0x040fe40004f26670 */
[C---:B------:R-:W-:Y:S02]  /*d940*/  ISETP.GE.OR P0, PT, R132.reuse, R202, !P0 ;  /* 0x000000ca8400720c */ /* 0x040fe40004706670 */
[----:B------:R-:W-:Y:S02]  /*d950*/  ISETP.GE.OR P5, PT, R132, R204, !P5 ;  /* 0x000000cc8400720c */ /* 0x000fe40006fa6670 */
[C---:B------:R-:W-:Y:S02]  /*d960*/  IADD3 R132, R3.reuse, 0x9, RZ ;  /* 0x0000000903847810 */ /* 0x040fe40007ffe0ff */
[C---:B------:R-:W-:Y:S02]  /*d970*/  ISETP.GE.AND P2, PT, R3.reuse, R203, PT ;  /* 0x000000cb0300720c */ /* 0x040fe40003f46270 */
[----:B-1----:R-:W-:Y:S02]  /*d980*/  FSEL R135, R4, -INF , !P1 ;  /* 0xff80000004877808 */ /* 0x002fe40004800000 */
[----:B------:R-:W-:Y:S02]  /*d990*/  ISETP.GE.OR P2, PT, R3, R202, !P2 ;  /* 0x000000ca0300720c */ /* 0x000fe40005746670 */
[CC--:B------:R-:W-:Y:S02]  /*d9a0*/  ISETP.GE.AND P4, PT, R133.reuse, R205.reuse, PT ;  /* 0x000000cd8500720c */ /* 0x0c0fe40003f86270 */
[----:B------:R-:W-:Y:S02]  /*d9b0*/  ISETP.GE.AND P1, PT, R132, R205, PT ;  /* 0x000000cd8400720c */ /* 0x000fe40003f26270 */
[----:B------:R-:W-:Y:S02]  /*d9c0*/  FSEL R134, R6, -INF , !P2 ;  /* 0xff80000006867808 */ /* 0x000fe40005000000 */
[-C--:B------:R-:W-:Y:S02]  /*d9d0*/  ISETP.GE.OR P4, PT, R133, R204.reuse, !P4 ;  /* 0x000000cc8500720c */ /* 0x080fe40006786670 */
[-C--:B------:R-:W-:Y:S02]  /*d9e0*/  ISETP.GE.OR P1, PT, R132, R204.reuse, !P1 ;  /* 0x000000cc8400720c */ /* 0x080fe40004f26670 */
[C---:B------:R-:W-:Y:S02]  /*d9f0*/  IADD3 R4, R3.reuse, 0x10, RZ ;  /* 0x0000001003047810 */ /* 0x040fe40007ffe0ff */
[----:B------:R-:W-:Y:S02]  /*da00*/  IADD3 R6, R3, 0x11, RZ ;  /* 0x0000001103067810 */ /* 0x000fe40007ffe0ff */
[----:B------:R-:W-:Y:S02]  /*da10*/  FSEL R136, R7, -INF , !P0 ;  /* 0xff80000007887808 */ /* 0x000fe40004000000 */
[----:B------:R-:W-:Y:S02]  /*da20*/  FSEL R5, R5, -INF , !P5 ;  /* 0xff80000005057808 */ /* 0x000fe40006800000 */
[----:B------:R-:W-:Y:S02]  /*da30*/  FSEL R7, R8, -INF , !P4 ;  /* 0xff80000008077808 */ /* 0x000fe40006000000 */
[----:B------:R-:W-:Y:S02]  /*da40*/  FSEL R9, R9, -INF , !P1 ;  /* 0xff80000009097808 */ /* 0x000fe40004800000 */
[----:B------:R-:W-:Y:S02]  /*da50*/  ISETP.GE.AND P6, PT, R133, R203, PT ;  /* 0x000000cb8500720c */ /* 0x000fe40003fc6270 */
[C---:B------:R-:W-:Y:S02]  /*da60*/  ISETP.GE.AND P0, PT, R4.reuse, R205, PT ;  /* 0x000000cd0400720c */ /* 0x040fe40003f06270 */
[-C--:B------:R-:W-:Y:S02]  /*da70*/  ISETP.GE.AND P5, PT, R4, R203.reuse, PT ;  /* 0x000000cb0400720c */ /* 0x080fe40003fa6270 */
[----:B------:R-:W-:Y:S02]  /*da80*/  ISETP.GE.AND P2, PT, R132, R203, PT ;  /* 0x000000cb8400720c */ /* 0x000fe40003f46270 */
[C---:B------:R-:W-:Y:S02]  /*da90*/  ISETP.GE.AND P4, PT, R6.reuse, R205, PT ;  /* 0x000000cd0600720c */ /* 0x040fe40003f86270 */
[----:B------:R-:W-:Y:S02]  /*daa0*/  ISETP.GE.AND P1, PT, R6, R203, PT ;  /* 0x000000cb0600720c */ /* 0x000fe40003f26270 */
[C---:B------:R-:W-:Y:S02]  /*dab0*/  ISETP.GE.OR P0, PT, R4.reuse, R204, !P0 ;  /* 0x000000cc0400720c */ /* 0x040fe40004706670 */
[-C--:B------:R-:W-:Y:S01]  /*dac0*/  ISETP.GE.OR P5, PT, R4, R202.reuse, !P5 ;  /* 0x000000ca0400720c */ /* 0x080fe20006fa6670 */
[----:B------:R-:W-:Y:S01]  /*dad0*/  VIADD R4, R3, 0x18 ;  /* 0x0000001803047836 */ /* 0x000fe20000000000 */
[----:B------:R-:W-:Y:S02]  /*dae0*/  ISETP.GE.OR P6, PT, R133, R202, !P6 ;  /* 0x000000ca8500720c */ /* 0x000fe400077c6670 */
[C---:B------:R-:W-:Y:S02]  /*daf0*/  ISETP.GE.OR P4, PT, R6.reuse, R204, !P4 ;  /* 0x000000cc0600720c */ /* 0x040fe40006786670 */
[-C--:B------:R-:W-:Y:S02]  /*db00*/  ISETP.GE.OR P1, PT, R6, R202.reuse, !P1 ;  /* 0x000000ca0600720c */ /* 0x080fe40004f26670 */
[----:B------:R-:W-:Y:S02]  /*db10*/  ISETP.GE.OR P2, PT, R132, R202, !P2 ;  /* 0x000000ca8400720c */ /* 0x000fe40005746670 */
[----:B------:R-:W-:Y:S02]  /*db20*/  IADD3 R6, R3, 0x19, RZ ;  /* 0x0000001903067810 */ /* 0x000fe40007ffe0ff */
[----:B------:R-:W-:Y:S02]  /*db30*/  FSEL R138, R10, -INF , !P6 ;  /* 0xff8000000a8a7808 */ /* 0x000fe40007000000 */
[----:B------:R-:W-:Y:S02]  /*db40*/  FSEL R217, R12, -INF , !P0 ;  /* 0xff8000000cd97808 */ /* 0x000fe40004000000 */
[----:B------:R-:W-:Y:S02]  /*db50*/  FSEL R163, R13, -INF , !P4 ;  /* 0xff8000000da37808 */ /* 0x000fe40006000000 */
[----:B------:R-:W-:Y:S02]  /*db60*/  FSEL R10, R11, -INF , !P2 ;  /* 0xff8000000b0a7808 */ /* 0x000fe40005000000 */
[C---:B------:R-:W-:Y:S02]  /*db70*/  ISETP.GE.AND P2, PT, R4.reuse, R205, PT ;  /* 0x000000cd0400720c */ /* 0x040fe40003f46270 */
[----:B------:R-:W-:Y:S02]  /*db80*/  ISETP.GE.AND P6, PT, R4, R203, PT ;  /* 0x000000cb0400720c */ /* 0x000fe40003fc6270 */
[C---:B------:R-:W-:Y:S02]  /*db90*/  ISETP.GE.AND P0, PT, R6.reuse, R205, PT ;  /* 0x000000cd0600720c */ /* 0x040fe40003f06270 */
[----:B------:R-:W-:Y:S02]  /*dba0*/  ISETP.GE.AND P4, PT, R6, R203, PT ;  /* 0x000000cb0600720c */ /* 0x000fe40003f86270 */
[C---:B------:R-:W-:Y:S02]  /*dbb0*/  ISETP.GE.OR P2, PT, R4.reuse, R204, !P2 ;  /* 0x000000cc0400720c */ /* 0x040fe40005746670 */
[----:B------:R-:W-:Y:S02]  /*dbc0*/  ISETP.GE.OR P6, PT, R4, R202, !P6 ;  /* 0x000000ca0400720c */ /* 0x000fe400077c6670 */
[C---:B------:R-:W-:Y:S02]  /*dbd0*/  ISETP.GE.OR P0, PT, R6.reuse, R204, !P0 ;  /* 0x000000cc0600720c */ /* 0x040fe40004706670 */
[----:B------:R-:W-:Y:S02]  /*dbe0*/  ISETP.GE.OR P4, PT, R6, R202, !P4 ;  /* 0x000000ca0600720c */ /* 0x000fe40006786670 */
[C---:B------:R-:W-:Y:S02]  /*dbf0*/  IADD3 R4, R3.reuse, 0x20, RZ ;  /* 0x0000002003047810 */ /* 0x040fe40007ffe0ff */
[----:B------:R-:W-:Y:S02]  /*dc00*/  IADD3 R6, R3, 0x21, RZ ;  /* 0x0000002103067810 */ /* 0x000fe40007ffe0ff */
[----:B------:R-:W-:Y:S02]  /*dc10*/  FSEL R162, R14, -INF , !P5 ;  /* 0xff8000000ea27808 */ /* 0x000fe40006800000 */
[----:B------:R-:W-:Y:S02]  /*dc20*/  FSEL R143, R16, -INF , !P2 ;  /* 0xff800000108f7808 */ /* 0x000fe40005000000 */
[----:B------:R-:W-:Y:S02]  /*dc30*/  FSEL R141, R17, -INF , !P0 ;  /* 0xff800000118d7808 */ /* 0x000fe40004000000 */
[-C--:B------:R-:W-:Y:S02]  /*dc40*/  ISETP.GE.AND P5, PT, R4, R205.reuse, PT ;  /* 0x000000cd0400720c */ /* 0x080fe40003fa6270 */
[C---:B------:R-:W-:Y:S02]  /*dc50*/  ISETP.GE.AND P2, PT, R6.reuse, R205, PT ;  /* 0x000000cd0600720c */ /* 0x040fe40003f46270 */
[----:B------:R-:W-:Y:S02]  /*dc60*/  ISETP.GE.AND P0, PT, R6, R203, PT ;  /* 0x000000cb0600720c */ /* 0x000fe40003f06270 */
[----:B------:R-:W-:Y:S02]  /*dc70*/  FMNMX.FTZ R8, R135, R0, !PT ;  /* 0x0000000087087209 */ /* 0x000fe40007810000 */
[-C--:B------:R-:W-:Y:S02]  /*dc80*/  ISETP.GE.OR P5, PT, R4, R204.reuse, !P5 ;  /* 0x000000cc0400720c */ /* 0x080fe40006fa6670 */
[C---:B------:R-:W-:Y:S02]  /*dc90*/  ISETP.GE.OR P2, PT, R6.reuse, R204, !P2 ;  /* 0x000000cc0600720c */ /* 0x040fe40005746670 */
[----:B------:R-:W-:Y:S02]  /*dca0*/  ISETP.GE.OR P0, PT, R6, R202, !P0 ;  /* 0x000000ca0600720c */ /* 0x000fe40004706670 */
[----:B------:R-:W-:Y:S02]  /*dcb0*/  IADD3 R6, R3, 0x29, RZ ;  /* 0x0000002903067810 */ /* 0x000fe40007ffe0ff */
[----:B------:R-:W-:Y:S02]  /*dcc0*/  FMNMX.FTZ R8, R5, R8, !PT ;  /* 0x0000000805087209 */ /* 0x000fe40007810000 */
[----:B------:R-:W-:Y:S02]  /*dcd0*/  FSEL R161, R20, -INF , !P5 ;  /* 0xff80000014a17808 */ /* 0x000fe40006800000 */
[----:B------:R-:W-:Y:S02]  /*dce0*/  FSEL R159, R21, -INF , !P2 ;  /* 0xff800000159f7808 */ /* 0x000fe40005000000 */
[C---:B------:R-:W-:Y:S02]  /*dcf0*/  ISETP.GE.AND P5, PT, R6.reuse, R205, PT ;  /* 0x000000cd0600720c */ /* 0x040fe40003fa6270 */
[CC--:B------:R-:W-:Y:S02]  /*dd00*/  ISETP.GE.AND P2, PT, R6.reuse, R203.reuse, PT ;  /* 0x000000cb0600720c */ /* 0x0c0fe40003f46270 */
[----:B------:R-:W-:Y:S02]  /*dd10*/  FMNMX.FTZ R8, R7, R8, !PT ;  /* 0x0000000807087209 */ /* 0x000fe40007810000 */
[C---:B------:R-:W-:Y:S02]  /*dd20*/  ISETP.GE.OR P5, PT, R6.reuse, R204, !P5 ;  /* 0x000000cc0600720c */ /* 0x040fe40006fa6670 */
[----:B------:R-:W-:Y:S02]  /*dd30*/  ISETP.GE.OR P2, PT, R6, R202, !P2 ;  /* 0x000000ca0600720c */ /* 0x000fe40005746670 */
[----:B------:R-:W-:Y:S02]  /*dd40*/  FMNMX.FTZ R6, R9, R8, !PT ;  /* 0x0000000809067209 */ /* 0x000fe40007810000 */
[----:B------:R-:W-:Y:S02]  /*dd50*/  FMNMX.FTZ R11, R134, R2, !PT ;  /* 0x00000002860b7209 */ /* 0x000fe40007810000 */
[----:B------:R-:W-:Y:S02]  /*dd60*/  FSEL R160, R15, -INF , !P1 ;  /* 0xff8000000fa07808 */ /* 0x000fe40004800000 */
[----:B------:R-:W-:Y:S02]  /*dd70*/  ISETP.GE.AND P1, PT, R4, R203, PT ;  /* 0x000000cb0400720c */ /* 0x000fe40003f26270 */
[----:B------:R-:W-:Y:S02]  /*dd80*/  FMNMX.FTZ R6, R217, R6, !PT ;  /* 0x00000006d9067209 */ /* 0x000fe40007810000 */
[----:B------:R-:W-:Y:S02]  /*dd90*/  FMNMX.FTZ R11, R136, R11, !PT ;  /* 0x0000000b880b7209 */ /* 0x000fe40007810000 */
[----:B------:R-:W-:Y:S01]  /*dda0*/  ISETP.GE.OR P1, PT, R4, R202, !P1 ;  /* 0x000000ca0400720c */ /* 0x000fe20004f26670 */
[----:B------:R-:W-:Y:S01]  /*ddb0*/  VIADD R4, R3, 0x28 ;  /* 0x0000002803047836 */ /* 0x000fe20000000000 */
[----:B------:R-:W-:Y:S02]  /*ddc0*/  FMNMX.FTZ R8, R163, R6, !PT ;  /* 0x00000006a3087209 */ /* 0x000fe40007810000 */
[----:B------:R-:W-:Y:S02]  /*ddd0*/  FMNMX.FTZ R11, R138, R11, !PT ;  /* 0x0000000b8a0b7209 */ /* 0x000fe40007810000 */
[----:B------:R-:W-:Y:S02]  /*dde0*/  FSEL R142, R18, -INF , !P6 ;  /* 0xff800000128e7808 */ /* 0x000fe40007000000 */
[----:B------:R-:W-:Y:S02]  /*ddf0*/  FSEL R140, R19, -INF , !P4 ;  /* 0xff800000138c7808 */ /* 0x000fe40006000000 */
[----:B------:R-:W-:Y:S02]  /*de00*/  FMNMX.FTZ R8, R143, R8, !PT ;  /* 0x000000088f087209 */ /* 0x000fe40007810000 */
[----:B------:R-:W-:Y:S02]  /*de10*/  FMNMX.FTZ R11, R10, R11, !PT ;  /* 0x0000000b0a0b7209 */ /* 0x000fe40007810000 */
[C---:B------:R-:W-:Y:S02]  /*de20*/  ISETP.GE.AND P6, PT, R4.reuse, R205, PT ;  /* 0x000000cd0400720c */ /* 0x040fe40003fc6270 */
[----:B------:R-:W-:Y:S02]  /*de30*/  ISETP.GE.AND P4, PT, R4, R203, PT ;  /* 0x000000cb0400720c */ /* 0x000fe40003f86270 */
[----:B------:R-:W-:Y:S02]  /*de40*/  FMNMX.FTZ R8, R141, R8, !PT ;  /* 0x000000088d087209 */ /* 0x000fe40007810000 */
[----:B------:R-:W-:Y:S02]  /*de50*/  FMNMX.FTZ R11, R162, R11, !PT ;  /* 0x0000000ba20b7209 */ /* 0x000fe40007810000 */
[C---:B------:R-:W-:Y:S02]  /*de60*/  ISETP.GE.OR P6, PT, R4.reuse, R204, !P6 ;  /* 0x000000cc0400720c */ /* 0x040fe400077c6670 */
[----:B------:R-:W-:Y:S02]  /*de70*/  ISETP.GE.OR P4, PT, R4, R202, !P4 ;  /* 0x000000ca0400720c */ /* 0x000fe40006786670 */
[----:B------:R-:W-:Y:S02]  /*de80*/  IADD3 R4, R3, 0x30, RZ ;  /* 0x0000003003047810 */ /* 0x000fe40007ffe0ff */
[----:B------:R-:W-:Y:S02]  /*de90*/  FMNMX.FTZ R8, R161, R8, !PT ;  /* 0x00000008a1087209 */ /* 0x000fe40007810000 */
[----:B------:R-:W-:Y:S02]  /*dea0*/  FSEL R158, R22, -INF , !P1 ;  /* 0xff800000169e7808 */ /* 0x000fe40004800000 */
[----:B------:R-:W-:Y:S02]  /*deb0*/  FSEL R156, R23, -INF , !P0 ;  /* 0xff800000179c7808 */ /* 0x000fe40004000000 */
[----:B------:R-:W-:Y:S01]  /*dec0*/  FMNMX.FTZ R11, R160, R11, !PT ;  /* 0x0000000ba00b7209 */ /* 0x000fe20007810000 */
[----:B------:R-:W-:Y:S01]  /*ded0*/  LDSM.16.MT88.4 R20, [R186+0xc000] ;  /* 0x00c00000ba14783b */ /* 0x000fe20000004200 */
[C---:B------:R-:W-:Y:S02]  /*dee0*/  ISETP.GE.AND P1, PT, R4.reuse, R205, PT ;  /* 0x000000cd0400720c */ /* 0x040fe40003f26270 */
[----:B------:R-:W-:Y:S02]  /*def0*/  ISETP.GE.AND P0, PT, R4, R203, PT ;  /* 0x000000cb0400720c */ /* 0x000fe40003f06270 */
[----:B------:R-:W-:Y:S02]  /*df00*/  FSEL R157, R24, -INF , !P6 ;  /* 0xff800000189d7808 */ /* 0x000fe40007000000 */
[----:B------:R-:W-:Y:S02]  /*df10*/  FMNMX.FTZ R8, R159, R8, !PT ;  /* 0x000000089f087209 */ /* 0x000fe40007810000 */
[C---:B------:R-:W-:Y:S02]  /*df20*/  IADD3 R6, R3.reuse, 0x31, RZ ;  /* 0x0000003103067810 */ /* 0x040fe40007ffe0ff */
[----:B------:R-:W-:Y:S02]  /*df30*/  FMNMX.FTZ R11, R142, R11, !PT ;  /* 0x0000000b8e0b7209 */ /* 0x000fe40007810000 */
[C---:B------:R-:W-:Y:S02]  /*df40*/  ISETP.GE.OR P1, PT, R4.reuse, R204, !P1 ;  /* 0x000000cc0400720c */ /* 0x040fe40004f26670 */
[----:B------:R-:W-:Y:S01]  /*df50*/  ISETP.GE.OR P0, PT, R4, R202, !P0 ;  /* 0x000000ca0400720c */ /* 0x000fe20004706670 */
[----:B------:R-:W-:Y:S01]  /*df60*/  VIADD R4, R3, 0x38 ;  /* 0x0000003803047836 */ /* 0x000fe20000000000 */
[----:B------:R-:W-:Y:S02]  /*df70*/  FSEL R155, R25, -INF , !P5 ;  /* 0xff800000199b7808 */ /* 0x000fe40006800000 */
[----:B------:R-:W-:Y:S02]  /*df80*/  FMNMX.FTZ R8, R157, R8, !PT ;  /* 0x000000089d087209 */ /* 0x000fe40007810000 */
[----:B------:R-:W-:Y:S02]  /*df90*/  ISETP.GE.AND P6, PT, R6, R205, PT ;  /* 0x000000cd0600720c */ /* 0x000fe40003fc6270 */
[----:B------:R-:W-:Y:S02]  /*dfa0*/  FMNMX.FTZ R11, R140, R11, !PT ;  /* 0x0000000b8c0b7209 */ /* 0x000fe40007810000 */
[----:B------:R-:W-:Y:S02]  /*dfb0*/  FSEL R153, R28, -INF , !P1 ;  /* 0xff8000001c997808 */ /* 0x000fe40004800000 */
[----:B------:R-:W-:Y:S02]  /*dfc0*/  FMNMX.FTZ R8, R155, R8, !PT ;  /* 0x000000089b087209 */ /* 0x000fe40007810000 */
[----:B------:R-:W-:Y:S02]  /*dfd0*/  ISETP.GE.OR P6, PT, R6, R204, !P6 ;  /* 0x000000cc0600720c */ /* 0x000fe400077c6670 */
[----:B------:R-:W-:Y:S02]  /*dfe0*/  IADD3 R3, R3, 0x39, RZ ;  /* 0x0000003903037810 */ /* 0x000fe40007ffe0ff */
[----:B------:R-:W-:Y:S02]  /*dff0*/  ISETP.GE.AND P5, PT, R4, R205, PT ;  /* 0x000000cd0400720c */ /* 0x000fe40003fa6270 */
[----:B------:R-:W-:Y:S02]  /*e000*/  FMNMX.FTZ R11, R158, R11, !PT ;  /* 0x0000000b9e0b7209 */ /* 0x000fe40007810000 */
[----:B------:R-:W-:Y:S02]  /*e010*/  FSEL R151, R29, -INF , !P6 ;  /* 0xff8000001d977808 */ /* 0x000fe40007000000 */
[----:B------:R-:W-:Y:S02]  /*e020*/  FMNMX.FTZ R8, R153, R8, !PT ;  /* 0x0000000899087209 */ /* 0x000fe40007810000 */
[----:B------:R-:W-:Y:S02]  /*e030*/  ISETP.GE.OR P5, PT, R4, R204, !P5 ;  /* 0x000000cc0400720c */ /* 0x000fe40006fa6670 */
[----:B------:R-:W-:Y:S02]  /*e040*/  ISETP.GE.AND P1, PT, R3, R205, PT ;  /* 0x000000cd0300720c */ /* 0x000fe40003f26270 */
[----:B------:R-:W-:Y:S02]  /*e050*/  FSEL R154, R26, -INF , !P4 ;  /* 0xff8000001a9a7808 */ /* 0x000fe40006000000 */
[----:B------:R-:W-:Y:S02]  /*e060*/  FMNMX.FTZ R13, R156, R11, !PT ;  /* 0x0000000b9c0d7209 */ /* 0x000fe40007810000 */
[----:B------:R-:W-:Y:S02]  /*e070*/  FSEL R149, R32, -INF , !P5 ;  /* 0xff80000020957808 */ /* 0x000fe40006800000 */
[----:B------:R-:W-:Y:S02]  /*e080*/  FMNMX.FTZ R8, R151, R8, !PT ;  /* 0x0000000897087209 */ /* 0x000fe40007810000 */
[----:B------:R-:W-:Y:S02]  /*e090*/  FSEL R152, R27, -INF , !P2 ;  /* 0xff8000001b987808 */ /* 0x000fe40005000000 */
[----:B------:R-:W-:Y:S02]  /*e0a0*/  ISETP.GE.OR P1, PT, R3, R204, !P1 ;  /* 0x000000cc0300720c */ /* 0x000fe40004f26670 */
[----:B------:R-:W-:Y:S02]  /*e0b0*/  FMNMX.FTZ R13, R154, R13, !PT ;  /* 0x0000000d9a0d7209 */ /* 0x000fe40007810000 */
[----:B------:R-:W-:Y:S02]  /*e0c0*/  ISETP.GE.AND P2, PT, R6, R203, PT ;  /* 0x000000cb0600720c */ /* 0x000fe40003f46270 */
[----:B------:R-:W-:Y:S02]  /*e0d0*/  FSEL R147, R33, -INF , !P1 ;  /* 0xff80000021937808 */ /* 0x000fe40004800000 */
[----:B------:R-:W-:Y:S02]  /*e0e0*/  FMNMX.FTZ R8, R149, R8, !PT ;  /* 0x0000000895087209 */ /* 0x000fe40007810000 */
[----:B------:R-:W-:Y:S02]  /*e0f0*/  FSEL R148, R30, -INF , !P0 ;  /* 0xff8000001e947808 */ /* 0x000fe40004000000 */
[----:B------:R-:W-:Y:S02]  /*e100*/  FMNMX.FTZ R13, R152, R13, !PT ;  /* 0x0000000d980d7209 */ /* 0x000fe40007810000 */
[----:B------:R-:W-:Y:S02]  /*e110*/  ISETP.GE.OR P2, PT, R6, R202, !P2 ;  /* 0x000000ca0600720c */ /* 0x000fe40005746670 */
[----:B------:R-:W-:Y:S02]  /*e120*/  ISETP.GE.AND P1, PT, R4, R203, PT ;  /* 0x000000cb0400720c */ /* 0x000fe40003f26270 */
[----:B------:R-:W-:Y:S02]  /*e130*/  FMNMX.FTZ R11, R147, R8, !PT ;  /* 0x00000008930b7209 */ /* 0x000fe40007810000 */
[----:B------:R-:W-:Y:S02]  /*e140*/  FSEL R146, R31, -INF , !P2 ;  /* 0xff8000001f927808 */ /* 0x000fe40005000000 */
[----:B------:R-:W-:Y:S01]  /*e150*/  FMNMX.FTZ R13, R148, R13, !PT ;  /* 0x0000000d940d7209 */ /* 0x000fe20007810000 */
[----:B------:R-:W-:Y:S01]  /*e160*/  LDSM.16.MT88.4 R28, [R185+0xc000] ;  /* 0x00c00000b91c783b */ /* 0x000fe20000004200 */
[-C--:B------:R-:W-:Y:S02]  /*e170*/  ISETP.GE.OR P1, PT, R4, R202.reuse, !P1 ;  /* 0x000000ca0400720c */ /* 0x080fe40004f26670 */
[C---:B------:R-:W-:Y:S02]  /*e180*/  ISETP.GE.AND P0, PT, R3.reuse, R203, PT ;  /* 0x000000cb0300720c */ /* 0x040fe40003f06270 */
[----:B------:R-:W-:Y:S02]  /*e190*/  FSEL R144, R34, -INF , !P1 ;  /* 0xff80000022907808 */ /* 0x000fe40004800000 */
[----:B------:R-:W-:Y:S01]  /*e1a0*/  FMNMX.FTZ R13, R146, R13, !PT ;  /* 0x0000000d920d7209 */ /* 0x000fe20007810000 */
[----:B------:R-:W1:Y:S01]  /*e1b0*/  SHFL.BFLY PT, R4, R11, 0x2, 0x1f ;  /* 0x0c401f000b047f89 */ /* 0x000e6200000e0000 */
[----:B------:R-:W-:Y:S02]  /*e1c0*/  ISETP.GE.OR P0, PT, R3, R202, !P0 ;  /* 0x000000ca0300720c */ /* 0x000fe40004706670 */
[----:B------:R-:W-:Y:S02]  /*e1d0*/  FMNMX.FTZ R8, R144, R13, !PT ;  /* 0x0000000d90087209 */ /* 0x000fe40007810000 */
[----:B------:R-:W-:Y:S03]  /*e1e0*/  FSEL R133, R35, -INF , !P0 ;  /* 0xff80000023857808 */ /* 0x000fe60004000000 */
[----:B------:R-:W-:Y:S01]  /*e1f0*/  LDSM.16.MT88.4 R12, [R188+0xc000] ;  /* 0x00c00000bc0c783b */ /* 0x000fe20000004200 */
[----:B------:R-:W-:Y:S07]  /*e200*/  FMNMX.FTZ R6, R133, R8, !PT ;  /* 0x0000000885067209 */ /* 0x000fee0007810000 */
[----:B------:R-:W2:Y:S01]  /*e210*/  SHFL.BFLY PT, R3, R6, 0x2, 0x1f ;  /* 0x0c401f0006037f89 */ /* 0x000ea200000e0000 */
[----:B-1----:R-:W-:Y:S07]  /*e220*/  FMNMX.FTZ R11, R11, R4, !PT ;  /* 0x000000040b0b7209 */ /* 0x002fee0007810000 */
[----:B------:R-:W1:Y:S01]  /*e230*/  SHFL.BFLY PT, R132, R11, 0x1, 0x1f ;  /* 0x0c201f000b847f89 */ /* 0x000e6200000e0000 */
[----:B--2---:R-:W-:Y:S07]  /*e240*/  FMNMX.FTZ R4, R6, R3, !PT ;  /* 0x0000000306047209 */ /* 0x004fee0007810000 */
[----:B------:R-:W2:Y:S01]  /*e250*/  SHFL.BFLY PT, R3, R4, 0x1, 0x1f ;  /* 0x0c201f0004037f89 */ /* 0x000ea200000e0000 */
[----:B-1----:R-:W-:Y:S04]  /*e260*/  FMNMX.FTZ R132, R11, R132, !PT ;  /* 0x000000840b847209 */ /* 0x002fe80007810000 */
[C---:B------:R-:W-:Y:S01]  /*e270*/  FSETP.NEU.FTZ.AND P1, PT, R132.reuse, -INF , PT ;  /* 0xff8000008400780b */ /* 0x040fe20003f3d000 */
[----:B------:R-:W-:Y:S05]  /*e280*/  FMUL.FTZ R150, R132, UR4 ;  /* 0x0000000484967c20 */ /* 0x000fea0008410000 */
[----:B------:R-:W-:Y:S02]  /*e290*/  FSEL R150, R150, RZ, P1 ;  /* 0x000000ff96967208 */ /* 0x000fe40000800000 */
[----:B--2---:R-:W-:Y:S03]  /*e2a0*/  FMNMX.FTZ R3, R4, R3, !PT ;  /* 0x0000000304037209 */ /* 0x004fe60007810000 */
[--C-:B------:R-:W-:Y:S01]  /*e2b0*/  FFMA.FTZ R166, R5, UR4, -R150.reuse ;  /* 0x0000000405a67c23 */ /* 0x100fe20008010896 */
[----:B------:R-:W-:Y:S01]  /*e2c0*/  FSEL R5, R132, RZ, P1 ;  /* 0x000000ff84057208 */ /* 0x000fe20000800000 */
[--C-:B------:R-:W-:Y:S01]  /*e2d0*/  FFMA.FTZ R169, R135, UR4, -R150.reuse ;  /* 0x0000000487a97c23 */ /* 0x100fe20008010896 */
[C---:B------:R-:W-:Y:S01]  /*e2e0*/  FSETP.NEU.FTZ.AND P0, PT, R3.reuse, -INF , PT ;  /* 0xff8000000300780b */ /* 0x040fe20003f1d000 */
[----:B------:R-:W-:Y:S01]  /*e2f0*/  FMUL.FTZ R145, R3, UR4 ;  /* 0x0000000403917c20 */ /* 0x000fe20008410000 */
[----:B------:R-:W-:Y:S01]  /*e300*/  FFMA.FTZ R165, R7, UR4, -R150 ;  /* 0x0000000407a57c23 */ /* 0x000fe20008010896 */
[----:B------:R-:W-:Y:S01]  /*e310*/  FADD.FTZ R0, -R5, R0 ;  /* 0x0000000005007221 */ /* 0x000fe20000010100 */
[----:B------:R-:W-:Y:S01]  /*e320*/  FSEL R5, R3, RZ, P0 ;  /* 0x000000ff03057208 */ /* 0x000fe20000000000 */
[----:B------:R-:W-:Y:S01]  /*e330*/  FFMA.FTZ R164, R9, UR4, -R150 ;  /* 0x0000000409a47c23 */ /* 0x000fe20008010896 */
[----:B------:R-:W-:Y:S01]  /*e340*/  FSEL R145, R145, RZ, P0 ;  /* 0x000000ff91917208 */ /* 0x000fe20000000000 */
[----:B------:R-:W-:Y:S01]  /*e350*/  FMUL.FTZ R6, R0, UR4 ;  /* 0x0000000400067c20 */ /* 0x000fe20008410000 */
[----:B------:R-:W-:Y:S01]  /*e360*/  MUFU.EX2 R169, R169 ;  /* 0x000000a900a97308 */ /* 0x000fe20000000800 */
[----:B------:R-:W-:Y:S01]  /*e370*/  FADD.FTZ R0, -R5, R2 ;  /* 0x0000000205007221 */ /* 0x000fe20000010100 */
[--C-:B------:R-:W-:Y:S01]  /*e380*/  FFMA.FTZ R170, R143, UR4, -R150.reuse ;  /* 0x000000048faa7c23 */ /* 0x100fe20008010896 */
[--C-:B------:R-:W-:Y:S01]  /*e390*/  FFMA.FTZ R171, R134, UR4, -R145.reuse ;  /* 0x0000000486ab7c23 */ /* 0x100fe20008010891 */
[--C-:B------:R-:W-:Y:S01]  /*e3a0*/  FFMA.FTZ R135, R136, UR4, -R145.reuse ;  /* 0x0000000488877c23 */ /* 0x100fe20008010891 */
[--C-:B------:R-:W-:Y:S01]  /*e3b0*/  FFMA.FTZ R134, R138, UR4, -R145.reuse ;  /* 0x000000048a867c23 */ /* 0x100fe20008010891 */
[--C-:B------:R-:W-:Y:S01]  /*e3c0*/  FFMA.FTZ R167, R10, UR4, -R145.reuse ;  /* 0x000000040aa77c23 */ /* 0x100fe20008010891 */
[----:B------:R-:W-:Y:S03]  /*e3d0*/  FMUL.FTZ R8, R0, UR4 ;  /* 0x0000000400087c20 */ /* 0x000fe60008410000 */
[----:B------:R-:W1:Y:S01]  /*e3e0*/  MUFU.EX2 R166, R166 ;  /* 0x000000a600a67308 */ /* 0x000e620000000800 */
[--C-:B------:R-:W-:Y:S01]  /*e3f0*/  FFMA.FTZ R219, R141, UR4, -R150.reuse ;  /* 0x000000048ddb7c23 */ /* 0x100fe20008010896 */
[--C-:B------:R-:W-:Y:S01]  /*e400*/  FFMA.FTZ R214, R162, UR4, -R145.reuse ;  /* 0x00000004a2d67c23 */ /* 0x100fe20008010891 */
[--C-:B------:R-:W-:Y:S01]  /*e410*/  FFMA.FTZ R221, R160, UR4, -R145.reuse ;  /* 0x00000004a0dd7c23 */ /* 0x100fe20008010891 */
[--C-:B------:R-:W-:Y:S01]  /*e420*/  FFMA.FTZ R216, R142, UR4, -R145.reuse ;  /* 0x000000048ed87c23 */ /* 0x100fe20008010891 */
[--C-:B------:R-:W-:Y:S01]  /*e430*/  FFMA.FTZ R223, R140, UR4, -R145.reuse ;  /* 0x000000048cdf7c23 */ /* 0x100fe20008010891 */
[--C-:B------:R-:W-:Y:S01]  /*e440*/  FFMA.FTZ R218, R161, UR4, -R150.reuse ;  /* 0x00000004a1da7c23 */ /* 0x100fe20008010896 */
[----:B------:R-:W-:Y:S03]  /*e450*/  LDSM.16.MT88.4 R140, [R185+0xe800] ;  /* 0x00e80000b98c783b */ /* 0x000fe60000004200 */
[----:B------:R-:W-:Y:S01]  /*e460*/  MUFU.EX2 R165, R165 ;  /* 0x000000a500a57308 */ /* 0x000fe20000000800 */
[--C-:B------:R-:W-:Y:S01]  /*e470*/  FFMA.FTZ R225, R159, UR4, -R150.reuse ;  /* 0x000000049fe17c23 */ /* 0x100fe20008010896 */
[--C-:B------:R-:W-:Y:S01]  /*e480*/  FFMA.FTZ R220, R157, UR4, -R150.reuse ;  /* 0x000000049ddc7c23 */ /* 0x100fe20008010896 */
[--C-:B------:R-:W-:Y:S01]  /*e490*/  FFMA.FTZ R227, R155, UR4, -R150.reuse ;  /* 0x000000049be37c23 */ /* 0x100fe20008010896 */
[--C-:B------:R-:W-:Y:S01]  /*e4a0*/  FFMA.FTZ R222, R158, UR4, -R145.reuse ;  /* 0x000000049ede7c23 */ /* 0x100fe20008010891 */
[--C-:B------:R-:W-:Y:S01]  /*e4b0*/  FFMA.FTZ R229, R156, UR4, -R145.reuse ;  /* 0x000000049ce57c23 */ /* 0x100fe20008010891 */
[--C-:B------:R-:W-:Y:S01]  /*e4c0*/  FFMA.FTZ R224, R154, UR4, -R145.reuse ;  /* 0x000000049ae07c23 */ /* 0x100fe20008010891 */
[----:B------:R-:W-:Y:S03]  /*e4d0*/  LDSM.16.MT88.4 R156, [R184+0xf800] ;  /* 0x00f80000b89c783b */ /* 0x000fe60000004200 */
[----:B------:R-:W2:Y:S01]  /*e4e0*/  MUFU.EX2 R164, R164 ;  /* 0x000000a400a47308 */ /* 0x000ea20000000800 */
[----:B-1----:R-:W-:Y:S01]  /*e4f0*/  F2FP.F16.F32.PACK_AB R136, R166, R169 ;  /* 0x000000a9a688723e */ /* 0x002fe200000000ff */
        /* <DEDUP_REMOVED lines=9> */
[----:B------:R-:W-:Y:S01]  /*e590*/  FFMA.FTZ R133, R133, UR4, -R145 ;  /* 0x0000000485857c23 */ /* 0x000fe20008010891 */
[--C-:B------:R-:W-:Y:S01]  /*e5a0*/  FFMA.FTZ R168, R217, UR4, -R150.reuse ;  /* 0x00000004d9a87c23 */ /* 0x100fe20008010896 */
[--C-:B------:R-:W-:Y:S01]  /*e5b0*/  FFMA.FTZ R217, R163, UR4, -R150.reuse ;  /* 0x00000004a3d97c23 */ /* 0x100fe20008010896 */
[----:B------:R-:W-:Y:S01]  /*e5c0*/  FFMA.FTZ R150, R147, UR4, -R150 ;  /* 0x0000000493967c23 */ /* 0x000fe20008010896 */
[----:B------:R-:W-:Y:S03]  /*e5d0*/  LDSM.16.MT88.4 R160, [R188+0x11800] ;  /* 0x01180000bca0783b */ /* 0x000fe60000004200 */
[----:B------:R-:W1:Y:S01]  /*e5e0*/  MUFU.EX2 R135, R135 ;  /* 0x0000008700877308 */ /* 0x000e620000000800 */
[----:B--2---:R-:W-:Y:S02]  /*e5f0*/  F2FP.F16.F32.PACK_AB R138, R164, R165 ;  /* 0x000000a5a48a723e */ /* 0x004fe400000000ff */
[----:B------:R-:W-:Y:S02]  /*e600*/  PLOP3.LUT P0, PT, PT, PT, UP2, 0x80, 0x0 ;  /* 0x000000000000781c */ /* 0x000fe40003f0f028 */
[----:B------:R-:W-:Y:S05]  /*e610*/  LDSM.16.MT88.4 R144, [R188+0xf800] ;  /* 0x00f80000bc90783b */ /* 0x000fea0000004200 */
[----:B------:R-:W-:Y:S10]  /*e620*/  MUFU.EX2 R134, R134 ;  /* 0x0000008600867308 */ /* 0x000ff40000000800 */
[----:B------:R-:W2:Y:S01]  /*e630*/  MUFU.EX2 R167, R167 ;  /* 0x000000a700a77308 */ /* 0x000ea20000000800 */
[----:B-1----:R-:W-:Y:S09]  /*e640*/  F2FP.F16.F32.PACK_AB R137, R135, R171 ;  /* 0x000000ab8789723e */ /* 0x002ff200000000ff */
[----:B------:R-:W1:Y:S10]  /*e650*/  MUFU.EX2 R2, R6 ;  /* 0x0000000600027308 */ /* 0x000e740000000800 */
[----:B------:R-:W3:Y:S01]  /*e660*/  MUFU.EX2 R0, R8 ;  /* 0x0000000800007308 */ /* 0x000ee20000000800 */
[----:B--2---:R-:W-:Y:S09]  /*e670*/  F2FP.F16.F32.PACK_AB R139, R167, R134 ;  /* 0x00000086a78b723e */ /* 0x004ff200000000ff */
[----:B------:R2:W-:Y:S01]  /*e680*/  MUFU.EX2 R235, R150 ;  /* 0x0000009600eb7308 */ /* 0x0005e20000000800 */
[C---:B-1----:R-:W-:Y:S01]  /*e690*/  FMUL.FTZ R4, R2.reuse, R128 ;  /* 0x0000008002047220 */ /* 0x042fe20000410000 */
[C---:B------:R-:W-:Y:S01]  /*e6a0*/  FMUL.FTZ R5, R2.reuse, R129 ;  /* 0x0000008102057220 */ /* 0x040fe20000410000 */
[C---:B------:R-:W-:Y:S01]  /*e6b0*/  FMUL.FTZ R9, R2.reuse, R125 ;  /* 0x0000007d02097220 */ /* 0x040fe20000410000 */
[C---:B------:R-:W-:Y:S01]  /*e6c0*/  FMUL.FTZ R16, R2.reuse, R116 ;  /* 0x0000007402107220 */ /* 0x040fe20000410000 */
[C---:B------:R-:W-:Y:S01]  /*e6d0*/  FMUL.FTZ R17, R2.reuse, R117 ;  /* 0x0000007502117220 */ /* 0x040fe20000410000 */
[C---:B------:R-:W-:Y:S01]  /*e6e0*/  FMUL.FTZ R24, R2.reuse, R108 ;  /* 0x0000006c02187220 */ /* 0x040fe20000410000 */
[C---:B------:R-:W-:Y:S01]  /*e6f0*/  FMUL.FTZ R25, R2.reuse, R109 ;  /* 0x0000006d02197220 */ /* 0x040fe20000410000 */
[----:B------:R-:W-:Y:S01]  /*e700*/  FMUL.FTZ R32, R2, R100 ;  /* 0x0000006402207220 */ /* 0x000fe20000410000 */
[C---:B---3--:R-:W-:Y:S01]  /*e710*/  FMUL.FTZ R6, R0.reuse, R130 ;  /* 0x0000008200067220 */ /* 0x048fe20000410000 */
[----:B------:R-:W-:Y:S01]  /*e720*/  FMUL.FTZ R7, R0, R131 ;  /* 0x0000008300077220 */ /* 0x000fe20000410000 */
[----:B------:R-:W-:Y:S01]  /*e730*/  FMUL.FTZ R8, R2, R124 ;  /* 0x0000007c02087220 */ /* 0x000fe20000410000 */
[C---:B------:R-:W-:Y:S01]  /*e740*/  FMUL.FTZ R10, R0.reuse, R126 ;  /* 0x0000007e000a7220 */ /* 0x040fe20000410000 */
[C---:B------:R-:W-:Y:S01]  /*e750*/  FMUL.FTZ R11, R0.reuse, R127 ;  /* 0x0000007f000b7220 */ /* 0x040fe20000410000 */
[----:B------:R-:W-:Y:S01]  /*e760*/  LDSM.16.MT88.4 R128, [R186+0xe800] ;  /* 0x00e80000ba80783b */ /* 0x000fe20000004200 */
[C---:B------:R-:W-:Y:S01]  /*e770*/  FMUL.FTZ R18, R0.reuse, R118 ;  /* 0x0000007600127220 */ /* 0x040fe20000410000 */
[----:B------:R-:W-:Y:S01]  /*e780*/  FMUL.FTZ R19, R0, R119 ;  /* 0x0000007700137220 */ /* 0x000fe20000410000 */
[C---:B------:R-:W-:Y:S01]  /*e790*/  HMMA.16816.F32 R4, R136.reuse, R12, R4 ;  /* 0x0000000c8804723c */ /* 0x040fe20000001804 */
[----:B------:R-:W-:Y:S04]  /*e7a0*/  MUFU.EX2 R168, R168 ;  /* 0x000000a800a87308 */ /* 0x000fe80000000800 */
[----:B------:R-:W1:Y:S01]  /*e7b0*/  LDSM.16.MT88.4 R124, [R184+0xc000] ;  /* 0x00c00000b87c783b */ /* 0x000e620000004200 */
[C---:B------:R-:W-:Y:S05]  /*e7c0*/  HMMA.16816.F32 R8, R136.reuse, R14, R8 ;  /* 0x0000000e8808723c */ /* 0x040fea0000001808 */
[----:B------:R-:W3:Y:S01]  /*e7d0*/  MUFU.EX2 R217, R217 ;  /* 0x000000d900d97308 */ /* 0x000ee20000000800 */
[C---:B------:R-:W-:Y:S01]  /*e7e0*/  FMUL.FTZ R12, R2.reuse, R120 ;  /* 0x00000078020c7220 */ /* 0x040fe20000410000 */
[----:B------:R-:W-:Y:S01]  /*e7f0*/  FMUL.FTZ R13, R2, R121 ;  /* 0x00000079020d7220 */ /* 0x000fe20000410000 */
[C---:B------:R-:W-:Y:S03]  /*e800*/  FMUL.FTZ R14, R0.reuse, R122 ;  /* 0x0000007a000e7220 */ /* 0x040fe60000410000 */
[C---:B------:R-:W-:Y:S01]  /*e810*/  FMUL.FTZ R15, R0.reuse, R123 ;  /* 0x0000007b000f7220 */ /* 0x040fe20000410000 */
[----:B------:R-:W4:Y:S01]  /*e820*/  LDSM.16.MT88.4 R116, [R188+0xe000] ;  /* 0x00e00000bc74783b */ /* 0x000f220000004200 */
[C---:B------:R-:W-:Y:S01]  /*e830*/  FMUL.FTZ R26, R0.reuse, R110 ;  /* 0x0000006e001a7220 */ /* 0x040fe20000410000 */
[----:B------:R-:W-:Y:S01]  /*e840*/  FMUL.FTZ R27, R0, R111 ;  /* 0x0000006f001b7220 */ /* 0x000fe20000410000 */
[----:B------:R-:W-:Y:S01]  /*e850*/  FMUL.FTZ R33, R2, R101 ;  /* 0x0000006502217220 */ /* 0x000fe20000410000 */
[C---:B------:R-:W-:Y:S02]  /*e860*/  FMUL.FTZ R34, R0.reuse, R102 ;  /* 0x0000006600227220 */ /* 0x040fe40000410000 */
[C---:B------:R-:W-:Y:S01]  /*e870*/  HMMA.16816.F32 R12, R136.reuse, R20, R12 ;  /* 0x00000014880c723c */ /* 0x040fe2000000180c */
[----:B------:R-:W-:Y:S01]  /*e880*/  MUFU.EX2 R170, R170 ;  /* 0x000000aa00aa7308 */ /* 0x000fe20000000800 */
[----:B------:R-:W5:Y:S01]  /*e890*/  LDSM.16.MT88.4 R108, [R186+0xe000] ;  /* 0x00e00000ba6c783b */ /* 0x000f620000004200 */
[----:B------:R-:W-:Y:S01]  /*e8a0*/  FMUL.FTZ R35, R0, R103 ;  /* 0x0000006700237220 */ /* 0x000fe20000410000 */
[C---:B------:R-:W-:Y:S01]  /*e8b0*/  FMUL.FTZ R36, R2.reuse, R36 ;  /* 0x0000002402247220 */ /* 0x040fe20000410000 */
[C---:B------:R-:W-:Y:S01]  /*e8c0*/  FMUL.FTZ R37, R2.reuse, R37 ;  /* 0x0000002502257220 */ /* 0x040fe20000410000 */
[C---:B------:R-:W-:Y:S05]  /*e8d0*/  HMMA.16816.F32 R16, R136.reuse, R22, R16 ;  /* 0x000000168810723c */ /* 0x040fea0000001810 */
[----:B------:R-:W3:Y:S01]  /*e8e0*/  MUFU.EX2 R219, R219 ;  /* 0x000000db00db7308 */ /* 0x000ee20000000800 */
[----:B------:R-:W3:Y:S01]  /*e8f0*/  LDSM.16.MT88.4 R100, [R185+0xe000] ;  /* 0x00e00000b964783b */ /* 0x000ee20000004200 */
[C---:B------:R-:W-:Y:S01]  /*e900*/  FMUL.FTZ R20, R2.reuse, R112 ;  /* 0x0000007002147220 */ /* 0x040fe20000410000 */
[----:B------:R-:W-:Y:S03]  /*e910*/  FMUL.FTZ R21, R2, R113 ;  /* 0x0000007102157220 */ /* 0x000fe60000410000 */
[C---:B------:R-:W-:Y:S01]  /*e920*/  FMUL.FTZ R22, R0.reuse, R114 ;  /* 0x0000007200167220 */ /* 0x040fe20000410000 */
[C---:B------:R-:W-:Y:S01]  /*e930*/  FMUL.FTZ R23, R0.reuse, R115 ;  /* 0x0000007300177220 */ /* 0x040fe20000410000 */
[C---:B------:R-:W-:Y:S01]  /*e940*/  FMUL.FTZ R38, R0.reuse, R38 ;  /* 0x0000002600267220 */ /* 0x040fe20000410000 */
[----:B------:R-:W-:Y:S01]  /*e950*/  LDSM.16.MT88.4 R112, [R188+0xc800] ;  /* 0x00c80000bc70783b */ /* 0x000fe20000004200 */
[----:B------:R-:W-:Y:S01]  /*e960*/  FMUL.FTZ R39, R0, R39 ;  /* 0x0000002700277220 */ /* 0x000fe20000410000 */
[C---:B------:R-:W-:Y:S03]  /*e970*/  FMUL.FTZ R40, R2.reuse, R40 ;  /* 0x0000002802287220 */ /* 0x040fe60000410000 */
[C---:B------:R-:W-:Y:S01]  /*e980*/  HMMA.16816.F32 R20, R136.reuse, R28, R20 ;  /* 0x0000001c8814723c */ /* 0x040fe20000001814 */
[----:B------:R-:W-:Y:S02]  /*e990*/  MUFU.EX2 R214, R214 ;  /* 0x000000d600d67308 */ /* 0x000fe40000000800 */
[----:B------:R-:W-:Y:S01]  /*e9a0*/  FMUL.FTZ R41, R2, R41 ;  /* 0x0000002902297220 */ /* 0x000fe20000410000 */
[----:B------:R-:W-:Y:S01]  /*e9b0*/  FMUL.FTZ R42, R0, R42 ;  /* 0x0000002a002a7220 */ /* 0x000fe20000410000 */
[----:B------:R-:W-:Y:S01]  /*e9c0*/  LDSM.16.MT88.4 R120, [R185+0xc800] ;  /* 0x00c80000b978783b */ /* 0x000fe20000004200 */
[C---:B------:R-:W-:Y:S05]  /*e9d0*/  HMMA.16816.F32 R24, R136.reuse, R30, R24 ;  /* 0x0000001e8818723c */ /* 0x040fea0000001818 */
[----:B------:R-:W3:Y:S01]  /*e9e0*/  MUFU.EX2 R221, R221 ;  /* 0x000000dd00dd7308 */ /* 0x000ee20000000800 */
[C---:B------:R-:W-:Y:S01]  /*e9f0*/  FMUL.FTZ R28, R2.reuse, R104 ;  /* 0x00000068021c7220 */ /* 0x040fe20000410000 */
[----:B------:R-:W-:Y:S01]  /*ea00*/  FMUL.FTZ R29, R2, R105 ;  /* 0x00000069021d7220 */ /* 0x000fe20000410000 */
[C---:B------:R-:W-:Y:S03]  /*ea10*/  FMUL.FTZ R30, R0.reuse, R106 ;  /* 0x0000006a001e7220 */ /* 0x040fe60000410000 */
[C---:B------:R-:W-:Y:S01]  /*ea20*/  FMUL.FTZ R31, R0.reuse, R107 ;  /* 0x0000006b001f7220 */ /* 0x040fe20000410000 */
[----:B--2---:R-:W-:Y:S01]  /*ea30*/  LDSM.16.MT88.4 R148, [R186+0xf800] ;  /* 0x00f80000ba94783b */ /* 0x004fe20000004200 */
[----:B------:R-:W-:Y:S01]  /*ea40*/  FMUL.FTZ R43, R0, R43 ;  /* 0x0000002b002b7220 */ /* 0x000fe20000410000 */
[C---:B------:R-:W-:Y:S01]  /*ea50*/  FMUL.FTZ R44, R2.reuse, R44 ;  /* 0x0000002c022c7220 */ /* 0x040fe20000410000 */
[----:B------:R-:W-:Y:S01]  /*ea60*/  FMUL.FTZ R45, R2, R45 ;  /* 0x0000002d022d7220 */ /* 0x000fe20000410000 */
[C---:B------:R-:W-:Y:S02]  /*ea70*/  FMUL.FTZ R46, R0.reuse, R46 ;  /* 0x0000002e002e7220 */ /* 0x040fe40000410000 */
[C---:B-1----:R-:W-:Y:S01]  /*ea80*/  HMMA.16816.F32 R28, R136.reuse, R124, R28 ;  /* 0x0000007c881c723c */ /* 0x042fe2000000181c */
[----:B------:R-:W-:Y:S01]  /*ea90*/  MUFU.EX2 R216, R216 ;  /* 0x000000d800d87308 */ /* 0x000fe20000000800 */
[----:B------:R-:W1:Y:S01]  /*eaa0*/  LDSM.16.MT88.4 R104, [R184+0xe000] ;  /* 0x00e00000b868783b */ /* 0x000e620000004200 */
[----:B------:R-:W-:Y:S01]  /*eab0*/  FMUL.FTZ R47, R0, R47 ;  /* 0x0000002f002f7220 */ /* 0x000fe20000410000 */
[C---:B------:R-:W-:Y:S01]  /*eac0*/  FMUL.FTZ R48, R2.reuse, R48 ;  /* 0x0000003002307220 */ /* 0x040fe20000410000 */
[----:B------:R-:W-:Y:S01]  /*ead0*/  FMUL.FTZ R49, R2, R49 ;  /* 0x0000003102317220 */ /* 0x000fe20000410000 */
[C---:B------:R-:W-:Y:S05]  /*eae0*/  HMMA.16816.F32 R32, R136.reuse, R126, R32 ;  /* 0x0000007e8820723c */ /* 0x040fea0000001820 */
[----:B------:R-:W2:Y:S01]  /*eaf0*/  MUFU.EX2 R223, R223 ;  /* 0x000000df00df7308 */ /* 0x000ea20000000800 */
[----:B------:R-:W-:Y:S01]  /*eb00*/  LDSM.16.MT88.4 R124, [R188+0xe800] ;  /* 0x00e80000bc7c783b */ /* 0x000fe20000004200 */
[C---:B------:R-:W-:Y:S01]  /*eb10*/  FMUL.FTZ R50, R0.reuse, R50 ;  /* 0x0000003200327220 */ /* 0x040fe20000410000 */
[C---:B----4-:R-:W-:Y:S03]  /*eb20*/  HMMA.16816.F32 R36, R136.reuse, R116, R36 ;  /* 0x000000748824723c */ /* 0x050fe60000001824 */
[----:B------:R-:W-:Y:S03]  /*eb30*/  FMUL.FTZ R51, R0, R51 ;  /* 0x0000003300337220 */ /* 0x000fe60000410000 */
[C---:B------:R-:W-:Y:S01]  /*eb40*/  HMMA.16816.F32 R40, R136.reuse, R118, R40 ;  /* 0x000000768828723c */ /* 0x040fe20000001828 */
[----:B------:R-:W-:Y:S01]  /*eb50*/  LDSM.16.MT88.4 R116, [R186+0xc800] ;  /* 0x00c80000ba74783b */ /* 0x000fe20000004200 */
[----:B------:R-:W-:Y:S03]  /*eb60*/  MUFU.EX2 R218, R218 ;  /* 0x000000da00da7308 */ /* 0x000fe60000000800 */
[C---:B------:R-:W-:Y:S01]  /*eb70*/  FMUL.FTZ R52, R2.reuse, R52 ;  /* 0x0000003402347220 */ /* 0x040fe20000410000 */
[C---:B-----5:R-:W-:Y:S06]  /*eb80*/  HMMA.16816.F32 R44, R136.reuse, R108, R44 ;  /* 0x0000006c882c723c */ /* 0x060fec000000182c */
[----:B------:R-:W4:Y:S01]  /*eb90*/  MUFU.EX2 R225, R225 ;  /* 0x000000e100e17308 */ /* 0x000f220000000800 */
[----:B------:R-:W-:Y:S01]  /*eba0*/  FMUL.FTZ R53, R2, R53 ;  /* 0x0000003502357220 */ /* 0x000fe20000410000 */
[C---:B------:R-:W-:Y:S01]  /*ebb0*/  HMMA.16816.F32 R48, R136.reuse, R110, R48 ;  /* 0x0000006e8830723c */ /* 0x040fe20000001830 */
[----:B------:R-:W5:Y:S02]  /*ebc0*/  LDSM.16.MT88.4 R108, [R188+0x10000] ;  /* 0x01000000bc6c783b */ /* 0x000f640000004200 */
[C---:B------:R-:W-:Y:S01]  /*ebd0*/  FMUL.FTZ R54, R0.reuse, R54 ;  /* 0x0000003600367220 */ /* 0x040fe20000410000 */
[----:B------:R-:W-:Y:S01]  /*ebe0*/  FMUL.FTZ R55, R0, R55 ;  /* 0x0000003700377220 */ /* 0x000fe20000410000 */
[C---:B------:R-:W-:Y:S01]  /*ebf0*/  FMUL.FTZ R56, R2.reuse, R56 ;  /* 0x0000003802387220 */ /* 0x040fe20000410000 */
[----:B------:R-:W-:Y:S02]  /*ec00*/  FMUL.FTZ R57, R2, R57 ;  /* 0x0000003902397220 */ /* 0x000fe40000410000 */
[----:B------:R-:W-:Y:S03]  /*ec10*/  MUFU.EX2 R220, R220 ;  /* 0x000000dc00dc7308 */ /* 0x000fe60000000800 */
[C---:B------:R-:W-:Y:S01]  /*ec20*/  FMUL.FTZ R58, R0.reuse, R58 ;  /* 0x0000003a003a7220 */ /* 0x040fe20000410000 */
[----:B------:R-:W-:Y:S01]  /*ec30*/  FMUL.FTZ R59, R0, R59 ;  /* 0x0000003b003b7220 */ /* 0x000fe20000410000 */
[C---:B---3--:R-:W-:Y:S03]  /*ec40*/  HMMA.16816.F32 R52, R136.reuse, R100, R52 ;  /* 0x000000648834723c */ /* 0x048fe60000001834 */
[C---:B------:R-:W-:Y:S01]  /*ec50*/  FMUL.FTZ R60, R2.reuse, R60 ;  /* 0x0000003c023c7220 */ /* 0x040fe20000410000 */
[----:B------:R-:W-:Y:S01]  /*ec60*/  FMUL.FTZ R61, R2, R61 ;  /* 0x0000003d023d7220 */ /* 0x000fe20000410000 */
[C---:B------:R-:W-:Y:S01]  /*ec70*/  FMUL.FTZ R62, R0.reuse, R62 ;  /* 0x0000003e003e7220 */ /* 0x040fe20000410000 */
[C---:B------:R-:W-:Y:S01]  /*ec80*/  HMMA.16816.F32 R56, R136.reuse, R102, R56 ;  /* 0x000000668838723c */ /* 0x040fe20000001838 */
[----:B------:R-:W3:Y:S01]  /*ec90*/  LDSM.16.MT88.4 R100, [R186+0x10000] ;  /* 0x01000000ba64783b */ /* 0x000ee20000004200 */
[----:B------:R-:W4:Y:S03]  /*eca0*/  MUFU.EX2 R227, R227 ;  /* 0x000000e300e37308 */ /* 0x000f260000000800 */
[----:B------:R-:W-:Y:S01]  /*ecb0*/  FMUL.FTZ R63, R0, R63 ;  /* 0x0000003f003f7220 */ /* 0x000fe20000410000 */
[C---:B------:R-:W-:Y:S01]  /*ecc0*/  FMUL.FTZ R64, R2.reuse, R64 ;  /* 0x0000004002407220 */ /* 0x040fe20000410000 */
[----:B------:R-:W-:Y:S01]  /*ecd0*/  FMUL.FTZ R65, R2, R65 ;  /* 0x0000004102417220 */ /* 0x000fe20000410000 */
[C---:B------:R-:W-:Y:S04]  /*ece0*/  FMUL.FTZ R66, R0.reuse, R66 ;  /* 0x0000004200427220 */ /* 0x040fe80000410000 */
[----:B------:R-:W-:Y:S01]  /*ecf0*/  MUFU.EX2 R222, R222 ;  /* 0x000000de00de7308 */ /* 0x000fe20000000800 */
[----:B------:R-:W-:Y:S01]  /*ed00*/  FMUL.FTZ R67, R0, R67 ;  /* 0x0000004300437220 */ /* 0x000fe20000410000 */
[C---:B-1----:R-:W-:Y:S03]  /*ed10*/  HMMA.16816.F32 R60, R136.reuse, R104, R60 ;  /* 0x00000068883c723c */ /* 0x042fe6000000183c */
[C---:B------:R-:W-:Y:S01]  /*ed20*/  FMUL.FTZ R68, R2.reuse, R68 ;  /* 0x0000004402447220 */ /* 0x040fe20000410000 */
[----:B------:R-:W-:Y:S01]  /*ed30*/  FMUL.FTZ R69, R2, R69 ;  /* 0x0000004502457220 */ /* 0x000fe20000410000 */
[C---:B------:R-:W-:Y:S01]  /*ed40*/  FMUL.FTZ R70, R0.reuse, R70 ;  /* 0x0000004600467220 */ /* 0x040fe20000410000 */
[C---:B------:R-:W-:Y:S01]  /*ed50*/  HMMA.16816.F32 R64, R136.reuse, R106, R64 ;  /* 0x0000006a8840723c */ /* 0x040fe20000001840 */
[----:B------:R-:W1:Y:S01]  /*ed60*/  LDSM.16.MT88.4 R104, [R185+0x10000] ;  /* 0x01000000b968783b */ /* 0x000e620000004200 */
[----:B------:R-:W4:Y:S03]  /*ed70*/  MUFU.EX2 R229, R229 ;  /* 0x000000e500e57308 */ /* 0x000f260000000800 */
[----:B------:R-:W-:Y:S01]  /*ed80*/  FMUL.FTZ R71, R0, R71 ;  /* 0x0000004700477220 */ /* 0x000fe20000410000 */
[C---:B------:R-:W-:Y:S01]  /*ed90*/  FMUL.FTZ R72, R2.reuse, R72 ;  /* 0x0000004802487220 */ /* 0x040fe20000410000 */
[----:B------:R-:W-:Y:S01]  /*eda0*/  FMUL.FTZ R73, R2, R73 ;  /* 0x0000004902497220 */ /* 0x000fe20000410000 */
[C---:B------:R-:W-:Y:S04]  /*edb0*/  FMUL.FTZ R74, R0.reuse, R74 ;  /* 0x0000004a004a7220 */ /* 0x040fe80000410000 */
[----:B------:R-:W-:Y:S01]  /*edc0*/  MUFU.EX2 R224, R224 ;  /* 0x000000e000e07308 */ /* 0x000fe20000000800 */
[----:B------:R-:W-:Y:S01]  /*edd0*/  FMUL.FTZ R75, R0, R75 ;  /* 0x0000004b004b7220 */ /* 0x000fe20000410000 */
[C---:B-----5:R-:W-:Y:S03]  /*ede0*/  HMMA.16816.F32 R68, R136.reuse, R108, R68 ;  /* 0x0000006c8844723c */ /* 0x060fe60000001844 */
[C---:B------:R-:W-:Y:S01]  /*edf0*/  FMUL.FTZ R76, R2.reuse, R76 ;  /* 0x0000004c024c7220 */ /* 0x040fe20000410000 */
[----:B------:R-:W-:Y:S01]  /*ee00*/  FMUL.FTZ R77, R2, R77 ;  /* 0x0000004d024d7220 */ /* 0x000fe20000410000 */
[C---:B------:R-:W-:Y:S01]  /*ee10*/  FMUL.FTZ R78, R0.reuse, R78 ;  /* 0x0000004e004e7220 */ /* 0x040fe20000410000 */
[C---:B------:R-:W-:Y:S01]  /*ee20*/  HMMA.16816.F32 R72, R136.reuse, R110, R72 ;  /* 0x0000006e8848723c */ /* 0x040fe20000001848 */
[----:B------:R-:W5:Y:S01]  /*ee30*/  LDSM.16.MT88.4 R108, [R184+0x10000] ;  /* 0x01000000b86c783b */ /* 0x000f620000004200 */
[----:B------:R-:W4:Y:S03]  /*ee40*/  MUFU.EX2 R231, R231 ;  /* 0x000000e700e77308 */ /* 0x000f260000000800 */
[----:B------:R-:W-:Y:S01]  /*ee50*/  FMUL.FTZ R79, R0, R79 ;  /* 0x0000004f004f7220 */ /* 0x000fe20000410000 */
[C---:B------:R-:W-:Y:S01]  /*ee60*/  FMUL.FTZ R80, R2.reuse, R80 ;  /* 0x0000005002507220 */ /* 0x040fe20000410000 */
[----:B------:R-:W-:Y:S01]  /*ee70*/  FMUL.FTZ R81, R2, R81 ;  /* 0x0000005102517220 */ /* 0x000fe20000410000 */
[C---:B------:R-:W-:Y:S04]  /*ee80*/  FMUL.FTZ R82, R0.reuse, R82 ;  /* 0x0000005200527220 */ /* 0x040fe80000410000 */
[----:B------:R-:W-:Y:S01]  /*ee90*/  MUFU.EX2 R226, R226 ;  /* 0x000000e200e27308 */ /* 0x000fe20000000800 */
[----:B------:R-:W-:Y:S01]  /*eea0*/  FMUL.FTZ R83, R0, R83 ;  /* 0x0000005300537220 */ /* 0x000fe20000410000 */
[C---:B---3--:R-:W-:Y:S03]  /*eeb0*/  HMMA.16816.F32 R76, R136.reuse, R100, R76 ;  /* 0x00000064884c723c */ /* 0x048fe6000000184c */
[C---:B------:R-:W-:Y:S01]  /*eec0*/  FMUL.FTZ R84, R2.reuse, R84 ;  /* 0x0000005402547220 */ /* 0x040fe20000410000 */
[----:B------:R-:W-:Y:S01]  /*eed0*/  FMUL.FTZ R85, R2, R85 ;  /* 0x0000005502557220 */ /* 0x000fe20000410000 */
[C---:B------:R-:W-:Y:S01]  /*eee0*/  FMUL.FTZ R86, R0.reuse, R86 ;  /* 0x0000005600567220 */ /* 0x040fe20000410000 */
[C---:B------:R-:W-:Y:S02]  /*eef0*/  HMMA.16816.F32 R80, R136.reuse, R102, R80 ;  /* 0x000000668850723c */ /* 0x040fe40000001850 */
[----:B------:R-:W3:Y:S03]  /*ef00*/  MUFU.EX2 R233, R233 ;  /* 0x000000e900e97308 */ /* 0x000ee60000000800 */
[----:B------:R-:W-:Y:S01]  /*ef10*/  FMUL.FTZ R87, R0, R87 ;  /* 0x0000005700577220 */ /* 0x000fe20000410000 */
[C---:B------:R-:W-:Y:S01]  /*ef20*/  FMUL.FTZ R88, R2.reuse, R88 ;  /* 0x0000005802587220 */ /* 0x040fe20000410000 */
[----:B------:R-:W-:Y:S01]  /*ef30*/  FMUL.FTZ R89, R2, R89 ;  /* 0x0000005902597220 */ /* 0x000fe20000410000 */
[C---:B------:R-:W-:Y:S04]  /*ef40*/  FMUL.FTZ R90, R0.reuse, R90 ;  /* 0x0000005a005a7220 */ /* 0x040fe80000410000 */
[----:B------:R-:W3:Y:S01]  /*ef50*/  MUFU.EX2 R228, R228 ;  /* 0x000000e400e47308 */ /* 0x000ee20000000800 */
[----:B------:R-:W-:Y:S01]  /*ef60*/  FMUL.FTZ R91, R0, R91 ;  /* 0x0000005b005b7220 */ /* 0x000fe20000410000 */
[C---:B-1----:R-:W-:Y:S03]  /*ef70*/  HMMA.16816.F32 R84, R136.reuse, R104, R84 ;  /* 0x000000688854723c */ /* 0x042fe60000001854 */
[C---:B------:R-:W-:Y:S01]  /*ef80*/  FMUL.FTZ R92, R2.reuse, R92 ;  /* 0x0000005c025c7220 */ /* 0x040fe20000410000 */
[----:B------:R-:W-:Y:S01]  /*ef90*/  FMUL.FTZ R93, R2, R93 ;  /* 0x0000005d025d7220 */ /* 0x000fe20000410000 */
[C---:B------:R-:W-:Y:S01]  /*efa0*/  FMUL.FTZ R94, R0.reuse, R94 ;  /* 0x0000005e005e7220 */ /* 0x040fe20000410000 */
[C---:B------:R-:W-:Y:S01]  /*efb0*/  HMMA.16816.F32 R88, R136.reuse, R106, R88 ;  /* 0x0000006a8858723c */ /* 0x040fe20000001858 */
[----:B------:R-:W1:Y:S01]  /*efc0*/  LDSM.16.MT88.4 R104, [R184+0xc800] ;  /* 0x00c80000b868783b */ /* 0x000e620000004200 */
[----:B------:R-:W-:Y:S03]  /*efd0*/  MUFU.EX2 R230, R230 ;  /* 0x000000e600e67308 */ /* 0x000fe60000000800 */
[----:B------:R-:W-:Y:S01]  /*efe0*/  FMUL.FTZ R95, R0, R95 ;  /* 0x0000005f005f7220 */ /* 0x000fe20000410000 */
[C---:B------:R-:W-:Y:S01]  /*eff0*/  FMUL.FTZ R96, R2.reuse, R96 ;  /* 0x0000006002607220 */ /* 0x040fe20000410000 */
[----:B------:R-:W-:Y:S01]  /*f000*/  FMUL.FTZ R97, R2, R97 ;  /* 0x0000006102617220 */ /* 0x000fe20000410000 */
[C---:B------:R-:W-:Y:S04]  /*f010*/  FMUL.FTZ R98, R0.reuse, R98 ;  /* 0x0000006200627220 */ /* 0x040fe80000410000 */
[----:B------:R-:W3:Y:S01]  /*f020*/  MUFU.EX2 R237, R237 ;  /* 0x000000ed00ed7308 */ /* 0x000ee20000000800 */
[----:B------:R-:W-:Y:S01]  /*f030*/  FMUL.FTZ R99, R0, R99 ;  /* 0x0000006300637220 */ /* 0x000fe20000410000 */
[C---:B-----5:R-:W-:Y:S03]  /*f040*/  HMMA.16816.F32 R92, R136.reuse, R108, R92 ;  /* 0x0000006c885c723c */ /* 0x060fe6000000185c */
[----:B------:R-:W-:Y:S01]  /*f050*/  F2FP.F16.F32.PACK_AB R100, R217, R168 ;  /* 0x000000a8d964723e */ /* 0x000fe200000000ff */
[----:B------:R-:W-:Y:S01]  /*f060*/  FFMA.FTZ R169, R2, R213, R169 ;  /* 0x000000d502a97223 */ /* 0x000fe200000100a9 */
[----:B------:R-:W-:Y:S01]  /*f070*/  F2FP.F16.F32.PACK_AB R102, R219, R170 ;  /* 0x000000aadb66723e */ /* 0x000fe200000000ff */
[----:B------:R-:W-:Y:S01]  /*f080*/  HMMA.16816.F32 R96, R136, R110, R96 ;  /* 0x0000006e8860723c */ /* 0x000fe20000001860 */
[----:B------:R-:W5:Y:S01]  /*f090*/  LDSM.16.MT88.4 R108, [R184+0xe800] ;  /* 0x00e80000b86c783b */ /* 0x000f620000004200 */
[----:B------:R-:W-:Y:S03]  /*f0a0*/  MUFU.EX2 R232, R232 ;  /* 0x000000e800e87308 */ /* 0x000fe60000000800 */
[----:B------:R-:W-:Y:S01]  /*f0b0*/  F2FP.F16.F32.PACK_AB R101, R221, R214 ;  /* 0x000000d6dd65723e */ /* 0x000fe200000000ff */
[----:B------:R-:W-:Y:S01]  /*f0c0*/  FFMA.FTZ R171, R0, R211, R171 ;  /* 0x000000d300ab7223 */ /* 0x000fe200000100ab */
[----:B--2---:R-:W-:Y:S01]  /*f0d0*/  F2FP.F16.F32.PACK_AB R103, R223, R216 ;  /* 0x000000d8df67723e */ /* 0x004fe200000000ff */
[----:B------:R-:W-:Y:S01]  /*f0e0*/  FADD.FTZ R166, R166, R169 ;  /* 0x000000a9a6a67221 */ /* 0x000fe20000010000 */
[----:B------:R-:W-:Y:S03]  /*f0f0*/  LDSM.16.MT88.4 R136, [R188+0xf000] ;  /* 0x00f00000bc88783b */ /* 0x000fe60000004200 */
[----:B------:R-:W2:Y:S01]  /*f100*/  MUFU.EX2 R133, R133 ;  /* 0x0000008500857308 */ /* 0x000ea20000000800 */
[----:B------:R-:W-:Y:S01]  /*f110*/  MOV R2, R3 ;  /* 0x0000000300027202 */ /* 0x000fe20000000f00 */
[----:B------:R-:W-:Y:S01]  /*f120*/  FADD.FTZ R171, R135, R171 ;  /* 0x000000ab87ab7221 */ /* 0x000fe20000010000 */
[----:B------:R-:W-:Y:S01]  /*f130*/  MOV R0, R132 ;  /* 0x0000008400007202 */ /* 0x000fe20000000f00 */
[C---:B------:R-:W-:Y:S05]  /*f140*/  HMMA.16816.F32 R4, R100.reuse, R112, R4 ;  /* 0x000000706404723c */ /* 0x040fea0000001804 */
[----:B------:R-:W-:Y:S01]  /*f150*/  FADD.FTZ R134, R134, R171 ;  /* 0x000000ab86867221 */ /* 0x000fe20000010000 */
        /* <DEDUP_REMOVED lines=25> */
[C---:B-----5:R-:W-:Y:S06]  /*f2f0*/  HMMA.16816.F32 R60, R100.reuse, R108, R60 ;  /* 0x0000006c643c723c */ /* 0x060fec000000183c */
[C---:B------:R-:W-:Y:S01]  /*f300*/  HMMA.16816.F32 R64, R100.reuse, R110, R64 ;  /* 0x0000006e6440723c */ /* 0x040fe20000001840 */
[----:B------:R-:W5:Y:S05]  /*f310*/  LDSM.16.MT88.4 R108, [R184+0x10800] ;  /* 0x01080000b86c783b */ /* 0x000f6a0000004200 */
[C---:B----4-:R-:W-:Y:S06]  /*f320*/  HMMA.16816.F32 R68, R100.reuse, R112, R68 ;  /* 0x000000706444723c */ /* 0x050fec0000001844 */
[C---:B------:R-:W-:Y:S01]  /*f330*/  HMMA.16816.F32 R72, R100.reuse, R114, R72 ;  /* 0x000000726448723c */ /* 0x040fe20000001848 */
[----:B------:R-:W4:Y:S05]  /*f340*/  LDSM.16.MT88.4 R112, [R188+0xd000] ;  /* 0x00d00000bc70783b */ /* 0x000f2a0000004200 */
[C---:B-1----:R-:W-:Y:S06]  /*f350*/  HMMA.16816.F32 R76, R100.reuse, R104, R76 ;  /* 0x00000068644c723c */ /* 0x042fec000000184c */
[C---:B------:R-:W-:Y:S05]  /*f360*/  HMMA.16816.F32 R80, R100.reuse, R106, R80 ;  /* 0x0000006a6450723c */ /* 0x040fea0000001850 */
[----:B------:R-:W-:Y:S01]  /*f370*/  F2FP.F16.F32.PACK_AB R104, R225, R218 ;  /* 0x000000dae168723e */ /* 0x000fe200000000ff */
[C---:B------:R-:W-:Y:S05]  /*f380*/  HMMA.16816.F32 R84, R100.reuse, R116, R84 ;  /* 0x000000746454723c */ /* 0x040fea0000001854 */
[----:B------:R-:W-:Y:S01]  /*f390*/  F2FP.F16.F32.PACK_AB R106, R227, R220 ;  /* 0x000000dce36a723e */ /* 0x000fe200000000ff */
[C---:B------:R-:W-:Y:S01]  /*f3a0*/  HMMA.16816.F32 R88, R100.reuse, R118, R88 ;  /* 0x000000766458723c */ /* 0x040fe20000001858 */
[----:B------:R-:W1:Y:S04]  /*f3b0*/  LDSM.16.MT88.4 R116, [R186+0xf000] ;  /* 0x00f00000ba74783b */ /* 0x000e680000004200 */
[----:B------:R-:W-:Y:S01]  /*f3c0*/  F2FP.F16.F32.PACK_AB R105, R229, R222 ;  /* 0x000000dee569723e */ /* 0x000fe200000000ff */
[C---:B-----5:R-:W-:Y:S05]  /*f3d0*/  HMMA.16816.F32 R92, R100.reuse, R108, R92 ;  /* 0x0000006c645c723c */ /* 0x060fea000000185c */
[----:B------:R-:W-:Y:S01]  /*f3e0*/  F2FP.F16.F32.PACK_AB R107, R231, R224 ;  /* 0x000000e0e76b723e */ /* 0x000fe200000000ff */
[----:B------:R-:W-:Y:S01]  /*f3f0*/  HMMA.16816.F32 R96, R100, R110, R96 ;  /* 0x0000006e6460723c */ /* 0x000fe20000001860 */
[----:B------:R-:W5:Y:S04]  /*f400*/  LDSM.16.MT88.4 R100, [R184+0xf000] ;  /* 0x00f00000b864783b */ /* 0x000f680000004200 */
[----:B------:R-:W-:Y:S01]  /*f410*/  FADD.FTZ R222, R222, R223 ;  /* 0x000000dfdede7221 */ /* 0x000fe20000010000 */
[C---:B----4-:R-:W-:Y:S03]  /*f420*/  HMMA.16816.F32 R4, R104.reuse, R112, R4 ;  /* 0x000000706804723c */ /* 0x050fe60000001804 */
[----:B------:R-:W4:Y:S02]  /*f430*/  LDSM.16.MT88.4 R108, [R188+0x11000] ;  /* 0x01100000bc6c783b */ /* 0x000f240000004200 */
[----:B------:R-:W-:Y:S01]  /*f440*/  FADD.FTZ R229, R229, R222 ;  /* 0x000000dee5e57221 */ /* 0x000fe20000010000 */
[C---:B------:R-:W-:Y:S05]  /*f450*/  HMMA.16816.F32 R8, R104.reuse, R114, R8 ;  /* 0x000000726808723c */ /* 0x040fea0000001808 */
[----:B------:R-:W4:Y:S01]  /*f460*/  LDSM.16.MT88.4 R112, [R186+0x11000] ;  /* 0x01100000ba70783b */ /* 0x000f220000004200 */
        /* <DEDUP_REMOVED lines=9> */
[C---:B------:R-:W-:Y:S06]  /*f500*/  HMMA.16816.F32 R32, R104.reuse, R130, R32 ;  /* 0x000000826820723c */ /* 0x040fec0000001820 */
[C---:B------:R-:W-:Y:S06]  /*f510*/  HMMA.16816.F32 R36, R104.reuse, R136, R36 ;  /* 0x000000886824723c */ /* 0x040fec0000001824 */
[C---:B------:R-:W-:Y:S05]  /*f520*/  HMMA.16816.F32 R40, R104.reuse, R138, R40 ;  /* 0x0000008a6828723c */ /* 0x040fea0000001828 */
[----:B---3--:R-:W-:Y:S01]  /*f530*/  F2FP.F16.F32.PACK_AB R136, R233, R226 ;  /* 0x000000e2e988723e */ /* 0x008fe200000000ff */
[C---:B-1----:R-:W-:Y:S05]  /*f540*/  HMMA.16816.F32 R44, R104.reuse, R116, R44 ;  /* 0x00000074682c723c */ /* 0x042fea000000182c */
[----:B------:R-:W-:Y:S01]  /*f550*/  F2FP.F16.F32.PACK_AB R138, R235, R228 ;  /* 0x000000e4eb8a723e */ /* 0x000fe200000000ff */
[C---:B------:R-:W-:Y:S01]  /*f560*/  HMMA.16816.F32 R48, R104.reuse, R118, R48 ;  /* 0x000000766830723c */ /* 0x040fe20000001830 */
[----:B------:R-:W1:Y:S04]  /*f570*/  LDSM.16.MT88.4 R116, [R185+0x11000] ;  /* 0x01100000b974783b */ /* 0x000e680000004200 */
[----:B------:R-:W-:Y:S01]  /*f580*/  F2FP.F16.F32.PACK_AB R137, R237, R230 ;  /* 0x000000e6ed89723e */ /* 0x000fe200000000ff */
[C---:B------:R-:W-:Y:S05]  /*f590*/  HMMA.16816.F32 R52, R104.reuse, R140, R52 ;  /* 0x0000008c6834723c */ /* 0x040fea0000001834 */
[----:B--2---:R-:W-:Y:S01]  /*f5a0*/  F2FP.F16.F32.PACK_AB R139, R133, R232 ;  /* 0x000000e8858b723e */ /* 0x004fe200000000ff */
[C---:B------:R-:W-:Y:S01]  /*f5b0*/  HMMA.16816.F32 R56, R104.reuse, R142, R56 ;  /* 0x0000008e6838723c */ /* 0x040fe20000001838 */
[----:B------:R-:W-:Y:S04]  /*f5c0*/  LDSM.16.MT88.4 R140, [R184+0xd800] ;  /* 0x00d80000b88c783b */ /* 0x000fe80000004200 */
[----:B------:R-:W-:Y:S01]  /*f5d0*/  FADD.FTZ R230, R230, R231 ;  /* 0x000000e7e6e67221 */ /* 0x000fe20000010000 */
[C---:B-----5:R-:W-:Y:S05]  /*f5e0*/  HMMA.16816.F32 R60, R104.reuse, R100, R60 ;  /* 0x00000064683c723c */ /* 0x060fea000000183c */
[----:B------:R-:W-:Y:S01]  /*f5f0*/  FADD.FTZ R237, R237, R230 ;  /* 0x000000e6eded7221 */ /* 0x000fe20000010000 */
[C---:B------:R-:W-:Y:S01]  /*f600*/  HMMA.16816.F32 R64, R104.reuse, R102, R64 ;  /* 0x000000666840723c */ /* 0x040fe20000001840 */
[----:B------:R-:W2:Y:S04]  /*f610*/  LDSM.16.MT88.4 R100, [R186+0xd800] ;  /* 0x00d80000ba64783b */ /* 0x000ea80000004200 */
[----:B------:R-:W-:Y:S01]  /*f620*/  FADD.FTZ R232, R232, R237 ;  /* 0x000000ede8e87221 */ /* 0x000fe20000010000 */
[C---:B----4-:R-:W-:Y:S05]  /*f630*/  HMMA.16816.F32 R68, R104.reuse, R108, R68 ;  /* 0x0000006c6844723c */ /* 0x050fea0000001844 */
[----:B------:R-:W-:Y:S01]  /*f640*/  FADD.FTZ R211, R133, R232 ;  /* 0x000000e885d37221 */ /* 0x000fe20000010000 */
[C---:B------:R-:W-:Y:S01]  /*f650*/  HMMA.16816.F32 R72, R104.reuse, R110, R72 ;  /* 0x0000006e6848723c */ /* 0x040fe20000001848 */
[----:B------:R-:W3:Y:S05]  /*f660*/  LDSM.16.MT88.4 R108, [R185+0xd800] ;  /* 0x00d80000b96c783b */ /* 0x000eea0000004200 */
[C---:B------:R-:W-:Y:S06]  /*f670*/  HMMA.16816.F32 R76, R104.reuse, R112, R76 ;  /* 0x00000070684c723c */ /* 0x040fec000000184c */
[C---:B------:R-:W-:Y:S06]  /*f680*/  HMMA.16816.F32 R80, R104.reuse, R114, R80 ;  /* 0x000000726850723c */ /* 0x040fec0000001850 */
[C---:B-1----:R-:W-:Y:S06]  /*f690*/  HMMA.16816.F32 R84, R104.reuse, R116, R84 ;  /* 0x000000746854723c */ /* 0x042fec0000001854 */
[C---:B------:R-:W-:Y:S06]  /*f6a0*/  HMMA.16816.F32 R88, R104.reuse, R118, R88 ;  /* 0x000000766858723c */ /* 0x040fec0000001858 */
[C---:B------:R-:W-:Y:S06]  /*f6b0*/  HMMA.16816.F32 R92, R104.reuse, R120, R92 ;  /* 0x00000078685c723c */ /* 0x040fec000000185c */
[----:B------:R-:W-:Y:S06]  /*f6c0*/  HMMA.16816.F32 R96, R104, R122, R96 ;  /* 0x0000007a6860723c */ /* 0x000fec0000001860 */
[C---:B------:R-:W-:Y:S01]  /*f6d0*/  HMMA.16816.F32 R128, R136.reuse, R124, R4 ;  /* 0x0000007c8880723c */ /* 0x040fe20000001804 */
[----:B------:R-:W1:Y:S05]  /*f6e0*/  LDSM.16.MT88.4 R4, [R186+0x11800] ;  /* 0x01180000ba04783b */ /* 0x000e6a0000004200 */
[C---:B------:R-:W-:Y:S03]  /*f6f0*/  HMMA.16816.F32 R124, R136.reuse, R126, R8 ;  /* 0x0000007e887c723c */ /* 0x040fe60000001808 */
[----:B------:R-:W4:Y:S03]  /*f700*/  LDSM.16.MT88.4 R8, [R185+0x11800] ;  /* 0x01180000b908783b */ /* 0x000f260000004200 */
[C---:B--2---:R-:W-:Y:S05]  /*f710*/  HMMA.16816.F32 R120, R136.reuse, R100, R12 ;  /* 0x000000648878723c */ /* 0x044fea000000180c */
[----:B------:R-:W2:Y:S01]  /*f720*/  LDSM.16.MT88.4 R12, [R184+0x11800] ;  /* 0x01180000b80c783b */ /* 0x000ea20000004200 */
[C---:B------:R-:W-:Y:S06]  /*f730*/  HMMA.16816.F32 R116, R136.reuse, R102, R16 ;  /* 0x000000668874723c */ /* 0x040fec0000001810 */
[C---:B---3--:R-:W-:Y:S05]  /*f740*/  HMMA.16816.F32 R112, R136.reuse, R108, R20 ;  /* 0x0000006c8870723c */ /* 0x048fea0000001814 */
[----:B------:R-:W-:Y:S01]  /*f750*/  FADD.FTZ R17, R165, R166 ;  /* 0x000000a6a5117221 */ /* 0x000fe20000010000 */
[C---:B------:R-:W-:Y:S05]  /*f760*/  HMMA.16816.F32 R108, R136.reuse, R110, R24 ;  /* 0x0000006e886c723c */ /* 0x040fea0000001818 */
        /* <DEDUP_REMOVED lines=25> */
[C---:B-1----:R-:W-:Y:S06]  /*f900*/  HMMA.16816.F32 R76, R136.reuse, R4, R76 ;  /* 0x00000004884c723c */ /* 0x042fec000000184c */
[C---:B------:R-:W-:Y:S06]  /*f910*/  HMMA.16816.F32 R80, R136.reuse, R6, R80 ;  /* 0x000000068850723c */ /* 0x040fec0000001850 */
[C---:B----4-:R-:W-:Y:S06]  /*f920*/  HMMA.16816.F32 R84, R136.reuse, R8, R84 ;  /* 0x000000088854723c */ /* 0x050fec0000001854 */
[C---:B------:R-:W-:Y:S06]  /*f930*/  HMMA.16816.F32 R88, R136.reuse, R10, R88 ;  /* 0x0000000a8858723c */ /* 0x040fec0000001858 */
[C---:B--2---:R-:W-:Y:S06]  /*f940*/  HMMA.16816.F32 R92, R136.reuse, R12, R92 ;  /* 0x0000000c885c723c */ /* 0x044fec000000185c */
[----:B------:R-:W-:Y:S01]  /*f950*/  HMMA.16816.F32 R96, R136, R14, R96 ;  /* 0x0000000e8860723c */ /* 0x000fe20000001860 */
[----:B------:R-:W-:Y:S11]  /*f960*/  @!UPT UIADD3 URZ, URZ, URZ, URZ ;  /* 0x0000003f3f3ff290 */ /* 0x000ff6000fffe03f */
[----:B------:R-:W-:Y:S01]  /*f970*/  @!UPT UIADD3 URZ, URZ, URZ, URZ ;  /* 0x0000003f3f3ff290 */ /* 0x000fe2000fffe03f */
[----:B------:R-:W-:Y:S11]  /*f980*/  @P0 BRA `(.L_x_2060) ;  /* 0xffffffc0002c0947 */ /* 0x000ff6000383ffff */
.L_x_2056:
[----:B------:R-:W1:Y:S01]  /*f990*/  SHFL.BFLY PT, R0, R211, 0x2, 0x1f ;  /* 0x0c401f00d3007f89 */ /* 0x000e6200000e0000 */
[----:B------:R-:W2:Y:S01]  /*f9a0*/  S2UR UR4, SR_CgaCtaId ;  /* 0x00000000000479c3 */ /* 0x000ea20000008800 */
[----:B------:R-:W-:Y:S01]  /*f9b0*/  MOV R5, 0x3f800000 ;  /* 0x3f80000000057802 */ /* 0x000fe20000000f00 */
[----:B------:R-:W-:Y:S01]  /*f9c0*/  UMOV UR6, 0x400 ;  /* 0x0000040000067882 */ /* 0x000fe20000000000 */
[----:B------:R-:W3:Y:S01]  /*f9d0*/  SHFL.BFLY PT, R2, R213, 0x2, 0x1f ;  /* 0x0c401f00d5027f89 */ /* 0x000ee200000e0000 */
[----:B------:R-:W-:Y:S01]  /*f9e0*/  MOV R6, 0x3f800000 ;  /* 0x3f80000000067802 */ /* 0x000fe20000000f00 */
[----:B------:R-:W-:Y:S01]  /*f9f0*/  UISETP.NE.AND UP0, UPT, UR11, -0x1, UPT ;  /* 0xffffffff0b00788c */ /* 0x000fe2000bf05270 */
[----:B-1----:R-:W-:Y:S01]  /*fa00*/  FADD.FTZ R7, R0, R211 ;  /* 0x000000d300077221 */ /* 0x002fe20000010000 */
[----:B--2---:R-:W-:Y:S01]  /*fa10*/  ULEA UR4, UR4, UR6, 0x18 ;  /* 0x0000000604047291 */ /* 0x004fe2000f8ec03f */
[----:B------:R-:W1:Y:S01]  /*fa20*/  S2R R0, SR_TID.X ;  /* 0x0000000000007919 */ /* 0x000e620000002100 */
[----:B---3--:R-:W-:-:S07]  /*fa30*/  FADD.FTZ R9, R2, R213 ;  /* 0x000000d502097221 */ /* 0x008fce0000010000 */
[----:B------:R-:W-:Y:S01]  /*fa40*/  @UP0 ULDC.64 UR6, c[0x0][0x298] ;  /* 0x0000a60000060ab9 */ /* 0x000fe20000000a00 */
[----:B------:R-:W2:Y:S01]  /*fa50*/  SHFL.BFLY PT, R2, R7, 0x1, 0x1f ;  /* 0x0c201f0007027f89 */ /* 0x000ea200000e0000 */
[----:B------:R-:W-:-:S03]  /*fa60*/  @UP0 UIMAD.WIDE.U32 UR14, UR11, UR6, URZ ;  /* 0x000000060b0e02a5 */ /* 0x000fc6000f8e003f */
[----:B------:R-:W3:Y:S01]  /*fa70*/  SHFL.BFLY PT, R4, R9, 0x1, 0x1f ;  /* 0x0c201f0009047f89 */ /* 0x000ee200000e0000 */
[----:B------:R-:W-:-:S03]  /*fa80*/  @UP0 UIMAD UR8, UR11, UR7, UR15 ;  /* 0x000000070b0802a4 */ /* 0x000fc6000f8e020f */
[----:B------:R-:W-:Y:S01]  /*fa90*/  @UP0 UMOV UR10, UR14 ;  /* 0x0000000e000a0c82 */ /* 0x000fe20008000000 */
        /* <DEDUP_REMOVED lines=197> */
[----:B------:R-:W1:Y:S01]  /*106f0*/  @P3 LDC R12, c[0x0][0x2e8] ;  /* 0x0000ba00ff0c3b82 */ /* 0x000e620000000800 */
[----:B------:R-:W-:Y:S01]  /*10700*/  F2FP.F16.F32.PACK_AB R80, R81, R80 ;  /* 0x000000505150723e */ /* 0x000fe200000000ff */
[----:B------:R-:W-:Y:S01]  /*10710*/  STS [R19+0x2000], R56 ;  /* 0x0020003813007388 */ /* 0x000fe20000000800 */
[----:B------:R-:W-:Y:S01]  /*10720*/  F2FP.F16.F32.PACK_AB R82, R83, R82 ;  /* 0x000000525352723e */ /* 0x000fe200000000ff */
[----:B------:R-:W2:Y:S01]  /*10730*/  @P3 MUFU.LG2 R2, R2 ;  /* 0x0000000200023308 */ /* 0x000ea20000000c00 */
[----:B------:R-:W-:Y:S01]  /*10740*/  F2FP.F16.F32.PACK_AB R84, R85, R84 ;  /* 0x000000545554723e */ /* 0x000fe200000000ff */
[----:B------:R-:W-:Y:S01]  /*10750*/  STS [R19+0x2400], R58 ;  /* 0x0024003a13007388 */ /* 0x000fe20000000800 */
[----:B------:R-:W-:Y:S01]  /*10760*/  F2FP.F16.F32.PACK_AB R86, R87, R86 ;  /* 0x000000565756723e */ /* 0x000fe200000000ff */
[----:B------:R-:W-:Y:S01]  /*10770*/  FMUL.FTZ R96, R5, R96 ;  /* 0x0000006005607220 */ /* 0x000fe20000410000 */
[----:B------:R-:W-:Y:S01]  /*10780*/  F2FP.F16.F32.PACK_AB R88, R89, R88 ;  /* 0x000000585958723e */ /* 0x000fe200000000ff */
[----:B------:R-:W-:Y:S01]  /*10790*/  STS [R21+0x2000], R60 ;  /* 0x0020003c15007388 */ /* 0x000fe20000000800 */
[----:B------:R-:W-:Y:S01]  /*107a0*/  F2FP.F16.F32.PACK_AB R90, R91, R90 ;  /* 0x0000005a5b5a723e */ /* 0x000fe200000000ff */
[----:B------:R-:W-:Y:S01]  /*107b0*/  FMUL.FTZ R5, R5, R97 ;  /* 0x0000006105057220 */ /* 0x000fe20000410000 */
[----:B------:R-:W-:Y:S01]  /*107c0*/  F2FP.F16.F32.PACK_AB R92, R93, R92 ;  /* 0x0000005c5d5c723e */ /* 0x000fe200000000ff */
[----:B------:R-:W-:Y:S01]  /*107d0*/  STS [R21+0x2400], R62 ;  /* 0x0024003e15007388 */ /* 0x000fe20000000800 */
[----:B------:R-:W-:Y:S01]  /*107e0*/  F2FP.F16.F32.PACK_AB R94, R95, R94 ;  /* 0x0000005e5f5e723e */ /* 0x000fe200000000ff */
[----:B------:R-:W-:Y:S01]  /*107f0*/  ULDC.U8 UR4, c[0x0][0x3d8] ;  /* 0x0000f60000047ab9 */ /* 0x000fe20000000000 */
[----:B------:R-:W-:Y:S01]  /*10800*/  F2FP.F16.F32.PACK_AB R6, R99, R6 ;  /* 0x000000066306723e */ /* 0x000fe200000000ff */
[----:B------:R-:W-:Y:S01]  /*10810*/  STS [R23+0x2000], R64 ;  /* 0x0020004017007388 */ /* 0x000fe20000000800 */
[----:B------:R-:W-:-:S02]  /*10820*/  PLOP3.LUT P0, PT, PT, PT, UP0, 0x80, 0x0 ;  /* 0x000000000000781c */ /* 0x000fc40003f0f008 */
        /* <DEDUP_REMOVED lines=12> */
[----:B--2---:R-:W2:Y:S03]  /*108f0*/  @P4 LDC R11, c[0x0][0x2e8] ;  /* 0x0000ba00ff0b4b82 */ /* 0x004ea60000000800 */
[----:B------:R-:W-:Y:S04]  /*10900*/  STS [R17+0x4000], R84 ;  /* 0x0040005411007388 */ /* 0x000fe80000000800 */
[----:B------:R-:W-:Y:S01]  /*10910*/  STS [R17+0x4400], R86 ;  /* 0x0044005611007388 */ /* 0x000fe20000000800 */
[----:B---3--:R-:W-:-:S03]  /*10920*/  @P4 FMUL.FTZ R13, R4, 0.69314718246459960938 ;  /* 0x3f317218040d4820 */ /* 0x008fc60000410000 */
[----:B------:R-:W-:Y:S04]  /*10930*/  STS [R19+0x4000], R88 ;  /* 0x0040005813007388 */ /* 0x000fe80000000800 */
[----:B------:R-:W-:Y:S04]  /*10940*/  STS [R19+0x4400], R90 ;  /* 0x0044005a13007388 */ /* 0x000fe80000000800 */
[----:B------:R-:W-:Y:S04]  /*10950*/  STS [R21+0x4000], R92 ;  /* 0x0040005c15007388 */ /* 0x000fe80000000800 */
[----:B------:R-:W-:Y:S01]  /*10960*/  STS [R21+0x4400], R94 ;  /* 0x0044005e15007388 */ /* 0x000fe20000000800 */
[----:B----4-:R-:W-:-:S03]  /*10970*/  MOV R9, 0x7f800000 ;  /* 0x7f80000000097802 */ /* 0x010fc60000000f00 */
[----:B------:R-:W-:Y:S04]  /*10980*/  STS [R23+0x4400], R6 ;  /* 0x0044000617007388 */ /* 0x000fe80000000800 */
[----:B------:R3:W-:Y:S02]  /*10990*/  STS [R23+0x4000], R5 ;  /* 0x0040000517007388 */ /* 0x0007e40000000800 */
[----:B---3--:R-:W-:Y:S01]  /*109a0*/  MOV R5, 0x7f800000 ;  /* 0x7f80000000057802 */ /* 0x008fe20000000f00 */
[----:B-12---:R-:W-:Y:S06]  /*109b0*/  @P0 BRA `(.L_x_2061) ;  /* 0x0000000000200947 */ /* 0x006fec0003800000 */
[----:B------:R-:W1:Y:S01]  /*109c0*/  S2UR UR8, SR_CTAID.Y ;  /* 0x00000000000879c3 */ /* 0x000e620000002600 */
[----:B------:R-:W-:Y:S01]  /*109d0*/  ULDC.64 UR6, c[0x0][0x290] ;  /* 0x0000a40000067ab9 */ /* 0x000fe20000000a00 */
[----:B-1----:R-:W-:Y:S02]  /*109e0*/  USHF.R.S32.HI UR4, URZ, 0x1f, UR8 ;  /* 0x0000001f3f047899 */ /* 0x002fe40008011408 */
[----:B------:R-:W-:Y:S02]  /*109f0*/  UIMAD.WIDE.U32 UR14, UR8, UR6, URZ ;  /* 0x00000006080e72a5 */ /* 0x000fe4000f8e003f */
[----:B------:R-:W-:-:S04]  /*10a00*/  UIMAD UR4, UR4, UR6, URZ ;  /* 0x00000006040472a4 */ /* 0x000fc8000f8e023f */
[----:B------:R-:W-:Y:S01]  /*10a10*/  UIMAD UR4, UR8, UR7, UR4 ;  /* 0x00000007080472a4 */ /* 0x000fe2000f8e0204 */
[----:B------:R-:W-:-:S03]  /*10a20*/  UMOV UR10, UR14 ;  /* 0x0000000e000a7c82 */ /* 0x000fc60008000000 */
[----:B------:R-:W-:-:S12]  /*10a30*/  UIADD3 UR8, UR15, UR4, URZ ;  /* 0x000000040f087290 */ /* 0x000fd8000fffe03f */
.L_x_2061:
[----:B------:R-:W-:Y:S01]  /*10a40*/  @P4 FFMA.FTZ R5, R132, R11, R13 ;  /* 0x0000000b84054223 */ /* 0x000fe2000001000d */
[----:B------:R-:W-:Y:S01]  /*10a50*/  @P3 FFMA.FTZ R9, R3, R12, R2 ;  /* 0x0000000c03093223 */ /* 0x000fe20000010002 */
[----:B------:R-:W-:Y:S06]  /*10a60*/  @!P1 BRA `(.L_x_2062) ;  /* 0x00000000001c9947 */ /* 0x000fec0003800000 */
[----:B------:R-:W1:Y:S01]  /*10a70*/  S2UR UR7, SR_CTAID.Y ;  /* 0x00000000000779c3 */ /* 0x000e620000002600 */
[----:B------:R-:W-:-:S07]  /*10a80*/  ULDC UR6, c[0x0][0x2c4] ;  /* 0x0000b10000067ab9 */ /* 0x000fce0000000800 */
[----:B------:R-:W2:Y:S01]  /*10a90*/  S2UR UR4, SR_CTAID.Z ;  /* 0x00000000000479c3 */ /* 0x000ea20000002700 */
[----:B-1----:R-:W-:-:S03]  /*10aa0*/  @!UP0 UIMAD UR11, UR7, UR6, URZ ;  /* 0x00000006070b82a4 */ /* 0x002fc6000f8e023f */
[----:B------:R-:W-:Y:S02]  /*10ab0*/  ULDC UR6, c[0x0][0x2e4] ;  /* 0x0000b90000067ab9 */ /* 0x000fe40000000800 */
[----:B--2---:R-:W-:Y:S01]  /*10ac0*/  UIMAD UR11, UR4, UR6, UR11 ;  /* 0x00000006040b72a4 */ /* 0x004fe2000f8e020b */
[----:B------:R-:W-:Y:S05]  /*10ad0*/  BRA `(.L_x_2063) ;  /* 0x0000000000187947 */ /* 0x000fea0003800000 */
.L_x_2062:
[----:B------:R-:W-:Y:S01]  /*10ae0*/  S2UR UR4, SR_CTAID.Z ;  /* 0x00000000000479c3 */ /* 0x000fe20000002700 */
[----:B------:R-:W-:Y:S01]  /*10af0*/  ULDC UR6, c[0x0][0x270] ;  /* 0x00009c0000067ab9 */ /* 0x000fe20000000800 */
[----:B------:R-:W-:-:S06]  /*10b00*/  ULDC UR11, c[0x0][0x2c4] ;  /* 0x0000b100000b7ab9 */ /* 0x000fcc0000000800 */
[----:B------:R-:W1:Y:S02]  /*10b10*/  S2UR UR7, SR_CTAID.Y ;  /* 0x00000000000779c3 */ /* 0x000e640000002600 */
[----:B-1----:R-:W-:-:S04]  /*10b20*/  UIMAD UR6, UR7, UR6, UR4 ;  /* 0x00000006070672a4 */ /* 0x002fc8000f8e0204 */
[----:B------:R-:W-:Y:S02]  /*10b30*/  UIMAD UR11, UR6, UR11, URZ ;  /* 0x0000000b060b72a4 */ /* 0x000fe4000f8e023f */
.L_x_2063:
[----:B------:R-:W1:Y:S01]  /*10b40*/  S2R R17, SR_TID.X ;  /* 0x0000000000117919 */ /* 0x000e620000002100 */
[----:B------:R-:W-:Y:S01]  /*10b50*/  LOP3.LUT R3, R10, 0xffffffe0, RZ, 0xc0, !PT ;  /* 0xffffffe00a037812 */ /* 0x000fe200078ec0ff */
[----:B------:R-:W-:Y:S01]  /*10b60*/  BSSY B0, `(.L_x_2064) ;  /* 0x000001e000007945 */ /* 0x000fe20003800000 */
[----:B------:R-:W-:Y:S01]  /*10b70*/  SHF.R.S32.HI R11, RZ, 0x1f, R8 ;  /* 0x0000001fff0b7819 */ /* 0x000fe20000011408 */
[----:B------:R-:W-:Y:S02]  /*10b80*/  BAR.SYNC.DEFER_BLOCKING 0x0 ;  /* 0x0000000000007b1d */ /* 0x000fe40000010000 */
[----:B------:R-:W-:Y:S01]  /*10b90*/  IMAD.IADD R3, R0, 0x1, -R3 ;  /* 0x0000000100037824 */ /* 0x000fe200078e0a03 */
[----:B------:R-:W-:-:S04]  /*10ba0*/  LEA.HI R4, R11, R8, RZ, 0x2 ;  /* 0x000000080b047211 */ /* 0x000fc800078f10ff */
[----:B------:R-:W-:Y:S02]  /*10bb0*/  LOP3.LUT P0, RZ, R3, 0x3, RZ, 0xc0, !PT ;  /* 0x0000000303ff7812 */ /* 0x000fe4000780c0ff */
[----:B------:R-:W-:-:S05]  /*10bc0*/  LOP3.LUT R3, R4, 0xffffffc, RZ, 0xc0, !PT ;  /* 0x0ffffffc04037812 */ /* 0x000fca00078ec0ff */
[----:B------:R-:W-:Y:S01]  /*10bd0*/  IMAD.IADD R3, R8, 0x1, -R3 ;  /* 0x0000000108037824 */ /* 0x000fe200078e0a03 */
[----:B-1----:R-:W-:-:S04]  /*10be0*/  SHF.R.S32.HI R6, RZ, 0x1f, R17 ;  /* 0x0000001fff067819 */ /* 0x002fc80000011411 */
[----:B------:R-:W-:-:S04]  /*10bf0*/  LEA.HI R2, R6, R17, RZ, 0x5 ;  /* 0x0000001106027211 */ /* 0x000fc800078f28ff */
[----:B------:R-:W-:-:S05]  /*10c00*/  LOP3.LUT R2, R2, 0xffffffe0, RZ, 0xc0, !PT ;  /* 0xffffffe002027812 */ /* 0x000fca00078ec0ff */
[----:B------:R-:W-:-:S05]  /*10c10*/  IMAD.IADD R2, R17, 0x1, -R2 ;  /* 0x0000000111027824 */ /* 0x000fca00078e0a02 */
[----:B------:R-:W-:-:S04]  /*10c20*/  SHF.R.S32.HI R11, RZ, 0x1f, R2 ;  /* 0x0000001fff0b7819 */ /* 0x000fc80000011402 */
[----:B------:R-:W-:-:S04]  /*10c30*/  LEA.HI R11, R11, R2, RZ, 0x2 ;  /* 0x000000020b0b7211 */ /* 0x000fc800078f10ff */
[----:B------:R-:W-:-:S05]  /*10c40*/  SHF.R.S32.HI R4, RZ, 0x2, R11 ;  /* 0x00000002ff047819 */ /* 0x000fca000001140b */
[----:B------:R-:W-:Y:S01]  /*10c50*/  IMAD R4, R3, 0x10, R4 ;  /* 0x0000001003047824 */ /* 0x000fe200078e0204 */
[----:B------:R-:W-:Y:S06]  /*10c60*/  @P0 BRA `(.L_x_2065) ;  /* 0x0000000000340947 */ /* 0x000fec0003800000 */
[----:B------:R-:W1:Y:S01]  /*10c70*/  S2UR UR6, SR_CTAID.X ;  /* 0x00000000000679c3 */ /* 0x000e620000002500 */
[C---:B------:R-:W-:Y:S01]  /*10c80*/  VIADD R3, R4.reuse, 0x8 ;  /* 0x0000000804037836 */ /* 0x040fe20000000000 */
[----:B------:R-:W-:-:S04]  /*10c90*/  ISETP.GE.AND P2, PT, R4, UR5, PT ;  /* 0x0000000504007c0c */ /* 0x000fc8000bf46270 */
[----:B------:R-:W-:Y:S01]  /*10ca0*/  ISETP.GE.AND P1, PT, R3, UR5, PT ;  /* 0x0000000503007c0c */ /* 0x000fe2000bf26270 */
[----:B-1----:R-:W-:-:S04]  /*10cb0*/  ULEA UR6, UR6, UR11, 0x6 ;  /* 0x0000000b06067291 */ /* 0x002fc8000f8e303f */
[----:B------:R-:W-:Y:S02]  /*10cc0*/  USHF.R.S32.HI UR9, URZ, 0x1f, UR6 ;  /* 0x0000001f3f097899 */ /* 0x000fe40008011406 */
[----:B------:R-:W-:Y:S01]  /*10cd0*/  IADD3 R2, P0, R4, UR6, RZ ;  /* 0x0000000604027c10 */ /* 0x000fe2000ff1e0ff */
[----:B------:R-:W-:-:S03]  /*10ce0*/  ULDC.64 UR6, c[0x0][0x2b0] ;  /* 0x0000ac0000067ab9 */ /* 0x000fc60000000a00 */
[----:B------:R-:W-:Y:S02]  /*10cf0*/  LEA.HI.X.SX32 R3, R4, UR9, 0x1, P0 ;  /* 0x0000000904037c11 */ /* 0x000fe400080f0eff */
[----:B------:R-:W-:-:S04]  /*10d00*/  LEA R10, P0, R2, UR6, 0x2 ;  /* 0x00000006020a7c11 */ /* 0x000fc8000f8010ff */
[----:B------:R-:W-:-:S05]  /*10d10*/  LEA.HI.X R11, R2, UR7, R3, 0x2, P0 ;  /* 0x00000007020b7c11 */ /* 0x000fca00080f1403 */
[----:B------:R1:W-:Y:S04]  /*10d20*/  @!P2 STG.E desc[UR24][R10.64], R5 ;  /* 0x000000050a00a986 */ /* 0x0003e8000c101918 */
[----:B------:R1:W-:Y:S02]  /*10d30*/  @!P1 STG.E desc[UR24][R10.64+0x20], R9 ;  /* 0x000020090a009986 */ /* 0x0003e4000c101918 */
.L_x_2065:
[----:B------:R-:W-:Y:S05]  /*10d40*/  BSYNC B0 ;  /* 0x0000000000007941 */ /* 0x000fea0003800000 */
.L_x_2064:
[----:B------:R-:W2:Y:S01]  /*10d50*/  S2UR UR7, SR_CTAID.X ;  /* 0x00000000000779c3 */ /* 0x000ea20000002500 */
[----:B------:R-:W-:Y:S01]  /*10d60*/  LEA.HI R0, R7, R0, RZ, 0x3 ;  /* 0x0000000007007211 */ /* 0x000fe200078f18ff */
[----:B------:R3:W4:Y:S01]  /*10d70*/  LDS.128 R12, [R199+0x1800] ;  /* 0x00180000c70c7984 */ /* 0x0007220000000c00 */
[----:B------:R-:W-:Y:S01]  /*10d80*/  SHF.R.S32.HI R201, RZ, 0x1f, R200 ;  /* 0x0000001fffc97819 */ /* 0x000fe200000114c8 */
[----:B------:R-:W-:Y:S01]  /*10d90*/  BSSY B0, `(.L_x_2066) ;  /* 0x000002f000007945 */ /* 0x000fe20003800000 */
[----:B------:R-:W-:Y:S01]  /*10da0*/  SHF.R.S32.HI R0, RZ, 0x3, R0 ;  /* 0x00000003ff007819 */ /* 0x000fe20000011400 */
[----:B-1----:R3:W1:Y:S01]  /*10db0*/  LDS.128 R8, [R199+0x3800] ;  /* 0x00380000c7087984 */ /* 0x0026620000000c00 */
[----:B------:R-:W-:Y:S01]  /*10dc0*/  LEA.HI R6, R6, R17, RZ, 0x3 ;  /* 0x0000001106067211 */ /* 0x000fe200078f18ff */
[----:B------:R-:W5:Y:S02]  /*10dd0*/  LDC.64 R4, c[0x0][0x298] ;  /* 0x0000a600ff047b82 */ /* 0x000f640000000a00 */
[C---:B------:R-:W-:Y:S01]  /*10de0*/  VIADD R16, R0.reuse, 0x20 ;  /* 0x0000002000107836 */ /* 0x040fe20000000000 */
[----:B------:R3:W1:Y:S01]  /*10df0*/  LDS.128 R24, [R199] ;  /* 0x00000000c7187984 */ /* 0x0006620000000c00 */
[----:B------:R-:W-:-:S03]  /*10e00*/  VIADD R7, R0, 0x10 ;  /* 0x0000001000077836 */ /* 0x000fc60000000000 */
[----:B------:R-:W-:Y:S01]  /*10e10*/  ISETP.GE.AND P1, PT, R16, UR5, PT ;  /* 0x0000000510007c0c */ /* 0x000fe2000bf26270 */
[----:B------:R-:W3:Y:S01]  /*10e20*/  LDC.64 R2, c[0x0][0x2a0] ;  /* 0x0000a800ff027b82 */ /* 0x000ee20000000a00 */
[----:B------:R-:W-:Y:S01]  /*10e30*/  ISETP.GE.AND P2, PT, R7, UR5, PT ;  /* 0x0000000507007c0c */ /* 0x000fe2000bf46270 */
[----:B------:R-:W-:Y:S01]  /*10e40*/  VIADD R7, R0, 0x30 ;  /* 0x0000003000077836 */ /* 0x000fe20000000000 */
[----:B--2---:R-:W-:-:S04]  /*10e50*/  USHF.L.U32 UR7, UR7, 0x6, URZ ;  /* 0x0000000607077899 */ /* 0x004fc8000800063f */
[----:B------:R-:W-:Y:S02]  /*10e60*/  USHF.R.S32.HI UR6, URZ, 0x1f, UR7 ;  /* 0x0000001f3f067899 */ /* 0x000fe40008011407 */
[----:B-----5:R-:W-:-:S04]  /*10e70*/  IMAD.WIDE.U32 R20, R4, UR7, R200 ;  /* 0x0000000704147c25 */ /* 0x020fc8000f8e00c8 */
[----:B------:R-:W-:Y:S01]  /*10e80*/  IMAD R18, R4, UR6, RZ ;  /* 0x0000000604127c24 */ /* 0x000fe2000f8e02ff */
[----:B------:R-:W-:Y:S01]  /*10e90*/  USHF.R.S32.HI UR6, URZ, 0x1f, UR4 ;  /* 0x0000001f3f067899 */ /* 0x000fe20008011404 */
[----:B------:R-:W-:Y:S02]  /*10ea0*/  IADD3 R28, P0, R20, UR10, RZ ;  /* 0x0000000a141c7c10 */ /* 0x000fe4000ff1e0ff */
[----:B------:R-:W-:Y:S01]  /*10eb0*/  IMAD R17, R5, UR7, R18 ;  /* 0x0000000705117c24 */ /* 0x000fe2000f8e0212 */
[----:B------:R-:W-:Y:S02]  /*10ec0*/  UIADD3 UR7, -UR7, UR13, URZ ;  /* 0x0000000d07077290 */ /* 0x000fe4000fffe13f */
[----:B---3--:R-:W-:Y:S02]  /*10ed0*/  IMAD R18, R2, UR6, RZ ;  /* 0x0000000602127c24 */ /* 0x008fe4000f8e02ff */
[----:B------:R-:W-:Y:S02]  /*10ee0*/  IADD3.X R29, R21, UR8, R17, P0, !PT ;  /* 0x00000008151d7c10 */ /* 0x000fe400087fe411 */
[----:B------:R-:W-:Y:S01]  /*10ef0*/  IMAD R33, R3, UR4, R18 ;  /* 0x0000000403217c24 */ /* 0x000fe2000f8e0212 */
[----:B------:R2:W3:Y:S01]  /*10f00*/  LDS.128 R20, [R199+0x2000] ;  /* 0x00200000c7147984 */ /* 0x0004e20000000c00 */
[----:B------:R-:W-:Y:S01]  /*10f10*/  ISETP.GE.AND P3, PT, R0, UR7, PT ;  /* 0x0000000700007c0c */ /* 0x000fe2000bf66270 */
[----:B------:R-:W-:Y:S01]  /*10f20*/  IMAD.WIDE.U32 R28, R2, UR4, R28 ;  /* 0x00000004021c7c25 */ /* 0x000fe2000f8e001c */
[----:B------:R-:W-:Y:S01]  /*10f30*/  SHF.R.S32.HI R3, RZ, 0x3, R6 ;  /* 0x00000003ff037819 */ /* 0x000fe20000011406 */
[----:B------:R2:W1:Y:S01]  /*10f40*/  LDS.128 R16, [R199+0x4000] ;  /* 0x00400000c7107984 */ /* 0x0004620000000c00 */
[----:B------:R-:W-:Y:S01]  /*10f50*/  ISETP.GE.AND P0, PT, R7, UR5, PT ;  /* 0x0000000507007c0c */ /* 0x000fe2000bf06270 */
[----:B------:R-:W-:Y:S01]  /*10f60*/  IMAD.IADD R33, R33, 0x1, R29 ;  /* 0x0000000121217824 */ /* 0x000fe200078e021d */
[----:B------:R-:W-:-:S07]  /*10f70*/  SHF.R.S32.HI R3, RZ, 0x1f, R3 ;  /* 0x0000001fff037819 */ /* 0x000fce0000011403 */
[----:B----4-:R-:W-:Y:S05]  /*10f80*/  @P3 BRA `(.L_x_2067) ;  /* 0x00000000003c3947 */ /* 0x010fea0003800000 */
        /* <DEDUP_REMOVED lines=13> */
[----:B---3--:R4:W-:Y:S04]  /*11060*/  @!P4 STG.E.128 desc[UR24][R30.64+0x80], R20 ;  /* 0x000080141e00c986 */ /* 0x0089e8000c101d18 */
[----:B------:R4:W-:Y:S02]  /*11070*/  @!P3 STG.E.128 desc[UR24][R30.64+0x100], R16 ;  /* 0x000100101e00b986 */ /* 0x0009e4000c101d18 */
.L_x_2067:
[----:B------:R-:W-:Y:S05]  /*11080*/  BSYNC B0 ;  /* 0x0000000000007941 */ /* 0x000fea0003800000 */
.L_x_2066:
[----:B-1--4-:R1:W4:Y:S01]  /*11090*/  LDS.128 R24, [R199+0x800] ;  /* 0x00080000c7187984 */ /* 0x0123220000000c00 */
[----:B------:R-:W-:Y:S03]  /*110a0*/  BSSY B0, `(.L_x_2068) ;  /* 0x0000016000007945 */ /* 0x000fe60003800000 */
[----:B---3--:R1:W3:Y:S04]  /*110b0*/  LDS.128 R20, [R199+0x2800] ;  /* 0x00280000c7147984 */ /* 0x0082e80000000c00 */
[----:B------:R1:W1:Y:S01]  /*110c0*/  LDS.128 R16, [R199+0x4800] ;  /* 0x00480000c7107984 */ /* 0x0002620000000c00 */
        /* <DEDUP_REMOVED lines=16> */
[----:B----4-:R4:W-:Y:S04]  /*111d0*/  @!P4 STG.E.128 desc[UR24][R6.64], R24 ;  /* 0x000000180600c986 */ /* 0x0109e8000c101d18 */
[----:B---3--:R4:W-:Y:S04]  /*111e0*/  @!P3 STG.E.128 desc[UR24][R6.64+0x80], R20 ;  /* 0x000080140600b986 */ /* 0x0089e8000c101d18 */
[----:B-1----:R4:W-:Y:S02]  /*111f0*/  @!P2 STG.E.128 desc[UR24][R6.64+0x100], R16 ;  /* 0x000100100600a986 */ /* 0x0029e4000c101d18 */
.L_x_2069:
[----:B------:R-:W-:Y:S05]  /*11200*/  BSYNC B0 ;  /* 0x0000000000007941 */ /* 0x000fea0003800000 */
.L_x_2068:
[----:B----4-:R4:W2:Y:S01]  /*11210*/  LDS.128 R24, [R199+0x1000] ;  /* 0x00100000c7187984 */ /* 0x0108a20000000c00 */
[----:B------:R-:W-:Y:S03]  /*11220*/  BSSY B0, `(.L_x_2070) ;  /* 0x0000016000007945 */ /* 0x000fe60003800000 */
[----:B---3--:R4:W3:Y:S04]  /*11230*/  LDS.128 R20, [R199+0x3000] ;  /* 0x00300000c7147984 */ /* 0x0088e80000000c00 */
[----:B-1----:R4:W1:Y:S01]  /*11240*/  LDS.128 R16, [R199+0x5000] ;  /* 0x00500000c7107984 */ /* 0x0028620000000c00 */
        /* <DEDUP_REMOVED lines=16> */
[----:B--2---:R2:W-:Y:S04]  /*11350*/  @!P3 STG.E.128 desc[UR24][R6.64], R24 ;  /* 0x000000180600b986 */ /* 0x0045e8000c101d18 */
[----:B---3--:R2:W-:Y:S04]  /*11360*/  @!P2 STG.E.128 desc[UR24][R6.64+0x80], R20 ;  /* 0x000080140600a986 */ /* 0x0085e8000c101d18 */
[----:B-1----:R2:W-:Y:S02]  /*11370*/  @!P1 STG.E.128 desc[UR24][R6.64+0x100], R16 ;  /* 0x0001001006009986 */ /* 0x0025e4000c101d18 */
.L_x_2071:
[----:B------:R-:W-:Y:S05]  /*11380*/  BSYNC B0 ;  /* 0x0000000000007941 */ /* 0x000fea0003800000 */
.L_x_2070:
[----:B-12---:R1:W2:Y:S01]  /*11390*/  LDS.128 R16, [R199+0x5800] ;  /* 0x00580000c7107984 */ /* 0x0062a20000000c00 */
        /* <DEDUP_REMOVED lines=19> */
[----:B--2---:R-:W-:Y:S01]  /*114d0*/  STG.E.128 desc[UR24][R4.64+0x100], R16 ;  /* 0x0001001004007986 */ /* 0x004fe2000c101d18 */
[----:B------:R-:W-:Y:S05]  /*114e0*/  EXIT ;  /* 0x000000000000794d */ /* 0x000fea0003800000 */
.L_x_2072:
        /* <DEDUP_REMOVED lines=9> */
.L_x_7456:


//--------------------- .text._ZN5flash24flash_fwd_splitkv_kernelI23Flash_fwd_kernel_traitsILi192ELi64ELi64ELi4ELb0ELb0EN7cutlass6half_tE19Flash_kernel_traitsILi192ELi64ELi64ELi4ES3_EELb0ELb1ELb0ELb0ELb0ELb1ELb0ELb0EEEvNS_16Flash_fwd_paramsE --------------------------
	.section	.text._ZN5flash24flash_fwd_splitkv_kernelI23Flash_fwd_kernel_traitsILi192ELi64ELi64ELi4ELb0ELb0EN7cutlass6half_tE19Flash_kernel_traitsILi192ELi64ELi64ELi4ES3_EELb0ELb1ELb0ELb0ELb0ELb1ELb0ELb0EEEvNS_16Flash_fwd_paramsE,"ax",@progbits
	.align	128
        .global         _ZN5flash24flash_fwd_splitkv_kernelI23Flash_fwd_kernel_traitsILi192ELi64ELi64ELi4ELb0ELb0EN7cutlass6half_tE19Flash_kernel_traitsILi192ELi64ELi64ELi4ES3_EELb0ELb1ELb0ELb0ELb0ELb1ELb0ELb0EEEvNS_16Flash_fwd_paramsE
        .type           _ZN5flash24flash_fwd_splitkv_kernelI23Flash_fwd_kernel_traitsILi192ELi64ELi64ELi4ELb0ELb0EN7cutlass6half_tE19Flash_kernel_traitsILi192ELi64ELi64ELi4ES3_EELb0ELb1ELb0ELb0ELb0ELb1ELb0ELb0EEEvNS_16Flash_fwd_paramsE,@function
        .size           _ZN5flash24flash_fwd_splitkv_kernelI23Flash_fwd_kernel_traitsILi192ELi64ELi64ELi4ELb0ELb0EN7cutlass6half_tE19Flash_kernel_traitsILi192ELi64ELi64ELi4ES3_EELb0ELb1ELb0ELb0ELb0ELb1ELb0ELb0EEEvNS_16Flash_fwd_paramsE,(.L_x_7457 - _ZN5flash24flash_fwd_splitkv_kernelI23Flash_fwd_kernel_traitsILi192ELi64ELi64ELi4ELb0ELb0EN7cutlass6half_tE19Flash_kernel_traitsILi192ELi64ELi64ELi4ES3_EELb0ELb1ELb0ELb0ELb0ELb1ELb0ELb0EEEvNS_16Flash_fwd_paramsE)
        .other          _ZN5flash24flash_fwd_splitkv_kernelI23Flash_fwd_kernel_traitsILi192ELi64ELi64ELi4ELb0ELb0EN7cutlass6half_tE19Flash_kernel_traitsILi192ELi64ELi64ELi4ES3_EELb0ELb1ELb0ELb0ELb0ELb1ELb0ELb0EEEvNS_16Flash_fwd_paramsE,@"STO_CUDA_ENTRY STV_DEFAULT"
_ZN5flash24flash_fwd_splitkv_kernelI23Flash_fwd_kernel_traitsILi192ELi64ELi64ELi4ELb0ELb0EN7cutlass6half_tE19Flash_kernel_traitsILi192ELi64ELi64ELi4ES3_EELb0ELb1ELb0ELb0ELb0ELb1ELb0ELb0EEEvNS_16Flash_fwd_paramsE:
.text._ZN5flash24flash_fwd_splitkv_kernelI23Flash_fwd_kernel_traitsILi192ELi64ELi64ELi4ELb0ELb0EN7cutlass6half_tE19Flash_kernel_traitsILi192ELi64ELi64ELi4ES3_EELb0ELb1ELb0ELb0ELb0ELb1ELb0ELb0EEEvNS_16Flash_fwd_paramsE:
        /* <DEDUP_REMOVED lines=54> */
.L_x_2073:
[----:B------:R-:W-:-:S03]  /*0360*/  ULDC UR6, c[0x0][0x2c8] ;  /* 0x0000b20000067ab9 */ /* 0x000fc60000000800 */
.L_x_2074:
        /* <DEDUP_REMOVED lines=117> */
.L_x_2077:
[----:B------:R-:W-:Y:S05]  /*0ac0*/  BSYNC B0 ;  /* 0x0000000000007941 */ /* 0x000fea0003800000 */
.L_x_2076:
        /* <DEDUP_REMOVED lines=22> */
.L_x_2079:
[----:B------:R-:W-:Y:S05]  /*0c30*/  BSYNC B0 ;  /* 0x0000000000007941 */ /* 0x000fea0003800000 */
.L_x_2078:
        /* <DEDUP_REMOVED lines=21> */
.L_x_2081:
[----:B------:R-:W-:Y:S05]  /*0d90*/  BSYNC B0 ;  /* 0x0000000000007941 */ /* 0x000fea0003800000 */
.L_x_2080:
        /* <DEDUP_REMOVED lines=20> */
.L_x_2083:
[----:B------:R-:W-:Y:S05]  /*0ee0*/  BSYNC B0 ;  /* 0x0000000000007941 */ /* 0x000fea0003800000 */
.L_x_2082:
        /* <DEDUP_REMOVED lines=18> */
.L_x_2075:
        /* <DEDUP_REMOVED lines=29> */
.L_x_2084:
        /* <DEDUP_REMOVED lines=94> */
.L_x_2085:
        /* <DEDUP_REMOVED lines=46> */
.L_x_2087:
        /* <DEDUP_REMOVED lines=33> */
.L_x_2086:
        /* <DEDUP_REMOVED lines=111> */
.L_x_2089:
[----:B------:R-:W-:Y:S05]  /*23a0*/  BSYNC B0 ;  /* 0x0000000000007941 */ /* 0x000fea0003800000 */
.L_x_2088:
        /* <DEDUP_REMOVED lines=41> */
.L_x_2091:
[----:B------:R-:W-:Y:S05]  /*2640*/  BSYNC B0 ;  /* 0x0000000000007941 */ /* 0x000fea0003800000 */
.L_x_2090:
        /* <DEDUP_REMOVED lines=42> */
.L_x_2093:
[----:B------:R-:W-:Y:S05]  /*28f0*/  BSYNC B0 ;  /* 0x0000000000007941 */ /* 0x000fea0003800000 */
.L_x_2092:
        /* <DEDUP_REMOVED lines=44> */
.L_x_2095:
[----:B------:R-:W-:Y:S05]  /*2bc0*/  BSYNC B0 ;  /* 0x0000000000007941 */ /* 0x000fea0003800000 */
.L_x_2094:
        /* <DEDUP_REMOVED lines=37> */
.L_x_2097:
[----:B------:R-:W-:Y:S05]  /*2e20*/  BSYNC B0 ;  /* 0x0000000000007941 */ /* 0x000fea0003800000 */
.L_x_2096:
        /* <DEDUP_REMOVED lines=33> */
.L_x_2099:
[----:B------:R-:W-:Y:S05]  /*3040*/  BSYNC B0 ;  /* 0x0000000000007941 */ /* 0x000fea0003800000 */
.L_x_2098:
        /* <DEDUP_REMOVED lines=39> */
.L_x_2101:
[----:B------:R-:W-:Y:S05]  /*32c0*/  BSYNC B0 ;  /* 0x0000000000007941 */ /* 0x000fea0003800000 */
.L_x_2100:
        /* <DEDUP_REMOVED lines=43> */
.L_x_2103:
[----:B------:R-:W-:Y:S05]  /*3580*/  BSYNC B0 ;  /* 0x0000000000007941 */ /* 0x000fea0003800000 */
.L_x_2102:
        /* <DEDUP_REMOVED lines=61> */
.L_x_2105:
[----:B------:R-:W-:Y:S05]  /*3960*/  BSYNC B0 ;  /* 0x0000000000007941 */ /* 0x000fea0003800000 */
.L_x_2104:
        /* <DEDUP_REMOVED lines=31> */
.L_x_2107:
[----:B------:R-:W-:Y:S05]  /*3b60*/  BSYNC B0 ;  /* 0x0000000000007941 */ /* 0x000fea0003800000 */
.L_x_2106:
        /* <DEDUP_REMOVED lines=33> */
.L_x_2109:
[----:B------:R-:W-:Y:S05]  /*3d80*/  BSYNC B0 ;  /* 0x0000000000007941 */ /* 0x000fea0003800000 */
.L_x_2108:
        /* <DEDUP_REMOVED lines=37> */
.L_x_2111:
[----:B------:R-:W-:Y:S05]  /*3fe0*/  BSYNC B0 ;  /* 0x0000000000007941 */ /* 0x000fea0003800000 */
.L_x_2110:
[----:B------:R-:W-:Y:S01]  /*3ff0*/  LDSM.16.M88.4 R20, [R202] ;  /* 0x00000000ca14783b */ /* 0x000fe20000000200 */
[----:B------:R-:W-:Y:S01]  /*4000*/  R2P PR, R2, 0x6 ;  /* 0x0000000602007804 */ /* 0x000fe20000000000 */
[----:B------:R-:W-:Y:S01]  /*4010*/  IMAD R198, R5, 0x2, R202 ;  /* 0x0000000205c67824 */ /* 0x000fe200078e02ca */
[C---:B------:R-:W-:Y:S01]  /*4020*/  IADD3 R2, R201.reuse, 0x6000, RZ ;  /* 0x00006000c9027810 */ /* 0x040fe20007ffe0ff */
[----:B------:R-:W5:Y:S01]  /*4030*/  LDSM.16.M88.4 R28, [R201+0x6000] ;  /* 0x00600000c91c783b */ /* 0x000f620000000200 */
[----:B------:R-:W-:Y:S01]  /*4040*/  IADD3 R199, R201, 0x6020, RZ ;  /* 0x00006020c9c77810 */ /* 0x000fe20007ffe0ff */
[----:B------:R-:W-:Y:S01]  /*4050*/  ULDC UR27, c[0x0][0x39c] ;  /* 0x0000e700001b7ab9 */ /* 0x000fe20000000800 */
[----:B------:R-:W-:Y:S01]  /*4060*/  LEA R200, R7, R202, 0x1 ;  /* 0x000000ca07c87211 */ /* 0x000fe200078e08ff */
[----:B------:R-:W3:Y:S01]  /*4070*/  LDSM.16.M88.4 R52, [R201+0x7000] ;  /* 0x00700000c934783b */ /* 0x000ee20000000200 */
[----:B------:R-:W-:Y:S01]  /*4080*/  LOP3.LUT R4, R4, 0xffffffe0, RZ, 0xc0, !PT ;  /* 0xffffffe004047812 */ /* 0x000fe200078ec0ff */
[----:B------:R-:W-:Y:S01]  /*4090*/  UISETP.GT.AND UP0, UPT, UR12, UR10, UPT ;  /* 0x0000000a0c00728c */ /* 0x000fe2000bf04270 */
[----:B------:R-:W-:Y:S01]  /*40a0*/  LEA R197, R5, R200, 0x1 ;  /* 0x000000c805c57211 */ /* 0x000fe200078e08ff */
[----:B------:R-:W-:Y:S01]  /*40b0*/  LDSM.16.M88.4 R72, [R200] ;  /* 0x00000000c848783b */ /* 0x000fe20000000200 */
[----:B------:R-:W-:Y:S01]  /*40c0*/  LEA R213, R105, UR19, 0x4 ;  /* 0x0000001369d57c11 */ /* 0x000fe2000f8e20ff */
[----:B------:R-:W-:Y:S01]  /*40d0*/  UIADD3 UR14, UR22, 0x1, -UR13 ;  /* 0x00000001160e7890 */ /* 0x000fe2000fffe80d */
[----:B------:R-:W-:Y:S01]  /*40e0*/  @P1 IADD3 R199, R2, -0x20, RZ ;  /* 0xffffffe002c71810 */ /* 0x000fe20007ffe0ff */
[----:B------:R-:W-:Y:S01]  /*40f0*/  LDSM.16.M88.4 R60, [R201+0x6800] ;  /* 0x00680000c93c783b */ /* 0x000fe20000000200 */
[----:B------:R-:W-:Y:S01]  /*4100*/  MOV R2, 0x40 ;  /* 0x0000004000027802 */ /* 0x000fe20000000f00 */
[----:B------:R-:W-:Y:S01]  /*4110*/  UIADD3 UR19, UR22, -UR18, -UR13 ;  /* 0x8000001216137290 */ /* 0x000fe2000fffe80d */
[----:B------:R-:W-:Y:S01]  /*4120*/  PLOP3.LUT P6, PT, PT, PT, UP0, 0x80, 0x0 ;  /* 0x000000000000781c */ /* 0x000fe20003fcf008 */
[----:B------:R-:W4:Y:S01]  /*4130*/  LDSM.16.M88.4 R68, [R199] ;  /* 0x00000000c744783b */ /* 0x000f220000000200 */
[----:B------:R-:W-:Y:S01]  /*4140*/  SEL R2, R2, 0xffffffc0, !P2 ;  /* 0xffffffc002027807 */ /* 0x000fe20005000000 */
[----:B------:R-:W-:Y:S01]  /*4150*/  UIADD3 UR18, UR14, UR17, URZ ;  /* 0x000000110e127290 */ /* 0x000fe2000fffe03f */
[----:B------:R-:W-:Y:S01]  /*4160*/  MOV R212, UR22 ;  /* 0x0000001600d47c02 */ /* 0x000fe20008000f00 */
[----:B------:R-:W-:Y:S01]  /*4170*/  LDSM.16.M88.4 R76, [R198] ;  /* 0x00000000c64c783b */ /* 0x000fe20000000200 */
[----:B------:R-:W-:Y:S01]  /*4180*/  IADD3 R195, R201, R2, RZ ;  /* 0x00000002c9c37210 */ /* 0x000fe20007ffe0ff */
[C---:B------:R-:W-:Y:S01]  /*4190*/  VIADD R191, R199.reuse, 0x800 ;  /* 0x00000800c7bf7836 */ /* 0x040fe20000000000 */
[----:B------:R-:W-:Y:S01]  /*41a0*/  IADD3 R188, R2, R199, RZ ;  /* 0x000000c702bc7210 */ /* 0x000fe20007ffe0ff */
[----:B------:R-:W4:Y:S01]  /*41b0*/  LDSM.16.M88.4 R44, [R201+0x7800] ;  /* 0x00780000c92c783b */ /* 0x000f220000000200 */
[----:B------:R-:W-:Y:S01]  /*41c0*/  MOV R210, UR14 ;  /* 0x0000000e00d27c02 */ /* 0x000fe20008000f00 */
[----:B------:R-:W-:Y:S01]  /*41d0*/  VIADD R185, R199, 0x3000 ;  /* 0x00003000c7b97836 */ /* 0x000fe20000000000 */
[----:B------:R-:W-:Y:S01]  /*41e0*/  SHF.L.U32 R214, R3, 0x1, RZ ;  /* 0x0000000103d67819 */ /* 0x000fe200000006ff */
[----:B------:R-:W4:Y:S01]  /*41f0*/  LDSM.16.M88.4 R64, [R195+0x6000] ;  /* 0x00600000c340783b */ /* 0x000f220000000200 */
[----:B------:R-:W-:-:S02]  /*4200*/  IADD3 R190, R199, 0x1000, RZ ;  /* 0x00001000c7be7810 */ /* 0x000fc40007ffe0ff */
[----:B------:R-:W-:Y:S01]  /*4210*/  LOP3.LUT R214, R214, 0x6, RZ, 0xc0, !PT ;  /* 0x00000006d6d67812 */ /* 0x000fe200078ec0ff */
[----:B------:R-:W4:Y:S01]  /*4220*/  LDSM.16.M88.4 R32, [R199+0x1000] ;  /* 0x00100000c720783b */ /* 0x000f220000000200 */
[C---:B------:R-:W-:Y:S02]  /*4230*/  IADD3 R189, R199.reuse, 0x1800, RZ ;  /* 0x00001800c7bd7810 */ /* 0x040fe40007ffe0ff */
[C---:B------:R-:W-:Y:S01]  /*4240*/  IADD3 R187, R199.reuse, 0x2000, RZ ;  /* 0x00002000c7bb7810 */ /* 0x040fe20007ffe0ff */
[----:B------:R-:W4:Y:S01]  /*4250*/  LDSM.16.M88.4 R36, [R199+0x800] ;  /* 0x00080000c724783b */ /* 0x000f220000000200 */
[C---:B------:R-:W-:Y:S02]  /*4260*/  IADD3 R186, R199.reuse, 0x2800, RZ ;  /* 0x00002800c7ba7810 */ /* 0x040fe40007ffe0ff */
[C---:B------:R-:W-:Y:S01]  /*4270*/  IADD3 R184, R199.reuse, 0x3800, RZ ;  /* 0x00003800c7b87810 */ /* 0x040fe20007ffe0ff */
[----:B-----5:R-:W-:Y:S01]  /*4280*/  HMMA.16816.F32 R16, R20, R28, RZ ;  /* 0x0000001c1410723c */ /* 0x020fe200000018ff */
[----:B------:R-:W-:Y:S01]  /*4290*/  LDSM.16.M88.4 R24, [R197] ;  /* 0x00000000c518783b */ /* 0x000fe20000000200 */
[----:B------:R-:W-:-:S02]  /*42a0*/  IADD3 R183, R199, 0x4000, RZ ;  /* 0x00004000c7b77810 */ /* 0x000fc40007ffe0ff */
[C---:B------:R-:W-:Y:S01]  /*42b0*/  IADD3 R182, R199.reuse, 0x4800, RZ ;  /* 0x00004800c7b67810 */ /* 0x040fe20007ffe0ff */
[----:B------:R-:W5:Y:S01]  /*42c0*/  LDSM.16.M88.4 R88, [R188] ;  /* 0x00000000bc58783b */ /* 0x000f620000000200 */
[C---:B---3--:R-:W-:Y:S01]  /*42d0*/  HMMA.16816.F32 R56, R20.reuse, R52, RZ ;  /* 0x000000341438723c */ /* 0x048fe200000018ff */
[C---:B------:R-:W-:Y:S02]  /*42e0*/  IADD3 R181, R199.reuse, 0x5000, RZ ;  /* 0x00005000c7b57810 */ /* 0x040fe40007ffe0ff */
[----:B------:R-:W3:Y:S01]  /*42f0*/  LDSM.16.M88.4 R48, [R199+0x1800] ;  /* 0x00180000c730783b */ /* 0x000ee20000000200 */
[----:B------:R-:W-:Y:S02]  /*4300*/  IADD3 R180, R199, 0x5800, RZ ;  /* 0x00005800c7b47810 */ /* 0x000fe40007ffe0ff */
[C---:B------:R-:W-:Y:S01]  /*4310*/  HMMA.16816.F32 R28, R20.reuse, R30, RZ ;  /* 0x0000001e141c723c */ /* 0x040fe200000018ff */
[----:B-12---:R-:W1:Y:S04]  /*4320*/  LDSM.16.M88.4 R8, [R195+0x7000] ;  /* 0x00700000c308783b */ /* 0x006e680000000200 */
[----:B------:R-:W2:Y:S01]  /*4330*/  LDSM.16.M88.4 R12, [R195+0x6800] ;  /* 0x00680000c30c783b */ /* 0x000ea20000000200 */
[----:B------:R-:W-:Y:S03]  /*4340*/  HMMA.16816.F32 R52, R20, R54, RZ ;  /* 0x000000361434723c */ /* 0x000fe600000018ff */
[----:B------:R-:W-:Y:S03]  /*4350*/  LDSM.16.M88.4 R84, [R195+0x7800] ;  /* 0x00780000c354783b */ /* 0x000fe60000000200 */
[----:B----4-:R-:W-:Y:S01]  /*4360*/  HMMA.16816.F32 R16, R72, R68, R16 ;  /* 0x000000444810723c */ /* 0x010fe20000001810 */
[----:B------:R-:W-:Y:S04]  /*4370*/  LDSM.16.M88.4 R96, [R199+0x4000] ;  /* 0x00400000c760783b */ /* 0x000fe80000000200 */
[----:B------:R-:W-:Y:S01]  /*4380*/  LDSM.16.M88.4 R92, [R195+0x9000] ;  /* 0x00900000c35c783b */ /* 0x000fe20000000200 */
[C---:B------:R-:W-:Y:S03]  /*4390*/  HMMA.16816.F32 R40, R20.reuse, R60, RZ ;  /* 0x0000003c1428723c */ /* 0x040fe600000018ff */
[----:B------:R-:W-:Y:S03]  /*43a0*/  LDSM.16.M88.4 R100, [R188+0x2800] ;  /* 0x00280000bc64783b */ /* 0x000fe60000000200 */
[C---:B------:R-:W-:Y:S01]  /*43b0*/  HMMA.16816.F32 R60, R20.reuse, R62, RZ ;  /* 0x0000003e143c723c */ /* 0x040fe200000018ff */
[----:B------:R-:W0:Y:S05]  /*43c0*/  LDGDEPBAR ;  /* 0x00000000000079af */ /* 0x000e2a0000000000 */
[----:B------:R-:W-:Y:S06]  /*43d0*/  HMMA.16816.F32 R80, R20, R44, RZ ;  /* 0x0000002c1450723c */ /* 0x000fec00000018ff */
[----:B------:R-:W-:Y:S06]  /*43e0*/  HMMA.16816.F32 R16, R76, R64, R16 ;  /* 0x000000404c10723c */ /* 0x000fec0000001810 */
[----:B------:R-:W-:Y:S01]  /*43f0*/  HMMA.16816.F32 R20, R20, R46, RZ ;  /* 0x0000002e1414723c */ /* 0x000fe200000018ff */
[----:B------:R-:W-:Y:S05]  /*4400*/  LDSM.16.M88.4 R44, [R188+0x800] ;  /* 0x00080000bc2c783b */ /* 0x000fea0000000200 */
[C---:B------:R-:W-:Y:S01]  /*4410*/  HMMA.16816.F32 R28, R72.reuse, R70, R28 ;  /* 0x00000046481c723c */ /* 0x040fe2000000181c */
[----:B------:R-:W-:Y:S05]  /*4420*/  LDSM.16.M88.4 R68, [R201+0x8000] ;  /* 0x00800000c944783b */ /* 0x000fea0000000200 */
[C---:B------:R-:W-:Y:S06]  /*4430*/  HMMA.16816.F32 R56, R72.reuse, R32, R56 ;  /* 0x000000204838723c */ /* 0x040fec0000001838 */
[C---:B------:R-:W-:Y:S01]  /*4440*/  HMMA.16816.F32 R52, R72.reuse, R34, R52 ;  /* 0x000000224834723c */ /* 0x040fe20000001834 */
[----:B------:R-:W4:Y:S05]  /*4450*/  LDSM.16.M88.4 R32, [R202+0x2000] ;  /* 0x00200000ca20783b */ /* 0x000f2a0000000200 */
[C---:B------:R-:W-:Y:S06]  /*4460*/  HMMA.16816.F32 R40, R72.reuse, R36, R40 ;  /* 0x000000244828723c */ /* 0x040fec0000001828 */
[----:B------:R-:W-:Y:S01]  /*4470*/  HMMA.16816.F32 R60, R72, R38, R60 ;  /* 0x00000026483c723c */ /* 0x000fe2000000183c */
[----:B------:R-:W4:Y:S05]  /*4480*/  LDSM.16.M88.4 R36, [R188+0x1000] ;  /* 0x00100000bc24783b */ /* 0x000f2a0000000200 */
[----:B-----5:R-:W-:Y:S06]  /*4490*/  HMMA.16816.F32 R16, R24, R88, R16 ;  /* 0x000000581810723c */ /* 0x020fec0000001810 */
[C---:B---3--:R-:W-:Y:S06]  /*44a0*/  HMMA.16816.F32 R80, R72.reuse, R48, R80 ;  /* 0x000000304850723c */ /* 0x048fec0000001850 */
[----:B------:R-:W-:Y:S01]  /*44b0*/  HMMA.16816.F32 R72, R72, R50, R20 ;  /* 0x000000324848723c */ /* 0x000fe20000001814 */
[----:B------:R-:W-:Y:S04]  /*44c0*/  LDSM.16.M88.4 R48, [R199+0x2000] ;  /* 0x00200000c730783b */ /* 0x000fe80000000200 */
[----:B------:R-:W-:Y:S01]  /*44d0*/  LDSM.16.M88.4 R20, [R201+0x9000] ;  /* 0x00900000c914783b */ /* 0x000fe20000000200 */
[C---:B------:R-:W-:Y:S03]  /*44e0*/  HMMA.16816.F32 R28, R76.reuse, R66, R28 ;  /* 0x000000424c1c723c */ /* 0x040fe6000000181c */
[----:B------:R-:W-:Y:S03]  /*44f0*/  LDSM.16.M88.4 R64, [R188+0x1800] ;  /* 0x00180000bc40783b */ /* 0x000fe60000000200 */
[C---:B-1----:R-:W-:Y:S06]  /*4500*/  HMMA.16816.F32 R56, R76.reuse, R8, R56 ;  /* 0x000000084c38723c */ /* 0x042fec0000001838 */
[C---:B------:R-:W-:Y:S01]  /*4510*/  HMMA.16816.F32 R52, R76.reuse, R10, R52 ;  /* 0x0000000a4c34723c */ /* 0x040fe20000001834 */
[----:B------:R-:W1:Y:S05]  /*4520*/  LDSM.16.M88.4 R8, [R200+0x2000] ;  /* 0x00200000c808783b */ /* 0x000e6a0000000200 */
[C---:B--2---:R-:W-:Y:S06]  /*4530*/  HMMA.16816.F32 R40, R76.reuse, R12, R40 ;  /* 0x0000000c4c28723c */ /* 0x044fec0000001828 */
[----:B------:R-:W-:Y:S01]  /*4540*/  HMMA.16816.F32 R60, R76, R14, R60 ;  /* 0x0000000e4c3c723c */ /* 0x000fe2000000183c */
[----:B------:R-:W2:Y:S05]  /*4550*/  LDSM.16.M88.4 R12, [R201+0x8800] ;  /* 0x00880000c90c783b */ /* 0x000eaa0000000200 */
[----:B----4-:R-:W-:Y:S06]  /*4560*/  HMMA.16816.F32 R16, R32, R68, R16 ;  /* 0x000000442010723c */ /* 0x010fec0000001810 */
[C---:B------:R-:W-:Y:S06]  /*4570*/  HMMA.16816.F32 R80, R76.reuse, R84, R80 ;  /* 0x000000544c50723c */ /* 0x040fec0000001850 */
[----:B------:R-:W-:Y:S01]  /*4580*/  HMMA.16816.F32 R76, R76, R86, R72 ;  /* 0x000000564c4c723c */ /* 0x000fe20000001848 */
[----:B------:R-:W-:Y:S04]  /*4590*/  LDSM.16.M88.4 R72, [R197+0x2000] ;  /* 0x00200000c548783b */ /* 0x000fe80000000200 */
[----:B------:R-:W-:Y:S01]  /*45a0*/  LDSM.16.M88.4 R84, [R195+0x9800] ;  /* 0x00980000c354783b */ /* 0x000fe20000000200 */
[C---:B------:R-:W-:Y:S03]  /*45b0*/  HMMA.16816.F32 R28, R24.reuse, R90, R28 ;  /* 0x0000005a181c723c */ /* 0x040fe6000000181c */
[----:B------:R-:W-:Y:S03]  /*45c0*/  LDSM.16.M88.4 R88, [R198+0x2000] ;  /* 0x00200000c658783b */ /* 0x000fe60000000200 */
[C---:B------:R-:W-:Y:S06]  /*45d0*/  HMMA.16816.F32 R56, R24.reuse, R36, R56 ;  /* 0x000000241838723c */ /* 0x040fec0000001838 */
[C---:B------:R-:W-:Y:S01]  /*45e0*/  HMMA.16816.F32 R52, R24.reuse, R38, R52 ;  /* 0x000000261834723c */ /* 0x040fe20000001834 */
[----:B------:R-:W3:Y:S05]  /*45f0*/  LDSM.16.M88.4 R36, [R195+0x8000] ;  /* 0x00800000c324783b */ /* 0x000eea0000000200 */
[C---:B------:R-:W-:Y:S06]  /*4600*/  HMMA.16816.F32 R40, R24.reuse, R44, R40 ;  /* 0x0000002c1828723c */ /* 0x040fec0000001828 */
[----:B------:R-:W-:Y:S01]  /*4610*/  HMMA.16816.F32 R60, R24, R46, R60 ;  /* 0x0000002e183c723c */ /* 0x000fe2000000183c */
[----:B------:R-:W4:Y:S05]  /*4620*/  LDSM.16.M88.4 R44, [R201+0x9800] ;  /* 0x00980000c92c783b */ /* 0x000f2a0000000200 */
[----:B-1----:R-:W-:Y:S06]  /*4630*/  HMMA.16816.F32 R16, R8, R48, R16 ;  /* 0x000000300810723c */ /* 0x002fec0000001810 */
[C---:B------:R-:W-:Y:S06]  /*4640*/  HMMA.16816.F32 R80, R24.reuse, R64, R80 ;  /* 0x000000401850723c */ /* 0x040fec0000001850 */
[----:B------:R-:W-:Y:S01]  /*4650*/  HMMA.16816.F32 R76, R24, R66, R76 ;  /* 0x00000042184c723c */ /* 0x000fe2000000184c */
[----:B------:R-:W1:Y:S04]  /*4660*/  LDSM.16.M88.4 R24, [R188+0x2000] ;  /* 0x00200000bc18783b */ /* 0x000e680000000200 */
[----:B------:R-:W-:Y:S01]  /*4670*/  LDSM.16.M88.4 R64, [R195+0x8800] ;  /* 0x00880000c340783b */ /* 0x000fe20000000200 */
[C---:B------:R-:W-:Y:S03]  /*4680*/  HMMA.16816.F32 R28, R32.reuse, R70, R28 ;  /* 0x00000046201c723c */ /* 0x040fe6000000181c */
[----:B------:R-:W-:Y:S03]  /*4690*/  LDSM.16.M88.4 R68, [R188+0x3000] ;  /* 0x00300000bc44783b */ /* 0x000fe60000000200 */
[C---:B--2---:R-:W-:Y:S06]  /*46a0*/  HMMA.16816.F32 R40, R32.reuse, R12, R40 ;  /* 0x0000000c2028723c */ /* 0x044fec0000001828 */
[----:B------:R-:W-:Y:S01]  /*46b0*/  HMMA.16816.F32 R60, R32, R14, R60 ;  /* 0x0000000e203c723c */ /* 0x000fe2000000183c */
[----:B------:R-:W2:Y:S05]  /*46c0*/  LDSM.16.M88.4 R12, [R199+0x2800] ;  /* 0x00280000c70c783b */ /* 0x000eaa0000000200 */
[----:B---3--:R-:W-:Y:S06]  /*46d0*/  HMMA.16816.F32 R16, R88, R36, R16 ;  /* 0x000000245810723c */ /* 0x008fec0000001810 */
[C---:B------:R-:W-:Y:S06]  /*46e0*/  HMMA.16816.F32 R56, R32.reuse, R20, R56 ;  /* 0x000000142038723c */ /* 0x040fec0000001838 */
[C---:B------:R-:W-:Y:S01]  /*46f0*/  HMMA.16816.F32 R52, R32.reuse, R22, R52 ;  /* 0x000000162034723c */ /* 0x040fe20000001834 */
[----:B------:R-:W3:Y:S05]  /*4700*/  LDSM.16.M88.4 R20, [R199+0x3000] ;  /* 0x00300000c714783b */ /* 0x000eea0000000200 */
[----:B----4-:R-:W-:Y:S06]  /*4710*/  HMMA.16816.F32 R80, R32, R44, R80 ;  /* 0x0000002c2050723c */ /* 0x010fec0000001850 */
[----:B------:R-:W-:Y:S01]  /*4720*/  HMMA.16816.F32 R28, R8, R50, R28 ;  /* 0x00000032081c723c */ /* 0x000fe2000000181c */
[----:B------:R-:W-:Y:S05]  /*4730*/  LDSM.16.M88.4 R48, [R202+0x4000] ;  /* 0x00400000ca30783b */ /* 0x000fea0000000200 */
[----:B------:R-:W-:Y:S01]  /*4740*/  HMMA.16816.F32 R76, R32, R46, R76 ;  /* 0x0000002e204c723c */ /* 0x000fe2000000184c */
[----:B------:R-:W4:Y:S04]  /*4750*/  LDSM.16.M88.4 R32, [R201+0xa000] ;  /* 0x00a00000c920783b */ /* 0x000f280000000200 */
[----:B------:R-:W-:Y:S01]  /*4760*/  LDSM.16.M88.4 R44, [R201+0xa800] ;  /* 0x00a80000c92c783b */ /* 0x000fe20000000200 */
[----:B-1----:R-:W-:Y:S06]  /*4770*/  HMMA.16816.F32 R16, R72, R24, R16 ;  /* 0x000000184810723c */ /* 0x002fec0000001810 */
[C---:B--2---:R-:W-:Y:S06]  /*4780*/  HMMA.16816.F32 R40, R8.reuse, R12, R40 ;  /* 0x0000000c0828723c */ /* 0x044fec0000001828 */
[----:B------:R-:W-:Y:S01]  /*4790*/  HMMA.16816.F32 R60, R8, R14, R60 ;  /* 0x0000000e083c723c */ /* 0x000fe2000000183c */
[----:B------:R-:W1:Y:S05]  /*47a0*/  LDSM.16.M88.4 R12, [R199+0x3800] ;  /* 0x00380000c70c783b */ /* 0x000e6a0000000200 */
[----:B------:R-:W-:Y:S01]  /*47b0*/  HMMA.16816.F32 R28, R88, R38, R28 ;  /* 0x00000026581c723c */ /* 0x000fe2000000181c */
[----:B------:R-:W2:Y:S05]  /*47c0*/  LDSM.16.M88.4 R36, [R200+0x4000] ;  /* 0x00400000c824783b */ /* 0x000eaa0000000200 */
[C---:B---3--:R-:W-:Y:S06]  /*47d0*/  HMMA.16816.F32 R56, R8.reuse, R20, R56 ;  /* 0x000000140838723c */ /* 0x048fec0000001838 */
[----:B------:R-:W-:Y:S01]  /*47e0*/  HMMA.16816.F32 R52, R8, R22, R52 ;  /* 0x000000160834723c */ /* 0x000fe20000001834 */
[----:B------:R-:W-:Y:S05]  /*47f0*/  LDSM.16.M88.4 R20, [R195+0xa000] ;  /* 0x00a00000c314783b */ /* 0x000fea0000000200 */
[----:B----4-:R-:W-:Y:S06]  /*4800*/  HMMA.16816.F32 R16, R48, R32, R16 ;  /* 0x000000203010723c */ /* 0x010fec0000001810 */
[----:B------:R-:W-:Y:S01]  /*4810*/  HMMA.16816.F32 R28, R72, R26, R28 ;  /* 0x0000001a481c723c */ /* 0x000fe2000000181c */
[----:B------:R-:W3:Y:S05]  /*4820*/  LDSM.16.M88.4 R24, [R198+0x4000] ;  /* 0x00400000c618783b */ /* 0x000eea0000000200 */
[----:B------:R-:W-:Y:S06]  /*4830*/  HMMA.16816.F32 R40, R88, R64, R40 ;  /* 0x000000405828723c */ /* 0x000fec0000001828 */
[C---:B-1----:R-:W-:Y:S06]  /*4840*/  HMMA.16816.F32 R80, R8.reuse, R12, R80 ;  /* 0x0000000c0850723c */ /* 0x042fec0000001850 */
[----:B------:R-:W-:Y:S01]  /*4850*/  HMMA.16816.F32 R76, R8, R14, R76 ;  /* 0x0000000e084c723c */ /* 0x000fe2000000184c */
[----:B------:R-:W-:Y:S04]  /*4860*/  LDSM.16.M88.4 R12, [R197+0x4000] ;  /* 0x00400000c50c783b */ /* 0x000fe80000000200 */
[----:B------:R-:W-:Y:S01]  /*4870*/  LDSM.16.M88.4 R8, [R188+0x4000] ;  /* 0x00400000bc08783b */ /* 0x000fe20000000200 */
[----:B--2---:R-:W-:Y:S06]  /*4880*/  HMMA.16816.F32 R16, R36, R96, R16 ;  /* 0x000000602410723c */ /* 0x004fec0000001810 */
[----:B------:R-:W-:Y:S01]  /*4890*/  HMMA.16816.F32 R60, R88, R66, R60 ;  /* 0x00000042583c723c */ /* 0x000fe2000000183c */
[----:B------:R-:W1:Y:S05]  /*48a0*/  LDSM.16.M88.4 R64, [R188+0x3800] ;  /* 0x00380000bc40783b */ /* 0x000e6a0000000200 */
[----:B------:R-:W-:Y:S01]  /*48b0*/  HMMA.16816.F32 R28, R48, R34, R28 ;  /* 0x00000022301c723c */ /* 0x000fe2000000181c */
[----:B------:R-:W-:Y:S05]  /*48c0*/  LDSM.16.M88.4 R32, [R199+0x4800] ;  /* 0x00480000c720783b */ /* 0x000fea0000000200 */
[C---:B------:R-:W-:Y:S06]  /*48d0*/  HMMA.16816.F32 R80, R88.reuse, R84, R80 ;  /* 0x000000545850723c */ /* 0x040fec0000001850 */
[C---:B------:R-:W-:Y:S06]  /*48e0*/  HMMA.16816.F32 R56, R88.reuse, R92, R56 ;  /* 0x0000005c5838723c */ /* 0x040fec0000001838 */
[----:B------:R-:W-:Y:S01]  /*48f0*/  HMMA.16816.F32 R52, R88, R94, R52 ;  /* 0x0000005e5834723c */ /* 0x000fe20000001834 */
[----:B------:R-:W2:Y:S05]  /*4900*/  LDSM.16.M88.4 R92, [R201+0xb000] ;  /* 0x00b00000c95c783b */ /* 0x000eaa0000000200 */
[----:B---3--:R-:W-:Y:S06]  /*4910*/  HMMA.16816.F32 R16, R24, R20, R16 ;  /* 0x000000141810723c */ /* 0x008fec0000001810 */
[----:B------:R-:W-:Y:S01]  /*4920*/  HMMA.16816.F32 R84, R88, R86, R76 ;  /* 0x000000565854723c */ /* 0x000fe2000000184c */
[----:B------:R-:W-:Y:S05]  /*4930*/  LDSM.16.M88.4 R76, [R195+0xa800] ;  /* 0x00a80000c34c783b */ /* 0x000fea0000000200 */
[----:B------:R-:W-:Y:S06]  /*4940*/  HMMA.16816.F32 R28, R36, R98, R28 ;  /* 0x00000062241c723c */ /* 0x000fec000000181c */
[C---:B------:R-:W-:Y:S06]  /*4950*/  HMMA.16816.F32 R56, R72.reuse, R68, R56 ;  /* 0x000000444838723c */ /* 0x040fec0000001838 */
[C---:B------:R-:W-:Y:S06]  /*4960*/  HMMA.16816.F32 R52, R72.reuse, R70, R52 ;  /* 0x000000464834723c */ /* 0x040fec0000001834 */
[----:B-1----:R-:W-:Y:S06]  /*4970*/  HMMA.16816.F32 R80, R72, R64, R80 ;  /* 0x000000404850723c */ /* 0x002fec0000001850 */
[----:B------:R-:W-:Y:S06]  /*4980*/  HMMA.16816.F32 R16, R12, R8, R16 ;  /* 0x000000080c10723c */ /* 0x000fec0000001810 */
[----:B------:R-:W-:Y:S01]  /*4990*/  HMMA.16816.F32 R84, R72, R66, R84 ;  /* 0x000000424854723c */ /* 0x000fe20000001854 */
[----:B------:R-:W1:Y:S05]  /*49a0*/  LDSM.16.M88.4 R64, [R201+0xb800] ;  /* 0x00b80000c940783b */ /* 0x000e6a0000000200 */
[----:B------:R-:W-:Y:S01]  /*49b0*/  HMMA.16816.F32 R28, R24, R22, R28 ;  /* 0x00000016181c723c */ /* 0x000fe2000000181c */
[----:B------:R-:W3:Y:S05]  /*49c0*/  LDSM.16.M88.4 R20, [R199+0x5000] ;  /* 0x00500000c714783b */ /* 0x000eea0000000200 */
[C---:B------:R-:W-:Y:S06]  /*49d0*/  HMMA.16816.F32 R40, R72.reuse, R100, R40 ;  /* 0x000000644828723c */ /* 0x040fec0000001828 */
[----:B------:R-:W-:Y:S01]  /*49e0*/  HMMA.16816.F32 R60, R72, R102, R60 ;  /* 0x00000066483c723c */ /* 0x000fe2000000183c */
[----:B------:R-:W-:Y:S01]  /*49f0*/  FMUL.FTZ R2, R16, UR27 ;  /* 0x0000001b10027c20 */ /* 0x000fe20008410000 */
[----:B------:R-:W-:Y:S01]  /*4a00*/  FMUL.FTZ R6, R17, UR27 ;  /* 0x0000001b11067c20 */ /* 0x000fe20008410000 */
[----:B------:R-:W-:Y:S01]  /*4a10*/  FMUL.FTZ R68, R18, UR27 ;  /* 0x0000001b12447c20 */ /* 0x000fe20008410000 */
[----:B------:R-:W-:-:S02]  /*4a20*/  FMUL.FTZ R69, R19, UR27 ;  /* 0x0000001b13457c20 */ /* 0x000fc40008410000 */
[C---:B--2---:R-:W-:Y:S01]  /*4a30*/  HMMA.16816.F32 R56, R48.reuse, R92, R56 ;  /* 0x0000005c3038723c */ /* 0x044fe20000001838 */
[----:B------:R-:W2:Y:S01]  /*4a40*/  LDSM.16.M88.4 R16, [R199+0x5800] ;  /* 0x00580000c710783b */ /* 0x000ea20000000200 */
[----:B------:R-:W4:Y:S04]  /*4a50*/  MUFU.TANH R2, R2 ;  /* 0x0000000200027308 */ /* 0x000f280000002400 */
[----:B------:R-:W-:Y:S04]  /*4a60*/  HMMA.16816.F32 R52, R48, R94, R52 ;  /* 0x0000005e3034723c */ /* 0x000fe80000001834 */
[----:B------:R-:W1:Y:S02]  /*4a70*/  MUFU.TANH R6, R6 ;  /* 0x0000000600067308 */ /* 0x000e640000002400 */
[----:B------:R-:W-:Y:S01]  /*4a80*/  HMMA.16816.F32 R28, R12, R10, R28 ;  /* 0x0000000a0c1c723c */ /* 0x000fe2000000181c */
[----:B------:R-:W5:Y:S05]  /*4a90*/  LDSM.16.M88.4 R8, [R195+0xb000] ;  /* 0x00b00000c308783b */ /* 0x000f6a0000000200 */
[C---:B------:R-:W-:Y:S01]  /*4aa0*/  HMMA.16816.F32 R40, R48.reuse, R44, R40 ;  /* 0x0000002c3028723c */ /* 0x040fe20000001828 */
[----:B------:R-:W2:Y:S05]  /*4ab0*/  MUFU.TANH R68, R68 ;  /* 0x0000004400447308 */ /* 0x000eaa0000002400 */
[C---:B------:R-:W-:Y:S01]  /*4ac0*/  HMMA.16816.F32 R60, R48.reuse, R46, R60 ;  /* 0x0000002e303c723c */ /* 0x040fe2000000183c */
[----:B------:R-:W-:Y:S02]  /*4ad0*/  LDSM.16.M88.4 R44, [R188+0x4800] ;  /* 0x00480000bc2c783b */ /* 0x000fe40000000200 */
[----:B------:R-:W2:Y:S03]  /*4ae0*/  MUFU.TANH R69, R69 ;  /* 0x0000004500457308 */ /* 0x000ea60000002400 */
[C---:B-1----:R-:W-:Y:S06]  /*4af0*/  HMMA.16816.F32 R80, R48.reuse, R64, R80 ;  /* 0x000000403050723c */ /* 0x042fec0000001850 */
[----:B------:R-:W-:Y:S01]  /*4b00*/  HMMA.16816.F32 R84, R48, R66, R84 ;  /* 0x000000423054723c */ /* 0x000fe20000001854 */
[----:B------:R-:W-:Y:S01]  /*4b10*/  FMUL.FTZ R28, R28, UR27 ;  /* 0x0000001b1c1c7c20 */ /* 0x000fe20008410000 */
[----:B------:R-:W-:Y:S01]  /*4b20*/  FMUL.FTZ R29, R29, UR27 ;  /* 0x0000001b1d1d7c20 */ /* 0x000fe20008410000 */
[----:B------:R-:W-:Y:S01]  /*4b30*/  FMUL.FTZ R30, R30, UR27 ;  /* 0x0000001b1e1e7c20 */ /* 0x000fe20008410000 */
[----:B------:R-:W-:-:S02]  /*4b40*/  FMUL.FTZ R31, R31, UR27 ;  /* 0x0000001b1f1f7c20 */ /* 0x000fc40008410000 */
[C---:B---3--:R-:W-:Y:S01]  /*4b50*/  HMMA.16816.F32 R56, R36.reuse, R20, R56 ;  /* 0x000000142438723c */ /* 0x048fe20000001838 */
[----:B------:R-:W1:Y:S05]  /*4b60*/  MUFU.TANH R28, R28 ;  /* 0x0000001c001c7308 */ /* 0x000e6a0000002400 */
[C---:B------:R-:W-:Y:S01]  /*4b70*/  HMMA.16816.F32 R52, R36.reuse, R22, R52 ;  /* 0x000000162434723c */ /* 0x040fe20000001834 */
[----:B------:R-:W3:Y:S02]  /*4b80*/  LDSM.16.M88.4 R20, [R195+0xb800] ;  /* 0x00b80000c314783b */ /* 0x000ee40000000200 */
[----:B------:R-:W1:Y:S03]  /*4b90*/  MUFU.TANH R29, R29 ;  /* 0x0000001d001d7308 */ /* 0x000e660000002400 */
[C---:B------:R-:W-:Y:S05]  /*4ba0*/  HMMA.16816.F32 R40, R36.reuse, R32, R40 ;  /* 0x000000202428723c */ /* 0x040fea0000001828 */
[----:B------:R-:W1:Y:S01]  /*4bb0*/  MUFU.TANH R30, R30 ;  /* 0x0000001e001e7308 */ /* 0x000e620000002400 */
[C---:B------:R-:W-:Y:S01]  /*4bc0*/  HMMA.16816.F32 R60, R36.reuse, R34, R60 ;  /* 0x00000022243c723c */ /* 0x040fe2000000183c */
[----:B------:R-:W4:Y:S05]  /*4bd0*/  LDSM.16.M88.4 R32, [R188+0x5000] ;  /* 0x00500000bc20783b */ /* 0x000f2a0000000200 */
[C---:B--2---:R-:W-:Y:S01]  /*4be0*/  HMMA.16816.F32 R80, R36.reuse, R16, R80 ;  /* 0x000000102450723c */ /* 0x044fe20000001850 */
[----:B------:R-:W2:Y:S05]  /*4bf0*/  MUFU.TANH R31, R31 ;  /* 0x0000001f001f7308 */ /* 0x000eaa0000002400 */
[----:B------:R-:W-:Y:S06]  /*4c00*/  HMMA.16816.F32 R84, R36, R18, R84 ;  /* 0x000000122454723c */ /* 0x000fec0000001854 */
[C---:B-----5:R-:W-:Y:S06]  /*4c10*/  HMMA.16816.F32 R56, R24.reuse, R8, R56 ;  /* 0x000000081838723c */ /* 0x060fec0000001838 */
[----:B------:R-:W-:Y:S01]  /*4c20*/  HMMA.16816.F32 R52, R24, R10, R52 ;  /* 0x0000000a1834723c */ /* 0x000fe20000001834 */
[----:B------:R-:W5:Y:S01]  /*4c30*/  LDSM.16.M88.4 R8, [R188+0x5800] ;  /* 0x00580000bc08783b */ /* 0x000f620000000200 */
[----:B------:R-:W-:-:S04]  /*4c40*/  DEPBAR.LE SB0, 0x0 ;  /* 0x000080000000791a */ /* 0x000fc80000000000 */
[C---:B------:R-:W-:Y:S06]  /*4c50*/  HMMA.16816.F32 R40, R24.reuse, R76, R40 ;  /* 0x0000004c1828723c */ /* 0x040fec0000001828 */
[C---:B------:R-:W-:Y:S06]  /*4c60*/  HMMA.16816.F32 R60, R24.reuse, R78, R60 ;  /* 0x0000004e183c723c */ /* 0x040fec000000183c */
[C---:B---3--:R-:W-:Y:S06]  /*4c70*/  HMMA.16816.F32 R80, R24.reuse, R20, R80 ;  /* 0x000000141850723c */ /* 0x048fec0000001850 */
[----:B------:R-:W-:Y:S06]  /*4c80*/  HMMA.16816.F32 R84, R24, R22, R84 ;  /* 0x000000161854723c */ /* 0x000fec0000001854 */
[C---:B------:R-:W-:Y:S06]  /*4c90*/  HMMA.16816.F32 R40, R12.reuse, R44, R40 ;  /* 0x0000002c0c28723c */ /* 0x040fec0000001828 */
[C---:B------:R-:W-:Y:S06]  /*4ca0*/  HMMA.16816.F32 R60, R12.reuse, R46, R60 ;  /* 0x0000002e0c3c723c */ /* 0x040fec000000183c */
[C---:B----4-:R-:W-:Y:S06]  /*4cb0*/  HMMA.16816.F32 R56, R12.reuse, R32, R56 ;  /* 0x000000200c38723c */ /* 0x050fec0000001838 */
[C---:B------:R-:W-:Y:S06]  /*4cc0*/  HMMA.16816.F32 R52, R12.reuse, R34, R52 ;  /* 0x000000220c34723c */ /* 0x040fec0000001834 */
[----:B-----5:R-:W-:Y:S01]  /*4cd0*/  HMMA.16816.F32 R80, R12, R8, R80 ;  /* 0x000000080c50723c */ /* 0x020fe20000001850 */
[----:B------:R-:W-:Y:S01]  /*4ce0*/  FMUL.FTZ R40, R40, UR27 ;  /* 0x0000001b28287c20 */ /* 0x000fe20008410000 */
[----:B------:R-:W-:Y:S01]  /*4cf0*/  FMUL.FTZ R41, R41, UR27 ;  /* 0x0000001b29297c20 */ /* 0x000fe20008410000 */
[----:B------:R-:W-:Y:S01]  /*4d00*/  FMUL.FTZ R16, R42, UR27 ;  /* 0x0000001b2a107c20 */ /* 0x000fe20008410000 */
[----:B------:R-:W-:-:S02]  /*4d10*/  FMUL.FTZ R17, R43, UR27 ;  /* 0x0000001b2b117c20 */ /* 0x000fc40008410000 */
[----:B------:R-:W-:Y:S01]  /*4d20*/  HMMA.16816.F32 R84, R12, R10, R84 ;  /* 0x0000000a0c54723c */ /* 0x000fe20000001854 */
[----:B------:R-:W-:Y:S01]  /*4d30*/  IADD3 R9, -R4, R3, RZ ;  /* 0x0000000304097210 */ /* 0x000fe20007ffe1ff */
[----:B------:R-:W-:Y:S01]  /*4d40*/  FMUL.FTZ R33, R60, UR27 ;  /* 0x0000001b3c217c20 */ /* 0x000fe20008410000 */
[----:B------:R-:W-:Y:S01]  /*4d50*/  FMUL.FTZ R32, R61, UR27 ;  /* 0x0000001b3d207c20 */ /* 0x000fe20008410000 */
[----:B------:R-:W-:Y:S01]  /*4d60*/  FMUL.FTZ R20, R62, UR27 ;  /* 0x0000001b3e147c20 */ /* 0x000fe20008410000 */
[----:B------:R-:W-:Y:S01]  /*4d70*/  SHF.R.S32.HI R4, RZ, 0x1f, R9 ;  /* 0x0000001fff047819 */ /* 0x000fe20000011409 */
[----:B------:R-:W-:Y:S01]  /*4d80*/  FMUL.FTZ R18, R63, UR27 ;  /* 0x0000001b3f127c20 */ /* 0x000fe20008410000 */
[----:B------:R-:W-:Y:S01]  /*4d90*/  FMUL.FTZ R56, R56, UR27 ;  /* 0x0000001b38387c20 */ /* 0x000fe20008410000 */
[----:B------:R-:W-:Y:S01]  /*4da0*/  FMUL.FTZ R57, R57, UR27 ;  /* 0x0000001b39397c20 */ /* 0x000fe20008410000 */
[----:B------:R-:W-:Y:S01]  /*4db0*/  LEA.HI R4, R4, R9, RZ, 0x2 ;  /* 0x0000000904047211 */ /* 0x000fe200078f10ff */
[----:B------:R-:W-:Y:S01]  /*4dc0*/  FMUL.FTZ R58, R58, UR27 ;  /* 0x0000001b3a3a7c20 */ /* 0x000fe20008410000 */
[----:B------:R-:W-:Y:S01]  /*4dd0*/  FMUL.FTZ R59, R59, UR27 ;  /* 0x0000001b3b3b7c20 */ /* 0x000fe20008410000 */
[----:B------:R-:W-:Y:S01]  /*4de0*/  FMUL.FTZ R52, R52, UR27 ;  /* 0x0000001b34347c20 */ /* 0x000fe20008410000 */
[----:B------:R-:W-:Y:S01]  /*4df0*/  SHF.R.S32.HI R4, RZ, 0x2, R4 ;  /* 0x00000002ff047819 */ /* 0x000fe20000011404 */
[----:B------:R-:W-:Y:S01]  /*4e00*/  FMUL.FTZ R53, R53, UR27 ;  /* 0x0000001b35357c20 */ /* 0x000fe20008410000 */
[----:B------:R-:W-:Y:S01]  /*4e10*/  FMUL.FTZ R54, R54, UR27 ;  /* 0x0000001b36367c20 */ /* 0x000fe20008410000 */
[----:B------:R-:W-:Y:S01]  /*4e20*/  FMUL.FTZ R55, R55, UR27 ;  /* 0x0000001b37377c20 */ /* 0x000fe20008410000 */
[----:B------:R-:W3:Y:S01]  /*4e30*/  MUFU.TANH R40, R40 ;  /* 0x0000002800287308 */ /* 0x000ee20000002400 */
[----:B------:R-:W-:Y:S01]  /*4e40*/  FMUL.FTZ R80, R80, UR27 ;  /* 0x0000001b50507c20 */ /* 0x000fe20008410000 */
[----:B------:R-:W-:Y:S01]  /*4e50*/  FMUL.FTZ R81, R81, UR27 ;  /* 0x0000001b51517c20 */ /* 0x000fe20008410000 */
[----:B------:R-:W-:Y:S01]  /*4e60*/  FMUL.FTZ R82, R82, UR27 ;  /* 0x0000001b52527c20 */ /* 0x000fe20008410000 */
[----:B------:R-:W-:Y:S01]  /*4e70*/  FMUL.FTZ R83, R83, UR27 ;  /* 0x0000001b53537c20 */ /* 0x000fe20008410000 */
[----:B------:R-:W-:-:S02]  /*4e80*/  IMAD.IADD R213, R213, 0x1, R4 ;  /* 0x00000001d5d57824 */ /* 0x000fc400078e0204 */
[----:B------:R-:W-:Y:S01]  /*4e90*/  FMUL.FTZ R84, R84, UR27 ;  /* 0x0000001b54547c20 */ /* 0x000fe20008410000 */
[----:B------:R-:W-:Y:S01]  /*4ea0*/  FMUL.FTZ R85, R85, UR27 ;  /* 0x0000001b55557c20 */ /* 0x000fe20008410000 */
[----:B------:R-:W-:Y:S01]  /*4eb0*/  FMUL.FTZ R86, R86, UR27 ;  /* 0x0000001b56567c20 */ /* 0x000fe20008410000 */
[----:B------:R-:W-:Y:S01]  /*4ec0*/  FMUL.FTZ R87, R87, UR27 ;  /* 0x0000001b57577c20 */ /* 0x000fe20008410000 */
[----:B------:R-:W4:Y:S01]  /*4ed0*/  MUFU.TANH R41, R41 ;  /* 0x0000002900297308 */ /* 0x000f220000002400 */
[C---:B------:R-:W-:Y:S02]  /*4ee0*/  IADD3 R211, R213.reuse, 0x8, RZ ;  /* 0x00000008d5d37810 */ /* 0x040fe40007ffe0ff */
[----:B------:R-:W-:Y:S02]  /*4ef0*/  VIADDMNMX R212, R213, UR18, R212, PT ;  /* 0x00000012d5d47c46 */ /* 0x000fe4000b8001d4 */
[----:B------:R-:W-:Y:S02]  /*4f00*/  IADD3 R210, R211, UR17, R210 ;  /* 0x00000011d3d27c10 */ /* 0x000fe4000fffe0d2 */
[----:B------:R-:W-:Y:S01]  /*4f10*/  VIADDMNMX R213, R213, UR19, RZ, !PT ;  /* 0x00000013d5d57c46 */ /* 0x000fe2000f8001ff */
[----:B------:R-:W1:Y:S01]  /*4f20*/  MUFU.TANH R16, R16 ;  /* 0x0000001000107308 */ /* 0x000e620000002400 */
[----:B------:R-:W-:-:S02]  /*4f30*/  VIADDMNMX R211, R211, UR19, RZ, !PT ;  /* 0x00000013d3d37c46 */ /* 0x000fc4000f8001ff */
[----:B------:R-:W-:-:S05]  /*4f40*/  VIMNMX R210, R210, UR22, PT ;  /* 0x00000016d2d27c48 */ /* 0x000fca000bfe0100 */
[----:B------:R-:W1:Y:S08]  /*4f50*/  MUFU.TANH R17, R17 ;  /* 0x0000001100117308 */ /* 0x000e700000002400 */
[----:B------:R-:W1:Y:S08]  /*4f60*/  MUFU.TANH R33, R33 ;  /* 0x0000002100217308 */ /* 0x000e700000002400 */
[----:B------:R-:W1:Y:S08]  /*4f70*/  MUFU.TANH R32, R32 ;  /* 0x0000002000207308 */ /* 0x000e700000002400 */
[----:B------:R-:W1:Y:S08]  /*4f80*/  MUFU.TANH R20, R20 ;  /* 0x0000001400147308 */ /* 0x000e700000002400 */
[----:B------:R-:W1:Y:S08]  /*4f90*/  MUFU.TANH R18, R18 ;  /* 0x0000001200127308 */ /* 0x000e700000002400 */
[----:B------:R1:W1:Y:S08]  /*4fa0*/  MUFU.TANH R225, R56 ;  /* 0x0000003800e17308 */ /* 0x0002700000002400 */
        /* <DEDUP_REMOVED lines=14> */
[----:B------:R1:W1:Y:S01]  /*5090*/  MUFU.TANH R177, R87 ;  /* 0x0000005700b17308 */ /* 0x0002620000002400 */
[----:B------:R-:W-:Y:S06]  /*50a0*/  BAR.SYNC.DEFER_BLOCKING 0x0 ;  /* 0x0000000000007b1d */ /* 0x000fec0000010000 */
[----:B--234-:R-:W-:Y:S05]  /*50b0*/  @!P6 BRA `(.L_x_2112) ;  /* 0x0000000c0060e947 */ /* 0x01cfea0003800000 */
        /* <DEDUP_REMOVED lines=10> */
[----:B------:R-:W2:Y:S08]  /*5160*/  I2F.RP R9, UR14 ;  /* 0x0000000e00097d06 */ /* 0x000eb00008209400 */
[----:B--2---:R-:W2:Y:S02]  /*5170*/  MUFU.RCP R8, R9 ;  /* 0x0000000900087308 */ /* 0x004ea40000001000 */
[----:B--2---:R-:W-:-:S06]  /*5180*/  VIADD R8, R8, 0xffffffe ;  /* 0x0ffffffe08087836 */ /* 0x004fcc0000000000 */
[----:B------:R-:W2:Y:S02]  /*5190*/  F2I.FTZ.U32.TRUNC.NTZ R3, R8 ;  /* 0x0000000800037305 */ /* 0x000ea4000021f000 */
[----:B--2---:R-:W-:Y:S01]  /*51a0*/  R2UR UR33, R3 ;  /* 0x00000000032172ca */ /* 0x004fe200000e0000 */
        /* <DEDUP_REMOVED lines=21> */
[----:B------:R-:W-:Y:S02]  /*5300*/  ULOP3.LUT UR14, UR15, UR17, URZ, 0x3c, !UPT ;  /* 0x000000110f0e7292 */ /* 0x000fe4000f8e3c3f */
[----:B------:R-:W-:-:S02]  /*5310*/  @!UP0 UIADD3 UR29, UR29, 0x1, URZ ;  /* 0x000000011d1d8890 */ /* 0x000fc4000fffe03f */
[----:B------:R-:W-:Y:S02]  /*5320*/  UISETP.GE.AND UP1, UPT, UR14, URZ, UPT ;  /* 0x0000003f0e00728c */ /* 0x000fe4000bf26270 */
[----:B------:R-:W-:Y:S02]  /*5330*/  UISETP.GE.AND UP0, UPT, UR30, URZ, UPT ;  /* 0x0000003f1e00728c */ /* 0x000fe4000bf06270 */
[----:B------:R-:W-:Y:S02]  /*5340*/  @!UP2 UIADD3 UR31, UR31, 0x1, URZ ;  /* 0x000000011f1fa890 */ /* 0x000fe4000fffe03f */
[----:B------:R-:W-:Y:S02]  /*5350*/  @UP3 UIADD3 UR29, UR29, 0x1, URZ ;  /* 0x000000011d1d3890 */ /* 0x000fe4000fffe03f */
[----:B------:R-:W-:Y:S02]  /*5360*/  @UP4 UIADD3 UR31, UR31, 0x1, URZ ;  /* 0x000000011f1f4890 */ /* 0x000fe4000fffe03f */
[----:B------:R-:W-:-:S02]  /*5370*/  UISETP.NE.AND UP2, UPT, UR17, URZ, UPT ;  /* 0x0000003f1100728c */ /* 0x000fc4000bf45270 */
[----:B------:R-:W-:Y:S02]  /*5380*/  ULOP3.LUT UR14, URZ, UR17, URZ, 0x33, !UPT ;  /* 0x000000113f0e7292 */ /* 0x000fe4000f8e333f */
[----:B------:R-:W-:Y:S02]  /*5390*/  @!UP1 UIADD3 UR31, -UR31, URZ, URZ ;  /* 0x0000003f1f1f9290 */ /* 0x000fe4000fffe13f */
[----:B------:R-:W-:Y:S02]  /*53a0*/  @!UP0 UIADD3 UR29, -UR29, URZ, URZ ;  /* 0x0000003f1d1d8290 */ /* 0x000fe4000fffe13f */
[----:B------:R-:W-:Y:S02]  /*53b0*/  USEL UR31, UR14, UR31, !UP2 ;  /* 0x0000001f0e1f7287 */ /* 0x000fe4000d000000 */
[----:B------:R-:W-:Y:S02]  /*53c0*/  USEL UR14, UR14, UR29, !UP2 ;  /* 0x0000001d0e0e7287 */ /* 0x000fe4000d000000 */
[----:B------:R-:W-:-:S02]  /*53d0*/  UIMAD.WIDE UR18, UR31, 0x4, UR20 ;  /* 0x000000041f1278a5 */ /* 0x000fc4000f8e0214 */
        /* <DEDUP_REMOVED lines=15> */
[----:B---3--:R-:W-:Y:S01]  /*54d0*/  IMAD.U32 R9, RZ, RZ, UR29 ;  /* 0x0000001dff097e24 */ /* 0x008fe2000f8e00ff */
[----:B------:R-:W-:-:S04]  /*54e0*/  MOV R8, UR28 ;  /* 0x0000001c00087c02 */ /* 0x000fc80008000f00 */
[----:B------:R-:W-:Y:S01]  /*54f0*/  MOV R9, UR14 ;  /* 0x0000000e00097c02 */ /* 0x000fe20008000f00 */
[----:B--2---:R-:W-:-:S04]  /*5500*/  IMAD.IADD R4, R4, 0x1, -R3 ;  /* 0x0000000104047824 */ /* 0x004fc800078e0a03 */
[----:B------:R-:W-:Y:S01]  /*5510*/  IMAD.WIDE.U32 R8, R4, UR18, R8 ;  /* 0x0000001204087c25 */ /* 0x000fe2000f8e0008 */
[----:B------:R-:W-:-:S05]  /*5520*/  SHF.R.S32.HI R3, RZ, 0x1f, R4 ;  /* 0x0000001fff037819 */ /* 0x000fca0000011404 */
[----:B------:R-:W-:-:S04]  /*5530*/  IMAD R3, R3, UR18, RZ ;  /* 0x0000001203037c24 */ /* 0x000fc8000f8e02ff */
[----:B------:R-:W-:Y:S01]  /*5540*/  IMAD R3, R4, UR19, R3 ;  /* 0x0000001304037c24 */ /* 0x000fe2000f8e0203 */
[----:B------:R-:W-:-:S03]  /*5550*/  MOV R4, R8 ;  /* 0x0000000800047202 */ /* 0x000fc60000000f00 */
[----:B------:R-:W-:Y:S01]  /*5560*/  IMAD.IADD R3, R9, 0x1, R3 ;  /* 0x0000000109037824 */ /* 0x000fe200078e0203 */
[----:B------:R-:W-:Y:S06]  /*5570*/  BRA `(.L_x_2114) ;  /* 0x0000000000107947 */ /* 0x000fec0003800000 */
.L_x_2113:
[----:B------:R-:W-:-:S04]  /*5580*/  ULEA UR14, -UR8, URZ, 0x6 ;  /* 0x0000003f080e7291 */ /* 0x000fc8000f8e313f */
[----:B------:R-:W-:Y:S02]  /*5590*/  USHF.R.S32.HI UR17, URZ, 0x1f, UR14 ;  /* 0x0000001f3f117899 */ /* 0x000fe4000801140e */
[----:B------:R-:W-:-:S04]  /*55a0*/  MOV R4, UR14 ;  /* 0x0000000e00047c02 */ /* 0x000fc80008000f00 */
[----:B------:R-:W-:-:S07]  /*55b0*/  MOV R3, UR17 ;  /* 0x0000001100037c02 */ /* 0x000fce0008000f00 */
.L_x_2114:
[----:B------:R-:W-:Y:S01]  /*55c0*/  ULDC UR14, c[0x0][0x2d0] ;  /* 0x0000b400000e7ab9 */ /* 0x000fe20000000800 */
[----:B------:R-:W-:Y:S01]  /*55d0*/  BSSY B0, `(.L_x_2115) ;  /* 0x0000083000007945 */ /* 0x000fe20003800000 */
[----:B------:R-:W-:Y:S02]  /*55e0*/  ISETP.GE.AND P4, PT, R208, UR14, PT ;  /* 0x0000000ed0007c0c */ /* 0x000fe4000bf86270 */
[----:B------:R-:W-:Y:S02]  /*55f0*/  ISETP.GE.AND P2, PT, R204, UR14, PT ;  /* 0x0000000ecc007c0c */ /* 0x000fe4000bf46270 */
[----:B------:R-:W-:-:S09]  /*5600*/  ISETP.GE.AND P1, PT, R203, UR14, PT ;  /* 0x0000000ecb007c0c */ /* 0x000fd2000bf26270 */
[----:B------:R-:W2:Y:S01]  /*5610*/  @!P4 LDC.64 R12, c[0x0][0x218] ;  /* 0x00008600ff0ccb82 */ /* 0x000ea20000000a00 */
[CC--:B------:R-:W-:Y:S01]  /*5620*/  @!P4 IADD3 R19, P0, R4.reuse, R133.reuse, RZ ;  /* 0x000000850413c210 */ /* 0x0c0fe20007f1e0ff */
[----:B------:R3:W-:Y:S04]  /*5630*/  @P4 STS.128 [R207+0x6000], RZ ;  /* 0x006000ffcf004388 */ /* 0x0007e80000000c00 */
[----:B------:R-:W-:Y:S01]  /*5640*/  @!P4 IMAD.X R22, R3, 0x1, R134, P0 ;  /* 0x000000010316c824 */ /* 0x000fe200000e0686 */
[----:B------:R-:W-:Y:S01]  /*5650*/  @!P2 IADD3 R21, P0, R4, R133, RZ ;  /* 0x000000850415a210 */ /* 0x000fe20007f1e0ff */
[----:B------:R-:W4:Y:S08]  /*5660*/  @!P2 LDC.64 R10, c[0x0][0x218] ;  /* 0x00008600ff0aab82 */ /* 0x000f300000000a00 */
[----:B------:R-:W5:Y:S01]  /*5670*/  @!P1 LDC.64 R8, c[0x0][0x218] ;  /* 0x00008600ff089b82 */ /* 0x000f620000000a00 */
[----:B--2---:R-:W-:-:S07]  /*5680*/  @!P4 LEA R24, P5, R19, R12, 0x1 ;  /* 0x0000000c1318c211 */ /* 0x004fce00078a08ff */
[----:B------:R-:W2:Y:S01]  /*5690*/  @!P4 LDC.64 R14, c[0x0][0x218] ;  /* 0x00008600ff0ecb82 */ /* 0x000ea20000000a00 */
[----:B------:R-:W-:Y:S01]  /*56a0*/  @!P4 LEA.HI.X R25, R19, R13, R22, 0x1, P5 ;  /* 0x0000000d1319c211 */ /* 0x000fe200028f0c16 */
[----:B------:R-:W-:Y:S01]  /*56b0*/  @!P2 IMAD.X R22, R3, 0x1, R134, P0 ;  /* 0x000000010316a824 */ /* 0x000fe200000e0686 */
[----:B------:R-:W-:Y:S02]  /*56c0*/  @!P1 IADD3 R19, P0, R4, R133, RZ ;  /* 0x0000008504139210 */ /* 0x000fe40007f1e0ff */
[----:B----4-:R-:W-:-:S03]  /*56d0*/  @!P2 LEA R34, P5, R21, R10, 0x1 ;  /* 0x0000000a1522a211 */ /* 0x010fc600078a08ff */
[----:B------:R-:W4:Y:S01]  /*56e0*/  @!P2 LDC.64 R12, c[0x0][0x218] ;  /* 0x00008600ff0cab82 */ /* 0x000f220000000a00 */
[----:B------:R-:W-:Y:S01]  /*56f0*/  @!PT LDS RZ, [RZ] ;  /* 0x00000000fffff984 */ /* 0x000fe20000000800 */
[----:B------:R-:W-:Y:S01]  /*5700*/  @!PT LDS RZ, [RZ] ;  /* 0x00000000fffff984 */ /* 0x000fe20000000800 */
[----:B------:R-:W-:Y:S01]  /*5710*/  @!PT LDS RZ, [RZ] ;  /* 0x00000000fffff984 */ /* 0x000fe20000000800 */
[----:B------:R1:W-:Y:S01]  /*5720*/  @!P4 LDGSTS.E.BYPASS.LTC128B.128 [R207+0x6000], desc[UR24][R24.64] ;  /* 0x0600000018cfcfae */ /* 0x0003e2000b901d58 */
[----:B------:R-:W-:Y:S01]  /*5730*/  @!P1 IMAD.X R36, R3, 0x1, R134, P0 ;  /* 0x0000000103249824 */ /* 0x000fe200000e0686 */
[----:B------:R-:W-:Y:S02]  /*5740*/  @!P2 LEA.HI.X R35, R21, R11, R22, 0x1, P5 ;  /* 0x0000000b1523a211 */ /* 0x000fe400028f0c16 */
[----:B------:R-:W-:Y:S01]  /*5750*/  IADD3 R26, P5, R4, UR26, RZ ;  /* 0x0000001a041a7c10 */ /* 0x000fe2000ffbe0ff */
[----:B------:R3:W-:Y:S01]  /*5760*/  @P2 STS.128 [R207+0x8000], RZ ;  /* 0x008000ffcf002388 */ /* 0x0007e20000000c00 */
[C---:B-----5:R-:W-:Y:S01]  /*5770*/  @!P1 LEA R22, P0, R19.reuse, R8, 0x1 ;  /* 0x0000000813169211 */ /* 0x060fe200078008ff */
[----:B------:R-:W5:Y:S02]  /*5780*/  @!P1 LDC.64 R10, c[0x0][0x218] ;  /* 0x00008600ff0a9b82 */ /* 0x000f640000000a00 */
[----:B------:R-:W-:Y:S01]  /*5790*/  @!PT LDS RZ, [RZ] ;  /* 0x00000000fffff984 */ /* 0x000fe20000000800 */
[----:B------:R-:W-:Y:S01]  /*57a0*/  @!PT LDS RZ, [RZ] ;  /* 0x00000000fffff984 */ /* 0x000fe20000000800 */
[----:B------:R-:W-:Y:S01]  /*57b0*/  @!PT LDS RZ, [RZ] ;  /* 0x00000000fffff984 */ /* 0x000fe20000000800 */
[----:B------:R3:W-:Y:S01]  /*57c0*/  @!P2 LDGSTS.E.BYPASS.LTC128B.128 [R207+0x8000], desc[UR24][R34.64+0x80] ;  /* 0x0800008022cfafae */ /* 0x0007e2000b901d58 */
[----:B------:R-:W-:-:S02]  /*57d0*/  @!P1 LEA.HI.X R23, R19, R9, R36, 0x1, P0 ;  /* 0x0000000913179211 */ /* 0x000fc400000f0c24 */
[----:B------:R-:W-:Y:S01]  /*57e0*/  IADD3.X R19, R3, UR23, RZ, P5, !PT ;  /* 0x0000001703137c10 */ /* 0x000fe2000affe4ff */
[----:B------:R1:W-:Y:S01]  /*57f0*/  @P1 STS.128 [R207+0xa000], RZ ;  /* 0x00a000ffcf001388 */ /* 0x0003e20000000c00 */
[CC--:B------:R-:W-:Y:S01]  /*5800*/  @!P4 IADD3 R27, P5, R26.reuse, R133.reuse, RZ ;  /* 0x000000851a1bc210 */ /* 0x0c0fe20007fbe0ff */
[----:B------:R-:W1:Y:S01]  /*5810*/  @!P4 LDC.64 R8, c[0x0][0x218] ;  /* 0x00008600ff08cb82 */ /* 0x000e620000000a00 */
[----:B------:R-:W-:Y:S01]  /*5820*/  @!P2 IADD3 R21, P0, R26, R133, RZ ;  /* 0x000000851a15a210 */ /* 0x000fe20007f1e0ff */
[----:B------:R-:W-:Y:S01]  /*5830*/  @!PT LDS RZ, [RZ] ;  /* 0x00000000fffff984 */ /* 0x000fe20000000800 */
[----:B------:R-:W-:Y:S01]  /*5840*/  @!PT LDS RZ, [RZ] ;  /* 0x00000000fffff984 */ /* 0x000fe20000000800 */
[----:B------:R-:W-:Y:S01]  /*5850*/  @!PT LDS RZ, [RZ] ;  /* 0x00000000fffff984 */ /* 0x000fe20000000800 */
[----:B------:R3:W-:Y:S02]  /*5860*/  @!P1 LDGSTS.E.BYPASS.LTC128B.128 [R207+0xa000], desc[UR24][R22.64+0x100] ;  /* 0x0a00010016cf9fae */ /* 0x0007e4000b901d58 */
[--C-:B------:R-:W-:Y:S01]  /*5870*/  @!P4 IMAD.X R38, R19, 0x1, R134.reuse, P5 ;  /* 0x000000011326c824 */ /* 0x100fe200028e0686 */
[----:B--2---:R-:W-:Y:S01]  /*5880*/  @!P4 LEA R36, P5, R27, R14, 0x1 ;  /* 0x0000000e1b24c211 */ /* 0x004fe200078a08ff */
[----:B------:R-:W-:Y:S01]  /*5890*/  @!P2 IMAD.X R14, R19, 0x1, R134, P0 ;  /* 0x00000001130ea824 */ /* 0x000fe200000e0686 */
[----:B------:R2:W-:Y:S02]  /*58a0*/  @P4 STS.128 [R207+0x6800], RZ ;  /* 0x006800ffcf004388 */ /* 0x0005e40000000c00 */
[----:B------:R-:W-:-:S02]  /*58b0*/  @!P4 LEA.HI.X R37, R27, R15, R38, 0x1, P5 ;  /* 0x0000000f1b25c211 */ /* 0x000fc400028f0c26 */
[C---:B----4-:R-:W-:Y:S02]  /*58c0*/  @!P2 LEA R38, P5, R21.reuse, R12, 0x1 ;  /* 0x0000000c1526a211 */ /* 0x050fe400078a08ff */
[----:B------:R-:W-:Y:S01]  /*58d0*/  @!P1 IADD3 R12, P0, R26, R133, RZ ;  /* 0x000000851a0c9210 */ /* 0x000fe20007f1e0ff */
[----:B------:R-:W-:Y:S01]  /*58e0*/  @!PT LDS RZ, [RZ] ;  /* 0x00000000fffff984 */ /* 0x000fe20000000800 */
[----:B------:R-:W-:Y:S01]  /*58f0*/  @!PT LDS RZ, [RZ] ;  /* 0x00000000fffff984 */ /* 0x000fe20000000800 */
[----:B------:R-:W-:Y:S01]  /*5900*/  @!PT LDS RZ, [RZ] ;  /* 0x00000000fffff984 */ /* 0x000fe20000000800 */
[----:B------:R2:W-:Y:S01]  /*5910*/  @!P4 LDGSTS.E.BYPASS.LTC128B.128 [R207+0x6800], desc[UR24][R36.64] ;  /* 0x0680000024cfcfae */ /* 0x0005e2000b901d58 */
[----:B------:R-:W-:Y:S02]  /*5920*/  @!P2 LEA.HI.X R39, R21, R13, R14, 0x1, P5 ;  /* 0x0000000d1527a211 */ /* 0x000fe400028f0c0e */
[----:B------:R-:W4:Y:S01]  /*5930*/  @!P2 LDC.64 R14, c[0x0][0x218] ;  /* 0x00008600ff0eab82 */ /* 0x000f220000000a00 */
[----:B------:R-:W-:Y:S01]  /*5940*/  @!P1 IMAD.X R13, R19, 0x1, R134, P0 ;  /* 0x00000001130d9824 */ /* 0x000fe200000e0686 */
[----:B-----5:R-:W-:Y:S01]  /*5950*/  @!P1 LEA R42, P0, R12, R10, 0x1 ;  /* 0x0000000a0c2a9211 */ /* 0x020fe200078008ff */
[----:B------:R2:W-:Y:S01]  /*5960*/  @P2 STS.128 [R207+0x8800], RZ ;  /* 0x008800ffcf002388 */ /* 0x0005e20000000c00 */
[----:B------:R-:W-:-:S02]  /*5970*/  IADD3 R26, P5, R26, UR26, RZ ;  /* 0x0000001a1a1a7c10 */ /* 0x000fc4000ffbe0ff */
[----:B------:R-:W-:Y:S01]  /*5980*/  @!P1 LEA.HI.X R43, R12, R11, R13, 0x1, P0 ;  /* 0x0000000b0c2b9211 */ /* 0x000fe200000f0c0d */
[----:B------:R-:W-:Y:S01]  /*5990*/  @!PT LDS RZ, [RZ] ;  /* 0x00000000fffff984 */ /* 0x000fe20000000800 */
[----:B------:R-:W-:Y:S01]  /*59a0*/  @!PT LDS RZ, [RZ] ;  /* 0x00000000fffff984 */ /* 0x000fe20000000800 */
[----:B------:R-:W-:Y:S01]  /*59b0*/  @!PT LDS RZ, [RZ] ;  /* 0x00000000fffff984 */ /* 0x000fe20000000800 */
[----:B------:R2:W-:Y:S01]  /*59c0*/  @!P2 LDGSTS.E.BYPASS.LTC128B.128 [R207+0x8800], desc[UR24][R38.64+0x80] ;  /* 0x0880008026cfafae */ /* 0x0005e2000b901d58 */
[----:B------:R-:W3:Y:S01]  /*59d0*/  @!P1 LDC.64 R12, c[0x0][0x218] ;  /* 0x00008600ff0c9b82 */ /* 0x000ee20000000a00 */
[----:B------:R-:W-:Y:S02]  /*59e0*/  IADD3.X R19, R19, UR23, RZ, P5, !PT ;  /* 0x0000001713137c10 */ /* 0x000fe4000affe4ff */
[CC--:B------:R-:W-:Y:S01]  /*59f0*/  @!P4 IADD3 R21, P0, R26.reuse, R133.reuse, RZ ;  /* 0x000000851a15c210 */ /* 0x0c0fe20007f1e0ff */
[----:B------:R2:W-:Y:S01]  /*5a00*/  @P1 STS.128 [R207+0xa800], RZ ;  /* 0x00a800ffcf001388 */ /* 0x0005e20000000c00 */
[----:B------:R-:W-:-:S03]  /*5a10*/  @!P2 IADD3 R27, P5, R26, R133, RZ ;  /* 0x000000851a1ba210 */ /* 0x000fc60007fbe0ff */
[----:B------:R-:W-:Y:S01]  /*5a20*/  @!P4 IMAD.X R44, R19, 0x1, R134, P0 ;  /* 0x00000001132cc824 */ /* 0x000fe200000e0686 */
[C---:B-1----:R-:W-:Y:S01]  /*5a30*/  @!P4 LEA R46, P0, R21.reuse, R8, 0x1 ;  /* 0x00000008152ec211 */ /* 0x042fe200078008ff */
[----:B------:R-:W1:Y:S01]  /*5a40*/  @!P4 LDC.64 R10, c[0x0][0x218] ;  /* 0x00008600ff0acb82 */ /* 0x000e620000000a00 */
[----:B------:R-:W-:Y:S01]  /*5a50*/  @!PT LDS RZ, [RZ] ;  /* 0x00000000fffff984 */ /* 0x000fe20000000800 */
[----:B------:R-:W-:Y:S01]  /*5a60*/  @!PT LDS RZ, [RZ] ;  /* 0x00000000fffff984 */ /* 0x000fe20000000800 */
[----:B------:R-:W-:Y:S01]  /*5a70*/  @!PT LDS RZ, [RZ] ;  /* 0x00000000fffff984 */ /* 0x000fe20000000800 */
[----:B------:R2:W-:Y:S02]  /*5a80*/  @!P1 LDGSTS.E.BYPASS.LTC128B.128 [R207+0xa800], desc[UR24][R42.64+0x100] ;  /* 0x0a8001002acf9fae */ /* 0x0005e4000b901d58 */
[----:B------:R-:W-:Y:S01]  /*5a90*/  @!P4 LEA.HI.X R47, R21, R9, R44, 0x1, P0 ;  /* 0x00000009152fc211 */ /* 0x000fe200000f0c2c */
[--C-:B------:R-:W-:Y:S01]  /*5aa0*/  @!P2 IMAD.X R44, R19, 0x1, R134.reuse, P5 ;  /* 0x00000001132ca824 */ /* 0x100fe200028e0686 */
[C---:B------:R-:W-:Y:S01]  /*5ab0*/  @!P1 IADD3 R21, P0, R26.reuse, R133, RZ ;  /* 0x000000851a159210 */ /* 0x040fe20007f1e0ff */
[----:B------:R2:W-:Y:S01]  /*5ac0*/  @P4 STS.128 [R207+0x7000], RZ ;  /* 0x007000ffcf004388 */ /* 0x0005e20000000c00 */
[----:B----4-:R-:W-:Y:S01]  /*5ad0*/  @!P2 LEA R24, P5, R27, R14, 0x1 ;  /* 0x0000000e1b18a211 */ /* 0x010fe200078a08ff */
[----:B------:R-:W4:Y:S02]  /*5ae0*/  @!P2 LDC.64 R8, c[0x0][0x218] ;  /* 0x00008600ff08ab82 */ /* 0x000f240000000a00 */
[----:B------:R-:W-:Y:S01]  /*5af0*/  @!P1 IMAD.X R14, R19, 0x1, R134, P0 ;  /* 0x00000001130e9824 */ /* 0x000fe200000e0686 */
[----:B------:R-:W-:Y:S01]  /*5b00*/  @!P2 LEA.HI.X R25, R27, R15, R44, 0x1, P5 ;  /* 0x0000000f1b19a211 */ /* 0x000fe200028f0c2c */
[----:B------:R-:W-:Y:S01]  /*5b10*/  @!PT LDS RZ, [RZ] ;  /* 0x00000000fffff984 */ /* 0x000fe20000000800 */
[----:B------:R-:W-:Y:S01]  /*5b20*/  @!PT LDS RZ, [RZ] ;  /* 0x00000000fffff984 */ /* 0x000fe20000000800 */
[----:B------:R-:W-:Y:S01]  /*5b30*/  @!PT LDS RZ, [RZ] ;  /* 0x00000000fffff984 */ /* 0x000fe20000000800 */
[----:B------:R2:W-:Y:S01]  /*5b40*/  @!P4 LDGSTS.E.BYPASS.LTC128B.128 [R207+0x7000], desc[UR24][R46.64] ;  /* 0x070000002ecfcfae */ /* 0x0005e2000b901d58 */
[----:B------:R-:W-:-:S02]  /*5b50*/  IADD3 R26, P5, R26, UR26, RZ ;  /* 0x0000001a1a1a7c10 */ /* 0x000fc4000ffbe0ff */
[----:B---3--:R-:W-:Y:S01]  /*5b60*/  @!P1 LEA R34, P0, R21, R12, 0x1 ;  /* 0x0000000c15229211 */ /* 0x008fe200078008ff */
[----:B------:R2:W-:Y:S01]  /*5b70*/  @P2 STS.128 [R207+0x9000], RZ ;  /* 0x009000ffcf002388 */ /* 0x0005e20000000c00 */
[----:B------:R-:W-:Y:S02]  /*5b80*/  IADD3.X R19, R19, UR23, RZ, P5, !PT ;  /* 0x0000001713137c10 */ /* 0x000fe4000affe4ff */
[C---:B------:R-:W-:Y:S01]  /*5b90*/  @!P4 IADD3 R12, P5, R26.reuse, R133, RZ ;  /* 0x000000851a0cc210 */ /* 0x040fe20007fbe0ff */
[----:B------:R-:W-:Y:S01]  /*5ba0*/  @!PT LDS RZ, [RZ] ;  /* 0x00000000fffff984 */ /* 0x000fe20000000800 */
[----:B------:R-:W-:Y:S01]  /*5bb0*/  @!PT LDS RZ, [RZ] ;  /* 0x00000000fffff984 */ /* 0x000fe20000000800 */
[----:B------:R-:W-:Y:S01]  /*5bc0*/  @!PT LDS RZ, [RZ] ;  /* 0x00000000fffff984 */ /* 0x000fe20000000800 */
[----:B------:R2:W-:Y:S01]  /*5bd0*/  @!P2 LDGSTS.E.BYPASS.LTC128B.128 [R207+0x9000], desc[UR24][R24.64+0x80] ;  /* 0x0900008018cfafae */ /* 0x0005e2000b901d58 */
[----:B------:R-:W-:Y:S02]  /*5be0*/  @!P1 LEA.HI.X R35, R21, R13, R14, 0x1, P0 ;  /* 0x0000000d15239211 */ /* 0x000fe400000f0c0e */
[----:B------:R-:W-:Y:S01]  /*5bf0*/  @!P2 IADD3 R13, P0, R26, R133, RZ ;  /* 0x000000851a0da210 */ /* 0x000fe20007f1e0ff */
[C-C-:B------:R-:W-:Y:S01]  /*5c00*/  @!P4 IMAD.X R14, R19.reuse, 0x1, R134.reuse, P5 ;  /* 0x00000001130ec824 */ /* 0x140fe200028e0686 */
[C---:B-1----:R-:W-:Y:S01]  /*5c10*/  @!P4 LEA R22, P5, R12.reuse, R10, 0x1 ;  /* 0x0000000a0c16c211 */ /* 0x042fe200078a08ff */
[----:B------:R2:W-:Y:S02]  /*5c20*/  @P1 STS.128 [R207+0xb000], RZ ;  /* 0x00b000ffcf001388 */ /* 0x0005e40000000c00 */
[----:B------:R-:W-:Y:S01]  /*5c30*/  @!P2 IMAD.X R10, R19, 0x1, R134, P0 ;  /* 0x00000001130aa824 */ /* 0x000fe200000e0686 */
[----:B------:R-:W-:Y:S01]  /*5c40*/  @!P4 LEA.HI.X R23, R12, R11, R14, 0x1, P5 ;  /* 0x0000000b0c17c211 */ /* 0x000fe200028f0c0e */
[----:B------:R-:W-:Y:S01]  /*5c50*/  @!PT LDS RZ, [RZ] ;  /* 0x00000000fffff984 */ /* 0x000fe20000000800 */
[----:B------:R-:W-:Y:S01]  /*5c60*/  @!PT LDS RZ, [RZ] ;  /* 0x00000000fffff984 */ /* 0x000fe20000000800 */
[----:B------:R-:W-:Y:S01]  /*5c70*/  @!PT LDS RZ, [RZ] ;  /* 0x00000000fffff984 */ /* 0x000fe20000000800 */
[----:B------:R2:W-:Y:S01]  /*5c80*/  @!P1 LDGSTS.E.BYPASS.LTC128B.128 [R207+0xb000], desc[UR24][R34.64+0x100] ;  /* 0x0b00010022cf9fae */ /* 0x0005e2000b901d58 */
[----:B----4-:R-:W-:-:S03]  /*5c90*/  @!P2 LEA R8, P0, R13, R8, 0x1 ;  /* 0x000000080d08a211 */ /* 0x010fc600078008ff */
[----:B------:R2:W-:Y:S01]  /*5ca0*/  @P4 STS.128 [R207+0x7800], RZ ;  /* 0x007800ffcf004388 */ /* 0x0005e20000000c00 */
        /* <DEDUP_REMOVED lines=21> */
.L_x_2116:
[----:B------:R-:W-:Y:S05]  /*5e00*/  BSYNC B0 ;  /* 0x0000000000007941 */ /* 0x000fea0003800000 */
.L_x_2115:
[----:B------:R-:W0:Y:S01]  /*5e10*/  LDGDEPBAR ;  /* 0x00000000000079af */ /* 0x000e220000000000 */
[----:B------:R-:W-:-:S04]  /*5e20*/  IADD3 R133, P0, R4, R133, RZ ;  /* 0x0000008504857210 */ /* 0x000fc80007f1e0ff */
[----:B------:R-:W-:-:S09]  /*5e30*/  IADD3.X R134, R3, R134, RZ, P0, !PT ;  /* 0x0000008603867210 */ /* 0x000fd200007fe4ff */
.L_x_2112:
[----:B------:R-:W-:Y:S01]  /*5e40*/  VIADD R4, R214, UR15 ;  /* 0x0000000fd6047c36 */ /* 0x000fe20008000000 */
[----:B------:R-:W-:Y:S01]  /*5e50*/  ULDC UR18, c[0x0][0x2ec] ;  /* 0x0000bb0000127ab9 */ /* 0x000fe20000000800 */
[----:B------:R-:W-:Y:S01]  /*5e60*/  LEA R196, R0, UR4, 0x1 ;  /* 0x0000000400c47c11 */ /* 0x000fe2000f8e08ff */
[----:B------:R-:W-:Y:S01]  /*5e70*/  ULDC.64 UR14, c[0x0][0x218] ;  /* 0x00008600000e7ab9 */ /* 0x000fe20000000a00 */
[C---:B------:R-:W-:Y:S01]  /*5e80*/  VIADD R3, R4.reuse, 0x1 ;  /* 0x0000000104037836 */ /* 0x040fe20000000000 */
[C---:B------:R-:W-:Y:S01]  /*5e90*/  ISETP.GE.AND P0, PT, R4.reuse, R212, PT ;  /* 0x000000d40400720c */ /* 0x040fe20003f06270 */
[C---:B-12---:R-:W-:Y:S01]  /*5ea0*/  VIADD R9, R4.reuse, 0x8 ;  /* 0x0000000804097836 */ /* 0x046fe20000000000 */
[C---:B------:R-:W-:Y:S01]  /*5eb0*/  ISETP.GE.AND P2, PT, R4.reuse, R210, PT ;  /* 0x000000d20400720c */ /* 0x040fe20003f46270 */
[C---:B------:R-:W-:Y:S01]  /*5ec0*/  VIADD R8, R4.reuse, 0x9 ;  /* 0x0000000904087836 */ /* 0x040fe20000000000 */
[----:B------:R-:W-:Y:S01]  /*5ed0*/  ISETP.GE.AND P5, PT, R3, R212, PT ;  /* 0x000000d40300720c */ /* 0x000fe20003fa6270 */
[----:B------:R-:W-:Y:S01]  /*5ee0*/  IMAD R194, R7, 0x2, R196 ;  /* 0x0000000207c27824 */ /* 0x000fe200078e02c4 */
[----:B------:R-:W-:Y:S01]  /*5ef0*/  ISETP.GE.AND P1, PT, R3, R210, PT ;  /* 0x000000d20300720c */ /* 0x000fe20003f26270 */
[----:B------:R-:W-:Y:S01]  /*5f00*/  LDSM.16.MT88.4 R124, [R196+0xc000] ;  /* 0x00c00000c47c783b */ /* 0x000fe20000004200 */
[C---:B------:R-:W-:Y:S01]  /*5f10*/  ISETP.LT.OR P0, PT, R4.reuse, R213, P0 ;  /* 0x000000d50400720c */ /* 0x040fe20000701670 */
[----:B------:R-:W-:Y:S01]  /*5f20*/  IMAD R192, R5, 0x2, R194 ;  /* 0x0000000205c07824 */ /* 0x000fe200078e02c2 */
[----:B------:R-:W-:Y:S01]  /*5f30*/  ISETP.GE.AND P4, PT, R9, R212, PT ;  /* 0x000000d40900720c */ /* 0x000fe20003f86270 */
[----:B------:R-:W-:Y:S01]  /*5f40*/  LDSM.16.MT88.4 R116, [R194+0xc000] ;  /* 0x00c00000c274783b */ /* 0x000fe20000004200 */
[----:B------:R-:W-:Y:S01]  /*5f50*/  ISETP.LT.OR P2, PT, R4, R211, P2 ;  /* 0x000000d30400720c */ /* 0x000fe20001741670 */
[----:B------:R-:W-:Y:S01]  /*5f60*/  IMAD R193, R5, 0x2, R196 ;  /* 0x0000000205c17824 */ /* 0x000fe200078e02c4 */
[C---:B------:R-:W-:Y:S01]  /*5f70*/  ISETP.LT.OR P5, PT, R3.reuse, R213, P5 ;  /* 0x000000d50300720c */ /* 0x040fe20002fa1670 */
[----:B------:R-:W-:Y:S01]  /*5f80*/  LDSM.16.MT88.4 R48, [R194+0xe000] ;  /* 0x00e00000c230783b */ /* 0x000fe20000004200 */
[----:B------:R-:W-:-:S02]  /*5f90*/  ISETP.LT.OR P1, PT, R3, R211, P1 ;  /* 0x000000d30300720c */ /* 0x000fc40000f21670 */
[----:B------:R-:W-:Y:S01]  /*5fa0*/  FSEL R3, R2, -INF , !P0 ;  /* 0xff80000002037808 */ /* 0x000fe20004000000 */
[----:B------:R-:W-:Y:S01]  /*5fb0*/  VIADD R2, R4, 0x10 ;  /* 0x0000001004027836 */ /* 0x000fe20000000000 */
[C---:B------:R-:W-:Y:S01]  /*5fc0*/  ISETP.LT.OR P4, PT, R9.reuse, R213, P4 ;  /* 0x000000d50900720c */ /* 0x040fe20002781670 */
[----:B------:R-:W-:Y:S01]  /*5fd0*/  LDSM.16.MT88.4 R64, [R192+0xe000] ;  /* 0x00e00000c040783b */ /* 0x000fe20000004200 */
[----:B------:R-:W-:Y:S02]  /*5fe0*/  FSEL R27, R68, -INF , !P2 ;  /* 0xff800000441b7808 */ /* 0x000fe40005000000 */
[----:B------:R-:W-:Y:S01]  /*5ff0*/  ISETP.GE.AND P0, PT, R9, R210, PT ;  /* 0x000000d20900720c */ /* 0x000fe20003f06270 */
[----:B------:R-:W-:Y:S01]  /*6000*/  LDSM.16.MT88.4 R72, [R196+0x10000] ;  /* 0x01000000c448783b */ /* 0x000fe20000004200 */
[----:B------:R-:W-:Y:S02]  /*6010*/  ISETP.GE.AND P2, PT, R8, R212, PT ;  /* 0x000000d40800720c */ /* 0x000fe40003f46270 */
[----:B------:R-:W-:Y:S01]  /*6020*/  FSEL R69, R69, -INF , !P1 ;  /* 0xff80000045457808 */ /* 0x000fe20004800000 */
[----:B------:R-:W-:Y:S01]  /*6030*/  LDSM.16.MT88.4 R80, [R194+0x10000] ;  /* 0x01000000c250783b */ /* 0x000fe20000004200 */
[----:B------:R-:W-:-:S02]  /*6040*/  FSEL R37, R28, -INF , !P4 ;  /* 0xff8000001c257808 */ /* 0x000fc40006000000 */
[----:B------:R-:W-:Y:S01]  /*6050*/  FSEL R35, R6, -INF , !P5 ;  /* 0xff80000006237808 */ /* 0x000fe20006800000 */
[----:B------:R-:W-:Y:S01]  /*6060*/  VIADD R6, R4, 0x11 ;  /* 0x0000001104067836 */ /* 0x000fe20000000000 */
[C---:B------:R-:W-:Y:S01]  /*6070*/  ISETP.GE.AND P1, PT, R2.reuse, R212, PT ;  /* 0x000000d40200720c */ /* 0x040fe20003f26270 */
[----:B------:R-:W-:Y:S01]  /*6080*/  LDSM.16.MT88.4 R88, [R193+0x10000] ;  /* 0x01000000c158783b */ /* 0x000fe20000004200 */
[-C--:B------:R-:W-:Y:S02]  /*6090*/  ISETP.GE.AND P4, PT, R2, R210.reuse, PT ;  /* 0x000000d20200720c */ /* 0x080fe40003f86270 */
[----:B------:R-:W-:Y:S01]  /*60a0*/  ISETP.LT.OR P0, PT, R9, R211, P0 ;  /* 0x000000d30900720c */ /* 0x000fe20000701670 */
[----:B------:R-:W-:Y:S01]  /*60b0*/  LDSM.16.MT88.4 R108, [R193+0xc000] ;  /* 0x00c00000c16c783b */ /* 0x000fe20000004200 */
[C---:B------:R-:W-:Y:S02]  /*60c0*/  ISETP.GE.AND P5, PT, R8.reuse, R210, PT ;  /* 0x000000d20800720c */ /* 0x040fe40003fa6270 */
[-C--:B------:R-:W-:Y:S01]  /*60d0*/  ISETP.LT.OR P2, PT, R8, R213.reuse, P2 ;  /* 0x000000d50800720c */ /* 0x080fe20001741670 */
[----:B------:R-:W-:Y:S01]  /*60e0*/  LDSM.16.MT88.4 R100, [R192+0xc000] ;  /* 0x00c00000c064783b */ /* 0x000fe20000004200 */
[----:B------:R-:W-:-:S02]  /*60f0*/  ISETP.LT.OR P1, PT, R2, R213, P1 ;  /* 0x000000d50200720c */ /* 0x000fc40000f21670 */
[-C--:B------:R-:W-:Y:S01]  /*6100*/  ISETP.LT.OR P4, PT, R2, R211.reuse, P4 ;  /* 0x000000d30200720c */ /* 0x080fe20002781670 */
[----:B------:R-:W-:Y:S01]  /*6110*/  VIADD R2, R4, 0x18 ;  /* 0x0000001804027836 */ /* 0x000fe20000000000 */
[----:B------:R-:W-:Y:S01]  /*6120*/  ISETP.LT.OR P5, PT, R8, R211, P5 ;  /* 0x000000d30800720c */ /* 0x000fe20002fa1670 */
[----:B------:R-:W-:Y:S01]  /*6130*/  LDSM.16.MT88.4 R56, [R193+0xe000] ;  /* 0x00e00000c138783b */ /* 0x000fe20000004200 */
[----:B------:R-:W-:Y:S02]  /*6140*/  FSEL R25, R30, -INF , !P0 ;  /* 0xff8000001e197808 */ /* 0x000fe40004000000 */
[----:B------:R-:W-:Y:S01]  /*6150*/  FSEL R29, R29, -INF , !P2 ;  /* 0xff8000001d1d7808 */ /* 0x000fe20005000000 */
[----:B------:R-:W-:Y:S01]  /*6160*/  LDSM.16.MT88.4 R136, [R192+0x10000] ;  /* 0x01000000c088783b */ /* 0x000fe20000004200 */
[C---:B------:R-:W-:Y:S02]  /*6170*/  ISETP.GE.AND P0, PT, R6.reuse, R212, PT ;  /* 0x000000d40600720c */ /* 0x040fe40003f06270 */
[----:B------:R-:W-:-:S02]  /*6180*/  ISETP.GE.AND P2, PT, R6, R210, PT ;  /* 0x000000d20600720c */ /* 0x000fc40003f46270 */
[----:B------:R-:W-:Y:S02]  /*6190*/  FSEL R31, R31, -INF , !P5 ;  /* 0xff8000001f1f7808 */ /* 0x000fe40006800000 */
[----:B------:R-:W-:Y:S02]  /*61a0*/  FSEL R23, R40, -INF , !P1 ;  /* 0xff80000028177808 */ /* 0x000fe40004800000 */
[----:B------:R-:W-:Y:S02]  /*61b0*/  FMNMX.FTZ R8, R3, R35, !PT ;  /* 0x0000002303087209 */ /* 0x000fe40007810000 */
[C---:B------:R-:W-:Y:S02]  /*61c0*/  ISETP.GE.AND P5, PT, R2.reuse, R212, PT ;  /* 0x000000d40200720c */ /* 0x040fe40003fa6270 */
[----:B------:R-:W-:Y:S02]  /*61d0*/  ISETP.GE.AND P1, PT, R2, R210, PT ;  /* 0x000000d20200720c */ /* 0x000fe40003f26270 */
[----:B------:R-:W-:-:S02]  /*61e0*/  ISETP.LT.OR P0, PT, R6, R213, P0 ;  /* 0x000000d50600720c */ /* 0x000fc40000701670 */
[----:B------:R-:W-:Y:S01]  /*61f0*/  ISETP.LT.OR P2, PT, R6, R211, P2 ;  /* 0x000000d30600720c */ /* 0x000fe20001741670 */
[----:B------:R-:W-:Y:S01]  /*6200*/  VIADD R6, R4, 0x19 ;  /* 0x0000001904067836 */ /* 0x000fe20000000000 */
[----:B------:R-:W-:Y:S02]  /*6210*/  FMNMX.FTZ R8, R37, R8, !PT ;  /* 0x0000000825087209 */ /* 0x000fe40007810000 */
[C---:B------:R-:W-:Y:S02]  /*6220*/  ISETP.LT.OR P5, PT, R2.reuse, R213, P5 ;  /* 0x000000d50200720c */ /* 0x040fe40002fa1670 */
[----:B------:R-:W-:Y:S01]  /*6230*/  ISETP.LT.OR P1, PT, R2, R211, P1 ;  /* 0x000000d30200720c */ /* 0x000fe20000f21670 */
[----:B------:R-:W-:Y:S01]  /*6240*/  VIADD R2, R4, 0x20 ;  /* 0x0000002004027836 */ /* 0x000fe20000000000 */
[----:B------:R-:W-:Y:S02]  /*6250*/  FSEL R15, R16, -INF , !P4 ;  /* 0xff800000100f7808 */ /* 0x000fe40006000000 */
[----:B------:R-:W-:-:S02]  /*6260*/  FSEL R21, R41, -INF , !P0 ;  /* 0xff80000029157808 */ /* 0x000fc40004000000 */
[C---:B------:R-:W-:Y:S02]  /*6270*/  ISETP.GE.AND P4, PT, R6.reuse, R212, PT ;  /* 0x000000d40600720c */ /* 0x040fe40003f86270 */
[----:B------:R-:W-:Y:S02]  /*6280*/  ISETP.GE.AND P0, PT, R6, R210, PT ;  /* 0x000000d20600720c */ /* 0x000fe40003f06270 */
[----:B------:R-:W-:Y:S02]  /*6290*/  FMNMX.FTZ R8, R29, R8, !PT ;  /* 0x000000081d087209 */ /* 0x000fe40007810000 */
[----:B------:R-:W-:Y:S02]  /*62a0*/  FSEL R13, R17, -INF , !P2 ;  /* 0xff800000110d7808 */ /* 0x000fe40005000000 */
[----:B------:R-:W-:Y:S02]  /*62b0*/  FSEL R19, R33, -INF , !P5 ;  /* 0xff80000021137808 */ /* 0x000fe40006800000 */
[----:B------:R-:W-:-:S02]  /*62c0*/  ISETP.GE.AND P2, PT, R2, R212, PT ;  /* 0x000000d40200720c */ /* 0x000fc40003f46270 */
[----:B------:R-:W-:Y:S02]  /*62d0*/  ISETP.GE.AND P5, PT, R2, R210, PT ;  /* 0x000000d20200720c */ /* 0x000fe40003fa6270 */
[C---:B------:R-:W-:Y:S02]  /*62e0*/  ISETP.LT.OR P4, PT, R6.reuse, R213, P4 ;  /* 0x000000d50600720c */ /* 0x040fe40002781670 */
[----:B------:R-:W-:Y:S01]  /*62f0*/  ISETP.LT.OR P0, PT, R6, R211, P0 ;  /* 0x000000d30600720c */ /* 0x000fe20000701670 */
[----:B------:R-:W-:Y:S01]  /*6300*/  VIADD R6, R4, 0x21 ;  /* 0x0000002104067836 */ /* 0x000fe20000000000 */
[----:B------:R-:W-:Y:S02]  /*6310*/  FMNMX.FTZ R8, R23, R8, !PT ;  /* 0x0000000817087209 */ /* 0x000fe40007810000 */
[C---:B------:R-:W-:Y:S02]  /*6320*/  ISETP.LT.OR P2, PT, R2.reuse, R213, P2 ;  /* 0x000000d50200720c */ /* 0x040fe40001741670 */
[----:B------:R-:W-:Y:S01]  /*6330*/  ISETP.LT.OR P5, PT, R2, R211, P5 ;  /* 0x000000d30200720c */ /* 0x000fe20002fa1670 */
[----:B------:R-:W-:Y:S01]  /*6340*/  VIADD R2, R4, 0x28 ;  /* 0x0000002804027836 */ /* 0x000fe20000000000 */
[----:B------:R-:W-:-:S02]  /*6350*/  FSEL R11, R20, -INF , !P1 ;  /* 0xff800000140b7808 */ /* 0x000fc40004800000 */
[----:B------:R-:W-:Y:S02]  /*6360*/  FSEL R17, R32, -INF , !P4 ;  /* 0xff80000020117808 */ /* 0x000fe40006000000 */
[----:B------:R-:W-:Y:S02]  /*6370*/  FMNMX.FTZ R10, R21, R8, !PT ;  /* 0x00000008150a7209 */ /* 0x000fe40007810000 */
[C---:B------:R-:W-:Y:S02]  /*6380*/  ISETP.GE.AND P1, PT, R6.reuse, R212, PT ;  /* 0x000000d40600720c */ /* 0x040fe40003f26270 */
[----:B------:R-:W-:Y:S02]  /*6390*/  ISETP.GE.AND P4, PT, R6, R210, PT ;  /* 0x000000d20600720c */ /* 0x000fe40003f86270 */
[----:B------:R-:W-:Y:S02]  /*63a0*/  FMNMX.FTZ R8, R27, R69, !PT ;  /* 0x000000451b087209 */ /* 0x000fe40007810000 */
[----:B------:R-:W-:-:S02]  /*63b0*/  FSEL R9, R18, -INF , !P0 ;  /* 0xff80000012097808 */ /* 0x000fc40004000000 */
[----:B------:R-:W-:Y:S02]  /*63c0*/  FSEL R225, R225, -INF , !P2 ;  /* 0xff800000e1e17808 */ /* 0x000fe40005000000 */
[----:B------:R-:W-:Y:S02]  /*63d0*/  FMNMX.FTZ R10, R19, R10, !PT ;  /* 0x0000000a130a7209 */ /* 0x000fe40007810000 */
[C---:B------:R-:W-:Y:S02]  /*63e0*/  ISETP.GE.AND P0, PT, R2.reuse, R212, PT ;  /* 0x000000d40200720c */ /* 0x040fe40003f06270 */
[----:B------:R-:W-:Y:S02]  /*63f0*/  ISETP.GE.AND P2, PT, R2, R210, PT ;  /* 0x000000d20200720c */ /* 0x000fe40003f46270 */
[C---:B------:R-:W-:Y:S02]  /*6400*/  ISETP.LT.OR P1, PT, R6.reuse, R213, P1 ;  /* 0x000000d50600720c */ /* 0x040fe40000f21670 */
[----:B------:R-:W-:Y:S01]  /*6410*/  ISETP.LT.OR P4, PT, R6, R211, P4 ;  /* 0x000000d30600720c */ /* 0x000fe20002781670 */
[----:B------:R-:W-:Y:S01]  /*6420*/  VIADD R6, R4, 0x29 ;  /* 0x0000002904067836 */ /* 0x000fe20000000000 */
[----:B------:R-:W-:-:S02]  /*6430*/  FMNMX.FTZ R8, R25, R8, !PT ;  /* 0x0000000819087209 */ /* 0x000fc40007810000 */
[----:B------:R-:W-:Y:S02]  /*6440*/  FMNMX.FTZ R10, R17, R10, !PT ;  /* 0x0000000a110a7209 */ /* 0x000fe40007810000 */
[C---:B------:R-:W-:Y:S02]  /*6450*/  ISETP.LT.OR P0, PT, R2.reuse, R213, P0 ;  /* 0x000000d50200720c */ /* 0x040fe40000701670 */
[----:B------:R-:W-:Y:S01]  /*6460*/  ISETP.LT.OR P2, PT, R2, R211, P2 ;  /* 0x000000d30200720c */ /* 0x000fe20001741670 */
[----:B------:R-:W-:Y:S01]  /*6470*/  VIADD R2, R4, 0x30 ;  /* 0x0000003004027836 */ /* 0x000fe20000000000 */
[----:B------:R-:W-:Y:S02]  /*6480*/  FMNMX.FTZ R8, R31, R8, !PT ;  /* 0x000000081f087209 */ /* 0x000fe40007810000 */
[----:B------:R-:W-:Y:S02]  /*6490*/  FSEL R215, R215, -INF , !P5 ;  /* 0xff800000d7d77808 */ /* 0x000fe40006800000 */
[----:B------:R-:W-:-:S02]  /*64a0*/  FSEL R171, R171, -INF , !P1 ;  /* 0xff800000abab7808 */ /* 0x000fc40004800000 */
[C---:B------:R-:W-:Y:S02]  /*64b0*/  ISETP.GE.AND P5, PT, R6.reuse, R212, PT ;  /* 0x000000d40600720c */ /* 0x040fe40003fa6270 */
[----:B------:R-:W-:Y:S02]  /*64c0*/  ISETP.GE.AND P1, PT, R6, R210, PT ;  /* 0x000000d20600720c */ /* 0x000fe40003f26270 */
[----:B------:R-:W-:Y:S02]  /*64d0*/  FMNMX.FTZ R10, R225, R10, !PT ;  /* 0x0000000ae10a7209 */ /* 0x000fe40007810000 */
[----:B------:R-:W-:Y:S02]  /*64e0*/  FMNMX.FTZ R8, R15, R8, !PT ;  /* 0x000000080f087209 */ /* 0x000fe40007810000 */
[----:B------:R-:W-:Y:S02]  /*64f0*/  FSEL R175, R175, -INF , !P4 ;  /* 0xff800000afaf7808 */ /* 0x000fe40006000000 */
[----:B------:R-:W-:-:S02]  /*6500*/  FSEL R221, R221, -INF , !P0 ;  /* 0xff800000dddd7808 */ /* 0x000fc40004000000 */
[C---:B------:R-:W-:Y:S02]  /*6510*/  ISETP.GE.AND P4, PT, R2.reuse, R212, PT ;  /* 0x000000d40200720c */ /* 0x040fe40003f86270 */
[----:B------:R-:W-:Y:S02]  /*6520*/  ISETP.GE.AND P0, PT, R2, R210, PT ;  /* 0x000000d20200720c */ /* 0x000fe40003f06270 */
[C---:B------:R-:W-:Y:S02]  /*6530*/  ISETP.LT.OR P5, PT, R6.reuse, R213, P5 ;  /* 0x000000d50600720c */ /* 0x040fe40002fa1670 */
[----:B------:R-:W-:Y:S01]  /*6540*/  ISETP.LT.OR P1, PT, R6, R211, P1 ;  /* 0x000000d30600720c */ /* 0x000fe20000f21670 */
[----:B------:R-:W-:Y:S01]  /*6550*/  VIADD R6, R4, 0x31 ;  /* 0x0000003104067836 */ /* 0x000fe20000000000 */
[----:B------:R-:W-:Y:S02]  /*6560*/  FMNMX.FTZ R10, R171, R10, !PT ;  /* 0x0000000aab0a7209 */ /* 0x000fe40007810000 */
[----:B------:R-:W-:-:S02]  /*6570*/  FMNMX.FTZ R8, R13, R8, !PT ;  /* 0x000000080d087209 */ /* 0x000fc40007810000 */
[C---:B------:R-:W-:Y:S02]  /*6580*/  ISETP.LT.OR P4, PT, R2.reuse, R213, P4 ;  /* 0x000000d50200720c */ /* 0x040fe40002781670 */
[----:B------:R-:W-:Y:S01]  /*6590*/  ISETP.LT.OR P0, PT, R2, R211, P0 ;  /* 0x000000d30200720c */ /* 0x000fe20000701670 */
[C---:B------:R-:W-:Y:S01]  /*65a0*/  VIADD R2, R4.reuse, 0x38 ;  /* 0x0000003804027836 */ /* 0x040fe20000000000 */
[----:B------:R-:W-:Y:S01]  /*65b0*/  FSEL R147, R147, -INF , !P2 ;  /* 0xff80000093937808 */ /* 0x000fe20005000000 */
[----:B------:R-:W-:Y:S01]  /*65c0*/  VIADD R4, R4, 0x39 ;  /* 0x0000003904047836 */ /* 0x000fe20000000000 */
[----:B------:R-:W-:Y:S02]  /*65d0*/  FMNMX.FTZ R12, R221, R10, !PT ;  /* 0x0000000add0c7209 */ /* 0x000fe40007810000 */
[----:B------:R-:W-:Y:S02]  /*65e0*/  ISETP.GE.AND P2, PT, R6, R212, PT ;  /* 0x000000d40600720c */ /* 0x000fe40003f46270 */
[----:B------:R-:W-:-:S02]  /*65f0*/  FSEL R173, R173, -INF , !P5 ;  /* 0xff800000adad7808 */ /* 0x000fc40006800000 */
[----:B------:R-:W-:Y:S02]  /*6600*/  FMNMX.FTZ R10, R11, R8, !PT ;  /* 0x000000080b0a7209 */ /* 0x000fe40007810000 */
[----:B------:R-:W-:Y:S02]  /*6610*/  ISETP.GE.AND P5, PT, R2, R212, PT ;  /* 0x000000d40200720c */ /* 0x000fe40003fa6270 */
[----:B------:R-:W-:Y:S02]  /*6620*/  FSEL R219, R219, -INF , !P4 ;  /* 0xff800000dbdb7808 */ /* 0x000fe40006000000 */
[----:B------:R-:W-:Y:S02]  /*6630*/  ISETP.LT.OR P2, PT, R6, R213, P2 ;  /* 0x000000d50600720c */ /* 0x000fe40001741670 */
[----:B------:R-:W-:Y:S02]  /*6640*/  FMNMX.FTZ R8, R173, R12, !PT ;  /* 0x0000000cad087209 */ /* 0x000fe40007810000 */
[----:B------:R-:W-:-:S02]  /*6650*/  FMNMX.FTZ R10, R9, R10, !PT ;  /* 0x0000000a090a7209 */ /* 0x000fc40007810000 */
[----:B------:R-:W-:Y:S02]  /*6660*/  ISETP.GE.AND P4, PT, R4, R212, PT ;  /* 0x000000d40400720c */ /* 0x000fe40003f86270 */
[-C--:B------:R-:W-:Y:S02]  /*6670*/  ISETP.LT.OR P5, PT, R2, R213.reuse, P5 ;  /* 0x000000d50200720c */ /* 0x080fe40002fa1670 */
[----:B------:R-:W-:Y:S02]  /*6680*/  FSEL R217, R217, -INF , !P2 ;  /* 0xff800000d9d97808 */ /* 0x000fe40005000000 */
[----:B------:R-:W-:Y:S02]  /*6690*/  FMNMX.FTZ R8, R219, R8, !PT ;  /* 0x00000008db087209 */ /* 0x000fe40007810000 */
[----:B------:R-:W-:Y:S02]  /*66a0*/  FMNMX.FTZ R10, R215, R10, !PT ;  /* 0x0000000ad70a7209 */ /* 0x000fe40007810000 */
[----:B------:R-:W-:-:S02]  /*66b0*/  ISETP.LT.OR P4, PT, R4, R213, P4 ;  /* 0x000000d50400720c */ /* 0x000fc40002781670 */
[----:B------:R-:W-:Y:S02]  /*66c0*/  FSEL R151, R151, -INF , !P5 ;  /* 0xff80000097977808 */ /* 0x000fe40006800000 */
[----:B------:R-:W-:Y:S02]  /*66d0*/  FMNMX.FTZ R8, R217, R8, !PT ;  /* 0x00000008d9087209 */ /* 0x000fe40007810000 */
[----:B------:R-:W-:Y:S02]  /*66e0*/  FMNMX.FTZ R10, R175, R10, !PT ;  /* 0x0000000aaf0a7209 */ /* 0x000fe40007810000 */
[----:B------:R-:W-:Y:S02]  /*66f0*/  FSEL R149, R149, -INF , !P4 ;  /* 0xff80000095957808 */ /* 0x000fe40006000000 */
[-C--:B------:R-:W-:Y:S02]  /*6700*/  ISETP.GE.AND P4, PT, R2, R210.reuse, PT ;  /* 0x000000d20200720c */ /* 0x080fe40003f86270 */
[----:B------:R-:W-:-:S02]  /*6710*/  ISETP.GE.AND P2, PT, R6, R210, PT ;  /* 0x000000d20600720c */ /* 0x000fc40003f46270 */
[----:B------:R-:W-:Y:S02]  /*6720*/  FMNMX.FTZ R8, R151, R8, !PT ;  /* 0x0000000897087209 */ /* 0x000fe40007810000 */
[----:B------:R-:W-:Y:S02]  /*6730*/  FSEL R145, R145, -INF , !P1 ;  /* 0xff80000091917808 */ /* 0x000fe40004800000 */
[----:B------:R-:W-:Y:S02]  /*6740*/  FMNMX.FTZ R10, R147, R10, !PT ;  /* 0x0000000a930a7209 */ /* 0x000fe40007810000 */
[-C--:B------:R-:W-:Y:S02]  /*6750*/  ISETP.LT.OR P4, PT, R2, R211.reuse, P4 ;  /* 0x000000d30200720c */ /* 0x080fe40002781670 */
[----:B------:R-:W-:Y:S02]  /*6760*/  FMNMX.FTZ R8, R149, R8, !PT ;  /* 0x0000000895087209 */ /* 0x000fe40007810000 */
[----:B------:R-:W-:-:S02]  /*6770*/  ISETP.LT.OR P2, PT, R6, R211, P2 ;  /* 0x000000d30600720c */ /* 0x000fc40001741670 */
[----:B------:R-:W-:Y:S01]  /*6780*/  FSEL R143, R143, -INF , !P0 ;  /* 0xff8000008f8f7808 */ /* 0x000fe20004000000 */
[----:B------:R-:W1:Y:S01]  /*6790*/  SHFL.BFLY PT, R33, R8, 0x2, 0x1f ;  /* 0x0c401f0008217f89 */ /* 0x000e6200000e0000 */
[----:B------:R-:W-:Y:S02]  /*67a0*/  FMNMX.FTZ R2, R145, R10, !PT ;  /* 0x0000000a91027209 */ /* 0x000fe40007810000 */
[C---:B------:R-:W-:Y:S02]  /*67b0*/  ISETP.GE.AND P0, PT, R4.reuse, R210, PT ;  /* 0x000000d20400720c */ /* 0x040fe40003f06270 */
[----:B------:R-:W-:Y:S02]  /*67c0*/  FSEL R141, R141, -INF , !P2 ;  /* 0xff8000008d8d7808 */ /* 0x000fe40005000000 */
[----:B------:R-:W-:Y:S02]  /*67d0*/  FMNMX.FTZ R2, R143, R2, !PT ;  /* 0x000000028f027209 */ /* 0x000fe40007810000 */
[----:B------:R-:W-:-:S02]  /*67e0*/  ISETP.LT.OR P0, PT, R4, R211, P0 ;  /* 0x000000d30400720c */ /* 0x000fc40000701670 */
[----:B------:R-:W-:Y:S01]  /*67f0*/  FSEL R179, R179, -INF , !P4 ;  /* 0xff800000b3b37808 */ /* 0x000fe20006000000 */
[----:B------:R-:W-:Y:S01]  /*6800*/  LDSM.16.MT88.4 R4, [R194+0xe800] ;  /* 0x00e80000c204783b */ /* 0x000fe20000004200 */
[----:B------:R-:W-:Y:S02]  /*6810*/  FMNMX.FTZ R2, R141, R2, !PT ;  /* 0x000000028d027209 */ /* 0x000fe40007810000 */
[----:B------:R-:W-:Y:S02]  /*6820*/  FSEL R177, R177, -INF , !P0 ;  /* 0xff800000b1b17808 */ /* 0x000fe40004000000 */
[----:B------:R-:W-:-:S04]  /*6830*/  FMNMX.FTZ R2, R179, R2, !PT ;  /* 0x00000002b3027209 */ /* 0x000fc80007810000 */
[----:B------:R-:W-:Y:S02]  /*6840*/  FMNMX.FTZ R41, R177, R2, !PT ;  /* 0x00000002b1297209 */ /* 0x000fe40007810000 */
        /* <DEDUP_REMOVED lines=17> */
[----:B------:R-:W2:Y:S01]  /*6960*/  LDSM.16.MT88.4 R16, [R196+0xc800] ;  /* 0x00c80000c410783b */ /* 0x000ea20000004200 */
        /* <DEDUP_REMOVED lines=15> */
[--C-:B------:R-:W-:Y:S01]  /*6a60*/  FFMA.FTZ R178, R151, UR18, -R140.reuse ;  /* 0x0000001297b27c23 */ /* 0x100fe2000801088c */
[----:B------:R-:W-:Y:S01]  /*6a70*/  FFMA.FTZ R221, R149, UR18, -R140 ;  /* 0x0000001295dd7c23 */ /* 0x000fe2000801088c */
[----:B------:R-:W-:Y:S01]  /*6a80*/  LEA R218, P0, R133, UR14, 0x1 ;  /* 0x0000000e85da7c11 */ /* 0x000fe2000f8008ff */
[--C-:B------:R-:W-:Y:S01]  /*6a90*/  FFMA.FTZ R164, R27, UR18, -R174.reuse ;  /* 0x000000121ba47c23 */ /* 0x100fe200080108ae */
[--C-:B------:R-:W-:Y:S01]  /*6aa0*/  FFMA.FTZ R169, R69, UR18, -R174.reuse ;  /* 0x0000001245a97c23 */ /* 0x100fe200080108ae */
[--C-:B------:R-:W-:Y:S01]  /*6ab0*/  FFMA.FTZ R163, R25, UR18, -R174.reuse ;  /* 0x0000001219a37c23 */ /* 0x100fe200080108ae */
[--C-:B------:R-:W-:Y:S01]  /*6ac0*/  FFMA.FTZ R160, R31, UR18, -R174.reuse ;  /* 0x000000121fa07c23 */ /* 0x100fe200080108ae */
[----:B------:R-:W3:Y:S01]  /*6ad0*/  MUFU.EX2 R158, R158 ;  /* 0x0000009e009e7308 */ /* 0x000ee20000000800 */
[--C-:B------:R-:W-:Y:S01]  /*6ae0*/  FFMA.FTZ R159, R15, UR18, -R174.reuse ;  /* 0x000000120f9f7c23 */ /* 0x100fe200080108ae */
[--C-:B------:R-:W-:Y:S01]  /*6af0*/  FFMA.FTZ R154, R13, UR18, -R174.reuse ;  /* 0x000000120d9a7c23 */ /* 0x100fe200080108ae */
[--C-:B------:R-:W-:Y:S01]  /*6b00*/  FFMA.FTZ R155, R11, UR18, -R174.reuse ;  /* 0x000000120b9b7c23 */ /* 0x100fe200080108ae */
[--C-:B------:R-:W-:Y:S01]  /*6b10*/  FFMA.FTZ R2, R9, UR18, -R174.reuse ;  /* 0x0000001209027c23 */ /* 0x100fe200080108ae */
[----:B------:R-:W4:Y:S01]  /*6b20*/  LDSM.16.MT88.4 R12, [R194+0xc800] ;  /* 0x00c80000c20c783b */ /* 0x000f220000004200 */
[----:B-1----:R-:W-:Y:S01]  /*6b30*/  F2FP.F16.F32.PACK_AB R96, R162, R167 ;  /* 0x000000a7a260723e */ /* 0x002fe200000000ff */
[--C-:B------:R-:W-:Y:S01]  /*6b40*/  FFMA.FTZ R170, R215, UR18, -R174.reuse ;  /* 0x00000012d7aa7c23 */ /* 0x100fe200080108ae */
[----:B------:R-:W-:Y:S01]  /*6b50*/  MUFU.EX2 R164, R164 ;  /* 0x000000a400a47308 */ /* 0x000fe20000000800 */
[----:B------:R-:W1:Y:S01]  /*6b60*/  LDSM.16.MT88.4 R8, [R196+0xe800] ;  /* 0x00e80000c408783b */ /* 0x000e620000004200 */
[--C-:B------:R-:W-:Y:S01]  /*6b70*/  FFMA.FTZ R175, R175, UR18, -R174.reuse ;  /* 0x00000012afaf7c23 */ /* 0x100fe200080108ae */
[--C-:B------:R-:W-:Y:S01]  /*6b80*/  FFMA.FTZ R172, R147, UR18, -R174.reuse ;  /* 0x0000001293ac7c23 */ /* 0x100fe200080108ae */
[--C-:B------:R-:W-:Y:S01]  /*6b90*/  FFMA.FTZ R215, R145, UR18, -R174.reuse ;  /* 0x0000001291d77c23 */ /* 0x100fe200080108ae */
[----:B------:R-:W-:Y:S01]  /*6ba0*/  LDSM.16.MT88.4 R28, [R193+0xc800] ;  /* 0x00c80000c11c783b */ /* 0x000fe20000004200 */
[--C-:B------:R-:W-:Y:S01]  /*6bb0*/  FFMA.FTZ R216, R143, UR18, -R174.reuse ;  /* 0x000000128fd87c23 */ /* 0x100fe200080108ae */
[--C-:B------:R-:W-:Y:S01]  /*6bc0*/  FFMA.FTZ R219, R141, UR18, -R174.reuse ;  /* 0x000000128ddb7c23 */ /* 0x100fe200080108ae */
[----:B------:R-:W5:Y:S01]  /*6bd0*/  MUFU.EX2 R169, R169 ;  /* 0x000000a900a97308 */ /* 0x000f620000000800 */
[C---:B---3--:R-:W-:Y:S01]  /*6be0*/  F2FP.F16.F32.PACK_AB R98, R158.reuse, R165 ;  /* 0x000000a59e62723e */ /* 0x048fe200000000ff */
[----:B------:R-:W-:Y:S01]  /*6bf0*/  LDSM.16.MT88.4 R24, [R192+0xc800] ;  /* 0x00c80000c018783b */ /* 0x000fe20000004200 */
[--C-:B------:R-:W-:Y:S01]  /*6c00*/  FFMA.FTZ R179, R179, UR18, -R174.reuse ;  /* 0x00000012b3b37c23 */ /* 0x100fe200080108ae */
[----:B------:R-:W-:Y:S01]  /*6c10*/  FFMA.FTZ R174, R177, UR18, -R174 ;  /* 0x00000012b1ae7c23 */ /* 0x000fe200080108ae */
[----:B------:R-:W-:Y:S01]  /*6c20*/  FADD.FTZ R162, R167, R162 ;  /* 0x000000a2a7a27221 */ /* 0x000fe20000010000 */
[----:B------:R-:W-:Y:S02]  /*6c30*/  LDSM.16.MT88.4 R148, [R192+0x11000] ;  /* 0x01100000c094783b */ /* 0x000fe40000004200 */
[----:B------:R-:W-:Y:S01]  /*6c40*/  MUFU.EX2 R163, R163 ;  /* 0x000000a300a37308 */ /* 0x000fe20000000800 */
[----:B------:R-:W-:Y:S01]  /*6c50*/  FADD.FTZ R165, R165, R162 ;  /* 0x000000a2a5a57221 */ /* 0x000fe20000010000 */
[----:B------:R-:W-:Y:S03]  /*6c60*/  LDSM.16.MT88.4 R140, [R196+0xd800] ;  /* 0x00d80000c48c783b */ /* 0x000fe60000004200 */
[----:B------:R-:W-:-:S03]  /*6c70*/  FADD.FTZ R158, R158, R165 ;  /* 0x000000a59e9e7221 */ /* 0x000fc60000010000 */
[----:B------:R-:W3:Y:S01]  /*6c80*/  MUFU.EX2 R160, R160 ;  /* 0x000000a000a07308 */ /* 0x000ee20000000800 */
[----:B-----5:R-:W-:Y:S01]  /*6c90*/  F2FP.F16.F32.PACK_AB R97, R169, R164 ;  /* 0x000000a4a961723e */ /* 0x020fe200000000ff */
[----:B------:R-:W-:-:S06]  /*6ca0*/  FADD.FTZ R164, R164, R169 ;  /* 0x000000a9a4a47221 */ /* 0x000fcc0000010000 */
[----:B------:R-:W-:Y:S08]  /*6cb0*/  MUFU.EX2 R161, R161 ;  /* 0x000000a100a17308 */ /* 0x000ff00000000800 */
[----:B------:R-:W5:Y:S01]  /*6cc0*/  MUFU.EX2 R156, R156 ;  /* 0x0000009c009c7308 */ /* 0x000f620000000800 */
[----:B---3--:R-:W-:Y:S01]  /*6cd0*/  F2FP.F16.F32.PACK_AB R99, R160, R163 ;  /* 0x000000a3a063723e */ /* 0x008fe200000000ff */
[----:B------:R-:W-:-:S04]  /*6ce0*/  FADD.FTZ R163, R163, R164 ;  /* 0x000000a4a3a37221 */ /* 0x000fc80000010000 */
[----:B------:R-:W-:Y:S02]  /*6cf0*/  FADD.FTZ R160, R160, R163 ;  /* 0x000000a3a0a07221 */ /* 0x000fe40000010000 */
[C---:B------:R-:W-:Y:S01]  /*6d00*/  HMMA.16816.F32 R128, R96.reuse, R124, RZ ;  /* 0x0000007c6080723c */ /* 0x040fe200000018ff */
[----:B------:R-:W-:Y:S05]  /*6d10*/  MUFU.EX2 R157, R157 ;  /* 0x0000009d009d7308 */ /* 0x000fea0000000800 */
[C---:B------:R-:W-:Y:S03]  /*6d20*/  HMMA.16816.F32 R120, R96.reuse, R116, RZ ;  /* 0x000000746078723c */ /* 0x040fe600000018ff */
[----:B------:R-:W3:Y:S01]  /*6d30*/  MUFU.EX2 R0, R0 ;  /* 0x0000000000007308 */ /* 0x000ee20000000800 */
[C---:B-----5:R-:W-:Y:S01]  /*6d40*/  F2FP.F16.F32.PACK_AB R32, R156.reuse, R161 ;  /* 0x000000a19c20723e */ /* 0x060fe200000000ff */
[----:B------:R-:W-:Y:S01]  /*6d50*/  FADD.FTZ R161, R161, R158 ;  /* 0x0000009ea1a17221 */ /* 0x000fe20000010000 */
[----:B------:R-:W-:Y:S03]  /*6d60*/  HMMA.16816.F32 R36, R96, R40, RZ ;  /* 0x000000286024723c */ /* 0x000fe600000018ff */
[----:B------:R-:W-:-:S02]  /*6d70*/  FADD.FTZ R156, R156, R161 ;  /* 0x000000a19c9c7221 */ /* 0x000fc40000010000 */
[----:B------:R-:W-:Y:S01]  /*6d80*/  MUFU.EX2 R159, R159 ;  /* 0x0000009f009f7308 */ /* 0x000fe20000000800 */
[C---:B------:R-:W-:Y:S06]  /*6d90*/  HMMA.16816.F32 R124, R96.reuse, R126, RZ ;  /* 0x0000007e607c723c */ /* 0x040fec00000018ff */
[----:B------:R-:W-:Y:S01]  /*6da0*/  HMMA.16816.F32 R116, R96, R118, RZ ;  /* 0x000000766074723c */ /* 0x000fe200000018ff */
[----:B------:R-:W5:Y:S01]  /*6db0*/  MUFU.EX2 R154, R154 ;  /* 0x0000009a009a7308 */ /* 0x000f620000000800 */
[----:B---3--:R-:W-:Y:S01]  /*6dc0*/  F2FP.F16.F32.PACK_AB R34, R0, R157 ;  /* 0x0000009d0022723e */ /* 0x008fe200000000ff */
[----:B------:R-:W-:-:S03]  /*6dd0*/  FADD.FTZ R157, R157, R156 ;  /* 0x0000009c9d9d7221 */ /* 0x000fc60000010000 */
[C---:B------:R-:W-:Y:S01]  /*6de0*/  HMMA.16816.F32 R40, R96.reuse, R42, RZ ;  /* 0x0000002a6028723c */ /* 0x040fe200000018ff */
[----:B------:R-:W-:Y:S02]  /*6df0*/  FADD.FTZ R157, R0, R157 ;  /* 0x0000009d009d7221 */ /* 0x000fe40000010000 */
[----:B------:R-:W-:Y:S03]  /*6e00*/  MUFU.EX2 R155, R155 ;  /* 0x0000009b009b7308 */ /* 0x000fe60000000800 */
[C---:B------:R-:W-:Y:S05]  /*6e10*/  HMMA.16816.F32 R44, R96.reuse, R48, RZ ;  /* 0x00000030602c723c */ /* 0x040fea00000018ff */
[----:B------:R-:W3:Y:S01]  /*6e20*/  MUFU.EX2 R2, R2 ;  /* 0x0000000200027308 */ /* 0x000ee20000000800 */
[----:B-----5:R-:W-:Y:S01]  /*6e30*/  F2FP.F16.F32.PACK_AB R33, R154, R159 ;  /* 0x0000009f9a21723e */ /* 0x020fe200000000ff */
        /* <DEDUP_REMOVED lines=11> */
[C---:B--2---:R-:W-:Y:S01]  /*6ef0*/  HMMA.16816.F32 R128, R32.reuse, R16, R128 ;  /* 0x000000102080723c */ /* 0x044fe20000001880 */
[----:B------:R-:W-:Y:S05]  /*6f00*/  MUFU.EX2 R168, R168 ;  /* 0x000000a800a87308 */ /* 0x000fea0000000800 */
[C---:B------:R-:W-:Y:S01]  /*6f10*/  HMMA.16816.F32 R124, R32.reuse, R18, R124 ;  /* 0x00000012207c723c */ /* 0x040fe2000000187c */
[----:B------:R-:W2:Y:S02]  /*6f20*/  LDSM.16.MT88.4 R16, [R192+0xe800] ;  /* 0x00e80000c010783b */ /* 0x000ea40000004200 */
[----:B------:R-:W5:Y:S01]  /*6f30*/  MUFU.EX2 R173, R173 ;  /* 0x000000ad00ad7308 */ /* 0x000f620000000800 */
[C---:B---3--:R-:W-:Y:S01]  /*6f40*/  F2FP.F16.F32.PACK_AB R144, R171.reuse, R166 ;  /* 0x000000a6ab90723e */ /* 0x048fe200000000ff */
[----:B------:R-:W-:Y:S01]  /*6f50*/  FADD.FTZ R166, R166, R157 ;  /* 0x0000009da6a67221 */ /* 0x000fe20000010000 */
[----:B----4-:R-:W-:Y:S03]  /*6f60*/  HMMA.16816.F32 R120, R32, R12, R120 ;  /* 0x0000000c2078723c */ /* 0x010fe60000001878 */
[----:B------:R-:W-:-:S02]  /*6f70*/  FADD.FTZ R171, R171, R166 ;  /* 0x000000a6abab7221 */ /* 0x000fc40000010000 */
[----:B------:R-:W-:Y:S01]  /*6f80*/  MUFU.EX2 R170, R170 ;  /* 0x000000aa00aa7308 */ /* 0x000fe20000000800 */
[C---:B------:R-:W-:Y:S01]  /*6f90*/  HMMA.16816.F32 R116, R32.reuse, R14, R116 ;  /* 0x0000000e2074723c */ /* 0x040fe20000001874 */
[----:B------:R-:W3:Y:S05]  /*6fa0*/  LDSM.16.MT88.4 R12, [R196+0x10800] ;  /* 0x01080000c40c783b */ /* 0x000eea0000004200 */
[----:B-1----:R-:W-:Y:S01]  /*6fb0*/  HMMA.16816.F32 R36, R32, R8, R36 ;  /* 0x000000082024723c */ /* 0x002fe20000001824 */
[----:B------:R-:W1:Y:S01]  /*6fc0*/  MUFU.EX2 R175, R175 ;  /* 0x000000af00af7308 */ /* 0x000e620000000800 */
[----:B-----5:R-:W-:Y:S01]  /*6fd0*/  F2FP.F16.F32.PACK_AB R146, R173, R168 ;  /* 0x000000a8ad92723e */ /* 0x020fe200000000ff */
[----:B------:R-:W-:-:S03]  /*6fe0*/  FADD.FTZ R168, R168, R171 ;  /* 0x000000aba8a87221 */ /* 0x000fc60000010000 */
[----:B------:R-:W-:Y:S01]  /*6ff0*/  HMMA.16816.F32 R40, R32, R10, R40 ;  /* 0x0000000a2028723c */ /* 0x000fe20000001828 */
[----:B------:R-:W4:Y:S01]  /*7000*/  LDSM.16.MT88.4 R8, [R194+0x10800] ;  /* 0x01080000c208783b */ /* 0x000f220000004200 */
[----:B------:R-:W-:Y:S01]  /*7010*/  FADD.FTZ R173, R173, R168 ;  /* 0x000000a8adad7221 */ /* 0x000fe20000010000 */
[----:B------:R-:W-:Y:S03]  /*7020*/  MUFU.EX2 R172, R172 ;  /* 0x000000ac00ac7308 */ /* 0x000fe60000000800 */
[C---:B------:R-:W-:Y:S05]  /*7030*/  HMMA.16816.F32 R64, R96.reuse, R66, RZ ;  /* 0x000000426040723c */ /* 0x040fea00000018ff */
[----:B------:R-:W5:Y:S01]  /*7040*/  MUFU.EX2 R215, R215 ;  /* 0x000000d700d77308 */ /* 0x000f620000000800 */
[----:B------:R-:W-:Y:S01]  /*7050*/  HMMA.16816.F32 R72, R96, R74, RZ ;  /* 0x0000004a6048723c */ /* 0x000fe200000018ff */
[----:B-1----:R-:W-:Y:S01]  /*7060*/  F2FP.F16.F32.PACK_AB R145, R175, R170 ;  /* 0x000000aaaf91723e */ /* 0x002fe200000000ff */
[----:B------:R-:W-:-:S04]  /*7070*/  FADD.FTZ R170, R170, R155 ;  /* 0x0000009baaaa7221 */ /* 0x000fc80000010000 */
[----:B------:R-:W-:Y:S01]  /*7080*/  HMMA.16816.F32 R80, R96, R82, RZ ;  /* 0x000000526050723c */ /* 0x000fe200000018ff */
[----:B------:R-:W-:Y:S01]  /*7090*/  MUFU.EX2 R176, R176 ;  /* 0x000000b000b07308 */ /* 0x000fe20000000800 */
[----:B------:R-:W-:-:S04]  /*70a0*/  FADD.FTZ R175, R175, R170 ;  /* 0x000000aaafaf7221 */ /* 0x000fc80000010000 */
[C---:B------:R-:W-:Y:S03]  /*70b0*/  HMMA.16816.F32 R44, R32.reuse, R4, R44 ;  /* 0x00000004202c723c */ /* 0x040fe6000000182c */
[----:B------:R-:W1:Y:S01]  /*70c0*/  MUFU.EX2 R217, R217 ;  /* 0x000000d900d97308 */ /* 0x000e620000000800 */
[C---:B-----5:R-:W-:Y:S01]  /*70d0*/  F2FP.F16.F32.PACK_AB R147, R215.reuse, R172 ;  /* 0x000000acd793723e */ /* 0x060fe200000000ff */
[----:B------:R-:W-:Y:S01]  /*70e0*/  FADD.FTZ R172, R172, R175 ;  /* 0x000000afacac7221 */ /* 0x000fe20000010000 */
[C---:B------:R-:W-:Y:S01]  /*70f0*/  HMMA.16816.F32 R48, R32.reuse, R6, R48 ;  /* 0x000000062030723c */ /* 0x040fe20000001830 */
[----:B------:R-:W-:Y:S02]  /*7100*/  LDSM.16.MT88.4 R4, [R193+0x10800] ;  /* 0x01080000c104783b */ /* 0x000fe40000004200 */
[----:B------:R-:W-:Y:S02]  /*7110*/  FADD.FTZ R215, R215, R172 ;  /* 0x000000acd7d77221 */ /* 0x000fe40000010000 */
[----:B------:R-:W-:Y:S01]  /*7120*/  MUFU.EX2 R178, R178 ;  /* 0x000000b200b27308 */ /* 0x000fe20000000800 */
[C---:B--2---:R-:W-:Y:S06]  /*7130*/  HMMA.16816.F32 R60, R32.reuse, R16, R60 ;  /* 0x00000010203c723c */ /* 0x044fec000000183c */
[C---:B------:R-:W-:Y:S01]  /*7140*/  HMMA.16816.F32 R64, R32.reuse, R18, R64 ;  /* 0x000000122040723c */ /* 0x040fe20000001840 */
[----:B------:R-:W2:Y:S01]  /*7150*/  LDSM.16.MT88.4 R16, [R196+0xd000] ;  /* 0x00d00000c410783b */ /* 0x000ea20000004200 */
[----:B------:R-:W-:Y:S04]  /*7160*/  MUFU.EX2 R221, R221 ;  /* 0x000000dd00dd7308 */ /* 0x000fe80000000800 */
[C---:B---3--:R-:W-:Y:S04]  /*7170*/  HMMA.16816.F32 R68, R32.reuse, R12, R68 ;  /* 0x0000000c2044723c */ /* 0x048fe80000001844 */
[----:B------:R-:W-:Y:S02]  /*7180*/  MUFU.EX2 R216, R216 ;  /* 0x000000d800d87308 */ /* 0x000fe40000000800 */
[C---:B------:R-:W-:Y:S01]  /*7190*/  HMMA.16816.F32 R72, R32.reuse, R14, R72 ;  /* 0x0000000e2048723c */ /* 0x040fe20000001848 */
[----:B------:R-:W3:Y:S05]  /*71a0*/  LDSM.16.MT88.4 R12, [R194+0xd000] ;  /* 0x00d00000c20c783b */ /* 0x000eea0000004200 */
[C---:B----4-:R-:W-:Y:S01]  /*71b0*/  HMMA.16816.F32 R76, R32.reuse, R8, R76 ;  /* 0x00000008204c723c */ /* 0x050fe2000000184c */
[----:B------:R-:W4:Y:S05]  /*71c0*/  MUFU.EX2 R219, R219 ;  /* 0x000000db00db7308 */ /* 0x000f2a0000000800 */
[----:B------:R-:W-:Y:S01]  /*71d0*/  HMMA.16816.F32 R80, R32, R10, R80 ;  /* 0x0000000a2050723c */ /* 0x000fe20000001850 */
[----:B------:R-:W5:Y:S02]  /*71e0*/  LDSM.16.MT88.4 R8, [R196+0xf000] ;  /* 0x00f00000c408783b */ /* 0x000f640000004200 */
[----:B------:R-:W-:Y:S03]  /*71f0*/  MUFU.EX2 R179, R179 ;  /* 0x000000b300b37308 */ /* 0x000fe60000000800 */
[C---:B------:R-:W-:Y:S05]  /*7200*/  HMMA.16816.F32 R84, R96.reuse, R88, RZ ;  /* 0x000000586054723c */ /* 0x040fea00000018ff */
[----:B------:R-:W4:Y:S01]  /*7210*/  MUFU.EX2 R174, R174 ;  /* 0x000000ae00ae7308 */ /* 0x000f220000000800 */
[----:B------:R-:W-:Y:S06]  /*7220*/  HMMA.16816.F32 R88, R96, R90, RZ ;  /* 0x0000005a6058723c */ /* 0x000fec00000018ff */
[C---:B--2---:R-:W-:Y:S06]  /*7230*/  HMMA.16816.F32 R128, R144.reuse, R16, R128 ;  /* 0x000000109080723c */ /* 0x044fec0000001880 */
[----:B------:R-:W-:Y:S01]  /*7240*/  HMMA.16816.F32 R124, R144, R18, R124 ;  /* 0x00000012907c723c */ /* 0x000fe2000000187c */
[----:B------:R-:W-:Y:S05]  /*7250*/  LDSM.16.MT88.4 R16, [R192+0xf000] ;  /* 0x00f00000c010783b */ /* 0x000fea0000004200 */
[C---:B------:R-:W-:Y:S06]  /*7260*/  HMMA.16816.F32 R84, R32.reuse, R4, R84 ;  /* 0x000000042054723c */ /* 0x040fec0000001854 */
[----:B------:R-:W-:Y:S01]  /*7270*/  HMMA.16816.F32 R88, R32, R6, R88 ;  /* 0x000000062058723c */ /* 0x000fe20000001858 */
[----:B------:R-:W2:Y:S05]  /*7280*/  LDSM.16.MT88.4 R4, [R194+0xf000] ;  /* 0x00f00000c204783b */ /* 0x000eaa0000004200 */
[C---:B---3--:R-:W-:Y:S06]  /*7290*/  HMMA.16816.F32 R120, R144.reuse, R12, R120 ;  /* 0x0000000c9078723c */ /* 0x048fec0000001878 */
[C---:B------:R-:W-:Y:S01]  /*72a0*/  HMMA.16816.F32 R116, R144.reuse, R14, R116 ;  /* 0x0000000e9074723c */ /* 0x040fe20000001874 */
[----:B------:R-:W3:Y:S05]  /*72b0*/  LDSM.16.MT88.4 R12, [R196+0x11000] ;  /* 0x01100000c40c783b */ /* 0x000eea0000004200 */
        /* <DEDUP_REMOVED lines=14> */
[----:B------:R-:W4:Y:S05]  /*73a0*/  LDSM.16.MT88.4 R136, [R192+0x10800] ;  /* 0x01080000c088783b */ /* 0x000f2a0000004200 */
[C---:B------:R-:W-:Y:S06]  /*73b0*/  HMMA.16816.F32 R112, R32.reuse, R28, R112 ;  /* 0x0000001c2070723c */ /* 0x040fec0000001870 */
        /* <DEDUP_REMOVED lines=11> */
[C---:B---3--:R-:W-:Y:S06]  /*7470*/  HMMA.16816.F32 R68, R144.reuse, R12, R68 ;  /* 0x0000000c9044723c */ /* 0x048fec0000001844 */
[C---:B------:R-:W-:Y:S01]  /*7480*/  HMMA.16816.F32 R72, R144.reuse, R14, R72 ;  /* 0x0000000e9048723c */ /* 0x040fe20000001848 */
[----:B------:R-:W3:Y:S05]  /*7490*/  LDSM.16.MT88.4 R12, [R196+0xf800] ;  /* 0x00f80000c40c783b */ /* 0x000eea0000004200 */
[C---:B-----5:R-:W-:Y:S06]  /*74a0*/  HMMA.16816.F32 R76, R144.reuse, R8, R76 ;  /* 0x00000008904c723c */ /* 0x060fec000000184c */
[C---:B------:R-:W-:Y:S01]  /*74b0*/  HMMA.16816.F32 R80, R144.reuse, R10, R80 ;  /* 0x0000000a9050723c */ /* 0x040fe20000001850 */
[----:B------:R-:W5:Y:S05]  /*74c0*/  LDSM.16.MT88.4 R8, [R192+0xf800] ;  /* 0x00f80000c008783b */ /* 0x000f6a0000004200 */
[C---:B--2---:R-:W-:Y:S06]  /*74d0*/  HMMA.16816.F32 R84, R144.reuse, R4, R84 ;  /* 0x000000049054723c */ /* 0x044fec0000001854 */
[----:B------:R-:W-:Y:S01]  /*74e0*/  HMMA.16816.F32 R88, R144, R6, R88 ;  /* 0x000000069058723c */ /* 0x000fe20000001858 */
[----:B-1----:R-:W-:Y:S01]  /*74f0*/  F2FP.F16.F32.PACK_AB R4, R217, R176 ;  /* 0x000000b0d904723e */ /* 0x002fe200000000ff */
[----:B------:R-:W-:Y:S01]  /*7500*/  FADD.FTZ R176, R176, R173 ;  /* 0x000000adb0b07221 */ /* 0x000fe20000010000 */
[----:B----4-:R-:W-:Y:S01]  /*7510*/  F2FP.F16.F32.PACK_AB R5, R219, R216 ;  /* 0x000000d8db05723e */ /* 0x010fe200000000ff */
[----:B------:R-:W-:-:S02]  /*7520*/  FADD.FTZ R216, R216, R215 ;  /* 0x000000d7d8d87221 */ /* 0x000fc40000010000 */
[C---:B------:R-:W-:Y:S01]  /*7530*/  HMMA.16816.F32 R92, R32.reuse, R136, R92 ;  /* 0x00000088205c723c */ /* 0x040fe2000000185c */
[----:B------:R-:W-:Y:S01]  /*7540*/  F2FP.F16.F32.PACK_AB R6, R221, R178 ;  /* 0x000000b2dd06723e */ /* 0x000fe200000000ff */
[----:B------:R-:W-:Y:S01]  /*7550*/  FADD.FTZ R217, R217, R176 ;  /* 0x000000b0d9d97221 */ /* 0x000fe20000010000 */
[----:B------:R-:W-:Y:S01]  /*7560*/  F2FP.F16.F32.PACK_AB R7, R174, R179 ;  /* 0x000000b3ae07723e */ /* 0x000fe200000000ff */
[----:B------:R-:W-:Y:S02]  /*7570*/  FADD.FTZ R216, R219, R216 ;  /* 0x000000d8dbd87221 */ /* 0x000fe40000010000 */
[----:B------:R-:W-:Y:S01]  /*7580*/  HMMA.16816.F32 R96, R32, R138, R96 ;  /* 0x0000008a2060723c */ /* 0x000fe20000001860 */
[----:B------:R-:W1:Y:S01]  /*7590*/  LDSM.16.MT88.4 R136, [R193+0xd800] ;  /* 0x00d80000c188783b */ /* 0x000e620000004200 */
[----:B------:R-:W-:Y:S01]  /*75a0*/  FADD.FTZ R178, R178, R217 ;  /* 0x000000d9b2b27221 */ /* 0x000fe20000010000 */
[----:B------:R-:W-:Y:S01]  /*75b0*/  FADD.FTZ R179, R179, R216 ;  /* 0x000000d8b3b37221 */ /* 0x000fe20000010000 */
[----:B------:R-:W-:Y:S01]  /*75c0*/  LEA.HI.X R217, R133, UR15, R134, 0x1, P0 ;  /* 0x0000000f85d97c11 */ /* 0x000fe200080f0c86 */
[----:B------:R-:W2:Y:S01]  /*75d0*/  LDSM.16.MT88.4 R32, [R192+0xd800] ;  /* 0x00d80000c020783b */ /* 0x000ea20000004200 */
        /* <DEDUP_REMOVED lines=18> */
[----:B------:R-:W-:Y:S01]  /*7700*/  HMMA.16816.F32 R64, R4, R10, R64 ;  /* 0x0000000a0440723c */ /* 0x000fe20000001840 */
[----:B------:R-:W5:Y:S05]  /*7710*/  LDSM.16.MT88.4 R8, [R192+0x11800] ;  /* 0x01180000c008783b */ /* 0x000f6a0000004200 */
[C---:B------:R-:W-:Y:S06]  /*7720*/  HMMA.16816.F32 R92, R144.reuse, R148, R92 ;  /* 0x00000094905c723c */ /* 0x040fec000000185c */
[----:B------:R-:W-:Y:S06]  /*7730*/  HMMA.16816.F32 R96, R144, R150, R96 ;  /* 0x000000969060723c */ /* 0x000fec0000001860 */
[C---:B------:R-:W-:Y:S06]  /*7740*/  HMMA.16816.F32 R128, R4.reuse, R140, R128 ;  /* 0x0000008c0480723c */ /* 0x040fec0000001880 */
[C---:B------:R-:W-:Y:S06]  /*7750*/  HMMA.16816.F32 R124, R4.reuse, R142, R124 ;  /* 0x0000008e047c723c */ /* 0x040fec000000187c */
[C---:B-1----:R-:W-:Y:S06]  /*7760*/  HMMA.16816.F32 R112, R4.reuse, R136, R112 ;  /* 0x000000880470723c */ /* 0x042fec0000001870 */
[C---:B------:R-:W-:Y:S06]  /*7770*/  HMMA.16816.F32 R108, R4.reuse, R138, R108 ;  /* 0x0000008a046c723c */ /* 0x040fec000000186c */
[C---:B--2---:R-:W-:Y:S06]  /*7780*/  HMMA.16816.F32 R104, R4.reuse, R32, R104 ;  /* 0x000000200468723c */ /* 0x044fec0000001868 */
        /* <DEDUP_REMOVED lines=58> */
[----:B------:R-:W-:Y:S02]  /*7b30*/  UISETP.GE.AND UP1, UPT, UR30, URZ, UPT ;  /* 0x0000003f1e00728c */ /* 0x000fe4000bf26270 */
[----:B------:R-:W-:Y:S02]  /*7b40*/  UISETP.NE.AND UP2, UPT, UR16, URZ, UPT ;  /* 0x0000003f1000728c */ /* 0x000fe4000bf45270 */
[----:B------:R-:W-:Y:S02]  /*7b50*/  @UP4 UIADD3 UR33, UR33, 0x1, URZ ;  /* 0x0000000121214890 */ /* 0x000fe4000fffe03f */
[----:B------:R-:W-:-:S03]  /*7b60*/  ULOP3.LUT UR4, URZ, UR16, URZ, 0x33, !UPT ;  /* 0x000000103f047292 */ /* 0x000fc6000f8e333f */
[----:B------:R-:W-:Y:S02]  /*7b70*/  @UP3 UIADD3 UR31, UR31, 0x1, URZ ;  /* 0x000000011f1f3890 */ /* 0x000fe4000fffe03f */
[----:B------:R-:W-:Y:S02]  /*7b80*/  @!UP1 UIADD3 UR33, -UR33, URZ, URZ ;  /* 0x0000003f21219290 */ /* 0x000fe4000fffe13f */
[----:B------:R-:W-:Y:S02]  /*7b90*/  @!UP0 UIADD3 UR31, -UR31, URZ, URZ ;  /* 0x0000003f1f1f8290 */ /* 0x000fe4000fffe13f */
[----:B------:R-:W-:Y:S02]  /*7ba0*/  USEL UR33, UR4, UR33, !UP2 ;  /* 0x0000002104217287 */ /* 0x000fe4000d000000 */
[----:B------:R-:W-:Y:S02]  /*7bb0*/  USEL UR4, UR4, UR31, !UP2 ;  /* 0x0000001f04047287 */ /* 0x000fe4000d000000 */
[----:B------:R-:W-:-:S02]  /*7bc0*/  UIMAD.WIDE UR28, UR33, 0x4, UR20 ;  /* 0x00000004211c78a5 */ /* 0x000fc4000f8e0214 */
        /* <DEDUP_REMOVED lines=23> */
.L_x_2118:
[----:B------:R-:W-:-:S04]  /*7d40*/  LEA R5, -R244, RZ, 0x6 ;  /* 0x000000fff4057211 */ /* 0x000fc800078e31ff */
[----:B------:R-:W-:-:S07]  /*7d50*/  SHF.R.S32.HI R2, RZ, 0x1f, R5 ;  /* 0x0000001fff027819 */ /* 0x000fce0000011405 */
.L_x_2119:
        /* <DEDUP_REMOVED lines=54> */
[----:B------:R1:W-:Y:S01]  /*80c0*/  @!P5 LDGSTS.E.BYPASS.LTC128B.128 [R207+0xc800], desc[UR24][R16.64] ;  /* 0x0c80000010cfdfae */ /* 0x0003e2000b901d58 */
        /* <DEDUP_REMOVED lines=10> */
[----:B------:R-:W-:Y:S01]  /*8170*/  @!P4 LDGSTS.E.BYPASS.LTC128B.128 [R207+0xe800], desc[UR24][R14.64+0x80] ;  /* 0x0e8000800ecfcfae */ /* 0x000fe2000b901d58 */
        /* <DEDUP_REMOVED lines=9> */
[----:B------:R-:W-:Y:S01]  /*8210*/  @!P2 LDGSTS.E.BYPASS.LTC128B.128 [R207+0x10800], desc[UR24][R10.64+0x100] ;  /* 0x108001000acfafae */ /* 0x000fe2000b901d58 */
        /* <DEDUP_REMOVED lines=10> */
[----:B------:R-:W-:Y:S01]  /*82c0*/  @!P5 LDGSTS.E.BYPASS.LTC128B.128 [R207+0xd000], desc[UR24][R6.64] ;  /* 0x0d00000006cfdfae */ /* 0x000fe2000b901d58 */
        /* <DEDUP_REMOVED lines=27> */
[----:B------:R-:W4:Y:S04]  /*8480*/  LDSM.16.M88.4 R24, [R201+0x6000] ;  /* 0x00600000c918783b */ /* 0x000f280000000200 */
[----:B-1----:R-:W-:Y:S04]  /*8490*/  LDSM.16.M88.4 R16, [R200] ;  /* 0x00000000c810783b */ /* 0x002fe80000000200 */
[----:B------:R-:W-:Y:S04]  /*84a0*/  LDSM.16.M88.4 R164, [R199] ;  /* 0x00000000c7a4783b */ /* 0x000fe80000000200 */
[----:B------:R-:W1:Y:S04]  /*84b0*/  LDSM.16.M88.4 R148, [R201+0x7000] ;  /* 0x00700000c994783b */ /* 0x000e680000000200 */
[----:B------:R-:W5:Y:S04]  /*84c0*/  LDSM.16.M88.4 R156, [R201+0x6800] ;  /* 0x00680000c99c783b */ /* 0x000f680000000200 */
[----:B------:R-:W-:Y:S04]  /*84d0*/  LDSM.16.M88.4 R168, [R198] ;  /* 0x00000000c6a8783b */ /* 0x000fe80000000200 */
[----:B------:R-:W5:Y:S04]  /*84e0*/  LDSM.16.M88.4 R160, [R195+0x6000] ;  /* 0x00600000c3a0783b */ /* 0x000f680000000200 */
[----:B------:R-:W5:Y:S04]  /*84f0*/  LDSM.16.M88.4 R140, [R201+0x7800] ;  /* 0x00780000c98c783b */ /* 0x000f680000000200 */
[----:B--2---:R-:W2:Y:S04]  /*8500*/  LDSM.16.M88.4 R28, [R190] ;  /* 0x00000000be1c783b */ /* 0x004ea80000000200 */
[----:B------:R-:W2:Y:S01]  /*8510*/  LDSM.16.M88.4 R32, [R191] ;  /* 0x00000000bf20783b */ /* 0x000ea20000000200 */
[C---:B----4-:R-:W-:Y:S03]  /*8520*/  HMMA.16816.F32 R12, R172.reuse, R24, RZ ;  /* 0x00000018ac0c723c */ /* 0x050fe600000018ff */
[----:B------:R-:W-:Y:S04]  /*8530*/  LDSM.16.M88.4 R20, [R197] ;  /* 0x00000000c514783b */ /* 0x000fe80000000200 */
[----:B------:R-:W4:Y:S01]  /*8540*/  LDSM.16.M88.4 R228, [R188] ;  /* 0x00000000bce4783b */ /* 0x000f220000000200 */
[C---:B------:R-:W-:Y:S03]  /*8550*/  HMMA.16816.F32 R24, R172.reuse, R26, RZ ;  /* 0x0000001aac18723c */ /* 0x040fe600000018ff */
[----:B------:R-:W4:Y:S03]  /*8560*/  LDSM.16.M88.4 R144, [R189] ;  /* 0x00000000bd90783b */ /* 0x000f260000000200 */
[C---:B-1----:R-:W-:Y:S01]  /*8570*/  HMMA.16816.F32 R152, R172.reuse, R148, RZ ;  /* 0x00000094ac98723c */ /* 0x042fe200000018ff */
[----:B---3--:R-:W1:Y:S04]  /*8580*/  LDSM.16.M88.4 R4, [R195+0x7000] ;  /* 0x00700000c304783b */ /* 0x008e680000000200 */
[----:B------:R-:W3:Y:S01]  /*8590*/  LDSM.16.M88.4 R8, [R195+0x6800] ;  /* 0x00680000c308783b */ /* 0x000ee20000000200 */
[----:B------:R-:W-:Y:S03]  /*85a0*/  HMMA.16816.F32 R148, R172, R150, RZ ;  /* 0x00000096ac94723c */ /* 0x000fe600000018ff */
[----:B------:R-:W-:Y:S03]  /*85b0*/  LDSM.16.M88.4 R224, [R195+0x7800] ;  /* 0x00780000c3e0783b */ /* 0x000fe60000000200 */
[----:B------:R-:W-:Y:S01]  /*85c0*/  HMMA.16816.F32 R12, R16, R164, R12 ;  /* 0x000000a4100c723c */ /* 0x000fe2000000180c */
[----:B------:R-:W-:Y:S04]  /*85d0*/  LDSM.16.M88.4 R236, [R183] ;  /* 0x00000000b7ec783b */ /* 0x000fe80000000200 */
[----:B------:R-:W-:Y:S01]  /*85e0*/  LDSM.16.M88.4 R240, [R188+0x2800] ;  /* 0x00280000bcf0783b */ /* 0x000fe20000000200 */
[C---:B-----5:R-:W-:Y:S03]  /*85f0*/  HMMA.16816.F32 R136, R172.reuse, R156, RZ ;  /* 0x0000009cac88723c */ /* 0x060fe600000018ff */
[----:B------:R-:W-:Y:S03]  /*8600*/  LDSM.16.M88.4 R232, [R195+0x9000] ;  /* 0x00900000c3e8783b */ /* 0x000fe60000000200 */
[----:B------:R-:W-:Y:S01]  /*8610*/  HMMA.16816.F32 R156, R172, R158, RZ ;  /* 0x0000009eac9c723c */ /* 0x000fe200000018ff */
[----:B------:R-:W0:Y:S05]  /*8620*/  LDGDEPBAR ;  /* 0x00000000000079af */ /* 0x000e2a0000000000 */
[----:B------:R-:W-:Y:S01]  /*8630*/  HMMA.16816.F32 R24, R16, R166, R24 ;  /* 0x000000a61018723c */ /* 0x000fe20000001818 */
[----:B------:R-:W-:Y:S05]  /*8640*/  LDSM.16.M88.4 R164, [R201+0x8000] ;  /* 0x00800000c9a4783b */ /* 0x000fea0000000200 */
[----:B------:R-:W-:Y:S06]  /*8650*/  HMMA.16816.F32 R12, R168, R160, R12 ;  /* 0x000000a0a80c723c */ /* 0x000fec000000180c */
[C---:B------:R-:W-:Y:S06]  /*8660*/  HMMA.16816.F32 R176, R172.reuse, R140, RZ ;  /* 0x0000008cacb0723c */ /* 0x040fec00000018ff */
[----:B------:R-:W-:Y:S01]  /*8670*/  HMMA.16816.F32 R172, R172, R142, RZ ;  /* 0x0000008eacac723c */ /* 0x000fe200000018ff */
[----:B------:R-:W-:Y:S05]  /*8680*/  LDSM.16.M88.4 R140, [R188+0x800] ;  /* 0x00080000bc8c783b */ /* 0x000fea0000000200 */
[C---:B--2---:R-:W-:Y:S06]  /*8690*/  HMMA.16816.F32 R152, R16.reuse, R28, R152 ;  /* 0x0000001c1098723c */ /* 0x044fec0000001898 */
[C---:B------:R-:W-:Y:S01]  /*86a0*/  HMMA.16816.F32 R148, R16.reuse, R30, R148 ;  /* 0x0000001e1094723c */ /* 0x040fe20000001894 */
[----:B------:R-:W2:Y:S05]  /*86b0*/  LDSM.16.M88.4 R28, [R202+0x2000] ;  /* 0x00200000ca1c783b */ /* 0x000eaa0000000200 */
[C---:B------:R-:W-:Y:S06]  /*86c0*/  HMMA.16816.F32 R136, R16.reuse, R32, R136 ;  /* 0x000000201088723c */ /* 0x040fec0000001888 */
[----:B------:R-:W-:Y:S01]  /*86d0*/  HMMA.16816.F32 R156, R16, R34, R156 ;  /* 0x00000022109c723c */ /* 0x000fe2000000189c */
[----:B------:R-:W5:Y:S05]  /*86e0*/  LDSM.16.M88.4 R32, [R188+0x1000] ;  /* 0x00100000bc20783b */ /* 0x000f6a0000000200 */
[----:B------:R-:W-:Y:S01]  /*86f0*/  HMMA.16816.F32 R24, R168, R162, R24 ;  /* 0x000000a2a818723c */ /* 0x000fe20000001818 */
[----:B------:R-:W-:Y:S05]  /*8700*/  LDSM.16.M88.4 R160, [R188+0x1800] ;  /* 0x00180000bca0783b */ /* 0x000fea0000000200 */
[----:B----4-:R-:W-:Y:S06]  /*8710*/  HMMA.16816.F32 R12, R20, R228, R12 ;  /* 0x000000e4140c723c */ /* 0x010fec000000180c */
[C---:B------:R-:W-:Y:S06]  /*8720*/  HMMA.16816.F32 R176, R16.reuse, R144, R176 ;  /* 0x0000009010b0723c */ /* 0x040fec00000018b0 */
[----:B------:R-:W-:Y:S01]  /*8730*/  HMMA.16816.F32 R172, R16, R146, R172 ;  /* 0x0000009210ac723c */ /* 0x000fe200000018ac */
[----:B------:R-:W-:Y:S04]  /*8740*/  LDSM.16.M88.4 R144, [R187] ;  /* 0x00000000bb90783b */ /* 0x000fe80000000200 */
[----:B------:R-:W-:Y:S01]  /*8750*/  LDSM.16.M88.4 R16, [R201+0x9000] ;  /* 0x00900000c910783b */ /* 0x000fe20000000200 */
[C---:B-1----:R-:W-:Y:S06]  /*8760*/  HMMA.16816.F32 R152, R168.reuse, R4, R152 ;  /* 0x00000004a898723c */ /* 0x042fec0000001898 */
[C---:B------:R-:W-:Y:S01]  /*8770*/  HMMA.16816.F32 R148, R168.reuse, R6, R148 ;  /* 0x00000006a894723c */ /* 0x040fe20000001894 */
[----:B------:R-:W1:Y:S05]  /*8780*/  LDSM.16.M88.4 R4, [R200+0x2000] ;  /* 0x00200000c804783b */ /* 0x000e6a0000000200 */
[C---:B---3--:R-:W-:Y:S06]  /*8790*/  HMMA.16816.F32 R136, R168.reuse, R8, R136 ;  /* 0x00000008a888723c */ /* 0x048fec0000001888 */
[----:B------:R-:W-:Y:S01]  /*87a0*/  HMMA.16816.F32 R156, R168, R10, R156 ;  /* 0x0000000aa89c723c */ /* 0x000fe2000000189c */
[----:B------:R-:W3:Y:S05]  /*87b0*/  LDSM.16.M88.4 R8, [R201+0x8800] ;  /* 0x00880000c908783b */ /* 0x000eea0000000200 */
[----:B------:R-:W-:Y:S01]  /*87c0*/  HMMA.16816.F32 R24, R20, R230, R24 ;  /* 0x000000e61418723c */ /* 0x000fe20000001818 */
[----:B------:R-:W-:Y:S05]  /*87d0*/  LDSM.16.M88.4 R228, [R198+0x2000] ;  /* 0x00200000c6e4783b */ /* 0x000fea0000000200 */
[----:B--2---:R-:W-:Y:S06]  /*87e0*/  HMMA.16816.F32 R12, R28, R164, R12 ;  /* 0x000000a41c0c723c */ /* 0x004fec000000180c */
[C---:B------:R-:W-:Y:S06]  /*87f0*/  HMMA.16816.F32 R176, R168.reuse, R224, R176 ;  /* 0x000000e0a8b0723c */ /* 0x040fec00000018b0 */
[----:B------:R-:W-:Y:S01]  /*8800*/  HMMA.16816.F32 R172, R168, R226, R172 ;  /* 0x000000e2a8ac723c */ /* 0x000fe200000018ac */
[----:B------:R-:W-:Y:S04]  /*8810*/  LDSM.16.M88.4 R168, [R197+0x2000] ;  /* 0x00200000c5a8783b */ /* 0x000fe80000000200 */
[----:B------:R-:W-:Y:S01]  /*8820*/  LDSM.16.M88.4 R224, [R195+0x9800] ;  /* 0x00980000c3e0783b */ /* 0x000fe20000000200 */
[C---:B-----5:R-:W-:Y:S06]  /*8830*/  HMMA.16816.F32 R152, R20.reuse, R32, R152 ;  /* 0x000000201498723c */ /* 0x060fec0000001898 */
[C---:B------:R-:W-:Y:S01]  /*8840*/  HMMA.16816.F32 R148, R20.reuse, R34, R148 ;  /* 0x000000221494723c */ /* 0x040fe20000001894 */
[----:B------:R-:W2:Y:S05]  /*8850*/  LDSM.16.M88.4 R32, [R195+0x8000] ;  /* 0x00800000c320783b */ /* 0x000eaa0000000200 */
[C---:B------:R-:W-:Y:S06]  /*8860*/  HMMA.16816.F32 R136, R20.reuse, R140, R136 ;  /* 0x0000008c1488723c */ /* 0x040fec0000001888 */
[----:B------:R-:W-:Y:S01]  /*8870*/  HMMA.16816.F32 R156, R20, R142, R156 ;  /* 0x0000008e149c723c */ /* 0x000fe2000000189c */
[----:B------:R-:W4:Y:S05]  /*8880*/  LDSM.16.M88.4 R140, [R201+0x9800] ;  /* 0x00980000c98c783b */ /* 0x000f2a0000000200 */
[----:B------:R-:W-:Y:S01]  /*8890*/  HMMA.16816.F32 R24, R28, R166, R24 ;  /* 0x000000a61c18723c */ /* 0x000fe20000001818 */
[----:B------:R-:W-:Y:S05]  /*88a0*/  LDSM.16.M88.4 R164, [R188+0x3000] ;  /* 0x00300000bca4783b */ /* 0x000fea0000000200 */
[----:B-1----:R-:W-:Y:S06]  /*88b0*/  HMMA.16816.F32 R12, R4, R144, R12 ;  /* 0x00000090040c723c */ /* 0x002fec000000180c */
[C---:B------:R-:W-:Y:S06]  /*88c0*/  HMMA.16816.F32 R176, R20.reuse, R160, R176 ;  /* 0x000000a014b0723c */ /* 0x040fec00000018b0 */
[----:B------:R-:W-:Y:S01]  /*88d0*/  HMMA.16816.F32 R172, R20, R162, R172 ;  /* 0x000000a214ac723c */ /* 0x000fe200000018ac */
[----:B------:R-:W1:Y:S04]  /*88e0*/  LDSM.16.M88.4 R20, [R188+0x2000] ;  /* 0x00200000bc14783b */ /* 0x000e680000000200 */
[----:B------:R-:W-:Y:S01]  /*88f0*/  LDSM.16.M88.4 R160, [R195+0x8800] ;  /* 0x00880000c3a0783b */ /* 0x000fe20000000200 */
[C---:B---3--:R-:W-:Y:S06]  /*8900*/  HMMA.16816.F32 R136, R28.reuse, R8, R136 ;  /* 0x000000081c88723c */ /* 0x048fec0000001888 */
[----:B------:R-:W-:Y:S01]  /*8910*/  HMMA.16816.F32 R156, R28, R10, R156 ;  /* 0x0000000a1c9c723c */ /* 0x000fe2000000189c */
[----:B------:R-:W3:Y:S05]  /*8920*/  LDSM.16.M88.4 R8, [R186] ;  /* 0x00000000ba08783b */ /* 0x000eea0000000200 */
[----:B------:R-:W-:Y:S01]  /*8930*/  HMMA.16816.F32 R24, R4, R146, R24 ;  /* 0x000000920418723c */ /* 0x000fe20000001818 */
[----:B------:R-:W-:Y:S05]  /*8940*/  LDSM.16.M88.4 R144, [R202+0x4000] ;  /* 0x00400000ca90783b */ /* 0x000fea0000000200 */
[----:B--2---:R-:W-:Y:S06]  /*8950*/  HMMA.16816.F32 R12, R228, R32, R12 ;  /* 0x00000020e40c723c */ /* 0x004fec000000180c */
[C---:B------:R-:W-:Y:S06]  /*8960*/  HMMA.16816.F32 R152, R28.reuse, R16, R152 ;  /* 0x000000101c98723c */ /* 0x040fec0000001898 */
[C---:B------:R-:W-:Y:S01]  /*8970*/  HMMA.16816.F32 R148, R28.reuse, R18, R148 ;  /* 0x000000121c94723c */ /* 0x040fe20000001894 */
[----:B------:R-:W2:Y:S05]  /*8980*/  LDSM.16.M88.4 R16, [R185] ;  /* 0x00000000b910783b */ /* 0x000eaa0000000200 */
[C---:B----4-:R-:W-:Y:S06]  /*8990*/  HMMA.16816.F32 R176, R28.reuse, R140, R176 ;  /* 0x0000008c1cb0723c */ /* 0x050fec00000018b0 */
[----:B------:R-:W-:Y:S01]  /*89a0*/  HMMA.16816.F32 R172, R28, R142, R172 ;  /* 0x0000008e1cac723c */ /* 0x000fe200000018ac */
[----:B------:R-:W4:Y:S04]  /*89b0*/  LDSM.16.M88.4 R28, [R201+0xa000] ;  /* 0x00a00000c91c783b */ /* 0x000f280000000200 */
[----:B------:R-:W-:Y:S01]  /*89c0*/  LDSM.16.M88.4 R140, [R201+0xa800] ;  /* 0x00a80000c98c783b */ /* 0x000fe20000000200 */
[----:B------:R-:W-:Y:S03]  /*89d0*/  HMMA.16816.F32 R24, R228, R34, R24 ;  /* 0x00000022e418723c */ /* 0x000fe60000001818 */
[----:B------:R-:W-:Y:S03]  /*89e0*/  LDSM.16.M88.4 R32, [R200+0x4000] ;  /* 0x00400000c820783b */ /* 0x000fe60000000200 */
[----:B-1----:R-:W-:Y:S06]  /*89f0*/  HMMA.16816.F32 R12, R168, R20, R12 ;  /* 0x00000014a80c723c */ /* 0x002fec000000180c */
[C---:B---3--:R-:W-:Y:S06]  /*8a00*/  HMMA.16816.F32 R136, R4.reuse, R8, R136 ;  /* 0x000000080488723c */ /* 0x048fec0000001888 */
[----:B------:R-:W-:Y:S01]  /*8a10*/  HMMA.16816.F32 R156, R4, R10, R156 ;  /* 0x0000000a049c723c */ /* 0x000fe2000000189c */
[----:B------:R-:W1:Y:S05]  /*8a20*/  LDSM.16.M88.4 R8, [R184] ;  /* 0x00000000b808783b */ /* 0x000e6a0000000200 */
[----:B------:R-:W-:Y:S01]  /*8a30*/  HMMA.16816.F32 R24, R168, R22, R24 ;  /* 0x00000016a818723c */ /* 0x000fe20000001818 */
[----:B------:R-:W-:Y:S05]  /*8a40*/  LDSM.16.M88.4 R20, [R198+0x4000] ;  /* 0x00400000c614783b */ /* 0x000fea0000000200 */
[----:B--2---:R-:W-:Y:S06]  /*8a50*/  HMMA.16816.F32 R152, R4, R16, R152 ;  /* 0x000000100498723c */ /* 0x004fec0000001898 */
[----:B----4-:R-:W-:Y:S06]  /*8a60*/  HMMA.16816.F32 R12, R144, R28, R12 ;  /* 0x0000001c900c723c */ /* 0x010fec000000180c */
[----:B------:R-:W-:Y:S06]  /*8a70*/  HMMA.16816.F32 R136, R228, R160, R136 ;  /* 0x000000a0e488723c */ /* 0x000fec0000001888 */
[----:B------:R-:W-:Y:S01]  /*8a80*/  HMMA.16816.F32 R148, R4, R18, R148 ;  /* 0x000000120494723c */ /* 0x000fe20000001894 */
[----:B------:R-:W2:Y:S05]  /*8a90*/  LDSM.16.M88.4 R16, [R195+0xa000] ;  /* 0x00a00000c310783b */ /* 0x000eaa0000000200 */
[----:B------:R-:W-:Y:S01]  /*8aa0*/  HMMA.16816.F32 R24, R144, R30, R24 ;  /* 0x0000001e9018723c */ /* 0x000fe20000001818 */
[----:B------:R-:W-:Y:S05]  /*8ab0*/  LDSM.16.M88.4 R28, [R182] ;  /* 0x00000000b61c783b */ /* 0x000fea0000000200 */
[C---:B-1----:R-:W-:Y:S06]  /*8ac0*/  HMMA.16816.F32 R176, R4.reuse, R8, R176 ;  /* 0x0000000804b0723c */ /* 0x042fec00000018b0 */
[----:B------:R-:W-:Y:S01]  /*8ad0*/  HMMA.16816.F32 R172, R4, R10, R172 ;  /* 0x0000000a04ac723c */ /* 0x000fe200000018ac */
[----:B------:R-:W-:Y:S04]  /*8ae0*/  LDSM.16.M88.4 R8, [R197+0x4000] ;  /* 0x00400000c508783b */ /* 0x000fe80000000200 */
[----:B------:R-:W-:Y:S01]  /*8af0*/  LDSM.16.M88.4 R4, [R188+0x4000] ;  /* 0x00400000bc04783b */ /* 0x000fe20000000200 */
[----:B------:R-:W-:Y:S06]  /*8b00*/  HMMA.16816.F32 R12, R32, R236, R12 ;  /* 0x000000ec200c723c */ /* 0x000fec000000180c */
[----:B------:R-:W-:Y:S01]  /*8b10*/  HMMA.16816.F32 R156, R228, R162, R156 ;  /* 0x000000a2e49c723c */ /* 0x000fe2000000189c */
[----:B------:R-:W1:Y:S05]  /*8b20*/  LDSM.16.M88.4 R160, [R188+0x3800] ;  /* 0x00380000bca0783b */ /* 0x000e6a0000000200 */
[----:B------:R-:W-:Y:S06]  /*8b30*/  HMMA.16816.F32 R136, R168, R240, R136 ;  /* 0x000000f0a888723c */ /* 0x000fec0000001888 */
[C---:B------:R-:W-:Y:S06]  /*8b40*/  HMMA.16816.F32 R152, R228.reuse, R232, R152 ;  /* 0x000000e8e498723c */ /* 0x040fec0000001898 */
[C---:B------:R-:W-:Y:S06]  /*8b50*/  HMMA.16816.F32 R176, R228.reuse, R224, R176 ;  /* 0x000000e0e4b0723c */ /* 0x040fec00000018b0 */
[----:B------:R-:W-:Y:S01]  /*8b60*/  HMMA.16816.F32 R148, R228, R234, R148 ;  /* 0x000000eae494723c */ /* 0x000fe20000001894 */
[----:B------:R-:W3:Y:S05]  /*8b70*/  LDSM.16.M88.4 R232, [R201+0xb000] ;  /* 0x00b00000c9e8783b */ /* 0x000eea0000000200 */
[----:B------:R-:W-:Y:S06]  /*8b80*/  HMMA.16816.F32 R24, R32, R238, R24 ;  /* 0x000000ee2018723c */ /* 0x000fec0000001818 */
[----:B------:R-:W-:Y:S01]  /*8b90*/  HMMA.16816.F32 R224, R228, R226, R172 ;  /* 0x000000e2e4e0723c */ /* 0x000fe200000018ac */
[----:B------:R-:W4:Y:S05]  /*8ba0*/  LDSM.16.M88.4 R172, [R195+0xa800] ;  /* 0x00a80000c3ac783b */ /* 0x000f2a0000000200 */
[----:B--2---:R-:W-:Y:S06]  /*8bb0*/  HMMA.16816.F32 R12, R20, R16, R12 ;  /* 0x00000010140c723c */ /* 0x004fec000000180c */
[----:B------:R-:W-:Y:S06]  /*8bc0*/  HMMA.16816.F32 R136, R144, R140, R136 ;  /* 0x0000008c9088723c */ /* 0x000fec0000001888 */
[C---:B------:R-:W-:Y:S06]  /*8bd0*/  HMMA.16816.F32 R156, R168.reuse, R242, R156 ;  /* 0x000000f2a89c723c */ /* 0x040fec000000189c */
[C---:B------:R-:W-:Y:S06]  /*8be0*/  HMMA.16816.F32 R152, R168.reuse, R164, R152 ;  /* 0x000000a4a898723c */ /* 0x040fec0000001898 */
[----:B-1----:R-:W-:Y:S06]  /*8bf0*/  HMMA.16816.F32 R176, R168, R160, R176 ;  /* 0x000000a0a8b0723c */ /* 0x002fec00000018b0 */
[----:B------:R-:W-:Y:S01]  /*8c00*/  HMMA.16816.F32 R24, R20, R18, R24 ;  /* 0x000000121418723c */ /* 0x000fe20000001818 */
[----:B------:R-:W-:Y:S05]  /*8c10*/  LDSM.16.M88.4 R16, [R201+0xb800] ;  /* 0x00b80000c910783b */ /* 0x000fea0000000200 */
[----:B------:R-:W-:Y:S01]  /*8c20*/  HMMA.16816.F32 R224, R168, R162, R224 ;  /* 0x000000a2a8e0723c */ /* 0x000fe200000018e0 */
[----:B------:R-:W1:Y:S05]  /*8c30*/  LDSM.16.M88.4 R160, [R181] ;  /* 0x00000000b5a0783b */ /* 0x000e6a0000000200 */
[----:B------:R-:W-:Y:S06]  /*8c40*/  HMMA.16816.F32 R12, R8, R4, R12 ;  /* 0x00000004080c723c */ /* 0x000fec000000180c */
[----:B------:R-:W-:Y:S06]  /*8c50*/  HMMA.16816.F32 R136, R32, R28, R136 ;  /* 0x0000001c2088723c */ /* 0x000fec0000001888 */
[----:B------:R-:W-:Y:S06]  /*8c60*/  HMMA.16816.F32 R148, R168, R166, R148 ;  /* 0x000000a6a894723c */ /* 0x000fec0000001894 */
[C---:B------:R-:W-:Y:S01]  /*8c70*/  HMMA.16816.F32 R156, R144.reuse, R142, R156 ;  /* 0x0000008e909c723c */ /* 0x040fe2000000189c */
[----:B------:R-:W2:Y:S05]  /*8c80*/  LDSM.16.M88.4 R140, [R188+0x4800] ;  /* 0x00480000bc8c783b */ /* 0x000eaa0000000200 */
[----:B---3--:R-:W-:Y:S01]  /*8c90*/  HMMA.16816.F32 R152, R144, R232, R152 ;  /* 0x000000e89098723c */ /* 0x008fe20000001898 */
[----:B------:R-:W-:Y:S01]  /*8ca0*/  FMUL.FTZ R2, R12, UR27 ;  /* 0x0000001b0c027c20 */ /* 0x000fe20008410000 */
[----:B------:R-:W-:Y:S01]  /*8cb0*/  FMUL.FTZ R0, R13, UR27 ;  /* 0x0000001b0d007c20 */ /* 0x000fe20008410000 */
[----:B------:R-:W-:Y:S01]  /*8cc0*/  FMUL.FTZ R28, R14, UR27 ;  /* 0x0000001b0e1c7c20 */ /* 0x000fe20008410000 */
[----:B------:R-:W-:-:S02]  /*8cd0*/  FMUL.FTZ R29, R15, UR27 ;  /* 0x0000001b0f1d7c20 */ /* 0x000fc40008410000 */
[----:B------:R-:W-:Y:S01]  /*8ce0*/  HMMA.16816.F32 R24, R8, R6, R24 ;  /* 0x000000060818723c */ /* 0x000fe20000001818 */
[----:B------:R-:W3:Y:S01]  /*8cf0*/  LDSM.16.M88.4 R4, [R195+0xb000] ;  /* 0x00b00000c304783b */ /* 0x000ee20000000200 */
[----:B------:R-:W-:Y:S03]  /*8d00*/  MUFU.TANH R2, R2 ;  /* 0x0000000200027308 */ /* 0x000fe60000002400 */
[----:B------:R-:W5:Y:S01]  /*8d10*/  LDSM.16.M88.4 R12, [R180] ;  /* 0x00000000b40c783b */ /* 0x000f620000000200 */
[----:B----4-:R-:W-:Y:S04]  /*8d20*/  HMMA.16816.F32 R136, R20, R172, R136 ;  /* 0x000000ac1488723c */ /* 0x010fe80000001888 */
[----:B------:R-:W-:Y:S02]  /*8d30*/  MUFU.TANH R28, R28 ;  /* 0x0000001c001c7308 */ /* 0x000fe40000002400 */
[----:B------:R-:W-:Y:S06]  /*8d40*/  HMMA.16816.F32 R148, R144, R234, R148 ;  /* 0x000000ea9094723c */ /* 0x000fec0000001894 */
[C---:B-1----:R-:W-:Y:S01]  /*8d50*/  HMMA.16816.F32 R152, R32.reuse, R160, R152 ;  /* 0x000000a02098723c */ /* 0x042fe20000001898 */
[----:B------:R-:W1:Y:S05]  /*8d60*/  MUFU.TANH R0, R0 ;  /* 0x0000000000007308 */ /* 0x000e6a0000002400 */
[----:B------:R-:W-:Y:S01]  /*8d70*/  HMMA.16816.F32 R156, R32, R30, R156 ;  /* 0x0000001e209c723c */ /* 0x000fe2000000189c */
[----:B------:R-:W-:-:S02]  /*8d80*/  FMUL.FTZ R135, R26, UR27 ;  /* 0x0000001b1a877c20 */ /* 0x000fc40008410000 */
[----:B------:R-:W4:Y:S03]  /*8d90*/  MUFU.TANH R29, R29 ;  /* 0x0000001d001d7308 */ /* 0x000f260000002400 */
[----:B------:R-:W-:Y:S01]  /*8da0*/  HMMA.16816.F32 R176, R144, R16, R176 ;  /* 0x0000001090b0723c */ /* 0x000fe200000018b0 */
[----:B------:R-:W-:Y:S01]  /*8db0*/  FMUL.FTZ R30, R24, UR27 ;  /* 0x0000001b181e7c20 */ /* 0x000fe20008410000 */
[----:B------:R-:W-:-:S03]  /*8dc0*/  FMUL.FTZ R31, R25, UR27 ;  /* 0x0000001b191f7c20 */ /* 0x000fc60008410000 */
[----:B------:R-:W-:Y:S01]  /*8dd0*/  MUFU.TANH R135, R135 ;  /* 0x0000008700877308 */ /* 0x000fe20000002400 */
[----:B--2---:R-:W-:Y:S06]  /*8de0*/  HMMA.16816.F32 R136, R8, R140, R136 ;  /* 0x0000008c0888723c */ /* 0x004fec0000001888 */
[----:B------:R-:W-:Y:S01]  /*8df0*/  HMMA.16816.F32 R148, R32, R162, R148 ;  /* 0x000000a22094723c */ /* 0x000fe20000001894 */
[----:B------:R-:W-:Y:S01]  /*8e00*/  FMUL.FTZ R140, R27, UR27 ;  /* 0x0000001b1b8c7c20 */ /* 0x000fe20008410000 */
[----:B------:R-:W2:Y:S01]  /*8e10*/  MUFU.TANH R30, R30 ;  /* 0x0000001e001e7308 */ /* 0x000ea20000002400 */
[----:B------:R-:W1:Y:S03]  /*8e20*/  LDSM.16.M88.4 R24, [R195+0xb800] ;  /* 0x00b80000c318783b */ /* 0x000e660000000200 */
[----:B------:R-:W-:Y:S01]  /*8e30*/  HMMA.16816.F32 R224, R144, R18, R224 ;  /* 0x0000001290e0723c */ /* 0x000fe200000018e0 */
[----:B------:R-:W4:Y:S03]  /*8e40*/  LDSM.16.M88.4 R16, [R188+0x5000] ;  /* 0x00500000bc10783b */ /* 0x000f260000000200 */
[----:B------:R-:W2:Y:S02]  /*8e50*/  MUFU.TANH R31, R31 ;  /* 0x0000001f001f7308 */ /* 0x000ea40000002400 */
[C---:B---3--:R-:W-:Y:S06]  /*8e60*/  HMMA.16816.F32 R152, R20.reuse, R4, R152 ;  /* 0x000000041498723c */ /* 0x048fec0000001898 */
[----:B------:R-:W-:Y:S01]  /*8e70*/  HMMA.16816.F32 R156, R20, R174, R156 ;  /* 0x000000ae149c723c */ /* 0x000fe2000000189c */
[----:B------:R-:W-:-:S02]  /*8e80*/  IMAD.U32 R5, RZ, RZ, UR12 ;  /* 0x0000000cff057e24 */ /* 0x000fc4000f8e00ff */
[----:B------:R-:W-:Y:S01]  /*8e90*/  FMUL.FTZ R173, R136, UR27 ;  /* 0x0000001b88ad7c20 */ /* 0x000fe20008410000 */
[----:B------:R-:W-:Y:S01]  /*8ea0*/  FMUL.FTZ R138, R138, UR27 ;  /* 0x0000001b8a8a7c20 */ /* 0x000fe20008410000 */
[----:B------:R-:W-:Y:S01]  /*8eb0*/  MUFU.TANH R140, R140 ;  /* 0x0000008c008c7308 */ /* 0x000fe20000002400 */
[----:B------:R-:W-:Y:S01]  /*8ec0*/  FMUL.FTZ R136, R137, UR27 ;  /* 0x0000001b89887c20 */ /* 0x000fe20008410000 */
[----:B-----5:R-:W-:Y:S01]  /*8ed0*/  HMMA.16816.F32 R176, R32, R12, R176 ;  /* 0x0000000c20b0723c */ /* 0x020fe200000018b0 */
[----:B------:R-:W-:-:S05]  /*8ee0*/  FMUL.FTZ R139, R139, UR27 ;  /* 0x0000001b8b8b7c20 */ /* 0x000fca0008410000 */
[----:B------:R-:W-:Y:S01]  /*8ef0*/  HMMA.16816.F32 R148, R20, R6, R148 ;  /* 0x000000061494723c */ /* 0x000fe20000001894 */
[----:B------:R-:W-:Y:S01]  /*8f00*/  IMAD R12, R5, 0x40, R214 ;  /* 0x00000040050c7824 */ /* 0x000fe200078e02d6 */
[----:B------:R-:W3:Y:S03]  /*8f10*/  MUFU.TANH R173, R173 ;  /* 0x000000ad00ad7308 */ /* 0x000ee60000002400 */
[C---:B------:R-:W-:Y:S01]  /*8f20*/  VIADD R4, R12.reuse, 0x1 ;  /* 0x000000010c047836 */ /* 0x040fe20000000000 */
[-C--:B------:R-:W-:Y:S01]  /*8f30*/  ISETP.GE.AND P0, PT, R12, R212.reuse, PT ;  /* 0x000000d40c00720c */ /* 0x080fe20003f06270 */
[----:B------:R-:W-:Y:S03]  /*8f40*/  HMMA.16816.F32 R224, R32, R14, R224 ;  /* 0x0000000e20e0723c */ /* 0x000fe600000018e0 */
[C---:B------:R-:W-:Y:S01]  /*8f50*/  ISETP.GE.AND P6, PT, R4.reuse, R212, PT ;  /* 0x000000d40400720c */ /* 0x040fe20003fc6270 */
[----:B------:R-:W5:Y:S01]  /*8f60*/  MUFU.TANH R174, R138 ;  /* 0x0000008a00ae7308 */ /* 0x000f620000002400 */
[C---:B------:R-:W-:Y:S01]  /*8f70*/  ISETP.GE.AND P1, PT, R4.reuse, R210, PT ;  /* 0x000000d20400720c */ /* 0x040fe20003f26270 */
[----:B------:R-:W-:Y:S01]  /*8f80*/  HMMA.16816.F32 R156, R8, R142, R156 ;  /* 0x0000008e089c723c */ /* 0x000fe2000000189c */
[----:B------:R-:W-:Y:S01]  /*8f90*/  ISETP.LT.OR P6, PT, R4, R213, P6 ;  /* 0x000000d50400720c */ /* 0x000fe200037c1670 */
[----:B------:R-:W-:Y:S01]  /*8fa0*/  VIADD R14, R12, 0x8 ;  /* 0x000000080c0e7836 */ /* 0x000fe20000000000 */
[----:B------:R-:W-:-:S02]  /*8fb0*/  ISETP.LT.OR P1, PT, R4, R211, P1 ;  /* 0x000000d30400720c */ /* 0x000fc40000f21670 */
[----:B------:R-:W3:Y:S01]  /*8fc0*/  LDSM.16.M88.4 R4, [R188+0x5800] ;  /* 0x00580000bc04783b */ /* 0x000ee20000000200 */
[----:B------:R-:W-:Y:S01]  /*8fd0*/  ISETP.LT.OR P0, PT, R12, R213, P0 ;  /* 0x000000d50c00720c */ /* 0x000fe20000701670 */
[----:B-1----:R-:W-:Y:S01]  /*8fe0*/  HMMA.16816.F32 R176, R20, R24, R176 ;  /* 0x0000001814b0723c */ /* 0x002fe200000018b0 */
[----:B------:R-:W-:Y:S01]  /*8ff0*/  FSEL R15, R0, -INF , !P6 ;  /* 0xff800000000f7808 */ /* 0x000fe20007000000 */
[----:B------:R-:W1:Y:S01]  /*9000*/  MUFU.TANH R216, R139 ;  /* 0x0000008b00d87308 */ /* 0x000e620000002400 */
[----:B------:R-:W-:Y:S01]  /*9010*/  FSEL R13, R2, -INF , !P0 ;  /* 0xff800000020d7808 */ /* 0x000fe20004000000 */
[----:B------:R-:W-:-:S04]  /*9020*/  DEPBAR.LE SB0, 0x0 ;  /* 0x000080000000791a */ /* 0x000fc80000000000 */
[CC--:B------:R-:W-:Y:S01]  /*9030*/  ISETP.GE.AND P0, PT, R12.reuse, R210.reuse, PT ;  /* 0x000000d20c00720c */ /* 0x0c0fe20003f06270 */
[C---:B----4-:R-:W-:Y:S01]  /*9040*/  HMMA.16816.F32 R152, R8.reuse, R16, R152 ;  /* 0x000000100898723c */ /* 0x050fe20000001898 */
[----:B------:R-:W-:Y:S01]  /*9050*/  FSEL R0, R29, -INF , !P1 ;  /* 0xff8000001d007808 */ /* 0x000fe20004800000 */
[----:B------:R-:W-:Y:S01]  /*9060*/  MUFU.TANH R136, R136 ;  /* 0x0000008800887308 */ /* 0x000fe20000002400 */
[-C--:B------:R-:W-:Y:S02]  /*9070*/  ISETP.LT.OR P0, PT, R12, R211.reuse, P0 ;  /* 0x000000d30c00720c */ /* 0x080fe40000701670 */
[----:B------:R-:W-:Y:S01]  /*9080*/  ISETP.GE.AND P6, PT, R14, R210, PT ;  /* 0x000000d20e00720c */ /* 0x000fe20003fc6270 */
[----:B------:R-:W-:Y:S01]  /*9090*/  HMMA.16816.F32 R148, R8, R18, R148 ;  /* 0x000000120894723c */ /* 0x000fe20000001894 */
[----:B------:R-:W-:Y:S01]  /*90a0*/  FSEL R28, R28, -INF , !P0 ;  /* 0xff8000001c1c7808 */ /* 0x000fe20004000000 */
[----:B------:R-:W-:Y:S01]  /*90b0*/  VIADD R16, R12, 0x9 ;  /* 0x000000090c107836 */ /* 0x000fe20000000000 */
[-C--:B------:R-:W-:Y:S01]  /*90c0*/  ISETP.GE.AND P0, PT, R14, R212.reuse, PT ;  /* 0x000000d40e00720c */ /* 0x080fe20003f06270 */
[----:B------:R-:W-:Y:S01]  /*90d0*/  FMUL.FTZ R137, R156, UR27 ;  /* 0x0000001b9c897c20 */ /* 0x000fe20008410000 */
[C---:B------:R-:W-:Y:S01]  /*90e0*/  ISETP.LT.OR P6, PT, R14.reuse, R211, P6 ;  /* 0x000000d30e00720c */ /* 0x040fe200037c1670 */
[----:B------:R-:W-:Y:S01]  /*90f0*/  FMUL.FTZ R32, R157, UR27 ;  /* 0x0000001b9d207c20 */ /* 0x000fe20008410000 */
[-C--:B------:R-:W-:Y:S01]  /*9100*/  ISETP.LT.OR P0, PT, R14, R213.reuse, P0 ;  /* 0x000000d50e00720c */ /* 0x080fe20000701670 */
[----:B------:R-:W-:Y:S01]  /*9110*/  VIADD R18, R12, 0x10 ;  /* 0x000000100c127836 */ /* 0x000fe20000000000 */
[----:B------:R-:W-:Y:S01]  /*9120*/  ISETP.GE.AND P1, PT, R16, R212, PT ;  /* 0x000000d41000720c */ /* 0x000fe20003f26270 */
[----:B------:R-:W4:Y:S01]  /*9130*/  MUFU.TANH R137, R137 ;  /* 0x0000008900897308 */ /* 0x000f220000002400 */
[----:B--2---:R-:W-:Y:S01]  /*9140*/  FSEL R17, R30, -INF , !P0 ;  /* 0xff8000001e117808 */ /* 0x004fe20004000000 */
[----:B------:R-:W-:Y:S01]  /*9150*/  FMUL.FTZ R24, R158, UR27 ;  /* 0x0000001b9e187c20 */ /* 0x000fe20008410000 */
[C---:B------:R-:W-:Y:S01]  /*9160*/  ISETP.GE.AND P0, PT, R16.reuse, R210, PT ;  /* 0x000000d21000720c */ /* 0x040fe20003f06270 */
[----:B------:R-:W-:Y:S01]  /*9170*/  HMMA.16816.F32 R224, R20, R26, R224 ;  /* 0x0000001a14e0723c */ /* 0x000fe200000018e0 */
[----:B------:R-:W-:Y:S01]  /*9180*/  ISETP.LT.OR P1, PT, R16, R213, P1 ;  /* 0x000000d51000720c */ /* 0x000fe20000f21670 */
[----:B------:R-:W-:Y:S01]  /*9190*/  VIADD R19, R12, 0x11 ;  /* 0x000000110c137836 */ /* 0x000fe20000000000 */
[----:B------:R-:W-:Y:S01]  /*91a0*/  ISETP.LT.OR P0, PT, R16, R211, P0 ;  /* 0x000000d31000720c */ /* 0x000fe20000701670 */
[----:B------:R-:W-:Y:S01]  /*91b0*/  FMUL.FTZ R159, R159, UR27 ;  /* 0x0000001b9f9f7c20 */ /* 0x000fe20008410000 */
[----:B------:R-:W-:Y:S01]  /*91c0*/  FSEL R16, R135, -INF , !P6 ;  /* 0xff80000087107808 */ /* 0x000fe20007000000 */
[----:B------:R-:W2:Y:S01]  /*91d0*/  MUFU.TANH R32, R32 ;  /* 0x0000002000207308 */ /* 0x000ea20000002400 */
[----:B------:R-:W-:Y:S01]  /*91e0*/  FSEL R31, R31, -INF , !P1 ;  /* 0xff8000001f1f7808 */ /* 0x000fe20004800000 */
[----:B------:R-:W-:Y:S01]  /*91f0*/  FMUL.FTZ R145, R152, UR27 ;  /* 0x0000001b98917c20 */ /* 0x000fe20008410000 */
[C---:B------:R-:W-:Y:S01]  /*9200*/  ISETP.GE.AND P6, PT, R18.reuse, R212, PT ;  /* 0x000000d41200720c */ /* 0x040fe20003fc6270 */
[C---:B---3--:R-:W-:Y:S01]  /*9210*/  HMMA.16816.F32 R176, R8.reuse, R4, R176 ;  /* 0x0000000408b0723c */ /* 0x048fe200000018b0 */
[CC--:B------:R-:W-:Y:S01]  /*9220*/  ISETP.GE.AND P1, PT, R18.reuse, R210.reuse, PT ;  /* 0x000000d21200720c */ /* 0x0c0fe20003f26270 */
[----:B------:R-:W-:Y:S01]  /*9230*/  FMUL.FTZ R147, R153, UR27 ;  /* 0x0000001b99937c20 */ /* 0x000fe20008410000 */
[C---:B------:R-:W-:Y:S01]  /*9240*/  ISETP.LT.OR P6, PT, R18.reuse, R213, P6 ;  /* 0x000000d51200720c */ /* 0x040fe200037c1670 */
[----:B------:R-:W3:Y:S01]  /*9250*/  MUFU.TANH R24, R24 ;  /* 0x0000001800187308 */ /* 0x000ee20000002400 */
[-C--:B------:R-:W-:Y:S01]  /*9260*/  ISETP.LT.OR P1, PT, R18, R211.reuse, P1 ;  /* 0x000000d31200720c */ /* 0x080fe20000f21670 */
[----:B------:R-:W-:Y:S01]  /*9270*/  FMUL.FTZ R146, R154, UR27 ;  /* 0x0000001b9a927c20 */ /* 0x000fe20008410000 */
[C---:B------:R-:W-:Y:S01]  /*9280*/  VIADD R5, R12.reuse, 0x18 ;  /* 0x000000180c057836 */ /* 0x040fe20000000000 */
[----:B------:R-:W-:Y:S01]  /*9290*/  FSEL R173, R173, -INF , !P6 ;  /* 0xff800000adad7808 */ /* 0x000fe20007000000 */
[----:B------:R-:W-:Y:S01]  /*92a0*/  VIADD R4, R12, 0x19 ;  /* 0x000000190c047836 */ /* 0x000fe20000000000 */
[----:B-----5:R-:W-:Y:S01]  /*92b0*/  FSEL R174, R174, -INF , !P1 ;  /* 0xff800000aeae7808 */ /* 0x020fe20004800000 */
[----:B------:R-:W-:Y:S01]  /*92c0*/  FMUL.FTZ R144, R155, UR27 ;  /* 0x0000001b9b907c20 */ /* 0x000fe20008410000 */
[----:B------:R-:W-:Y:S01]  /*92d0*/  FSEL R14, R140, -INF , !P0 ;  /* 0xff8000008c0e7808 */ /* 0x000fe20004000000 */
[----:B------:R-:W5:Y:S01]  /*92e0*/  MUFU.TANH R2, R159 ;  /* 0x0000009f00027308 */ /* 0x000f620000002400 */
[----:B------:R-:W-:Y:S01]  /*92f0*/  ISETP.GE.AND P6, PT, R19, R210, PT ;  /* 0x000000d21300720c */ /* 0x000fe20003fc6270 */
[----:B------:R-:W-:Y:S01]  /*9300*/  FMUL.FTZ R143, R148, UR27 ;  /* 0x0000001b948f7c20 */ /* 0x000fe20008410000 */
[-C--:B------:R-:W-:Y:S01]  /*9310*/  ISETP.GE.AND P1, PT, R5, R212.reuse, PT ;  /* 0x000000d40500720c */ /* 0x080fe20003f26270 */
[----:B------:R-:W-:Y:S01]  /*9320*/  FMUL.FTZ R142, R150, UR27 ;  /* 0x0000001b968e7c20 */ /* 0x000fe20008410000 */
[CC--:B------:R-:W-:Y:S01]  /*9330*/  ISETP.GE.AND P0, PT, R19.reuse, R212.reuse, PT ;  /* 0x000000d41300720c */ /* 0x0c0fe20003f06270 */
[----:B------:R-:W-:Y:S01]  /*9340*/  HMMA.16816.F32 R224, R8, R6, R224 ;  /* 0x0000000608e0723c */ /* 0x000fe200000018e0 */
[----:B------:R-:W-:Y:S01]  /*9350*/  ISETP.LT.OR P6, PT, R19, R211, P6 ;  /* 0x000000d31300720c */ /* 0x000fe200037c1670 */
[----:B------:R-:W5:Y:S01]  /*9360*/  MUFU.TANH R145, R145 ;  /* 0x0000009100917308 */ /* 0x000f620000002400 */
[-C--:B------:R-:W-:Y:S01]  /*9370*/  ISETP.LT.OR P1, PT, R5, R213.reuse, P1 ;  /* 0x000000d50500720c */ /* 0x080fe20000f21670 */
[----:B------:R-:W-:Y:S01]  /*9380*/  FMUL.FTZ R140, R151, UR27 ;  /* 0x0000001b978c7c20 */ /* 0x000fe20008410000 */
[-C--:B------:R-:W-:Y:S01]  /*9390*/  ISETP.LT.OR P0, PT, R19, R213.reuse, P0 ;  /* 0x000000d51300720c */ /* 0x080fe20000701670 */
[----:B------:R-:W-:Y:S01]  /*93a0*/  FMUL.FTZ R171, R176, UR27 ;  /* 0x0000001bb0ab7c20 */ /* 0x000fe20008410000 */
[----:B-1----:R-:W-:Y:S01]  /*93b0*/  FSEL R216, R216, -INF , !P6 ;  /* 0xff800000d8d87808 */ /* 0x002fe20007000000 */
[----:B------:R-:W-:Y:S01]  /*93c0*/  FMUL.FTZ R141, R149, UR27 ;  /* 0x0000001b958d7c20 */ /* 0x000fe20008410000 */
[----:B----4-:R-:W-:Y:S01]  /*93d0*/  FSEL R137, R137, -INF , !P1 ;  /* 0xff80000089897808 */ /* 0x010fe20004800000 */
[----:B------:R-:W-:Y:S01]  /*93e0*/  MUFU.TANH R147, R147 ;  /* 0x0000009300937308 */ /* 0x000fe20000002400 */
[----:B------:R-:W-:Y:S01]  /*93f0*/  FSEL R139, R136, -INF , !P0 ;  /* 0xff800000888b7808 */ /* 0x000fe20004000000 */
[----:B------:R-:W-:Y:S01]  /*9400*/  FMUL.FTZ R177, R177, UR27 ;  /* 0x0000001bb1b17c20 */ /* 0x000fe20008410000 */
[----:B------:R-:W-:Y:S01]  /*9410*/  ISETP.GE.AND P6, PT, R4, R212, PT ;  /* 0x000000d40400720c */ /* 0x000fe20003fc6270 */
[----:B------:R-:W-:Y:S01]  /*9420*/  FMUL.FTZ R166, R178, UR27 ;  /* 0x0000001bb2a67c20 */ /* 0x000fe20008410000 */
[CC--:B------:R-:W-:Y:S01]  /*9430*/  ISETP.GE.AND P1, PT, R4.reuse, R210.reuse, PT ;  /* 0x000000d20400720c */ /* 0x0c0fe20003f26270 */
[----:B------:R-:W-:Y:S01]  /*9440*/  FMUL.FTZ R164, R179, UR27 ;  /* 0x0000001bb3a47c20 */ /* 0x000fe20008410000 */
[----:B------:R-:W-:Y:S01]  /*9450*/  ISETP.GE.AND P0, PT, R5, R210, PT ;  /* 0x000000d20500720c */ /* 0x000fe20003f06270 */
[----:B------:R-:W1:Y:S01]  /*9460*/  MUFU.TANH R146, R146 ;  /* 0x0000009200927308 */ /* 0x000e620000002400 */
[----:B------:R-:W-:-:S02]  /*9470*/  ISETP.LT.OR P6, PT, R4, R213, P6 ;  /* 0x000000d50400720c */ /* 0x000fc400037c1670 */
[-C--:B------:R-:W-:Y:S01]  /*9480*/  ISETP.LT.OR P1, PT, R4, R211.reuse, P1 ;  /* 0x000000d30400720c */ /* 0x080fe20000f21670 */
[C---:B------:R-:W-:Y:S01]  /*9490*/  VIADD R4, R12.reuse, 0x20 ;  /* 0x000000200c047836 */ /* 0x040fe20000000000 */
[----:B------:R-:W-:Y:S01]  /*94a0*/  ISETP.LT.OR P0, PT, R5, R211, P0 ;  /* 0x000000d30500720c */ /* 0x000fe20000701670 */
[----:B------:R-:W-:Y:S01]  /*94b0*/  VIADD R5, R12, 0x21 ;  /* 0x000000210c057836 */ /* 0x000fe20000000000 */
[----:B--2---:R-:W-:Y:S01]  /*94c0*/  FSEL R135, R32, -INF , !P6 ;  /* 0xff80000020877808 */ /* 0x004fe20007000000 */
[----:B------:R-:W2:Y:S01]  /*94d0*/  MUFU.TANH R144, R144 ;  /* 0x0000009000907308 */ /* 0x000ea20000002400 */
[----:B---3--:R-:W-:Y:S01]  /*94e0*/  FSEL R150, R24, -INF , !P0 ;  /* 0xff80000018967808 */ /* 0x008fe20004000000 */
[----:B------:R-:W-:Y:S01]  /*94f0*/  FMUL.FTZ R162, R226, UR27 ;  /* 0x0000001be2a27c20 */ /* 0x000fe20008410000 */
[----:B------:R-:W-:Y:S01]  /*9500*/  ISETP.GE.AND P0, PT, R4, R212, PT ;  /* 0x000000d40400720c */ /* 0x000fe20003f06270 */
[----:B------:R-:W-:Y:S01]  /*9510*/  FMUL.FTZ R167, R224, UR27 ;  /* 0x0000001be0a77c20 */ /* 0x000fe20008410000 */
[----:B------:R-:W-:Y:S01]  /*9520*/  ISETP.GE.AND P6, PT, R4, R210, PT ;  /* 0x000000d20400720c */ /* 0x000fe20003fc6270 */
[----:B------:R-:W-:Y:S01]  /*9530*/  FMUL.FTZ R165, R225, UR27 ;  /* 0x0000001be1a57c20 */ /* 0x000fe20008410000 */
[----:B-----5:R-:W-:Y:S01]  /*9540*/  FSEL R148, R2, -INF , !P1 ;  /* 0xff80000002947808 */ /* 0x020fe20004800000 */
[----:B------:R-:W3:Y:S01]  /*9550*/  MUFU.TANH R143, R143 ;  /* 0x0000008f008f7308 */ /* 0x000ee20000002400 */
[----:B------:R-:W-:Y:S01]  /*9560*/  ISETP.GE.AND P1, PT, R5, R212, PT ;  /* 0x000000d40500720c */ /* 0x000fe20003f26270 */
[----:B------:R-:W-:Y:S01]  /*9570*/  VIADD R2, R12, 0x29 ;  /* 0x000000290c027836 */ /* 0x000fe20000000000 */
[C---:B------:R-:W-:Y:S01]  /*9580*/  ISETP.LT.OR P0, PT, R4.reuse, R213, P0 ;  /* 0x000000d50400720c */ /* 0x040fe20000701670 */
[----:B------:R-:W-:Y:S01]  /*9590*/  FMUL.FTZ R161, R227, UR27 ;  /* 0x0000001be3a17c20 */ /* 0x000fe20008410000 */
[----:B------:R-:W-:Y:S01]  /*95a0*/  ISETP.LT.OR P6, PT, R4, R211, P6 ;  /* 0x000000d30400720c */ /* 0x000fe200037c1670 */
[----:B------:R-:W-:Y:S01]  /*95b0*/  VIADD R4, R12, 0x28 ;  /* 0x000000280c047836 */ /* 0x000fe20000000000 */
[----:B------:R-:W-:Y:S01]  /*95c0*/  ISETP.LT.OR P1, PT, R5, R213, P1 ;  /* 0x000000d50500720c */ /* 0x000fe20000f21670 */
[----:B------:R-:W4:Y:S01]  /*95d0*/  MUFU.TANH R142, R142 ;  /* 0x0000008e008e7308 */ /* 0x000f220000002400 */
[----:B------:R-:W-:-:S02]  /*95e0*/  FSEL R145, R145, -INF , !P0 ;  /* 0xff80000091917808 */ /* 0x000fc40004000000 */
[----:B-1----:R-:W-:Y:S02]  /*95f0*/  FSEL R146, R146, -INF , !P6 ;  /* 0xff80000092927808 */ /* 0x002fe40007000000 */
[----:B------:R-:W-:Y:S02]  /*9600*/  FSEL R147, R147, -INF , !P1 ;  /* 0xff80000093937808 */ /* 0x000fe40004800000 */
[C---:B------:R-:W-:Y:S01]  /*9610*/  ISETP.GE.AND P0, PT, R5.reuse, R210, PT ;  /* 0x000000d20500720c */ /* 0x040fe20003f06270 */
[----:B------:R-:W1:Y:S01]  /*9620*/  MUFU.TANH R140, R140 ;  /* 0x0000008c008c7308 */ /* 0x000e620000002400 */
[C---:B------:R-:W-:Y:S02]  /*9630*/  ISETP.GE.AND P6, PT, R4.reuse, R212, PT ;  /* 0x000000d40400720c */ /* 0x040fe40003fc6270 */
[----:B------:R-:W-:Y:S02]  /*9640*/  ISETP.GE.AND P1, PT, R4, R210, PT ;  /* 0x000000d20400720c */ /* 0x000fe40003f26270 */
[----:B------:R-:W-:-:S02]  /*9650*/  ISETP.LT.OR P0, PT, R5, R211, P0 ;  /* 0x000000d30500720c */ /* 0x000fc40000701670 */
[C---:B------:R-:W-:Y:S01]  /*9660*/  ISETP.LT.OR P6, PT, R4.reuse, R213, P6 ;  /* 0x000000d50400720c */ /* 0x040fe200037c1670 */
[----:B------:R-:W5:Y:S01]  /*9670*/  MUFU.TANH R171, R171 ;  /* 0x000000ab00ab7308 */ /* 0x000f620000002400 */
[----:B------:R-:W-:Y:S01]  /*9680*/  ISETP.LT.OR P1, PT, R4, R211, P1 ;  /* 0x000000d30400720c */ /* 0x000fe20000f21670 */
[----:B------:R-:W-:Y:S01]  /*9690*/  VIADD R4, R12, 0x30 ;  /* 0x000000300c047836 */ /* 0x000fe20000000000 */
[----:B--2---:R-:W-:Y:S02]  /*96a0*/  FSEL R144, R144, -INF , !P0 ;  /* 0xff80000090907808 */ /* 0x004fe40004000000 */
[----:B---3--:R-:W-:Y:S02]  /*96b0*/  FSEL R143, R143, -INF , !P6 ;  /* 0xff8000008f8f7808 */ /* 0x008fe40007000000 */
[C---:B------:R-:W-:Y:S01]  /*96c0*/  ISETP.GE.AND P0, PT, R2.reuse, R212, PT ;  /* 0x000000d40200720c */ /* 0x040fe20003f06270 */
[----:B------:R-:W2:Y:S01]  /*96d0*/  MUFU.TANH R141, R141 ;  /* 0x0000008d008d7308 */ /* 0x000ea20000002400 */
[----:B------:R-:W-:-:S02]  /*96e0*/  ISETP.GE.AND P6, PT, R2, R210, PT ;  /* 0x000000d20200720c */ /* 0x000fc40003fc6270 */
[----:B----4-:R-:W-:Y:S02]  /*96f0*/  FSEL R142, R142, -INF , !P1 ;  /* 0xff8000008e8e7808 */ /* 0x010fe40004800000 */
[----:B------:R-:W-:Y:S02]  /*9700*/  ISETP.GE.AND P1, PT, R4, R212, PT ;  /* 0x000000d40400720c */ /* 0x000fe40003f26270 */
[C---:B------:R-:W-:Y:S01]  /*9710*/  ISETP.LT.OR P0, PT, R2.reuse, R213, P0 ;  /* 0x000000d50200720c */ /* 0x040fe20000701670 */
[----:B------:R-:W3:Y:S01]  /*9720*/  MUFU.TANH R169, R177 ;  /* 0x000000b100a97308 */ /* 0x000ee20000002400 */
[----:B------:R-:W-:Y:S01]  /*9730*/  ISETP.LT.OR P6, PT, R2, R211, P6 ;  /* 0x000000d30200720c */ /* 0x000fe200037c1670 */
[----:B------:R-:W-:Y:S01]  /*9740*/  VIADD R2, R12, 0x31 ;  /* 0x000000310c027836 */ /* 0x000fe20000000000 */
[----:B------:R-:W-:Y:S02]  /*9750*/  ISETP.LT.OR P1, PT, R4, R213, P1 ;  /* 0x000000d50400720c */ /* 0x000fe40000f21670 */
[----:B-1----:R-:W-:-:S02]  /*9760*/  FSEL R140, R140, -INF , !P6 ;  /* 0xff8000008c8c7808 */ /* 0x002fc40007000000 */
[----:B-----5:R-:W-:Y:S01]  /*9770*/  FSEL R171, R171, -INF , !P1 ;  /* 0xff800000abab7808 */ /* 0x020fe20004800000 */
[----:B------:R-:W1:Y:S01]  /*9780*/  MUFU.TANH R166, R166 ;  /* 0x000000a600a67308 */ /* 0x000e620000002400 */
[C---:B------:R-:W-:Y:S02]  /*9790*/  ISETP.GE.AND P6, PT, R2.reuse, R212, PT ;  /* 0x000000d40200720c */ /* 0x040fe40003fc6270 */
[CC--:B------:R-:W-:Y:S02]  /*97a0*/  ISETP.GE.AND P1, PT, R2.reuse, R210.reuse, PT ;  /* 0x000000d20200720c */ /* 0x0c0fe40003f26270 */
[C---:B------:R-:W-:Y:S02]  /*97b0*/  ISETP.LT.OR P6, PT, R2.reuse, R213, P6 ;  /* 0x000000d50200720c */ /* 0x040fe400037c1670 */
[----:B------:R-:W-:Y:S01]  /*97c0*/  ISETP.LT.OR P1, PT, R2, R211, P1 ;  /* 0x000000d30200720c */ /* 0x000fe20000f21670 */
[----:B------:R-:W4:Y:S01]  /*97d0*/  MUFU.TANH R162, R162 ;  /* 0x000000a200a27308 */ /* 0x000f220000002400 */
[C---:B------:R-:W-:Y:S01]  /*97e0*/  VIADD R2, R12.reuse, 0x38 ;  /* 0x000000380c027836 */ /* 0x040fe20000000000 */
[----:B--2---:R-:W-:Y:S01]  /*97f0*/  FSEL R141, R141, -INF , !P0 ;  /* 0xff8000008d8d7808 */ /* 0x004fe20004000000 */
[----:B------:R-:W-:Y:S01]  /*9800*/  VIADD R12, R12, 0x39 ;  /* 0x000000390c0c7836 */ /* 0x000fe20000000000 */
[----:B------:R-:W-:Y:S01]  /*9810*/  BAR.SYNC.DEFER_BLOCKING 0x0 ;  /* 0x0000000000007b1d */ /* 0x000fe20000010000 */
[----:B------:R-:W-:-:S02]  /*9820*/  ISETP.GE.AND P0, PT, R4, R210, PT ;  /* 0x000000d20400720c */ /* 0x000fc40003f06270 */
[----:B---3--:R-:W-:Y:S02]  /*9830*/  FSEL R169, R169, -INF , !P6 ;  /* 0xff800000a9a97808 */ /* 0x008fe40007000000 */
[----:B------:R-:W-:Y:S01]  /*9840*/  ISETP.GE.AND P6, PT, R2, R210, PT ;  /* 0x000000d20200720c */ /* 0x000fe20003fc6270 */
[----:B------:R-:W2:Y:S01]  /*9850*/  MUFU.TANH R164, R164 ;  /* 0x000000a400a47308 */ /* 0x000ea20000002400 */
[-C--:B------:R-:W-:Y:S02]  /*9860*/  ISETP.LT.OR P0, PT, R4, R211.reuse, P0 ;  /* 0x000000d30400720c */ /* 0x080fe40000701670 */
[----:B------:R-:W-:Y:S02]  /*9870*/  ISETP.LT.OR P6, PT, R2, R211, P6 ;  /* 0x000000d30200720c */ /* 0x000fe400037c1670 */
[----:B-1----:R-:W-:Y:S02]  /*9880*/  FSEL R166, R166, -INF , !P0 ;  /* 0xff800000a6a67808 */ /* 0x002fe40004000000 */
[----:B------:R-:W-:Y:S01]  /*9890*/  ISETP.GE.AND P0, PT, R2, R212, PT ;  /* 0x000000d40200720c */ /* 0x000fe20003f06270 */
[----:B------:R-:W1:Y:S01]  /*98a0*/  MUFU.TANH R167, R167 ;  /* 0x000000a700a77308 */ /* 0x000e620000002400 */
[----:B----4-:R-:W-:-:S02]  /*98b0*/  FSEL R162, R162, -INF , !P6 ;  /* 0xff800000a2a27808 */ /* 0x010fc40007000000 */
[----:B------:R-:W-:Y:S02]  /*98c0*/  PLOP3.LUT P6, PT, PT, PT, UP0, 0x80, 0x0 ;  /* 0x000000000000781c */ /* 0x000fe40003fcf008 */
[----:B------:R-:W-:-:S03]  /*98d0*/  ISETP.LT.OR P0, PT, R2, R213, P0 ;  /* 0x000000d50200720c */ /* 0x000fc60000701670 */
[----:B------:R-:W3:Y:S01]  /*98e0*/  MUFU.TANH R165, R165 ;  /* 0x000000a500a57308 */ /* 0x000ee20000002400 */
[----:B--2---:R-:W-:Y:S02]  /*98f0*/  FSEL R164, R164, -INF , !P1 ;  /* 0xff800000a4a47808 */ /* 0x004fe40004800000 */
[----:B------:R-:W-:-:S04]  /*9900*/  ISETP.GE.AND P1, PT, R12, R212, PT ;  /* 0x000000d40c00720c */ /* 0x000fc80003f26270 */
[C---:B------:R-:W-:Y:S01]  /*9910*/  ISETP.LT.OR P1, PT, R12.reuse, R213, P1 ;  /* 0x000000d50c00720c */ /* 0x040fe20000f21670 */
[----:B------:R-:W2:Y:S01]  /*9920*/  MUFU.TANH R161, R161 ;  /* 0x000000a100a17308 */ /* 0x000ea20000002400 */
[----:B-1----:R-:W-:Y:S02]  /*9930*/  FSEL R167, R167, -INF , !P0 ;  /* 0xff800000a7a77808 */ /* 0x002fe40004000000 */
[----:B------:R-:W-:-:S04]  /*9940*/  ISETP.GE.AND P0, PT, R12, R210, PT ;  /* 0x000000d20c00720c */ /* 0x000fc80003f06270 */
[----:B------:R-:W-:Y:S02]  /*9950*/  ISETP.LT.OR P0, PT, R12, R211, P0 ;  /* 0x000000d30c00720c */ /* 0x000fe40000701670 */
[----:B---3--:R-:W-:Y:S02]  /*9960*/  FSEL R165, R165, -INF , !P1 ;  /* 0xff800000a5a57808 */ /* 0x008fe40004800000 */
[----:B--2---:R-:W-:Y:S01]  /*9970*/  FSEL R161, R161, -INF , !P0 ;  /* 0xff800000a1a17808 */ /* 0x004fe20004000000 */
        /* <DEDUP_REMOVED lines=74> */
.L_x_2121:
[----:B------:R-:W-:-:S04]  /*9e20*/  ULEA UR16, -UR8, URZ, 0x6 ;  /* 0x0000003f08107291 */ /* 0x000fc8000f8e313f */
[----:B------:R-:W-:-:S12]  /*9e30*/  USHF.R.S32.HI UR7, URZ, 0x1f, UR16 ;  /* 0x0000001f3f077899 */ /* 0x000fd80008011410 */
.L_x_2122:
        /* <DEDUP_REMOVED lines=122> */
.L_x_2124:
[----:B------:R-:W-:Y:S05]  /*a5e0*/  BSYNC B0 ;  /* 0x0000000000007941 */ /* 0x000fea0003800000 */
.L_x_2123:
[----:B------:R-:W0:Y:S01]  /*a5f0*/  LDGDEPBAR ;  /* 0x00000000000079af */ /* 0x000e220000000000 */
[----:B-12---:R-:W-:Y:S01]  /*a600*/  IMAD.U32 R5, RZ, RZ, UR16 ;  /* 0x00000010ff057e24 */ /* 0x006fe2000f8e00ff */
[----:B------:R-:W-:Y:S01]  /*a610*/  MOV R2, UR7 ;  /* 0x0000000700027c02 */ /* 0x000fe20008000f00 */
[----:B------:R-:W-:-:S03]  /*a620*/  IMAD.U32 R4, RZ, RZ, UR16 ;  /* 0x00000010ff047e24 */ /* 0x000fc6000f8e00ff */
[----:B------:R-:W-:-:S04]  /*a630*/  LEA R218, P0, R5, R218, 0x1 ;  /* 0x000000da05da7211 */ /* 0x000fc800078008ff */
[----:B------:R-:W-:-:S09]  /*a640*/  LEA.HI.X R217, R4, R217, R2, 0x1, P0 ;  /* 0x000000d904d97211 */ /* 0x000fd200000f0c02 */
.L_x_2120:
        /* <DEDUP_REMOVED lines=44> */
[----:B------:R-:W-:Y:S02]  /*a910*/  FSETP.NEU.FTZ.AND P0, PT, R157, -INF , PT ;  /* 0xff8000009d00780b */ /* 0x000fe40003f1d000 */
[C---:B------:R-:W-:Y:S01]  /*a920*/  FSETP.NEU.FTZ.AND P1, PT, R158.reuse, -INF , PT ;  /* 0xff8000009e00780b */ /* 0x040fe20003f3d000 */
[C---:B------:R-:W-:Y:S01]  /*a930*/  FMUL.FTZ R168, R158.reuse, UR18 ;  /* 0x000000129ea87c20 */ /* 0x040fe20008410000 */
[----:B------:R-:W-:Y:S02]  /*a940*/  FSEL R163, R163, RZ, P0 ;  /* 0x000000ffa3a37208 */ /* 0x000fe40000000000 */
[----:B------:R-:W-:Y:S02]  /*a950*/  FSEL R5, R158, RZ, P1 ;  /* 0x000000ff9e057208 */ /* 0x000fe40000800000 */
[----:B------:R-:W-:Y:S01]  /*a960*/  FSEL R168, R168, RZ, P1 ;  /* 0x000000ffa8a87208 */ /* 0x000fe20000800000 */
[--C-:B------:R-:W-:Y:S01]  /*a970*/  FFMA.FTZ R2, R0, UR18, -R163.reuse ;  /* 0x0000001200027c23 */ /* 0x100fe200080108a3 */
[----:B------:R-:W-:Y:S01]  /*a980*/  FFMA.FTZ R0, R16, UR18, -R163 ;  /* 0x0000001210007c23 */ /* 0x000fe200080108a3 */
[----:B------:R-:W-:Y:S01]  /*a990*/  FSEL R6, R157, RZ, P0 ;  /* 0x000000ff9d067208 */ /* 0x000fe20000000000 */
[----:B------:R-:W-:Y:S01]  /*a9a0*/  FADD.FTZ R4, R132, -R5 ;  /* 0x8000000584047221 */ /* 0x000fe20000010000 */
[--C-:B------:R-:W-:Y:S01]  /*a9b0*/  FFMA.FTZ R154, R17, UR18, -R168.reuse ;  /* 0x00000012119a7c23 */ /* 0x100fe200080108a8 */
[----:B------:R-:W-:Y:S01]  /*a9c0*/  FFMA.FTZ R156, R13, UR18, -R168 ;  /* 0x000000120d9c7c23 */ /* 0x000fe200080108a8 */
[----:B------:R-:W1:Y:S01]  /*a9d0*/  LDSM.16.MT88.4 R16, [R194+0xc000] ;  /* 0x00c00000c210783b */ /* 0x000e620000004200 */
[----:B------:R-:W-:Y:S01]  /*a9e0*/  FADD.FTZ R6, R3, -R6 ;  /* 0x8000000603067221 */ /* 0x000fe20000010000 */
        /* <DEDUP_REMOVED lines=11> */
[----:B------:R-:W2:Y:S01]  /*aaa0*/  LDSM.16.MT88.4 R136, [R192+0x10000] ;  /* 0x01000000c088783b */ /* 0x000ea20000004200 */
[--C-:B------:R-:W-:Y:S01]  /*aab0*/  FFMA.FTZ R174, R174, UR18, -R163.reuse ;  /* 0x00000012aeae7c23 */ /* 0x100fe200080108a3 */
[--C-:B------:R-:W-:Y:S01]  /*aac0*/  FFMA.FTZ R177, R216, UR18, -R163.reuse ;  /* 0x00000012d8b17c23 */ /* 0x100fe200080108a3 */
[----:B------:R-:W3:Y:S01]  /*aad0*/  MUFU.EX2 R155, R155 ;  /* 0x0000009b009b7308 */ /* 0x000ee20000000800 */
[--C-:B------:R-:W-:Y:S01]  /*aae0*/  FFMA.FTZ R176, R150, UR18, -R163.reuse ;  /* 0x0000001296b07c23 */ /* 0x100fe200080108a3 */
[--C-:B------:R-:W-:Y:S01]  /*aaf0*/  FFMA.FTZ R179, R148, UR18, -R163.reuse ;  /* 0x0000001294b37c23 */ /* 0x100fe200080108a3 */
[----:B------:R-:W-:Y:S01]  /*ab00*/  LDSM.16.MT88.4 R132, [R196+0xc800] ;  /* 0x00c80000c484783b */ /* 0x000fe20000004200 */
[--C-:B------:R-:W-:Y:S01]  /*ab10*/  FFMA.FTZ R178, R145, UR18, -R168.reuse ;  /* 0x0000001291b27c23 */ /* 0x100fe200080108a8 */
[--C-:B------:R-:W-:Y:S01]  /*ab20*/  FFMA.FTZ R215, R147, UR18, -R168.reuse ;  /* 0x0000001293d77c23 */ /* 0x100fe200080108a8 */
[--C-:B------:R-:W-:Y:S01]  /*ab30*/  FFMA.FTZ R222, R146, UR18, -R163.reuse ;  /* 0x0000001292de7c23 */ /* 0x100fe200080108a3 */
[--C-:B------:R-:W-:Y:S01]  /*ab40*/  FFMA.FTZ R227, R144, UR18, -R163.reuse ;  /* 0x0000001290e37c23 */ /* 0x100fe200080108a3 */
[----:B------:R-:W-:Y:S01]  /*ab50*/  MUFU.EX2 R154, R154 ;  /* 0x0000009a009a7308 */ /* 0x000fe20000000800 */
[----:B------:R-:W-:Y:S01]  /*ab60*/  LDSM.16.MT88.4 R144, [R196+0xf000] ;  /* 0x00f00000c490783b */ /* 0x000fe20000004200 */
[--C-:B------:R-:W-:Y:S01]  /*ab70*/  FFMA.FTZ R216, R143, UR18, -R168.reuse ;  /* 0x000000128fd87c23 */ /* 0x100fe200080108a8 */
[----:B------:R-:W-:Y:S01]  /*ab80*/  FFMA.FTZ R225, R141, UR18, -R168 ;  /* 0x000000128de17c23 */ /* 0x000fe200080108a8 */
[--C-:B------:R-:W-:Y:S01]  /*ab90*/  FFMA.FTZ R224, R142, UR18, -R163.reuse ;  /* 0x000000128ee07c23 */ /* 0x100fe200080108a3 */
[--C-:B------:R-:W-:Y:S01]  /*aba0*/  FFMA.FTZ R229, R140, UR18, -R163.reuse ;  /* 0x000000128ce57c23 */ /* 0x100fe200080108a3 */
[----:B------:R-:W-:Y:S01]  /*abb0*/  LDSM.16.MT88.4 R148, [R192+0xd000] ;  /* 0x00d00000c094783b */ /* 0x000fe20000004200 */
[--C-:B------:R-:W-:Y:S01]  /*abc0*/  FFMA.FTZ R164, R164, UR18, -R163.reuse ;  /* 0x00000012a4a47c23 */ /* 0x100fe200080108a3 */
[----:B------:R-:W4:Y:S01]  /*abd0*/  MUFU.EX2 R153, R153 ;  /* 0x0000009900997308 */ /* 0x000f220000000800 */
[----:B---3--:R-:W-:Y:S01]  /*abe0*/  F2FP.F16.F32.PACK_AB R4, R155, R156 ;  /* 0x0000009c9b04723e */ /* 0x008fe200000000ff */
[----:B------:R-:W-:Y:S01]  /*abf0*/  LDSM.16.MT88.4 R140, [R194+0xf000] ;  /* 0x00f00000c28c783b */ /* 0x000fe20000004200 */
[--C-:B------:R-:W-:Y:S01]  /*ac00*/  FFMA.FTZ R162, R162, UR18, -R163.reuse ;  /* 0x00000012a2a27c23 */ /* 0x100fe200080108a3 */
[----:B------:R-:W-:-:S04]  /*ac10*/  FFMA.FTZ R161, R161, UR18, -R163 ;  /* 0x00000012a1a17c23 */ /* 0x000fc800080108a3 */
[----:B------:R-:W-:Y:S08]  /*ac20*/  MUFU.EX2 R152, R152 ;  /* 0x0000009800987308 */ /* 0x000ff00000000800 */
[----:B------:R-:W3:Y:S01]  /*ac30*/  MUFU.EX2 R2, R2 ;  /* 0x0000000200027308 */ /* 0x000ee20000000800 */
[----:B----4-:R-:W-:-:S07]  /*ac40*/  F2FP.F16.F32.PACK_AB R6, R153, R154 ;  /* 0x0000009a9906723e */ /* 0x010fce00000000ff */
[----:B------:R-:W-:Y:S08]  /*ac50*/  MUFU.EX2 R0, R0 ;  /* 0x0000000000007308 */ /* 0x000ff00000000800 */
[----:B------:R-:W4:Y:S01]  /*ac60*/  MUFU.EX2 R159, R159 ;  /* 0x0000009f009f7308 */ /* 0x000f220000000800 */
[----:B---3--:R-:W-:-:S07]  /*ac70*/  F2FP.F16.F32.PACK_AB R5, R2, R152 ;  /* 0x000000980205723e */ /* 0x008fce00000000ff */
[----:B------:R-:W3:Y:S08]  /*ac80*/  MUFU.EX2 R160, R160 ;  /* 0x000000a000a07308 */ /* 0x000ef00000000800 */
[----:B------:R-:W5:Y:S01]  /*ac90*/  MUFU.EX2 R3, R3 ;  /* 0x0000000300037308 */ /* 0x000f620000000800 */
[----:B----4-:R-:W-:-:S07]  /*aca0*/  F2FP.F16.F32.PACK_AB R7, R159, R0 ;  /* 0x000000009f07723e */ /* 0x010fce00000000ff */
[----:B------:R-:W-:Y:S01]  /*acb0*/  MUFU.EX2 R170, R170 ;  /* 0x000000aa00aa7308 */ /* 0x000fe20000000800 */
[-C--:B---3--:R-:W-:Y:S01]  /*acc0*/  FMUL.FTZ R20, R120, R160.reuse ;  /* 0x000000a078147220 */ /* 0x088fe20000410000 */
[-C--:B------:R-:W-:Y:S01]  /*acd0*/  FMUL.FTZ R21, R121, R160.reuse ;  /* 0x000000a079157220 */ /* 0x080fe20000410000 */
[-C--:B------:R-:W-:Y:S01]  /*ace0*/  FMUL.FTZ R116, R116, R160.reuse ;  /* 0x000000a074747220 */ /* 0x080fe20000410000 */
[-C--:B------:R-:W-:Y:S01]  /*acf0*/  FMUL.FTZ R117, R117, R160.reuse ;  /* 0x000000a075757220 */ /* 0x080fe20000410000 */
[-C--:B------:R-:W-:Y:S01]  /*ad00*/  FMUL.FTZ R28, R112, R160.reuse ;  /* 0x000000a0701c7220 */ /* 0x080fe20000410000 */
[-C--:B------:R-:W-:Y:S01]  /*ad10*/  FMUL.FTZ R29, R113, R160.reuse ;  /* 0x000000a0711d7220 */ /* 0x080fe20000410000 */
[-C--:B------:R-:W-:Y:S01]  /*ad20*/  FMUL.FTZ R108, R108, R160.reuse ;  /* 0x000000a06c6c7220 */ /* 0x080fe20000410000 */
[-C--:B------:R-:W-:Y:S01]  /*ad30*/  FMUL.FTZ R109, R109, R160.reuse ;  /* 0x000000a06d6d7220 */ /* 0x080fe20000410000 */
[-C--:B-----5:R-:W-:Y:S01]  /*ad40*/  FMUL.FTZ R22, R122, R3.reuse ;  /* 0x000000037a167220 */ /* 0x0a0fe20000410000 */
[-C--:B------:R-:W-:Y:S01]  /*ad50*/  FMUL.FTZ R23, R123, R3.reuse ;  /* 0x000000037b177220 */ /* 0x080fe20000410000 */
[-C--:B------:R-:W-:Y:S01]  /*ad60*/  FMUL.FTZ R118, R118, R3.reuse ;  /* 0x0000000376767220 */ /* 0x080fe20000410000 */
[-C--:B------:R-:W-:Y:S01]  /*ad70*/  FMUL.FTZ R119, R119, R3.reuse ;  /* 0x0000000377777220 */ /* 0x080fe20000410000 */
[-C--:B------:R-:W-:Y:S01]  /*ad80*/  FMUL.FTZ R30, R114, R3.reuse ;  /* 0x00000003721e7220 */ /* 0x080fe20000410000 */
[-C--:B------:R-:W-:Y:S01]  /*ad90*/  FMUL.FTZ R31, R115, R3.reuse ;  /* 0x00000003731f7220 */ /* 0x080fe20000410000 */
[-C--:B------:R-:W-:Y:S01]  /*ada0*/  FMUL.FTZ R110, R110, R3.reuse ;  /* 0x000000036e6e7220 */ /* 0x080fe20000410000 */
[-C--:B------:R-:W-:Y:S01]  /*adb0*/  FMUL.FTZ R111, R111, R3.reuse ;  /* 0x000000036f6f7220 */ /* 0x080fe20000410000 */
[C---:B-1----:R-:W-:Y:S01]  /*adc0*/  HMMA.16816.F32 R20, R4.reuse, R16, R20 ;  /* 0x000000100414723c */ /* 0x042fe20000001814 */
[----:B------:R-:W-:Y:S01]  /*add0*/  LDSM.16.MT88.4 R112, [R194+0xe000] ;  /* 0x00e00000c270783b */ /* 0x000fe20000004200 */
[-C--:B------:R-:W-:Y:S01]  /*ade0*/  FMUL.FTZ R12, R128, R160.reuse ;  /* 0x000000a0800c7220 */ /* 0x080fe20000410000 */
[-C--:B------:R-:W-:Y:S01]  /*adf0*/  FMUL.FTZ R13, R129, R160.reuse ;  /* 0x000000a0810d7220 */ /* 0x080fe20000410000 */
[-C--:B------:R-:W-:Y:S01]  /*ae00*/  FMUL.FTZ R14, R130, R3.reuse ;  /* 0x00000003820e7220 */ /* 0x080fe20000410000 */
[-C--:B------:R-:W-:Y:S01]  /*ae10*/  FMUL.FTZ R15, R131, R3.reuse ;  /* 0x00000003830f7220 */ /* 0x080fe20000410000 */
[C---:B------:R-:W-:Y:S01]  /*ae20*/  HMMA.16816.F32 R16, R4.reuse, R18, R116 ;  /* 0x000000120410723c */ /* 0x040fe20000001874 */
[----:B------:R-:W1:Y:S01]  /*ae30*/  LDSM.16.MT88.4 R116, [R196+0xe000] ;  /* 0x00e00000c474783b */ /* 0x000e620000004200 */
[-C--:B------:R-:W-:Y:S01]  /*ae40*/  FMUL.FTZ R124, R124, R160.reuse ;  /* 0x000000a07c7c7220 */ /* 0x080fe20000410000 */
        /* <DEDUP_REMOVED lines=8> */
[----:B------:R-:W-:Y:S01]  /*aed0*/  LDSM.16.MT88.4 R128, [R193+0xc800] ;  /* 0x00c80000c180783b */ /* 0x000fe20000004200 */
[C---:B------:R-:W-:Y:S01]  /*aee0*/  HMMA.16816.F32 R24, R4.reuse, R26, R108 ;  /* 0x0000001a0418723c */ /* 0x040fe2000000186c */
[----:B------:R-:W3:Y:S01]  /*aef0*/  MUFU.EX2 R173, R173 ;  /* 0x000000ad00ad7308 */ /* 0x000ee20000000800 */
        /* <DEDUP_REMOVED lines=15> */
[----:B------:R-:W-:Y:S01]  /*aff0*/  MUFU.EX2 R172, R172 ;  /* 0x000000ac00ac7308 */ /* 0x000fe20000000800 */
[-C--:B------:R-:W-:Y:S01]  /*b000*/  FMUL.FTZ R92, R92, R160.reuse ;  /* 0x000000a05c5c7220 */ /* 0x080fe20000410000 */
[-C--:B------:R-:W-:Y:S01]  /*b010*/  FMUL.FTZ R93, R93, R160.reuse ;  /* 0x000000a05d5d7220 */ /* 0x080fe20000410000 */
[----:B------:R-:W-:Y:S01]  /*b020*/  LDSM.16.MT88.4 R120, [R196+0xe800] ;  /* 0x00e80000c478783b */ /* 0x000fe20000004200 */
[C---:B------:R-:W-:Y:S01]  /*b030*/  HMMA.16816.F32 R100, R4.reuse, R32, R108 ;  /* 0x000000200464723c */ /* 0x040fe2000000186c */
[-C--:B------:R-:W-:Y:S01]  /*b040*/  FMUL.FTZ R94, R94, R3.reuse ;  /* 0x000000035e5e7220 */ /* 0x080fe20000410000 */
[-C--:B------:R-:W-:Y:S01]  /*b050*/  FMUL.FTZ R95, R95, R3.reuse ;  /* 0x000000035f5f7220 */ /* 0x080fe20000410000 */
[----:B------:R-:W4:Y:S01]  /*b060*/  LDSM.16.MT88.4 R108, [R193+0xe000] ;  /* 0x00e00000c16c783b */ /* 0x000f220000004200 */
[----:B------:R-:W-:Y:S01]  /*b070*/  MUFU.EX2 R175, R175 ;  /* 0x000000af00af7308 */ /* 0x000fe20000000800 */
[-C--:B------:R-:W-:Y:S01]  /*b080*/  FMUL.FTZ R96, R96, R160.reuse ;  /* 0x000000a060607220 */ /* 0x080fe20000410000 */
[----:B------:R-:W-:Y:S01]  /*b090*/  HMMA.16816.F32 R32, R4, R34, R104 ;  /* 0x000000220420723c */ /* 0x000fe20000001868 */
[-C--:B------:R-:W-:Y:S01]  /*b0a0*/  FMUL.FTZ R97, R97, R160.reuse ;  /* 0x000000a061617220 */ /* 0x080fe20000410000 */
[-C--:B------:R-:W-:Y:S01]  /*b0b0*/  FMUL.FTZ R98, R98, R3.reuse ;  /* 0x0000000362627220 */ /* 0x080fe20000410000 */
[----:B------:R-:W-:Y:S01]  /*b0c0*/  FMUL.FTZ R99, R99, R3 ;  /* 0x0000000363637220 */ /* 0x000fe20000410000 */
[----:B------:R-:W-:-:S02]  /*b0d0*/  FFMA.FTZ R156, R221, R160, R156 ;  /* 0x000000a0dd9c7223 */ /* 0x000fc4000001009c */
[----:B------:R-:W-:Y:S01]  /*b0e0*/  MUFU.EX2 R174, R174 ;  /* 0x000000ae00ae7308 */ /* 0x000fe20000000800 */
[-C--:B------:R-:W-:Y:S01]  /*b0f0*/  FMUL.FTZ R104, R36, R160.reuse ;  /* 0x000000a024687220 */ /* 0x080fe20000410000 */
[-C--:B------:R-:W-:Y:S01]  /*b100*/  FMUL.FTZ R105, R37, R160.reuse ;  /* 0x000000a025697220 */ /* 0x080fe20000410000 */
[-C--:B------:R-:W-:Y:S01]  /*b110*/  FMUL.FTZ R106, R38, R3.reuse ;  /* 0x00000003266a7220 */ /* 0x080fe20000410000 */
[-C--:B------:R-:W-:Y:S01]  /*b120*/  FMUL.FTZ R107, R39, R3.reuse ;  /* 0x00000003276b7220 */ /* 0x080fe20000410000 */
[-C--:B------:R-:W-:Y:S01]  /*b130*/  FMUL.FTZ R36, R40, R160.reuse ;  /* 0x000000a028247220 */ /* 0x080fe20000410000 */
[----:B------:R-:W-:Y:S01]  /*b140*/  FMUL.FTZ R37, R41, R160 ;  /* 0x000000a029257220 */ /* 0x000fe20000410000 */
[-C--:B------:R-:W-:Y:S01]  /*b150*/  FMUL.FTZ R38, R42, R3.reuse ;  /* 0x000000032a267220 */ /* 0x080fe20000410000 */
[----:B------:R-:W-:Y:S01]  /*b160*/  FMUL.FTZ R39, R43, R3 ;  /* 0x000000032b277220 */ /* 0x000fe20000410000 */
[----:B------:R-:W5:Y:S01]  /*b170*/  MUFU.EX2 R177, R177 ;  /* 0x000000b100b17308 */ /* 0x000f620000000800 */
[----:B--2---:R-:W-:Y:S01]  /*b180*/  HMMA.16816.F32 R92, R4, R136, R92 ;  /* 0x00000088045c723c */ /* 0x004fe2000000185c */
[----:B------:R-:W-:-:S04]  /*b190*/  FADD.FTZ R155, R155, R156 ;  /* 0x0000009c9b9b7221 */ /* 0x000fc80000010000 */
[----:B------:R-:W-:Y:S01]  /*b1a0*/  FADD.FTZ R154, R154, R155 ;  /* 0x0000009b9a9a7221 */ /* 0x000fe20000010000 */
[----:B-1----:R-:W-:Y:S01]  /*b1b0*/  HMMA.16816.F32 R40, R4, R116, R104 ;  /* 0x000000740428723c */ /* 0x002fe20000001868 */
[----:B------:R-:W1:Y:S01]  /*b1c0*/  LDSM.16.MT88.4 R104, [R192+0xe000] ;  /* 0x00e00000c068783b */ /* 0x000e620000004200 */
[----:B------:R-:W-:Y:S01]  /*b1d0*/  MUFU.EX2 R176, R176 ;  /* 0x000000b000b07308 */ /* 0x000fe20000000800 */
[----:B------:R-:W-:-:S03]  /*b1e0*/  FADD.FTZ R153, R153, R154 ;  /* 0x0000009a99997221 */ /* 0x000fc60000010000 */
[----:B------:R-:W-:Y:S01]  /*b1f0*/  HMMA.16816.F32 R36, R4, R118, R36 ;  /* 0x000000760424723c */ /* 0x000fe20000001824 */
[-C--:B------:R-:W-:Y:S01]  /*b200*/  FMUL.FTZ R116, R44, R160.reuse ;  /* 0x000000a02c747220 */ /* 0x080fe20000410000 */
[-C--:B------:R-:W-:Y:S01]  /*b210*/  FMUL.FTZ R117, R45, R160.reuse ;  /* 0x000000a02d757220 */ /* 0x080fe20000410000 */
[-C--:B------:R-:W-:Y:S01]  /*b220*/  FMUL.FTZ R44, R48, R160.reuse ;  /* 0x000000a0302c7220 */ /* 0x080fe20000410000 */
[----:B------:R-:W-:Y:S01]  /*b230*/  FMUL.FTZ R45, R49, R160 ;  /* 0x000000a0312d7220 */ /* 0x000fe20000410000 */
[----:B------:R-:W2:Y:S02]  /*b240*/  MUFU.EX2 R179, R179 ;  /* 0x000000b300b37308 */ /* 0x000ea40000000800 */
        /* <DEDUP_REMOVED lines=11> */
[----:B------:R-:W3:Y:S01]  /*b300*/  LDSM.16.MT88.4 R112, [R196+0x10000] ;  /* 0x01000000c470783b */ /* 0x000ee20000004200 */
[-C--:B------:R-:W-:Y:S01]  /*b310*/  FMUL.FTZ R52, R56, R160.reuse ;  /* 0x000000a038347220 */ /* 0x080fe20000410000 */
[-C--:B------:R-:W-:Y:S01]  /*b320*/  FMUL.FTZ R53, R57, R160.reuse ;  /* 0x000000a039357220 */ /* 0x080fe20000410000 */
[-C--:B------:R-:W-:Y:S01]  /*b330*/  FMUL.FTZ R54, R58, R3.reuse ;  /* 0x000000033a367220 */ /* 0x080fe20000410000 */
[-C--:B------:R-:W-:Y:S01]  /*b340*/  FMUL.FTZ R55, R59, R3.reuse ;  /* 0x000000033b377220 */ /* 0x080fe20000410000 */
[----:B------:R-:W2:Y:S01]  /*b350*/  MUFU.EX2 R215, R215 ;  /* 0x000000d700d77308 */ /* 0x000ea20000000800 */
        /* <DEDUP_REMOVED lines=12> */
[C---:B-1----:R-:W-:Y:S06]  /*b420*/  HMMA.16816.F32 R64, R4.reuse, R104, R116 ;  /* 0x000000680440723c */ /* 0x042fec0000001874 */
        /* <DEDUP_REMOVED lines=10> */
[----:B------:R-:W-:Y:S01]  /*b4d0*/  MUFU.EX2 R225, R225 ;  /* 0x000000e100e17308 */ /* 0x000fe20000000800 */
[C---:B---3--:R-:W-:Y:S01]  /*b4e0*/  HMMA.16816.F32 R72, R4.reuse, R112, R116 ;  /* 0x000000700448723c */ /* 0x048fe20000001874 */
[----:B------:R-:W3:Y:S05]  /*b4f0*/  LDSM.16.MT88.4 R116, [R194+0xc800] ;  /* 0x00c80000c274783b */ /* 0x000eea0000004200 */
        /* <DEDUP_REMOVED lines=18> */
[----:B------:R-:W-:Y:S01]  /*b620*/  FADD.FTZ R0, R0, R3 ;  /* 0x0000000300007221 */ /* 0x000fe20000010000 */
[----:B------:R-:W-:-:S03]  /*b630*/  MOV R3, R157 ;  /* 0x0000009d00037202 */ /* 0x000fc60000000f00 */
[----:B------:R-:W-:Y:S01]  /*b640*/  FADD.FTZ R159, R159, R0 ;  /* 0x000000009f9f7221 */ /* 0x000fe20000010000 */
[C---:B-1----:R-:W-:Y:S02]  /*b650*/  HMMA.16816.F32 R80, R4.reuse, R104, R80 ;  /* 0x000000680450723c */ /* 0x042fe40000001850 */
[----:B------:R-:W1:Y:S04]  /*b660*/  MUFU.EX2 R229, R229 ;  /* 0x000000e500e57308 */ /* 0x000e680000000800 */
[C---:B------:R-:W-:Y:S01]  /*b670*/  HMMA.16816.F32 R88, R4.reuse, R106, R88 ;  /* 0x0000006a0458723c */ /* 0x040fe20000001858 */
[----:B------:R-:W-:Y:S01]  /*b680*/  F2FP.F16.F32.PACK_AB R104, R173, R170 ;  /* 0x000000aaad68723e */ /* 0x000fe200000000ff */
[----:B------:R-:W-:Y:S01]  /*b690*/  FADD.FTZ R170, R170, R153 ;  /* 0x00000099aaaa7221 */ /* 0x000fe20000010000 */
[----:B-----5:R-:W-:Y:S01]  /*b6a0*/  F2FP.F16.F32.PACK_AB R105, R177, R174 ;  /* 0x000000aeb169723e */ /* 0x020fe200000000ff */
[----:B------:R-:W-:Y:S01]  /*b6b0*/  MUFU.EX2 R164, R164 ;  /* 0x000000a400a47308 */ /* 0x000fe20000000800 */
[----:B------:R-:W-:Y:S01]  /*b6c0*/  FADD.FTZ R174, R174, R159 ;  /* 0x0000009faeae7221 */ /* 0x000fe20000010000 */
[----:B------:R-:W-:Y:S01]  /*b6d0*/  HMMA.16816.F32 R4, R4, R138, R96 ;  /* 0x0000008a0404723c */ /* 0x000fe20000001860 */
[----:B------:R-:W-:Y:S01]  /*b6e0*/  F2FP.F16.F32.PACK_AB R106, R175, R172 ;  /* 0x000000acaf6a723e */ /* 0x000fe200000000ff */
[----:B------:R-:W-:Y:S01]  /*b6f0*/  LDSM.16.MT88.4 R96, [R193+0x10800] ;  /* 0x01080000c160783b */ /* 0x000fe20000004200 */
[----:B--2---:R-:W-:Y:S01]  /*b700*/  F2FP.F16.F32.PACK_AB R107, R179, R176 ;  /* 0x000000b0b36b723e */ /* 0x004fe200000000ff */
[----:B------:R-:W-:Y:S01]  /*b710*/  FADD.FTZ R173, R173, R170 ;  /* 0x000000aaadad7221 */ /* 0x000fe20000010000 */
[----:B------:R-:W-:Y:S01]  /*b720*/  FADD.FTZ R177, R177, R174 ;  /* 0x000000aeb1b17221 */ /* 0x000fe20000010000 */
[----:B------:R-:W-:Y:S01]  /*b730*/  LDSM.16.MT88.4 R136, [R192+0xf000] ;  /* 0x00f00000c088783b */ /* 0x000fe20000004200 */
[----:B------:R-:W-:Y:S01]  /*b740*/  MUFU.EX2 R162, R162 ;  /* 0x000000a200a27308 */ /* 0x000fe20000000800 */
[----:B------:R-:W-:Y:S01]  /*b750*/  FADD.FTZ R172, R172, R173 ;  /* 0x000000adacac7221 */ /* 0x000fe20000010000 */
[----:B------:R-:W-:Y:S01]  /*b760*/  FADD.FTZ R176, R176, R177 ;  /* 0x000000b1b0b07221 */ /* 0x000fe20000010000 */
[----:B---3--:R-:W-:Y:S02]  /*b770*/  HMMA.16816.F32 R20, R104, R116, R20 ;  /* 0x000000746814723c */ /* 0x008fe40000001814 */
[----:B------:R-:W-:Y:S01]  /*b780*/  FADD.FTZ R175, R175, R172 ;  /* 0x000000acafaf7221 */ /* 0x000fe20000010000 */
[----:B------:R-:W-:-:S02]  /*b790*/  FADD.FTZ R179, R179, R176 ;  /* 0x000000b0b3b37221 */ /* 0x000fc40000010000 */
[----:B------:R-:W2:Y:S01]  /*b7a0*/  MUFU.EX2 R161, R161 ;  /* 0x000000a100a17308 */ /* 0x000ea20000000800 */
        /* <DEDUP_REMOVED lines=13> */
[----:B------:R-:W2:Y:S05]  /*b880*/  LDSM.16.MT88.4 R108, [R193+0xd000] ;  /* 0x00d00000c16c783b */ /* 0x000eaa0000004200 */
[C---:B------:R-:W-:Y:S06]  /*b890*/  HMMA.16816.F32 R12, R104.reuse, R132, R12 ;  /* 0x00000084680c723c */ /* 0x040fec000000180c */
[C---:B------:R-:W-:Y:S01]  /*b8a0*/  HMMA.16816.F32 R8, R104.reuse, R134, R8 ;  /* 0x000000866808723c */ /* 0x040fe20000001808 */
[----:B------:R-:W-:Y:S05]  /*b8b0*/  LDSM.16.MT88.4 R132, [R193+0xf000] ;  /* 0x00f00000c184783b */ /* 0x000fea0000004200 */
[C---:B------:R-:W-:Y:S06]  /*b8c0*/  HMMA.16816.F32 R40, R104.reuse, R120, R40 ;  /* 0x000000786828723c */ /* 0x040fec0000001828 */
[C---:B------:R-:W-:Y:S01]  /*b8d0*/  HMMA.16816.F32 R36, R104.reuse, R122, R36 ;  /* 0x0000007a6824723c */ /* 0x040fe20000001824 */
[----:B------:R-:W2:Y:S05]  /*b8e0*/  LDSM.16.MT88.4 R120, [R194+0x10800] ;  /* 0x01080000c278783b */ /* 0x000eaa0000004200 */
[C---:B---3--:R-:W-:Y:S06]  /*b8f0*/  HMMA.16816.F32 R64, R104.reuse, R116, R64 ;  /* 0x000000746840723c */ /* 0x048fec0000001840 */
[C---:B------:R-:W-:Y:S01]  /*b900*/  HMMA.16816.F32 R60, R104.reuse, R118, R60 ;  /* 0x00000076683c723c */ /* 0x040fe2000000183c */
[----:B------:R-:W3:Y:S05]  /*b910*/  LDSM.16.MT88.4 R116, [R194+0xd000] ;  /* 0x00d00000c274783b */ /* 0x000eea0000004200 */
[C---:B------:R-:W-:Y:S06]  /*b920*/  HMMA.16816.F32 R80, R104.reuse, R96, R80 ;  /* 0x000000606850723c */ /* 0x040fec0000001850 */
[----:B------:R-:W-:Y:S01]  /*b930*/  HMMA.16816.F32 R88, R104, R98, R88 ;  /* 0x000000626858723c */ /* 0x000fe20000001858 */
[----:B------:R-:W-:Y:S01]  /*b940*/  F2FP.F16.F32.PACK_AB R96, R215, R178 ;  /* 0x000000b2d760723e */ /* 0x000fe200000000ff */
[----:B------:R-:W-:Y:S01]  /*b950*/  FADD.FTZ R178, R178, R175 ;  /* 0x000000afb2b27221 */ /* 0x000fe20000010000 */
[----:B------:R-:W-:Y:S01]  /*b960*/  F2FP.F16.F32.PACK_AB R97, R227, R222 ;  /* 0x000000dee361723e */ /* 0x000fe200000000ff */
[----:B------:R-:W-:-:S02]  /*b970*/  FADD.FTZ R222, R222, R179 ;  /* 0x000000b3dede7221 */ /* 0x000fc40000010000 */
[C---:B-----5:R-:W-:Y:S01]  /*b980*/  HMMA.16816.F32 R72, R104.reuse, R128, R72 ;  /* 0x000000806848723c */ /* 0x060fe20000001848 */
[----:B------:R-:W-:Y:S01]  /*b990*/  F2FP.F16.F32.PACK_AB R98, R225, R216 ;  /* 0x000000d8e162723e */ /* 0x000fe200000000ff */
[----:B------:R-:W-:Y:S01]  /*b9a0*/  FADD.FTZ R215, R215, R178 ;  /* 0x000000b2d7d77221 */ /* 0x000fe20000010000 */
[----:B-1----:R-:W-:Y:S01]  /*b9b0*/  F2FP.F16.F32.PACK_AB R99, R229, R224 ;  /* 0x000000e0e563723e */ /* 0x002fe200000000ff */
[----:B------:R-:W-:Y:S02]  /*b9c0*/  FADD.FTZ R227, R227, R222 ;  /* 0x000000dee3e37221 */ /* 0x000fe40000010000 */
        /* <DEDUP_REMOVED lines=9> */
[----:B------:R-:W1:Y:S05]  /*ba60*/  LDSM.16.MT88.4 R8, [R196+0x11000] ;  /* 0x01100000c408783b */ /* 0x000e6a0000004200 */
[C---:B--2---:R-:W-:Y:S06]  /*ba70*/  HMMA.16816.F32 R112, R96.reuse, R108, R28 ;  /* 0x0000006c6070723c */ /* 0x044fec000000181c */
[C---:B------:R-:W-:Y:S06]  /*ba80*/  HMMA.16816.F32 R28, R96.reuse, R144, R40 ;  /* 0x00000090601c723c */ /* 0x040fec0000001828 */
[----:B------:R-:W-:Y:S01]  /*ba90*/  HMMA.16816.F32 R40, R96, R146, R36 ;  /* 0x000000926028723c */ /* 0x000fe20000001824 */
[----:B------:R-:W2:Y:S04]  /*baa0*/  LDSM.16.MT88.4 R36, [R194+0x11000] ;  /* 0x01100000c224783b */ /* 0x000ea80000004200 */
        /* <DEDUP_REMOVED lines=9> */
[C---:B-1----:R-:W-:Y:S06]  /*bb40*/  HMMA.16816.F32 R12, R96.reuse, R8, R72 ;  /* 0x00000008600c723c */ /* 0x042fec0000001848 */
[C---:B------:R-:W-:Y:S01]  /*bb50*/  HMMA.16816.F32 R72, R96.reuse, R10, R68 ;  /* 0x0000000a6048723c */ /* 0x040fe20000001844 */
[----:B------:R-:W-:Y:S05]  /*bb60*/  LDSM.16.MT88.4 R68, [R192+0xf800] ;  /* 0x00f80000c044783b */ /* 0x000fea0000004200 */
[C---:B------:R-:W-:Y:S06]  /*bb70*/  HMMA.16816.F32 R108, R96.reuse, R110, R24 ;  /* 0x0000006e606c723c */ /* 0x040fec0000001818 */
[C---:B--2---:R-:W-:Y:S06]  /*bb80*/  HMMA.16816.F32 R76, R96.reuse, R36, R76 ;  /* 0x00000024604c723c */ /* 0x044fec000000184c */
        /* <DEDUP_REMOVED lines=69> */
.L_x_2117:
        /* <DEDUP_REMOVED lines=35> */
[----:B------:R-:W-:Y:S01]  /*c210*/  ULDC UR17, c[0x0][0x2d0] ;  /* 0x0000b40000117ab9 */ /* 0x000fe20000000800 */
[----:B------:R-:W-:Y:S01]  /*c220*/  ULDC UR16, c[0x0][0x39c] ;  /* 0x0000e70000107ab9 */ /* 0x000fe20000000800 */
[----:B------:R-:W-:Y:S02]  /*c230*/  ULDC UR4, c[0x0][0x2ec] ;  /* 0x0000bb0000047ab9 */ /* 0x000fe40000000800 */
[----:B------:R-:W-:-:S07]  /*c240*/  UMOV UR19, UR29 ;  /* 0x0000001d00137c82 */ /* 0x000fce0008000000 */
.L_x_2129:
        /* <DEDUP_REMOVED lines=21> */
[----:B------:R-:W-:Y:S04]  /*c3a0*/  UIMAD.WIDE.U32 UR34, UR19, UR31, URZ ;  /* 0x0000001f132272a5 */ /* 0x000fe8000f8e003f */
        /* <DEDUP_REMOVED lines=15> */
[----:B------:R-:W-:Y:S03]  /*c4a0*/  @UP5 UIADD3 UR33, UR33, 0x1, URZ ;  /* 0x0000000121215890 */ /* 0x000fe6000fffe03f */
[----:B------:R-:W-:Y:S02]  /*c4b0*/  @!UP3 UIADD3 UR35, -UR35, URZ, URZ ;  /* 0x0000003f2323b290 */ /* 0x000fe4000fffe13f */
[----:B------:R-:W-:Y:S02]  /*c4c0*/  @!UP2 UIADD3 UR33, -UR33, URZ, URZ ;  /* 0x0000003f2121a290 */ /* 0x000fe4000fffe13f */
[----:B------:R-:W-:Y:S02]  /*c4d0*/  USEL UR35, UR18, UR35, !UP1 ;  /* 0x0000002312237287 */ /* 0x000fe4000c800000 */
[----:B------:R-:W-:Y:S04]  /*c4e0*/  USEL UR33, UR18, UR33, !UP1 ;  /* 0x0000002112217287 */ /* 0x000fe8000c800000 */
[----:B------:R-:W-:Y:S01]  /*c4f0*/  IMAD.U32 R4, RZ, RZ, UR35 ;  /* 0x00000023ff047e24 */ /* 0x000fe2000f8e00ff */
[----:B------:R-:W-:Y:S01]  /*c500*/  MOV R3, UR35 ;  /* 0x0000002300037c02 */ /* 0x000fe20008000f00 */
[----:B------:R-:W-:Y:S01]  /*c510*/  IMAD.U32 R5, RZ, RZ, UR33 ;  /* 0x00000021ff057e24 */ /* 0x000fe2000f8e00ff */
[----:B------:R-:W-:Y:S02]  /*c520*/  MOV R6, UR33 ;  /* 0x0000002100067c02 */ /* 0x000fe40008000f00 */
[----:B------:R-:W-:Y:S02]  /*c530*/  LEA R4, P0, R4, UR20, 0x2 ;  /* 0x0000001404047c11 */ /* 0x000fe4000f8010ff */
[----:B------:R-:W-:Y:S02]  /*c540*/  LEA R6, P1, R6, UR20, 0x2 ;  /* 0x0000001406067c11 */ /* 0x000fe4000f8210ff */
[----:B------:R-:W-:Y:S02]  /*c550*/  R2UR UR28, R4 ;  /* 0x00000000041c72ca */ /* 0x000fe400000e0000 */
[----:B------:R-:W-:Y:S02]  /*c560*/  LEA.HI.X.SX32 R7, R5, UR21, 0x2, P1 ;  /* 0x0000001505077c11 */ /* 0x000fe400088f16ff */
[----:B------:R-:W-:Y:S02]  /*c570*/  LEA.HI.X.SX32 R5, R3, UR21, 0x2, P0 ;  /* 0x0000001503057c11 */ /* 0x000fe400080f16ff */
[----:B------:R-:W-:Y:S02]  /*c580*/  R2UR UR30, R6 ;  /* 0x00000000061e72ca */ /* 0x000fe400000e0000 */
[----:B------:R-:W-:Y:S02]  /*c590*/  R2UR UR31, R7 ;  /* 0x00000000071f72ca */ /* 0x000fe400000e0000 */
[----:B------:R-:W-:Y:S01]  /*c5a0*/  R2UR UR29, R5 ;  /* 0x00000000051d72ca */ /* 0x000fe200000e0000 */
[----:B------:R-:W1:Y:S02]  /*c5b0*/  LDC.64 R6, c[0x0][0x250] ;  /* 0x00009400ff067b82 */ /* 0x000e640000000a00 */
[----:B------:R-:W-:Y:S01]  /*c5c0*/  MOV R12, UR28 ;  /* 0x0000001c000c7c02 */ /* 0x000fe20008000f00 */
[----:B------:R-:W-:Y:S05]  /*c5d0*/  UIADD3 UR28, UR35, -UR33, URZ ;  /* 0x80000021231c7290 */ /* 0x000fea000fffe03f */
[----:B------:R-:W2:Y:S01]  /*c5e0*/  LDC.64 R4, c[0x0][0x238] ;  /* 0x00008e00ff047b82 */ /* 0x000ea20000000a00 */
[----:B------:R-:W-:Y:S01]  /*c5f0*/  UIMAD UR28, UR28, UR9, -0x40 ;  /* 0xffffffc01c1c74a4 */ /* 0x000fe2000f8e0209 */
[----:B------:R-:W-:Y:S02]  /*c600*/  IMAD.U32 R14, RZ, RZ, UR30 ;  /* 0x0000001eff0e7e24 */ /* 0x000fe4000f8e00ff */
[----:B------:R-:W-:Y:S01]  /*c610*/  IMAD.U32 R15, RZ, RZ, UR31 ;  /* 0x0000001fff0f7e24 */ /* 0x000fe2000f8e00ff */
[----:B------:R-:W-:Y:S01]  /*c620*/  USHF.R.S32.HI UR14, URZ, 0x1f, UR28 ;  /* 0x0000001f3f0e7899 */ /* 0x000fe2000801141c */
[----:B------:R-:W-:Y:S03]  /*c630*/  IMAD.U32 R13, RZ, RZ, UR29 ;  /* 0x0000001dff0d7e24 */ /* 0x000fe6000f8e00ff */
        /* <DEDUP_REMOVED lines=13> */
.L_x_2126:
[CC--:B------:R-:W-:Y:S01]  /*c710*/  LEA R224, P0, R225.reuse, R220.reuse, 0x1 ;  /* 0x000000dce1e07211 */ /* 0x0c0fe200078008ff */
[----:B------:R-:W-:Y:S01]  /*c720*/  @P5 STS.128 [R207+0xc000], RZ ;  /* 0x00c000ffcf005388 */ /* 0x000fe20000000c00 */
[C---:B------:R-:W-:Y:S01]  /*c730*/  IADD3 R3, P1, R206.reuse, R225, RZ ;  /* 0x000000e1ce037210 */ /* 0x040fe20007f3e0ff */
[----:B------:R-:W-:Y:S01]  /*c740*/  UISETP.GT.AND UP2, UPT, UR12, UR10, UPT ;  /* 0x0000000a0c00728c */ /* 0x000fe2000bf44270 */
[-C--:B------:R-:W-:Y:S02]  /*c750*/  LEA.HI.X R225, R225, R223.reuse, R226, 0x1, P0 ;  /* 0x000000dfe1e17211 */ /* 0x080fe400000f0ce2 */
[----:B------:R-:W-:Y:S02]  /*c760*/  @!P5 LEA R232, P6, R3, R220, 0x1 ;  /* 0x000000dc03e8d211 */ /* 0x000fe400078c08ff */
        /* <DEDUP_REMOVED lines=8> */
[C-C-:B------:R-:W-:Y:S02]  /*c7f0*/  @!P4 LEA.HI.X R231, R3.reuse, R223, R222.reuse, 0x1, P1 ;  /* 0x000000df03e7c211 */ /* 0x140fe400008f0cde */
[C---:B------:R-:W-:Y:S01]  /*c800*/  @!P2 LEA R228, P0, R3.reuse, R220, 0x1 ;  /* 0x000000dc03e4a211 */ /* 0x040fe200078008ff */
[----:B------:R-:W-:Y:S01]  /*c810*/  @!PT LDS RZ, [RZ] ;  /* 0x00000000fffff984 */ /* 0x000fe20000000800 */
[----:B------:R-:W-:Y:S01]  /*c820*/  @!PT LDS RZ, [RZ] ;  /* 0x00000000fffff984 */ /* 0x000fe20000000800 */
[----:B------:R-:W-:Y:S01]  /*c830*/  @!PT LDS RZ, [RZ] ;  /* 0x00000000fffff984 */ /* 0x000fe20000000800 */
[----:B------:R-:W-:Y:S01]  /*c840*/  @!P4 LDGSTS.E.BYPASS.LTC128B.128 [R207+0xe000], desc[UR24][R224.64+0x80] ;  /* 0x0e000080e0cfcfae */ /* 0x000fe2000b901d58 */
[C---:B------:R-:W-:Y:S02]  /*c850*/  IADD3 R227, P6, R206.reuse, R3, RZ ;  /* 0x00000003cee37210 */ /* 0x040fe40007fde0ff */
[-C--:B------:R-:W-:Y:S01]  /*c860*/  @!P2 LEA.HI.X R229, R3, R223.reuse, R222, 0x1, P0 ;  /* 0x000000df03e5a211 */ /* 0x080fe200000f0cde */
        /* <DEDUP_REMOVED lines=16> */
[----:B------:R-:W-:Y:S02]  /*c970*/  IADD3 R3, P6, R206, R227, RZ ;  /* 0x000000e3ce037210 */ /* 0x000fe40007fde0ff */
        /* <DEDUP_REMOVED lines=19> */
[----:B------:R-:W-:Y:S03]  /*cab0*/  PLOP3.LUT P0, PT, PT, PT, UP2, 0x80, 0x0 ;  /* 0x000000000000781c */ /* 0x000fe60003f0f028 */
        /* <DEDUP_REMOVED lines=30> */
[----:B------:R-:W5:Y:S04]  /*cca0*/  LDSM.16.M88.4 R136, [R201+0x6000] ;  /* 0x00600000c988783b */ /* 0x000f680000000200 */
[----:B------:R-:W1:Y:S04]  /*ccb0*/  LDSM.16.M88.4 R140, [R201+0x6800] ;  /* 0x00680000c98c783b */ /* 0x000e680000000200 */
[----:B------:R-:W2:Y:S04]  /*ccc0*/  LDSM.16.M88.4 R144, [R201+0x7000] ;  /* 0x00700000c990783b */ /* 0x000ea80000000200 */
[----:B------:R-:W3:Y:S04]  /*ccd0*/  LDSM.16.M88.4 R148, [R201+0x7800] ;  /* 0x00780000c994783b */ /* 0x000ee80000000200 */
[----:B------:R-:W0:Y:S04]  /*cce0*/  LDGDEPBAR ;  /* 0x00000000000079af */ /* 0x000e280000000000 */
[----:B------:R-:W-:Y:S04]  /*ccf0*/  LDSM.16.M88.4 R152, [R200] ;  /* 0x00000000c898783b */ /* 0x000fe80000000200 */
[----:B------:R-:W4:Y:S04]  /*cd00*/  LDSM.16.M88.4 R156, [R199] ;  /* 0x00000000c79c783b */ /* 0x000f280000000200 */
[----:B------:R-:W4:Y:S04]  /*cd10*/  LDSM.16.M88.4 R160, [R191] ;  /* 0x00000000bfa0783b */ /* 0x000f280000000200 */
[----:B------:R-:W4:Y:S04]  /*cd20*/  LDSM.16.M88.4 R164, [R190] ;  /* 0x00000000bea4783b */ /* 0x000f280000000200 */
[----:B------:R-:W4:Y:S01]  /*cd30*/  LDSM.16.M88.4 R168, [R189] ;  /* 0x00000000bda8783b */ /* 0x000f220000000200 */
[C---:B-----5:R-:W-:Y:S03]  /*cd40*/  HMMA.16816.F32 R4, R132.reuse, R136, RZ ;  /* 0x000000888404723c */ /* 0x060fe600000018ff */
[----:B------:R-:W-:Y:S04]  /*cd50*/  LDSM.16.M88.4 R172, [R198] ;  /* 0x00000000c6ac783b */ /* 0x000fe80000000200 */
[----:B------:R-:W5:Y:S01]  /*cd60*/  LDSM.16.M88.4 R176, [R195+0x6000] ;  /* 0x00600000c3b0783b */ /* 0x000f620000000200 */
[C---:B------:R-:W-:Y:S03]  /*cd70*/  HMMA.16816.F32 R8, R132.reuse, R138, RZ ;  /* 0x0000008a8408723c */ /* 0x040fe600000018ff */
[----:B------:R-:W-:Y:S03]  /*cd80*/  LDSM.16.M88.4 R136, [R195+0x7000] ;  /* 0x00700000c388783b */ /* 0x000fe60000000200 */
[C---:B-1----:R-:W-:Y:S06]  /*cd90*/  HMMA.16816.F32 R12, R132.reuse, R140, RZ ;  /* 0x0000008c840c723c */ /* 0x042fec00000018ff */
[C---:B------:R-:W-:Y:S01]  /*cda0*/  HMMA.16816.F32 R16, R132.reuse, R142, RZ ;  /* 0x0000008e8410723c */ /* 0x040fe200000018ff */
[----:B------:R-:W-:Y:S05]  /*cdb0*/  LDSM.16.M88.4 R140, [R195+0x7800] ;  /* 0x00780000c38c783b */ /* 0x000fea0000000200 */
[C---:B--2---:R-:W-:Y:S06]  /*cdc0*/  HMMA.16816.F32 R20, R132.reuse, R144, RZ ;  /* 0x000000908414723c */ /* 0x044fec00000018ff */
[C---:B------:R-:W-:Y:S01]  /*cdd0*/  HMMA.16816.F32 R24, R132.reuse, R146, RZ ;  /* 0x000000928418723c */ /* 0x040fe200000018ff */
[----:B------:R-:W-:Y:S05]  /*cde0*/  LDSM.16.M88.4 R144, [R197] ;  /* 0x00000000c590783b */ /* 0x000fea0000000200 */
[C---:B---3--:R-:W-:Y:S06]  /*cdf0*/  HMMA.16816.F32 R28, R132.reuse, R148, RZ ;  /* 0x00000094841c723c */ /* 0x048fec00000018ff */
[----:B------:R-:W-:Y:S01]  /*ce00*/  HMMA.16816.F32 R32, R132, R150, RZ ;  /* 0x000000968420723c */ /* 0x000fe200000018ff */
[----:B------:R-:W1:Y:S04]  /*ce10*/  LDSM.16.M88.4 R132, [R195+0x6800] ;  /* 0x00680000c384783b */ /* 0x000e680000000200 */
[----:B------:R-:W2:Y:S01]  /*ce20*/  LDSM.16.M88.4 R148, [R188] ;  /* 0x00000000bc94783b */ /* 0x000ea20000000200 */
[C---:B----4-:R-:W-:Y:S06]  /*ce30*/  HMMA.16816.F32 R4, R152.reuse, R156, R4 ;  /* 0x0000009c9804723c */ /* 0x050fec0000001804 */
        /* <DEDUP_REMOVED lines=14> */
[----:B------:R-:W-:Y:S05]  /*cf20*/  LDSM.16.M88.4 R176, [R187] ;  /* 0x00000000bbb0783b */ /* 0x000fea0000000200 */
[C---:B-1----:R-:W-:Y:S06]  /*cf30*/  HMMA.16816.F32 R12, R172.reuse, R132, R12 ;  /* 0x00000084ac0c723c */ /* 0x042fec000000180c */
        /* <DEDUP_REMOVED lines=8> */
[----:B------:R-:W5:Y:S01]  /*cfc0*/  LDSM.16.M88.4 R172, [R200+0x2000] ;  /* 0x00200000c8ac783b */ /* 0x000f620000000200 */
[C---:B--2---:R-:W-:Y:S06]  /*cfd0*/  HMMA.16816.F32 R4, R144.reuse, R148, R4 ;  /* 0x000000949004723c */ /* 0x044fec0000001804 */
[C---:B------:R-:W-:Y:S01]  /*cfe0*/  HMMA.16816.F32 R8, R144.reuse, R150, R8 ;  /* 0x000000969008723c */ /* 0x040fe20000001808 */
[----:B------:R-:W-:Y:S05]  /*cff0*/  LDSM.16.M88.4 R148, [R185] ;  /* 0x00000000b994783b */ /* 0x000fea0000000200 */
[C---:B---3--:R-:W-:Y:S06]  /*d000*/  HMMA.16816.F32 R12, R144.reuse, R152, R12 ;  /* 0x00000098900c723c */ /* 0x048fec000000180c */
[C---:B------:R-:W-:Y:S01]  /*d010*/  HMMA.16816.F32 R16, R144.reuse, R154, R16 ;  /* 0x0000009a9010723c */ /* 0x040fe20000001810 */
[----:B------:R-:W-:Y:S05]  /*d020*/  LDSM.16.M88.4 R152, [R184] ;  /* 0x00000000b898783b */ /* 0x000fea0000000200 */
[C---:B------:R-:W-:Y:S06]  /*d030*/  HMMA.16816.F32 R20, R144.reuse, R156, R20 ;  /* 0x0000009c9014723c */ /* 0x040fec0000001814 */
[C---:B------:R-:W-:Y:S01]  /*d040*/  HMMA.16816.F32 R24, R144.reuse, R158, R24 ;  /* 0x0000009e9018723c */ /* 0x040fe20000001818 */
[----:B------:R-:W-:Y:S05]  /*d050*/  LDSM.16.M88.4 R156, [R198+0x2000] ;  /* 0x00200000c69c783b */ /* 0x000fea0000000200 */
[C---:B------:R-:W-:Y:S06]  /*d060*/  HMMA.16816.F32 R28, R144.reuse, R160, R28 ;  /* 0x000000a0901c723c */ /* 0x040fec000000181c */
[----:B------:R-:W-:Y:S01]  /*d070*/  HMMA.16816.F32 R32, R144, R162, R32 ;  /* 0x000000a29020723c */ /* 0x000fe20000001820 */
[----:B------:R-:W2:Y:S04]  /*d080*/  LDSM.16.M88.4 R144, [R186] ;  /* 0x00000000ba90783b */ /* 0x000ea80000000200 */
[----:B------:R-:W3:Y:S01]  /*d090*/  LDSM.16.M88.4 R160, [R195+0x8000] ;  /* 0x00800000c3a0783b */ /* 0x000ee20000000200 */
[C---:B----4-:R-:W-:Y:S06]  /*d0a0*/  HMMA.16816.F32 R4, R164.reuse, R168, R4 ;  /* 0x000000a8a404723c */ /* 0x050fec0000001804 */
[C---:B------:R-:W-:Y:S01]  /*d0b0*/  HMMA.16816.F32 R8, R164.reuse, R170, R8 ;  /* 0x000000aaa408723c */ /* 0x040fe20000001808 */
[----:B------:R-:W-:Y:S05]  /*d0c0*/  LDSM.16.M88.4 R168, [R188+0x2000] ;  /* 0x00200000bca8783b */ /* 0x000fea0000000200 */
[C---:B-1----:R-:W-:Y:S06]  /*d0d0*/  HMMA.16816.F32 R12, R164.reuse, R132, R12 ;  /* 0x00000084a40c723c */ /* 0x042fec000000180c */
[C---:B------:R-:W-:Y:S01]  /*d0e0*/  HMMA.16816.F32 R16, R164.reuse, R134, R16 ;  /* 0x00000086a410723c */ /* 0x040fe20000001810 */
[----:B------:R-:W1:Y:S05]  /*d0f0*/  LDSM.16.M88.4 R132, [R195+0x8800] ;  /* 0x00880000c384783b */ /* 0x000e6a0000000200 */
[C---:B-----5:R-:W-:Y:S06]  /*d100*/  HMMA.16816.F32 R20, R164.reuse, R136, R20 ;  /* 0x00000088a414723c */ /* 0x060fec0000001814 */
[C---:B------:R-:W-:Y:S01]  /*d110*/  HMMA.16816.F32 R24, R164.reuse, R138, R24 ;  /* 0x0000008aa418723c */ /* 0x040fe20000001818 */
[----:B------:R-:W4:Y:S05]  /*d120*/  LDSM.16.M88.4 R136, [R195+0x9000] ;  /* 0x00900000c388783b */ /* 0x000f2a0000000200 */
[C---:B------:R-:W-:Y:S06]  /*d130*/  HMMA.16816.F32 R28, R164.reuse, R140, R28 ;  /* 0x0000008ca41c723c */ /* 0x040fec000000181c */
[----:B------:R-:W-:Y:S01]  /*d140*/  HMMA.16816.F32 R32, R164, R142, R32 ;  /* 0x0000008ea420723c */ /* 0x000fe20000001820 */
[----:B------:R-:W5:Y:S04]  /*d150*/  LDSM.16.M88.4 R140, [R195+0x9800] ;  /* 0x00980000c38c783b */ /* 0x000f680000000200 */
[----:B------:R-:W5:Y:S01]  /*d160*/  LDSM.16.M88.4 R164, [R197+0x2000] ;  /* 0x00200000c5a4783b */ /* 0x000f620000000200 */
[C---:B------:R-:W-:Y:S06]  /*d170*/  HMMA.16816.F32 R4, R172.reuse, R176, R4 ;  /* 0x000000b0ac04723c */ /* 0x040fec0000001804 */
[C---:B------:R-:W-:Y:S01]  /*d180*/  HMMA.16816.F32 R8, R172.reuse, R178, R8 ;  /* 0x000000b2ac08723c */ /* 0x040fe20000001808 */
[----:B------:R-:W-:Y:S05]  /*d190*/  LDSM.16.M88.4 R176, [R201+0xa000] ;  /* 0x00a00000c9b0783b */ /* 0x000fea0000000200 */
[C---:B--2---:R-:W-:Y:S06]  /*d1a0*/  HMMA.16816.F32 R12, R172.reuse, R144, R12 ;  /* 0x00000090ac0c723c */ /* 0x044fec000000180c */
[C---:B------:R-:W-:Y:S01]  /*d1b0*/  HMMA.16816.F32 R16, R172.reuse, R146, R16 ;  /* 0x00000092ac10723c */ /* 0x040fe20000001810 */
[----:B------:R-:W2:Y:S05]  /*d1c0*/  LDSM.16.M88.4 R144, [R188+0x2800] ;  /* 0x00280000bc90783b */ /* 0x000eaa0000000200 */
[C---:B------:R-:W-:Y:S06]  /*d1d0*/  HMMA.16816.F32 R20, R172.reuse, R148, R20 ;  /* 0x00000094ac14723c */ /* 0x040fec0000001814 */
[C---:B------:R-:W-:Y:S01]  /*d1e0*/  HMMA.16816.F32 R24, R172.reuse, R150, R24 ;  /* 0x00000096ac18723c */ /* 0x040fe20000001818 */
[----:B------:R-:W2:Y:S05]  /*d1f0*/  LDSM.16.M88.4 R148, [R188+0x3000] ;  /* 0x00300000bc94783b */ /* 0x000eaa0000000200 */
[C---:B------:R-:W-:Y:S06]  /*d200*/  HMMA.16816.F32 R28, R172.reuse, R152, R28 ;  /* 0x00000098ac1c723c */ /* 0x040fec000000181c */
[----:B------:R-:W-:Y:S01]  /*d210*/  HMMA.16816.F32 R32, R172, R154, R32 ;  /* 0x0000009aac20723c */ /* 0x000fe20000001820 */
[----:B------:R-:W2:Y:S04]  /*d220*/  LDSM.16.M88.4 R152, [R188+0x3800] ;  /* 0x00380000bc98783b */ /* 0x000ea80000000200 */
[----:B------:R-:W2:Y:S01]  /*d230*/  LDSM.16.M88.4 R172, [R202+0x4000] ;  /* 0x00400000caac783b */ /* 0x000ea20000000200 */
[C---:B---3--:R-:W-:Y:S06]  /*d240*/  HMMA.16816.F32 R4, R156.reuse, R160, R4 ;  /* 0x000000a09c04723c */ /* 0x048fec0000001804 */
[C---:B------:R-:W-:Y:S01]  /*d250*/  HMMA.16816.F32 R8, R156.reuse, R162, R8 ;  /* 0x000000a29c08723c */ /* 0x040fe20000001808 */
[----:B------:R-:W-:Y:S05]  /*d260*/  LDSM.16.M88.4 R160, [R183] ;  /* 0x00000000b7a0783b */ /* 0x000fea0000000200 */
[C---:B-1----:R-:W-:Y:S06]  /*d270*/  HMMA.16816.F32 R12, R156.reuse, R132, R12 ;  /* 0x000000849c0c723c */ /* 0x042fec000000180c */
[C---:B------:R-:W-:Y:S01]  /*d280*/  HMMA.16816.F32 R16, R156.reuse, R134, R16 ;  /* 0x000000869c10723c */ /* 0x040fe20000001810 */
[----:B------:R-:W1:Y:S05]  /*d290*/  LDSM.16.M88.4 R132, [R201+0xa800] ;  /* 0x00a80000c984783b */ /* 0x000e6a0000000200 */
[C---:B----4-:R-:W-:Y:S06]  /*d2a0*/  HMMA.16816.F32 R20, R156.reuse, R136, R20 ;  /* 0x000000889c14723c */ /* 0x050fec0000001814 */
        /* <DEDUP_REMOVED lines=34> */
[C---:B--2---:R-:W-:Y:S06]  /*d4d0*/  HMMA.16816.F32 R12, R156.reuse, R144, R12 ;  /* 0x000000909c0c723c */ /* 0x044fec000000180c */
[C---:B------:R-:W-:Y:S06]  /*d4e0*/  HMMA.16816.F32 R16, R156.reuse, R146, R16 ;  /* 0x000000929c10723c */ /* 0x040fec0000001810 */
[C---:B------:R-:W-:Y:S06]  /*d4f0*/  HMMA.16816.F32 R20, R156.reuse, R148, R20 ;  /* 0x000000949c14723c */ /* 0x040fec0000001814 */
[C---:B------:R-:W-:Y:S06]  /*d500*/  HMMA.16816.F32 R24, R156.reuse, R150, R24 ;  /* 0x000000969c18723c */ /* 0x040fec0000001818 */
[C---:B------:R-:W-:Y:S06]  /*d510*/  HMMA.16816.F32 R28, R156.reuse, R152, R28 ;  /* 0x000000989c1c723c */ /* 0x040fec000000181c */
[----:B------:R-:W-:Y:S06]  /*d520*/  HMMA.16816.F32 R32, R156, R154, R32 ;  /* 0x0000009a9c20723c */ /* 0x000fec0000001820 */
[C---:B------:R-:W-:Y:S06]  /*d530*/  HMMA.16816.F32 R4, R164.reuse, R168, R4 ;  /* 0x000000a8a404723c */ /* 0x040fec0000001804 */
[C---:B------:R-:W-:Y:S06]  /*d540*/  HMMA.16816.F32 R8, R164.reuse, R170, R8 ;  /* 0x000000aaa408723c */ /* 0x040fec0000001808 */
[C---:B-1----:R-:W-:Y:S06]  /*d550*/  HMMA.16816.F32 R12, R164.reuse, R132, R12 ;  /* 0x00000084a40c723c */ /* 0x042fec000000180c */
        /* <DEDUP_REMOVED lines=16> */
[C---:B------:R-:W-:Y:S05]  /*d660*/  HMMA.16816.F32 R24, R172.reuse, R138, R24 ;  /* 0x0000008aac18723c */ /* 0x040fea0000001818 */
[----:B------:R-:W2:Y:S01]  /*d670*/  MUFU.TANH R3, R3 ;  /* 0x0000000300037308 */ /* 0x000ea20000002400 */
[----:B------:R-:W-:Y:S01]  /*d680*/  FMUL.FTZ R222, R5, UR16 ;  /* 0x0000001005de7c20 */ /* 0x000fe20008410000 */
[----:B------:R-:W-:Y:S01]  /*d690*/  FMUL.FTZ R226, R6, UR16 ;  /* 0x0000001006e27c20 */ /* 0x000fe20008410000 */
[----:B------:R-:W-:Y:S03]  /*d6a0*/  FMUL.FTZ R227, R7, UR16 ;  /* 0x0000001007e37c20 */ /* 0x000fe60008410000 */
        /* <DEDUP_REMOVED lines=8> */
[----:B------:R-:W-:Y:S01]  /*d730*/  FMUL.FTZ R233, R14, UR16 ;  /* 0x000000100ee97c20 */ /* 0x000fe20008410000 */
[----:B------:R-:W-:Y:S03]  /*d740*/  FMUL.FTZ R232, R15, UR16 ;  /* 0x000000100fe87c20 */ /* 0x000fe60008410000 */
[----:B------:R-:W4:Y:S01]  /*d750*/  MUFU.TANH R226, R226 ;  /* 0x000000e200e27308 */ /* 0x000f220000002400 */
[----:B------:R-:W-:Y:S01]  /*d760*/  FMUL.FTZ R240, R16, UR16 ;  /* 0x0000001010f07c20 */ /* 0x000fe20008410000 */
[----:B------:R-:W-:Y:S01]  /*d770*/  FMUL.FTZ R239, R17, UR16 ;  /* 0x0000001011ef7c20 */ /* 0x000fe20008410000 */
[----:B------:R-:W-:Y:S01]  /*d780*/  FMUL.FTZ R237, R18, UR16 ;  /* 0x0000001012ed7c20 */ /* 0x000fe20008410000 */
[----:B------:R-:W-:Y:S01]  /*d790*/  FMUL.FTZ R245, R20, UR16 ;  /* 0x0000001014f57c20 */ /* 0x000fe20008410000 */
[----:B------:R-:W-:Y:S01]  /*d7a0*/  FMUL.FTZ R244, R21, UR16 ;  /* 0x0000001015f47c20 */ /* 0x000fe20008410000 */
[----:B------:R-:W-:Y:S01]  /*d7b0*/  FMUL.FTZ R241, R22, UR16 ;  /* 0x0000001016f17c20 */ /* 0x000fe20008410000 */
[C---:B-1----:R-:W-:Y:S03]  /*d7c0*/  HMMA.16816.F32 R28, R172.reuse, R132, R28 ;  /* 0x00000084ac1c723c */ /* 0x042fe6000000181c */
[----:B------:R-:W1:Y:S01]  /*d7d0*/  MUFU.TANH R227, R227 ;  /* 0x000000e300e37308 */ /* 0x000e620000002400 */
[----:B------:R-:W-:Y:S01]  /*d7e0*/  FMUL.FTZ R238, R23, UR16 ;  /* 0x0000001017ee7c20 */ /* 0x000fe20008410000 */
[----:B------:R-:W-:Y:S01]  /*d7f0*/  FMUL.FTZ R247, R24, UR16 ;  /* 0x0000001018f77c20 */ /* 0x000fe20008410000 */
[----:B------:R-:W-:Y:S01]  /*d800*/  FMUL.FTZ R246, R25, UR16 ;  /* 0x0000001019f67c20 */ /* 0x000fe20008410000 */
[----:B------:R-:W-:Y:S06]  /*d810*/  HMMA.16816.F32 R32, R172, R134, R32 ;  /* 0x00000086ac20723c */ /* 0x000fec0000001820 */
[----:B------:R-:W1:Y:S01]  /*d820*/  MUFU.TANH R229, R229 ;  /* 0x000000e500e57308 */ /* 0x000e620000002400 */
[----:B------:R-:W-:Y:S01]  /*d830*/  FMUL.FTZ R243, R26, UR16 ;  /* 0x000000101af37c20 */ /* 0x000fe20008410000 */
[----:B------:R-:W-:Y:S08]  /*d840*/  FMUL.FTZ R242, R27, UR16 ;  /* 0x000000101bf27c20 */ /* 0x000ff00008410000 */
[----:B------:R-:W1:Y:S01]  /*d850*/  MUFU.TANH R230, R230 ;  /* 0x000000e600e67308 */ /* 0x000e620000002400 */
[----:B------:R-:W-:Y:S09]  /*d860*/  FMUL.FTZ R250, R28, UR16 ;  /* 0x000000101cfa7c20 */ /* 0x000ff20008410000 */
[----:B------:R-:W1:Y:S01]  /*d870*/  MUFU.TANH R228, R228 ;  /* 0x000000e400e47308 */ /* 0x000e620000002400 */
[----:B------:R-:W-:Y:S01]  /*d880*/  FMUL.FTZ R249, R30, UR16 ;  /* 0x000000101ef97c20 */ /* 0x000fe20008410000 */
[----:B------:R-:W-:Y:S01]  /*d890*/  FMUL.FTZ R248, R31, UR16 ;  /* 0x000000101ff87c20 */ /* 0x000fe20008410000 */
[----:B------:R-:W-:Y:S01]  /*d8a0*/  FMUL.FTZ R223, R29, UR16 ;  /* 0x000000101ddf7c20 */ /* 0x000fe20008410000 */
[----:B------:R-:W-:Y:S01]  /*d8b0*/  FMUL.FTZ R252, R33, UR16 ;  /* 0x0000001021fc7c20 */ /* 0x000fe20008410000 */
[----:B------:R-:W-:Y:S01]  /*d8c0*/  FMUL.FTZ R251, R34, UR16 ;  /* 0x0000001022fb7c20 */ /* 0x000fe20008410000 */
[----:B------:R-:W-:Y:S04]  /*d8d0*/  FMUL.FTZ R220, R32, UR16 ;  /* 0x0000001020dc7c20 */ /* 0x000fe80008410000 */
[----:B------:R5:W1:Y:S10]  /*d8e0*/  MUFU.TANH R19, R250 ;  /* 0x000000fa00137308 */ /* 0x000a740000002400 */
[----:B------:R-:W1:Y:S10]  /*d8f0*/  MUFU.TANH R231, R231 ;  /* 0x000000e700e77308 */ /* 0x000e740000002400 */
[----:B------:R-:W1:Y:S01]  /*d900*/  MUFU.TANH R235, R235 ;  /* 0x000000eb00eb7308 */ /* 0x000e620000002400 */
[----:B-----5:R-:W-:Y:S09]  /*d910*/  FMUL.FTZ R250, R35, UR16 ;  /* 0x0000001023fa7c20 */ /* 0x020ff20008410000 */
        /* <DEDUP_REMOVED lines=15> */
[----:B------:R5:W1:Y:S10]  /*da10*/  MUFU.TANH R17, R223 ;  /* 0x000000df00117308 */ /* 0x000a740000002400 */
[----:B------:R-:W1:Y:S10]  /*da20*/  MUFU.TANH R249, R249 ;  /* 0x000000f900f97308 */ /* 0x000e740000002400 */
[----:B------:R-:W1:Y:S01]  /*da30*/  MUFU.TANH R248, R248 ;  /* 0x000000f800f87308 */ /* 0x000e620000002400 */
[----:B-----5:R-:W-:Y:S09]  /*da40*/  MOV R223, R225 ;  /* 0x000000e100df7202 */ /* 0x020ff20000000f00 */
[----:B------:R5:W1:Y:S10]  /*da50*/  MUFU.TANH R18, R220 ;  /* 0x000000dc00127308 */ /* 0x000a740000002400 */
[----:B------:R-:W1:Y:S10]  /*da60*/  MUFU.TANH R252, R252 ;  /* 0x000000fc00fc7308 */ /* 0x000e740000002400 */
[----:B------:R-:W1:Y:S01]  /*da70*/  MUFU.TANH R251, R251 ;  /* 0x000000fb00fb7308 */ /* 0x000e620000002400 */
[----:B-----5:R-:W-:Y:S09]  /*da80*/  MOV R220, R224 ;  /* 0x000000e000dc7202 */ /* 0x020ff20000000f00 */
[----:B------:R-:W1:Y:S01]  /*da90*/  MUFU.TANH R250, R250 ;  /* 0x000000fa00fa7308 */ /* 0x000e620000002400 */
[----:B--234-:R-:W-:Y:S05]  /*daa0*/  @!P0 BRA `(.L_x_2127) ;  /* 0x0000000800748947 */ /* 0x01cfea0003800000 */
        /* <DEDUP_REMOVED lines=13> */
[----:B------:R-:W-:Y:S02]  /*db80*/  UIMAD.WIDE.U32 UR36, UR15, UR29, URZ ;  /* 0x0000001d0f2472a5 */ /* 0x000fe4000f8e003f */
[----:B------:R-:W-:Y:S04]  /*db90*/  UIADD3 UR30, -UR35, URZ, URZ ;  /* 0x0000003f231e7290 */ /* 0x000fe8000fffe13f */
[----:B------:R-:W-:Y:S01]  /*dba0*/  UIMAD UR31, UR6, UR30, UR31 ;  /* 0x0000001e061f72a4 */ /* 0x000fe2000f8e021f */
[----:B------:R-:W-:Y:S02]  /*dbb0*/  UMOV UR33, UR37 ;  /* 0x0000002500217c82 */ /* 0x000fe40008000000 */
[----:B------:R-:W-:Y:S02]  /*dbc0*/  UIADD3 UR28, -UR33, URZ, URZ ;  /* 0x0000003f211c7290 */ /* 0x000fe4000fffe13f */
[----:B------:R-:W-:Y:S02]  /*dbd0*/  UISETP.GT.U32.AND UP4, UPT, UR6, UR31, UPT ;  /* 0x0000001f0600728c */ /* 0x000fe4000bf84070 */
[----:B------:R-:W-:Y:S04]  /*dbe0*/  UIMAD UR29, UR6, UR28, UR29 ;  /* 0x0000001c061d72a4 */ /* 0x000fe8000f8e021d */
[----:B------:R-:W-:Y:S05]  /*dbf0*/  UISETP.GT.U32.AND UP2, UPT, UR6, UR29, UPT ;  /* 0x0000001d0600728c */ /* 0x000fea000bf44070 */
[----:B------:R-:W-:Y:S02]  /*dc00*/  @!UP4 UIADD3 UR31, UR31, -UR6, URZ ;  /* 0x800000061f1fc290 */ /* 0x000fe4000fffe03f */
[----:B------:R-:W-:Y:S02]  /*dc10*/  @!UP4 UIADD3 UR35, UR35, 0x1, URZ ;  /* 0x000000012323c890 */ /* 0x000fe4000fffe03f */
[----:B------:R-:W-:Y:S02]  /*dc20*/  UISETP.GE.U32.AND UP6, UPT, UR31, UR6, UPT ;  /* 0x000000061f00728c */ /* 0x000fe4000bfc6070 */
[----:B------:R-:W-:Y:S02]  /*dc30*/  @!UP2 UIADD3 UR29, UR29, -UR6, URZ ;  /* 0x800000061d1da290 */ /* 0x000fe4000fffe03f */
[----:B------:R-:W-:Y:S02]  /*dc40*/  @!UP2 UIADD3 UR33, UR33, 0x1, URZ ;  /* 0x000000012121a890 */ /* 0x000fe4000fffe03f */
[----:B------:R-:W-:Y:S02]  /*dc50*/  UISETP.GE.U32.AND UP5, UPT, UR29, UR6, UPT ;  /* 0x000000061d00728c */ /* 0x000fe4000bfa6070 */
[----:B------:R-:W-:Y:S03]  /*dc60*/  UISETP.GE.AND UP2, UPT, UR32, URZ, UPT ;  /* 0x0000003f2000728c */ /* 0x000fe6000bf46270 */
[----:B------:R-:W-:Y:S04]  /*dc70*/  @UP6 UIADD3 UR35, UR35, 0x1, URZ ;  /* 0x0000000123236890 */ /* 0x000fe8000fffe03f */
[----:B------:R-:W-:Y:S02]  /*dc80*/  @!UP3 UIADD3 UR35, -UR35, URZ, URZ ;  /* 0x0000003f2323b290 */ /* 0x000fe4000fffe13f */
[----:B------:R-:W-:Y:S02]  /*dc90*/  @UP5 UIADD3 UR33, UR33, 0x1, URZ ;  /* 0x0000000121215890 */ /* 0x000fe4000fffe03f */
[----:B------:R-:W-:Y:S02]  /*dca0*/  USEL UR35, UR8, UR35, !UP0 ;  /* 0x0000002308237287 */ /* 0x000fe4000c000000 */
[----:B------:R-:W-:Y:S04]  /*dcb0*/  @!UP2 UIADD3 UR33, -UR33, URZ, URZ ;  /* 0x0000003f2121a290 */ /* 0x000fe8000fffe13f */
[----:B------:R-:W-:Y:S01]  /*dcc0*/  IMAD.U32 R8, RZ, RZ, UR35 ;  /* 0x00000023ff087e24 */ /* 0x000fe2000f8e00ff */
[----:B------:R-:W-:Y:S01]  /*dcd0*/  USEL UR33, UR8, UR33, !UP0 ;  /* 0x0000002108217287 */ /* 0x000fe2000c000000 */
[----:B------:R-:W-:Y:S03]  /*dce0*/  IMAD.U32 R4, RZ, RZ, UR35 ;  /* 0x00000023ff047e24 */ /* 0x000fe6000f8e00ff */
[----:B------:R-:W-:Y:S02]  /*dcf0*/  LEA R8, P0, R8, UR20, 0x2 ;  /* 0x0000001408087c11 */ /* 0x000fe4000f8010ff */
[----:B------:R-:W-:Y:S01]  /*dd00*/  IMAD.U32 R6, RZ, RZ, UR33 ;  /* 0x00000021ff067e24 */ /* 0x000fe2000f8e00ff */
[----:B------:R-:W-:Y:S02]  /*dd10*/  MOV R5, UR33 ;  /* 0x0000002100057c02 */ /* 0x000fe40008000f00 */
[----:B------:R-:W-:Y:S02]  /*dd20*/  LEA.HI.X.SX32 R9, R4, UR21, 0x2, P0 ;  /* 0x0000001504097c11 */ /* 0x000fe400080f16ff */
[----:B------:R-:W-:Y:S02]  /*dd30*/  LEA R6, P1, R6, UR20, 0x2 ;  /* 0x0000001406067c11 */ /* 0x000fe4000f8210ff */
[----:B------:R-:W-:Y:S02]  /*dd40*/  R2UR UR29, R9 ;  /* 0x00000000091d72ca */ /* 0x000fe400000e0000 */
[----:B------:R-:W-:Y:S02]  /*dd50*/  LEA.HI.X.SX32 R7, R5, UR21, 0x2, P1 ;  /* 0x0000001505077c11 */ /* 0x000fe400088f16ff */
[----:B------:R-:W-:Y:S01]  /*dd60*/  R2UR UR30, R6 ;  /* 0x00000000061e72ca */ /* 0x000fe200000e0000 */
[----:B------:R-:W2:Y:S01]  /*dd70*/  LDC.64 R4, c[0x0][0x230] ;  /* 0x00008c00ff047b82 */ /* 0x000ea20000000a00 */
[----:B------:R-:W-:Y:S02]  /*dd80*/  R2UR UR31, R7 ;  /* 0x00000000071f72ca */ /* 0x000fe400000e0000 */
[----:B------:R-:W-:Y:S05]  /*dd90*/  R2UR UR28, R8 ;  /* 0x00000000081c72ca */ /* 0x000fea00000e0000 */
[----:B------:R-:W3:Y:S01]  /*dda0*/  LDC.64 R6, c[0x0][0x248] ;  /* 0x00009200ff067b82 */ /* 0x000ee20000000a00 */
[----:B------:R-:W-:Y:S03]  /*ddb0*/  IMAD.U32 R15, RZ, RZ, UR29 ;  /* 0x0000001dff0f7e24 */ /* 0x000fe6000f8e00ff */
[----:B------:R-:W-:Y:S02]  /*ddc0*/  MOV R12, UR30 ;  /* 0x0000001e000c7c02 */ /* 0x000fe40008000f00 */
[----:B------:R-:W-:Y:S02]  /*ddd0*/  IMAD.U32 R13, RZ, RZ, UR31 ;  /* 0x0000001fff0d7e24 */ /* 0x000fe4000f8e00ff */
[----:B------:R-:W-:Y:S01]  /*dde0*/  IMAD.U32 R14, RZ, RZ, UR28 ;  /* 0x0000001cff0e7e24 */ /* 0x000fe2000f8e00ff */
[----:B------:R-:W-:Y:S02]  /*ddf0*/  UIADD3 UR28, UR35, -UR33, URZ ;  /* 0x80000021231c7290 */ /* 0x000fe4000fffe03f */
[----:B------:R-:W4:Y:S02]  /*de00*/  LDG.E R9, desc[UR24][R12.64] ;  /* 0x000000180c097981 */ /* 0x000f24000c1e1900 */
[----:B------:R-:W-:Y:S02]  /*de10*/  UIMAD UR28, UR28, UR9, -0x40 ;  /* 0xffffffc01c1c74a4 */ /* 0x000fe4000f8e0209 */
[----:B------:R-:W4:Y:S02]  /*de20*/  LDG.E R10, desc[UR24][R14.64] ;  /* 0x000000180e0a7981 */ /* 0x000f24000c1e1900 */
[----:B------:R-:W-:Y:S06]  /*de30*/  USHF.R.S32.HI UR14, URZ, 0x1f, UR28 ;  /* 0x0000001f3f0e7899 */ /* 0x000fec000801141c */
[C---:B---3--:R-:W-:Y:S04]  /*de40*/  IMAD R8, R6.reuse, UR14, RZ ;  /* 0x0000000e06087c24 */ /* 0x048fe8000f8e02ff */
[----:B------:R-:W-:Y:S02]  /*de50*/  IMAD R8, R7, UR28, R8 ;  /* 0x0000001c07087c24 */ /* 0x000fe4000f8e0208 */
[----:B----4-:R-:W-:Y:S02]  /*de60*/  IMAD.IADD R9, R9, 0x1, -R10 ;  /* 0x0000000109097824 */ /* 0x010fe400078e0a0a */
        /* <DEDUP_REMOVED lines=8> */
.L_x_2128:
[----:B------:R2:W-:Y:S01]  /*def0*/  @P5 STS.128 [R207+0x6000], RZ ;  /* 0x006000ffcf005388 */ /* 0x0005e20000000c00 */
[CC--:B------:R-:W-:Y:S02]  /*df00*/  LEA R14, P0, R5.reuse, R218.reuse, 0x1 ;  /* 0x000000da050e7211 */ /* 0x0c0fe400078008ff */
[C---:B------:R-:W-:Y:S02]  /*df10*/  IADD3 R7, P1, R5.reuse, UR26, RZ ;  /* 0x0000001a05077c10 */ /* 0x040fe4000ff3e0ff */
[-C--:B------:R-:W-:Y:S02]  /*df20*/  LEA.HI.X R15, R5, R217.reuse, R4, 0x1, P0 ;  /* 0x000000d9050f7211 */ /* 0x080fe400000f0c04 */
        /* <DEDUP_REMOVED lines=26> */
[CC--:B------:R-:W-:Y:S02]  /*e0d0*/  @!P5 LEA R24, P6, R5.reuse, R218.reuse, 0x1 ;  /* 0x000000da0518d211 */ /* 0x0c0fe400078c08ff */
[CCC-:B------:R-:W-:Y:S01]  /*e0e0*/  @!P4 LEA.HI.X R23, R5.reuse, R217.reuse, R6.reuse, 0x1, P1 ;  /* 0x000000d90517c211 */ /* 0x1c0fe200008f0c06 */
[----:B------:R-:W-:Y:S01]  /*e0f0*/  @!PT LDS RZ, [RZ] ;  /* 0x00000000fffff984 */ /* 0x000fe20000000800 */
[----:B------:R-:W-:Y:S01]  /*e100*/  @!PT LDS RZ, [RZ] ;  /* 0x00000000fffff984 */ /* 0x000fe20000000800 */
[----:B------:R-:W-:Y:S01]  /*e110*/  @!PT LDS RZ, [RZ] ;  /* 0x00000000fffff984 */ /* 0x000fe20000000800 */
[----:B------:R2:W-:Y:S01]  /*e120*/  @!P5 LDGSTS.E.BYPASS.LTC128B.128 [R207+0x6800], desc[UR24][R12.64] ;  /* 0x068000000ccfdfae */ /* 0x0005e2000b901d58 */
[CCC-:B------:R-:W-:Y:S02]  /*e130*/  @!P5 LEA.HI.X R25, R5.reuse, R217.reuse, R6.reuse, 0x1, P6 ;  /* 0x000000d90519d211 */ /* 0x1c0fe400030f0c06 */
[CC--:B------:R-:W-:Y:S01]  /*e140*/  @!P2 LEA.HI.X R21, R5.reuse, R217.reuse, R6, 0x1, P0 ;  /* 0x000000d90515a211 */ /* 0x0c0fe200000f0c06 */
[----:B------:R2:W-:Y:S01]  /*e150*/  @P4 STS.128 [R207+0x8800], RZ ;  /* 0x008800ffcf004388 */ /* 0x0005e20000000c00 */
[----:B------:R-:W-:Y:S03]  /*e160*/  IADD3 R4, P6, R5, UR26, RZ ;  /* 0x0000001a05047c10 */ /* 0x000fe6000ffde0ff */
[----:B------:R-:W-:Y:S01]  /*e170*/  @!PT LDS RZ, [RZ] ;  /* 0x00000000fffff984 */ /* 0x000fe20000000800 */
[----:B------:R-:W-:Y:S01]  /*e180*/  @!PT LDS RZ, [RZ] ;  /* 0x00000000fffff984 */ /* 0x000fe20000000800 */
[----:B------:R-:W-:Y:S01]  /*e190*/  @!PT LDS RZ, [RZ] ;  /* 0x00000000fffff984 */ /* 0x000fe20000000800 */
[----:B------:R2:W-:Y:S01]  /*e1a0*/  @!P4 LDGSTS.E.BYPASS.LTC128B.128 [R207+0x8800], desc[UR24][R10.64+0x80] ;  /* 0x088000800acfcfae */ /* 0x0005e2000b901d58 */
[CC--:B------:R-:W-:Y:S02]  /*e1b0*/  @!P4 LEA R26, P1, R4.reuse, R218.reuse, 0x1 ;  /* 0x000000da041ac211 */ /* 0x0c0fe400078208ff */
[-C--:B------:R-:W-:Y:S01]  /*e1c0*/  @!P2 LEA R30, P0, R4, R218.reuse, 0x1 ;  /* 0x000000da041ea211 */ /* 0x080fe200078008ff */
[----:B------:R2:W-:Y:S01]  /*e1d0*/  @P2 STS.128 [R207+0xa800], RZ ;  /* 0x00a800ffcf002388 */ /* 0x0005e20000000c00 */
[----:B------:R-:W-:Y:S02]  /*e1e0*/  IADD3.X R6, R6, UR23, RZ, P6, !PT ;  /* 0x0000001706067c10 */ /* 0x000fe4000b7fe4ff */
[C---:B------:R-:W-:Y:S01]  /*e1f0*/  @!P5 LEA R28, P6, R4.reuse, R218, 0x1 ;  /* 0x000000da041cd211 */ /* 0x040fe200078c08ff */
[----:B------:R-:W-:Y:S01]  /*e200*/  @!PT LDS RZ, [RZ] ;  /* 0x00000000fffff984 */ /* 0x000fe20000000800 */
[----:B------:R-:W-:Y:S01]  /*e210*/  @!PT LDS RZ, [RZ] ;  /* 0x00000000fffff984 */ /* 0x000fe20000000800 */
[----:B------:R-:W-:Y:S01]  /*e220*/  @!PT LDS RZ, [RZ] ;  /* 0x00000000fffff984 */ /* 0x000fe20000000800 */
[----:B------:R2:W-:Y:S01]  /*e230*/  @!P2 LDGSTS.E.BYPASS.LTC128B.128 [R207+0xa800], desc[UR24][R8.64+0x100] ;  /* 0x0a80010008cfafae */ /* 0x0005e2000b901d58 */
[CC--:B------:R-:W-:Y:S01]  /*e240*/  @!P4 LEA.HI.X R27, R4.reuse, R217.reuse, R6, 0x1, P1 ;  /* 0x000000d9041bc211 */ /* 0x0c0fe200008f0c06 */
[----:B------:R-:W-:Y:S01]  /*e250*/  IMAD.MOV.U32 R218, RZ, RZ, R14 ;  /* 0x000000ffffda7224 */ /* 0x000fe200078e000e */
[CCC-:B------:R-:W-:Y:S01]  /*e260*/  @!P5 LEA.HI.X R29, R4.reuse, R217.reuse, R6.reuse, 0x1, P6 ;  /* 0x000000d9041dd211 */ /* 0x1c0fe200030f0c06 */
[----:B------:R2:W-:Y:S01]  /*e270*/  @P5 STS.128 [R207+0x7000], RZ ;  /* 0x007000ffcf005388 */ /* 0x0005e20000000c00 */
[----:B------:R-:W-:Y:S01]  /*e280*/  @!P2 LEA.HI.X R31, R4, R217, R6, 0x1, P0 ;  /* 0x000000d9041fa211 */ /* 0x000fe200000f0c06 */
[----:B------:R-:W-:Y:S02]  /*e290*/  IMAD.MOV.U32 R217, RZ, RZ, R15 ;  /* 0x000000ffffd97224 */ /* 0x000fe400078e000f */
        /* <DEDUP_REMOVED lines=30> */
.L_x_2127:
[----:B------:R-:W-:Y:S01]  /*e480*/  MOV R5, UR12 ;  /* 0x0000000c00057c02 */ /* 0x000fe20008000f00 */
[----:B--2---:R-:W-:Y:S01]  /*e490*/  LDSM.16.MT88.4 R20, [R194+0xc000] ;  /* 0x00c00000c214783b */ /* 0x004fe20000004200 */
[----:B------:R-:W-:Y:S02]  /*e4a0*/  UISETP.GT.AND UP2, UPT, UR12, UR10, UPT ;  /* 0x0000000a0c00728c */ /* 0x000fe4000bf44270 */
[----:B------:R-:W-:Y:S04]  /*e4b0*/  LEA R4, R5, R214, 0x6 ;  /* 0x000000d605047211 */ /* 0x000fe800078e30ff */
[C---:B------:R-:W-:Y:S01]  /*e4c0*/  IADD3 R5, R4.reuse, 0x1, RZ ;  /* 0x0000000104057810 */ /* 0x040fe20007ffe0ff */
[C---:B------:R-:W-:Y:S01]  /*e4d0*/  VIADD R6, R4.reuse, 0x8 ;  /* 0x0000000804067836 */ /* 0x040fe20000000000 */
[CC--:B------:R-:W-:Y:S01]  /*e4e0*/  ISETP.GE.AND P6, PT, R4.reuse, R213.reuse, PT ;  /* 0x000000d50400720c */ /* 0x0c0fe20003fc6270 */
[----:B------:R-:W-:Y:S01]  /*e4f0*/  VIADD R8, R4, 0x18 ;  /* 0x0000001804087836 */ /* 0x000fe20000000000 */
[C---:B------:R-:W-:Y:S01]  /*e500*/  ISETP.GE.AND P5, PT, R5.reuse, R213, PT ;  /* 0x000000d50500720c */ /* 0x040fe20003fa6270 */
[----:B------:R-:W-:Y:S01]  /*e510*/  LDSM.16.MT88.4 R28, [R193+0xc000] ;  /* 0x00c00000c11c783b */ /* 0x000fe20000004200 */
[C---:B------:R-:W-:Y:S02]  /*e520*/  ISETP.GE.AND P2, PT, R5.reuse, R211, PT ;  /* 0x000000d30500720c */ /* 0x040fe40003f46270 */
[C---:B------:R-:W-:Y:S02]  /*e530*/  ISETP.GE.AND P0, PT, R6.reuse, R213, PT ;  /* 0x000000d50600720c */ /* 0x040fe40003f06270 */
[-C--:B------:R-:W-:Y:S02]  /*e540*/  ISETP.GE.AND P4, PT, R6, R211.reuse, PT ;  /* 0x000000d30600720c */ /* 0x080fe40003f86270 */
[C---:B------:R-:W-:Y:S02]  /*e550*/  ISETP.GE.AND P1, PT, R4.reuse, R211, PT ;  /* 0x000000d30400720c */ /* 0x040fe40003f26270 */
[C---:B------:R-:W-:Y:S02]  /*e560*/  ISETP.GE.OR P5, PT, R5.reuse, R212, !P5 ;  /* 0x000000d40500720c */ /* 0x040fe40006fa6670 */
[----:B------:R-:W-:Y:S02]  /*e570*/  ISETP.GE.OR P2, PT, R5, R210, !P2 ;  /* 0x000000d20500720c */ /* 0x000fe40005746670 */
[-C--:B------:R-:W-:Y:S02]  /*e580*/  ISETP.GE.OR P6, PT, R4, R212.reuse, !P6 ;  /* 0x000000d40400720c */ /* 0x080fe400077c6670 */
[C---:B------:R-:W-:Y:S02]  /*e590*/  ISETP.GE.OR P0, PT, R6.reuse, R212, !P0 ;  /* 0x000000d40600720c */ /* 0x040fe40004706670 */
[-C--:B------:R-:W-:Y:S02]  /*e5a0*/  ISETP.GE.OR P4, PT, R6, R210.reuse, !P4 ;  /* 0x000000d20600720c */ /* 0x080fe40006786670 */
[C---:B------:R-:W-:Y:S02]  /*e5b0*/  IADD3 R5, R4.reuse, 0x9, RZ ;  /* 0x0000000904057810 */ /* 0x040fe40007ffe0ff */
[C---:B------:R-:W-:Y:S02]  /*e5c0*/  IADD3 R6, R4.reuse, 0x10, RZ ;  /* 0x0000001004067810 */ /* 0x040fe40007ffe0ff */
[----:B------:R-:W-:Y:S02]  /*e5d0*/  ISETP.GE.OR P1, PT, R4, R210, !P1 ;  /* 0x000000d20400720c */ /* 0x000fe40004f26670 */
[----:B------:R-:W-:Y:S02]  /*e5e0*/  FSEL R9, R3, -INF , !P6 ;  /* 0xff80000003097808 */ /* 0x000fe40007000000 */
[----:B------:R-:W-:Y:S02]  /*e5f0*/  FSEL R7, R222, -INF , !P5 ;  /* 0xff800000de077808 */ /* 0x000fe40006800000 */
[CC--:B------:R-:W-:Y:S02]  /*e600*/  ISETP.GE.AND P6, PT, R5.reuse, R213.reuse, PT ;  /* 0x000000d50500720c */ /* 0x0c0fe40003fc6270 */
[----:B------:R-:W-:Y:S02]  /*e610*/  ISETP.GE.AND P5, PT, R6, R213, PT ;  /* 0x000000d50600720c */ /* 0x000fe40003fa6270 */
[----:B------:R-:W-:Y:S02]  /*e620*/  FSEL R226, R226, -INF , !P1 ;  /* 0xff800000e2e27808 */ /* 0x000fe40004800000 */
[CC--:B------:R-:W-:Y:S02]  /*e630*/  ISETP.GE.AND P1, PT, R5.reuse, R211.reuse, PT ;  /* 0x000000d30500720c */ /* 0x0c0fe40003f26270 */
[CC--:B------:R-:W-:Y:S02]  /*e640*/  ISETP.GE.OR P6, PT, R5.reuse, R212.reuse, !P6 ;  /* 0x000000d40500720c */ /* 0x0c0fe400077c6670 */
[----:B------:R-:W-:Y:S02]  /*e650*/  ISETP.GE.OR P5, PT, R6, R212, !P5 ;  /* 0x000000d40600720c */ /* 0x000fe40006fa6670 */
[----:B------:R-:W-:Y:S02]  /*e660*/  IADD3 R3, R4, 0x11, RZ ;  /* 0x0000001104037810 */ /* 0x000fe40007ffe0ff */
[-C--:B------:R-:W-:Y:S02]  /*e670*/  ISETP.GE.OR P1, PT, R5, R210.reuse, !P1 ;  /* 0x000000d20500720c */ /* 0x080fe40004f26670 */
[----:B-1----:R-:W-:Y:S02]  /*e680*/  FSEL R229, R229, -INF , !P0 ;  /* 0xff800000e5e57808 */ /* 0x002fe40004000000 */
[----:B------:R-:W-:Y:S02]  /*e690*/  FSEL R5, R230, -INF , !P6 ;  /* 0xff800000e6057808 */ /* 0x000fe40007000000 */
[----:B------:R-:W-:Y:S02]  /*e6a0*/  FSEL R173, R235, -INF , !P5 ;  /* 0xff800000ebad7808 */ /* 0x000fe40006800000 */
[----:B------:R-:W-:Y:S02]  /*e6b0*/  ISETP.GE.AND P0, PT, R6, R211, PT ;  /* 0x000000d30600720c */ /* 0x000fe40003f06270 */
[CC--:B------:R-:W-:Y:S02]  /*e6c0*/  ISETP.GE.AND P6, PT, R3.reuse, R213.reuse, PT ;  /* 0x000000d50300720c */ /* 0x0c0fe40003fc6270 */
[----:B------:R-:W-:Y:S02]  /*e6d0*/  ISETP.GE.AND P5, PT, R8, R213, PT ;  /* 0x000000d50800720c */ /* 0x000fe40003fa6270 */
[----:B------:R-:W-:Y:S02]  /*e6e0*/  ISETP.GE.OR P0, PT, R6, R210, !P0 ;  /* 0x000000d20600720c */ /* 0x000fe40004706670 */
[-C--:B------:R-:W-:Y:S02]  /*e6f0*/  ISETP.GE.OR P6, PT, R3, R212.reuse, !P6 ;  /* 0x000000d40300720c */ /* 0x080fe400077c6670 */
[----:B------:R-:W-:Y:S02]  /*e700*/  ISETP.GE.OR P5, PT, R8, R212, !P5 ;  /* 0x000000d40800720c */ /* 0x000fe40006fa6670 */
[----:B------:R-:W-:Y:S02]  /*e710*/  IADD3 R6, R4, 0x19, RZ ;  /* 0x0000001904067810 */ /* 0x000fe40007ffe0ff */
[----:B------:R-:W-:Y:S02]  /*e720*/  FSEL R163, R234, -INF , !P6 ;  /* 0xff800000eaa37808 */ /* 0x000fe40007000000 */
[----:B------:R-:W-:Y:S02]  /*e730*/  FSEL R143, R240, -INF , !P5 ;  /* 0xff800000f08f7808 */ /* 0x000fe40006800000 */
[----:B------:R-:W-:Y:S02]  /*e740*/  FSEL R10, R227, -INF , !P2 ;  /* 0xff800000e30a7808 */ /* 0x000fe40005000000 */
[C---:B------:R-:W-:Y:S02]  /*e750*/  ISETP.GE.AND P6, PT, R3.reuse, R211, PT ;  /* 0x000000d30300720c */ /* 0x040fe40003fc6270 */
[----:B------:R-:W-:Y:S02]  /*e760*/  ISETP.GE.AND P2, PT, R6, R213, PT ;  /* 0x000000d50600720c */ /* 0x000fe40003f46270 */
[-C--:B------:R-:W-:Y:S02]  /*e770*/  ISETP.GE.AND P5, PT, R8, R211.reuse, PT ;  /* 0x000000d30800720c */ /* 0x080fe40003fa6270 */
[----:B------:R-:W-:Y:S02]  /*e780*/  ISETP.GE.OR P6, PT, R3, R210, !P6 ;  /* 0x000000d20300720c */ /* 0x000fe400077c6670 */
[----:B------:R-:W-:Y:S02]  /*e790*/  ISETP.GE.OR P2, PT, R6, R212, !P2 ;  /* 0x000000d40600720c */ /* 0x000fe40005746670 */
[-C--:B------:R-:W-:Y:S02]  /*e7a0*/  ISETP.GE.OR P5, PT, R8, R210.reuse, !P5 ;  /* 0x000000d20800720c */ /* 0x080fe40006fa6670 */
[C---:B------:R-:W-:Y:S02]  /*e7b0*/  IADD3 R3, R4.reuse, 0x20, RZ ;  /* 0x0000002004037810 */ /* 0x040fe40007ffe0ff */
[----:B------:R-:W-:Y:S02]  /*e7c0*/  IADD3 R8, R4, 0x21, RZ ;  /* 0x0000002104087810 */ /* 0x000fe40007ffe0ff */
[----:B------:R-:W-:Y:S02]  /*e7d0*/  FSEL R228, R228, -INF , !P4 ;  /* 0xff800000e4e47808 */ /* 0x000fe40006000000 */
[----:B------:R-:W-:Y:S02]  /*e7e0*/  FSEL R141, R239, -INF , !P2 ;  /* 0xff800000ef8d7808 */ /* 0x000fe40005000000 */
[----:B------:R-:W-:Y:S02]  /*e7f0*/  FSEL R12, R231, -INF , !P1 ;  /* 0xff800000e70c7808 */ /* 0x000fe40004800000 */
[----:B------:R-:W-:Y:S02]  /*e800*/  ISETP.GE.AND P4, PT, R6, R211, PT ;  /* 0x000000d30600720c */ /* 0x000fe40003f86270 */
[-C--:B------:R-:W-:Y:S02]  /*e810*/  ISETP.GE.AND P2, PT, R3, R213.reuse, PT ;  /* 0x000000d50300720c */ /* 0x080fe40003f46270 */
[----:B------:R-:W-:Y:S02]  /*e820*/  ISETP.GE.AND P1, PT, R8, R213, PT ;  /* 0x000000d50800720c */ /* 0x000fe40003f26270 */
[----:B------:R-:W-:Y:S01]  /*e830*/  ISETP.GE.OR P4, PT, R6, R210, !P4 ;  /* 0x000000d20600720c */ /* 0x000fe20006786670 */
[----:B------:R-:W-:Y:S01]  /*e840*/  VIADD R6, R4, 0x28 ;  /* 0x0000002804067836 */ /* 0x000fe20000000000 */
[----:B------:R-:W-:Y:S02]  /*e850*/  FSEL R162, R233, -INF , !P0 ;  /* 0xff800000e9a27808 */ /* 0x000fe40004000000 */
[-C--:B------:R-:W-:Y:S02]  /*e860*/  ISETP.GE.OR P2, PT, R3, R212.reuse, !P2 ;  /* 0x000000d40300720c */ /* 0x080fe40005746670 */
[C---:B------:R-:W-:Y:S02]  /*e870*/  ISETP.GE.OR P1, PT, R8.reuse, R212, !P1 ;  /* 0x000000d40800720c */ /* 0x040fe40004f26670 */
[-C--:B------:R-:W-:Y:S02]  /*e880*/  ISETP.GE.AND P0, PT, R8, R211.reuse, PT ;  /* 0x000000d30800720c */ /* 0x080fe40003f06270 */
[----:B------:R-:W-:Y:S02]  /*e890*/  FSEL R161, R245, -INF , !P2 ;  /* 0xff800000f5a17808 */ /* 0x000fe40005000000 */
[----:B------:R-:W-:Y:S02]  /*e8a0*/  FSEL R159, R244, -INF , !P1 ;  /* 0xff800000f49f7808 */ /* 0x000fe40004800000 */
[----:B------:R-:W-:Y:S02]  /*e8b0*/  ISETP.GE.OR P0, PT, R8, R210, !P0 ;  /* 0x000000d20800720c */ /* 0x000fe40004706670 */
[----:B------:R-:W-:Y:S02]  /*e8c0*/  ISETP.GE.AND P2, PT, R3, R211, PT ;  /* 0x000000d30300720c */ /* 0x000fe40003f46270 */
[C---:B------:R-:W-:Y:S02]  /*e8d0*/  ISETP.GE.AND P1, PT, R6.reuse, R213, PT ;  /* 0x000000d50600720c */ /* 0x040fe40003f26270 */
[----:B------:R-:W-:Y:S02]  /*e8e0*/  FMNMX.FTZ R8, R9, R0, !PT ;  /* 0x0000000009087209 */ /* 0x000fe40007810000 */
[----:B------:R-:W-:Y:S02]  /*e8f0*/  ISETP.GE.OR P2, PT, R3, R210, !P2 ;  /* 0x000000d20300720c */ /* 0x000fe40005746670 */
[----:B------:R-:W-:Y:S02]  /*e900*/  ISETP.GE.OR P1, PT, R6, R212, !P1 ;  /* 0x000000d40600720c */ /* 0x000fe40004f26670 */
[----:B------:R-:W-:Y:S02]  /*e910*/  FMNMX.FTZ R8, R7, R8, !PT ;  /* 0x0000000807087209 */ /* 0x000fe40007810000 */
[----:B------:R-:W-:Y:S02]  /*e920*/  IADD3 R3, R4, 0x29, RZ ;  /* 0x0000002904037810 */ /* 0x000fe40007ffe0ff */
[----:B------:R-:W-:Y:S02]  /*e930*/  FMNMX.FTZ R11, R226, R2, !PT ;  /* 0x00000002e20b7209 */ /* 0x000fe40007810000 */
[----:B------:R-:W-:Y:S02]  /*e940*/  FSEL R160, R232, -INF , !P6 ;  /* 0xff800000e8a07808 */ /* 0x000fe40007000000 */
[----:B------:R-:W-:Y:S02]  /*e950*/  FSEL R157, R247, -INF , !P1 ;  /* 0xff800000f79d7808 */ /* 0x000fe40004800000 */
[----:B------:R-:W-:Y:S02]  /*e960*/  FMNMX.FTZ R8, R229, R8, !PT ;  /* 0x00000008e5087209 */ /* 0x000fe40007810000 */
[----:B------:R-:W-:Y:S02]  /*e970*/  ISETP.GE.AND P6, PT, R6, R211, PT ;  /* 0x000000d30600720c */ /* 0x000fe40003fc6270 */
[C---:B------:R-:W-:Y:S02]  /*e980*/  ISETP.GE.AND P1, PT, R3.reuse, R213, PT ;  /* 0x000000d50300720c */ /* 0x040fe40003f26270 */
[----:B------:R-:W-:Y:S02]  /*e990*/  FMNMX.FTZ R11, R10, R11, !PT ;  /* 0x0000000b0a0b7209 */ /* 0x000fe40007810000 */
[----:B------:R-:W-:Y:S02]  /*e9a0*/  ISETP.GE.OR P6, PT, R6, R210, !P6 ;  /* 0x000000d20600720c */ /* 0x000fe400077c6670 */
[----:B------:R-:W-:Y:S02]  /*e9b0*/  ISETP.GE.OR P1, PT, R3, R212, !P1 ;  /* 0x000000d40300720c */ /* 0x000fe40004f26670 */
[----:B------:R-:W-:Y:S02]  /*e9c0*/  FMNMX.FTZ R8, R5, R8, !PT ;  /* 0x0000000805087209 */ /* 0x000fe40007810000 */
[----:B------:R-:W-:Y:S02]  /*e9d0*/  FMNMX.FTZ R11, R228, R11, !PT ;  /* 0x0000000be40b7209 */ /* 0x000fe40007810000 */
[----:B------:R-:W-:Y:S02]  /*e9e0*/  IADD3 R6, R4, 0x30, RZ ;  /* 0x0000003004067810 */ /* 0x000fe40007ffe0ff */
        /* <DEDUP_REMOVED lines=11> */
[----:B------:R-:W-:Y:S02]  /*eaa0*/  FSEL R142, R237, -INF , !P5 ;  /* 0xff800000ed8e7808 */ /* 0x000fe40006800000 */
[----:B------:R-:W-:Y:S02]  /*eab0*/  FMNMX.FTZ R8, R143, R8, !PT ;  /* 0x000000088f087209 */ /* 0x000fe40007810000 */
[----:B------:R-:W-:Y:S02]  /*eac0*/  FSEL R153, R19, -INF , !P1 ;  /* 0xff80000013997808 */ /* 0x000fe40004800000 */
[----:B------:R-:W-:Y:S02]  /*ead0*/  FMNMX.FTZ R11, R160, R11, !PT ;  /* 0x0000000ba00b7209 */ /* 0x000fe40007810000 */
[----:B------:R-:W-:Y:S02]  /*eae0*/  ISETP.GE.AND P5, PT, R3, R211, PT ;  /* 0x000000d30300720c */ /* 0x000fe40003fa6270 */
[----:B------:R-:W-:Y:S02]  /*eaf0*/  ISETP.GE.AND P1, PT, R6, R213, PT ;  /* 0x000000d50600720c */ /* 0x000fe40003f26270 */
[----:B------:R-:W-:Y:S02]  /*eb00*/  FMNMX.FTZ R8, R141, R8, !PT ;  /* 0x000000088d087209 */ /* 0x000fe40007810000 */
[----:B------:R-:W-:Y:S02]  /*eb10*/  FMNMX.FTZ R11, R142, R11, !PT ;  /* 0x0000000b8e0b7209 */ /* 0x000fe40007810000 */
[----:B------:R-:W-:Y:S01]  /*eb20*/  ISETP.GE.OR P5, PT, R3, R210, !P5 ;  /* 0x000000d20300720c */ /* 0x000fe20006fa6670 */
[----:B------:R-:W-:Y:S01]  /*eb30*/  VIADD R3, R4, 0x38 ;  /* 0x0000003804037836 */ /* 0x000fe20000000000 */
[----:B------:R-:W-:Y:S02]  /*eb40*/  ISETP.GE.OR P1, PT, R6, R212, !P1 ;  /* 0x000000d40600720c */ /* 0x000fe40004f26670 */
[----:B------:R-:W-:Y:S02]  /*eb50*/  IADD3 R4, R4, 0x39, RZ ;  /* 0x0000003904047810 */ /* 0x000fe40007ffe0ff */
[----:B------:R-:W-:Y:S02]  /*eb60*/  FMNMX.FTZ R8, R161, R8, !PT ;  /* 0x00000008a1087209 */ /* 0x000fe40007810000 */
[----:B------:R-:W-:Y:S02]  /*eb70*/  FSEL R158, R241, -INF , !P2 ;  /* 0xff800000f19e7808 */ /* 0x000fe40005000000 */
[----:B------:R-:W-:Y:S02]  /*eb80*/  FMNMX.FTZ R11, R140, R11, !PT ;  /* 0x0000000b8c0b7209 */ /* 0x000fe40007810000 */
[----:B------:R-:W-:Y:S02]  /*eb90*/  FSEL R151, R17, -INF , !P1 ;  /* 0xff80000011977808 */ /* 0x000fe40004800000 */
[----:B------:R-:W-:Y:S02]  /*eba0*/  ISETP.GE.AND P1, PT, R4, R213, PT ;  /* 0x000000d50400720c */ /* 0x000fe40003f26270 */
[----:B------:R-:W-:Y:S02]  /*ebb0*/  FMNMX.FTZ R8, R159, R8, !PT ;  /* 0x000000089f087209 */ /* 0x000fe40007810000 */
[----:B------:R-:W-:Y:S02]  /*ebc0*/  FSEL R156, R238, -INF , !P0 ;  /* 0xff800000ee9c7808 */ /* 0x000fe40004000000 */
[----:B------:R-:W-:Y:S02]  /*ebd0*/  FMNMX.FTZ R11, R158, R11, !PT ;  /* 0x0000000b9e0b7209 */ /* 0x000fe40007810000 */
[----:B------:R-:W-:Y:S02]  /*ebe0*/  ISETP.GE.OR P1, PT, R4, R212, !P1 ;  /* 0x000000d40400720c */ /* 0x000fe40004f26670 */
[----:B------:R-:W-:Y:S02]  /*ebf0*/  FMNMX.FTZ R8, R157, R8, !PT ;  /* 0x000000089d087209 */ /* 0x000fe40007810000 */
[----:B------:R-:W-:Y:S02]  /*ec00*/  FSEL R154, R243, -INF , !P6 ;  /* 0xff800000f39a7808 */ /* 0x000fe40007000000 */
[----:B------:R-:W-:Y:S02]  /*ec10*/  FMNMX.FTZ R13, R156, R11, !PT ;  /* 0x0000000b9c0d7209 */ /* 0x000fe40007810000 */
[----:B------:R-:W-:Y:S02]  /*ec20*/  FSEL R147, R252, -INF , !P1 ;  /* 0xff800000fc937808 */ /* 0x000fe40004800000 */
[----:B------:R-:W-:Y:S02]  /*ec30*/  FMNMX.FTZ R8, R155, R8, !PT ;  /* 0x000000089b087209 */ /* 0x000fe40007810000 */
[C---:B------:R-:W-:Y:S02]  /*ec40*/  ISETP.GE.AND P2, PT, R3.reuse, R213, PT ;  /* 0x000000d50300720c */ /* 0x040fe40003f46270 */
[----:B------:R-:W-:Y:S02]  /*ec50*/  ISETP.GE.AND P1, PT, R3, R211, PT ;  /* 0x000000d30300720c */ /* 0x000fe40003f26270 */
[----:B------:R-:W-:Y:S02]  /*ec60*/  FSEL R152, R242, -INF , !P5 ;  /* 0xff800000f2987808 */ /* 0x000fe40006800000 */
[----:B------:R-:W-:Y:S02]  /*ec70*/  FMNMX.FTZ R13, R154, R13, !PT ;  /* 0x0000000d9a0d7209 */ /* 0x000fe40007810000 */
[----:B------:R-:W-:Y:S02]  /*ec80*/  ISETP.GE.AND P0, PT, R6, R211, PT ;  /* 0x000000d30600720c */ /* 0x000fe40003f06270 */
[----:B------:R-:W-:Y:S02]  /*ec90*/  FMNMX.FTZ R8, R153, R8, !PT ;  /* 0x0000000899087209 */ /* 0x000fe40007810000 */
[C---:B------:R-:W-:Y:S02]  /*eca0*/  ISETP.GE.OR P2, PT, R3.reuse, R212, !P2 ;  /* 0x000000d40300720c */ /* 0x040fe40005746670 */
[-C--:B------:R-:W-:Y:S02]  /*ecb0*/  ISETP.GE.OR P1, PT, R3, R210.reuse, !P1 ;  /* 0x000000d20300720c */ /* 0x080fe40004f26670 */
[----:B------:R-:W-:Y:S02]  /*ecc0*/  FSEL R148, R249, -INF , !P4 ;  /* 0xff800000f9947808 */ /* 0x000fe40006000000 */
[----:B------:R-:W-:Y:S02]  /*ecd0*/  FMNMX.FTZ R3, R152, R13, !PT ;  /* 0x0000000d98037209 */ /* 0x000fe40007810000 */
[----:B------:R-:W-:Y:S02]  /*ece0*/  ISETP.GE.OR P0, PT, R6, R210, !P0 ;  /* 0x000000d20600720c */ /* 0x000fe40004706670 */
[----:B------:R-:W-:Y:S02]  /*ecf0*/  FSEL R149, R18, -INF , !P2 ;  /* 0xff80000012957808 */ /* 0x000fe40005000000 */
[----:B------:R-:W-:Y:S02]  /*ed00*/  FMNMX.FTZ R8, R151, R8, !PT ;  /* 0x0000000897087209 */ /* 0x000fe40007810000 */
[----:B------:R-:W-:Y:S02]  /*ed10*/  FSEL R146, R248, -INF , !P0 ;  /* 0xff800000f8927808 */ /* 0x000fe40004000000 */
[----:B------:R-:W-:Y:S02]  /*ed20*/  FMNMX.FTZ R3, R148, R3, !PT ;  /* 0x0000000394037209 */ /* 0x000fe40007810000 */
[----:B------:R-:W-:Y:S02]  /*ed30*/  ISETP.GE.AND P2, PT, R4, R211, PT ;  /* 0x000000d30400720c */ /* 0x000fe40003f46270 */
[----:B------:R-:W-:Y:S02]  /*ed40*/  FMNMX.FTZ R8, R149, R8, !PT ;  /* 0x0000000895087209 */ /* 0x000fe40007810000 */
[----:B------:R-:W-:Y:S02]  /*ed50*/  FSEL R144, R251, -INF , !P1 ;  /* 0xff800000fb907808 */ /* 0x000fe40004800000 */
[----:B------:R-:W-:Y:S02]  /*ed60*/  FMNMX.FTZ R3, R146, R3, !PT ;  /* 0x0000000392037209 */ /* 0x000fe40007810000 */
[----:B------:R-:W-:Y:S02]  /*ed70*/  ISETP.GE.OR P2, PT, R4, R210, !P2 ;  /* 0x000000d20400720c */ /* 0x000fe40005746670 */
[----:B------:R-:W-:Y:S02]  /*ed80*/  FMNMX.FTZ R11, R147, R8, !PT ;  /* 0x00000008930b7209 */ /* 0x000fe40007810000 */
[----:B------:R-:W-:Y:S02]  /*ed90*/  FMNMX.FTZ R8, R144, R3, !PT ;  /* 0x0000000390087209 */ /* 0x000fe40007810000 */
[----:B------:R-:W-:Y:S01]  /*eda0*/  FSEL R133, R250, -INF , !P2 ;  /* 0xff800000fa857808 */ /* 0x000fe20005000000 */
[----:B------:R-:W-:Y:S03]  /*edb0*/  SHFL.BFLY PT, R14, R11, 0x2, 0x1f ;  /* 0x0c401f000b0e7f89 */ /* 0x000fe600000e0000 */
[----:B------:R-:W-:Y:S05]  /*edc0*/  FMNMX.FTZ R6, R133, R8, !PT ;  /* 0x0000000885067209 */ /* 0x000fea0007810000 */
        /* <DEDUP_REMOVED lines=8> */
[----:B------:R-:W-:Y:S02]  /*ee50*/  FSETP.NEU.FTZ.AND P0, PT, R3, -INF , PT ;  /* 0xff8000000300780b */ /* 0x000fe40003f1d000 */
[C---:B------:R-:W-:Y:S01]  /*ee60*/  FSETP.NEU.FTZ.AND P1, PT, R132.reuse, -INF , PT ;  /* 0xff8000008400780b */ /* 0x040fe20003f3d000 */
[----:B------:R-:W-:Y:S01]  /*ee70*/  FMUL.FTZ R150, R132, UR4 ;  /* 0x0000000484967c20 */ /* 0x000fe20008410000 */
[----:B------:R-:W-:Y:S04]  /*ee80*/  FSEL R145, R145, RZ, P0 ;  /* 0x000000ff91917208 */ /* 0x000fe80000000000 */
[----:B------:R-:W-:Y:S01]  /*ee90*/  FSEL R150, R150, RZ, P1 ;  /* 0x000000ff96967208 */ /* 0x000fe20000800000 */
[--C-:B------:R-:W-:Y:S01]  /*eea0*/  FFMA.FTZ R167, R12, UR4, -R145.reuse ;  /* 0x000000040ca77c23 */ /* 0x100fe20008010891 */
[--C-:B------:R-:W-:Y:S01]  /*eeb0*/  FFMA.FTZ R171, R226, UR4, -R145.reuse ;  /* 0x00000004e2ab7c23 */ /* 0x100fe20008010891 */
[----:B------:R-:W1:Y:S01]  /*eec0*/  LDSM.16.MT88.4 R12, [R196+0xc000] ;  /* 0x00c00000c40c783b */ /* 0x000e620000004200 */
[--C-:B------:R-:W-:Y:S01]  /*eed0*/  FFMA.FTZ R135, R10, UR4, -R145.reuse ;  /* 0x000000040a877c23 */ /* 0x100fe20008010891 */
[--C-:B------:R-:W-:Y:S01]  /*eee0*/  FFMA.FTZ R164, R5, UR4, -R150.reuse ;  /* 0x0000000405a47c23 */ /* 0x100fe20008010896 */
[----:B------:R-:W-:Y:S01]  /*eef0*/  FSEL R5, R132, RZ, P1 ;  /* 0x000000ff84057208 */ /* 0x000fe20000800000 */
[--C-:B------:R-:W-:Y:S01]  /*ef00*/  FFMA.FTZ R134, R228, UR4, -R145.reuse ;  /* 0x00000004e4867c23 */ /* 0x100fe20008010891 */
[--C-:B------:R-:W-:Y:S01]  /*ef10*/  FFMA.FTZ R169, R9, UR4, -R150.reuse ;  /* 0x0000000409a97c23 */ /* 0x100fe20008010896 */
[--C-:B------:R-:W-:Y:S01]  /*ef20*/  FFMA.FTZ R166, R7, UR4, -R150.reuse ;  /* 0x0000000407a67c23 */ /* 0x100fe20008010896 */
[----:B------:R-:W-:Y:S01]  /*ef30*/  FFMA.FTZ R165, R229, UR4, -R150 ;  /* 0x00000004e5a57c23 */ /* 0x000fe20008010896 */
[----:B------:R-:W-:Y:S01]  /*ef40*/  FADD.FTZ R0, -R5, R0 ;  /* 0x0000000005007221 */ /* 0x000fe20000010100 */
[----:B------:R-:W-:Y:S01]  /*ef50*/  FSEL R5, R3, RZ, P0 ;  /* 0x000000ff03057208 */ /* 0x000fe20000000000 */
[----:B------:R-:W-:Y:S01]  /*ef60*/  MUFU.EX2 R164, R164 ;  /* 0x000000a400a47308 */ /* 0x000fe20000000800 */
[--C-:B------:R-:W-:Y:S01]  /*ef70*/  FFMA.FTZ R170, R143, UR4, -R150.reuse ;  /* 0x000000048faa7c23 */ /* 0x100fe20008010896 */
[----:B------:R-:W-:Y:S01]  /*ef80*/  FMUL.FTZ R6, R0, UR4 ;  /* 0x0000000400067c20 */ /* 0x000fe20008410000 */
[----:B------:R-:W-:Y:S01]  /*ef90*/  FFMA.FTZ R175, R141, UR4, -R150 ;  /* 0x000000048daf7c23 */ /* 0x000fe20008010896 */
[----:B------:R-:W-:Y:S01]  /*efa0*/  FADD.FTZ R0, -R5, R2 ;  /* 0x0000000205007221 */ /* 0x000fe20000010100 */
[--C-:B------:R-:W-:Y:S01]  /*efb0*/  FFMA.FTZ R172, R162, UR4, -R145.reuse ;  /* 0x00000004a2ac7c23 */ /* 0x100fe20008010891 */
[--C-:B------:R-:W-:Y:S01]  /*efc0*/  FFMA.FTZ R177, R160, UR4, -R145.reuse ;  /* 0x00000004a0b17c23 */ /* 0x100fe20008010891 */
[--C-:B------:R-:W-:Y:S01]  /*efd0*/  FFMA.FTZ R174, R142, UR4, -R145.reuse ;  /* 0x000000048eae7c23 */ /* 0x100fe20008010891 */
[----:B------:R-:W-:Y:S02]  /*efe0*/  FMUL.FTZ R8, R0, UR4 ;  /* 0x0000000400087c20 */ /* 0x000fe40008410000 */
[----:B------:R-:W-:Y:S01]  /*eff0*/  MUFU.EX2 R169, R169 ;  /* 0x000000a900a97308 */ /* 0x000fe20000000800 */
[--C-:B------:R-:W-:Y:S01]  /*f000*/  FFMA.FTZ R179, R140, UR4, -R145.reuse ;  /* 0x000000048cb37c23 */ /* 0x100fe20008010891 */
[--C-:B------:R-:W-:Y:S01]  /*f010*/  FFMA.FTZ R176, R161, UR4, -R150.reuse ;  /* 0x00000004a1b07c23 */ /* 0x100fe20008010896 */
[----:B------:R-:W-:Y:S01]  /*f020*/  LDSM.16.MT88.4 R140, [R193+0xe800] ;  /* 0x00e80000c18c783b */ /* 0x000fe20000004200 */
[--C-:B------:R-:W-:Y:S01]  /*f030*/  FFMA.FTZ R225, R159, UR4, -R150.reuse ;  /* 0x000000049fe17c23 */ /* 0x100fe20008010896 */
[--C-:B------:R-:W-:Y:S01]  /*f040*/  FFMA.FTZ R178, R157, UR4, -R150.reuse ;  /* 0x000000049db27c23 */ /* 0x100fe20008010896 */
[--C-:B------:R-:W-:Y:S01]  /*f050*/  FFMA.FTZ R227, R155, UR4, -R150.reuse ;  /* 0x000000049be37c23 */ /* 0x100fe20008010896 */
[--C-:B------:R-:W-:Y:S03]  /*f060*/  FFMA.FTZ R222, R158, UR4, -R145.reuse ;  /* 0x000000049ede7c23 */ /* 0x100fe60008010891 */
[----:B------:R-:W2:Y:S01]  /*f070*/  MUFU.EX2 R166, R166 ;  /* 0x000000a600a67308 */ /* 0x000ea20000000800 */
[--C-:B------:R-:W-:Y:S01]  /*f080*/  FFMA.FTZ R229, R156, UR4, -R145.reuse ;  /* 0x000000049ce57c23 */ /* 0x100fe20008010891 */
[--C-:B------:R-:W-:Y:S01]  /*f090*/  FFMA.FTZ R224, R154, UR4, -R145.reuse ;  /* 0x000000049ae07c23 */ /* 0x100fe20008010891 */
[----:B------:R-:W-:Y:S01]  /*f0a0*/  LDSM.16.MT88.4 R156, [R192+0xf800] ;  /* 0x00f80000c09c783b */ /* 0x000fe20000004200 */
[--C-:B------:R-:W-:Y:S01]  /*f0b0*/  FFMA.FTZ R231, R152, UR4, -R145.reuse ;  /* 0x0000000498e77c23 */ /* 0x100fe20008010891 */
[--C-:B------:R-:W-:Y:S01]  /*f0c0*/  FFMA.FTZ R226, R153, UR4, -R150.reuse ;  /* 0x0000000499e27c23 */ /* 0x100fe20008010896 */
[--C-:B------:R-:W-:Y:S01]  /*f0d0*/  FFMA.FTZ R233, R151, UR4, -R150.reuse ;  /* 0x0000000497e97c23 */ /* 0x100fe20008010896 */
[--C-:B------:R-:W-:Y:S03]  /*f0e0*/  FFMA.FTZ R228, R149, UR4, -R150.reuse ;  /* 0x0000000495e47c23 */ /* 0x100fe60008010896 */
[----:B------:R-:W3:Y:S01]  /*f0f0*/  MUFU.EX2 R165, R165 ;  /* 0x000000a500a57308 */ /* 0x000ee20000000800 */
[--C-:B------:R-:W-:Y:S01]  /*f100*/  FFMA.FTZ R230, R148, UR4, -R145.reuse ;  /* 0x0000000494e67c23 */ /* 0x100fe20008010891 */
[--C-:B------:R-:W-:Y:S01]  /*f110*/  FFMA.FTZ R237, R146, UR4, -R145.reuse ;  /* 0x0000000492ed7c23 */ /* 0x100fe20008010891 */
[----:B------:R-:W-:Y:S01]  /*f120*/  LDSM.16.MT88.4 R152, [R193+0xf800] ;  /* 0x00f80000c198783b */ /* 0x000fe20000004200 */
[--C-:B------:R-:W-:Y:S01]  /*f130*/  FFMA.FTZ R232, R144, UR4, -R145.reuse ;  /* 0x0000000490e87c23 */ /* 0x100fe20008010891 */
[----:B------:R-:W-:Y:S01]  /*f140*/  FFMA.FTZ R133, R133, UR4, -R145 ;  /* 0x0000000485857c23 */ /* 0x000fe20008010891 */
[--C-:B------:R-:W-:Y:S01]  /*f150*/  FFMA.FTZ R168, R173, UR4, -R150.reuse ;  /* 0x00000004ada87c23 */ /* 0x100fe20008010896 */
[--C-:B------:R-:W-:Y:S03]  /*f160*/  FFMA.FTZ R173, R163, UR4, -R150.reuse ;  /* 0x00000004a3ad7c23 */ /* 0x100fe60008010896 */
[----:B------:R-:W-:Y:S01]  /*f170*/  MUFU.EX2 R171, R171 ;  /* 0x000000ab00ab7308 */ /* 0x000fe20000000800 */
[----:B--2---:R-:W-:Y:S01]  /*f180*/  F2FP.F16.F32.PACK_AB R136, R166, R169 ;  /* 0x000000a9a688723e */ /* 0x004fe200000000ff */
[----:B------:R-:W-:Y:S01]  /*f190*/  FFMA.FTZ R150, R147, UR4, -R150 ;  /* 0x0000000493967c23 */ /* 0x000fe20008010896 */
[----:B------:R-:W-:Y:S01]  /*f1a0*/  LDSM.16.MT88.4 R160, [R196+0x11800] ;  /* 0x01180000c4a0783b */ /* 0x000fe20000004200 */
[----:B------:R-:W-:Y:S06]  /*f1b0*/  PLOP3.LUT P0, PT, PT, PT, UP2, 0x80, 0x0 ;  /* 0x000000000000781c */ /* 0x000fec0003f0f028 */
[----:B------:R-:W2:Y:S01]  /*f1c0*/  MUFU.EX2 R135, R135 ;  /* 0x0000008700877308 */ /* 0x000ea20000000800 */
[----:B---3--:R-:W-:Y:S01]  /*f1d0*/  F2FP.F16.F32.PACK_AB R138, R164, R165 ;  /* 0x000000a5a48a723e */ /* 0x008fe200000000ff */
[----:B------:R-:W-:Y:S08]  /*f1e0*/  LDSM.16.MT88.4 R144, [R196+0xf800] ;  /* 0x00f80000c490783b */ /* 0x000ff00000004200 */
[----:B------:R-:W-:Y:S10]  /*f1f0*/  MUFU.EX2 R134, R134 ;  /* 0x0000008600867308 */ /* 0x000ff40000000800 */
[----:B------:R-:W3:Y:S01]  /*f200*/  MUFU.EX2 R167, R167 ;  /* 0x000000a700a77308 */ /* 0x000ee20000000800 */
[----:B--2---:R-:W-:Y:S09]  /*f210*/  F2FP.F16.F32.PACK_AB R137, R135, R171 ;  /* 0x000000ab8789723e */ /* 0x004ff200000000ff */
[----:B------:R-:W2:Y:S10]  /*f220*/  MUFU.EX2 R2, R6 ;  /* 0x0000000600027308 */ /* 0x000eb40000000800 */
[----:B------:R-:W4:Y:S01]  /*f230*/  MUFU.EX2 R0, R8 ;  /* 0x0000000800007308 */ /* 0x000f220000000800 */
[----:B---3--:R-:W-:Y:S09]  /*f240*/  F2FP.F16.F32.PACK_AB R139, R167, R134 ;  /* 0x00000086a78b723e */ /* 0x008ff200000000ff */
[----:B------:R3:W-:Y:S01]  /*f250*/  MUFU.EX2 R235, R150 ;  /* 0x0000009600eb7308 */ /* 0x0007e20000000800 */
[C---:B--2---:R-:W-:Y:S01]  /*f260*/  FMUL.FTZ R4, R2.reuse, R128 ;  /* 0x0000008002047220 */ /* 0x044fe20000410000 */
[C---:B------:R-:W-:Y:S01]  /*f270*/  FMUL.FTZ R5, R2.reuse, R129 ;  /* 0x0000008102057220 */ /* 0x040fe20000410000 */
[C---:B------:R-:W-:Y:S01]  /*f280*/  FMUL.FTZ R9, R2.reuse, R125 ;  /* 0x0000007d02097220 */ /* 0x040fe20000410000 */
[C---:B------:R-:W-:Y:S01]  /*f290*/  FMUL.FTZ R16, R2.reuse, R116 ;  /* 0x0000007402107220 */ /* 0x040fe20000410000 */
[C---:B------:R-:W-:Y:S01]  /*f2a0*/  FMUL.FTZ R17, R2.reuse, R117 ;  /* 0x0000007502117220 */ /* 0x040fe20000410000 */
[C---:B------:R-:W-:Y:S01]  /*f2b0*/  FMUL.FTZ R24, R2.reuse, R108 ;  /* 0x0000006c02187220 */ /* 0x040fe20000410000 */
[C---:B------:R-:W-:Y:S01]  /*f2c0*/  FMUL.FTZ R25, R2.reuse, R109 ;  /* 0x0000006d02197220 */ /* 0x040fe20000410000 */
[----:B------:R-:W-:Y:S01]  /*f2d0*/  FMUL.FTZ R32, R2, R100 ;  /* 0x0000006402207220 */ /* 0x000fe20000410000 */
[C---:B----4-:R-:W-:Y:S01]  /*f2e0*/  FMUL.FTZ R6, R0.reuse, R130 ;  /* 0x0000008200067220 */ /* 0x050fe20000410000 */
[----:B------:R-:W-:Y:S01]  /*f2f0*/  FMUL.FTZ R7, R0, R131 ;  /* 0x0000008300077220 */ /* 0x000fe20000410000 */
[----:B------:R-:W-:Y:S01]  /*f300*/  FMUL.FTZ R8, R2, R124 ;  /* 0x0000007c02087220 */ /* 0x000fe20000410000 */
[C---:B------:R-:W-:Y:S01]  /*f310*/  FMUL.FTZ R10, R0.reuse, R126 ;  /* 0x0000007e000a7220 */ /* 0x040fe20000410000 */
[C---:B------:R-:W-:Y:S01]  /*f320*/  FMUL.FTZ R11, R0.reuse, R127 ;  /* 0x0000007f000b7220 */ /* 0x040fe20000410000 */
[----:B------:R-:W-:Y:S01]  /*f330*/  LDSM.16.MT88.4 R128, [R194+0xe800] ;  /* 0x00e80000c280783b */ /* 0x000fe20000004200 */
[C---:B------:R-:W-:Y:S01]  /*f340*/  FMUL.FTZ R18, R0.reuse, R118 ;  /* 0x0000007600127220 */ /* 0x040fe20000410000 */
[----:B------:R-:W-:Y:S01]  /*f350*/  FMUL.FTZ R19, R0, R119 ;  /* 0x0000007700137220 */ /* 0x000fe20000410000 */
[C---:B-1----:R-:W-:Y:S01]  /*f360*/  HMMA.16816.F32 R4, R136.reuse, R12, R4 ;  /* 0x0000000c8804723c */ /* 0x042fe20000001804 */
[----:B------:R-:W-:Y:S04]  /*f370*/  MUFU.EX2 R168, R168 ;  /* 0x000000a800a87308 */ /* 0x000fe80000000800 */
[----:B------:R-:W1:Y:S01]  /*f380*/  LDSM.16.MT88.4 R124, [R192+0xc000] ;  /* 0x00c00000c07c783b */ /* 0x000e620000004200 */
[C---:B------:R-:W-:Y:S05]  /*f390*/  HMMA.16816.F32 R8, R136.reuse, R14, R8 ;  /* 0x0000000e8808723c */ /* 0x040fea0000001808 */
[----:B------:R-:W2:Y:S01]  /*f3a0*/  MUFU.EX2 R173, R173 ;  /* 0x000000ad00ad7308 */ /* 0x000ea20000000800 */
        /* <DEDUP_REMOVED lines=16> */
[----:B------:R-:W2:Y:S01]  /*f4b0*/  MUFU.EX2 R175, R175 ;  /* 0x000000af00af7308 */ /* 0x000ea20000000800 */
[----:B------:R-:W2:Y:S01]  /*f4c0*/  LDSM.16.MT88.4 R100, [R193+0xe000] ;  /* 0x00e00000c164783b */ /* 0x000ea20000004200 */
        /* <DEDUP_REMOVED lines=14> */
[----:B------:R-:W2:Y:S01]  /*f5b0*/  MUFU.EX2 R177, R177 ;  /* 0x000000b100b17308 */ /* 0x000ea20000000800 */
[C---:B------:R-:W-:Y:S01]  /*f5c0*/  FMUL.FTZ R28, R2.reuse, R104 ;  /* 0x00000068021c7220 */ /* 0x040fe20000410000 */
[----:B------:R-:W-:Y:S01]  /*f5d0*/  FMUL.FTZ R29, R2, R105 ;  /* 0x00000069021d7220 */ /* 0x000fe20000410000 */
[C---:B------:R-:W-:Y:S03]  /*f5e0*/  FMUL.FTZ R30, R0.reuse, R106 ;  /* 0x0000006a001e7220 */ /* 0x040fe60000410000 */
[C---:B------:R-:W-:Y:S01]  /*f5f0*/  FMUL.FTZ R31, R0.reuse, R107 ;  /* 0x0000006b001f7220 */ /* 0x040fe20000410000 */
[----:B---3--:R-:W-:Y:S01]  /*f600*/  LDSM.16.MT88.4 R148, [R194+0xf800] ;  /* 0x00f80000c294783b */ /* 0x008fe20000004200 */
        /* <DEDUP_REMOVED lines=11> */
[----:B------:R-:W3:Y:S01]  /*f6c0*/  MUFU.EX2 R179, R179 ;  /* 0x000000b300b37308 */ /* 0x000ee20000000800 */
        /* <DEDUP_REMOVED lines=20> */
[C---:B--2---:R-:W-:Y:S03]  /*f810*/  HMMA.16816.F32 R52, R136.reuse, R100, R52 ;  /* 0x000000648834723c */ /* 0x044fe60000001834 */
[C---:B------:R-:W-:Y:S01]  /*f820*/  FMUL.FTZ R60, R2.reuse, R60 ;  /* 0x0000003c023c7220 */ /* 0x040fe20000410000 */
[----:B------:R-:W-:Y:S01]  /*f830*/  FMUL.FTZ R61, R2, R61 ;  /* 0x0000003d023d7220 */ /* 0x000fe20000410000 */
[C---:B------:R-:W-:Y:S01]  /*f840*/  FMUL.FTZ R62, R0.reuse, R62 ;  /* 0x0000003e003e7220 */ /* 0x040fe20000410000 */
[C---:B------:R-:W-:Y:S01]  /*f850*/  HMMA.16816.F32 R56, R136.reuse, R102, R56 ;  /* 0x000000668838723c */ /* 0x040fe20000001838 */
[----:B------:R-:W2:Y:S01]  /*f860*/  LDSM.16.MT88.4 R100, [R194+0x10000] ;  /* 0x01000000c264783b */ /* 0x000ea20000004200 */
        /* <DEDUP_REMOVED lines=33> */
[C---:B--2---:R-:W-:Y:S03]  /*fa80*/  HMMA.16816.F32 R76, R136.reuse, R100, R76 ;  /* 0x00000064884c723c */ /* 0x044fe6000000184c */
[C---:B------:R-:W-:Y:S01]  /*fa90*/  FMUL.FTZ R84, R2.reuse, R84 ;  /* 0x0000005402547220 */ /* 0x040fe20000410000 */
[----:B------:R-:W-:Y:S01]  /*faa0*/  FMUL.FTZ R85, R2, R85 ;  /* 0x0000005502557220 */ /* 0x000fe20000410000 */
[C---:B------:R-:W-:Y:S01]  /*fab0*/  FMUL.FTZ R86, R0.reuse, R86 ;  /* 0x0000005600567220 */ /* 0x040fe20000410000 */
[C---:B------:R-:W-:Y:S02]  /*fac0*/  HMMA.16816.F32 R80, R136.reuse, R102, R80 ;  /* 0x000000668850723c */ /* 0x040fe40000001850 */
[----:B------:R-:W2:Y:S03]  /*fad0*/  MUFU.EX2 R233, R233 ;  /* 0x000000e900e97308 */ /* 0x000ea60000000800 */
[----:B------:R-:W-:Y:S01]  /*fae0*/  FMUL.FTZ R87, R0, R87 ;  /* 0x0000005700577220 */ /* 0x000fe20000410000 */
[C---:B------:R-:W-:Y:S01]  /*faf0*/  FMUL.FTZ R88, R2.reuse, R88 ;  /* 0x0000005802587220 */ /* 0x040fe20000410000 */
[----:B------:R-:W-:Y:S01]  /*fb00*/  FMUL.FTZ R89, R2, R89 ;  /* 0x0000005902597220 */ /* 0x000fe20000410000 */
[C---:B------:R-:W-:Y:S04]  /*fb10*/  FMUL.FTZ R90, R0.reuse, R90 ;  /* 0x0000005a005a7220 */ /* 0x040fe80000410000 */
[----:B------:R-:W2:Y:S01]  /*fb20*/  MUFU.EX2 R228, R228 ;  /* 0x000000e400e47308 */ /* 0x000ea20000000800 */
        /* <DEDUP_REMOVED lines=12> */
[----:B------:R-:W2:Y:S01]  /*fbf0*/  MUFU.EX2 R237, R237 ;  /* 0x000000ed00ed7308 */ /* 0x000ea20000000800 */
        /* <DEDUP_REMOVED lines=10> */
[----:B---3--:R-:W-:Y:S01]  /*fca0*/  F2FP.F16.F32.PACK_AB R103, R179, R174 ;  /* 0x000000aeb367723e */ /* 0x008fe200000000ff */
[----:B------:R-:W-:Y:S01]  /*fcb0*/  FADD.FTZ R166, R166, R169 ;  /* 0x000000a9a6a67221 */ /* 0x000fe20000010000 */
[----:B------:R-:W-:Y:S03]  /*fcc0*/  LDSM.16.MT88.4 R136, [R196+0xf000] ;  /* 0x00f00000c488783b */ /* 0x000fe60000004200 */
[----:B------:R-:W3:Y:S01]  /*fcd0*/  MUFU.EX2 R133, R133 ;  /* 0x0000008500857308 */ /* 0x000ee20000000800 */
        /* <DEDUP_REMOVED lines=66> */
[----:B--2---:R-:W-:Y:S01]  /*10100*/  F2FP.F16.F32.PACK_AB R136, R233, R226 ;  /* 0x000000e2e988723e */ /* 0x004fe200000000ff */
[C---:B-1----:R-:W-:Y:S05]  /*10110*/  HMMA.16816.F32 R44, R104.reuse, R116, R44 ;  /* 0x00000074682c723c */ /* 0x042fea000000182c */
[----:B------:R-:W-:Y:S01]  /*10120*/  F2FP.F16.F32.PACK_AB R138, R235, R228 ;  /* 0x000000e4eb8a723e */ /* 0x000fe200000000ff */
[C---:B------:R-:W-:Y:S01]  /*10130*/  HMMA.16816.F32 R48, R104.reuse, R118, R48 ;  /* 0x000000766830723c */ /* 0x040fe20000001830 */
[----:B------:R-:W1:Y:S04]  /*10140*/  LDSM.16.MT88.4 R116, [R193+0x11000] ;  /* 0x01100000c174783b */ /* 0x000e680000004200 */
[----:B------:R-:W-:Y:S01]  /*10150*/  F2FP.F16.F32.PACK_AB R137, R237, R230 ;  /* 0x000000e6ed89723e */ /* 0x000fe200000000ff */
[C---:B------:R-:W-:Y:S05]  /*10160*/  HMMA.16816.F32 R52, R104.reuse, R140, R52 ;  /* 0x0000008c6834723c */ /* 0x040fea0000001834 */
[----:B---3--:R-:W-:Y:S01]  /*10170*/  F2FP.F16.F32.PACK_AB R139, R133, R232 ;  /* 0x000000e8858b723e */ /* 0x008fe200000000ff */
        /* <DEDUP_REMOVED lines=62> */
.L_x_2125:
        /* <DEDUP_REMOVED lines=267> */
.L_x_2130:
        /* <DEDUP_REMOVED lines=10> */
.L_x_2131:
[----:B------:R-:W-:Y:S01]  /*116b0*/  S2UR UR4, SR_CTAID.Z ;  /* 0x00000000000479c3 */ /* 0x000fe20000002700 */
[----:B------:R-:W-:Y:S01]  /*116c0*/  ULDC UR6, c[0x0][0x270] ;  /* 0x00009c0000067ab9 */ /* 0x000fe20000000800 */
[----:B------:R-:W-:-:S06]  /*116d0*/  ULDC UR11, c[0x0][0x2c4] ;  /* 0x0000b100000b7ab9 */ /* 0x000fcc0000000800 */
[----:B------:R-:W1:Y:S02]  /*116e0*/  S2UR UR7, SR_CTAID.Y ;  /* 0x00000000000779c3 */ /* 0x000e640000002600 */
[----:B-1----:R-:W-:-:S04]  /*116f0*/  UIMAD UR6, UR7, UR6, UR4 ;  /* 0x00000006070672a4 */ /* 0x002fc8000f8e0204 */
[----:B------:R-:W-:Y:S02]  /*11700*/  UIMAD UR11, UR6, UR11, URZ ;  /* 0x0000000b060b72a4 */ /* 0x000fe4000f8e023f */
.L_x_2132:
        /* <DEDUP_REMOVED lines=32> */
.L_x_2134:
[----:B------:R-:W-:Y:S05]  /*11910*/  BSYNC B0 ;  /* 0x0000000000007941 */ /* 0x000fea0003800000 */
.L_x_2133:
        /* <DEDUP_REMOVED lines=51> */
.L_x_2136:
[----:B------:R-:W-:Y:S05]  /*11c50*/  BSYNC B0 ;  /* 0x0000000000007941 */ /* 0x000fea0003800000 */
.L_x_2135:
        /* <DEDUP_REMOVED lines=23> */
.L_x_2138:
[----:B------:R-:W-:Y:S05]  /*11dd0*/  BSYNC B0 ;  /* 0x0000000000007941 */ /* 0x000fea0003800000 */
.L_x_2137:
        /* <DEDUP_REMOVED lines=23> */
.L_x_2140:
[----:B------:R-:W-:Y:S05]  /*11f50*/  BSYNC B0 ;  /* 0x0000000000007941 */ /* 0x000fea0003800000 */
.L_x_2139:
        /* <DEDUP_REMOVED lines=22> */
.L_x_2141:
        /* <DEDUP_REMOVED lines=12> */
.L_x_7457:


//--------------------- .text._ZN5flash24flash_fwd_splitkv_kernelI23Flash_fwd_kernel_traitsILi192ELi64ELi64ELi4ELb0ELb0EN7cutlass6half_tE19Flash_kernel_traitsILi192ELi64ELi64ELi4ES3_EELb0ELb1ELb0ELb0ELb0ELb0ELb0ELb1EEEvNS_16Flash_fwd_paramsE --------------------------
	.section	.text._ZN5flash24flash_fwd_splitkv_kernelI23Flash_fwd_kernel_traitsILi192ELi64ELi64ELi4ELb0ELb0EN7cutlass6half_tE19Flash_kernel_traitsILi192ELi64ELi64ELi4ES3_EELb0ELb1ELb0ELb0ELb0ELb0ELb0ELb1EEEvNS_16Flash_fwd_paramsE,"ax",@progbits
	.align	128
        .global         _ZN5flash24flash_fwd_splitkv_kernelI23Flash_fwd_kernel_traitsILi192ELi64ELi64ELi4ELb0ELb0EN7cutlass6half_tE19Flash_kernel_traitsILi192ELi64ELi64ELi4ES3_EELb0ELb1ELb0ELb0ELb0ELb0ELb0ELb1EEEvNS_16Flash_fwd_paramsE
        .type           _ZN5flash24flash_fwd_splitkv_kernelI23Flash_fwd_kernel_traitsILi192ELi64ELi64ELi4ELb0ELb0EN7cutlass6half_tE19Flash_kernel_traitsILi192ELi64ELi64ELi4ES3_EELb0ELb1ELb0ELb0ELb0ELb0ELb0ELb1EEEvNS_16Flash_fwd_paramsE,@function
        .size           _ZN5flash24flash_fwd_splitkv_kernelI23Flash_fwd_kernel_traitsILi192ELi64ELi64ELi4ELb0ELb0EN7cutlass6half_tE19Flash_kernel_traitsILi192ELi64ELi64ELi4ES3_EELb0ELb1ELb0ELb0ELb0ELb0ELb0ELb1EEEvNS_16Flash_fwd_paramsE,(.L_x_7458 - _ZN5flash24flash_fwd_splitkv_kernelI23Flash_fwd_kernel_traitsILi192ELi64ELi64ELi4ELb0ELb0EN7cutlass6half_tE19Flash_kernel_traitsILi192ELi64ELi64ELi4ES3_EELb0ELb1ELb0ELb0ELb0ELb0ELb0ELb1EEEvNS_16Flash_fwd_paramsE)
        .other          _ZN5flash24flash_fwd_splitkv_kernelI23Flash_fwd_kernel_traitsILi192ELi64ELi64ELi4ELb0ELb0EN7cutlass6half_tE19Flash_kernel_traitsILi192ELi64ELi64ELi4ES3_EELb0ELb1ELb0ELb0ELb0ELb0ELb0ELb1EEEvNS_16Flash_fwd_paramsE,@"STO_CUDA_ENTRY STV_DEFAULT"
_ZN5flash24flash_fwd_splitkv_kernelI23Flash_fwd_kernel_traitsILi192ELi64ELi64ELi4ELb0ELb0EN7cutlass6half_tE19Flash_kernel_traitsILi192ELi64ELi64ELi4ES3_EELb0ELb1ELb0ELb0ELb0ELb0ELb0ELb1EEEvNS_16Flash_fwd_paramsE:
.text._ZN5flash24flash_fwd_splitkv_kernelI23Flash_fwd_kernel_traitsILi192ELi64ELi64ELi4ELb0ELb0EN7cutlass6half_tE19Flash_kernel_traitsILi192ELi64ELi64ELi4ES3_EELb0ELb1ELb0ELb0ELb0ELb0ELb0ELb1EEEvNS_16Flash_fwd_paramsE:
[----:B------:R-:W-:Y:S08]  /*0000*/  LDC R1, c[0x0][0x28] ;  /* 0x00000a00ff017b82 */ /* 0x000ff00000000800 */
[----:B------:R-:W1:Y:S01]  /*0010*/  LDC.64 R2, c[0x0][0x2f0] ;  /* 0x0000bc00ff027b82 */ /* 0x000e620000000a00 */
[----:B------:R-:W2:Y:S01]  /*0020*/  S2R R9, SR_CTAID.Y ;  /* 0x0000000000097919 */ /* 0x000ea20000002600 */
[----:B------:R-:W-:Y:S01]  /*0030*/  IMAD.MOV.U32 R201, RZ, RZ, -0x1 ;  /* 0xffffffffffc97424 */ /* 0x000fe200078e00ff */
[----:B------:R-:W-:Y:S01]  /*0040*/  ULDC.64 UR6, c[0x0][0x208] ;  /* 0x0000820000067ab9 */ /* 0x000fe20000000a00 */
[----:B------:R-:W-:-:S04]  /*0050*/  ULDC.64 UR8, c[0x0][0x300] ;  /* 0x0000c00000087ab9 */ /* 0x000fc80000000a00 */
[----:B------:R-:W2:Y:S08]  /*0060*/  LDC.64 R4, c[0x0][0x2f0] ;  /* 0x0000bc00ff047b82 */ /* 0x000eb00000000a00 */
[----:B------:R-:W3:Y:S01]  /*0070*/  LDC.U8 R0, c[0x0][0x3c2] ;  /* 0x0000f080ff007b82 */ /* 0x000ee20000000000 */
[----:B-1----:R-:W-:-:S07]  /*0080*/  ISETP.NE.U32.AND P0, PT, R2, RZ, PT ;  /* 0x000000ff0200720c */ /* 0x002fce0003f05070 */
[----:B------:R-:W1:Y:S01]  /*0090*/  LDC.64 R158, c[0x0][0x300] ;  /* 0x0000c000ff9e7b82 */ /* 0x000e620000000a00 */
[----:B------:R-:W-:-:S07]  /*00a0*/  ISETP.NE.AND.EX P0, PT, R3, RZ, PT, P0 ;  /* 0x000000ff0300720c */ /* 0x000fce0003f05300 */
[----:B------:R-:W4:Y:S01]  /*00b0*/  LDC.64 R2, c[0x0][0x2f8] ;  /* 0x0000be00ff027b82 */ /* 0x000f220000000a00 */
[----:B--2---:R-:W-:-:S05]  /*00c0*/  IMAD.WIDE R6, R9, 0x4, R4 ;  /* 0x0000000409067825 */ /* 0x004fca00078e0204 */
[----:B------:R-:W2:Y:S02]  /*00d0*/  @P0 LDG.E R201, desc[UR6][R6.64] ;  /* 0x0000000606c90981 */ /* 0x000ea4000c1e1900 */
[----:B------:R-:W1:Y:S02]  /*00e0*/  LDC.64 R4, c[0x0][0x2f8] ;  /* 0x0000be00ff047b82 */ /* 0x000e640000000a00 */
[----:B------:R-:W2:Y:S01]  /*00f0*/  @P0 LDG.E R200, desc[UR6][R6.64+0x4] ;  /* 0x0000040606c80981 */ /* 0x000ea2000c1e1900 */
[----:B---3--:R-:W-:Y:S02]  /*0100*/  ISETP.NE.AND P1, PT, R0, RZ, PT ;  /* 0x000000ff0000720c */ /* 0x008fe40003f25270 */
[----:B------:R-:W-:-:S04]  /*0110*/  ISETP.NE.U32.AND P5, PT, RZ, UR8, PT ;  /* 0x00000008ff007c0c */ /* 0x000fc8000bfa5070 */
[----:B------:R-:W-:Y:S02]  /*0120*/  ISETP.NE.AND.EX P5, PT, RZ, UR9, PT, P5 ;  /* 0x00000009ff007c0c */ /* 0x000fe4000bfa5350 */
[----:B----4-:R-:W-:-:S04]  /*0130*/  ISETP.EQ.U32.AND P2, PT, R2, RZ, PT ;  /* 0x000000ff0200720c */ /* 0x010fc80003f42070 */
[----:B------:R-:W-:Y:S01]  /*0140*/  ISETP.EQ.OR.EX P2, PT, R3, RZ, !P1, P2 ;  /* 0x000000ff0300720c */ /* 0x000fe20004f42720 */
[----:B------:R-:W-:Y:S02]  /*0150*/  IMAD.MOV.U32 R13, RZ, RZ, -0x1 ;  /* 0xffffffffff0d7424 */ /* 0x000fe400078e00ff */
[----:B------:R-:W-:Y:S02]  /*0160*/  IMAD.MOV.U32 R8, RZ, RZ, RZ ;  /* 0x000000ffff087224 */ /* 0x000fe400078e00ff */
[----:B-1----:R-:W-:-:S04]  /*0170*/  IMAD.WIDE R4, R9, 0x4, R4 ;  /* 0x0000000409047825 */ /* 0x002fc800078e0204 */
[----:B------:R-:W-:-:S04]  /*0180*/  IMAD.WIDE R158, R9, 0x4, R158 ;  /* 0x00000004099e7825 */ /* 0x000fc800078e029e */
[----:B------:R1:W5:Y:S04]  /*0190*/  @!P2 LDG.E R13, desc[UR6][R4.64] ;  /* 0x00000006040da981 */ /* 0x000368000c1e1900 */
[----:B------:R1:W5:Y:S01]  /*01a0*/  @P5 LDG.E R8, desc[UR6][R158.64] ;  /* 0x000000069e085981 */ /* 0x000362000c1e1900 */
[----:B------:R-:W3:Y:S01]  /*01b0*/  S2R R25, SR_CTAID.X ;  /* 0x0000000000197919 */ /* 0x000ee20000002500 */
[----:B------:R-:W4:Y:S01]  /*01c0*/  S2R R154, SR_CTAID.Z ;  /* 0x00000000009a7919 */ /* 0x000f220000002700 */
[--C-:B------:R-:W-:Y:S01]  /*01d0*/  SHF.R.S32.HI R11, RZ, 0x1f, R9.reuse ;  /* 0x0000001fff0b7819 */ /* 0x100fe20000011409 */
[----:B------:R-:W-:Y:S02]  /*01e0*/  IMAD.MOV.U32 R15, RZ, RZ, R9 ;  /* 0x000000ffff0f7224 */ /* 0x000fe400078e0009 */
[----:B--2---:R-:W-:-:S06]  /*01f0*/  @P0 IMAD.IADD R200, R200, 0x1, -R201 ;  /* 0x00000001c8c80824 */ /* 0x004fcc00078e0ac9 */
[----:B------:R-:W2:Y:S01]  /*0200*/  @!P0 LDC R200, c[0x0][0x2c4] ;  /* 0x0000b100ffc88b82 */ /* 0x000ea20000000800 */
[----:B------:R-:W-:-:S04]  /*0210*/  ISETP.NE.U32.AND P0, PT, R2, RZ, PT ;  /* 0x000000ff0200720c */ /* 0x000fc80003f05070 */
[----:B------:R-:W-:-:S13]  /*0220*/  ISETP.NE.AND.EX P0, PT, R3, RZ, PT, P0 ;  /* 0x000000ff0300720c */ /* 0x000fda0003f05300 */
[----:B-1-34-:R-:W-:Y:S05]  /*0230*/  @!P0 BRA `(.L_x_2142) ;  /* 0x0000000000108947 */ /* 0x01afea0003800000 */
[----:B------:R-:W3:Y:S02]  /*0240*/  @P1 LDG.E R0, desc[UR6][R4.64+0x4] ;  /* 0x0000040604001981 */ /* 0x000ee4000c1e1900 */
[----:B---3-5:R-:W-:-:S06]  /*0250*/  @P1 IADD3 R69, R0, -R13, RZ ;  /* 0x8000000d00451210 */ /* 0x028fcc0007ffe0ff */
[----:B------:R3:W5:Y:S01]  /*0260*/  @!P1 LDG.E R69, desc[UR6][R4.64] ;  /* 0x0000000604459981 */ /* 0x000762000c1e1900 */
[----:B------:R-:W-:Y:S05]  /*0270*/  BRA `(.L_x_2143) ;  /* 0x0000000000047947 */ /* 0x000fea0003800000 */
.L_x_2142:
[----:B------:R-:W1:Y:S02]  /*0280*/  LDC R69, c[0x0][0x2c8] ;  /* 0x0000b200ff457b82 */ /* 0x000e640000000800 */
.L_x_2143:
[----:B------:R-:W4:Y:S02]  /*0290*/  LDC.64 R2, c[0x0][0x308] ;  /* 0x0000c200ff027b82 */ /* 0x000f240000000a00 */
[----:B----4-:R-:W-:-:S04]  /*02a0*/  ISETP.NE.U32.AND P1, PT, R2, RZ, PT ;  /* 0x000000ff0200720c */ /* 0x010fc80003f25070 */
[----:B------:R-:W-:-:S13]  /*02b0*/  ISETP.NE.AND.EX P1, PT, R3, RZ, PT, P1 ;  /* 0x000000ff0300720c */ /* 0x000fda0003f25310 */
[----:B------:R-:W4:Y:S01]  /*02c0*/  @P1 LDC.64 R2, c[0x0][0x308] ;  /* 0x0000c200ff021b82 */ /* 0x000f220000000a00 */
[----:B------:R-:W-:-:S07]  /*02d0*/  IMAD.SHL.U32 R61, R25, 0x40, RZ ;  /* 0x00000040193d7824 */ /* 0x000fce00078e00ff */
[----:B---3--:R-:W3:Y:S01]  /*02e0*/  @!P1 LDC R4, c[0x0][0x2cc] ;  /* 0x0000b300ff049b82 */ /* 0x008ee20000000800 */
[----:B----4-:R-:W-:-:S07]  /*02f0*/  @P1 IMAD.WIDE R6, R9, 0x4, R2 ;  /* 0x0000000409061825 */ /* 0x010fce00078e0202 */
[----:B------:R-:W4:Y:S01]  /*0300*/  @!P1 LDC.64 R2, c[0x0][0x318] ;  /* 0x0000c600ff029b82 */ /* 0x000f220000000a00 */
[----:B------:R1:W5:Y:S01]  /*0310*/  @P1 LDG.E R63, desc[UR6][R6.64] ;  /* 0x00000006063f1981 */ /* 0x000362000c1e1900 */
[----:B--2---:R-:W-:-:S13]  /*0320*/  ISETP.GT.AND P0, PT, R200, R61, PT ;  /* 0x0000003dc800720c */ /* 0x004fda0003f04270 */
[----:B---3--:R-:W-:Y:S05]  /*0330*/  @!P0 EXIT ;  /* 0x000000000000894d */ /* 0x008fea0003800000 */
[----:B------:R-:W2:Y:S01]  /*0340*/  LDC R0, c[0x0][0x398] ;  /* 0x0000e600ff007b82 */ /* 0x000ea20000000800 */
[----:B----4-:R-:W-:Y:S01]  /*0350*/  @!P1 ISETP.NE.U32.AND P0, PT, R2, RZ, PT ;  /* 0x000000ff0200920c */ /* 0x010fe20003f05070 */
[--C-:B-1---5:R-:W-:Y:S01]  /*0360*/  IMAD.IADD R69, R69, 0x1, -R8.reuse ;  /* 0x0000000145457824 */ /* 0x122fe200078e0a08 */
[----:B------:R-:W-:Y:S01]  /*0370*/  ULDC UR5, c[0x0][0x2c8] ;  /* 0x0000b20000057ab9 */ /* 0x000fe20000000800 */
[----:B------:R-:W-:Y:S01]  /*0380*/  @P1 IMAD.IADD R63, R63, 0x1, -R8 ;  /* 0x000000013f3f1824 */ /* 0x000fe200078e0a08 */
[----:B------:R-:W-:Y:S01]  /*0390*/  @!P1 ISETP.NE.AND.EX P0, PT, R3, RZ, PT, P0 ;  /* 0x000000ff0300920c */ /* 0x000fe20003f05300 */
[----:B------:R-:W-:Y:S01]  /*03a0*/  ULDC UR4, c[0x0][0x394] ;  /* 0x0000e50000047ab9 */ /* 0x000fe20000000800 */
[----:B------:R-:W-:Y:S01]  /*03b0*/  IADD3 R3, -R200, 0x7f, R61 ;  /* 0x0000007fc8037810 */ /* 0x000fe20007ffe13d */
[----:B------:R-:W-:Y:S01]  /*03c0*/  UIADD3 UR5, UR5, 0x3f, URZ ;  /* 0x0000003f05057890 */ /* 0x000fe2000fffe03f */
[----:B------:R-:W-:Y:S01]  /*03d0*/  @!P1 SEL R4, R4, RZ, P0 ;  /* 0x000000ff04049207 */ /* 0x000fe20000000000 */
[----:B------:R-:W1:Y:S04]  /*03e0*/  S2R R125, SR_TID.X ;  /* 0x00000000007d7919 */ /* 0x000e680000002100 */
[----:B------:R-:W-:-:S04]  /*03f0*/  @!P1 IMAD.IADD R63, R69, 0x1, R4 ;  /* 0x00000001453f9824 */ /* 0x000fc800078e0204 */
[C---:B------:R-:W-:Y:S01]  /*0400*/  VIADD R5, R63.reuse, 0x3f ;  /* 0x0000003f3f057836 */ /* 0x040fe20000000000 */
[----:B------:R-:W-:-:S04]  /*0410*/  IADD3 R7, R63, R61, -R200 ;  /* 0x0000003d3f077210 */ /* 0x000fc80007ffe8c8 */
[----:B------:R-:W-:Y:S01]  /*0420*/  SHF.R.S32.HI R2, RZ, 0x1f, R5 ;  /* 0x0000001fff027819 */ /* 0x000fe20000011405 */
[----:B------:R-:W-:Y:S01]  /*0430*/  VIADD R7, R7, -UR4 ;  /* 0x8000000407077c36 */ /* 0x000fe20008000000 */
[----:B--2---:R-:W-:Y:S01]  /*0440*/  IADD3 R3, R3, R0, R63 ;  /* 0x0000000003037210 */ /* 0x004fe20007ffe03f */
[----:B------:R-:W-:Y:S01]  /*0450*/  USHF.R.S32.HI UR4, URZ, 0x1f, UR5 ;  /* 0x0000001f3f047899 */ /* 0x000fe20008011405 */
[----:B------:R-:W-:Y:S02]  /*0460*/  LEA.HI R2, R2, R5, RZ, 0x6 ;  /* 0x0000000502027211 */ /* 0x000fe400078f30ff */
[----:B------:R-:W-:Y:S01]  /*0470*/  SHF.R.S32.HI R0, RZ, 0x1f, R3 ;  /* 0x0000001fff007819 */ /* 0x000fe20000011403 */
[----:B------:R-:W-:Y:S01]  /*0480*/  ULEA.HI UR4, UR4, UR5, URZ, 0x6 ;  /* 0x0000000504047291 */ /* 0x000fe2000f8f303f */
[----:B------:R-:W-:Y:S02]  /*0490*/  SHF.R.S32.HI R4, RZ, 0x1f, R7 ;  /* 0x0000001fff047819 */ /* 0x000fe40000011407 */
[----:B------:R-:W-:Y:S01]  /*04a0*/  LEA.HI R0, R0, R3, RZ, 0x6 ;  /* 0x0000000300007211 */ /* 0x000fe200078f30ff */
[----:B------:R-:W-:Y:S01]  /*04b0*/  USHF.R.S32.HI UR4, URZ, 0x6, UR4 ;  /* 0x000000063f047899 */ /* 0x000fe20008011404 */
[----:B------:R-:W-:-:S02]  /*04c0*/  LEA.HI R4, R4, R7, RZ, 0x6 ;  /* 0x0000000704047211 */ /* 0x000fc400078f30ff */
[----:B------:R-:W-:Y:S02]  /*04d0*/  SHF.R.S32.HI R2, RZ, 0x6, R2 ;  /* 0x00000006ff027819 */ /* 0x000fe40000011402 */
[----:B------:R-:W-:Y:S02]  /*04e0*/  SHF.R.S32.HI R3, RZ, 0x6, R0 ;  /* 0x00000006ff037819 */ /* 0x000fe40000011400 */
[----:B------:R-:W-:Y:S02]  /*04f0*/  SHF.R.S32.HI R4, RZ, 0x6, R4 ;  /* 0x00000006ff047819 */ /* 0x000fe40000011404 */
[----:B------:R-:W-:Y:S02]  /*0500*/  VIMNMX3 R134, R2, UR4, R3, PT ;  /* 0x0000000402867c0f */ /* 0x000fe4000b800103 */
[----:B------:R-:W-:-:S04]  /*0510*/  VIMNMX R195, RZ, R4, !PT ;  /* 0x00000004ffc37248 */ /* 0x000fc80007fe0100 */
[----:B------:R-:W-:-:S13]  /*0520*/  ISETP.GE.AND P0, PT, R195, R134, PT ;  /* 0x00000086c300720c */ /* 0x000fda0003f06270 */
[----:B-1----:R-:W-:Y:S05]  /*0530*/  @!P0 BRA `(.L_x_2144) ;  /* 0x0000000800408947 */ /* 0x002fea0003800000 */
        /* <DEDUP_REMOVED lines=12> */
[----:B------:R-:W-:Y:S01]  /*0600*/  @P0 IMAD R201, R201, R5, R7 ;  /* 0x00000005c9c90224 */ /* 0x000fe200078e0207 */
[----:B------:R-:W-:-:S05]  /*0610*/  SHF.R.S32.HI R7, RZ, 0x1f, R61 ;  /* 0x0000001fff077819 */ /* 0x000fca000001143d */
[----:B------:R-:W-:Y:S02]  /*0620*/  IMAD R10, R7, R4, RZ ;  /* 0x00000004070a7224 */ /* 0x000fe400078e02ff */
[-C--:B--2---:R-:W-:Y:S02]  /*0630*/  @!P0 IMAD R8, R11, R2.reuse, RZ ;  /* 0x000000020b088224 */ /* 0x084fe400078e02ff */
[----:B------:R-:W-:-:S04]  /*0640*/  @!P0 IMAD.WIDE.U32 R12, R9, R2, RZ ;  /* 0x00000002090c8225 */ /* 0x000fc800078e00ff */
[----:B------:R-:W-:Y:S02]  /*0650*/  @!P0 IMAD R3, R9, R3, R8 ;  /* 0x0000000309038224 */ /* 0x000fe400078e0208 */
[----:B------:R-:W-:Y:S02]  /*0660*/  IMAD.SHL.U32 R8, R125, 0x8, RZ ;  /* 0x000000087d087824 */ /* 0x000fe400078e00ff */
[----:B------:R-:W-:Y:S01]  /*0670*/  IMAD R2, R9, UR4, R154 ;  /* 0x0000000409027c24 */ /* 0x000fe2000f8e029a */
[----:B------:R-:W-:Y:S01]  /*0680*/  @!P0 IADD3 R201, R13, R3, RZ ;  /* 0x000000030dc98210 */ /* 0x000fe20007ffe0ff */
[----:B------:R-:W-:Y:S01]  /*0690*/  @!P0 IMAD.MOV.U32 R6, RZ, RZ, R12 ;  /* 0x000000ffff068224 */ /* 0x000fe200078e000c */
[----:B------:R-:W-:Y:S01]  /*06a0*/  SHF.R.S32.HI R9, RZ, 0x1f, R8 ;  /* 0x0000001fff097819 */ /* 0x000fe20000011408 */
[C---:B------:R-:W-:Y:S01]  /*06b0*/  IMAD R10, R61.reuse, R5, R10 ;  /* 0x000000053d0a7224 */ /* 0x040fe200078e020a */
[----:B------:R-:W-:Y:S01]  /*06c0*/  SHF.R.S32.HI R3, RZ, 0x3, R0 ;  /* 0x00000003ff037819 */ /* 0x000fe20000011400 */
[----:B------:R-:W-:Y:S01]  /*06d0*/  ULDC UR4, c[0x0][0x2c4] ;  /* 0x0000b10000047ab9 */ /* 0x000fe20000000800 */
[----:B------:R-:W-:Y:S01]  /*06e0*/  SHF.R.S32.HI R0, RZ, 0x1f, R154 ;  /* 0x0000001fff007819 */ /* 0x000fe2000001149a */
[----:B------:R-:W-:Y:S01]  /*06f0*/  IMAD.WIDE.U32 R14, R61, R4, R8 ;  /* 0x000000043d0e7225 */ /* 0x000fe200078e0008 */
[----:B------:R-:W-:-:S03]  /*0700*/  SHF.R.S32.HI R11, RZ, 0x1f, R3 ;  /* 0x0000001fff0b7819 */ /* 0x000fc60000011403 */
        /* <DEDUP_REMOVED lines=31> */
.L_x_2146:
[----:B------:R-:W-:Y:S05]  /*0900*/  BSYNC B0 ;  /* 0x0000000000007941 */ /* 0x000fea0003800000 */
.L_x_2145:
        /* <DEDUP_REMOVED lines=21> */
.L_x_2148:
[----:B------:R-:W-:Y:S05]  /*0a60*/  BSYNC B0 ;  /* 0x0000000000007941 */ /* 0x000fea0003800000 */
.L_x_2147:
        /* <DEDUP_REMOVED lines=22> */
.L_x_2150:
[----:B------:R-:W-:Y:S05]  /*0bd0*/  BSYNC B0 ;  /* 0x0000000000007941 */ /* 0x000fea0003800000 */
.L_x_2149:
        /* <DEDUP_REMOVED lines=22> */
.L_x_2152:
[----:B------:R-:W-:Y:S05]  /*0d40*/  BSYNC B0 ;  /* 0x0000000000007941 */ /* 0x000fea0003800000 */
.L_x_2151:
[----:B------:R-:W-:Y:S01]  /*0d50*/  ISETP.GE.OR P6, PT, R13, R200, P6 ;  /* 0x000000c80d00720c */ /* 0x000fe200037c6670 */
[----:B------:R-:W-:Y:S01]  /*0d60*/  ULDC.64 UR4, c[0x0][0x2b0] ;  /* 0x0000ac0000047ab9 */ /* 0x000fe20000000a00 */
[----:B------:R-:W-:Y:S01]  /*0d70*/  LEA.HI.X.SX32 R11, R2, R11, 0x1, P2 ;  /* 0x0000000b020b7211 */ /* 0x000fe200010f0eff */
[----:B------:R-:W-:Y:S01]  /*0d80*/  @!P5 IMAD.MOV.U32 R9, RZ, RZ, 0x7f800000 ;  /* 0x7f800000ff09d424 */ /* 0x000fe200078e00ff */
[C---:B------:R-:W-:Y:S01]  /*0d90*/  LEA R2, P0, R0.reuse, UR4, 0x2 ;  /* 0x0000000400027c11 */ /* 0x040fe2000f8010ff */
[----:B------:R-:W-:Y:S02]  /*0da0*/  @!P4 IMAD.MOV.U32 R7, RZ, RZ, 0x7f800000 ;  /* 0x7f800000ff07c424 */ /* 0x000fe400078e00ff */
[----:B----4-:R-:W-:Y:S01]  /*0db0*/  @!P3 IMAD.MOV.U32 R5, RZ, RZ, 0x7f800000 ;  /* 0x7f800000ff05b424 */ /* 0x010fe200078e00ff */
        /* <DEDUP_REMOVED lines=8> */
.L_x_2144:
[----:B------:R-:W1:Y:S08]  /*0e40*/  LDC.64 R2, c[0x0][0x368] ;  /* 0x0000da00ff027b82 */ /* 0x000e700000000a00 */
[----:B------:R-:W2:Y:S01]  /*0e50*/  LDC.64 R4, c[0x0][0x370] ;  /* 0x0000dc00ff047b82 */ /* 0x000ea20000000a00 */
[----:B-1----:R-:W-:-:S04]  /*0e60*/  ISETP.NE.U32.AND P0, PT, R2, RZ, PT ;  /* 0x000000ff0200720c */ /* 0x002fc80003f05070 */
[----:B------:R-:W-:-:S13]  /*0e70*/  ISETP.NE.AND.EX P0, PT, R3, RZ, PT, P0 ;  /* 0x000000ff0300720c */ /* 0x000fda0003f05300 */
[----:B------:R-:W1:Y:S02]  /*0e80*/  @P0 LDC.64 R2, c[0x0][0x368] ;  /* 0x0000da00ff020b82 */ /* 0x000e640000000a00 */
[----:B-1----:R-:W-:-:S05]  /*0e90*/  @P0 IMAD.WIDE R2, R9, 0x4, R2 ;  /* 0x0000000409020825 */ /* 0x002fca00078e0202 */
[----:B------:R1:W5:Y:S01]  /*0ea0*/  @P0 LDG.E R9, desc[UR6][R2.64] ;  /* 0x0000000602090981 */ /* 0x000362000c1e1900 */
[----:B--2---:R-:W-:Y:S02]  /*0eb0*/  ISETP.NE.U32.AND P0, PT, R4, RZ, PT ;  /* 0x000000ff0400720c */ /* 0x004fe40003f05070 */
[----:B------:R-:W-:Y:S02]  /*0ec0*/  CS2R R202, SRZ ;  /* 0x0000000000ca7805 */ /* 0x000fe4000001ff00 */
[----:B------:R-:W-:Y:S02]  /*0ed0*/  PLOP3.LUT P3, PT, PT, PT, PT, 0x8, 0x0 ;  /* 0x000000000000781c */ /* 0x000fe40003f6e170 */
[----:B------:R-:W-:-:S13]  /*0ee0*/  ISETP.NE.AND.EX P0, PT, R5, RZ, PT, P0 ;  /* 0x000000ff0500720c */ /* 0x000fda0003f05300 */
[----:B------:R-:W-:Y:S05]  /*0ef0*/  @!P0 BRA `(.L_x_2153) ;  /* 0x0000000000288947 */ /* 0x000fea0003800000 */
[----:B-1----:R-:W1:Y:S02]  /*0f00*/  LDC.64 R2, c[0x0][0x378] ;  /* 0x0000de00ff027b82 */ /* 0x002e640000000a00 */
[-C--:B-1----:R-:W-:Y:S02]  /*0f10*/  IMAD R0, R11, R2.reuse, RZ ;  /* 0x000000020b007224 */ /* 0x082fe400078e02ff */
[----:B------:R-:W-:-:S04]  /*0f20*/  IMAD.WIDE.U32 R6, R15, R2, RZ ;  /* 0x000000020f067225 */ /* 0x000fc800078e00ff */
[----:B------:R-:W-:Y:S01]  /*0f30*/  IMAD R3, R15, R3, R0 ;  /* 0x000000030f037224 */ /* 0x000fe200078e0200 */
[----:B------:R-:W-:-:S03]  /*0f40*/  LEA R202, P0, R6, R4, 0x2 ;  /* 0x0000000406ca7211 */ /* 0x000fc600078010ff */
[----:B------:R-:W-:Y:S01]  /*0f50*/  IMAD.IADD R3, R7, 0x1, R3 ;  /* 0x0000000107037824 */ /* 0x000fe200078e0203 */
[----:B------:R-:W-:-:S04]  /*0f60*/  ISETP.NE.U32.AND P3, PT, R202, RZ, PT ;  /* 0x000000ffca00720c */ /* 0x000fc80003f65070 */
[----:B------:R-:W-:-:S04]  /*0f70*/  SHF.L.U64.HI R6, R6, 0x2, R3 ;  /* 0x0000000206067819 */ /* 0x000fc80000010203 */
[----:B------:R-:W-:-:S04]  /*0f80*/  IADD3.X R203, R6, R5, RZ, P0, !PT ;  /* 0x0000000506cb7210 */ /* 0x000fc800007fe4ff */
[----:B------:R-:W-:-:S13]  /*0f90*/  ISETP.NE.AND.EX P3, PT, R203, RZ, PT, P3 ;  /* 0x000000ffcb00720c */ /* 0x000fda0003f65330 */
.L_x_2153:
[----:B------:R-:W-:Y:S05]  /*0fa0*/  @!P3 BRA `(.L_x_2154) ;  /* 0x000000040040b947 */ /* 0x000fea0003800000 */
[----:B------:R-:W1:Y:S01]  /*0fb0*/  LDC R13, c[0x0][0x380] ;  /* 0x0000e000ff0d7b82 */ /* 0x000e620000000800 */
[----:B------:R-:W-:Y:S01]  /*0fc0*/  LEA R48, R134, 0xffffffc0, 0x6 ;  /* 0xffffffc086307811 */ /* 0x000fe200078e30ff */
[----:B------:R-:W-:-:S06]  /*0fd0*/  ULDC.64 UR4, c[0x0][0x260] ;  /* 0x0000980000047ab9 */ /* 0x000fcc0000000a00 */
[----:B-----5:R-:W2:Y:S08]  /*0fe0*/  LDC R9, c[0x0][0x278] ;  /* 0x00009e00ff097b82 */ /* 0x020eb00000000800 */
        /* <DEDUP_REMOVED lines=26> */
[----:B--2---:R-:W-:Y:S02]  /*1190*/  IABS R0, R9 ;  /* 0x0000000900007213 */ /* 0x004fe40000000000 */
[----:B------:R-:W-:Y:S02]  /*11a0*/  IADD3 R23, -R23, RZ, RZ ;  /* 0x000000ff17177210 */ /* 0x000fe40007ffe1ff */
[----:B------:R-:W1:Y:S03]  /*11b0*/  I2F.RP R7, R0 ;  /* 0x0000000000077306 */ /* 0x000e660000209400 */
[----:B------:R-:W-:-:S05]  /*11c0*/  IMAD R23, R13, R23, R48 ;  /* 0x000000170d177224 */ /* 0x000fca00078e0230 */
[----:B------:R-:W-:Y:S01]  /*11d0*/  SHF.R.S32.HI R21, RZ, 0x1f, R23 ;  /* 0x0000001fff157819 */ /* 0x000fe20000011417 */
[----:B-1----:R-:W1:Y:S02]  /*11e0*/  MUFU.RCP R4, R7 ;  /* 0x0000000700047308 */ /* 0x002e640000001000 */
[----:B-1----:R-:W-:-:S06]  /*11f0*/  IADD3 R4, R4, 0xffffffe, RZ ;  /* 0x0ffffffe04047810 */ /* 0x002fcc0007ffe0ff */
[----:B------:R-:W1:Y:S02]  /*1200*/  F2I.FTZ.U32.TRUNC.NTZ R5, R4 ;  /* 0x0000000400057305 */ /* 0x000e64000021f000 */
[----:B-1----:R-:W-:Y:S01]  /*1210*/  IMAD.MOV R2, RZ, RZ, -R5 ;  /* 0x000000ffff027224 */ /* 0x002fe200078e0a05 */
[----:B------:R-:W-:-:S03]  /*1220*/  MOV R4, RZ ;  /* 0x000000ff00047202 */ /* 0x000fc60000000f00 */
[----:B------:R-:W-:Y:S01]  /*1230*/  IMAD R3, R2, R0, RZ ;  /* 0x0000000002037224 */ /* 0x000fe200078e02ff */
[----:B------:R-:W-:-:S03]  /*1240*/  IABS R2, R154 ;  /* 0x0000009a00027213 */ /* 0x000fc60000000000 */
[----:B------:R-:W-:Y:S02]  /*1250*/  IMAD.HI.U32 R3, R5, R3, R4 ;  /* 0x0000000305037227 */ /* 0x000fe400078e0004 */
[----:B------:R-:W1:Y:S04]  /*1260*/  LDC.64 R4, c[0x0][0x230] ;  /* 0x00008c00ff047b82 */ /* 0x000e680000000a00 */
[----:B------:R-:W-:-:S04]  /*1270*/  IMAD.HI.U32 R8, R3, R2, RZ ;  /* 0x0000000203087227 */ /* 0x000fc800078e00ff */
[----:B------:R-:W-:-:S04]  /*1280*/  IMAD.MOV R3, RZ, RZ, -R8 ;  /* 0x000000ffff037224 */ /* 0x000fc800078e0a08 */
[----:B------:R-:W-:-:S05]  /*1290*/  IMAD R3, R0, R3, R2 ;  /* 0x0000000300037224 */ /* 0x000fca00078e0202 */
[----:B------:R-:W-:-:S13]  /*12a0*/  ISETP.GT.U32.AND P1, PT, R0, R3, PT ;  /* 0x000000030000720c */ /* 0x000fda0003f24070 */
[-C--:B------:R-:W-:Y:S01]  /*12b0*/  @!P1 IADD3 R3, R3, -R0.reuse, RZ ;  /* 0x8000000003039210 */ /* 0x080fe20007ffe0ff */
[----:B------:R-:W-:Y:S01]  /*12c0*/  @!P1 VIADD R8, R8, 0x1 ;  /* 0x0000000108089836 */ /* 0x000fe20000000000 */
[----:B------:R-:W-:Y:S02]  /*12d0*/  ISETP.NE.AND P1, PT, R9, RZ, PT ;  /* 0x000000ff0900720c */ /* 0x000fe40003f25270 */
[----:B------:R-:W-:Y:S02]  /*12e0*/  ISETP.GE.U32.AND P2, PT, R3, R0, PT ;  /* 0x000000000300720c */ /* 0x000fe40003f46070 */
[----:B------:R-:W-:Y:S01]  /*12f0*/  LOP3.LUT R0, R154, R9, RZ, 0x3c, !PT ;  /* 0x000000099a007212 */ /* 0x000fe200078e3cff */
[----:B------:R-:W2:Y:S03]  /*1300*/  LDC.64 R2, c[0x0][0x238] ;  /* 0x00008e00ff027b82 */ /* 0x000ea60000000a00 */
[----:B------:R-:W-:-:S07]  /*1310*/  ISETP.GE.AND P0, PT, R0, RZ, PT ;  /* 0x000000ff0000720c */ /* 0x000fce0003f06270 */
[----:B------:R-:W-:Y:S01]  /*1320*/  @P2 VIADD R8, R8, 0x1 ;  /* 0x0000000108082836 */ /* 0x000fe20000000000 */
[----:B----4-:R-:W-:Y:S01]  /*1330*/  SHF.R.S32.HI R7, RZ, 0x1f, R6 ;  /* 0x0000001fff077819 */ /* 0x010fe20000011406 */
[----:B-1----:R-:W-:-:S04]  /*1340*/  IMAD.WIDE.U32 R12, R6, R4, RZ ;  /* 0x00000004060c7225 */ /* 0x002fc800078e00ff */
[----:B------:R-:W-:Y:S02]  /*1350*/  IMAD R0, R7, R4, RZ ;  /* 0x0000000407007224 */ /* 0x000fe400078e02ff */
[----:B---3--:R-:W-:Y:S02]  /*1360*/  IMAD R4, R21, R162, RZ ;  /* 0x000000a215047224 */ /* 0x008fe400078e02ff */
[C---:B------:R-:W-:Y:S01]  /*1370*/  IMAD R5, R6.reuse, R5, R0 ;  /* 0x0000000506057224 */ /* 0x040fe200078e0200 */
[----:B------:R-:W-:Y:S01]  /*1380*/  MOV R0, R8 ;  /* 0x0000000800007202 */ /* 0x000fe20000000f00 */
[----:B------:R-:W-:Y:S02]  /*1390*/  IMAD R4, R23, R163, R4 ;  /* 0x000000a317047224 */ /* 0x000fe400078e0204 */
[----:B--2---:R-:W-:Y:S01]  /*13a0*/  IMAD R7, R7, R2, RZ ;  /* 0x0000000207077224 */ /* 0x004fe200078e02ff */
[----:B------:R-:W-:Y:S01]  /*13b0*/  IADD3 R13, R13, R5, RZ ;  /* 0x000000050d0d7210 */ /* 0x000fe20007ffe0ff */
[----:B------:R-:W-:Y:S01]  /*13c0*/  @!P0 IMAD.MOV R0, RZ, RZ, -R0 ;  /* 0x000000ffff008224 */ /* 0x000fe200078e0a00 */
[----:B------:R-:W-:Y:S01]  /*13d0*/  @!P1 LOP3.LUT R0, RZ, R9, RZ, 0x33, !PT ;  /* 0x00000009ff009212 */ /* 0x000fe200078e33ff */
[----:B------:R-:W-:-:S02]  /*13e0*/  IMAD R3, R6, R3, R7 ;  /* 0x0000000306037224 */ /* 0x000fc400078e0207 */
[----:B------:R-:W-:Y:S01]  /*13f0*/  IMAD.WIDE.U32 R8, R23, R162, R12 ;  /* 0x000000a217087225 */ /* 0x000fe200078e000c */
[----:B------:R-:W-:-:S03]  /*1400*/  SHF.R.S32.HI R5, RZ, 0x1f, R0 ;  /* 0x0000001fff057819 */ /* 0x000fc60000011400 */
[----:B------:R-:W-:Y:S01]  /*1410*/  IMAD.IADD R13, R9, 0x1, R4 ;  /* 0x00000001090d7824 */ /* 0x000fe200078e0204 */
[----:B------:R-:W-:Y:S01]  /*1420*/  MOV R12, R8 ;  /* 0x00000008000c7202 */ /* 0x000fe20000000f00 */
[----:B------:R-:W-:Y:S02]  /*1430*/  IMAD R9, R5, UR4, RZ ;  /* 0x0000000405097c24 */ /* 0x000fe4000f8e02ff */
[----:B------:R-:W-:-:S04]  /*1440*/  IMAD.WIDE.U32 R16, R6, R2, RZ ;  /* 0x0000000206107225 */ /* 0x000fc800078e00ff */
[C---:B------:R-:W-:Y:S02]  /*1450*/  IMAD R9, R0.reuse, UR5, R9 ;  /* 0x0000000500097c24 */ /* 0x040fe4000f8e0209 */
[----:B------:R-:W-:-:S04]  /*1460*/  IMAD.WIDE.U32 R12, R0, UR4, R12 ;  /* 0x00000004000c7c25 */ /* 0x000fc8000f8e000c */
[----:B------:R-:W-:Y:S01]  /*1470*/  IMAD.IADD R27, R17, 0x1, R3 ;  /* 0x00000001111b7824 */ /* 0x000fe200078e0203 */
[----:B------:R-:W-:Y:S02]  /*1480*/  IADD3 R19, R13, R9, RZ ;  /* 0x000000090d137210 */ /* 0x000fe40007ffe0ff */
[----:B------:R-:W-:Y:S01]  /*1490*/  MOV R4, R12 ;  /* 0x0000000c00047202 */ /* 0x000fe20000000f00 */
[----:B------:R-:W-:Y:S06]  /*14a0*/  BRA `(.L_x_2155) ;  /* 0x0000000400407947 */ /* 0x000fec0003800000 */
.L_x_2154:
[----:B------:R-:W1:Y:S01]  /*14b0*/  LDC R17, c[0x0][0x278] ;  /* 0x00009e00ff117b82 */ /* 0x000e620000000800 */
[----:B------:R-:W-:Y:S02]  /*14c0*/  MOV R4, RZ ;  /* 0x000000ff00047202 */ /* 0x000fe40000000f00 */
        /* <DEDUP_REMOVED lines=11> */
[----:B------:R-:W1:Y:S03]  /*1580*/  @P4 LDC.64 R6, c[0x0][0x250] ;  /* 0x00009400ff064b82 */ /* 0x000e660000000a00 */
        /* <DEDUP_REMOVED lines=33> */
[----:B------:R-:W-:Y:S02]  /*17a0*/  IADD3 R5, R23, R5, RZ ;  /* 0x0000000517057210 */ /* 0x000fe40007ffe0ff */
[----:B------:R-:W-:-:S07]  /*17b0*/  MOV R10, R22 ;  /* 0x00000016000a7202 */ /* 0x000fce0000000f00 */
.L_x_2156:
[----:B------:R-:W-:Y:S01]  /*17c0*/  @!P0 LOP3.LUT R0, RZ, R17, RZ, 0x33, !PT ;  /* 0x00000011ff008212 */ /* 0x000fe200078e33ff */
[----:B------:R-:W-:Y:S01]  /*17d0*/  IMAD R4, R21, R162, RZ ;  /* 0x000000a215047224 */ /* 0x000fe200078e02ff */
[----:B------:R-:W-:Y:S02]  /*17e0*/  MOV R16, R10 ;  /* 0x0000000a00107202 */ /* 0x000fe40000000f00 */
[----:B------:R-:W-:Y:S01]  /*17f0*/  MOV R17, R5 ;  /* 0x0000000500117202 */ /* 0x000fe20000000f00 */
[-C--:B------:R-:W-:Y:S01]  /*1800*/  IMAD R4, R163, R48.reuse, R4 ;  /* 0x00000030a3047224 */ /* 0x080fe200078e0204 */
[----:B------:R-:W-:Y:S02]  /*1810*/  SHF.R.S32.HI R5, RZ, 0x1f, R0 ;  /* 0x0000001fff057819 */ /* 0x000fe40000011400 */
[----:B------:R-:W-:Y:S01]  /*1820*/  @P4 IADD3 R13, R8, R13, RZ ;  /* 0x0000000d080d4210 */ /* 0x000fe20007ffe0ff */
[-C--:B------:R-:W-:Y:S01]  /*1830*/  IMAD.WIDE.U32 R16, R162, R48.reuse, R16 ;  /* 0x00000030a2107225 */ /* 0x080fe200078e0010 */
[----:B------:R-:W-:-:S03]  /*1840*/  MOV R23, R48 ;  /* 0x0000003000177202 */ /* 0x000fc60000000f00 */
[----:B------:R-:W-:Y:S01]  /*1850*/  @P4 IMAD.WIDE.U32 R18, R13, R6, RZ ;  /* 0x000000060d124225 */ /* 0x000fe200078e00ff */
[----:B------:R-:W-:-:S03]  /*1860*/  IADD3 R17, R17, R4, RZ ;  /* 0x0000000411117210 */ /* 0x000fc60007ffe0ff */
[-C--:B--2---:R-:W-:Y:S02]  /*1870*/  IMAD R4, R5, R2.reuse, RZ ;  /* 0x0000000205047224 */ /* 0x084fe400078e02ff */
[----:B------:R-:W-:-:S04]  /*1880*/  IMAD.WIDE.U32 R16, R0, R2, R16 ;  /* 0x0000000200107225 */ /* 0x000fc800078e0010 */
[----:B------:R-:W-:Y:S01]  /*1890*/  IMAD R3, R0, R3, R4 ;  /* 0x0000000300037224 */ /* 0x000fe200078e0204 */
[----:B------:R-:W-:Y:S01]  /*18a0*/  MOV R4, R16 ;  /* 0x0000001000047202 */ /* 0x000fe20000000f00 */
[----:B------:R-:W-:Y:S01]  /*18b0*/  @P4 IMAD R27, R13, R7, R19 ;  /* 0x000000070d1b4224 */ /* 0x000fe200078e0213 */
[----:B------:R-:W-:Y:S02]  /*18c0*/  @P4 MOV R16, R18 ;  /* 0x0000001200104202 */ /* 0x000fe40000000f00 */
        /* <DEDUP_REMOVED lines=13> */
[----:B------:R-:W-:-:S07]  /*19a0*/  IADD3 R27, R17, R3, RZ ;  /* 0x00000003111b7210 */ /* 0x000fce0007ffe0ff */
.L_x_2155:
[----:B------:R1:W5:Y:S01]  /*19b0*/  @P5 LDG.E R17, desc[UR6][R158.64] ;  /* 0x000000069e115981 */ /* 0x000362000c1e1900 */
[----:B------:R-:W-:Y:S01]  /*19c0*/  ISETP.NE.AND P0, PT, R201, -0x1, PT ;  /* 0xffffffffc900780c */ /* 0x000fe20003f05270 */
[----:B------:R-:W2:Y:S01]  /*19d0*/  LDC.64 R2, c[0x0][0x240] ;  /* 0x00009000ff027b82 */ /* 0x000ea20000000a00 */
[----:B------:R-:W-:Y:S01]  /*19e0*/  SHF.R.S32.HI R8, RZ, 0x1f, R125 ;  /* 0x0000001fff087819 */ /* 0x000fe2000001147d */
[----:B------:R-:W-:Y:S01]  /*19f0*/  ULDC UR5, c[0x0][0x2d0] ;  /* 0x0000b40000057ab9 */ /* 0x000fe20000000800 */
[----:B------:R-:W-:Y:S01]  /*1a00*/  SHF.R.S32.HI R68, RZ, 0x1f, R69 ;  /* 0x0000001fff447819 */ /* 0x000fe20000011445 */
[----:B------:R-:W-:Y:S01]  /*1a10*/  ULDC.64 UR10, c[0x0][0x268] ;  /* 0x00009a00000a7ab9 */ /* 0x000fe20000000a00 */
[CC--:B------:R-:W-:Y:S01]  /*1a20*/  LEA.HI R152, R8.reuse, R125.reuse, RZ, 0x3 ;  /* 0x0000007d08987211 */ /* 0x0c0fe200078f18ff */
[----:B------:R-:W-:Y:S01]  /*1a30*/  IMAD.MOV.U32 R46, RZ, RZ, 0x10 ;  /* 0x00000010ff2e7424 */ /* 0x000fe200078e00ff */
[----:B------:R-:W-:Y:S01]  /*1a40*/  LEA.HI R64, R8, R125, RZ, 0x4 ;  /* 0x0000007d08407211 */ /* 0x000fe200078f20ff */
[----:B------:R-:W3:Y:S01]  /*1a50*/  LDC R144, c[0x0][0x2e0] ;  /* 0x0000b800ff907b82 */ /* 0x000ee20000000800 */
[----:B------:R-:W-:Y:S01]  /*1a60*/  LOP3.LUT R62, R152, 0xfffffff8, RZ, 0xc0, !PT ;  /* 0xfffffff8983e7812 */ /* 0x000fe200078ec0ff */
[----:B------:R-:W-:Y:S01]  /*1a70*/  IMAD.MOV.U32 R45, RZ, RZ, 0x20 ;  /* 0x00000020ff2d7424 */ /* 0x000fe200078e00ff */
[----:B-----5:R-:W-:Y:S01]  /*1a80*/  SHF.R.S32.HI R9, RZ, 0x4, R64 ;  /* 0x00000004ff097819 */ /* 0x020fe20000011440 */
[----:B------:R-:W-:Y:S01]  /*1a90*/  IMAD.SHL.U32 R199, R162, 0x10, RZ ;  /* 0x00000010a2c77824 */ /* 0x000fe200078e00ff */
[----:B------:R-:W-:Y:S01]  /*1aa0*/  SHF.R.S32.HI R152, RZ, 0x3, R152 ;  /* 0x00000003ff987819 */ /* 0x000fe20000011498 */
[C---:B------:R-:W-:Y:S01]  /*1ab0*/  IMAD.IADD R62, R125.reuse, 0x1, -R62 ;  /* 0x000000017d3e7824 */ /* 0x040fe200078e0a3e */
[C---:B------:R-:W-:Y:S01]  /*1ac0*/  LOP3.LUT R18, R64.reuse, 0xfffffff0, RZ, 0xc0, !PT ;  /* 0xfffffff040127812 */ /* 0x040fe200078ec0ff */
[----:B------:R-:W4:Y:S01]  /*1ad0*/  @!P0 LDC.64 R6, c[0x0][0x228] ;  /* 0x00008a00ff068b82 */ /* 0x000f220000000a00 */
[----:B------:R-:W-:Y:S01]  /*1ae0*/  LEA.HI R64, R64, R9, RZ, 0x1 ;  /* 0x0000000940407211 */ /* 0x000fe200078f08ff */
[----:B------:R-:W-:Y:S01]  /*1af0*/  IMAD.SHL.U32 R29, R152, 0x40, RZ ;  /* 0x00000040981d7824 */ /* 0x000fe200078e00ff */
[----:B------:R-:W-:Y:S01]  /*1b00*/  SHF.R.S32.HI R153, RZ, 0x1f, R152 ;  /* 0x0000001fff997819 */ /* 0x000fe20000011498 */
[----:B------:R-:W-:Y:S01]  /*1b10*/  IMAD.IADD R18, R125, 0x1, -R18 ;  /* 0x000000017d127824 */ /* 0x000fe200078e0a12 */
[----:B------:R-:W-:Y:S01]  /*1b20*/  LOP3.LUT R64, R64, 0xfffffffe, RZ, 0xc0, !PT ;  /* 0xfffffffe40407812 */ /* 0x000fe200078ec0ff */
[----:B------:R-:W-:Y:S01]  /*1b30*/  IMAD.SHL.U32 R12, R62, 0x8, RZ ;  /* 0x000000083e0c7824 */ /* 0x000fe200078e00ff */
[----:B------:R-:W-:Y:S01]  /*1b40*/  LOP3.LUT R29, R29, 0x1c0, RZ, 0xc0, !PT ;  /* 0x000001c01d1d7812 */ /* 0x000fe200078ec0ff */
[----:B------:R-:W1:Y:S01]  /*1b50*/  LDC.64 R160, c[0x0][0x250] ;  /* 0x00009400ffa07b82 */ /* 0x000e620000000a00 */
[----:B------:R-:W-:Y:S01]  /*1b60*/  SHF.R.S32.HI R13, RZ, 0x1f, R18 ;  /* 0x0000001fff0d7819 */ /* 0x000fe20000011412 */
[----:B------:R-:W-:Y:S01]  /*1b70*/  VIADD R10, R12, 0x40 ;  /* 0x000000400c0a7836 */ /* 0x000fe20000000000 */
[----:B------:R-:W-:Y:S01]  /*1b80*/  SHF.R.U32.HI R148, RZ, 0x3, R29 ;  /* 0x00000003ff947819 */ /* 0x000fe2000001161d */
[----:B------:R-:W-:Y:S01]  /*1b90*/  IMAD.IADD R64, R9, 0x1, -R64 ;  /* 0x0000000109407824 */ /* 0x000fe200078e0a40 */
[----:B------:R-:W-:Y:S01]  /*1ba0*/  LOP3.LUT R9, R29, 0x38, R12, 0xf8, !PT ;  /* 0x000000381d097812 */ /* 0x000fe200078ef80c */
[----:B--2---:R-:W-:Y:S01]  /*1bb0*/  @P0 IMAD.WIDE.U32 R28, R201, R2, RZ ;  /* 0x00000002c91c0225 */ /* 0x004fe200078e00ff */
[----:B------:R-:W-:-:S02]  /*1bc0*/  LEA.HI R14, R13, R18, RZ, 0x3 ;  /* 0x000000120d0e7211 */ /* 0x000fc400078f18ff */
[----:B------:R-:W-:Y:S01]  /*1bd0*/  ISETP.GE.AND P1, PT, R10, UR5, PT ;  /* 0x000000050a007c0c */ /* 0x000fe2000bf26270 */
[----:B------:R-:W-:Y:S01]  /*1be0*/  @P0 IMAD.MOV.U32 R26, RZ, RZ, R28 ;  /* 0x000000ffff1a0224 */ /* 0x000fe200078e001c */
[----:B------:R-:W-:Y:S01]  /*1bf0*/  LOP3.LUT R148, R9, R148, RZ, 0x3c, !PT ;  /* 0x0000009409947212 */ /* 0x000fe200078e3cff */
[----:B------:R-:W-:Y:S01]  /*1c00*/  IMAD.WIDE R24, R25, 0x40, R152 ;  /* 0x0000004019187825 */ /* 0x000fe200078e0298 */
[----:B------:R-:W-:Y:S02]  /*1c10*/  LOP3.LUT R9, R14, 0xfffffff8, RZ, 0xc0, !PT ;  /* 0xfffffff80e097812 */ /* 0x000fe400078ec0ff */
[----:B------:R-:W-:Y:S01]  /*1c20*/  SEL R146, RZ, 0xffffffff, P1 ;  /* 0xffffffffff927807 */ /* 0x000fe20000800000 */
[-C--:B----4-:R-:W-:Y:S01]  /*1c30*/  @!P0 IMAD R20, R11, R6.reuse, RZ ;  /* 0x000000060b148224 */ /* 0x090fe200078e02ff */
[----:B------:R-:W-:Y:S01]  /*1c40*/  LEA.HI R13, R8, R125, RZ, 0x6 ;  /* 0x0000007d080d7211 */ /* 0x000fe200078f30ff */
[----:B------:R-:W-:Y:S01]  /*1c50*/  @!P0 IMAD.WIDE.U32 R32, R15, R6, RZ ;  /* 0x000000060f208225 */ /* 0x000fe200078e00ff */
[----:B------:R-:W-:-:S02]  /*1c60*/  ISETP.GE.AND P2, PT, R12, UR5, PT ;  /* 0x000000050c007c0c */ /* 0x000fc4000bf46270 */
[----:B------:R-:W-:Y:S01]  /*1c70*/  IADD3 R30, P1, R12, R16, RZ ;  /* 0x000000100c1e7210 */ /* 0x000fe20007f3e0ff */
[----:B------:R-:W-:Y:S01]  /*1c80*/  IMAD.IADD R18, R18, 0x1, -R9 ;  /* 0x0000000112127824 */ /* 0x000fe200078e0a09 */
[----:B------:R-:W-:Y:S01]  /*1c90*/  SEL R9, RZ, 0x1, P2 ;  /* 0x00000001ff097807 */ /* 0x000fe20001000000 */
[----:B------:R-:W-:Y:S01]  /*1ca0*/  IMAD.SHL.U32 R146, R146, 0x2, RZ ;  /* 0x0000000292927824 */ /* 0x000fe200078e00ff */
[----:B------:R-:W-:Y:S01]  /*1cb0*/  LEA.HI R68, R68, R69, RZ, 0x6 ;  /* 0x0000004544447211 */ /* 0x000fe200078f30ff */
[----:B------:R-:W-:Y:S01]  /*1cc0*/  IMAD.SHL.U32 R13, R13, 0x8, RZ ;  /* 0x000000080d0d7824 */ /* 0x000fe200078e00ff */
[----:B---3--:R-:W-:Y:S01]  /*1cd0*/  LEA.HI R144, R144, R144, RZ, 0x1 ;  /* 0x0000009090907211 */ /* 0x008fe200078f08ff */
[----:B------:R-:W-:Y:S01]  /*1ce0*/  @!P0 IMAD R7, R15, R7, R20 ;  /* 0x000000070f078224 */ /* 0x000fe200078e0214 */
[----:B------:R-:W-:Y:S01]  /*1cf0*/  LOP3.LUT R146, R146, 0x2, R9, 0xe2, !PT ;  /* 0x0000000292927812 */ /* 0x000fe200078ee209 */
[----:B------:R-:W-:Y:S01]  /*1d00*/  @!P0 IMAD.MOV.U32 R26, RZ, RZ, R32 ;  /* 0x000000ffff1a8224 */ /* 0x000fe200078e0020 */
[----:B------:R-:W-:Y:S01]  /*1d10*/  LOP3.LUT R148, R148, 0xfffffe00, R13, 0xf8, !PT ;  /* 0xfffffe0094947812 */ /* 0x000fe200078ef80d */
[----:B------:R-:W-:Y:S01]  /*1d20*/  @P0 IMAD R9, R201, R3, R29 ;  /* 0x00000003c9090224 */ /* 0x000fe200078e021d */
[----:B------:R-:W-:Y:S01]  /*1d30*/  SHF.R.S32.HI R13, RZ, 0x1f, R12 ;  /* 0x0000001fff0d7819 */ /* 0x000fe2000001140c */
[----:B------:R-:W-:Y:S01]  /*1d40*/  @!P0 IMAD.IADD R9, R33, 0x1, R7 ;  /* 0x0000000121098824 */ /* 0x000fe200078e0207 */
[----:B------:R-:W-:Y:S01]  /*1d50*/  IADD3 R26, P0, R12, R26, RZ ;  /* 0x0000001a0c1a7210 */ /* 0x000fe20007f1e0ff */
[----:B------:R-:W-:Y:S01]  /*1d60*/  IMAD R29, R5, UR10, RZ ;  /* 0x0000000a051d7c24 */ /* 0x000fe2000f8e02ff */
[----:B------:R-:W-:Y:S01]  /*1d70*/  SHF.R.S32.HI R68, RZ, 0x6, R68 ;  /* 0x00000006ff447819 */ /* 0x000fe20000011444 */
[C---:B------:R-:W-:Y:S01]  /*1d80*/  IMAD.X R31, R13.reuse, 0x1, R27, P1 ;  /* 0x000000010d1f7824 */ /* 0x040fe200008e061b */
[----:B------:R-:W-:Y:S01]  /*1d90*/  LOP3.LUT P4, RZ, R18, 0x4, RZ, 0xc0, !PT ;  /* 0x0000000412ff7812 */ /* 0x000fe2000788c0ff */
[----:B------:R-:W-:Y:S01]  /*1da0*/  IMAD.X R27, R13, 0x1, R9, P0 ;  /* 0x000000010d1b7824 */ /* 0x000fe200000e0609 */
[----:B------:R-:W-:Y:S01]  /*1db0*/  IADD3 R136, P0, R152, R23, RZ ;  /* 0x0000001798887210 */ /* 0x000fe20007f1e0ff */
[C---:B------:R-:W-:Y:S01]  /*1dc0*/  IMAD.SHL.U32 R47, R18.reuse, 0x40, RZ ;  /* 0x00000040122f7824 */ /* 0x040fe200078e00ff */
[----:B------:R-:W-:Y:S01]  /*1dd0*/  VIMNMX R68, R195, R68, !PT ;  /* 0x00000044c3447248 */ /* 0x000fe20007fe0100 */
[----:B------:R-:W-:Y:S01]  /*1de0*/  IMAD R16, R25, R2, RZ ;  /* 0x0000000219107224 */ /* 0x000fe200078e02ff */
[----:B------:R-:W-:Y:S01]  /*1df0*/  LOP3.LUT P2, RZ, R18, 0x2, RZ, 0xc0, !PT ;  /* 0x0000000212ff7812 */ /* 0x000fe2000784c0ff */
[----:B------:R-:W-:Y:S01]  /*1e00*/  IMAD.X R21, R153, 0x1, R21, P0 ;  /* 0x0000000199157824 */ /* 0x000fe200000e0615 */
[----:B------:R-:W-:Y:S01]  /*1e10*/  IADD3 R150, P0, R12, R4, RZ ;  /* 0x000000040c967210 */ /* 0x000fe20007f1e0ff */
[----:B------:R-:W-:Y:S01]  /*1e20*/  IMAD.WIDE.U32 R26, R24, R2, R26 ;  /* 0x00000002181a7225 */ /* 0x000fe200078e001a */
[----:B------:R-:W-:-:S02]  /*1e30*/  SHF.R.S32.HI R2, RZ, 0x1f, R154 ;  /* 0x0000001fff027819 */ /* 0x000fc4000001149a */
[----:B------:R-:W-:Y:S01]  /*1e40*/  SHF.R.S32.HI R145, RZ, 0x1, R144 ;  /* 0x00000001ff917819 */ /* 0x000fe20000011490 */
[----:B------:R-:W-:Y:S01]  /*1e50*/  IMAD.X R151, R13, 0x1, R19, P0 ;  /* 0x000000010d977824 */ /* 0x000fe200000e0613 */
[----:B------:R-:W-:Y:S01]  /*1e60*/  ISETP.GT.AND P0, PT, R134, R68, PT ;  /* 0x000000448600720c */ /* 0x000fe20003f04270 */
[C---:B------:R-:W-:Y:S01]  /*1e70*/  IMAD R6, R0.reuse, UR11, R29 ;  /* 0x0000000b00067c24 */ /* 0x040fe2000f8e021d */
[----:B------:R-:W-:Y:S01]  /*1e80*/  LOP3.LUT R47, R47, 0x1c0, RZ, 0xc0, !PT ;  /* 0x000001c02f2f7812 */ /* 0x000fe200078ec0ff */
[----:B------:R-:W-:Y:S01]  /*1e90*/  IMAD.WIDE.U32 R28, R0, UR10, R30 ;  /* 0x0000000a001c7c25 */ /* 0x000fe2000f8e001e */
[----:B------:R-:W-:Y:S01]  /*1ea0*/  ULDC.64 UR10, c[0x0][0x258] ;  /* 0x00009600000a7ab9 */ /* 0x000fe20000000a00 */
[----:B------:R-:W-:Y:S02]  /*1eb0*/  SHF.L.U64.HI R198, R162, 0x4, R163 ;  /* 0x00000004a2c67819 */ /* 0x000fe400000102a3 */
[----:B------:R-:W-:Y:S01]  /*1ec0*/  IMAD.SHL.U32 R18, R64, 0x8, RZ ;  /* 0x0000000840127824 */ /* 0x000fe200078e00ff */
[----:B-1----:R-:W-:Y:S01]  /*1ed0*/  SHF.L.U64.HI R196, R160, 0x4, R161 ;  /* 0x00000004a0c47819 */ /* 0x002fe200000102a1 */
[----:B------:R-:W-:Y:S01]  /*1ee0*/  VIADD R9, R12, 0x80 ;  /* 0x000000800c097836 */ /* 0x000fe20000000000 */
[----:B------:R-:W-:Y:S01]  /*1ef0*/  SEL R46, R46, 0xfffffff0, !P2 ;  /* 0xfffffff02e2e7807 */ /* 0x000fe20005000000 */
[----:B------:R-:W-:Y:S01]  /*1f00*/  IMAD.SHL.U32 R141, R62, 0x4, RZ ;  /* 0x000000043e8d7824 */ /* 0x000fe200078e00ff */
[----:B------:R-:W-:Y:S01]  /*1f10*/  LOP3.LUT R18, R47, 0x8, R18, 0xf8, !PT ;  /* 0x000000082f127812 */ /* 0x000fe200078ef812 */
[----:B------:R-:W-:Y:S01]  /*1f20*/  IMAD R3, R24, R3, R16 ;  /* 0x0000000318037224 */ /* 0x000fe200078e0210 */
[----:B------:R-:W-:Y:S01]  /*1f30*/  SHF.R.U32.HI R47, RZ, 0x3, R47 ;  /* 0x00000003ff2f7819 */ /* 0x000fe2000001162f */
[----:B------:R-:W-:Y:S01]  /*1f40*/  IMAD R157, R2, UR10, RZ ;  /* 0x0000000a029d7c24 */ /* 0x000fe2000f8e02ff */
[----:B------:R-:W-:Y:S01]  /*1f50*/  LEA.HI R2, R8, R125, RZ, 0x5 ;  /* 0x0000007d08027211 */ /* 0x000fe200078f28ff */
[----:B------:R-:W-:Y:S01]  /*1f60*/  IMAD.IADD R7, R29, 0x1, R6 ;  /* 0x000000011d077824 */ /* 0x000fe200078e0206 */
[----:B------:R-:W-:Y:S01]  /*1f70*/  ISETP.GE.AND P1, PT, R9, UR5, PT ;  /* 0x0000000509007c0c */ /* 0x000fe2000bf26270 */
[----:B------:R-:W-:Y:S01]  /*1f80*/  IMAD R21, R21, R160, RZ ;  /* 0x000000a015157224 */ /* 0x000fe200078e02ff */
[----:B------:R-:W-:Y:S01]  /*1f90*/  SHF.R.S32.HI R60, RZ, 0x5, R2 ;  /* 0x00000005ff3c7819 */ /* 0x000fe20000011402 */
[----:B------:R-:W-:Y:S01]  /*1fa0*/  IMAD R142, R152, R145, R141 ;  /* 0x00000091988e7224 */ /* 0x000fe200078e028d */
[----:B------:R-:W-:Y:S01]  /*1fb0*/  LOP3.LUT R2, R2, 0xffffffe0, RZ, 0xc0, !PT ;  /* 0xffffffe002027812 */ /* 0x000fe200078ec0ff */
[----:B------:R-:W-:Y:S01]  /*1fc0*/  IMAD.MOV.U32 R6, RZ, RZ, R28 ;  /* 0x000000ffff067224 */ /* 0x000fe200078e001c */
[----:B------:R-:W-:Y:S01]  /*1fd0*/  LOP3.LUT R47, R18, R47, RZ, 0x3c, !PT ;  /* 0x0000002f122f7212 */ /* 0x000fe200078e3cff */
[----:B------:R-:W-:Y:S01]  /*1fe0*/  IMAD.IADD R27, R27, 0x1, R3 ;  /* 0x000000011b1b7824 */ /* 0x000fe200078e0203 */
[----:B------:R-:W-:Y:S01]  /*1ff0*/  SEL R23, RZ, 0x4, P1 ;  /* 0x00000004ff177807 */ /* 0x000fe20000800000 */
[----:B------:R-:W-:Y:S01]  /*2000*/  IMAD R149, R153, R162, RZ ;  /* 0x000000a299957224 */ /* 0x000fe200078e02ff */
[----:B------:R-:W-:Y:S01]  /*2010*/  SHF.R.S32.HI R124, RZ, 0x1f, R142 ;  /* 0x0000001fff7c7819 */ /* 0x000fe2000001148e */
[----:B------:R-:W-:Y:S01]  /*2020*/  IMAD.SHL.U32 R14, R14, 0x40, RZ ;  /* 0x000000400e0e7824 */ /* 0x000fe200078e00ff */
[----:B------:R-:W-:Y:S01]  /*2030*/  LOP3.LUT R146, R146, R23, RZ, 0xfc, !PT ;  /* 0x0000001792927212 */ /* 0x000fe200078efcff */
[----:B------:R-:W-:Y:S01]  /*2040*/  IMAD R157, R154, UR11, R157 ;  /* 0x0000000b9a9d7c24 */ /* 0x000fe2000f8e029d */
[----:B------:R-:W-:Y:S01]  /*2050*/  SEL R45, R45, 0xffffffe0, !P4 ;  /* 0xffffffe02d2d7807 */ /* 0x000fe20006000000 */
[----:B------:R-:W-:Y:S01]  /*2060*/  IMAD R133, R136, R161, R21 ;  /* 0x000000a188857224 */ /* 0x000fe200078e0215 */
[----:B------:R-:W-:Y:S01]  /*2070*/  LOP3.LUT R47, R47, 0xfffffe00, R14, 0xf8, !PT ;  /* 0xfffffe002f2f7812 */ /* 0x000fe200078ef80e */
[----:B------:R-:W-:-:S02]  /*2080*/  IMAD.IADD R141, R141, 0x1, R142 ;  /* 0x000000018d8d7824 */ /* 0x000fc400078e028e */
[----:B------:R-:W-:-:S03]  /*2090*/  IMAD.WIDE.U32 R154, R154, UR10, R26 ;  /* 0x0000000a9a9a7c25 */ /* 0x000fc6000f8e001a */
[----:B------:R-:W-:Y:S01]  /*20a0*/  SHF.R.S32.HI R123, RZ, 0x1f, R141 ;  /* 0x0000001fff7b7819 */ /* 0x000fe2000001148d */
[----:B------:R-:W-:-:S04]  /*20b0*/  IMAD.WIDE.U32 R136, R136, R160, R6 ;  /* 0x000000a088887225 */ /* 0x000fc800078e0006 */
[C---:B------:R-:W-:Y:S02]  /*20c0*/  IMAD R149, R152.reuse, R163, R149 ;  /* 0x000000a398957224 */ /* 0x040fe400078e0295 */
[----:B------:R-:W-:-:S04]  /*20d0*/  IMAD.WIDE.U32 R150, R152, R162, R150 ;  /* 0x000000a298967225 */ /* 0x000fc800078e0096 */
[----:B------:R-:W-:Y:S02]  /*20e0*/  IMAD.SHL.U32 R197, R160, 0x10, RZ ;  /* 0x00000010a0c57824 */ /* 0x000fe400078e00ff */
[----:B------:R-:W-:Y:S02]  /*20f0*/  IMAD.IADD R147, R125, 0x1, -R2 ;  /* 0x000000017d937824 */ /* 0x000fe400078e0a02 */
[----:B------:R-:W-:Y:S02]  /*2100*/  IMAD.SHL.U32 R143, R145, 0x10, RZ ;  /* 0x00000010918f7824 */ /* 0x000fe400078e00ff */
[----:B------:R-:W-:Y:S02]  /*2110*/  IMAD.IADD R149, R151, 0x1, R149 ;  /* 0x0000000197957824 */ /* 0x000fe400078e0295 */
[----:B------:R-:W-:Y:S02]  /*2120*/  IMAD.IADD R157, R155, 0x1, R157 ;  /* 0x000000019b9d7824 */ /* 0x000fe400078e029d */
[----:B------:R-:W-:-:S02]  /*2130*/  IMAD.IADD R133, R137, 0x1, R133 ;  /* 0x0000000189857824 */ /* 0x000fc400078e0285 */
[----:B------:R-:W-:Y:S01]  /*2140*/  @!P5 IMAD.MOV.U32 R17, RZ, RZ, RZ ;  /* 0x000000ffff11d224 */ /* 0x000fe200078e00ff */
[----:B------:R-:W-:Y:S06]  /*2150*/  @!P0 BRA `(.L_x_2157) ;  /* 0x0000009400148947 */ /* 0x000fec0003800000 */
[----:B------:R-:W1:Y:S01]  /*2160*/  LDC.64 R2, c[0x0][0x338] ;  /* 0x0000ce00ff027b82 */ /* 0x000e620000000a00 */
[----:B------:R-:W-:Y:S01]  /*2170*/  ULDC.64 UR12, c[0x0][0x330] ;  /* 0x0000cc00000c7ab9 */ /* 0x000fe20000000a00 */
[----:B------:R-:W-:Y:S01]  /*2180*/  SHF.R.S32.HI R7, RZ, 0x1f, R48 ;  /* 0x0000001fff077819 */ /* 0x000fe20000011430 */
[C---:B------:R-:W-:Y:S01]  /*2190*/  IMAD R4, R11.reuse, UR12, RZ ;  /* 0x0000000c0b047c24 */ /* 0x040fe2000f8e02ff */
[--C-:B------:R-:W-:Y:S01]  /*21a0*/  SHF.R.S32.HI R8, RZ, 0x1f, R69.reuse ;  /* 0x0000001fff087819 */ /* 0x100fe20000011445 */
[----:B------:R-:W-:Y:S01]  /*21b0*/  ULDC.64 UR10, c[0x0][0x328] ;  /* 0x0000ca00000a7ab9 */ /* 0x000fe20000000a00 */
[----:B------:R-:W-:Y:S01]  /*21c0*/  IADD3 R6, P1, P0, R48, R152, -R69 ;  /* 0x0000009830067210 */ /* 0x000fe2000783e845 */
[----:B------:R-:W-:Y:S01]  /*21d0*/  IMAD R14, R11, UR10, RZ ;  /* 0x0000000a0b0e7c24 */ /* 0x000fe2000f8e02ff */
[----:B------:R-:W-:Y:S01]  /*21e0*/  ULDC.64 UR14, c[0x0][0x350] ;  /* 0x0000d400000e7ab9 */ /* 0x000fe20000000a00 */
[----:B------:R-:W-:Y:S01]  /*21f0*/  IMAD.WIDE.U32 R18, R15, UR12, R12 ;  /* 0x0000000c0f127c25 */ /* 0x000fe2000f8e000c */
[----:B------:R-:W-:Y:S01]  /*2200*/  IADD3.X R7, R7, R153, ~R8, P1, P0 ;  /* 0x0000009907077210 */ /* 0x000fe20000fe0c08 */
[----:B------:R-:W-:Y:S01]  /*2210*/  ULDC UR4, c[0x0][0x2e0] ;  /* 0x0000b80000047ab9 */ /* 0x000fe20000000800 */
[----:B------:R-:W-:Y:S01]  /*2220*/  SHF.L.U32 R99, R161, 0x5, RZ ;  /* 0x00000005a1637819 */ /* 0x000fe200000006ff */
[C---:B------:R-:W-:Y:S01]  /*2230*/  IMAD R4, R15.reuse, UR13, R4 ;  /* 0x0000000d0f047c24 */ /* 0x040fe2000f8e0204 */
[----:B------:R-:W-:Y:S01]  /*2240*/  ULDC.64 UR12, c[0x0][0x348] ;  /* 0x0000d200000c7ab9 */ /* 0x000fe20000000a00 */
[----:B------:R-:W-:Y:S01]  /*2250*/  IMAD.WIDE.U32 R20, R15, UR10, R12 ;  /* 0x0000000a0f147c25 */ /* 0x000fe2000f8e000c */
[----:B------:R-:W-:Y:S01]  /*2260*/  LOP3.LUT R135, R146, 0xffff, RZ, 0xc0, !PT ;  /* 0x0000ffff92877812 */ /* 0x000fe200078ec0ff */
[----:B------:R-:W-:Y:S01]  /*2270*/  ULDC.U8 UR25, c[0x0][0x3c3] ;  /* 0x0000f0c000197ab9 */ /* 0x000fe20000000000 */
[----:B------:R-:W-:Y:S01]  /*2280*/  SHF.L.U32 R138, R145, 0x5, RZ ;  /* 0x00000005918a7819 */ /* 0x000fe200000006ff */
[----:B------:R-:W-:Y:S01]  /*2290*/  IMAD R14, R15, UR11, R14 ;  /* 0x0000000b0f0e7c24 */ /* 0x000fe2000f8e020e */
[----:B------:R-:W-:Y:S01]  /*22a0*/  ULDC.64 UR10, c[0x0][0x340] ;  /* 0x0000d000000a7ab9 */ /* 0x000fe20000000a00 */
[----:B------:R-:W-:Y:S01]  /*22b0*/  IMAD.IADD R19, R19, 0x1, R4 ;  /* 0x0000000113137824 */ /* 0x000fe200078e0204 */
[----:B------:R-:W-:Y:S01]  /*22c0*/  USHF.L.U32 UR20, UR10, 0x5, URZ ;  /* 0x000000050a147899 */ /* 0x000fe2000800063f */
[C---:B------:R-:W-:Y:S01]  /*22d0*/  IMAD R11, R7.reuse, UR10, RZ ;  /* 0x0000000a070b7c24 */ /* 0x040fe2000f8e02ff */
[----:B------:R-:W-:Y:S01]  /*22e0*/  USHF.L.U64.HI UR21, UR10, 0x4, UR11 ;  /* 0x000000040a157899 */ /* 0x000fe2000801020b */
[-C--:B-1----:R-:W-:Y:S01]  /*22f0*/  IMAD R4, R7, R2.reuse, RZ ;  /* 0x0000000207047224 */ /* 0x082fe200078e02ff */
[----:B------:R-:W-:Y:S01]  /*2300*/  USHF.L.U32 UR22, UR10, 0x4, URZ ;  /* 0x000000040a167899 */ /* 0x000fe2000800063f */
[----:B------:R-:W-:Y:S01]  /*2310*/  IMAD.IADD R21, R21, 0x1, R14 ;  /* 0x0000000115157824 */ /* 0x000fe200078e020e */
[----:B------:R-:W-:Y:S01]  /*2320*/  UIMAD.WIDE.U32 UR18, UR10, 0x60, URZ ;  /* 0x000000600a1278a5 */ /* 0x000fe2000f8e003f */
[----:B------:R-:W-:Y:S01]  /*2330*/  IMAD R11, R6, UR11, R11 ;  /* 0x0000000b060b7c24 */ /* 0x000fe2000f8e020b */
[----:B------:R-:W-:Y:S01]  /*2340*/  SHF.L.U32 R71, R2, 0x4, RZ ;  /* 0x0000000402477819 */ /* 0x000fe200000006ff */
[----:B------:R-:W-:Y:S01]  /*2350*/  IMAD.WIDE.U32 R18, R6, UR10, R18 ;  /* 0x0000000a06127c25 */ /* 0x000fe2000f8e0012 */
[----:B------:R-:W-:Y:S01]  /*2360*/  SHF.L.U64.HI R70, R2, 0x4, R3 ;  /* 0x0000000402467819 */ /* 0x000fe20000010203 */
[----:B------:R-:W-:Y:S01]  /*2370*/  USHF.L.U64.HI UR21, UR22, 0x1, UR21 ;  /* 0x0000000116157899 */ /* 0x000fe20008010215 */
[C---:B------:R-:W-:Y:S01]  /*2380*/  LOP3.LUT R140, R135.reuse, 0x1, RZ, 0xc0, !PT ;  /* 0x00000001878c7812 */ /* 0x040fe200078ec0ff */
[C---:B------:R-:W-:Y:S01]  /*2390*/  IMAD R4, R6.reuse, R3, R4 ;  /* 0x0000000306047224 */ /* 0x040fe200078e0204 */
[----:B------:R-:W-:Y:S01]  /*23a0*/  LOP3.LUT R139, R135, 0x2, RZ, 0xc0, !PT ;  /* 0x00000002878b7812 */ /* 0x000fe200078ec0ff */
[----:B------:R-:W-:Y:S01]  /*23b0*/  IMAD.WIDE.U32 R6, R6, R2, R20 ;  /* 0x0000000206067225 */ /* 0x000fe200078e0014 */
[----:B------:R-:W-:Y:S01]  /*23c0*/  SHF.L.U64.HI R72, R2, 0x5, R3 ;  /* 0x0000000502487819 */ /* 0x000fe20000010203 */
[----:B------:R-:W-:Y:S01]  /*23d0*/  ULDC UR24, c[0x0][0x2e0] ;  /* 0x0000b80000187ab9 */ /* 0x000fe20000000800 */
[----:B------:R-:W-:Y:S01]  /*23e0*/  SHF.R.S32.HI R122, RZ, 0x1f, R143 ;  /* 0x0000001fff7a7819 */ /* 0x000fe2000001148f */
[----:B------:R-:W-:Y:S01]  /*23f0*/  IMAD.IADD R48, R17, 0x1, R48 ;  /* 0x0000000111307824 */ /* 0x000fe200078e0230 */
[----:B------:R-:W-:Y:S01]  /*2400*/  LOP3.LUT R135, R135, 0x4, RZ, 0xc0, !PT ;  /* 0x0000000487877812 */ /* 0x000fe200078ec0ff */
[----:B------:R-:W-:Y:S01]  /*2410*/  IMAD.IADD R7, R7, 0x1, R4 ;  /* 0x0000000107077824 */ /* 0x000fe200078e0204 */
[----:B------:R-:W-:Y:S01]  /*2420*/  SHF.R.S32.HI R121, RZ, 0x1f, R138 ;  /* 0x0000001fff797819 */ /* 0x000fe2000001148a */
[----:B------:R-:W-:Y:S01]  /*2430*/  IMAD R109, R5, UR12, RZ ;  /* 0x0000000c056d7c24 */ /* 0x000fe2000f8e02ff */
[----:B------:R-:W-:Y:S01]  /*2440*/  ULDC UR23, c[0x0][0x2e0] ;  /* 0x0000b80000177ab9 */ /* 0x000fe20000000800 */
[----:B------:R-:W-:Y:S01]  /*2450*/  IMAD.IADD R19, R19, 0x1, R11 ;  /* 0x0000000113137824 */ /* 0x000fe200078e020b */
[----:B------:R-:W-:Y:S01]  /*2460*/  ULDC.64 UR16, c[0x0][0x250] ;  /* 0x0000940000107ab9 */ /* 0x000fe20000000a00 */
[----:B------:R-:W-:Y:S01]  /*2470*/  IMAD R107, R5, UR14, RZ ;  /* 0x0000000e056b7c24 */ /* 0x000fe2000f8e02ff */
[----:B------:R-:W-:Y:S01]  /*2480*/  USHF.L.U32 UR22, UR22, 0x1, URZ ;  /* 0x0000000116167899 */ /* 0x000fe2000800063f */
[----:B------:R-:W-:-:S02]  /*2490*/  IMAD R109, R0, UR13, R109 ;  /* 0x0000000d006d7c24 */ /* 0x000fc4000f8e026d */
[----:B------:R-:W-:Y:S01]  /*24a0*/  IMAD.WIDE.U32 R6, R0, UR12, R6 ;  /* 0x0000000c00067c25 */ /* 0x000fe2000f8e0006 */
[----:B------:R-:W-:-:S03]  /*24b0*/  ULDC.64 UR12, c[0x0][0x318] ;  /* 0x0000c600000c7ab9 */ /* 0x000fc60000000a00 */
[----:B------:R-:W-:Y:S01]  /*24c0*/  IMAD R48, R145, R48, RZ ;  /* 0x0000003091307224 */ /* 0x000fe200078e02ff */
[----:B------:R-:W-:Y:S01]  /*24d0*/  LEA R108, P0, R6, UR12, 0x1 ;  /* 0x0000000c066c7c11 */ /* 0x000fe2000f8008ff */
[C---:B------:R-:W-:Y:S02]  /*24e0*/  IMAD R107, R0.reuse, UR15, R107 ;  /* 0x0000000f006b7c24 */ /* 0x040fe4000f8e026b */
[----:B------:R-:W-:Y:S01]  /*24f0*/  IMAD.WIDE.U32 R4, R0, UR14, R18 ;  /* 0x0000000e00047c25 */ /* 0x000fe2000f8e0012 */
[-C--:B------:R-:W-:Y:S01]  /*2500*/  IADD3 R112, P2, R141, R48.reuse, RZ ;  /* 0x000000308d707210 */ /* 0x080fe20007f5e0ff */
[----:B------:R-:W-:Y:S02]  /*2510*/  ULDC.64 UR14, c[0x0][0x320] ;  /* 0x0000c800000e7ab9 */ /* 0x000fe40000000a00 */
[----:B------:R-:W-:Y:S01]  /*2520*/  IMAD.IADD R109, R7, 0x1, R109 ;  /* 0x00000001076d7824 */ /* 0x000fe200078e026d */
[----:B------:R-:W-:Y:S01]  /*2530*/  SHF.R.S32.HI R7, RZ, 0x1f, R48 ;  /* 0x0000001fff077819 */ /* 0x000fe20000011430 */
[----:B------:R-:W-:Y:S01]  /*2540*/  IMAD.IADD R107, R5, 0x1, R107 ;  /* 0x00000001056b7824 */ /* 0x000fe200078e026b */
[----:B------:R-:W-:Y:S01]  /*2550*/  IADD3 R48, P4, R142, R48, RZ ;  /* 0x000000308e307210 */ /* 0x000fe20007f9e0ff */
[----:B------:R-:W-:Y:S01]  /*2560*/  VIADD R131, R143, 0x40 ;  /* 0x000000408f837836 */ /* 0x000fe20000000000 */
[----:B------:R-:W-:Y:S01]  /*2570*/  LEA R106, P1, R4, UR14, 0x1 ;  /* 0x0000000e046a7c11 */ /* 0x000fe2000f8208ff */
[----:B------:R-:W-:Y:S01]  /*2580*/  IMAD.X R113, R123, 0x1, R7, P2 ;  /* 0x000000017b717824 */ /* 0x000fe200010e0607 */
[----:B------:R-:W-:Y:S01]  /*2590*/  LEA.HI.X R109, R6, UR13, R109, 0x1, P0 ;  /* 0x0000000d066d7c11 */ /* 0x000fe200080f0c6d */
[----:B------:R-:W-:Y:S01]  /*25a0*/  IMAD.X R7, R124, 0x1, R7, P4 ;  /* 0x000000017c077824 */ /* 0x000fe200020e0607 */
[----:B------:R-:W-:Y:S01]  /*25b0*/  LEA.HI.X R107, R4, UR15, R107, 0x1, P1 ;  /* 0x0000000f046b7c11 */ /* 0x000fe200088f0c6b */
[----:B------:R-:W-:Y:S01]  /*25c0*/  USHF.L.U64.HI UR15, UR10, 0x5, UR11 ;  /* 0x000000050a0f7899 */ /* 0x000fe2000801020b */
[----:B------:R-:W-:Y:S01]  /*25d0*/  SHF.L.U64.HI R113, R112, 0x1, R113 ;  /* 0x0000000170717819 */ /* 0x000fe20000010271 */
[----:B------:R-:W-:Y:S01]  /*25e0*/  UIMAD UR14, UR11, 0x60, URZ ;  /* 0x000000600b0e78a4 */ /* 0x000fe2000f8e023f */
[----:B------:R-:W-:Y:S01]  /*25f0*/  SHF.L.U64.HI R0, R48, 0x1, R7 ;  /* 0x0000000130007819 */ /* 0x000fe20000010207 */
[----:B------:R-:W-:Y:S01]  /*2600*/  ULDC.64 UR12, c[0x0][0x218] ;  /* 0x00008600000c7ab9 */ /* 0x000fe20000000a00 */
[----:B------:R-:W-:Y:S01]  /*2610*/  ULDC.64 UR10, c[0x0][0x220] ;  /* 0x00008800000a7ab9 */ /* 0x000fe20000000a00 */
[----:B------:R-:W-:Y:S01]  /*2620*/  LEA R102, P1, R150, UR12, 0x1 ;  /* 0x0000000c96667c11 */ /* 0x000fe2000f8208ff */
[----:B------:R-:W-:Y:S01]  /*2630*/  IMAD.SHL.U32 R48, R48, 0x2, RZ ;  /* 0x0000000230307824 */ /* 0x000fe200078e00ff */
[----:B------:R-:W-:Y:S01]  /*2640*/  LEA R104, P0, R136, UR10, 0x1 ;  /* 0x0000000a88687c11 */ /* 0x000fe2000f8008ff */
[----:B------:R-:W-:Y:S01]  /*2650*/  IMAD.SHL.U32 R112, R112, 0x2, RZ ;  /* 0x0000000270707824 */ /* 0x000fe200078e00ff */
[----:B------:R-:W-:Y:S01]  /*2660*/  LEA.HI.X R103, R150, UR13, R149, 0x1, P1 ;  /* 0x0000000d96677c11 */ /* 0x000fe200088f0c95 */
[----:B------:R-:W-:Y:S01]  /*2670*/  ULDC.64 UR12, c[0x0][0x360] ;  /* 0x0000d800000c7ab9 */ /* 0x000fe20000000a00 */
[----:B------:R-:W-:Y:S01]  /*2680*/  LEA.HI.X R105, R136, UR11, R133, 0x1, P0 ;  /* 0x0000000b88697c11 */ /* 0x000fe200080f0c85 */
[----:B------:R-:W-:Y:S01]  /*2690*/  ULDC.64 UR10, c[0x0][0x358] ;  /* 0x0000d600000a7ab9 */ /* 0x000fe20000000a00 */
[C---:B------:R-:W-:Y:S01]  /*26a0*/  IADD3 R16, P1, R48.reuse, UR12, RZ ;  /* 0x0000000c30107c10 */ /* 0x040fe2000ff3e0ff */
[C---:B------:R-:W-:Y:S01]  /*26b0*/  VIADD R130, R143.reuse, 0x80 ;  /* 0x000000808f827836 */ /* 0x040fe20000000000 */
[----:B------:R-:W-:Y:S01]  /*26c0*/  IADD3 R48, P0, R48, UR10, RZ ;  /* 0x0000000a30307c10 */ /* 0x000fe2000ff1e0ff */
[----:B------:R-:W-:Y:S01]  /*26d0*/  IMAD.WIDE.U32 R14, R160, 0x20, RZ ;  /* 0x00000020a00e7825 */ /* 0x000fe200078e00ff */
[C---:B------:R-:W-:Y:S01]  /*26e0*/  IADD3.X R17, R0.reuse, UR13, RZ, P1, !PT ;  /* 0x0000000d00117c10 */ /* 0x040fe20008ffe4ff */
[----:B------:R-:W-:Y:S01]  /*26f0*/  USHF.L.U64.HI UR26, UR20, 0x1, UR15 ;  /* 0x00000001141a7899 */ /* 0x000fe2000801020f */
[----:B------:R-:W-:Y:S01]  /*2700*/  IADD3.X R49, R0, UR11, RZ, P0, !PT ;  /* 0x0000000b00317c10 */ /* 0x000fe200087fe4ff */
[----:B------:R-:W-:Y:S01]  /*2710*/  IMAD.IADD R129, R143, 0x1, R131 ;  /* 0x000000018f817824 */ /* 0x000fe200078e0283 */
[----:B------:R-:W-:Y:S01]  /*2720*/  IADD3 R80, P1, R199, 0x40, RZ ;  /* 0x00000040c7507810 */ /* 0x000fe20007f3e0ff */
[----:B------:R-:W-:Y:S01]  /*2730*/  IMAD.IADD R128, R143, 0x1, R130 ;  /* 0x000000018f807824 */ /* 0x000fe200078e0282 */
[----:B------:R-:W-:Y:S01]  /*2740*/  IADD3 R88, P0, R199, 0x80, RZ ;  /* 0x00000080c7587810 */ /* 0x000fe20007f1e0ff */
[----:B------:R-:W-:Y:S01]  /*2750*/  IMAD R101, R161, 0x60, RZ ;  /* 0x00000060a1657824 */ /* 0x000fe200078e02ff */
[C---:B------:R-:W-:Y:S01]  /*2760*/  IADD3 R110, P4, R112.reuse, UR12, RZ ;  /* 0x0000000c706e7c10 */ /* 0x040fe2000ff9e0ff */
[--C-:B------:R-:W-:Y:S01]  /*2770*/  IMAD.X R79, RZ, RZ, R198.reuse, P1 ;  /* 0x000000ffff4f7224 */ /* 0x100fe200008e06c6 */
[----:B------:R-:W-:Y:S01]  /*2780*/  IADD3 R112, P2, R112, UR10, RZ ;  /* 0x0000000a70707c10 */ /* 0x000fe2000ff5e0ff */
[----:B------:R-:W-:Y:S01]  /*2790*/  IMAD.X R87, RZ, RZ, R198, P0 ;  /* 0x000000ffff577224 */ /* 0x000fe200000e06c6 */
[----:B------:R-:W-:Y:S01]  /*27a0*/  IADD3 R82, P1, R199, R80, RZ ;  /* 0x00000050c7527210 */ /* 0x000fe20007f3e0ff */
[----:B------:R-:W-:Y:S01]  /*27b0*/  IMAD.IADD R99, R15, 0x1, R99 ;  /* 0x000000010f637824 */ /* 0x000fe200078e0263 */
[----:B------:R-:W-:Y:S01]  /*27c0*/  IADD3 R90, P0, R199, R88, RZ ;  /* 0x00000058c75a7210 */ /* 0x000fe20007f1e0ff */
[----:B------:R-:W-:Y:S01]  /*27d0*/  IMAD.WIDE.U32 R160, R160, 0x60, RZ ;  /* 0x00000060a0a07825 */ /* 0x000fe200078e00ff */
[C---:B------:R-:W-:Y:S01]  /*27e0*/  IADD3.X R111, R113.reuse, UR13, RZ, P4, !PT ;  /* 0x0000000d716f7c10 */ /* 0x040fe2000a7fe4ff */
[----:B------:R-:W-:Y:S01]  /*27f0*/  UIADD3 UR28, UR19, UR14, URZ ;  /* 0x0000000e131c7290 */ /* 0x000fe2000fffe03f */
[----:B------:R-:W-:Y:S01]  /*2800*/  IADD3.X R113, R113, UR11, RZ, P2, !PT ;  /* 0x0000000b71717c10 */ /* 0x000fe200097fe4ff */
[C---:B------:R-:W-:Y:S01]  /*2810*/  IMAD.X R89, R198.reuse, 0x1, R87, P0 ;  /* 0x00000001c6597824 */ /* 0x040fe200000e0657 */
[C---:B------:R-:W-:Y:S01]  /*2820*/  IADD3.X R81, R198.reuse, R79, RZ, P1, !PT ;  /* 0x0000004fc6517210 */ /* 0x040fe20000ffe4ff */
[----:B------:R-:W-:Y:S01]  /*2830*/  IMAD R132, R145, 0x30, RZ ;  /* 0x0000003091847824 */ /* 0x000fe200078e02ff */
[----:B------:R-:W-:Y:S01]  /*2840*/  IADD3 R94, P1, R199, R82, RZ ;  /* 0x00000052c75e7210 */ /* 0x000fe20007f3e0ff */
[----:B------:R-:W-:Y:S01]  /*2850*/  IMAD.IADD R127, R143, 0x1, R129 ;  /* 0x000000018f7f7824 */ /* 0x000fe200078e0281 */
[----:B------:R-:W-:Y:S01]  /*2860*/  IADD3 R84, P2, R71, 0x80, RZ ;  /* 0x0000008047547810 */ /* 0x000fe20007f5e0ff */
[----:B------:R-:W-:Y:S01]  /*2870*/  IMAD.IADD R126, R143, 0x1, R128 ;  /* 0x000000018f7e7824 */ /* 0x000fe200078e0280 */
[----:B------:R-:W-:Y:S01]  /*2880*/  IADD3 R98, P0, R199, R90, RZ ;  /* 0x0000005ac7627210 */ /* 0x000fe20007f1e0ff */
[C---:B------:R-:W-:Y:S01]  /*2890*/  IMAD.X R93, R198.reuse, 0x1, R81, P1 ;  /* 0x00000001c65d7824 */ /* 0x040fe200008e0651 */
[----:B------:R-:W-:Y:S01]  /*28a0*/  IADD3 R76, P4, R71, 0x40, RZ ;  /* 0x00000040474c7810 */ /* 0x000fe20007f9e0ff */
[--C-:B------:R-:W-:Y:S01]  /*28b0*/  IMAD.X R83, RZ, RZ, R70.reuse, P2 ;  /* 0x000000ffff537224 */ /* 0x100fe200010e0646 */
[----:B------:R-:W-:Y:S01]  /*28c0*/  IADD3.X R97, R198, R89, RZ, P0, !PT ;  /* 0x00000059c6617210 */ /* 0x000fe200007fe4ff */
[----:B------:R-:W-:Y:S01]  /*28d0*/  IMAD.SHL.U32 R100, R14, 0x2, RZ ;  /* 0x000000020e647824 */ /* 0x000fe200078e00ff */
[-C--:B------:R-:W-:Y:S01]  /*28e0*/  IADD3 R78, P1, R76, R71.reuse, RZ ;  /* 0x000000474c4e7210 */ /* 0x080fe20007f3e0ff */
[--C-:B------:R-:W-:Y:S01]  /*28f0*/  IMAD.X R75, RZ, RZ, R70.reuse, P4 ;  /* 0x000000ffff4b7224 */ /* 0x100fe200020e0646 */
[-C--:B------:R-:W-:Y:S01]  /*2900*/  IADD3 R86, P0, R84, R71.reuse, RZ ;  /* 0x0000004754567210 */ /* 0x080fe20007f1e0ff */
[----:B------:R-:W-:Y:S01]  /*2910*/  IMAD.SHL.U32 R73, R2, 0x20, RZ ;  /* 0x0000002002497824 */ /* 0x000fe200078e00ff */
[----:B------:R-:W-:Y:S01]  /*2920*/  SHF.L.U32 R5, R163, 0x5, RZ ;  /* 0x00000005a3057819 */ /* 0x000fe200000006ff */
[----:B------:R-:W-:Y:S01]  /*2930*/  IMAD.WIDE.U32 R162, R162, 0x20, RZ ;  /* 0x00000020a2a27825 */ /* 0x000fe200078e00ff */
[-C--:B------:R-:W-:Y:S01]  /*2940*/  IADD3 R92, P4, R78, R71.reuse, RZ ;  /* 0x000000474e5c7210 */ /* 0x080fe20007f9e0ff */
[----:B------:R-:W-:Y:S01]  /*2950*/  ULDC.64 UR10, c[0x0][0x248] ;  /* 0x00009200000a7ab9 */ /* 0x000fe20000000a00 */
[----:B------:R-:W-:Y:S01]  /*2960*/  IADD3 R96, P2, R86, R71, RZ ;  /* 0x0000004756607210 */ /* 0x000fe20007f5e0ff */
[----:B------:R-:W-:Y:S01]  /*2970*/  IMAD.X R77, R75, 0x1, R70, P1 ;  /* 0x000000014b4d7824 */ /* 0x000fe200008e0646 */
[----:B------:R-:W-:Y:S01]  /*2980*/  IADD3.X R85, R83, R70, RZ, P0, !PT ;  /* 0x0000004653557210 */ /* 0x000fe200007fe4ff */
[----:B------:R-:W-:Y:S01]  /*2990*/  VIADD R67, R152, 0x10 ;  /* 0x0000001098437836 */ /* 0x000fe20000000000 */
        /* <DEDUP_REMOVED lines=13> */
[----:B------:R-:W-:Y:S01]  /*2a70*/  USHF.L.U32 UR20, UR20, 0x1, URZ ;  /* 0x0000000114147899 */ /* 0x000fe2000800063f */
[----:B------:R-:W-:Y:S01]  /*2a80*/  SHF.R.S32.HI R115, RZ, 0x1f, R127 ;  /* 0x0000001fff737819 */ /* 0x000fe2000001147f */
[----:B------:R-:W-:Y:S01]  /*2a90*/  ULDC.64 UR12, c[0x0][0x230] ;  /* 0x00008c00000c7ab9 */ /* 0x000fe20000000a00 */
[----:B------:R-:W-:Y:S01]  /*2aa0*/  SHF.R.S32.HI R114, RZ, 0x1f, R126 ;  /* 0x0000001fff727819 */ /* 0x000fe2000001147e */
[----:B------:R-:W-:-:S08]  /*2ab0*/  ULDC.64 UR14, c[0x0][0x238] ;  /* 0x00008e00000e7ab9 */ /* 0x000fd00000000a00 */
.L_x_2250:
[----:B------:R-:W-:Y:S01]  /*2ac0*/  IMAD.SHL.U32 R15, R11, 0x40, RZ ;  /* 0x000000400b0f7824 */ /* 0x000fe200078e00ff */
[----:B------:R-:W1:Y:S01]  /*2ad0*/  LDC R0, c[0x0][0x340] ;  /* 0x0000d000ff007b82 */ /* 0x000e620000000800 */
[----:B------:R-:W-:Y:S02]  /*2ae0*/  BSSY B0, `(.L_x_2158) ;  /* 0x0000013000007945 */ /* 0x000fe40003800000 */
[----:B------:R-:W-:Y:S04]  /*2af0*/  VIADD R14, R15, 0xffffffc0 ;  /* 0xffffffc00f0e7836 */ /* 0x000fe80000000000 */
[--C-:B------:R-:W-:Y:S02]  /*2b00*/  IMAD.IADD R166, R63, 0x1, -R14.reuse ;  /* 0x000000013fa67824 */ /* 0x100fe400078e0a0e */
[----:B------:R-:W-:Y:S03]  /*2b10*/  IMAD.IADD R164, R69, 0x1, -R14 ;  /* 0x0000000145a47824 */ /* 0x000fe600078e0a0e */
[CC--:B------:R-:W-:Y:S02]  /*2b20*/  ISETP.GE.AND P4, PT, R152.reuse, R166.reuse, PT ;  /* 0x000000a69800720c */ /* 0x0c0fe40003f86270 */
[C---:B------:R-:W-:Y:S02]  /*2b30*/  ISETP.GE.AND P0, PT, R67.reuse, R166, PT ;  /* 0x000000a64300720c */ /* 0x040fe40003f06270 */
        /* <DEDUP_REMOVED lines=13> */
.L_x_2159:
[----:B------:R-:W-:Y:S05]  /*2c10*/  BSYNC B0 ;  /* 0x0000000000007941 */ /* 0x000fea0003800000 */
.L_x_2158:
        /* <DEDUP_REMOVED lines=15> */
.L_x_2161:
[----:B------:R-:W-:Y:S05]  /*2d10*/  BSYNC B0 ;  /* 0x0000000000007941 */ /* 0x000fea0003800000 */
.L_x_2160:
        /* <DEDUP_REMOVED lines=18> */
.L_x_2163:
[----:B------:R-:W-:Y:S05]  /*2e40*/  BSYNC B0 ;  /* 0x0000000000007941 */ /* 0x000fea0003800000 */
.L_x_2162:
        /* <DEDUP_REMOVED lines=17> */
.L_x_2165:
[----:B------:R-:W-:Y:S05]  /*2f60*/  BSYNC B0 ;  /* 0x0000000000007941 */ /* 0x000fea0003800000 */
.L_x_2164:
        /* <DEDUP_REMOVED lines=64> */
.L_x_2171:
[----:B------:R-:W-:Y:S05]  /*3370*/  BSYNC B0 ;  /* 0x0000000000007941 */ /* 0x000fea0003800000 */
.L_x_2170:
        /* <DEDUP_REMOVED lines=52> */
.L_x_2173:
[----:B------:R-:W-:Y:S05]  /*36c0*/  BSYNC B0 ;  /* 0x0000000000007941 */ /* 0x000fea0003800000 */
.L_x_2172:
        /* <DEDUP_REMOVED lines=51> */
.L_x_2169:
[----:B------:R-:W-:Y:S05]  /*3a00*/  BSYNC B1 ;  /* 0x0000000000017941 */ /* 0x000fea0003800000 */
.L_x_2168:
        /* <DEDUP_REMOVED lines=70> */
.L_x_2177:
[----:B------:R-:W-:Y:S05]  /*3e70*/  BSYNC B0 ;  /* 0x0000000000007941 */ /* 0x000fea0003800000 */
.L_x_2176:
        /* <DEDUP_REMOVED lines=55> */
.L_x_2179:
[----:B------:R-:W-:Y:S05]  /*41f0*/  BSYNC B0 ;  /* 0x0000000000007941 */ /* 0x000fea0003800000 */
.L_x_2178:
        /* <DEDUP_REMOVED lines=54> */
.L_x_2175:
[----:B------:R-:W-:Y:S05]  /*4560*/  BSYNC B1 ;  /* 0x0000000000017941 */ /* 0x000fea0003800000 */
.L_x_2174:
        /* <DEDUP_REMOVED lines=70> */
.L_x_2183:
[----:B------:R-:W-:Y:S05]  /*49d0*/  BSYNC B0 ;  /* 0x0000000000007941 */ /* 0x000fea0003800000 */
.L_x_2182:
        /* <DEDUP_REMOVED lines=55> */
.L_x_2185:
[----:B------:R-:W-:Y:S05]  /*4d50*/  BSYNC B0 ;  /* 0x0000000000007941 */ /* 0x000fea0003800000 */
.L_x_2184:
        /* <DEDUP_REMOVED lines=54> */
.L_x_2181:
[----:B------:R-:W-:Y:S05]  /*50c0*/  BSYNC B1 ;  /* 0x0000000000017941 */ /* 0x000fea0003800000 */
.L_x_2180:
        /* <DEDUP_REMOVED lines=75> */
.L_x_2189:
[----:B------:R-:W-:Y:S05]  /*5580*/  BSYNC B0 ;  /* 0x0000000000007941 */ /* 0x000fea0003800000 */
.L_x_2188:
[----:B------:R-:W-:Y:S04]  /*5590*/  BSSY B0, `(.L_x_2190) ;  /* 0x0000037000007945 */ /* 0x000fe80003800000 */
[----:B------:R-:W-:Y:S05]  /*55a0*/  @P2 BRA `(.L_x_2191) ;  /* 0x0000000000d42947 */ /* 0x000fea0003800000 */
[----:B------:R-:W-:Y:S02]  /*55b0*/  LEA R36, P2, R92, R108, 0x1 ;  /* 0x0000006c5c247211 */ /* 0x000fe400078408ff */
        /* <DEDUP_REMOVED lines=52> */
.L_x_2191:
[----:B------:R-:W-:Y:S05]  /*5900*/  BSYNC B0 ;  /* 0x0000000000007941 */ /* 0x000fea0003800000 */
.L_x_2190:
[----:B------:R-:W-:Y:S05]  /*5910*/  @P1 BRA `(.L_x_2187) ;  /* 0x0000000000d41947 */ /* 0x000fea0003800000 */
[C---:B------:R-:W-:Y:S02]  /*5920*/  LEA R36, P1, R96.reuse, R108, 0x1 ;  /* 0x0000006c60247211 */ /* 0x040fe400078208ff */
        /* <DEDUP_REMOVED lines=52> */
.L_x_2187:
[----:B------:R-:W-:Y:S05]  /*5c70*/  BSYNC B1 ;  /* 0x0000000000017941 */ /* 0x000fea0003800000 */
.L_x_2186:
        /* <DEDUP_REMOVED lines=8> */
.L_x_2167:
        /* <DEDUP_REMOVED lines=96> */
.L_x_2198:
[----:B------:R-:W-:Y:S05]  /*6300*/  BSYNC B0 ;  /* 0x0000000000007941 */ /* 0x000fea0003800000 */
.L_x_2197:
[----:B-----5:R4:W-:Y:S02]  /*6310*/  STG.E.128 desc[UR6][R102.64], R52 ;  /* 0x0000003466007986 */ /* 0x0209e4000c101d06 */
.L_x_2196:
[----:B------:R-:W-:Y:S05]  /*6320*/  BSYNC B1 ;  /* 0x0000000000017941 */ /* 0x000fea0003800000 */
.L_x_2195:
        /* <DEDUP_REMOVED lines=94> */
.L_x_2202:
[----:B------:R-:W-:Y:S05]  /*6910*/  BSYNC B0 ;  /* 0x0000000000007941 */ /* 0x000fea0003800000 */
.L_x_2201:
[----:B-----5:R1:W-:Y:S02]  /*6920*/  STG.E.128 desc[UR6][R102.64+0x80], R52 ;  /* 0x0000803466007986 */ /* 0x0203e4000c101d06 */
.L_x_2200:
[----:B------:R-:W-:Y:S05]  /*6930*/  BSYNC B1 ;  /* 0x0000000000017941 */ /* 0x000fea0003800000 */
.L_x_2199:
        /* <DEDUP_REMOVED lines=93> */
.L_x_2204:
[----:B------:R-:W-:Y:S05]  /*6f10*/  BSYNC B0 ;  /* 0x0000000000007941 */ /* 0x000fea0003800000 */
.L_x_2203:
[----:B-----5:R4:W-:Y:S02]  /*6f20*/  STG.E.128 desc[UR6][R102.64+0x100], R52 ;  /* 0x0001003466007986 */ /* 0x0209e4000c101d06 */
.L_x_2194:
[----:B------:R-:W-:Y:S05]  /*6f30*/  BSYNC B2 ;  /* 0x0000000000027941 */ /* 0x000fea0003800000 */
.L_x_2193:
        /* <DEDUP_REMOVED lines=104> */
.L_x_2210:
[----:B------:R-:W-:Y:S05]  /*75c0*/  BSYNC B0 ;  /* 0x0000000000007941 */ /* 0x000fea0003800000 */
.L_x_2209:
[----:B-----5:R1:W-:Y:S02]  /*75d0*/  STG.E.128 desc[UR6][R172.64], R56 ;  /* 0x00000038ac007986 */ /* 0x0203e4000c101d06 */
.L_x_2208:
[----:B------:R-:W-:Y:S05]  /*75e0*/  BSYNC B1 ;  /* 0x0000000000017941 */ /* 0x000fea0003800000 */
.L_x_2207:
        /* <DEDUP_REMOVED lines=98> */
.L_x_2214:
[----:B------:R-:W-:Y:S05]  /*7c10*/  BSYNC B0 ;  /* 0x0000000000007941 */ /* 0x000fea0003800000 */
.L_x_2213:
[----:B-----5:R1:W-:Y:S02]  /*7c20*/  STG.E.128 desc[UR6][R172.64], R56 ;  /* 0x00000038ac007986 */ /* 0x0203e4000c101d06 */
.L_x_2212:
[----:B------:R-:W-:Y:S05]  /*7c30*/  BSYNC B1 ;  /* 0x0000000000017941 */ /* 0x000fea0003800000 */
.L_x_2211:
[----:B------:R-:W-:Y:S11]  /*7c40*/  ISETP.GE.AND P0, PT, R9, R165, PT ;  /* 0x000000a50900720c */ /* 0x000ff60003f06270 */
[----:B------:R-:W-:Y:S02]  /*7c50*/  @!UPT UIADD3 URZ, URZ, URZ, URZ ;  /* 0x0000003f3f3ff290 */ /* 0x000fe4000fffe03f */
        /* <DEDUP_REMOVED lines=26> */
[----:B------:R-:W-:Y:S02]  /*7e00*/  MOV R167, RZ ;  /* 0x000000ff00a77202 */ /* 0x000fe40000000f00 */
        /* <DEDUP_REMOVED lines=68> */
.L_x_2216:
[----:B------:R-:W-:Y:S05]  /*8250*/  BSYNC B0 ;  /* 0x0000000000007941 */ /* 0x000fea0003800000 */
.L_x_2215:
[----:B-----5:R1:W-:Y:S02]  /*8260*/  STG.E.128 desc[UR6][R172.64], R56 ;  /* 0x00000038ac007986 */ /* 0x0203e4000c101d06 */
.L_x_2206:
[----:B------:R-:W-:Y:S05]  /*8270*/  BSYNC B2 ;  /* 0x0000000000027941 */ /* 0x000fea0003800000 */
.L_x_2205:
        /* <DEDUP_REMOVED lines=104> */
.L_x_2222:
[----:B------:R-:W-:Y:S05]  /*8900*/  BSYNC B0 ;  /* 0x0000000000007941 */ /* 0x000fea0003800000 */
.L_x_2221:
[----:B-----5:R1:W-:Y:S02]  /*8910*/  STG.E.128 desc[UR6][R172.64], R56 ;  /* 0x00000038ac007986 */ /* 0x0203e4000c101d06 */
.L_x_2220:
[----:B------:R-:W-:Y:S05]  /*8920*/  BSYNC B1 ;  /* 0x0000000000017941 */ /* 0x000fea0003800000 */
.L_x_2219:
        /* <DEDUP_REMOVED lines=98> */
.L_x_2226:
[----:B------:R-:W-:Y:S05]  /*8f50*/  BSYNC B0 ;  /* 0x0000000000007941 */ /* 0x000fea0003800000 */
.L_x_2225:
[----:B-----5:R1:W-:Y:S02]  /*8f60*/  STG.E.128 desc[UR6][R172.64], R56 ;  /* 0x00000038ac007986 */ /* 0x0203e4000c101d06 */
.L_x_2224:
[----:B------:R-:W-:Y:S05]  /*8f70*/  BSYNC B1 ;  /* 0x0000000000017941 */ /* 0x000fea0003800000 */
.L_x_2223:
        /* <DEDUP_REMOVED lines=97> */
.L_x_2228:
[----:B------:R-:W-:Y:S05]  /*9590*/  BSYNC B0 ;  /* 0x0000000000007941 */ /* 0x000fea0003800000 */
.L_x_2227:
[----:B-----5:R1:W-:Y:S02]  /*95a0*/  STG.E.128 desc[UR6][R172.64], R56 ;  /* 0x00000038ac007986 */ /* 0x0203e4000c101d06 */
.L_x_2218:
[----:B------:R-:W-:Y:S05]  /*95b0*/  BSYNC B2 ;  /* 0x0000000000027941 */ /* 0x000fea0003800000 */
.L_x_2217:
        /* <DEDUP_REMOVED lines=38> */
[C---:B------:R-:W-:Y:S01]  /*9820*/  LEA R174, P0, R164.reuse, R110, 0x1 ;  /* 0x0000006ea4ae7211 */ /* 0x040fe200078008ff */
[----:B------:R-:W2:Y:S01]  /*9830*/  LDG.E.128 R28, desc[UR6][R18.64] ;  /* 0x00000006121c7981 */ /* 0x000ea2000c1e1d00 */
[----:B------:R-:W-:Y:S02]  /*9840*/  @P1 IADD3 R168, RZ, -UR27, RZ ;  /* 0x8000001bffa81c10 */ /* 0x000fe4000fffe0ff */
[----:B------:R-:W-:Y:S02]  /*9850*/  LEA.HI.X R175, R164, R111, R165, 0x1, P0 ;  /* 0x0000006fa4af7211 */ /* 0x000fe400000f0ca5 */
[----:B------:R-:W-:Y:S03]  /*9860*/  IADD3 R173, P0, R132, R168, RZ ;  /* 0x000000a884ad7210 */ /* 0x000fe60007f1e0ff */
[----:B------:R-:W3:Y:S01]  /*9870*/  LDG.E.128 R164, desc[UR6][R174.64] ;  /* 0x00000006aea47981 */ /* 0x000ee2000c1e1d00 */
        /* <DEDUP_REMOVED lines=64> */
.L_x_2234:
[----:B------:R-:W-:Y:S05]  /*9c80*/  BSYNC B0 ;  /* 0x0000000000007941 */ /* 0x000fea0003800000 */
.L_x_2233:
[----:B-----5:R1:W-:Y:S02]  /*9c90*/  STG.E.128 desc[UR6][R170.64], R56 ;  /* 0x00000038aa007986 */ /* 0x0203e4000c101d06 */
.L_x_2232:
[----:B------:R-:W-:Y:S05]  /*9ca0*/  BSYNC B1 ;  /* 0x0000000000017941 */ /* 0x000fea0003800000 */
.L_x_2231:
        /* <DEDUP_REMOVED lines=32> */
[----:B-1----:R-:W-:Y:S03]  /*9eb0*/  IADD3 R173, P0, R127, R168, RZ ;  /* 0x000000a87fad7210 */ /* 0x002fe60007f1e0ff */
        /* <DEDUP_REMOVED lines=65> */
.L_x_2238:
[----:B------:R-:W-:Y:S05]  /*a2d0*/  BSYNC B0 ;  /* 0x0000000000007941 */ /* 0x000fea0003800000 */
.L_x_2237:
[----:B-----5:R1:W-:Y:S02]  /*a2e0*/  STG.E.128 desc[UR6][R170.64], R56 ;  /* 0x00000038aa007986 */ /* 0x0203e4000c101d06 */
.L_x_2236:
[----:B------:R-:W-:Y:S05]  /*a2f0*/  BSYNC B1 ;  /* 0x0000000000017941 */ /* 0x000fea0003800000 */
.L_x_2235:
        /* <DEDUP_REMOVED lines=97> */
.L_x_2240:
[----:B------:R-:W-:Y:S05]  /*a910*/  BSYNC B0 ;  /* 0x0000000000007941 */ /* 0x000fea0003800000 */
.L_x_2239:
[----:B-----5:R1:W-:Y:S02]  /*a920*/  STG.E.128 desc[UR6][R168.64], R56 ;  /* 0x00000038a8007986 */ /* 0x0203e4000c101d06 */
.L_x_2230:
[----:B------:R-:W-:Y:S05]  /*a930*/  BSYNC B2 ;  /* 0x0000000000027941 */ /* 0x000fea0003800000 */
.L_x_2229:
        /* <DEDUP_REMOVED lines=8> */
.L_x_2166:
        /* <DEDUP_REMOVED lines=18> */
.L_x_2242:
[----:B------:R-:W-:Y:S05]  /*aae0*/  BSYNC B0 ;  /* 0x0000000000007941 */ /* 0x000fea0003800000 */
.L_x_2241:
        /* <DEDUP_REMOVED lines=24> */
.L_x_2244:
[----:B------:R-:W-:Y:S05]  /*ac70*/  BSYNC B0 ;  /* 0x0000000000007941 */ /* 0x000fea0003800000 */
.L_x_2243:
        /* <DEDUP_REMOVED lines=24> */
.L_x_2246:
[----:B------:R-:W-:Y:S05]  /*ae00*/  BSYNC B0 ;  /* 0x0000000000007941 */ /* 0x000fea0003800000 */
.L_x_2245:
        /* <DEDUP_REMOVED lines=28> */
.L_x_2247:
[----:B------:R-:W-:Y:S05]  /*afd0*/  BSYNC B0 ;  /* 0x0000000000007941 */ /* 0x000fea0003800000 */
.L_x_2192:
        /* <DEDUP_REMOVED lines=81> */
.L_x_2248:
        /* <DEDUP_REMOVED lines=8> */
.L_x_2249:
[----:B------:R-:W-:Y:S04]  /*b570*/  IADD3 R11, R11, -0x1, RZ ;  /* 0xffffffff0b0b7810 */ /* 0x000fe80007ffe0ff */
[----:B------:R-:W-:Y:S11]  /*b580*/  ISETP.GT.AND P0, PT, R11, R68, PT ;  /* 0x000000440b00720c */ /* 0x000ff60003f04270 */
[----:B------:R-:W-:Y:S02]  /*b590*/  @!UPT UIADD3 URZ, URZ, URZ, URZ ;  /* 0x0000003f3f3ff290 */ /* 0x000fe4000fffe03f */
[----:B------:R-:W-:Y:S05]  /*b5a0*/  @P0 BRA `(.L_x_2250) ;  /* 0xffffff7400440947 */ /* 0x000fea000383ffff */
.L_x_2157:
        /* <DEDUP_REMOVED lines=20> */
[----:B------:R-:W-:Y:S01]  /*b6f0*/  ULDC.U8 UR5, c[0x0][0x3c3] ;  /* 0x0000f0c000057ab9 */ /* 0x000fe20000000000 */
[----:B------:R-:W-:Y:S01]  /*b700*/  LEA R0, P2, R4, R154, 0x5 ;  /* 0x0000009a04007211 */ /* 0x000fe200078428ff */
[----:B------:R-:W-:Y:S01]  /*b710*/  IMAD.MOV.U32 R156, RZ, RZ, R154 ;  /* 0x000000ffff9c7224 */ /* 0x000fe200078e009a */
[----:B------:R-:W-:Y:S01]  /*b720*/  LEA R20, P5, R154, UR8, 0x1 ;  /* 0x000000089a147c11 */ /* 0x000fe2000f8a08ff */
[----:B------:R-:W-:Y:S01]  /*b730*/  IMAD.X R6, R11, 0x1, R157, P4 ;  /* 0x000000010b067824 */ /* 0x000fe200020e069d */
[C---:B------:R-:W-:Y:S01]  /*b740*/  LEA.HI.X R3, R4.reuse, R157, R5, 0x5, P2 ;  /* 0x0000009d04037211 */ /* 0x040fe200010f2c05 */
[----:B------:R-:W-:Y:S01]  /*b750*/  IMAD.WIDE.U32 R16, R4, 0x30, R156 ;  /* 0x0000003004107825 */ /* 0x000fe200078e009c */
[----:B------:R-:W-:Y:S02]  /*b760*/  LEA R32, P4, R15, UR8, 0x1 ;  /* 0x000000080f207c11 */ /* 0x000fe4000f8808ff */
[----:B------:R-:W-:Y:S01]  /*b770*/  LEA R14, P2, R0, UR8, 0x1 ;  /* 0x00000008000e7c11 */ /* 0x000fe2000f8408ff */
[----:B------:R-:W-:Y:S01]  /*b780*/  IMAD R5, R5, 0x30, RZ ;  /* 0x0000003005057824 */ /* 0x000fe200078e02ff */
[----:B------:R-:W-:-:S02]  /*b790*/  LEA.HI.X R33, R15, UR9, R6, 0x1, P4 ;  /* 0x000000090f217c11 */ /* 0x000fc4000a0f0c06 */
[----:B------:R-:W-:Y:S01]  /*b7a0*/  LEA.HI.X R15, R0, UR9, R3, 0x1, P2 ;  /* 0x00000009000f7c11 */ /* 0x000fe200090f0c03 */
[----:B------:R-:W-:Y:S01]  /*b7b0*/  IMAD.IADD R3, R200, 0x1, -R61 ;  /* 0x00000001c8037824 */ /* 0x000fe200078e0a3d */
[----:B------:R-:W-:Y:S01]  /*b7c0*/  LEA.HI.X R21, R154, UR9, R157, 0x1, P5 ;  /* 0x000000099a157c11 */ /* 0x000fe2000a8f0c9d */
[----:B------:R-:W-:Y:S01]  /*b7d0*/  IMAD.IADD R5, R17, 0x1, R5 ;  /* 0x0000000111057824 */ /* 0x000fe200078e0205 */
[----:B------:R-:W-:Y:S02]  /*b7e0*/  LEA R22, P5, R16, UR8, 0x1 ;  /* 0x0000000810167c11 */ /* 0x000fe4000f8a08ff */
[----:B------:R-:W-:Y:S02]  /*b7f0*/  ISETP.GE.AND P4, PT, R152, R3, PT ;  /* 0x000000039800720c */ /* 0x000fe40003f86270 */
[----:B------:R-:W-:Y:S02]  /*b800*/  LEA.HI.X R23, R16, UR9, R5, 0x1, P5 ;  /* 0x0000000910177c11 */ /* 0x000fe4000a8f0c05 */
[----:B------:R-:W-:-:S02]  /*b810*/  ISETP.GT.AND P4, PT, R125, -0x8, !P4 ;  /* 0xfffffff87d00780c */ /* 0x000fc40006784270 */
[----:B--2---:R-:W-:-:S05]  /*b820*/  IADD3 R2, R2, R69, R61 ;  /* 0x0000004502027210 */ /* 0x004fca0007ffe03d */
[----:B------:R-:W-:-:S05]  /*b830*/  IMAD R2, R145, R2, RZ ;  /* 0x0000000291027224 */ /* 0x000fca00078e02ff */
[-C--:B------:R-:W-:Y:S02]  /*b840*/  IADD3 R8, P2, R142, R2.reuse, RZ ;  /* 0x000000028e087210 */ /* 0x080fe40007f5e0ff */
[----:B------:R-:W-:Y:S02]  /*b850*/  IADD3 R0, P6, R141, R2, RZ ;  /* 0x000000028d007210 */ /* 0x000fe40007fde0ff */
[----:B------:R-:W-:-:S05]  /*b860*/  SHF.R.S32.HI R2, RZ, 0x1f, R2 ;  /* 0x0000001fff027819 */ /* 0x000fca0000011402 */
[--C-:B------:R-:W-:Y:S01]  /*b870*/  IMAD.X R11, R124, 0x1, R2.reuse, P2 ;  /* 0x000000017c0b7824 */ /* 0x100fe200010e0602 */
[----:B------:R-:W-:Y:S01]  /*b880*/  ISETP.NE.AND P2, PT, RZ, UR5, PT ;  /* 0x00000005ff007c0c */ /* 0x000fe2000bf45270 */
[----:B------:R-:W-:-:S12]  /*b890*/  IMAD.X R2, R123, 0x1, R2, P6 ;  /* 0x000000017b027824 */ /* 0x000fd800030e0602 */
[----:B------:R-:W-:Y:S05]  /*b8a0*/  @!P2 BRA `(.L_x_2253) ;  /* 0x000000280038a947 */ /* 0x000fea0003800000 */
[----:B------:R-:W-:Y:S04]  /*b8b0*/  BSSY B2, `(.L_x_2254) ;  /* 0x000009d000027945 */ /* 0x000fe80003800000 */
[----:B------:R-:W-:Y:S05]  /*b8c0*/  @!P4 BRA `(.L_x_2255) ;  /* 0x00000008006cc947 */ /* 0x000fea0003800000 */
[----:B------:R-:W-:Y:S01]  /*b8d0*/  ULDC UR5, c[0x0][0x2d0] ;  /* 0x0000b40000057ab9 */ /* 0x000fe20000000800 */
[----:B------:R-:W-:Y:S01]  /*b8e0*/  IMAD.SHL.U32 R34, R8, 0x2, RZ ;  /* 0x0000000208227824 */ /* 0x000fe200078e00ff */
[----:B------:R-:W-:Y:S01]  /*b8f0*/  ISETP.GE.AND P2, PT, R12, UR5, PT ;  /* 0x000000050c007c0c */ /* 0x000fe2000bf46270 */
[----:B------:R-:W-:Y:S01]  /*b900*/  ULDC.64 UR10, c[0x0][0x358] ;  /* 0x0000d600000a7ab9 */ /* 0x000fe20000000a00 */
[----:B------:R-:W-:Y:S01]  /*b910*/  ULDC.64 UR8, c[0x0][0x360] ;  /* 0x0000d80000087ab9 */ /* 0x000fe20000000a00 */
[----:B------:R-:W-:Y:S01]  /*b920*/  SHF.L.U64.HI R0, R8, 0x1, R11 ;  /* 0x0000000108007819 */ /* 0x000fe2000001020b */
[----:B------:R-:W-:Y:S01]  /*b930*/  BSSY B1, `(.L_x_2256) ;  /* 0x0000034000017945 */ /* 0x000fe20003800000 */
[C---:B------:R-:W-:Y:S02]  /*b940*/  IADD3 R24, P5, R34.reuse, UR10, RZ ;  /* 0x0000000a22187c10 */ /* 0x040fe4000ffbe0ff */
[----:B------:R-:W-:Y:S02]  /*b950*/  IADD3 R34, P4, R34, UR8, RZ ;  /* 0x0000000822227c10 */ /* 0x000fe4000ff9e0ff */
[----:B------:R-:W-:-:S02]  /*b960*/  IADD3.X R25, R0, UR11, RZ, P5, !PT ;  /* 0x0000000b00197c10 */ /* 0x000fc4000affe4ff */
[----:B------:R-:W-:Y:S02]  /*b970*/  IADD3.X R35, R0, UR9, RZ, P4, !PT ;  /* 0x0000000900237c10 */ /* 0x000fe4000a7fe4ff */
[----:B------:R1:W-:Y:S01]  /*b980*/  @P2 STS.128 [R204], RZ ;  /* 0x000000ffcc002388 */ /* 0x0003e20000000c00 */
[----:B------:R-:W-:Y:S06]  /*b990*/  @P2 BRA `(.L_x_2257) ;  /* 0x0000000000b42947 */ /* 0x000fec0003800000 */
[----:B------:R2:W5:Y:S01]  /*b9a0*/  LDG.E.128 R16, desc[UR6][R20.64] ;  /* 0x0000000614107981 */ /* 0x000562000c1e1d00 */
[----:B------:R-:W-:Y:S01]  /*b9b0*/  ISETP.GE.AND P2, PT, R12, UR12, PT ;  /* 0x0000000c0c007c0c */ /* 0x000fe2000bf46270 */
[----:B------:R-:W-:-:S12]  /*b9c0*/  BSSY B0, `(.L_x_2258) ;  /* 0x0000029000007945 */ /* 0x000fd80003800000 */
[----:B------:R-:W-:Y:S05]  /*b9d0*/  @P2 BRA `(.L_x_2259) ;  /* 0x00000000009c2947 */ /* 0x000fea0003800000 */
[----:B------:R-:W3:Y:S04]  /*b9e0*/  LDG.E.64 R4, desc[UR6][R34.64] ;  /* 0x0000000622047981 */ /* 0x000ee8000c1e1b00 */
[----:B------:R-:W4:Y:S01]  /*b9f0*/  LDG.E.64 R6, desc[UR6][R24.64] ;  /* 0x0000000618067981 */ /* 0x000f22000c1e1b00 */
[--C-:B-----5:R-:W-:Y:S01]  /*ba00*/  HADD2.F32 R27, -RZ, R19.reuse.H1_H1 ;  /* 0x30000013ff1b7230 */ /* 0x120fe20000004100 */
[----:B------:R-:W-:Y:S01]  /*ba10*/  MOV R28, R18 ;  /* 0x00000012001c7202 */ /* 0x000fe20000000f00 */
[----:B------:R-:W-:Y:S02]  /*ba20*/  HADD2.F32 R29, -RZ, R19.H0_H0 ;  /* 0x20000013ff1d7230 */ /* 0x000fe40000004100 */
[--C-:B------:R-:W-:Y:S02]  /*ba30*/  HADD2.F32 R31, -RZ, R17.reuse.H0_H0 ;  /* 0x20000011ff1f7230 */ /* 0x100fe40000004100 */
[----:B------:R-:W-:-:S02]  /*ba40*/  HADD2.F32 R30, -RZ, R17.H1_H1 ;  /* 0x30000011ff1e7230 */ /* 0x000fc40000004100 */
[----:B---3--:R-:W-:Y:S02]  /*ba50*/  HADD2.F32 R0, -RZ, R5.H1_H1 ;  /* 0x30000005ff007230 */ /* 0x008fe40000004100 */
[----:B------:R-:W-:Y:S02]  /*ba60*/  HADD2.F32 R17, -RZ, R4.H1_H1 ;  /* 0x30000004ff117230 */ /* 0x000fe40000004100 */
[----:B----4-:R-:W-:Y:S02]  /*ba70*/  HADD2.F32 R19, -RZ, R7.H1_H1 ;  /* 0x30000007ff137230 */ /* 0x010fe40000004100 */
[-C--:B------:R-:W-:Y:S01]  /*ba80*/  FMUL.FTZ R2, R27, R0.reuse ;  /* 0x000000001b027220 */ /* 0x080fe20000410000 */
[C---:B------:R-:W-:Y:S01]  /*ba90*/  FMUL.FTZ R0, R29.reuse, R0 ;  /* 0x000000001d007220 */ /* 0x040fe20000410000 */
[----:B------:R-:W-:Y:S02]  /*baa0*/  HADD2.F32 R26, -RZ, R6.H1_H1 ;  /* 0x30000006ff1a7230 */ /* 0x000fe40000004100 */
[----:B------:R-:W-:Y:S01]  /*bab0*/  FMUL.FTZ R18, R30, R17 ;  /* 0x000000111e127220 */ /* 0x000fe20000410000 */
[-C--:B------:R-:W-:Y:S01]  /*bac0*/  FFMA.FTZ R2, R29, R19.reuse, -R2 ;  /* 0x000000131d027223 */ /* 0x080fe20000010802 */
[----:B------:R-:W-:Y:S01]  /*bad0*/  FFMA.FTZ R19, R27, R19, R0 ;  /* 0x000000131b137223 */ /* 0x000fe20000010000 */
[----:B------:R-:W-:-:S02]  /*bae0*/  HADD2.F32 R0, -RZ, R28.H0_H0 ;  /* 0x2000001cff007230 */ /* 0x000fc40000004100 */
[C---:B------:R-:W-:Y:S01]  /*baf0*/  FMUL.FTZ R17, R31.reuse, R17 ;  /* 0x000000111f117220 */ /* 0x040fe20000410000 */
[----:B------:R-:W-:Y:S02]  /*bb00*/  HADD2.F32 R4, -RZ, R4.H0_H0 ;  /* 0x20000004ff047230 */ /* 0x000fe40000004100 */
[-C--:B------:R-:W-:Y:S01]  /*bb10*/  FFMA.FTZ R18, R31, R26.reuse, -R18 ;  /* 0x0000001a1f127223 */ /* 0x080fe20000010812 */
[----:B------:R-:W-:Y:S02]  /*bb20*/  HADD2.F32 R5, -RZ, R5.H0_H0 ;  /* 0x20000005ff057230 */ /* 0x000fe40000004100 */
[----:B------:R-:W-:Y:S01]  /*bb30*/  FFMA.FTZ R17, R30, R26, R17 ;  /* 0x0000001a1e117223 */ /* 0x000fe20000010011 */
[----:B------:R-:W-:Y:S01]  /*bb40*/  HADD2.F32 R29, -RZ, R16.H1_H1 ;  /* 0x30000010ff1d7230 */ /* 0x000fe20000004100 */
[----:B------:R-:W-:Y:S01]  /*bb50*/  F2FP.F16.F32.PACK_AB R19, R19, R2 ;  /* 0x000000021313723e */ /* 0x000fe200000000ff */
[----:B------:R-:W-:Y:S02]  /*bb60*/  HADD2.F32 R28, -RZ, R28.H1_H1 ;  /* 0x3000001cff1c7230 */ /* 0x000fe40000004100 */
[----:B------:R-:W-:-:S02]  /*bb70*/  HADD2.F32 R27, -RZ, R16.H0_H0 ;  /* 0x20000010ff1b7230 */ /* 0x000fc40000004100 */
[-C--:B------:R-:W-:Y:S01]  /*bb80*/  FMUL.FTZ R16, R29, R4.reuse ;  /* 0x000000041d107220 */ /* 0x080fe20000410000 */
[----:B------:R-:W-:Y:S02]  /*bb90*/  HADD2.F32 R6, -RZ, R6.H0_H0 ;  /* 0x20000006ff067230 */ /* 0x000fe40000004100 */
[-C--:B------:R-:W-:Y:S01]  /*bba0*/  FMUL.FTZ R31, R28, R5.reuse ;  /* 0x000000051c1f7220 */ /* 0x080fe20000410000 */
[----:B------:R-:W-:Y:S02]  /*bbb0*/  HADD2.F32 R7, -RZ, R7.H0_H0 ;  /* 0x20000007ff077230 */ /* 0x000fe40000004100 */
[C---:B------:R-:W-:Y:S01]  /*bbc0*/  FMUL.FTZ R4, R27.reuse, R4 ;  /* 0x000000041b047220 */ /* 0x040fe20000410000 */
[C---:B------:R-:W-:Y:S01]  /*bbd0*/  FMUL.FTZ R5, R0.reuse, R5 ;  /* 0x0000000500057220 */ /* 0x040fe20000410000 */
[----:B------:R-:W-:Y:S01]  /*bbe0*/  FFMA.FTZ R16, R27, R6, -R16 ;  /* 0x000000061b107223 */ /* 0x000fe20000010810 */
[----:B------:R-:W-:Y:S01]  /*bbf0*/  F2FP.F16.F32.PACK_AB R17, R17, R18 ;  /* 0x000000121111723e */ /* 0x000fe200000000ff */
[----:B------:R-:W-:Y:S01]  /*bc00*/  FFMA.FTZ R29, R29, R6, R4 ;  /* 0x000000061d1d7223 */ /* 0x000fe20000010004 */
[-C--:B------:R-:W-:Y:S01]  /*bc10*/  FFMA.FTZ R31, R0, R7.reuse, -R31 ;  /* 0x00000007001f7223 */ /* 0x080fe2000001081f */
[----:B------:R-:W-:-:S03]  /*bc20*/  FFMA.FTZ R28, R28, R7, R5 ;  /* 0x000000071c1c7223 */ /* 0x000fc60000010005 */
[----:B------:R-:W-:Y:S02]  /*bc30*/  F2FP.F16.F32.PACK_AB R16, R29, R16 ;  /* 0x000000101d10723e */ /* 0x000fe400000000ff */
[----:B------:R-:W-:Y:S02]  /*bc40*/  F2FP.F16.F32.PACK_AB R18, R28, R31 ;  /* 0x0000001f1c12723e */ /* 0x000fe400000000ff */
.L_x_2259:
[----:B------:R-:W-:Y:S05]  /*bc50*/  BSYNC B0 ;  /* 0x0000000000007941 */ /* 0x000fea0003800000 */
.L_x_2258:
[----:B-----5:R3:W-:Y:S02]  /*bc60*/  STS.128 [R204], R16 ;  /* 0x00000010cc007388 */ /* 0x0207e40000000c00 */
.L_x_2257:
[----:B------:R-:W-:Y:S05]  /*bc70*/  BSYNC B1 ;  /* 0x0000000000017941 */ /* 0x000fea0003800000 */
.L_x_2256:
        /* <DEDUP_REMOVED lines=9> */
[--C-:B-----5:R-:W-:Y:S01]  /*bd10*/  HADD2.F32 R27, -RZ, R19.reuse.H1_H1 ;  /* 0x30000013ff1b7230 */ /* 0x120fe20000004100 */
[----:B------:R-:W-:Y:S01]  /*bd20*/  MOV R28, R18 ;  /* 0x00000012001c7202 */ /* 0x000fe20000000f00 */
[----:B------:R-:W-:Y:S02]  /*bd30*/  HADD2.F32 R29, -RZ, R19.H0_H0 ;  /* 0x20000013ff1d7230 */ /* 0x000fe40000004100 */
[--C-:B------:R-:W-:Y:S02]  /*bd40*/  HADD2.F32 R31, -RZ, R17.reuse.H0_H0 ;  /* 0x20000011ff1f7230 */ /* 0x100fe40000004100 */
[----:B------:R-:W-:-:S02]  /*bd50*/  HADD2.F32 R30, -RZ, R17.H1_H1 ;  /* 0x30000011ff1e7230 */ /* 0x000fc40000004100 */
[----:B--2---:R-:W-:Y:S02]  /*bd60*/  HADD2.F32 R0, -RZ, R5.H1_H1 ;  /* 0x30000005ff007230 */ /* 0x004fe40000004100 */
        /* <DEDUP_REMOVED lines=31> */
.L_x_2263:
[----:B------:R-:W-:Y:S05]  /*bf60*/  BSYNC B0 ;  /* 0x0000000000007941 */ /* 0x000fea0003800000 */
.L_x_2262:
[----:B-----5:R1:W-:Y:S02]  /*bf70*/  STS.128 [R204+0x2000], R16 ;  /* 0x00200010cc007388 */ /* 0x0203e40000000c00 */
.L_x_2261:
[----:B------:R-:W-:Y:S05]  /*bf80*/  BSYNC B1 ;  /* 0x0000000000017941 */ /* 0x000fea0003800000 */
.L_x_2260:
[----:B------:R1:W-:Y:S01]  /*bf90*/  @P0 STS.128 [R204+0x4000], RZ ;  /* 0x004000ffcc000388 */ /* 0x0003e20000000c00 */
[----:B------:R-:W-:Y:S05]  /*bfa0*/  @P0 BRA `(.L_x_2255) ;  /* 0x0000000000b40947 */ /* 0x000fea0003800000 */
[----:B-1-3--:R1:W5:Y:S01]  /*bfb0*/  LDG.E.128 R16, desc[UR6][R20.64+0x100] ;  /* 0x0001000614107981 */ /* 0x00a362000c1e1d00 */
[----:B------:R-:W-:Y:S01]  /*bfc0*/  ISETP.GE.AND P2, PT, R9, UR12, PT ;  /* 0x0000000c09007c0c */ /* 0x000fe2000bf46270 */
[----:B------:R-:W-:-:S12]  /*bfd0*/  BSSY B0, `(.L_x_2264) ;  /* 0x0000029000007945 */ /* 0x000fd80003800000 */
[----:B------:R-:W-:Y:S05]  /*bfe0*/  @P2 BRA `(.L_x_2265) ;  /* 0x00000000009c2947 */ /* 0x000fea0003800000 */
[----:B------:R-:W3:Y:S04]  /*bff0*/  LDG.E.64 R4, desc[UR6][R34.64+0x80] ;  /* 0x0000800622047981 */ /* 0x000ee8000c1e1b00 */
[----:B------:R4:W3:Y:S01]  /*c000*/  LDG.E.64 R6, desc[UR6][R24.64+0x80] ;  /* 0x0000800618067981 */ /* 0x0008e2000c1e1b00 */
[--C-:B-12--5:R-:W-:Y:S01]  /*c010*/  HADD2.F32 R21, -RZ, R19.reuse.H1_H1 ;  /* 0x30000013ff157230 */ /* 0x126fe20000004100 */
[----:B------:R-:W-:Y:S01]  /*c020*/  MOV R26, R18 ;  /* 0x00000012001a7202 */ /* 0x000fe20000000f00 */
[----:B------:R-:W-:Y:S02]  /*c030*/  HADD2.F32 R27, -RZ, R19.H0_H0 ;  /* 0x20000013ff1b7230 */ /* 0x000fe40000004100 */
[--C-:B------:R-:W-:Y:S02]  /*c040*/  HADD2.F32 R29, -RZ, R17.reuse.H0_H0 ;  /* 0x20000011ff1d7230 */ /* 0x100fe40000004100 */
[----:B------:R-:W-:-:S02]  /*c050*/  HADD2.F32 R28, -RZ, R17.H1_H1 ;  /* 0x30000011ff1c7230 */ /* 0x000fc40000004100 */
[----:B----4-:R-:W-:Y:S02]  /*c060*/  HADD2.F32 R25, -RZ, R16.H1_H1 ;  /* 0x30000010ff197230 */ /* 0x010fe40000004100 */
[----:B---3--:R-:W-:Y:S02]  /*c070*/  HADD2.F32 R0, -RZ, R5.H1_H1 ;  /* 0x30000005ff007230 */ /* 0x008fe40000004100 */
[--C-:B------:R-:W-:Y:S02]  /*c080*/  HADD2.F32 R17, -RZ, R4.reuse.H1_H1 ;  /* 0x30000004ff117230 */ /* 0x100fe40000004100 */
[----:B------:R-:W-:Y:S02]  /*c090*/  HADD2.F32 R19, -RZ, R7.H1_H1 ;  /* 0x30000007ff137230 */ /* 0x000fe40000004100 */
[-C--:B------:R-:W-:Y:S01]  /*c0a0*/  FMUL.FTZ R2, R21, R0.reuse ;  /* 0x0000000015027220 */ /* 0x080fe20000410000 */
[----:B------:R-:W-:Y:S01]  /*c0b0*/  FMUL.FTZ R0, R27, R0 ;  /* 0x000000001b007220 */ /* 0x000fe20000410000 */
[----:B------:R-:W-:-:S02]  /*c0c0*/  HADD2.F32 R4, -RZ, R4.H0_H0 ;  /* 0x20000004ff047230 */ /* 0x000fc40000004100 */
[----:B------:R-:W-:Y:S01]  /*c0d0*/  FMUL.FTZ R18, R28, R17 ;  /* 0x000000111c127220 */ /* 0x000fe20000410000 */
[-C--:B------:R-:W-:Y:S01]  /*c0e0*/  FFMA.FTZ R2, R27, R19.reuse, -R2 ;  /* 0x000000131b027223 */ /* 0x080fe20000010802 */
[----:B------:R-:W-:Y:S01]  /*c0f0*/  FFMA.FTZ R19, R21, R19, R0 ;  /* 0x0000001315137223 */ /* 0x000fe20000010000 */
[--C-:B------:R-:W-:Y:S02]  /*c100*/  HADD2.F32 R0, -RZ, R26.reuse.H0_H0 ;  /* 0x2000001aff007230 */ /* 0x100fe40000004100 */
[----:B------:R-:W-:Y:S01]  /*c110*/  FMUL.FTZ R17, R29, R17 ;  /* 0x000000111d117220 */ /* 0x000fe20000410000 */
[----:B------:R-:W-:Y:S02]  /*c120*/  HADD2.F32 R5, -RZ, R5.H0_H0 ;  /* 0x20000005ff057230 */ /* 0x000fe40000004100 */
[----:B------:R-:W-:Y:S01]  /*c130*/  HADD2.F32 R26, -RZ, R26.H1_H1 ;  /* 0x3000001aff1a7230 */ /* 0x000fe20000004100 */
[----:B------:R-:W-:Y:S01]  /*c140*/  F2FP.F16.F32.PACK_AB R19, R19, R2 ;  /* 0x000000021313723e */ /* 0x000fe200000000ff */
[----:B------:R-:W-:-:S02]  /*c150*/  HADD2.F32 R21, -RZ, R16.H0_H0 ;  /* 0x20000010ff157230 */ /* 0x000fc40000004100 */
[-C--:B------:R-:W-:Y:S01]  /*c160*/  FMUL.FTZ R16, R25, R4.reuse ;  /* 0x0000000419107220 */ /* 0x080fe20000410000 */
[--C-:B------:R-:W-:Y:S02]  /*c170*/  HADD2.F32 R20, -RZ, R6.reuse.H1_H1 ;  /* 0x30000006ff147230 */ /* 0x100fe40000004100 */
[-C--:B------:R-:W-:Y:S01]  /*c180*/  FMUL.FTZ R27, R26, R5.reuse ;  /* 0x000000051a1b7220 */ /* 0x080fe20000410000 */
[----:B------:R-:W-:Y:S02]  /*c190*/  HADD2.F32 R6, -RZ, R6.H0_H0 ;  /* 0x20000006ff067230 */ /* 0x000fe40000004100 */
[----:B------:R-:W-:Y:S01]  /*c1a0*/  FMUL.FTZ R4, R21, R4 ;  /* 0x0000000415047220 */ /* 0x000fe20000410000 */
[----:B------:R-:W-:Y:S02]  /*c1b0*/  HADD2.F32 R7, -RZ, R7.H0_H0 ;  /* 0x20000007ff077230 */ /* 0x000fe40000004100 */
[----:B------:R-:W-:Y:S01]  /*c1c0*/  FMUL.FTZ R5, R0, R5 ;  /* 0x0000000500057220 */ /* 0x000fe20000410000 */
[-C--:B------:R-:W-:Y:S01]  /*c1d0*/  FFMA.FTZ R18, R29, R20.reuse, -R18 ;  /* 0x000000141d127223 */ /* 0x080fe20000010812 */
[----:B------:R-:W-:Y:S01]  /*c1e0*/  FFMA.FTZ R17, R28, R20, R17 ;  /* 0x000000141c117223 */ /* 0x000fe20000010011 */
[-C--:B------:R-:W-:Y:S01]  /*c1f0*/  FFMA.FTZ R16, R21, R6.reuse, -R16 ;  /* 0x0000000615107223 */ /* 0x080fe20000010810 */
[----:B------:R-:W-:Y:S01]  /*c200*/  FFMA.FTZ R25, R25, R6, R4 ;  /* 0x0000000619197223 */ /* 0x000fe20000010004 */
[-C--:B------:R-:W-:Y:S01]  /*c210*/  FFMA.FTZ R27, R0, R7.reuse, -R27 ;  /* 0x00000007001b7223 */ /* 0x080fe2000001081b */
[----:B------:R-:W-:Y:S01]  /*c220*/  FFMA.FTZ R26, R26, R7, R5 ;  /* 0x000000071a1a7223 */ /* 0x000fe20000010005 */
[----:B------:R-:W-:-:S02]  /*c230*/  F2FP.F16.F32.PACK_AB R17, R17, R18 ;  /* 0x000000121111723e */ /* 0x000fc400000000ff */
[----:B------:R-:W-:Y:S02]  /*c240*/  F2FP.F16.F32.PACK_AB R16, R25, R16 ;  /* 0x000000101910723e */ /* 0x000fe400000000ff */
[----:B------:R-:W-:Y:S02]  /*c250*/  F2FP.F16.F32.PACK_AB R18, R26, R27 ;  /* 0x0000001b1a12723e */ /* 0x000fe400000000ff */
.L_x_2265:
[----:B------:R-:W-:Y:S05]  /*c260*/  BSYNC B0 ;  /* 0x0000000000007941 */ /* 0x000fea0003800000 */
.L_x_2264:
[----:B-----5:R3:W-:Y:S02]  /*c270*/  STS.128 [R204+0x4000], R16 ;  /* 0x00400010cc007388 */ /* 0x0207e40000000c00 */
.L_x_2255:
[----:B------:R-:W-:Y:S05]  /*c280*/  BSYNC B2 ;  /* 0x0000000000027941 */ /* 0x000fea0003800000 */
.L_x_2254:
[----:B-123--:R-:W-:Y:S01]  /*c290*/  VIADD R20, R152, 0x10 ;  /* 0x0000001098147836 */ /* 0x00efe20000000000 */
[----:B------:R-:W-:Y:S04]  /*c2a0*/  BSSY B2, `(.L_x_2266) ;  /* 0x00000a0000027945 */ /* 0x000fe80003800000 */
[----:B------:R-:W-:-:S04]  /*c2b0*/  ISETP.GE.AND P2, PT, R20, R3, PT ;  /* 0x000000031400720c */ /* 0x000fc80003f46270 */
[----:B------:R-:W-:-:S13]  /*c2c0*/  ISETP.LT.OR P2, PT, R125, -0x87, P2 ;  /* 0xffffff797d00780c */ /* 0x000fda0001741670 */
[----:B------:R-:W-:Y:S05]  /*c2d0*/  @P2 BRA `(.L_x_2267) ;  /* 0x0000000800702947 */ /* 0x000fea0003800000 */
[----:B------:R-:W-:Y:S01]  /*c2e0*/  ULDC UR5, c[0x0][0x2d0] ;  /* 0x0000b40000057ab9 */ /* 0x000fe20000000800 */
[C---:B------:R-:W-:Y:S01]  /*c2f0*/  IADD3 R0, P4, R143.reuse, R8, RZ ;  /* 0x000000088f007210 */ /* 0x040fe20007f9e0ff */
[----:B------:R-:W-:Y:S01]  /*c300*/  ULDC.64 UR10, c[0x0][0x358] ;  /* 0x0000d600000a7ab9 */ /* 0x000fe20000000a00 */
[----:B------:R-:W-:Y:S01]  /*c310*/  ISETP.GE.AND P2, PT, R12, UR5, PT ;  /* 0x000000050c007c0c */ /* 0x000fe2000bf46270 */
[----:B------:R-:W-:Y:S01]  /*c320*/  ULDC.64 UR8, c[0x0][0x360] ;  /* 0x0000d80000087ab9 */ /* 0x000fe20000000a00 */
[----:B------:R-:W-:Y:S01]  /*c330*/  LEA.HI.X.SX32 R143, R143, R11, 0x1, P4 ;  /* 0x0000000b8f8f7211 */ /* 0x000fe200020f0eff */
[C---:B------:R-:W-:Y:S01]  /*c340*/  IMAD.SHL.U32 R36, R0.reuse, 0x2, RZ ;  /* 0x0000000200247824 */ /* 0x040fe200078e00ff */
[----:B------:R-:W-:Y:S02]  /*c350*/  BSSY B1, `(.L_x_2268) ;  /* 0x0000035000017945 */ /* 0x000fe40003800000 */
[----:B------:R-:W-:Y:S02]  /*c360*/  SHF.L.U64.HI R0, R0, 0x1, R143 ;  /* 0x0000000100007819 */ /* 0x000fe4000001028f */
[----:B------:R-:W-:-:S02]  /*c370*/  IADD3 R24, P5, R36, UR10, RZ ;  /* 0x0000000a24187c10 */ /* 0x000fc4000ffbe0ff */
[----:B------:R-:W-:Y:S02]  /*c380*/  IADD3 R36, P4, R36, UR8, RZ ;  /* 0x0000000824247c10 */ /* 0x000fe4000ff9e0ff */
[C---:B------:R-:W-:Y:S01]  /*c390*/  IADD3.X R25, R0.reuse, UR11, RZ, P5, !PT ;  /* 0x0000000b00197c10 */ /* 0x040fe2000affe4ff */
[----:B------:R1:W-:Y:S01]  /*c3a0*/  @P2 STS.128 [R204+0x800], RZ ;  /* 0x000800ffcc002388 */ /* 0x0003e20000000c00 */
[----:B------:R-:W-:Y:S01]  /*c3b0*/  IADD3.X R37, R0, UR9, RZ, P4, !PT ;  /* 0x0000000900257c10 */ /* 0x000fe2000a7fe4ff */
[----:B------:R-:W-:Y:S08]  /*c3c0*/  @P2 BRA `(.L_x_2269) ;  /* 0x0000000000b42947 */ /* 0x000ff00003800000 */
[----:B------:R2:W5:Y:S01]  /*c3d0*/  LDG.E.128 R16, desc[UR6][R32.64] ;  /* 0x0000000620107981 */ /* 0x000562000c1e1d00 */
[----:B------:R-:W-:Y:S01]  /*c3e0*/  ISETP.GE.AND P2, PT, R12, UR12, PT ;  /* 0x0000000c0c007c0c */ /* 0x000fe2000bf46270 */
[----:B------:R-:W-:-:S12]  /*c3f0*/  BSSY B0, `(.L_x_2270) ;  /* 0x0000029000007945 */ /* 0x000fd80003800000 */
[----:B------:R-:W-:Y:S05]  /*c400*/  @P2 BRA `(.L_x_2271) ;  /* 0x00000000009c2947 */ /* 0x000fea0003800000 */
[----:B------:R-:W3:Y:S04]  /*c410*/  LDG.E.64 R4, desc[UR6][R36.64] ;  /* 0x0000000624047981 */ /* 0x000ee8000c1e1b00 */
[----:B------:R-:W4:Y:S01]  /*c420*/  LDG.E.64 R6, desc[UR6][R24.64] ;  /* 0x0000000618067981 */ /* 0x000f22000c1e1b00 */
[----:B-----5:R-:W-:Y:S01]  /*c430*/  HADD2.F32 R27, -RZ, R19.H1_H1 ;  /* 0x30000013ff1b7230 */ /* 0x020fe20000004100 */
[----:B------:R-:W-:Y:S01]  /*c440*/  MOV R26, R18 ;  /* 0x00000012001a7202 */ /* 0x000fe20000000f00 */
[--C-:B------:R-:W-:Y:S02]  /*c450*/  HADD2.F32 R31, -RZ, R17.reuse.H0_H0 ;  /* 0x20000011ff1f7230 */ /* 0x100fe40000004100 */
[----:B------:R-:W-:Y:S02]  /*c460*/  HADD2.F32 R28, -RZ, R17.H1_H1 ;  /* 0x30000011ff1c7230 */ /* 0x000fe40000004100 */
[----:B------:R-:W-:-:S02]  /*c470*/  HADD2.F32 R29, -RZ, R19.H0_H0 ;  /* 0x20000013ff1d7230 */ /* 0x000fc40000004100 */
[----:B---3--:R-:W-:Y:S02]  /*c480*/  HADD2.F32 R0, -RZ, R5.H1_H1 ;  /* 0x30000005ff007230 */ /* 0x008fe40000004100 */
[----:B------:R-:W-:Y:S02]  /*c490*/  HADD2.F32 R17, -RZ, R4.H1_H1 ;  /* 0x30000004ff117230 */ /* 0x000fe40000004100 */
[----:B----4-:R-:W-:Y:S02]  /*c4a0*/  HADD2.F32 R19, -RZ, R7.H1_H1 ;  /* 0x30000007ff137230 */ /* 0x010fe40000004100 */
[-C--:B------:R-:W-:Y:S01]  /*c4b0*/  FMUL.FTZ R2, R27, R0.reuse ;  /* 0x000000001b027220 */ /* 0x080fe20000410000 */
[----:B------:R-:W-:Y:S01]  /*c4c0*/  FMUL.FTZ R0, R29, R0 ;  /* 0x000000001d007220 */ /* 0x000fe20000410000 */
[----:B------:R-:W-:Y:S02]  /*c4d0*/  HADD2.F32 R21, -RZ, R6.H1_H1 ;  /* 0x30000006ff157230 */ /* 0x000fe40000004100 */
[-C--:B------:R-:W-:Y:S01]  /*c4e0*/  FMUL.FTZ R18, R28, R17.reuse ;  /* 0x000000111c127220 */ /* 0x080fe20000410000 */
[----:B------:R-:W-:Y:S01]  /*c4f0*/  FMUL.FTZ R17, R31, R17 ;  /* 0x000000111f117220 */ /* 0x000fe20000410000 */
[-C--:B------:R-:W-:Y:S01]  /*c500*/  FFMA.FTZ R2, R29, R19.reuse, -R2 ;  /* 0x000000131d027223 */ /* 0x080fe20000010802 */
[----:B------:R-:W-:Y:S01]  /*c510*/  FFMA.FTZ R19, R27, R19, R0 ;  /* 0x000000131b137223 */ /* 0x000fe20000010000 */
[----:B------:R-:W-:-:S02]  /*c520*/  HADD2.F32 R0, -RZ, R26.H0_H0 ;  /* 0x2000001aff007230 */ /* 0x000fc40000004100 */
[-C--:B------:R-:W-:Y:S01]  /*c530*/  FFMA.FTZ R18, R31, R21.reuse, -R18 ;  /* 0x000000151f127223 */ /* 0x080fe20000010812 */
[----:B------:R-:W-:Y:S01]  /*c540*/  FFMA.FTZ R17, R28, R21, R17 ;  /* 0x000000151c117223 */ /* 0x000fe20000010011 */
[----:B------:R-:W-:Y:S01]  /*c550*/  HADD2.F32 R4, -RZ, R4.H0_H0 ;  /* 0x20000004ff047230 */ /* 0x000fe20000004100 */
[----:B------:R-:W-:Y:S01]  /*c560*/  F2FP.F16.F32.PACK_AB R19, R19, R2 ;  /* 0x000000021313723e */ /* 0x000fe200000000ff */
[----:B------:R-:W-:Y:S02]  /*c570*/  HADD2.F32 R5, -RZ, R5.H0_H0 ;  /* 0x20000005ff057230 */ /* 0x000fe40000004100 */
        /* <DEDUP_REMOVED lines=16> */
.L_x_2271:
[----:B------:R-:W-:Y:S05]  /*c680*/  BSYNC B0 ;  /* 0x0000000000007941 */ /* 0x000fea0003800000 */
.L_x_2270:
[----:B-----5:R3:W-:Y:S02]  /*c690*/  STS.128 [R204+0x800], R16 ;  /* 0x00080010cc007388 */ /* 0x0207e40000000c00 */
.L_x_2269:
[----:B------:R-:W-:Y:S05]  /*c6a0*/  BSYNC B1 ;  /* 0x0000000000017941 */ /* 0x000fea0003800000 */
.L_x_2268:
        /* <DEDUP_REMOVED lines=9> */
[----:B-----5:R-:W-:Y:S01]  /*c740*/  HADD2.F32 R27, -RZ, R19.H1_H1 ;  /* 0x30000013ff1b7230 */ /* 0x020fe20000004100 */
[----:B------:R-:W-:Y:S01]  /*c750*/  MOV R26, R18 ;  /* 0x00000012001a7202 */ /* 0x000fe20000000f00 */
[--C-:B------:R-:W-:Y:S02]  /*c760*/  HADD2.F32 R31, -RZ, R17.reuse.H0_H0 ;  /* 0x20000011ff1f7230 */ /* 0x100fe40000004100 */
[----:B------:R-:W-:Y:S02]  /*c770*/  HADD2.F32 R28, -RZ, R17.H1_H1 ;  /* 0x30000011ff1c7230 */ /* 0x000fe40000004100 */
[----:B------:R-:W-:-:S02]  /*c780*/  HADD2.F32 R29, -RZ, R19.H0_H0 ;  /* 0x20000013ff1d7230 */ /* 0x000fc40000004100 */
[----:B--2---:R-:W-:Y:S02]  /*c790*/  HADD2.F32 R0, -RZ, R5.H1_H1 ;  /* 0x30000005ff007230 */ /* 0x004fe40000004100 */
        /* <DEDUP_REMOVED lines=31> */
.L_x_2275:
[----:B------:R-:W-:Y:S05]  /*c990*/  BSYNC B0 ;  /* 0x0000000000007941 */ /* 0x000fea0003800000 */
.L_x_2274:
[----:B-----5:R1:W-:Y:S02]  /*c9a0*/  STS.128 [R204+0x2800], R16 ;  /* 0x00280010cc007388 */ /* 0x0203e40000000c00 */
.L_x_2273:
[----:B------:R-:W-:Y:S05]  /*c9b0*/  BSYNC B1 ;  /* 0x0000000000017941 */ /* 0x000fea0003800000 */
.L_x_2272:
[----:B------:R1:W-:Y:S01]  /*c9c0*/  @P0 STS.128 [R204+0x4800], RZ ;  /* 0x004800ffcc000388 */ /* 0x0003e20000000c00 */
[----:B------:R-:W-:Y:S05]  /*c9d0*/  @P0 BRA `(.L_x_2267) ;  /* 0x0000000000b00947 */ /* 0x000fea0003800000 */
[----:B--23--:R-:W5:Y:S01]  /*c9e0*/  LDG.E.128 R32, desc[UR6][R32.64+0x100] ;  /* 0x0001000620207981 */ /* 0x00cf62000c1e1d00 */
[----:B------:R-:W-:Y:S01]  /*c9f0*/  ISETP.GE.AND P2, PT, R9, UR12, PT ;  /* 0x0000000c09007c0c */ /* 0x000fe2000bf46270 */
[----:B------:R-:W-:-:S12]  /*ca00*/  BSSY B0, `(.L_x_2276) ;  /* 0x0000028000007945 */ /* 0x000fd80003800000 */
[----:B------:R-:W-:Y:S05]  /*ca10*/  @P2 BRA `(.L_x_2277) ;  /* 0x0000000000982947 */ /* 0x000fea0003800000 */
[----:B------:R-:W2:Y:S04]  /*ca20*/  LDG.E.64 R4, desc[UR6][R36.64+0x80] ;  /* 0x0000800624047981 */ /* 0x000ea8000c1e1b00 */
[----:B------:R3:W4:Y:S01]  /*ca30*/  LDG.E.64 R6, desc[UR6][R24.64+0x80] ;  /* 0x0000800618067981 */ /* 0x000722000c1e1b00 */
[--C-:B-----5:R-:W-:Y:S02]  /*ca40*/  HADD2.F32 R21, -RZ, R35.reuse.H1_H1 ;  /* 0x30000023ff157230 */ /* 0x120fe40000004100 */
[----:B------:R-:W-:Y:S02]  /*ca50*/  HADD2.F32 R27, -RZ, R35.H0_H0 ;  /* 0x20000023ff1b7230 */ /* 0x000fe40000004100 */
[--C-:B------:R-:W-:Y:S02]  /*ca60*/  HADD2.F32 R29, -RZ, R33.reuse.H1_H1 ;  /* 0x30000021ff1d7230 */ /* 0x100fe40000004100 */
[----:B------:R-:W-:-:S02]  /*ca70*/  HADD2.F32 R26, -RZ, R33.H0_H0 ;  /* 0x20000021ff1a7230 */ /* 0x000fc40000004100 */
[----:B---3--:R-:W-:Y:S02]  /*ca80*/  HADD2.F32 R25, -RZ, R32.H1_H1 ;  /* 0x30000020ff197230 */ /* 0x008fe40000004100 */
[----:B--2---:R-:W-:Y:S02]  /*ca90*/  HADD2.F32 R0, -RZ, R5.H1_H1 ;  /* 0x30000005ff007230 */ /* 0x004fe40000004100 */
[----:B-1----:R-:W-:Y:S02]  /*caa0*/  HADD2.F32 R16, -RZ, R4.H1_H1 ;  /* 0x30000004ff107230 */ /* 0x002fe40000004100 */
[----:B----4-:R-:W-:Y:S02]  /*cab0*/  HADD2.F32 R19, -RZ, R7.H1_H1 ;  /* 0x30000007ff137230 */ /* 0x010fe40000004100 */
[-C--:B------:R-:W-:Y:S01]  /*cac0*/  FMUL.FTZ R2, R21, R0.reuse ;  /* 0x0000000015027220 */ /* 0x080fe20000410000 */
[----:B------:R-:W-:Y:S01]  /*cad0*/  FMUL.FTZ R0, R27, R0 ;  /* 0x000000001b007220 */ /* 0x000fe20000410000 */
[----:B------:R-:W-:-:S02]  /*cae0*/  HADD2.F32 R18, -RZ, R6.H1_H1 ;  /* 0x30000006ff127230 */ /* 0x000fc40000004100 */
[-C--:B------:R-:W-:Y:S01]  /*caf0*/  FMUL.FTZ R17, R29, R16.reuse ;  /* 0x000000101d117220 */ /* 0x080fe20000410000 */
[-C--:B------:R-:W-:Y:S01]  /*cb00*/  FFMA.FTZ R2, R27, R19.reuse, -R2 ;  /* 0x000000131b027223 */ /* 0x080fe20000010802 */
[----:B------:R-:W-:Y:S01]  /*cb10*/  FFMA.FTZ R19, R21, R19, R0 ;  /* 0x0000001315137223 */ /* 0x000fe20000010000 */
[----:B------:R-:W-:Y:S02]  /*cb20*/  HADD2.F32 R0, -RZ, R34.H0_H0 ;  /* 0x20000022ff007230 */ /* 0x000fe40000004100 */
[C---:B------:R-:W-:Y:S01]  /*cb30*/  FMUL.FTZ R16, R26.reuse, R16 ;  /* 0x000000101a107220 */ /* 0x040fe20000410000 */
[----:B------:R-:W-:Y:S02]  /*cb40*/  HADD2.F32 R4, -RZ, R4.H0_H0 ;  /* 0x20000004ff047230 */ /* 0x000fe40000004100 */
[-C--:B------:R-:W-:Y:S01]  /*cb50*/  FFMA.FTZ R17, R26, R18.reuse, -R17 ;  /* 0x000000121a117223 */ /* 0x080fe20000010811 */
[----:B------:R-:W-:Y:S02]  /*cb60*/  HADD2.F32 R5, -RZ, R5.H0_H0 ;  /* 0x20000005ff057230 */ /* 0x000fe40000004100 */
[----:B------:R-:W-:Y:S01]  /*cb70*/  FFMA.FTZ R16, R29, R18, R16 ;  /* 0x000000121d107223 */ /* 0x000fe20000010010 */
[----:B------:R-:W-:-:S02]  /*cb80*/  HADD2.F32 R34, -RZ, R34.H1_H1 ;  /* 0x30000022ff227230 */ /* 0x000fc40000004100 */
[----:B------:R-:W-:Y:S01]  /*cb90*/  FMUL.FTZ R18, R25, R4 ;  /* 0x0000000419127220 */ /* 0x000fe20000410000 */
[----:B------:R-:W-:Y:S01]  /*cba0*/  HADD2.F32 R21, -RZ, R32.H0_H0 ;  /* 0x20000020ff157230 */ /* 0x000fe20000004100 */
[----:B------:R-:W-:Y:S01]  /*cbb0*/  F2FP.F16.F32.PACK_AB R35, R19, R2 ;  /* 0x000000021323723e */ /* 0x000fe200000000ff */
[----:B------:R-:W-:Y:S02]  /*cbc0*/  HADD2.F32 R6, -RZ, R6.H0_H0 ;  /* 0x20000006ff067230 */ /* 0x000fe40000004100 */
[-C--:B------:R-:W-:Y:S01]  /*cbd0*/  FMUL.FTZ R27, R34, R5.reuse ;  /* 0x00000005221b7220 */ /* 0x080fe20000410000 */
[----:B------:R-:W-:Y:S02]  /*cbe0*/  HADD2.F32 R7, -RZ, R7.H0_H0 ;  /* 0x20000007ff077230 */ /* 0x000fe40000004100 */
[C---:B------:R-:W-:Y:S01]  /*cbf0*/  FMUL.FTZ R4, R21.reuse, R4 ;  /* 0x0000000415047220 */ /* 0x040fe20000410000 */
[----:B------:R-:W-:Y:S01]  /*cc00*/  FMUL.FTZ R5, R0, R5 ;  /* 0x0000000500057220 */ /* 0x000fe20000410000 */
[-C--:B------:R-:W-:Y:S01]  /*cc10*/  FFMA.FTZ R18, R21, R6.reuse, -R18 ;  /* 0x0000000615127223 */ /* 0x080fe20000010812 */
[----:B------:R-:W-:Y:S01]  /*cc20*/  F2FP.F16.F32.PACK_AB R33, R16, R17 ;  /* 0x000000111021723e */ /* 0x000fe200000000ff */
[----:B------:R-:W-:Y:S01]  /*cc30*/  FFMA.FTZ R25, R25, R6, R4 ;  /* 0x0000000619197223 */ /* 0x000fe20000010004 */
[-C--:B------:R-:W-:Y:S01]  /*cc40*/  FFMA.FTZ R27, R0, R7.reuse, -R27 ;  /* 0x00000007001b7223 */ /* 0x080fe2000001081b */
[----:B------:R-:W-:-:S03]  /*cc50*/  FFMA.FTZ R34, R34, R7, R5 ;  /* 0x0000000722227223 */ /* 0x000fc60000010005 */
[----:B------:R-:W-:Y:S02]  /*cc60*/  F2FP.F16.F32.PACK_AB R32, R25, R18 ;  /* 0x000000121920723e */ /* 0x000fe400000000ff */
[----:B------:R-:W-:Y:S02]  /*cc70*/  F2FP.F16.F32.PACK_AB R34, R34, R27 ;  /* 0x0000001b2222723e */ /* 0x000fe400000000ff */
.L_x_2277:
[----:B------:R-:W-:Y:S05]  /*cc80*/  BSYNC B0 ;  /* 0x0000000000007941 */ /* 0x000fea0003800000 */
.L_x_2276:
[----:B-----5:R2:W-:Y:S02]  /*cc90*/  STS.128 [R204+0x4800], R32 ;  /* 0x00480020cc007388 */ /* 0x0205e40000000c00 */
.L_x_2267:
[----:B------:R-:W-:Y:S05]  /*cca0*/  BSYNC B2 ;  /* 0x0000000000027941 */ /* 0x000fea0003800000 */
.L_x_2266:
[----:B------:R-:W-:Y:S01]  /*ccb0*/  VIADD R24, R152, 0x20 ;  /* 0x0000002098187836 */ /* 0x000fe20000000000 */
[----:B------:R-:W-:Y:S04]  /*ccc0*/  BSSY B2, `(.L_x_2278) ;  /* 0x00000a4000027945 */ /* 0x000fe80003800000 */
[----:B------:R-:W-:-:S04]  /*ccd0*/  ISETP.GE.AND P2, PT, R24, R3, PT ;  /* 0x000000031800720c */ /* 0x000fc80003f46270 */
[----:B------:R-:W-:-:S13]  /*cce0*/  ISETP.LT.OR P2, PT, R125, -0x107, P2 ;  /* 0xfffffef97d00780c */ /* 0x000fda0001741670 */
[----:B------:R-:W-:Y:S05]  /*ccf0*/  @P2 BRA `(.L_x_2279) ;  /* 0x0000000800802947 */ /* 0x000fea0003800000 */
[----:B------:R-:W-:Y:S01]  /*cd00*/  ULDC UR5, c[0x0][0x2d0] ;  /* 0x0000b40000057ab9 */ /* 0x000fe20000000800 */
[----:B------:R-:W-:Y:S01]  /*cd10*/  IMAD.SHL.U32 R0, R145, 0x20, RZ ;  /* 0x0000002091007824 */ /* 0x000fe200078e00ff */
[----:B------:R-:W-:Y:S01]  /*cd20*/  ISETP.GE.AND P2, PT, R12, UR5, PT ;  /* 0x000000050c007c0c */ /* 0x000fe2000bf46270 */
[----:B------:R-:W-:Y:S01]  /*cd30*/  ULDC.64 UR10, c[0x0][0x358] ;  /* 0x0000d600000a7ab9 */ /* 0x000fe20000000a00 */
[----:B------:R-:W-:Y:S01]  /*cd40*/  ULDC.64 UR8, c[0x0][0x360] ;  /* 0x0000d80000087ab9 */ /* 0x000fe20000000a00 */
[----:B------:R-:W-:Y:S01]  /*cd50*/  BSSY B1, `(.L_x_2280) ;  /* 0x0000038000017945 */ /* 0x000fe20003800000 */
[----:B------:R-:W-:-:S04]  /*cd60*/  IADD3 R5, P4, R0, R8, RZ ;  /* 0x0000000800057210 */ /* 0x000fc80007f9e0ff */
[----:B------:R-:W-:Y:S01]  /*cd70*/  LEA.HI.X.SX32 R0, R0, R11, 0x1, P4 ;  /* 0x0000000b00007211 */ /* 0x000fe200020f0eff */
[----:B------:R-:W-:-:S03]  /*cd80*/  IMAD.SHL.U32 R28, R5, 0x2, RZ ;  /* 0x00000002051c7824 */ /* 0x000fc600078e00ff */
[----:B------:R-:W-:Y:S01]  /*cd90*/  SHF.L.U64.HI R0, R5, 0x1, R0 ;  /* 0x0000000105007819 */ /* 0x000fe20000010200 */
[----:B------:R1:W-:Y:S01]  /*cda0*/  @P2 STS.128 [R204+0x1000], RZ ;  /* 0x001000ffcc002388 */ /* 0x0003e20000000c00 */
[C---:B------:R-:W-:Y:S02]  /*cdb0*/  IADD3 R26, P5, R28.reuse, UR10, RZ ;  /* 0x0000000a1c1a7c10 */ /* 0x040fe4000ffbe0ff */
[----:B------:R-:W-:Y:S02]  /*cdc0*/  IADD3 R28, P4, R28, UR8, RZ ;  /* 0x000000081c1c7c10 */ /* 0x000fe4000ff9e0ff */
[C---:B------:R-:W-:Y:S02]  /*cdd0*/  IADD3.X R27, R0.reuse, UR11, RZ, P5, !PT ;  /* 0x0000000b001b7c10 */ /* 0x040fe4000affe4ff */
[----:B------:R-:W-:Y:S01]  /*cde0*/  IADD3.X R29, R0, UR9, RZ, P4, !PT ;  /* 0x00000009001d7c10 */ /* 0x000fe2000a7fe4ff */
[----:B------:R-:W-:Y:S08]  /*cdf0*/  @P2 BRA `(.L_x_2281) ;  /* 0x0000000000b42947 */ /* 0x000ff00003800000 */
[----:B-1-3--:R1:W5:Y:S01]  /*ce00*/  LDG.E.128 R16, desc[UR6][R14.64] ;  /* 0x000000060e107981 */ /* 0x00a362000c1e1d00 */
[----:B------:R-:W-:Y:S01]  /*ce10*/  ISETP.GE.AND P2, PT, R12, UR12, PT ;  /* 0x0000000c0c007c0c */ /* 0x000fe2000bf46270 */
[----:B------:R-:W-:-:S12]  /*ce20*/  BSSY B0, `(.L_x_2282) ;  /* 0x0000029000007945 */ /* 0x000fd80003800000 */
[----:B------:R-:W-:Y:S05]  /*ce30*/  @P2 BRA `(.L_x_2283) ;  /* 0x00000000009c2947 */ /* 0x000fea0003800000 */
[----:B------:R-:W3:Y:S04]  /*ce40*/  LDG.E.64 R4, desc[UR6][R28.64] ;  /* 0x000000061c047981 */ /* 0x000ee8000c1e1b00 */
[----:B------:R-:W4:Y:S01]  /*ce50*/  LDG.E.64 R6, desc[UR6][R26.64] ;  /* 0x000000061a067981 */ /* 0x000f22000c1e1b00 */
[----:B-----5:R-:W-:Y:S01]  /*ce60*/  HADD2.F32 R25, -RZ, R19.H1_H1 ;  /* 0x30000013ff197230 */ /* 0x020fe20000004100 */
[----:B------:R-:W-:Y:S01]  /*ce70*/  MOV R30, R18 ;  /* 0x00000012001e7202 */ /* 0x000fe20000000f00 */
[--C-:B--2---:R-:W-:Y:S02]  /*ce80*/  HADD2.F32 R33, -RZ, R17.reuse.H0_H0 ;  /* 0x20000011ff217230 */ /* 0x104fe40000004100 */
        /* <DEDUP_REMOVED lines=34> */
.L_x_2283:
[----:B------:R-:W-:Y:S05]  /*d0b0*/  BSYNC B0 ;  /* 0x0000000000007941 */ /* 0x000fea0003800000 */
.L_x_2282:
[----:B-----5:R3:W-:Y:S02]  /*d0c0*/  STS.128 [R204+0x1000], R16 ;  /* 0x00100010cc007388 */ /* 0x0207e40000000c00 */
.L_x_2281:
[----:B------:R-:W-:Y:S05]  /*d0d0*/  BSYNC B1 ;  /* 0x0000000000017941 */ /* 0x000fea0003800000 */
.L_x_2280:
        /* <DEDUP_REMOVED lines=46> */
.L_x_2287:
[----:B------:R-:W-:Y:S05]  /*d3c0*/  BSYNC B0 ;  /* 0x0000000000007941 */ /* 0x000fea0003800000 */
.L_x_2286:
[----:B-----5:R3:W-:Y:S02]  /*d3d0*/  STS.128 [R204+0x3000], R16 ;  /* 0x00300010cc007388 */ /* 0x0207e40000000c00 */
.L_x_2285:
[----:B------:R-:W-:Y:S05]  /*d3e0*/  BSYNC B1 ;  /* 0x0000000000017941 */ /* 0x000fea0003800000 */
.L_x_2284:
        /* <DEDUP_REMOVED lines=14> */
[----:B-1----:R-:W-:Y:S02]  /*d4d0*/  HADD2.F32 R14, -RZ, R4.H1_H1 ;  /* 0x30000004ff0e7230 */ /* 0x002fe40000004100 */
[----:B--2---:R-:W-:Y:S02]  /*d4e0*/  HADD2.F32 R17, -RZ, R7.H1_H1 ;  /* 0x30000007ff117230 */ /* 0x004fe40000004100 */
[-C--:B------:R-:W-:Y:S01]  /*d4f0*/  FMUL.FTZ R2, R19, R0.reuse ;  /* 0x0000000013027220 */ /* 0x080fe20000410000 */
[----:B------:R-:W-:Y:S01]  /*d500*/  FMUL.FTZ R0, R21, R0 ;  /* 0x0000000015007220 */ /* 0x000fe20000410000 */
[----:B------:R-:W-:Y:S02]  /*d510*/  HADD2.F32 R18, -RZ, R6.H1_H1 ;  /* 0x30000006ff127230 */ /* 0x000fe40000004100 */
[-C--:B------:R-:W-:Y:S01]  /*d520*/  FMUL.FTZ R15, R31, R14.reuse ;  /* 0x0000000e1f0f7220 */ /* 0x080fe20000410000 */
[-C--:B------:R-:W-:Y:S01]  /*d530*/  FFMA.FTZ R2, R21, R17.reuse, -R2 ;  /* 0x0000001115027223 */ /* 0x080fe20000010802 */
[----:B------:R-:W-:Y:S01]  /*d540*/  FMUL.FTZ R14, R30, R14 ;  /* 0x0000000e1e0e7220 */ /* 0x000fe20000410000 */
[----:B------:R-:W-:Y:S01]  /*d550*/  FFMA.FTZ R17, R19, R17, R0 ;  /* 0x0000001113117223 */ /* 0x000fe20000010000 */
[----:B------:R-:W-:-:S02]  /*d560*/  HADD2.F32 R4, -RZ, R4.H0_H0 ;  /* 0x20000004ff047230 */ /* 0x000fc40000004100 */
[-C--:B------:R-:W-:Y:S01]  /*d570*/  FFMA.FTZ R15, R30, R18.reuse, -R15 ;  /* 0x000000121e0f7223 */ /* 0x080fe2000001080f */
[--C-:B------:R-:W-:Y:S02]  /*d580*/  HADD2.F32 R21, -RZ, R16.reuse.H1_H1 ;  /* 0x30000010ff157230 */ /* 0x100fe40000004100 */
[----:B------:R-:W-:Y:S01]  /*d590*/  FFMA.FTZ R14, R31, R18, R14 ;  /* 0x000000121f0e7223 */ /* 0x000fe2000001000e */
[----:B------:R-:W-:Y:S02]  /*d5a0*/  HADD2.F32 R19, -RZ, R16.H0_H0 ;  /* 0x20000010ff137230 */ /* 0x000fe40000004100 */
[----:B------:R-:W-:Y:S02]  /*d5b0*/  HADD2.F32 R5, -RZ, R5.H0_H0 ;  /* 0x20000005ff057230 */ /* 0x000fe40000004100 */
[-C--:B------:R-:W-:Y:S01]  /*d5c0*/  FMUL.FTZ R18, R21, R4.reuse ;  /* 0x0000000415127220 */ /* 0x080fe20000410000 */
[--C-:B------:R-:W-:Y:S02]  /*d5d0*/  HADD2.F32 R16, -RZ, R25.reuse.H1_H1 ;  /* 0x30000019ff107230 */ /* 0x100fe40000004100 */
[----:B------:R-:W-:Y:S01]  /*d5e0*/  FMUL.FTZ R4, R19, R4 ;  /* 0x0000000413047220 */ /* 0x000fe20000410000 */
[----:B------:R-:W-:Y:S01]  /*d5f0*/  HADD2.F32 R0, -RZ, R25.H0_H0 ;  /* 0x20000019ff007230 */ /* 0x000fe20000004100 */
[----:B------:R-:W-:Y:S01]  /*d600*/  F2FP.F16.F32.PACK_AB R14, R14, R15 ;  /* 0x0000000f0e0e723e */ /* 0x000fe200000000ff */
[----:B------:R-:W-:-:S02]  /*d610*/  HADD2.F32 R6, -RZ, R6.H0_H0 ;  /* 0x20000006ff067230 */ /* 0x000fc40000004100 */
[-C--:B------:R-:W-:Y:S01]  /*d620*/  FMUL.FTZ R25, R16, R5.reuse ;  /* 0x0000000510197220 */ /* 0x080fe20000410000 */
[----:B------:R-:W-:Y:S02]  /*d630*/  HADD2.F32 R7, -RZ, R7.H0_H0 ;  /* 0x20000007ff077230 */ /* 0x000fe40000004100 */
[C---:B------:R-:W-:Y:S01]  /*d640*/  FMUL.FTZ R5, R0.reuse, R5 ;  /* 0x0000000500057220 */ /* 0x040fe20000410000 */
[-C--:B------:R-:W-:Y:S01]  /*d650*/  FFMA.FTZ R18, R19, R6.reuse, -R18 ;  /* 0x0000000613127223 */ /* 0x080fe20000010812 */
[----:B------:R-:W-:Y:S01]  /*d660*/  FFMA.FTZ R21, R21, R6, R4 ;  /* 0x0000000615157223 */ /* 0x000fe20000010004 */
[-C--:B------:R-:W-:Y:S01]  /*d670*/  FFMA.FTZ R25, R0, R7.reuse, -R25 ;  /* 0x0000000700197223 */ /* 0x080fe20000010819 */
[----:B------:R-:W-:Y:S01]  /*d680*/  FFMA.FTZ R16, R16, R7, R5 ;  /* 0x0000000710107223 */ /* 0x000fe20000010005 */
[----:B------:R-:W-:Y:S02]  /*d690*/  F2FP.F16.F32.PACK_AB R19, R17, R2 ;  /* 0x000000021113723e */ /* 0x000fe400000000ff */
[----:B------:R-:W-:-:S02]  /*d6a0*/  F2FP.F16.F32.PACK_AB R21, R21, R18 ;  /* 0x000000121515723e */ /* 0x000fc400000000ff */
[----:B------:R-:W-:Y:S02]  /*d6b0*/  F2FP.F16.F32.PACK_AB R18, R16, R25 ;  /* 0x000000191012723e */ /* 0x000fe400000000ff */
[----:B------:R-:W-:Y:S02]  /*d6c0*/  MOV R16, R21 ;  /* 0x0000001500107202 */ /* 0x000fe40000000f00 */
[----:B------:R-:W-:Y:S02]  /*d6d0*/  MOV R17, R14 ;  /* 0x0000000e00117202 */ /* 0x000fe40000000f00 */
.L_x_2289:
[----:B------:R-:W-:Y:S05]  /*d6e0*/  BSYNC B0 ;  /* 0x0000000000007941 */ /* 0x000fea0003800000 */
.L_x_2288:
[----:B-----5:R3:W-:Y:S02]  /*d6f0*/  STS.128 [R204+0x5000], R16 ;  /* 0x00500010cc007388 */ /* 0x0207e40000000c00 */
.L_x_2279:
[----:B------:R-:W-:Y:S05]  /*d700*/  BSYNC B2 ;  /* 0x0000000000027941 */ /* 0x000fea0003800000 */
.L_x_2278:
[----:B------:R-:W-:-:S05]  /*d710*/  VIADD R26, R152, 0x30 ;  /* 0x00000030981a7836 */ /* 0x000fca0000000000 */
[----:B------:R-:W-:-:S04]  /*d720*/  ISETP.GE.AND P2, PT, R26, R3, PT ;  /* 0x000000031a00720c */ /* 0x000fc80003f46270 */
[----:B------:R-:W-:-:S13]  /*d730*/  ISETP.LT.OR P2, PT, R125, -0x187, P2 ;  /* 0xfffffe797d00780c */ /* 0x000fda0001741670 */
[----:B------:R-:W-:Y:S05]  /*d740*/  @P2 BRA `(.L_x_2290) ;  /* 0x0000005800bc2947 */ /* 0x000fea0003800000 */
[----:B------:R-:W-:Y:S01]  /*d750*/  ULDC UR5, c[0x0][0x2d0] ;  /* 0x0000b40000057ab9 */ /* 0x000fe20000000800 */
[----:B------:R-:W-:Y:S01]  /*d760*/  IMAD R145, R145, 0x30, RZ ;  /* 0x0000003091917824 */ /* 0x000fe200078e02ff */
        /* <DEDUP_REMOVED lines=19> */
[----:B------:R-:W2:Y:S01]  /*d8a0*/  LDG.E.64 R4, desc[UR6][R6.64] ;  /* 0x0000000606047981 */ /* 0x000ea2000c1e1b00 */
[----:B-----5:R-:W-:Y:S01]  /*d8b0*/  MOV R15, R19 ;  /* 0x00000013000f7202 */ /* 0x020fe20000000f00 */
[--C-:B------:R-:W-:Y:S02]  /*d8c0*/  HADD2.F32 R19, -RZ, R17.reuse.H0_H0 ;  /* 0x20000011ff137230 */ /* 0x100fe40000004100 */
[----:B------:R-:W-:Y:S02]  /*d8d0*/  HADD2.F32 R30, -RZ, R17.H1_H1 ;  /* 0x30000011ff1e7230 */ /* 0x000fe40000004100 */
[----:B------:R-:W-:-:S02]  /*d8e0*/  HADD2.F32 R17, -RZ, R15.H0_H0 ;  /* 0x2000000fff117230 */ /* 0x000fc40000004100 */
[----:B------:R-:W-:Y:S02]  /*d8f0*/  HADD2.F32 R15, -RZ, R15.H1_H1 ;  /* 0x3000000fff0f7230 */ /* 0x000fe40000004100 */
[----:B---3--:R-:W-:Y:S02]  /*d900*/  HADD2.F32 R0, -RZ, R3.H1_H1 ;  /* 0x30000003ff007230 */ /* 0x008fe40000004100 */
[----:B------:R-:W-:Y:S02]  /*d910*/  HADD2.F32 R11, -RZ, R2.H1_H1 ;  /* 0x30000002ff0b7230 */ /* 0x000fe40000004100 */
[----:B--2---:R-:W-:Y:S02]  /*d920*/  HADD2.F32 R13, -RZ, R5.H1_H1 ;  /* 0x30000005ff0d7230 */ /* 0x004fe40000004100 */
[-C--:B------:R-:W-:Y:S01]  /*d930*/  FMUL.FTZ R8, R15, R0.reuse ;  /* 0x000000000f087220 */ /* 0x080fe20000410000 */
[----:B------:R-:W-:Y:S01]  /*d940*/  FMUL.FTZ R0, R17, R0 ;  /* 0x0000000011007220 */ /* 0x000fe20000410000 */
[----:B------:R-:W-:-:S02]  /*d950*/  HADD2.F32 R14, -RZ, R4.H1_H1 ;  /* 0x30000004ff0e7230 */ /* 0x000fc40000004100 */
[C---:B------:R-:W-:Y:S01]  /*d960*/  FMUL.FTZ R12, R30.reuse, R11 ;  /* 0x0000000b1e0c7220 */ /* 0x040fe20000410000 */
        /* <DEDUP_REMOVED lines=8> */
[----:B------:R-:W-:Y:S01]  /*d9f0*/  HADD2.F32 R17, -RZ, R16.H1_H1 ;  /* 0x30000010ff117230 */ /* 0x000fe20000004100 */
[----:B------:R-:W-:Y:S01]  /*da00*/  F2FP.F16.F32.PACK_AB R8, R13, R8 ;  /* 0x000000080d08723e */ /* 0x000fe200000000ff */
[----:B------:R-:W-:-:S02]  /*da10*/  HADD2.F32 R18, -RZ, R18.H1_H1 ;  /* 0x30000012ff127230 */ /* 0x000fc40000004100 */
[----:B------:R-:W-:Y:S02]  /*da20*/  HADD2.F32 R15, -RZ, R16.H0_H0 ;  /* 0x20000010ff0f7230 */ /* 0x000fe40000004100 */
        /* <DEDUP_REMOVED lines=13> */
[----:B------:R-:W-:Y:S02]  /*db00*/  MOV R17, R11 ;  /* 0x0000000b00117202 */ /* 0x000fe40000000f00 */
[----:B------:R-:W-:Y:S02]  /*db10*/  MOV R19, R8 ;  /* 0x0000000800137202 */ /* 0x000fe40000000f00 */
.L_x_2294:
[----:B------:R-:W-:Y:S05]  /*db20*/  BSYNC B0 ;  /* 0x0000000000007941 */ /* 0x000fea0003800000 */
.L_x_2293:
[----:B-----5:R3:W-:Y:S02]  /*db30*/  STS.128 [R204+0x1800], R16 ;  /* 0x00180010cc007388 */ /* 0x0207e40000000c00 */
.L_x_2292:
[----:B------:R-:W-:Y:S05]  /*db40*/  BSYNC B1 ;  /* 0x0000000000017941 */ /* 0x000fea0003800000 */
.L_x_2291:
[----:B------:R1:W-:Y:S01]  /*db50*/  @P1 STS.128 [R204+0x3800], RZ ;  /* 0x003800ffcc001388 */ /* 0x0003e20000000c00 */
[----:B------:R-:W-:Y:S04]  /*db60*/  BSSY B1, `(.L_x_2295) ;  /* 0x0000030000017945 */ /* 0x000fe80003800000 */
[----:B------:R-:W-:Y:S05]  /*db70*/  @P1 BRA `(.L_x_2296) ;  /* 0x0000000000b81947 */ /* 0x000fea0003800000 */
[----:B-1----:R1:W5:Y:S01]  /*db80*/  LDG.E.128 R12, desc[UR6][R22.64+0x80] ;  /* 0x00008006160c7981 */ /* 0x002362000c1e1d00 */
[----:B------:R-:W-:Y:S01]  /*db90*/  ISETP.GE.AND P1, PT, R10, UR12, PT ;  /* 0x0000000c0a007c0c */ /* 0x000fe2000bf26270 */
[----:B------:R-:W-:-:S12]  /*dba0*/  BSSY B0, `(.L_x_2297) ;  /* 0x000002a000007945 */ /* 0x000fd80003800000 */
[----:B------:R-:W-:Y:S05]  /*dbb0*/  @P1 BRA `(.L_x_2298) ;  /* 0x0000000000a01947 */ /* 0x000fea0003800000 */
[----:B------:R-:W2:Y:S04]  /*dbc0*/  LDG.E.64 R2, desc[UR6][R28.64+0x40] ;  /* 0x000040061c027981 */ /* 0x000ea8000c1e1b00 */
[----:B------:R-:W4:Y:S01]  /*dbd0*/  LDG.E.64 R4, desc[UR6][R6.64+0x40] ;  /* 0x0000400606047981 */ /* 0x000f22000c1e1b00 */
[--C-:B---3-5:R-:W-:Y:S01]  /*dbe0*/  HADD2.F32 R17, -RZ, R15.reuse.H0_H0 ;  /* 0x2000000fff117230 */ /* 0x128fe20000004100 */
[----:B------:R-:W-:Y:S01]  /*dbf0*/  MOV R16, R14 ;  /* 0x0000000e00107202 */ /* 0x000fe20000000f00 */
[----:B------:R-:W-:Y:S02]  /*dc00*/  HADD2.F32 R15, -RZ, R15.H1_H1 ;  /* 0x3000000fff0f7230 */ /* 0x000fe40000004100 */
[--C-:B------:R-:W-:Y:S02]  /*dc10*/  HADD2.F32 R18, -RZ, R13.reuse.H0_H0 ;  /* 0x2000000dff127230 */ /* 0x100fe40000004100 */
[----:B------:R-:W-:-:S02]  /*dc20*/  HADD2.F32 R19, -RZ, R13.H1_H1 ;  /* 0x3000000dff137230 */ /* 0x000fc40000004100 */
[----:B--2---:R-:W-:Y:S02]  /*dc30*/  HADD2.F32 R0, -RZ, R3.H1_H1 ;  /* 0x30000003ff007230 */ /* 0x004fe40000004100 */
[----:B------:R-:W-:Y:S02]  /*dc40*/  HADD2.F32 R10, -RZ, R2.H1_H1 ;  /* 0x30000002ff0a7230 */ /* 0x000fe40000004100 */
[----:B----4-:R-:W-:Y:S02]  /*dc50*/  HADD2.F32 R13, -RZ, R5.H1_H1 ;  /* 0x30000005ff0d7230 */ /* 0x010fe40000004100 */
[-C--:B------:R-:W-:Y:S01]  /*dc60*/  FMUL.FTZ R8, R15, R0.reuse ;  /* 0x000000000f087220 */ /* 0x080fe20000410000 */
[----:B------:R-:W-:Y:S01]  /*dc70*/  FMUL.FTZ R0, R17, R0 ;  /* 0x0000000011007220 */ /* 0x000fe20000410000 */
        /* <DEDUP_REMOVED lines=10> */
[----:B------:R-:W-:Y:S02]  /*dd20*/  HADD2.F32 R17, -RZ, R12.H1_H1 ;  /* 0x3000000cff117230 */ /* 0x000fe40000004100 */
[----:B------:R-:W-:Y:S02]  /*dd30*/  HADD2.F32 R16, -RZ, R16.H1_H1 ;  /* 0x30000010ff107230 */ /* 0x000fe40000004100 */
[----:B------:R-:W-:-:S02]  /*dd40*/  HADD2.F32 R15, -RZ, R12.H0_H0 ;  /* 0x2000000cff0f7230 */ /* 0x000fc40000004100 */
[-C--:B------:R-:W-:Y:S01]  /*dd50*/  FMUL.FTZ R12, R17, R2.reuse ;  /* 0x00000002110c7220 */ /* 0x080fe20000410000 */
        /* <DEDUP_REMOVED lines=9> */
[----:B------:R-:W-:Y:S01]  /*ddf0*/  FFMA.FTZ R16, R16, R5, R3 ;  /* 0x0000000510107223 */ /* 0x000fe20000010003 */
[----:B------:R-:W-:-:S02]  /*de00*/  F2FP.F16.F32.PACK_AB R15, R13, R8 ;  /* 0x000000080d0f723e */ /* 0x000fc400000000ff */
[----:B------:R-:W-:Y:S02]  /*de10*/  F2FP.F16.F32.PACK_AB R12, R17, R12 ;  /* 0x0000000c110c723e */ /* 0x000fe400000000ff */
[----:B------:R-:W-:Y:S02]  /*de20*/  F2FP.F16.F32.PACK_AB R14, R16, R19 ;  /* 0x00000013100e723e */ /* 0x000fe400000000ff */
[----:B------:R-:W-:Y:S02]  /*de30*/  MOV R13, R10 ;  /* 0x0000000a000d7202 */ /* 0x000fe40000000f00 */
.L_x_2298:
[----:B------:R-:W-:Y:S05]  /*de40*/  BSYNC B0 ;  /* 0x0000000000007941 */ /* 0x000fea0003800000 */
.L_x_2297:
[----:B-----5:R1:W-:Y:S02]  /*de50*/  STS.128 [R204+0x3800], R12 ;  /* 0x0038000ccc007388 */ /* 0x0203e40000000c00 */
.L_x_2296:
[----:B------:R-:W-:Y:S05]  /*de60*/  BSYNC B1 ;  /* 0x0000000000017941 */ /* 0x000fea0003800000 */
.L_x_2295:
[----:B------:R1:W-:Y:S01]  /*de70*/  @P0 STS.128 [R204+0x5800], RZ ;  /* 0x005800ffcc000388 */ /* 0x0003e20000000c00 */
[----:B------:R-:W-:Y:S05]  /*de80*/  @P0 BRA `(.L_x_2290) ;  /* 0x0000005000ec0947 */ /* 0x000fea0003800000 */
[----:B-1----:R1:W5:Y:S01]  /*de90*/  LDG.E.128 R12, desc[UR6][R22.64+0x100] ;  /* 0x00010006160c7981 */ /* 0x002362000c1e1d00 */
[----:B------:R-:W-:Y:S01]  /*dea0*/  ISETP.GE.AND P0, PT, R9, UR12, PT ;  /* 0x0000000c09007c0c */ /* 0x000fe2000bf06270 */
[----:B------:R-:W-:-:S12]  /*deb0*/  BSSY B0, `(.L_x_2299) ;  /* 0x000002b000007945 */ /* 0x000fd80003800000 */
[----:B------:R-:W-:Y:S05]  /*dec0*/  @P0 BRA `(.L_x_2300) ;  /* 0x0000000000a40947 */ /* 0x000fea0003800000 */
[----:B------:R-:W2:Y:S04]  /*ded0*/  LDG.E.64 R2, desc[UR6][R28.64+0x80] ;  /* 0x000080061c027981 */ /* 0x000ea8000c1e1b00 */
[----:B------:R-:W4:Y:S01]  /*dee0*/  LDG.E.64 R4, desc[UR6][R6.64+0x80] ;  /* 0x0000800606047981 */ /* 0x000f22000c1e1b00 */
[----:B-----5:R-:W-:Y:S01]  /*def0*/  MOV R11, R15 ;  /* 0x0000000f000b7202 */ /* 0x020fe20000000f00 */
[--C-:B------:R-:W-:Y:S02]  /*df00*/  HADD2.F32 R15, -RZ, R13.reuse.H0_H0 ;  /* 0x2000000dff0f7230 */ /* 0x100fe40000004100 */
[----:B---3--:R-:W-:Y:S02]  /*df10*/  HADD2.F32 R16, -RZ, R13.H1_H1 ;  /* 0x3000000dff107230 */ /* 0x008fe40000004100 */
[----:B------:R-:W-:-:S02]  /*df20*/  HADD2.F32 R13, -RZ, R11.H0_H0 ;  /* 0x2000000bff0d7230 */ /* 0x000fc40000004100 */
[----:B------:R-:W-:Y:S02]  /*df30*/  HADD2.F32 R11, -RZ, R11.H1_H1 ;  /* 0x3000000bff0b7230 */ /* 0x000fe40000004100 */
[----:B--2---:R-:W-:Y:S02]  /*df40*/  HADD2.F32 R0, -RZ, R3.H1_H1 ;  /* 0x30000003ff007230 */ /* 0x004fe40000004100 */
[----:B------:R-:W-:Y:S02]  /*df50*/  HADD2.F32 R17, -RZ, R2.H1_H1 ;  /* 0x30000002ff117230 */ /* 0x000fe40000004100 */
[----:B----4-:R-:W-:Y:S02]  /*df60*/  HADD2.F32 R9, -RZ, R5.H1_H1 ;  /* 0x30000005ff097230 */ /* 0x010fe40000004100 */
        /* <DEDUP_REMOVED lines=31> */
.L_x_2300:
[----:B------:R-:W-:Y:S05]  /*e160*/  BSYNC B0 ;  /* 0x0000000000007941 */ /* 0x000fea0003800000 */
.L_x_2299:
[----:B-----5:R1:W-:Y:S01]  /*e170*/  STS.128 [R204+0x5800], R12 ;  /* 0x0058000ccc007388 */ /* 0x0203e20000000c00 */
[----:B------:R-:W-:Y:S05]  /*e180*/  BRA `(.L_x_2290) ;  /* 0x00000050002c7947 */ /* 0x000fea0003800000 */
.L_x_2253:
        /* <DEDUP_REMOVED lines=13> */
[----:B------:R-:W-:Y:S02]  /*e260*/  MOV R7, R145 ;  /* 0x0000009100077202 */ /* 0x000fe40000000f00 */
[----:B------:R-:W-:Y:S02]  /*e270*/  MOV R11, RZ ;  /* 0x000000ff000b7202 */ /* 0x000fe40000000f00 */
[----:B------:R-:W-:-:S07]  /*e280*/  MOV R17, RZ ;  /* 0x000000ff00117202 */ /* 0x000fce0000000f00 */
[----:B------:R-:W-:-:S04]  /*e290*/  @P4 SHF.R.S32.HI R145, RZ, 0x1, R144 ;  /* 0x00000001ff914819 */ /* 0x000fc80000011490 */
[C---:B------:R-:W-:Y:S02]  /*e2a0*/  @P4 IADD3 R11, -R145.reuse, RZ, RZ ;  /* 0x000000ff910b4210 */ /* 0x040fe40007ffe1ff */
[----:B------:R-:W-:Y:S02]  /*e2b0*/  @P4 IADD3 R7, -R145, RZ, RZ ;  /* 0x000000ff91074210 */ /* 0x000fe40007ffe1ff */
[----:B------:R-:W-:Y:S02]  /*e2c0*/  IADD3 R5, P2, R11, R0, RZ ;  /* 0x000000000b057210 */ /* 0x000fe40007f5e0ff */
[----:B------:R-:W-:Y:S01]  /*e2d0*/  @P4 IADD3 R17, -R145, RZ, RZ ;  /* 0x000000ff91114210 */ /* 0x000fe20007ffe1ff */
[----:B------:R-:W-:Y:S01]  /*e2e0*/  IMAD.WIDE R24, R7, 0x2, R20 ;  /* 0x0000000207187825 */ /* 0x000fe200078e0214 */
[----:B------:R-:W-:Y:S02]  /*e2f0*/  LEA.HI.X.SX32 R4, R11, R2, 0x1, P2 ;  /* 0x000000020b047211 */ /* 0x000fe400010f0eff */
[----:B------:R-:W-:-:S03]  /*e300*/  LEA R6, P2, R5, UR8, 0x1 ;  /* 0x0000000805067c11 */ /* 0x000fc6000f8408ff */
[----:B------:R-:W3:Y:S01]  /*e310*/  LDG.E.128 R24, desc[UR6][R24.64] ;  /* 0x0000000618187981 */ /* 0x000ee2000c1e1d00 */
[----:B------:R-:W-:Y:S01]  /*e320*/  LEA.HI.X R7, R5, UR9, R4, 0x1, P2 ;  /* 0x0000000905077c11 */ /* 0x000fe200090f0c04 */
[----:B------:R-:W-:Y:S01]  /*e330*/  ULDC.64 UR8, c[0x0][0x358] ;  /* 0x0000d60000087ab9 */ /* 0x000fe20000000a00 */
[----:B------:R-:W-:-:S04]  /*e340*/  IADD3 R11, P2, R17, R0, RZ ;  /* 0x00000000110b7210 */ /* 0x000fc80007f5e0ff */
[----:B------:R-:W4:Y:S01]  /*e350*/  LDG.E.128 R4, desc[UR6][R6.64] ;  /* 0x0000000606047981 */ /* 0x000f22000c1e1d00 */
        /* <DEDUP_REMOVED lines=23> */
[--C-:B------:R-:W-:Y:S02]  /*e4d0*/  HADD2.F32 R4, -RZ, R27.reuse.H1_H1 ;  /* 0x3000001bff047230 */ /* 0x100fe40000004100 */
[----:B------:R-:W-:Y:S01]  /*e4e0*/  @!P4 FADD.FTZ R7, -R7, -RZ ;  /* 0x800000ff0707c221 */ /* 0x000fe20000010100 */
[----:B------:R-:W-:Y:S02]  /*e4f0*/  HADD2.F32 R26, -RZ, R26.H1_H1 ;  /* 0x3000001aff1a7230 */ /* 0x000fe40000004100 */
[----:B------:R-:W-:Y:S01]  /*e500*/  @!P4 FADD.FTZ R35, -R35, -RZ ;  /* 0x800000ff2323c221 */ /* 0x000fe20000010100 */
[----:B------:R-:W-:-:S02]  /*e510*/  HADD2.F32 R11, -RZ, R27.H0_H0 ;  /* 0x2000001bff0b7230 */ /* 0x000fc40000004100 */
[----:B------:R-:W-:Y:S01]  /*e520*/  @!P4 FADD.FTZ R6, -R6, -RZ ;  /* 0x800000ff0606c221 */ /* 0x000fe20000010100 */
[----:B------:R-:W-:Y:S02]  /*e530*/  HADD2.F32 R25, -RZ, R25.H1_H1 ;  /* 0x30000019ff197230 */ /* 0x000fe40000004100 */
[----:B------:R-:W-:Y:S01]  /*e540*/  FMUL.FTZ R5, R8, R5 ;  /* 0x0000000508057220 */ /* 0x000fe20000410000 */
[----:B------:R-:W-:Y:S01]  /*e550*/  FMUL.FTZ R7, R4, R7 ;  /* 0x0000000704077220 */ /* 0x000fe20000410000 */
[----:B------:R-:W-:Y:S01]  /*e560*/  @!P4 FADD.FTZ R34, -R34, -RZ ;  /* 0x800000ff2222c221 */ /* 0x000fe20000010100 */
[----:B------:R-:W-:Y:S01]  /*e570*/  FMUL.FTZ R35, R26, R35 ;  /* 0x000000231a237220 */ /* 0x000fe20000410000 */
[----:B------:R-:W-:Y:S01]  /*e580*/  FMUL.FTZ R6, R11, R6 ;  /* 0x000000060b067220 */ /* 0x000fe20000410000 */
[----:B-----5:R-:W-:Y:S02]  /*e590*/  HADD2.F32 R4, -RZ, R28.H0_H0 ;  /* 0x2000001cff047230 */ /* 0x020fe40000004100 */
[----:B--2---:R-:W-:-:S02]  /*e5a0*/  HADD2.F32 R8, -RZ, R16.H0_H0 ;  /* 0x20000010ff087230 */ /* 0x004fc40000004100 */
[----:B------:R-:W-:Y:S02]  /*e5b0*/  HADD2.F32 R27, -RZ, R16.H1_H1 ;  /* 0x30000010ff1b7230 */ /* 0x000fe40000004100 */
[----:B------:R-:W-:Y:S02]  /*e5c0*/  HADD2.F32 R11, -RZ, R28.H1_H1 ;  /* 0x3000001cff0b7230 */ /* 0x000fe40000004100 */
[----:B------:R-:W-:Y:S02]  /*e5d0*/  HADD2.F32 R26, -RZ, R29.H0_H0 ;  /* 0x2000001dff1a7230 */ /* 0x000fe40000004100 */
[--C-:B------:R-:W-:Y:S02]  /*e5e0*/  HADD2.F32 R16, -RZ, R17.reuse.H0_H0 ;  /* 0x20000011ff107230 */ /* 0x100fe40000004100 */
        /* <DEDUP_REMOVED lines=23> */
.L_x_2306:
[----:B------:R-:W-:Y:S05]  /*e760*/  BSYNC B0 ;  /* 0x0000000000007941 */ /* 0x000fea0003800000 */
.L_x_2305:
[----:B-----5:R3:W-:Y:S02]  /*e770*/  STS.128 [R204], R28 ;  /* 0x0000001ccc007388 */ /* 0x0207e40000000c00 */
.L_x_2304:
[----:B------:R-:W-:Y:S05]  /*e780*/  BSYNC B1 ;  /* 0x0000000000017941 */ /* 0x000fea0003800000 */
.L_x_2303:
        /* <DEDUP_REMOVED lines=20> */
[----:B------:R-:W2:Y:S01]  /*e8d0*/  LDG.E.128 R24, desc[UR6][R24.64+0x80] ;  /* 0x0000800618187981 */ /* 0x000ea2000c1e1d00 */
[----:B------:R-:W-:Y:S01]  /*e8e0*/  LEA.HI.X R7, R5, UR9, R4, 0x1, P2 ;  /* 0x0000000905077c11 */ /* 0x000fe200090f0c04 */
[----:B------:R-:W-:Y:S01]  /*e8f0*/  ULDC.64 UR8, c[0x0][0x358] ;  /* 0x0000d60000087ab9 */ /* 0x000fe20000000a00 */
[----:B------:R-:W-:-:S04]  /*e900*/  IADD3 R11, P2, R17, R0, RZ ;  /* 0x00000000110b7210 */ /* 0x000fc80007f5e0ff */
[----:B------:R-:W4:Y:S01]  /*e910*/  LDG.E.128 R4, desc[UR6][R6.64+0x80] ;  /* 0x0000800606047981 */ /* 0x000f22000c1e1d00 */
        /* <DEDUP_REMOVED lines=36> */
[----:B---3--:R-:W-:-:S02]  /*eb60*/  HADD2.F32 R8, -RZ, R16.H0_H0 ;  /* 0x20000010ff087230 */ /* 0x008fc40000004100 */
        /* <DEDUP_REMOVED lines=27> */
.L_x_2310:
[----:B------:R-:W-:Y:S05]  /*ed20*/  BSYNC B0 ;  /* 0x0000000000007941 */ /* 0x000fea0003800000 */
.L_x_2309:
[----:B-----5:R1:W-:Y:S02]  /*ed30*/  STS.128 [R204+0x2000], R28 ;  /* 0x0020001ccc007388 */ /* 0x0203e40000000c00 */
.L_x_2308:
[----:B------:R-:W-:Y:S05]  /*ed40*/  BSYNC B1 ;  /* 0x0000000000017941 */ /* 0x000fea0003800000 */
.L_x_2307:
        /* <DEDUP_REMOVED lines=23> */
[----:B------:R-:W2:Y:S01]  /*eec0*/  LDG.E.128 R4, desc[UR6][R6.64+0x100] ;  /* 0x0001000606047981 */ /* 0x000ea2000c1e1d00 */
        /* <DEDUP_REMOVED lines=9> */
[----:B------:R-:W-:Y:S01]  /*ef60*/  @!P4 FADD.FTZ R8, -R8, -RZ ;  /* 0x800000ff0808c221 */ /* 0x000fe20000010100 */
[----:B-1----:R-:W-:-:S02]  /*ef70*/  HADD2.F32 R20, -RZ, R5.H1_H1 ;  /* 0x30000005ff147230 */ /* 0x002fc40000004100 */
        /* <DEDUP_REMOVED lines=9> */
[--C-:B------:R-:W-:Y:S02]  /*f010*/  HADD2.F32 R8, -RZ, R26.reuse.H0_H0 ;  /* 0x2000001aff087230 */ /* 0x100fe40000004100 */
[----:B------:R-:W-:Y:S01]  /*f020*/  FMUL.FTZ R24, R24, R11 ;  /* 0x0000000b18187220 */ /* 0x000fe20000410000 */
[----:B------:R-:W-:Y:S02]  /*f030*/  HADD2.F32 R26, -RZ, R26.H1_H1 ;  /* 0x3000001aff1a7230 */ /* 0x000fe40000004100 */
[----:B------:R-:W-:Y:S01]  /*f040*/  @!P4 FADD.FTZ R5, -R5, -RZ ;  /* 0x800000ff0505c221 */ /* 0x000fe20000010100 */
[----:B------:R-:W-:Y:S02]  /*f050*/  HADD2.F32 R4, -RZ, R27.H1_H1 ;  /* 0x3000001bff047230 */ /* 0x000fe40000004100 */
[----:B------:R-:W-:Y:S01]  /*f060*/  @!P4 FADD.FTZ R21, -R21, -RZ ;  /* 0x800000ff1515c221 */ /* 0x000fe20000010100 */
[----:B------:R-:W-:-:S02]  /*f070*/  HADD2.F32 R25, -RZ, R25.H1_H1 ;  /* 0x30000019ff197230 */ /* 0x000fc40000004100 */
[----:B------:R-:W-:Y:S01]  /*f080*/  @!P4 FADD.FTZ R7, -R7, -RZ ;  /* 0x800000ff0707c221 */ /* 0x000fe20000010100 */
[----:B------:R-:W-:Y:S02]  /*f090*/  HADD2.F32 R11, -RZ, R27.H0_H0 ;  /* 0x2000001bff0b7230 */ /* 0x000fe40000004100 */
[----:B------:R-:W-:Y:S01]  /*f0a0*/  @!P4 FADD.FTZ R20, -R20, -RZ ;  /* 0x800000ff1414c221 */ /* 0x000fe20000010100 */
[----:B------:R-:W-:Y:S01]  /*f0b0*/  @!P4 FADD.FTZ R6, -R6, -RZ ;  /* 0x800000ff0606c221 */ /* 0x000fe20000010100 */
[----:B------:R-:W-:Y:S01]  /*f0c0*/  FMUL.FTZ R5, R8, R5 ;  /* 0x0000000508057220 */ /* 0x000fe20000410000 */
[----:B------:R-:W-:Y:S01]  /*f0d0*/  FMUL.FTZ R21, R26, R21 ;  /* 0x000000151a157220 */ /* 0x000fe20000410000 */
[----:B------:R-:W-:Y:S01]  /*f0e0*/  FMUL.FTZ R7, R4, R7 ;  /* 0x0000000704077220 */ /* 0x000fe20000410000 */
[----:B------:R-:W-:Y:S01]  /*f0f0*/  FMUL.FTZ R25, R25, R20 ;  /* 0x0000001419197220 */ /* 0x000fe20000410000 */
[----:B------:R-:W-:Y:S01]  /*f100*/  FMUL.FTZ R6, R11, R6 ;  /* 0x000000060b067220 */ /* 0x000fe20000410000 */
[----:B-----5:R-:W-:-:S02]  /*f110*/  HADD2.F32 R4, -RZ, R28.H0_H0 ;  /* 0x2000001cff047230 */ /* 0x020fc40000004100 */
[--C-:B----4-:R-:W-:Y:S02]  /*f120*/  HADD2.F32 R8, -RZ, R16.reuse.H0_H0 ;  /* 0x20000010ff087230 */ /* 0x110fe40000004100 */
[----:B------:R-:W-:Y:S02]  /*f130*/  HADD2.F32 R26, -RZ, R16.H1_H1 ;  /* 0x30000010ff1a7230 */ /* 0x000fe40000004100 */
[----:B------:R-:W-:Y:S02]  /*f140*/  HADD2.F32 R11, -RZ, R28.H1_H1 ;  /* 0x3000001cff0b7230 */ /* 0x000fe40000004100 */
[----:B------:R-:W-:Y:S02]  /*f150*/  HADD2.F32 R20, -RZ, R29.H0_H0 ;  /* 0x2000001dff147230 */ /* 0x000fe40000004100 */
[--C-:B------:R-:W-:Y:S02]  /*f160*/  HADD2.F32 R16, -RZ, R17.reuse.H0_H0 ;  /* 0x20000011ff107230 */ /* 0x100fe40000004100 */
[----:B------:R-:W-:Y:S01]  /*f170*/  FFMA.FTZ R4, R4, R8, R35 ;  /* 0x0000000804047223 */ /* 0x000fe20000010023 */
[----:B------:R-:W-:-:S02]  /*f180*/  HADD2.F32 R34, -RZ, R17.H1_H1 ;  /* 0x30000011ff227230 */ /* 0x000fc40000004100 */
[----:B------:R-:W-:Y:S01]  /*f190*/  FFMA.FTZ R11, R11, R26, R24 ;  /* 0x0000001a0b0b7223 */ /* 0x000fe20000010018 */
[----:B------:R-:W-:Y:S02]  /*f1a0*/  HADD2.F32 R28, -RZ, R18.H0_H0 ;  /* 0x20000012ff1c7230 */ /* 0x000fe40000004100 */
[----:B------:R-:W-:Y:S01]  /*f1b0*/  FFMA.FTZ R16, R20, R16, R37 ;  /* 0x0000001014107223 */ /* 0x000fe20000010025 */
[--C-:B------:R-:W-:Y:S02]  /*f1c0*/  HADD2.F32 R17, -RZ, R19.reuse.H0_H0 ;  /* 0x20000013ff117230 */ /* 0x100fe40000004100 */
[----:B------:R-:W-:Y:S02]  /*f1d0*/  HADD2.F32 R36, -RZ, R19.H1_H1 ;  /* 0x30000013ff247230 */ /* 0x000fe40000004100 */
[----:B------:R-:W-:Y:S02]  /*f1e0*/  HADD2.F32 R8, -RZ, R30.H0_H0 ;  /* 0x2000001eff087230 */ /* 0x000fe40000004100 */
[----:B------:R-:W-:-:S02]  /*f1f0*/  HADD2.F32 R18, -RZ, R18.H1_H1 ;  /* 0x30000012ff127230 */ /* 0x000fc40000004100 */
        /* <DEDUP_REMOVED lines=13> */
.L_x_2312:
[----:B------:R-:W-:Y:S05]  /*f2d0*/  BSYNC B0 ;  /* 0x0000000000007941 */ /* 0x000fea0003800000 */
.L_x_2311:
[----:B-----5:R3:W-:Y:S02]  /*f2e0*/  STS.128 [R204+0x4000], R28 ;  /* 0x0040001ccc007388 */ /* 0x0207e40000000c00 */
.L_x_2302:
[----:B------:R-:W-:Y:S05]  /*f2f0*/  BSYNC B2 ;  /* 0x0000000000027941 */ /* 0x000fea0003800000 */
.L_x_2301:
[----:B-123--:R-:W-:Y:S01]  /*f300*/  VIADD R20, R152, 0x10 ;  /* 0x0000001098147836 */ /* 0x00efe20000000000 */
        /* <DEDUP_REMOVED lines=17> */
[C---:B------:R-:W-:Y:S02]  /*f420*/  IADD3 R11, P4, R143.reuse, R0, RZ ;  /* 0x000000008f0b7210 */ /* 0x040fe40007f9e0ff */
[----:B------:R-:W-:Y:S02]  /*f430*/  MOV R16, RZ ;  /* 0x000000ff00107202 */ /* 0x000fe40000000f00 */
[----:B------:R-:W-:-:S03]  /*f440*/  LEA.HI.X.SX32 R8, R143, R2, 0x1, P4 ;  /* 0x000000028f087211 */ /* 0x000fc600020f0eff */
[----:B------:R-:W-:-:S04]  /*f450*/  @P2 SHF.R.S32.HI R145, RZ, 0x1, R144 ;  /* 0x00000001ff912819 */ /* 0x000fc80000011490 */
[C---:B------:R-:W-:Y:S02]  /*f460*/  @P2 IADD3 R4, -R145.reuse, RZ, RZ ;  /* 0x000000ff91042210 */ /* 0x040fe40007ffe1ff */
[C---:B------:R-:W-:Y:S02]  /*f470*/  @P2 IADD3 R7, -R145.reuse, RZ, RZ ;  /* 0x000000ff91072210 */ /* 0x040fe40007ffe1ff */
[C---:B------:R-:W-:Y:S02]  /*f480*/  IADD3 R5, P4, R4.reuse, R11, RZ ;  /* 0x0000000b04057210 */ /* 0x040fe40007f9e0ff */
        /* <DEDUP_REMOVED lines=13> */
[--C-:B---3--:R-:W-:Y:S02]  /*f560*/  HADD2.F32 R35, -RZ, R24.reuse.H0_H0 ;  /* 0x20000018ff237230 */ /* 0x108fe40000004100 */
        /* <DEDUP_REMOVED lines=11> */
[----:B------:R-:W-:Y:S01]  /*f620*/  @!P2 FADD.FTZ R21, -R21, -RZ ;  /* 0x800000ff1515a221 */ /* 0x000fe20000010100 */
[----:B------:R-:W-:-:S02]  /*f630*/  HADD2.F32 R36, -RZ, R25.H1_H1 ;  /* 0x30000019ff247230 */ /* 0x000fc40000004100 */
[--C-:B------:R-:W-:Y:S02]  /*f640*/  HADD2.F32 R6, -RZ, R7.reuse.H0_H0 ;  /* 0x20000007ff067230 */ /* 0x100fe40000004100 */
[----:B------:R-:W-:Y:S02]  /*f650*/  HADD2.F32 R7, -RZ, R7.H1_H1 ;  /* 0x30000007ff077230 */ /* 0x000fe40000004100 */
[----:B------:R-:W-:Y:S01]  /*f660*/  FMUL.FTZ R35, R35, R8 ;  /* 0x0000000823237220 */ /* 0x000fe20000410000 */
[----:B------:R-:W-:Y:S01]  /*f670*/  FMUL.FTZ R24, R24, R11 ;  /* 0x0000000b18187220 */ /* 0x000fe20000410000 */
[----:B------:R-:W-:Y:S01]  /*f680*/  FMUL.FTZ R37, R37, R4 ;  /* 0x0000000425257220 */ /* 0x000fe20000410000 */
[----:B------:R-:W-:Y:S01]  /*f690*/  FMUL.FTZ R36, R36, R21 ;  /* 0x0000001524247220 */ /* 0x000fe20000410000 */
[--C-:B------:R-:W-:Y:S02]  /*f6a0*/  HADD2.F32 R8, -RZ, R26.reuse.H0_H0 ;  /* 0x2000001aff087230 */ /* 0x100fe40000004100 */
[----:B------:R-:W-:Y:S01]  /*f6b0*/  @!P2 FADD.FTZ R5, -R5, -RZ ;  /* 0x800000ff0505a221 */ /* 0x000fe20000010100 */
[----:B------:R-:W-:-:S02]  /*f6c0*/  HADD2.F32 R21, -RZ, R26.H1_H1 ;  /* 0x3000001aff157230 */ /* 0x000fc40000004100 */
[----:B------:R-:W-:Y:S01]  /*f6d0*/  @!P2 FADD.FTZ R34, -R34, -RZ ;  /* 0x800000ff2222a221 */ /* 0x000fe20000010100 */
[--C-:B------:R-:W-:Y:S02]  /*f6e0*/  HADD2.F32 R11, -RZ, R27.reuse.H0_H0 ;  /* 0x2000001bff0b7230 */ /* 0x100fe40000004100 */
[----:B------:R-:W-:Y:S01]  /*f6f0*/  @!P2 FADD.FTZ R6, -R6, -RZ ;  /* 0x800000ff0606a221 */ /* 0x000fe20000010100 */
[----:B------:R-:W-:Y:S02]  /*f700*/  HADD2.F32 R4, -RZ, R27.H1_H1 ;  /* 0x3000001bff047230 */ /* 0x000fe40000004100 */
[----:B------:R-:W-:Y:S01]  /*f710*/  @!P2 FADD.FTZ R7, -R7, -RZ ;  /* 0x800000ff0707a221 */ /* 0x000fe20000010100 */
[----:B------:R-:W-:Y:S01]  /*f720*/  FMUL.FTZ R5, R8, R5 ;  /* 0x0000000508057220 */ /* 0x000fe20000410000 */
[----:B------:R-:W-:Y:S01]  /*f730*/  FMUL.FTZ R34, R21, R34 ;  /* 0x0000002215227220 */ /* 0x000fe20000410000 */
[----:B------:R-:W-:Y:S01]  /*f740*/  FMUL.FTZ R6, R11, R6 ;  /* 0x000000060b067220 */ /* 0x000fe20000410000 */
[----:B------:R-:W-:Y:S01]  /*f750*/  FMUL.FTZ R7, R4, R7 ;  /* 0x0000000704077220 */ /* 0x000fe20000410000 */
[----:B-----5:R-:W-:-:S02]  /*f760*/  HADD2.F32 R4, -RZ, R28.H0_H0 ;  /* 0x2000001cff047230 */ /* 0x020fc40000004100 */
[----:B------:R-:W-:Y:S02]  /*f770*/  HADD2.F32 R11, -RZ, R28.H1_H1 ;  /* 0x3000001cff0b7230 */ /* 0x000fe40000004100 */
[--C-:B--2---:R-:W-:Y:S02]  /*f780*/  HADD2.F32 R8, -RZ, R16.reuse.H0_H0 ;  /* 0x20000010ff087230 */ /* 0x104fe40000004100 */
[----:B------:R-:W-:Y:S02]  /*f790*/  HADD2.F32 R21, -RZ, R16.H1_H1 ;  /* 0x30000010ff157230 */ /* 0x000fe40000004100 */
[--C-:B------:R-:W-:Y:S02]  /*f7a0*/  HADD2.F32 R28, -RZ, R18.reuse.H0_H0 ;  /* 0x20000012ff1c7230 */ /* 0x100fe40000004100 */
[----:B------:R-:W-:Y:S01]  /*f7b0*/  FFMA.FTZ R4, R4, R8, R35 ;  /* 0x0000000804047223 */ /* 0x000fe20000010023 */
[----:B------:R-:W-:Y:S02]  /*f7c0*/  HADD2.F32 R27, -RZ, R18.H1_H1 ;  /* 0x30000012ff1b7230 */ /* 0x000fe40000004100 */
[----:B------:R-:W-:Y:S01]  /*f7d0*/  FFMA.FTZ R11, R11, R21, R24 ;  /* 0x000000150b0b7223 */ /* 0x000fe20000010018 */
[----:B------:R-:W-:-:S02]  /*f7e0*/  HADD2.F32 R26, -RZ, R29.H0_H0 ;  /* 0x2000001dff1a7230 */ /* 0x000fc40000004100 */
[----:B------:R-:W-:Y:S02]  /*f7f0*/  HADD2.F32 R16, -RZ, R17.H0_H0 ;  /* 0x20000011ff107230 */ /* 0x000fe40000004100 */
[--C-:B------:R-:W-:Y:S02]  /*f800*/  HADD2.F32 R25, -RZ, R19.reuse.H0_H0 ;  /* 0x20000013ff197230 */ /* 0x100fe40000004100 */
[----:B------:R-:W-:Y:S02]  /*f810*/  HADD2.F32 R18, -RZ, R19.H1_H1 ;  /* 0x30000013ff127230 */ /* 0x000fe40000004100 */
        /* <DEDUP_REMOVED lines=16> */
.L_x_2318:
[----:B------:R-:W-:Y:S05]  /*f920*/  BSYNC B0 ;  /* 0x0000000000007941 */ /* 0x000fea0003800000 */
.L_x_2317:
[----:B-----5:R3:W-:Y:S02]  /*f930*/  STS.128 [R204+0x800], R28 ;  /* 0x0008001ccc007388 */ /* 0x0207e40000000c00 */
.L_x_2316:
[----:B------:R-:W-:Y:S05]  /*f940*/  BSYNC B1 ;  /* 0x0000000000017941 */ /* 0x000fea0003800000 */
.L_x_2315:
        /* <DEDUP_REMOVED lines=10> */
[----:B------:R-:W-:Y:S02]  /*f9f0*/  IADD3 R5, R143, 0x40, RZ ;  /* 0x000000408f057810 */ /* 0x000fe40007ffe0ff */
[----:B------:R-:W-:Y:S02]  /*fa00*/  MOV R4, RZ ;  /* 0x000000ff00047202 */ /* 0x000fe40000000f00 */
[----:B------:R-:W-:Y:S02]  /*fa10*/  IADD3 R11, P4, R5, R0, RZ ;  /* 0x00000000050b7210 */ /* 0x000fe40007f9e0ff */
[----:B------:R-:W-:-:S02]  /*fa20*/  MOV R16, RZ ;  /* 0x000000ff00107202 */ /* 0x000fc40000000f00 */
[----:B------:R-:W-:Y:S02]  /*fa30*/  LEA.HI.X.SX32 R8, R5, R2, 0x1, P4 ;  /* 0x0000000205087211 */ /* 0x000fe400020f0eff */
        /* <DEDUP_REMOVED lines=51> */
[--C-:B---3--:R-:W-:Y:S02]  /*fd70*/  HADD2.F32 R8, -RZ, R16.reuse.H0_H0 ;  /* 0x20000010ff087230 */ /* 0x108fe40000004100 */
        /* <DEDUP_REMOVED lines=25> */
.L_x_2322:
[----:B------:R-:W-:Y:S05]  /*ff10*/  BSYNC B0 ;  /* 0x0000000000007941 */ /* 0x000fea0003800000 */
.L_x_2321:
[----:B-----5:R1:W-:Y:S02]  /*ff20*/  STS.128 [R204+0x2800], R28 ;  /* 0x0028001ccc007388 */ /* 0x0203e40000000c00 */
.L_x_2320:
[----:B------:R-:W-:Y:S05]  /*ff30*/  BSYNC B1 ;  /* 0x0000000000017941 */ /* 0x000fea0003800000 */
.L_x_2319:
        /* <DEDUP_REMOVED lines=19> */
[----:B-1-3--:R-:W-:Y:S01]  /*10070*/  IMAD.WIDE R28, R5, 0x2, R32 ;  /* 0x00000002051c7825 */ /* 0x00afe200078e0220 */
[----:B------:R-:W-:Y:S02]  /*10080*/  LEA.HI.X.SX32 R4, R4, R11, 0x1, P4 ;  /* 0x0000000b04047211 */ /* 0x000fe400020f0eff */
[----:B------:R-:W-:-:S03]  /*10090*/  LEA R6, P4, R7, UR8, 0x1 ;  /* 0x0000000807067c11 */ /* 0x000fc6000f8808ff */
[----:B------:R-:W2:Y:S01]  /*100a0*/  LDG.E.128 R28, desc[UR6][R28.64+0x100] ;  /* 0x000100061c1c7981 */ /* 0x000ea2000c1e1d00 */
[----:B------:R-:W-:Y:S01]  /*100b0*/  LEA.HI.X R7, R7, UR9, R4, 0x1, P4 ;  /* 0x0000000907077c11 */ /* 0x000fe2000a0f0c04 */
[----:B------:R-:W-:Y:S01]  /*100c0*/  ULDC.64 UR8, c[0x0][0x358] ;  /* 0x0000d60000087ab9 */ /* 0x000fe20000000a00 */
[----:B------:R-:W-:-:S04]  /*100d0*/  IADD3 R17, P4, R8, R17, RZ ;  /* 0x0000001108117210 */ /* 0x000fc80007f9e0ff */
[----:B------:R-:W3:Y:S01]  /*100e0*/  LDG.E.128 R4, desc[UR6][R6.64] ;  /* 0x0000000606047981 */ /* 0x000ee2000c1e1d00 */
        /* <DEDUP_REMOVED lines=38> */
[--C-:B----4-:R-:W-:Y:S02]  /*10350*/  HADD2.F32 R8, -RZ, R16.reuse.H0_H0 ;  /* 0x20000010ff087230 */ /* 0x110fe40000004100 */
[----:B------:R-:W-:Y:S02]  /*10360*/  HADD2.F32 R21, -RZ, R16.H1_H1 ;  /* 0x30000010ff157230 */ /* 0x000fe40000004100 */
[----:B------:R-:W-:Y:S02]  /*10370*/  HADD2.F32 R24, -RZ, R25.H0_H0 ;  /* 0x20000019ff187230 */ /* 0x000fe40000004100 */
[----:B------:R-:W-:Y:S02]  /*10380*/  HADD2.F32 R16, -RZ, R17.H0_H0 ;  /* 0x20000011ff107230 */ /* 0x000fe40000004100 */
[----:B------:R-:W-:Y:S01]  /*10390*/  FFMA.FTZ R4, R4, R8, R33 ;  /* 0x0000000804047223 */ /* 0x000fe20000010021 */
[----:B------:R-:W-:-:S02]  /*103a0*/  HADD2.F32 R30, -RZ, R18.H0_H0 ;  /* 0x20000012ff1e7230 */ /* 0x000fc40000004100 */
[----:B------:R-:W-:Y:S01]  /*103b0*/  FFMA.FTZ R11, R11, R21, R28 ;  /* 0x000000150b0b7223 */ /* 0x000fe2000001001c */
[----:B------:R-:W-:Y:S02]  /*103c0*/  HADD2.F32 R31, -RZ, R18.H1_H1 ;  /* 0x30000012ff1f7230 */ /* 0x000fe40000004100 */
[----:B------:R-:W-:Y:S01]  /*103d0*/  FFMA.FTZ R16, R24, R16, R35 ;  /* 0x0000001018107223 */ /* 0x000fe20000010023 */
[--C-:B------:R-:W-:Y:S02]  /*103e0*/  HADD2.F32 R29, -RZ, R19.reuse.H0_H0 ;  /* 0x20000013ff1d7230 */ /* 0x100fe40000004100 */
[----:B------:R-:W-:Y:S02]  /*103f0*/  HADD2.F32 R18, -RZ, R19.H1_H1 ;  /* 0x30000013ff127230 */ /* 0x000fe40000004100 */
[----:B------:R-:W-:Y:S02]  /*10400*/  HADD2.F32 R17, -RZ, R17.H1_H1 ;  /* 0x30000011ff117230 */ /* 0x000fe40000004100 */
[----:B------:R-:W-:-:S02]  /*10410*/  HADD2.F32 R25, -RZ, R25.H1_H1 ;  /* 0x30000019ff197230 */ /* 0x000fc40000004100 */
[--C-:B------:R-:W-:Y:S02]  /*10420*/  HADD2.F32 R8, -RZ, R26.reuse.H0_H0 ;  /* 0x2000001aff087230 */ /* 0x100fe40000004100 */
        /* <DEDUP_REMOVED lines=12> */
.L_x_2324:
[----:B------:R-:W-:Y:S05]  /*104f0*/  BSYNC B0 ;  /* 0x0000000000007941 */ /* 0x000fea0003800000 */
.L_x_2323:
[----:B-----5:R1:W-:Y:S02]  /*10500*/  STS.128 [R204+0x4800], R24 ;  /* 0x00480018cc007388 */ /* 0x0203e40000000c00 */
.L_x_2314:
[----:B------:R-:W-:Y:S05]  /*10510*/  BSYNC B2 ;  /* 0x0000000000027941 */ /* 0x000fea0003800000 */
.L_x_2313:
        /* <DEDUP_REMOVED lines=10> */
[----:B--23--:R2:W5:Y:S01]  /*105c0*/  LDG.E.128 R32, desc[UR6][R14.64] ;  /* 0x000000060e207981 */ /* 0x00c562000c1e1d00 */
        /* <DEDUP_REMOVED lines=9> */
[C---:B------:R-:W-:Y:S02]  /*10660*/  SHF.L.U32 R5, R145.reuse, 0x5, RZ ;  /* 0x0000000591057819 */ /* 0x040fe400000006ff */
[----:B------:R-:W-:Y:S02]  /*10670*/  @P2 IADD3 R4, -R145, RZ, RZ ;  /* 0x000000ff91042210 */ /* 0x000fe40007ffe1ff */
[----:B------:R-:W-:Y:S02]  /*10680*/  IADD3 R11, P4, R5, R0, RZ ;  /* 0x00000000050b7210 */ /* 0x000fe40007f9e0ff */
[----:B------:R-:W-:Y:S02]  /*10690*/  @P2 IADD3 R7, -R145, RZ, RZ ;  /* 0x000000ff91072210 */ /* 0x000fe40007ffe1ff */
[----:B------:R-:W-:Y:S02]  /*106a0*/  LEA.HI.X.SX32 R8, R5, R2, 0x1, P4 ;  /* 0x0000000205087211 */ /* 0x000fe400020f0eff */
[----:B------:R-:W-:Y:S01]  /*106b0*/  IADD3 R5, P4, R4, R11, RZ ;  /* 0x0000000b04057210 */ /* 0x000fe20007f9e0ff */
[----:B------:R-:W-:Y:S01]  /*106c0*/  IMAD.WIDE R28, R7, 0x2, R14 ;  /* 0x00000002071c7825 */ /* 0x000fe200078e020e */
[----:B------:R-:W-:-:S02]  /*106d0*/  @P2 IADD3 R16, -R145, RZ, RZ ;  /* 0x000000ff91102210 */ /* 0x000fc40007ffe1ff */
[----:B------:R-:W-:Y:S02]  /*106e0*/  LEA.HI.X.SX32 R4, R4, R8, 0x1, P4 ;  /* 0x0000000804047211 */ /* 0x000fe400020f0eff */
[C---:B------:R-:W-:Y:S01]  /*106f0*/  LEA R6, P4, R5.reuse, UR8, 0x1 ;  /* 0x0000000805067c11 */ /* 0x040fe2000f8808ff */
[----:B------:R-:W3:Y:S03]  /*10700*/  LDG.E.128 R28, desc[UR6][R28.64] ;  /* 0x000000061c1c7981 */ /* 0x000ee6000c1e1d00 */
        /* <DEDUP_REMOVED lines=25> */
[----:B------:R-:W-:Y:S02]  /*108a0*/  HADD2.F32 R8, -RZ, R30.H0_H0 ;  /* 0x2000001eff087230 */ /* 0x000fe40000004100 */
        /* <DEDUP_REMOVED lines=14> */
[----:B--2---:R-:W-:-:S02]  /*10990*/  HADD2.F32 R8, -RZ, R16.H0_H0 ;  /* 0x20000010ff087230 */ /* 0x004fc40000004100 */
[----:B------:R-:W-:Y:S02]  /*109a0*/  HADD2.F32 R11, -RZ, R32.H1_H1 ;  /* 0x30000020ff0b7230 */ /* 0x000fe40000004100 */
[----:B------:R-:W-:Y:S02]  /*109b0*/  HADD2.F32 R21, -RZ, R16.H1_H1 ;  /* 0x30000010ff157230 */ /* 0x000fe40000004100 */
[----:B------:R-:W-:Y:S01]  /*109c0*/  FMUL.FTZ R25, R30, R25 ;  /* 0x000000191e197220 */ /* 0x000fe20000410000 */
[----:B------:R-:W-:Y:S01]  /*109d0*/  FFMA.FTZ R4, R4, R8, R27 ;  /* 0x0000000804047223 */ /* 0x000fe2000001001b */
[----:B------:R-:W-:Y:S02]  /*109e0*/  HADD2.F32 R30, -RZ, R33.H0_H0 ;  /* 0x20000021ff1e7230 */ /* 0x000fe40000004100 */
[----:B------:R-:W-:Y:S02]  /*109f0*/  HADD2.F32 R16, -RZ, R17.H0_H0 ;  /* 0x20000011ff107230 */ /* 0x000fe40000004100 */
[----:B------:R-:W-:Y:S01]  /*10a00*/  FFMA.FTZ R11, R11, R21, R28 ;  /* 0x000000150b0b7223 */ /* 0x000fe2000001001c */
[----:B------:R-:W-:-:S02]  /*10a10*/  HADD2.F32 R32, -RZ, R18.H0_H0 ;  /* 0x20000012ff207230 */ /* 0x000fc40000004100 */
[--C-:B------:R-:W-:Y:S02]  /*10a20*/  HADD2.F32 R29, -RZ, R19.reuse.H0_H0 ;  /* 0x20000013ff1d7230 */ /* 0x100fe40000004100 */
[----:B------:R-:W-:Y:S02]  /*10a30*/  HADD2.F32 R36, -RZ, R19.H1_H1 ;  /* 0x30000013ff247230 */ /* 0x000fe40000004100 */
[----:B------:R-:W-:Y:S02]  /*10a40*/  HADD2.F32 R8, -RZ, R34.H0_H0 ;  /* 0x20000022ff087230 */ /* 0x000fe40000004100 */
[----:B------:R-:W-:Y:S02]  /*10a50*/  HADD2.F32 R17, -RZ, R17.H1_H1 ;  /* 0x30000011ff117230 */ /* 0x000fe40000004100 */
        /* <DEDUP_REMOVED lines=15> */
.L_x_2330:
[----:B------:R-:W-:Y:S05]  /*10b50*/  BSYNC B0 ;  /* 0x0000000000007941 */ /* 0x000fea0003800000 */
.L_x_2329:
[----:B-----5:R3:W-:Y:S02]  /*10b60*/  STS.128 [R204+0x1000], R32 ;  /* 0x00100020cc007388 */ /* 0x0207e40000000c00 */
.L_x_2328:
[----:B------:R-:W-:Y:S05]  /*10b70*/  BSYNC B1 ;  /* 0x0000000000017941 */ /* 0x000fea0003800000 */
.L_x_2327:
[----:B------:R1:W-:Y:S01]  /*10b80*/  @P1 STS.128 [R204+0x3000], RZ ;  /* 0x003000ffcc001388 */ /* 0x0003e20000000c00 */
[----:B------:R-:W-:Y:S04]  /*10b90*/  BSSY B1, `(.L_x_2331) ;  /* 0x000005d000017945 */ /* 0x000fe80003800000 */
        /* <DEDUP_REMOVED lines=11> */
[C---:B------:R-:W-:Y:S02]  /*10c50*/  LEA R5, R145.reuse, 0x40, 0x5 ;  /* 0x0000004091057811 */ /* 0x040fe400078e28ff */
        /* <DEDUP_REMOVED lines=78> */
.L_x_2334:
[----:B------:R-:W-:Y:S05]  /*11140*/  BSYNC B0 ;  /* 0x0000000000007941 */ /* 0x000fea0003800000 */
.L_x_2333:
[----:B-----5:R3:W-:Y:S02]  /*11150*/  STS.128 [R204+0x3000], R32 ;  /* 0x00300020cc007388 */ /* 0x0207e40000000c00 */
.L_x_2332:
[----:B------:R-:W-:Y:S05]  /*11160*/  BSYNC B1 ;  /* 0x0000000000017941 */ /* 0x000fea0003800000 */
.L_x_2331:
        /* <DEDUP_REMOVED lines=18> */
[----:B--2---:R-:W-:Y:S01]  /*11290*/  IMAD.WIDE R32, R7, 0x2, R14 ;  /* 0x0000000207207825 */ /* 0x004fe200078e020e */
[----:B------:R-:W-:-:S02]  /*112a0*/  @P2 IADD3 R16, -R145, RZ, RZ ;  /* 0x000000ff91102210 */ /* 0x000fc40007ffe1ff */
[----:B------:R-:W-:Y:S02]  /*112b0*/  LEA.HI.X.SX32 R4, R4, R8, 0x1, P4 ;  /* 0x0000000804047211 */ /* 0x000fe400020f0eff */
[C---:B------:R-:W-:Y:S01]  /*112c0*/  LEA R6, P4, R5.reuse, UR8, 0x1 ;  /* 0x0000000805067c11 */ /* 0x040fe2000f8808ff */
[----:B------:R-:W2:Y:S03]  /*112d0*/  LDG.E.128 R32, desc[UR6][R32.64+0x100] ;  /* 0x0001000620207981 */ /* 0x000ea6000c1e1d00 */
        /* <DEDUP_REMOVED lines=13> */
[----:B---3--:R-:W-:-:S02]  /*113b0*/  HADD2.F32 R14, -RZ, R5.H1_H1 ;  /* 0x30000005ff0e7230 */ /* 0x008fc40000004100 */
        /* <DEDUP_REMOVED lines=22> */
[----:B------:R-:W-:Y:S01]  /*11520*/  FMUL.FTZ R33, R33, R14 ;  /* 0x0000000e21217220 */ /* 0x000fe20000410000 */
[----:B------:R-:W-:Y:S01]  /*11530*/  @!P2 FADD.FTZ R15, -R15, -RZ ;  /* 0x800000ff0f0fa221 */ /* 0x000fe20000010100 */
[----:B------:R-:W-:Y:S01]  /*11540*/  FMUL.FTZ R6, R11, R6 ;  /* 0x000000060b067220 */ /* 0x000fe20000410000 */
[----:B-----5:R-:W-:Y:S02]  /*11550*/  HADD2.F32 R4, -RZ, R28.H0_H0 ;  /* 0x2000001cff047230 */ /* 0x020fe40000004100 */
[----:B------:R-:W-:-:S02]  /*11560*/  HADD2.F32 R8, -RZ, R16.H0_H0 ;  /* 0x20000010ff087230 */ /* 0x000fc40000004100 */
        /* <DEDUP_REMOVED lines=27> */
.L_x_2336:
[----:B------:R-:W-:Y:S05]  /*11720*/  BSYNC B0 ;  /* 0x0000000000007941 */ /* 0x000fea0003800000 */
.L_x_2335:
[----:B-----5:R1:W-:Y:S02]  /*11730*/  STS.128 [R204+0x5000], R28 ;  /* 0x0050001ccc007388 */ /* 0x0203e40000000c00 */
.L_x_2326:
[----:B------:R-:W-:Y:S05]  /*11740*/  BSYNC B2 ;  /* 0x0000000000027941 */ /* 0x000fea0003800000 */
.L_x_2325:
        /* <DEDUP_REMOVED lines=19> */
[C---:B------:R-:W-:Y:S01]  /*11880*/  @P2 IADD3 R4, -R145.reuse, RZ, RZ ;  /* 0x000000ff91042210 */ /* 0x040fe20007ffe1ff */
[C---:B------:R-:W-:Y:S01]  /*11890*/  IMAD R3, R145.reuse, 0x30, RZ ;  /* 0x0000003091037824 */ /* 0x040fe200078e02ff */
[C---:B------:R-:W-:Y:S02]  /*118a0*/  @P2 IADD3 R7, -R145.reuse, RZ, RZ ;  /* 0x000000ff91072210 */ /* 0x040fe40007ffe1ff */
[----:B------:R-:W-:Y:S02]  /*118b0*/  @P2 IADD3 R11, -R145, RZ, RZ ;  /* 0x000000ff910b2210 */ /* 0x000fe40007ffe1ff */
[----:B------:R-:W-:Y:S01]  /*118c0*/  IADD3 R8, P4, R3, R0, RZ ;  /* 0x0000000003087210 */ /* 0x000fe20007f9e0ff */
[----:B-1-3--:R-:W-:-:S03]  /*118d0*/  IMAD.WIDE R28, R7, 0x2, R22 ;  /* 0x00000002071c7825 */ /* 0x00afc600078e0216 */
[----:B------:R-:W-:Y:S02]  /*118e0*/  LEA.HI.X.SX32 R3, R3, R2, 0x1, P4 ;  /* 0x0000000203037211 */ /* 0x000fe400020f0eff */
[C---:B------:R-:W-:Y:S01]  /*118f0*/  IADD3 R5, P4, R4.reuse, R8, RZ ;  /* 0x0000000804057210 */ /* 0x040fe20007f9e0ff */
[----:B------:R-:W3:Y:S03]  /*11900*/  LDG.E.128 R28, desc[UR6][R28.64] ;  /* 0x000000061c1c7981 */ /* 0x000ee6000c1e1d00 */
[----:B------:R-:W-:Y:S02]  /*11910*/  LEA.HI.X.SX32 R4, R4, R3, 0x1, P4 ;  /* 0x0000000304047211 */ /* 0x000fe400020f0eff */
[----:B------:R-:W-:-:S04]  /*11920*/  LEA R6, P4, R5, UR8, 0x1 ;  /* 0x0000000805067c11 */ /* 0x000fc8000f8808ff */
[----:B------:R-:W-:Y:S01]  /*11930*/  LEA.HI.X R7, R5, UR9, R4, 0x1, P4 ;  /* 0x0000000905077c11 */ /* 0x000fe2000a0f0c04 */
[----:B------:R-:W-:Y:S01]  /*11940*/  ULDC.64 UR8, c[0x0][0x358] ;  /* 0x0000d60000087ab9 */ /* 0x000fe20000000a00 */
[----:B------:R-:W-:-:S04]  /*11950*/  IADD3 R8, P4, R11, R8, RZ ;  /* 0x000000080b087210 */ /* 0x000fc80007f9e0ff */
[----:B------:R-:W4:Y:S01]  /*11960*/  LDG.E.128 R4, desc[UR6][R6.64] ;  /* 0x0000000606047981 */ /* 0x000f22000c1e1d00 */
[----:B------:R-:W-:Y:S02]  /*11970*/  LEA.HI.X.SX32 R3, R11, R3, 0x1, P4 ;  /* 0x000000030b037211 */ /* 0x000fe400020f0eff */
[----:B------:R-:W-:-:S04]  /*11980*/  LEA R12, P4, R8, UR8, 0x1 ;  /* 0x00000008080c7c11 */ /* 0x000fc8000f8808ff */
[----:B------:R-:W-:-:S06]  /*11990*/  LEA.HI.X R13, R8, UR9, R3, 0x1, P4 ;  /* 0x00000009080d7c11 */ /* 0x000fcc000a0f0c03 */
[----:B--2---:R-:W2:Y:S01]  /*119a0*/  LDG.E.128 R12, desc[UR6][R12.64] ;  /* 0x000000060c0c7981 */ /* 0x004ea2000c1e1d00 */
[--C-:B---3--:R-:W-:Y:S02]  /*119b0*/  HADD2.F32 R32, -RZ, R28.reuse.H0_H0 ;  /* 0x2000001cff207230 */ /* 0x108fe40000004100 */
[----:B------:R-:W-:Y:S02]  /*119c0*/  HADD2.F32 R25, -RZ, R29.H0_H0 ;  /* 0x2000001dff197230 */ /* 0x000fe40000004100 */
[----:B------:R-:W-:Y:S02]  /*119d0*/  HADD2.F32 R27, -RZ, R28.H1_H1 ;  /* 0x3000001cff1b7230 */ /* 0x000fe40000004100 */
[--C-:B----4-:R-:W-:Y:S02]  /*119e0*/  HADD2.F32 R3, -RZ, R4.reuse.H0_H0 ;  /* 0x20000004ff037230 */ /* 0x110fe40000004100 */
[----:B------:R-:W-:Y:S02]  /*119f0*/  HADD2.F32 R8, -RZ, R4.H1_H1 ;  /* 0x30000004ff087230 */ /* 0x000fe40000004100 */
[----:B------:R-:W-:-:S02]  /*11a00*/  HADD2.F32 R4, -RZ, R5.H0_H0 ;  /* 0x20000005ff047230 */ /* 0x000fc40000004100 */
[----:B------:R-:W-:Y:S02]  /*11a10*/  HADD2.F32 R11, -RZ, R5.H1_H1 ;  /* 0x30000005ff0b7230 */ /* 0x000fe40000004100 */
[----:B------:R-:W-:Y:S01]  /*11a20*/  @!P2 FADD.FTZ R3, -R3, -RZ ;  /* 0x800000ff0303a221 */ /* 0x000fe20000010100 */
[--C-:B------:R-:W-:Y:S02]  /*11a30*/  HADD2.F32 R5, -RZ, R6.reuse.H0_H0 ;  /* 0x20000006ff057230 */ /* 0x100fe40000004100 */
[----:B------:R-:W-:Y:S01]  /*11a40*/  @!P2 FADD.FTZ R4, -R4, -RZ ;  /* 0x800000ff0404a221 */ /* 0x000fe20000010100 */
[----:B------:R-:W-:Y:S02]  /*11a50*/  HADD2.F32 R21, -RZ, R6.H1_H1 ;  /* 0x30000006ff157230 */ /* 0x000fe40000004100 */
[----:B------:R-:W-:Y:S01]  /*11a60*/  @!P2 FADD.FTZ R8, -R8, -RZ ;  /* 0x800000ff0808a221 */ /* 0x000fe20000010100 */
        /* <DEDUP_REMOVED lines=22> */
[----:B------:R-:W-:Y:S02]  /*11bd0*/  HADD2.F32 R8, -RZ, R17.H0_H0 ;  /* 0x20000011ff087230 */ /* 0x000fe40000004100 */
[----:B------:R-:W-:Y:S02]  /*11be0*/  HADD2.F32 R12, -RZ, R12.H1_H1 ;  /* 0x3000000cff0c7230 */ /* 0x000fe40000004100 */
[----:B------:R-:W-:Y:S02]  /*11bf0*/  HADD2.F32 R11, -RZ, R13.H0_H0 ;  /* 0x2000000dff0b7230 */ /* 0x000fe40000004100 */
[----:B------:R-:W-:Y:S01]  /*11c00*/  FMUL.FTZ R21, R30, R21 ;  /* 0x000000151e157220 */ /* 0x000fe20000410000 */
[----:B------:R-:W-:Y:S01]  /*11c10*/  FFMA.FTZ R3, R3, R4, R32 ;  /* 0x0000000403037223 */ /* 0x000fe20000010020 */
[----:B------:R-:W-:-:S02]  /*11c20*/  HADD2.F32 R30, -RZ, R14.H0_H0 ;  /* 0x2000000eff1e7230 */ /* 0x000fc40000004100 */
[----:B------:R-:W-:Y:S01]  /*11c30*/  FFMA.FTZ R12, R16, R12, R27 ;  /* 0x0000000c100c7223 */ /* 0x000fe2000001001b */
[----:B------:R-:W-:Y:S01]  /*11c40*/  FFMA.FTZ R8, R8, R11, R25 ;  /* 0x0000000b08087223 */ /* 0x000fe20000010019 */
[----:B------:R-:W-:Y:S02]  /*11c50*/  HADD2.F32 R4, -RZ, R18.H0_H0 ;  /* 0x20000012ff047230 */ /* 0x000fe40000004100 */
[----:B------:R-:W-:Y:S02]  /*11c60*/  HADD2.F32 R13, -RZ, R13.H1_H1 ;  /* 0x3000000dff0d7230 */ /* 0x000fe40000004100 */
[----:B------:R-:W-:Y:S02]  /*11c70*/  HADD2.F32 R14, -RZ, R14.H1_H1 ;  /* 0x3000000eff0e7230 */ /* 0x000fe40000004100 */
[--C-:B------:R-:W-:Y:S02]  /*11c80*/  HADD2.F32 R29, -RZ, R15.reuse.H0_H0 ;  /* 0x2000000fff1d7230 */ /* 0x100fe40000004100 */
        /* <DEDUP_REMOVED lines=14> */
.L_x_2340:
[----:B------:R-:W-:Y:S05]  /*11d70*/  BSYNC B0 ;  /* 0x0000000000007941 */ /* 0x000fea0003800000 */
.L_x_2339:
[----:B-----5:R1:W-:Y:S02]  /*11d80*/  STS.128 [R204+0x1800], R16 ;  /* 0x00180010cc007388 */ /* 0x0203e40000000c00 */
.L_x_2338:
[----:B------:R-:W-:Y:S05]  /*11d90*/  BSYNC B1 ;  /* 0x0000000000017941 */ /* 0x000fea0003800000 */
.L_x_2337:
        /* <DEDUP_REMOVED lines=9> */
[----:B------:R-:W-:Y:S02]  /*11e30*/  MOV R7, R145 ;  /* 0x0000009100077202 */ /* 0x000fe40000000f00 */
[----:B------:R-:W-:Y:S02]  /*11e40*/  MOV R4, 0x30 ;  /* 0x0000003000047802 */ /* 0x000fe40000000f00 */
[----:B------:R-:W-:-:S07]  /*11e50*/  MOV R10, RZ ;  /* 0x000000ff000a7202 */ /* 0x000fce0000000f00 */
[----:B------:R-:W-:-:S04]  /*11e60*/  @P1 SHF.R.S32.HI R145, RZ, 0x1, R144 ;  /* 0x00000001ff911819 */ /* 0x000fc80000011490 */
[C---:B------:R-:W-:Y:S01]  /*11e70*/  @P1 IADD3 R7, -R145.reuse, RZ, RZ ;  /* 0x000000ff91071210 */ /* 0x040fe20007ffe1ff */
[C---:B------:R-:W-:Y:S01]  /*11e80*/  IMAD R3, R145.reuse, R4, 0x40 ;  /* 0x0000004091037424 */ /* 0x040fe200078e0204 */
[----:B------:R-:W-:Y:S02]  /*11e90*/  MOV R4, RZ ;  /* 0x000000ff00047202 */ /* 0x000fe40000000f00 */
[----:B------:R-:W-:Y:S01]  /*11ea0*/  @P1 IADD3 R4, -R145, RZ, RZ ;  /* 0x000000ff91041210 */ /* 0x000fe20007ffe1ff */
[----:B---3--:R-:W-:Y:S01]  /*11eb0*/  IMAD.WIDE R28, R7, 0x2, R22 ;  /* 0x00000002071c7825 */ /* 0x008fe200078e0216 */
[----:B------:R-:W-:Y:S02]  /*11ec0*/  IADD3 R8, P2, R3, R0, RZ ;  /* 0x0000000003087210 */ /* 0x000fe40007f5e0ff */
[----:B------:R-:W-:Y:S02]  /*11ed0*/  @P1 IADD3 R10, -R145, RZ, RZ ;  /* 0x000000ff910a1210 */ /* 0x000fe40007ffe1ff */
[----:B------:R-:W-:Y:S01]  /*11ee0*/  LEA.HI.X.SX32 R3, R3, R2, 0x1, P2 ;  /* 0x0000000203037211 */ /* 0x000fe200010f0eff */
[----:B------:R-:W3:Y:S01]  /*11ef0*/  LDG.E.128 R28, desc[UR6][R28.64+0x80] ;  /* 0x000080061c1c7981 */ /* 0x000ee2000c1e1d00 */
[----:B------:R-:W-:-:S04]  /*11f00*/  IADD3 R5, P2, R4, R8, RZ ;  /* 0x0000000804057210 */ /* 0x000fc80007f5e0ff */
        /* <DEDUP_REMOVED lines=42> */
[----:B--2---:R-:W-:-:S02]  /*121b0*/  HADD2.F32 R4, -RZ, R12.H0_H0 ;  /* 0x2000000cff047230 */ /* 0x004fc40000004100 */
[----:B------:R-:W-:Y:S02]  /*121c0*/  HADD2.F32 R16, -RZ, R16.H1_H1 ;  /* 0x30000010ff107230 */ /* 0x000fe40000004100 */
[----:B------:R-:W-:Y:S02]  /*121d0*/  HADD2.F32 R8, -RZ, R17.H0_H0 ;  /* 0x20000011ff087230 */ /* 0x000fe40000004100 */
[----:B------:R-:W-:Y:S02]  /*121e0*/  HADD2.F32 R12, -RZ, R12.H1_H1 ;  /* 0x3000000cff0c7230 */ /* 0x000fe40000004100 */
        /* <DEDUP_REMOVED lines=24> */
.L_x_2344:
[----:B------:R-:W-:Y:S05]  /*12370*/  BSYNC B0 ;  /* 0x0000000000007941 */ /* 0x000fea0003800000 */
.L_x_2343:
[----:B-----5:R1:W-:Y:S02]  /*12380*/  STS.128 [R204+0x3800], R16 ;  /* 0x00380010cc007388 */ /* 0x0203e40000000c00 */
.L_x_2342:
[----:B------:R-:W-:Y:S05]  /*12390*/  BSYNC B1 ;  /* 0x0000000000017941 */ /* 0x000fea0003800000 */
.L_x_2341:
[----:B------:R1:W-:Y:S01]  /*123a0*/  @P0 STS.128 [R204+0x5800], RZ ;  /* 0x005800ffcc000388 */ /* 0x0003e20000000c00 */
[----:B------:R-:W-:Y:S05]  /*123b0*/  @P0 BRA `(.L_x_2290) ;  /* 0x0000000c00a00947 */ /* 0x000fea0003800000 */
[----:B--23--:R2:W5:Y:S01]  /*123c0*/  LDG.E.128 R12, desc[UR6][R22.64+0x100] ;  /* 0x00010006160c7981 */ /* 0x00c562000c1e1d00 */
[----:B------:R-:W-:Y:S01]  /*123d0*/  ISETP.GE.AND P0, PT, R9, UR12, PT ;  /* 0x0000000c09007c0c */ /* 0x000fe2000bf06270 */
[----:B------:R-:W-:Y:S01]  /*123e0*/  BSSY B0, `(.L_x_2345) ;  /* 0x000005c000007945 */ /* 0x000fe20003800000 */
[----:B------:R-:W-:-:S05]  /*123f0*/  IADD3 R10, P1, R22, 0x100, RZ ;  /* 0x00000100160a7810 */ /* 0x000fca0007f3e0ff */
[----:B------:R-:W-:-:S06]  /*12400*/  IMAD.X R11, RZ, RZ, R23, P1 ;  /* 0x000000ffff0b7224 */ /* 0x000fcc00008e0617 */
[----:B------:R-:W-:Y:S05]  /*12410*/  @P0 BRA `(.L_x_2346) ;  /* 0x0000000400600947 */ /* 0x000fea0003800000 */
[-C--:B------:R-:W-:Y:S01]  /*12420*/  ISETP.GE.AND P0, PT, R9, R145.reuse, PT ;  /* 0x000000910900720c */ /* 0x080fe20003f06270 */
[----:B------:R-:W-:Y:S01]  /*12430*/  ULDC.64 UR8, c[0x0][0x360] ;  /* 0x0000d80000087ab9 */ /* 0x000fe20000000a00 */
[----:B------:R-:W-:Y:S02]  /*12440*/  MOV R4, R145 ;  /* 0x0000009100047202 */ /* 0x000fe40000000f00 */
[----:B------:R-:W-:Y:S02]  /*12450*/  MOV R6, 0x30 ;  /* 0x0000003000067802 */ /* 0x000fe40000000f00 */
[----:B------:R-:W-:-:S07]  /*12460*/  MOV R3, RZ ;  /* 0x000000ff00037202 */ /* 0x000fce0000000f00 */
[--C-:B------:R-:W-:Y:S02]  /*12470*/  @P0 SHF.R.S32.HI R145, RZ, 0x1, R144.reuse ;  /* 0x00000001ff910819 */ /* 0x100fe40000011490 */
[--C-:B------:R-:W-:Y:S02]  /*12480*/  @P0 SHF.R.S32.HI R5, RZ, 0x1, R144.reuse ;  /* 0x00000001ff050819 */ /* 0x100fe40000011490 */
[C---:B------:R-:W-:Y:S01]  /*12490*/  @P0 IADD3 R4, -R145.reuse, RZ, RZ ;  /* 0x000000ff91040210 */ /* 0x040fe20007ffe1ff */
[----:B------:R-:W-:Y:S01]  /*124a0*/  IMAD R7, R145, R6, 0x80 ;  /* 0x0000008091077424 */ /* 0x000fe200078e0206 */
[----:B------:R-:W-:Y:S02]  /*124b0*/  @P0 IADD3 R3, -R5, RZ, RZ ;  /* 0x000000ff05030210 */ /* 0x000fe40007ffe1ff */
[----:B------:R-:W-:Y:S01]  /*124c0*/  @P0 SHF.R.S32.HI R144, RZ, 0x1, R144 ;  /* 0x00000001ff900819 */ /* 0x000fe20000011490 */
[----:B-1----:R-:W-:Y:S01]  /*124d0*/  IMAD.WIDE R16, R4, 0x2, R10 ;  /* 0x0000000204107825 */ /* 0x002fe200078e020a */
[----:B------:R-:W-:-:S04]  /*124e0*/  IADD3 R0, P1, R7, R0, RZ ;  /* 0x0000000007007210 */ /* 0x000fc80007f3e0ff */
[----:B------:R-:W-:Y:S01]  /*124f0*/  LEA.HI.X.SX32 R2, R7, R2, 0x1, P1 ;  /* 0x0000000207027211 */ /* 0x000fe200008f0eff */
[----:B------:R-:W3:Y:S01]  /*12500*/  LDG.E.128 R16, desc[UR6][R16.64] ;  /* 0x0000000610107981 */ /* 0x000ee2000c1e1d00 */
[----:B------:R-:W-:-:S04]  /*12510*/  IADD3 R5, P1, R3, R0, RZ ;  /* 0x0000000003057210 */ /* 0x000fc80007f3e0ff */
[----:B------:R-:W-:Y:S02]  /*12520*/  LEA.HI.X.SX32 R6, R3, R2, 0x1, P1 ;  /* 0x0000000203067211 */ /* 0x000fe400008f0eff */
[C---:B--2---:R-:W-:Y:S02]  /*12530*/  LEA R22, P1, R5.reuse, UR8, 0x1 ;  /* 0x0000000805167c11 */ /* 0x044fe4000f8208ff */
[----:B------:R-:W-:Y:S02]  /*12540*/  MOV R3, RZ ;  /* 0x000000ff00037202 */ /* 0x000fe40000000f00 */
[----:B------:R-:W-:Y:S01]  /*12550*/  LEA.HI.X R23, R5, UR9, R6, 0x1, P1 ;  /* 0x0000000905177c11 */ /* 0x000fe200088f0c06 */
[----:B------:R-:W-:Y:S01]  /*12560*/  ULDC.64 UR8, c[0x0][0x358] ;  /* 0x0000d60000087ab9 */ /* 0x000fe20000000a00 */
[----:B------:R-:W-:-:S03]  /*12570*/  @P0 IADD3 R3, -R144, RZ, RZ ;  /* 0x000000ff90030210 */ /* 0x000fc60007ffe1ff */
[----:B------:R3:W2:Y:S01]  /*12580*/  LDG.E.128 R4, desc[UR6][R22.64] ;  /* 0x0000000616047981 */ /* 0x0006a2000c1e1d00 */
[----:B------:R-:W-:-:S04]  /*12590*/  IADD3 R0, P1, R3, R0, RZ ;  /* 0x0000000003007210 */ /* 0x000fc80007f3e0ff */
[----:B------:R-:W-:Y:S02]  /*125a0*/  LEA.HI.X.SX32 R3, R3, R2, 0x1, P1 ;  /* 0x0000000203037211 */ /* 0x000fe400008f0eff */
[----:B------:R-:W-:-:S04]  /*125b0*/  LEA R8, P1, R0, UR8, 0x1 ;  /* 0x0000000800087c11 */ /* 0x000fc8000f8208ff */
[----:B------:R-:W-:-:S06]  /*125c0*/  LEA.HI.X R9, R0, UR9, R3, 0x1, P1 ;  /* 0x0000000900097c11 */ /* 0x000fcc00088f0c03 */
[----:B------:R-:W4:Y:S01]  /*125d0*/  LDG.E.128 R8, desc[UR6][R8.64] ;  /* 0x0000000608087981 */ /* 0x000f22000c1e1d00 */
[--C-:B---3--:R-:W-:Y:S02]  /*125e0*/  HADD2.F32 R23, -RZ, R17.reuse.H0_H0 ;  /* 0x20000011ff177230 */ /* 0x108fe40000004100 */
[----:B------:R-:W-:Y:S02]  /*125f0*/  HADD2.F32 R22, -RZ, R17.H1_H1 ;  /* 0x30000011ff167230 */ /* 0x000fe40000004100 */
[----:B------:R-:W-:Y:S02]  /*12600*/  HADD2.F32 R17, -RZ, R16.H0_H0 ;  /* 0x20000010ff117230 */ /* 0x000fe40000004100 */
[--C-:B--2---:R-:W-:Y:S02]  /*12610*/  HADD2.F32 R0, -RZ, R5.reuse.H0_H0 ;  /* 0x20000005ff007230 */ /* 0x104fe40000004100 */
[----:B------:R-:W-:Y:S02]  /*12620*/  HADD2.F32 R2, -RZ, R4.H0_H0 ;  /* 0x20000004ff027230 */ /* 0x000fe40000004100 */
[----:B------:R-:W-:-:S02]  /*12630*/  HADD2.F32 R5, -RZ, R5.H1_H1 ;  /* 0x30000005ff057230 */ /* 0x000fc40000004100 */
[----:B------:R-:W-:Y:S01]  /*12640*/  @!P0 FADD.FTZ R0, -R0, -RZ ;  /* 0x800000ff00008221 */ /* 0x000fe20000010100 */
[--C-:B------:R-:W-:Y:S02]  /*12650*/  HADD2.F32 R3, -RZ, R6.reuse.H0_H0 ;  /* 0x20000006ff037230 */ /* 0x100fe40000004100 */
[----:B------:R-:W-:Y:S01]  /*12660*/  @!P0 FADD.FTZ R2, -R2, -RZ ;  /* 0x800000ff02028221 */ /* 0x000fe20000010100 */
[----:B------:R-:W-:Y:S02]  /*12670*/  HADD2.F32 R21, -RZ, R6.H1_H1 ;  /* 0x30000006ff157230 */ /* 0x000fe40000004100 */
[--C-:B------:R-:W-:Y:S02]  /*12680*/  HADD2.F32 R6, -RZ, R7.reuse.H0_H0 ;  /* 0x20000007ff067230 */ /* 0x100fe40000004100 */
[----:B------:R-:W-:Y:S01]  /*12690*/  @!P0 FADD.FTZ R5, -R5, -RZ ;  /* 0x800000ff05058221 */ /* 0x000fe20000010100 */
[----:B------:R-:W-:Y:S02]  /*126a0*/  HADD2.F32 R7, -RZ, R7.H1_H1 ;  /* 0x30000007ff077230 */ /* 0x000fe40000004100 */
[----:B------:R-:W-:Y:S01]  /*126b0*/  FMUL.FTZ R23, R23, R0 ;  /* 0x0000000017177220 */ /* 0x000fe20000410000 */
[----:B------:R-:W-:-:S02]  /*126c0*/  HADD2.F32 R4, -RZ, R4.H1_H1 ;  /* 0x30000004ff047230 */ /* 0x000fc40000004100 */
[----:B------:R-:W-:Y:S01]  /*126d0*/  FMUL.FTZ R17, R17, R2 ;  /* 0x0000000211117220 */ /* 0x000fe20000410000 */
[----:B------:R-:W-:Y:S02]  /*126e0*/  HADD2.F32 R2, -RZ, R18.H0_H0 ;  /* 0x20000012ff027230 */ /* 0x000fe40000004100 */
[----:B------:R-:W-:Y:S01]  /*126f0*/  FMUL.FTZ R22, R22, R5 ;  /* 0x0000000516167220 */ /* 0x000fe20000410000 */
[--C-:B------:R-:W-:Y:S02]  /*12700*/  HADD2.F32 R0, -RZ, R19.reuse.H1_H1 ;  /* 0x30000013ff007230 */ /* 0x100fe40000004100 */
[----:B------:R-:W-:Y:S01]  /*12710*/  @!P0 FADD.FTZ R3, -R3, -RZ ;  /* 0x800000ff03038221 */ /* 0x000fe20000010100 */
[----:B------:R-:W-:Y:S01]  /*12720*/  @!P0 FADD.FTZ R7, -R7, -RZ ;  /* 0x800000ff07078221 */ /* 0x000fe20000010100 */
[----:B------:R-:W-:Y:S02]  /*12730*/  HADD2.F32 R25, -RZ, R16.H1_H1 ;  /* 0x30000010ff197230 */ /* 0x000fe40000004100 */
[----:B------:R-:W-:Y:S01]  /*12740*/  @!P0 FADD.FTZ R4, -R4, -RZ ;  /* 0x800000ff04048221 */ /* 0x000fe20000010100 */
[----:B------:R-:W-:-:S02]  /*12750*/  HADD2.F32 R5, -RZ, R19.H0_H0 ;  /* 0x20000013ff057230 */ /* 0x000fc40000004100 */
[----:B------:R-:W-:Y:S01]  /*12760*/  @!P0 FADD.FTZ R6, -R6, -RZ ;  /* 0x800000ff06068221 */ /* 0x000fe20000010100 */
[----:B------:R-:W-:Y:S01]  /*12770*/  FMUL.FTZ R3, R2, R3 ;  /* 0x0000000302037220 */ /* 0x000fe20000410000 */
[----:B------:R-:W-:Y:S01]  /*12780*/  FMUL.FTZ R7, R0, R7 ;  /* 0x0000000700077220 */ /* 0x000fe20000410000 */
[----:B-----5:R-:W-:Y:S02]  /*12790*/  HADD2.F32 R0, -RZ, R13.H0_H0 ;  /* 0x2000000dff007230 */ /* 0x020fe40000004100 */
[----:B------:R-:W-:Y:S01]  /*127a0*/  FMUL.FTZ R25, R25, R4 ;  /* 0x0000000419197220 */ /* 0x000fe20000410000 */
[----:B----4-:R-:W-:Y:S02]  /*127b0*/  HADD2.F32 R2, -RZ, R9.H0_H0 ;  /* 0x20000009ff027230 */ /* 0x010fe40000004100 */
[----:B------:R-:W-:Y:S01]  /*127c0*/  FMUL.FTZ R6, R5, R6 ;  /* 0x0000000605067220 */ /* 0x000fe20000410000 */
[----:B------:R-:W-:Y:S02]  /*127d0*/  HADD2.F32 R18, -RZ, R18.H1_H1 ;  /* 0x30000012ff127230 */ /* 0x000fe40000004100 */
[----:B------:R-:W-:Y:S01]  /*127e0*/  @!P0 FADD.FTZ R21, -R21, -RZ ;  /* 0x800000ff15158221 */ /* 0x000fe20000010100 */
[----:B------:R-:W-:-:S02]  /*127f0*/  HADD2.F32 R13, -RZ, R13.H1_H1 ;  /* 0x3000000dff0d7230 */ /* 0x000fc40000004100 */
[----:B------:R-:W-:Y:S02]  /*12800*/  HADD2.F32 R9, -RZ, R9.H1_H1 ;  /* 0x30000009ff097230 */ /* 0x000fe40000004100 */
[----:B------:R-:W-:Y:S02]  /*12810*/  HADD2.F32 R4, -RZ, R12.H0_H0 ;  /* 0x2000000cff047230 */ /* 0x000fe40000004100 */
[----:B------:R-:W-:Y:S02]  /*12820*/  HADD2.F32 R5, -RZ, R8.H0_H0 ;  /* 0x20000008ff057230 */ /* 0x000fe40000004100 */
[----:B------:R-:W-:Y:S01]  /*12830*/  FMUL.FTZ R21, R18, R21 ;  /* 0x0000001512157220 */ /* 0x000fe20000410000 */
[----:B------:R-:W-:Y:S01]  /*12840*/  FFMA.FTZ R9, R13, R9, R22 ;  /* 0x000000090d097223 */ /* 0x000fe20000010016 */
[----:B------:R-:W-:Y:S02]  /*12850*/  HADD2.F32 R18, -RZ, R10.H0_H0 ;  /* 0x2000000aff127230 */ /* 0x000fe40000004100 */
[----:B------:R-:W-:Y:S01]  /*12860*/  FFMA.FTZ R0, R0, R2, R23 ;  /* 0x0000000200007223 */ /* 0x000fe20000010017 */
[----:B------:R-:W-:Y:S01]  /*12870*/  FFMA.FTZ R4, R4, R5, R17 ;  /* 0x0000000504047223 */ /* 0x000fe20000010011 */
[----:B------:R-:W-:-:S02]  /*12880*/  HADD2.F32 R22, -RZ, R14.H0_H0 ;  /* 0x2000000eff167230 */ /* 0x000fc40000004100 */
[----:B------:R-:W-:Y:S02]  /*12890*/  HADD2.F32 R8, -RZ, R8.H1_H1 ;  /* 0x30000008ff087230 */ /* 0x000fe40000004100 */
[--C-:B------:R-:W-:Y:S02]  /*128a0*/  HADD2.F32 R19, -RZ, R11.reuse.H0_H0 ;  /* 0x2000000bff137230 */ /* 0x100fe40000004100 */
[----:B------:R-:W-:Y:S02]  /*128b0*/  HADD2.F32 R16, -RZ, R11.H1_H1 ;  /* 0x3000000bff107230 */ /* 0x000fe40000004100 */
[----:B------:R-:W-:Y:S02]  /*128c0*/  HADD2.F32 R10, -RZ, R10.H1_H1 ;  /* 0x3000000aff0a7230 */ /* 0x000fe40000004100 */
[----:B------:R-:W-:Y:S02]  /*128d0*/  HADD2.F32 R12, -RZ, R12.H1_H1 ;  /* 0x3000000cff0c7230 */ /* 0x000fe40000004100 */
[----:B------:R-:W-:-:S02]  /*128e0*/  HADD2.F32 R5, -RZ, R15.H0_H0 ;  /* 0x2000000fff057230 */ /* 0x000fc40000004100 */
[----:B------:R-:W-:Y:S02]  /*128f0*/  HADD2.F32 R2, -RZ, R15.H1_H1 ;  /* 0x3000000fff027230 */ /* 0x000fe40000004100 */
        /* <DEDUP_REMOVED lines=10> */
.L_x_2346:
[----:B------:R-:W-:Y:S05]  /*129a0*/  BSYNC B0 ;  /* 0x0000000000007941 */ /* 0x000fea0003800000 */
.L_x_2345:
[----:B-----5:R3:W-:Y:S01]  /*129b0*/  STS.128 [R204+0x5800], R12 ;  /* 0x0058000ccc007388 */ /* 0x0207e20000000c00 */
[----:B------:R-:W-:Y:S05]  /*129c0*/  BRA `(.L_x_2290) ;  /* 0x00000008001c7947 */ /* 0x000fea0003800000 */
.L_x_2252:
        /* <DEDUP_REMOVED lines=36> */
.L_x_2348:
[----:B------:R-:W-:Y:S05]  /*12c10*/  BSYNC B0 ;  /* 0x0000000000007941 */ /* 0x000fea0003800000 */
.L_x_2347:
        /* <DEDUP_REMOVED lines=32> */
.L_x_2350:
[----:B------:R-:W-:Y:S05]  /*12e20*/  BSYNC B0 ;  /* 0x0000000000007941 */ /* 0x000fea0003800000 */
.L_x_2349:
        /* <DEDUP_REMOVED lines=31> */
.L_x_2352:
[----:B------:R-:W-:Y:S05]  /*13020*/  BSYNC B0 ;  /* 0x0000000000007941 */ /* 0x000fea0003800000 */
.L_x_2351:
        /* <DEDUP_REMOVED lines=33> */
.L_x_2290:
[----:B------:R-:W-:Y:S05]  /*13240*/  BSYNC B3 ;  /* 0x0000000000037941 */ /* 0x000fea0003800000 */
.L_x_2251:
[----:B------:R-:W-:Y:S01]  /*13250*/  VIADD R208, R134, 0xffffffff ;  /* 0xffffffff86d07836 */ /* 0x000fe20000000000 */
[----:B------:R-:W-:Y:S01]  /*13260*/  ULDC.64 UR10, c[0x0][0x218] ;  /* 0x00008600000a7ab9 */ /* 0x000fe20000000a00 */
[----:B------:R-:W-:Y:S01]  /*13270*/  LOP3.LUT R205, R146, 0xffff, RZ, 0xc0, !PT ;  /* 0x0000ffff92cd7812 */ /* 0x000fe200078ec0ff */
[----:B------:R-:W-:Y:S01]  /*13280*/  BSSY B0, `(.L_x_2353) ;  /* 0x000001e000007945 */ /* 0x000fe20003800000 */
[----:B------:R-:W-:Y:S01]  /*13290*/  IMAD.SHL.U32 R44, R208, 0x40, RZ ;  /* 0x00000040d02c7824 */ /* 0x000fe200078e00ff */
[C---:B------:R-:W-:Y:S02]  /*132a0*/  LEA R206, P0, R150.reuse, UR10, 0x1 ;  /* 0x0000000a96ce7c11 */ /* 0x040fe4000f8008ff */
[----:B-1234-:R-:W-:Y:S01]  /*132b0*/  LOP3.LUT R3, R205, 0xff, RZ, 0xc0, !PT ;  /* 0x000000ffcd037812 */ /* 0x01efe200078ec0ff */
[----:B------:R-:W-:Y:S01]  /*132c0*/  IMAD.IADD R7, R63, 0x1, -R44 ;  /* 0x000000013f077824 */ /* 0x000fe200078e0a2c */
[----:B------:R-:W-:-:S04]  /*132d0*/  LEA.HI.X R207, R150, UR11, R149, 0x1, P0 ;  /* 0x0000000b96cf7c11 */ /* 0x000fc800080f0c95 */
        /* <DEDUP_REMOVED lines=23> */
.L_x_2355:
[----:B------:R3:W-:Y:S02]  /*13450*/  STS.128 [R204+0xa000], RZ ;  /* 0x00a000ffcc007388 */ /* 0x0007e40000000c00 */
.L_x_2354:
[----:B------:R-:W-:Y:S05]  /*13460*/  BSYNC B0 ;  /* 0x0000000000007941 */ /* 0x000fea0003800000 */
.L_x_2353:
[----:B------:R-:W-:Y:S01]  /*13470*/  ISETP.GE.AND P0, PT, R20, R7, PT ;  /* 0x000000071400720c */ /* 0x000fe20003f06270 */
[----:B------:R-:W-:-:S12]  /*13480*/  BSSY B0, `(.L_x_2356) ;  /* 0x000001f000007945 */ /* 0x000fd80003800000 */
[----:B------:R-:W-:Y:S05]  /*13490*/  @P0 BRA `(.L_x_2357) ;  /* 0x0000000000740947 */ /* 0x000fea0003800000 */
[C---:B------:R-:W-:Y:S02]  /*134a0*/  LOP3.LUT R0, R3.reuse, 0x1, RZ, 0xc0, !PT ;  /* 0x0000000103007812 */ /* 0x040fe400078ec0ff */
[----:B------:R-:W-:Y:S02]  /*134b0*/  LOP3.LUT P0, RZ, R3, 0x2, RZ, 0xc0, !PT ;  /* 0x0000000203ff7812 */ /* 0x000fe4000780c0ff */
[----:B------:R-:W-:Y:S02]  /*134c0*/  ISETP.NE.U32.AND P1, PT, R0, 0x1, PT ;  /* 0x000000010000780c */ /* 0x000fe40003f25070 */
[----:B-1----:R-:W-:-:S05]  /*134d0*/  IADD3 R5, P2, R199, R150, RZ ;  /* 0x00000096c7057210 */ /* 0x002fca0007f5e0ff */
        /* <DEDUP_REMOVED lines=24> */
.L_x_2358:
[----:B------:R4:W-:Y:S02]  /*13660*/  STS.128 [R204+0xa800], RZ ;  /* 0x00a800ffcc007388 */ /* 0x0009e40000000c00 */
.L_x_2357:
[----:B------:R-:W-:Y:S05]  /*13670*/  BSYNC B0 ;  /* 0x0000000000007941 */ /* 0x000fea0003800000 */
.L_x_2356:
[----:B------:R-:W-:Y:S01]  /*13680*/  ISETP.GE.AND P0, PT, R24, R7, PT ;  /* 0x000000071800720c */ /* 0x000fe20003f06270 */
[----:B------:R-:W-:-:S12]  /*13690*/  BSSY B0, `(.L_x_2359) ;  /* 0x0000022000007945 */ /* 0x000fd80003800000 */
[----:B------:R-:W-:Y:S05]  /*136a0*/  @P0 BRA `(.L_x_2360) ;  /* 0x0000000000800947 */ /* 0x000fea0003800000 */
[----:B-1--4-:R-:W1:Y:S01]  /*136b0*/  LDC.64 R4, c[0x0][0x248] ;  /* 0x00009200ff047b82 */ /* 0x012e620000000a00 */
[C---:B------:R-:W-:Y:S02]  /*136c0*/  LOP3.LUT R0, R3.reuse, 0x1, RZ, 0xc0, !PT ;  /* 0x0000000103007812 */ /* 0x040fe400078ec0ff */
        /* <DEDUP_REMOVED lines=29> */
.L_x_2361:
[----:B------:R4:W-:Y:S02]  /*138a0*/  STS.128 [R204+0xb000], RZ ;  /* 0x00b000ffcc007388 */ /* 0x0009e40000000c00 */
.L_x_2360:
[----:B------:R-:W-:Y:S05]  /*138b0*/  BSYNC B0 ;  /* 0x0000000000007941 */ /* 0x000fea0003800000 */
.L_x_2359:
[----:B------:R-:W-:Y:S01]  /*138c0*/  ISETP.GE.AND P0, PT, R26, R7, PT ;  /* 0x000000071a00720c */ /* 0x000fe20003f06270 */
[----:B------:R-:W-:-:S12]  /*138d0*/  BSSY B0, `(.L_x_2362) ;  /* 0x0000021000007945 */ /* 0x000fd80003800000 */
[----:B------:R-:W-:Y:S05]  /*138e0*/  @P0 BRA `(.L_x_2363) ;  /* 0x00000000007c0947 */ /* 0x000fea0003800000 */
[----:B-1--4-:R-:W1:Y:S01]  /*138f0*/  LDC.64 R4, c[0x0][0x248] ;  /* 0x00009200ff047b82 */ /* 0x012e620000000a00 */
[C---:B------:R-:W-:Y:S01]  /*13900*/  LOP3.LUT R0, R3.reuse, 0x1, RZ, 0xc0, !PT ;  /* 0x0000000103007812 */ /* 0x040fe200078ec0ff */
        /* <DEDUP_REMOVED lines=29> */
.L_x_2363:
[----:B------:R-:W-:Y:S05]  /*13ae0*/  BSYNC B0 ;  /* 0x0000000000007941 */ /* 0x000fea0003800000 */
.L_x_2362:
[----:B------:R-:W0:Y:S01]  /*13af0*/  LDGDEPBAR ;  /* 0x00000000000079af */ /* 0x000e220000000000 */
[----:B------:R-:W-:Y:S01]  /*13b00*/  ISETP.GE.AND P1, PT, R152, R7, PT ;  /* 0x000000079800720c */ /* 0x000fe20003f26270 */
[----:B------:R-:W-:Y:S01]  /*13b10*/  ULDC.64 UR8, c[0x0][0x220] ;  /* 0x0000880000087ab9 */ /* 0x000fe20000000a00 */
[----:B------:R-:W-:Y:S01]  /*13b20*/  SHF.R.S32.HI R88, RZ, 0x1f, R147 ;  /* 0x0000001fff587819 */ /* 0x000fe20000011493 */
[----:B------:R-:W-:Y:S01]  /*13b30*/  IMAD.SHL.U32 R89, R125, 0x2, RZ ;  /* 0x000000027d597824 */ /* 0x000fe200078e00ff */
[----:B------:R-:W-:Y:S01]  /*13b40*/  LEA R156, P0, R136, UR8, 0x1 ;  /* 0x00000008889c7c11 */ /* 0x000fe2000f8008ff */
[----:B------:R-:W-:Y:S01]  /*13b50*/  BSSY B0, `(.L_x_2364) ;  /* 0x0000021000007945 */ /* 0x000fe20003800000 */
[----:B------:R-:W-:Y:S02]  /*13b60*/  LEA.HI R88, R88, R147, RZ, 0x2 ;  /* 0x0000009358587211 */ /* 0x000fe400078f10ff */
[----:B------:R-:W-:Y:S02]  /*13b70*/  LEA.HI.X R157, R136, UR9, R133, 0x1, P0 ;  /* 0x00000009889d7c11 */ /* 0x000fe400080f0c85 */
[----:B------:R-:W-:-:S02]  /*13b80*/  LOP3.LUT R89, R89, 0x6, RZ, 0xc0, !PT ;  /* 0x0000000659597812 */ /* 0x000fc400078ec0ff */
[----:B------:R-:W-:Y:S01]  /*13b90*/  SHF.R.S32.HI R88, RZ, 0x2, R88 ;  /* 0x00000002ff587819 */ /* 0x000fe20000011458 */
[----:B------:R-:W-:-:S04]  /*13ba0*/  DEPBAR.LE SB0, 0x0 ;  /* 0x000080000000791a */ /* 0x000fc80000000000 */
[----:B------:R-:W-:Y:S06]  /*13bb0*/  BAR.SYNC.DEFER_BLOCKING 0x0 ;  /* 0x0000000000007b1d */ /* 0x000fec0000010000 */
[----:B------:R1:W-:Y:S04]  /*13bc0*/  @P1 STS.128 [R204+0xc000], RZ ;  /* 0x00c000ffcc001388 */ /* 0x0003e80000000c00 */
[----:B------:R1:W-:Y:S04]  /*13bd0*/  @P1 STS.128 [R204+0xe000], RZ ;  /* 0x00e000ffcc001388 */ /* 0x0003e80000000c00 */
[----:B------:R1:W-:Y:S01]  /*13be0*/  @P1 STS.128 [R204+0x10000], RZ ;  /* 0x010000ffcc001388 */ /* 0x0003e20000000c00 */
[----:B------:R-:W-:Y:S05]  /*13bf0*/  @P1 BRA `(.L_x_2365) ;  /* 0x0000000000581947 */ /* 0x000fea0003800000 */
[C---:B------:R-:W-:Y:S02]  /*13c00*/  LOP3.LUT R0, R3.reuse, 0x1, RZ, 0xc0, !PT ;  /* 0x0000000103007812 */ /* 0x040fe400078ec0ff */
[----:B------:R-:W-:Y:S02]  /*13c10*/  R2P PR, R3, 0x6 ;  /* 0x0000000603007804 */ /* 0x000fe40000000000 */
[----:B------:R-:W-:-:S13]  /*13c20*/  ISETP.NE.U32.AND P0, PT, R0, 0x1, PT ;  /* 0x000000010000780c */ /* 0x000fda0003f05070 */
[----:B-1--4-:R-:W-:Y:S02]  /*13c30*/  @!P0 IMAD.MOV.U32 R4, RZ, RZ, R156 ;  /* 0x000000ffff048224 */ /* 0x012fe400078e009c */
        /* <DEDUP_REMOVED lines=17> */
.L_x_2366:
[----:B------:R4:W-:Y:S02]  /*13d50*/  STS.128 [R204+0x10000], RZ ;  /* 0x010000ffcc007388 */ /* 0x0009e40000000c00 */
.L_x_2365:
[----:B------:R-:W-:Y:S05]  /*13d60*/  BSYNC B0 ;  /* 0x0000000000007941 */ /* 0x000fea0003800000 */
.L_x_2364:
        /* <DEDUP_REMOVED lines=8> */
[----:B------:R-:W-:-:S11]  /*13df0*/  ISETP.NE.U32.AND P2, PT, R0, 0x1, PT ;  /* 0x000000010000780c */ /* 0x000fd60003f45070 */
[CC--:B-1--4-:R-:W-:Y:S02]  /*13e00*/  @P1 LEA R4, P0, R197.reuse, R156.reuse, 0x1 ;  /* 0x0000009cc5041211 */ /* 0x0d2fe400078008ff */
[C---:B------:R-:W-:Y:S02]  /*13e10*/  @!P2 LEA R8, P4, R197.reuse, R156, 0x1 ;  /* 0x0000009cc508a211 */ /* 0x040fe400078808ff */
[CCC-:B------:R-:W-:Y:S02]  /*13e20*/  @P1 LEA.HI.X R5, R197.reuse, R157.reuse, R196.reuse, 0x1, P0 ;  /* 0x0000009dc5051211 */ /* 0x1c0fe400000f0cc4 */
[----:B------:R-:W-:Y:S02]  /*13e30*/  @!P2 LEA.HI.X R9, R197, R157, R196, 0x1, P4 ;  /* 0x0000009dc509a211 */ /* 0x000fe400020f0cc4 */
[----:B------:R-:W-:-:S03]  /*13e40*/  LOP3.LUT P0, RZ, R3, 0x4, RZ, 0xc0, !PT ;  /* 0x0000000403ff7812 */ /* 0x000fc6000780c0ff */
        /* <DEDUP_REMOVED lines=11> */
[----:B-1----:R-:W-:-:S04]  /*13f00*/  LEA R4, P0, R197, R156, 0x1 ;  /* 0x0000009cc5047211 */ /* 0x002fc800078008ff */
[----:B------:R-:W-:-:S05]  /*13f10*/  LEA.HI.X R5, R197, R157, R196, 0x1, P0 ;  /* 0x0000009dc5057211 */ /* 0x000fca00000f0cc4 */
[----:B------:R-:W-:Y:S01]  /*13f20*/  @!PT LDS RZ, [RZ] ;  /* 0x00000000fffff984 */ /* 0x000fe20000000800 */
[----:B------:R-:W-:Y:S01]  /*13f30*/  @!PT LDS RZ, [RZ] ;  /* 0x00000000fffff984 */ /* 0x000fe20000000800 */
[----:B------:R-:W-:Y:S01]  /*13f40*/  @!PT LDS RZ, [RZ] ;  /* 0x00000000fffff984 */ /* 0x000fe20000000800 */
[----:B------:R1:W-:Y:S01]  /*13f50*/  LDGSTS.E.BYPASS.LTC128B.128 [R204+0x10800], desc[UR6][R4.64+0x100] ;  /* 0x1080010004cc7fae */ /* 0x0003e2000b901d46 */
[----:B------:R-:W-:Y:S05]  /*13f60*/  BRA `(.L_x_2368) ;  /* 0x0000000000047947 */ /* 0x000fea0003800000 */
.L_x_2369:
[----:B------:R4:W-:Y:S02]  /*13f70*/  STS.128 [R204+0x10800], RZ ;  /* 0x010800ffcc007388 */ /* 0x0009e40000000c00 */
.L_x_2368:
[----:B------:R-:W-:Y:S05]  /*13f80*/  BSYNC B0 ;  /* 0x0000000000007941 */ /* 0x000fea0003800000 */
.L_x_2367:
[----:B------:R-:W-:Y:S01]  /*13f90*/  ISETP.GE.AND P0, PT, R24, R7, PT ;  /* 0x000000071800720c */ /* 0x000fe20003f06270 */
[----:B------:R-:W-:-:S12]  /*13fa0*/  BSSY B0, `(.L_x_2370) ;  /* 0x0000023000007945 */ /* 0x000fd80003800000 */
[----:B------:R1:W-:Y:S04]  /*13fb0*/  @P0 STS.128 [R204+0xd000], RZ ;  /* 0x00d000ffcc000388 */ /* 0x0003e80000000c00 */
[----:B------:R1:W-:Y:S04]  /*13fc0*/  @P0 STS.128 [R204+0xf000], RZ ;  /* 0x00f000ffcc000388 */ /* 0x0003e80000000c00 */
[----:B------:R1:W-:Y:S01]  /*13fd0*/  @P0 STS.128 [R204+0x11000], RZ ;  /* 0x011000ffcc000388 */ /* 0x0003e20000000c00 */
[----:B------:R-:W-:Y:S05]  /*13fe0*/  @P0 BRA `(.L_x_2371) ;  /* 0x0000000000780947 */ /* 0x000fea0003800000 */
[----:B-1--4-:R-:W1:Y:S01]  /*13ff0*/  LDC.64 R4, c[0x0][0x250] ;  /* 0x00009400ff047b82 */ /* 0x012e620000000a00 */
[C---:B------:R-:W-:Y:S02]  /*14000*/  LOP3.LUT R0, R3.reuse, 0x1, RZ, 0xc0, !PT ;  /* 0x0000000103007812 */ /* 0x040fe400078ec0ff */
[----:B------:R-:W-:Y:S02]  /*14010*/  LOP3.LUT P1, RZ, R3, 0x2, RZ, 0xc0, !PT ;  /* 0x0000000203ff7812 */ /* 0x000fe4000782c0ff */
[----:B------:R-:W-:Y:S01]  /*14020*/  ISETP.NE.U32.AND P2, PT, R0, 0x1, PT ;  /* 0x000000010000780c */ /* 0x000fe20003f45070 */
[C---:B-1----:R-:W-:Y:S01]  /*14030*/  IMAD.SHL.U32 R0, R4.reuse, 0x20, RZ ;  /* 0x0000002004007824 */ /* 0x042fe200078e00ff */
[----:B------:R-:W-:-:S11]  /*14040*/  SHF.L.U64.HI R5, R4, 0x5, R5 ;  /* 0x0000000504057819 */ /* 0x000fd60000010205 */
[CC--:B------:R-:W-:Y:S02]  /*14050*/  @!P2 LEA R10, P4, R0.reuse, R156.reuse, 0x1 ;  /* 0x0000009c000aa211 */ /* 0x0c0fe400078808ff */
[C---:B------:R-:W-:Y:S02]  /*14060*/  @P1 LEA R8, P0, R0.reuse, R156, 0x1 ;  /* 0x0000009c00081211 */ /* 0x040fe400078008ff */
[CCC-:B------:R-:W-:Y:S02]  /*14070*/  @!P2 LEA.HI.X R11, R0.reuse, R157.reuse, R5.reuse, 0x1, P4 ;  /* 0x0000009d000ba211 */ /* 0x1c0fe400020f0c05 */
[----:B------:R-:W-:Y:S02]  /*14080*/  @P1 LEA.HI.X R9, R0, R157, R5, 0x1, P0 ;  /* 0x0000009d00091211 */ /* 0x000fe400000f0c05 */
[----:B------:R-:W-:Y:S01]  /*14090*/  LOP3.LUT P0, RZ, R3, 0x4, RZ, 0xc0, !PT ;  /* 0x0000000403ff7812 */ /* 0x000fe2000780c0ff */
        /* <DEDUP_REMOVED lines=11> */
[----:B------:R-:W-:-:S04]  /*14150*/  LEA R4, P0, R0, R156, 0x1 ;  /* 0x0000009c00047211 */ /* 0x000fc800078008ff */
[----:B------:R-:W-:-:S05]  /*14160*/  LEA.HI.X R5, R0, R157, R5, 0x1, P0 ;  /* 0x0000009d00057211 */ /* 0x000fca00000f0c05 */
[----:B------:R-:W-:Y:S01]  /*14170*/  @!PT LDS RZ, [RZ] ;  /* 0x00000000fffff984 */ /* 0x000fe20000000800 */
[----:B------:R-:W-:Y:S01]  /*14180*/  @!PT LDS RZ, [RZ] ;  /* 0x00000000fffff984 */ /* 0x000fe20000000800 */
[----:B------:R-:W-:Y:S01]  /*14190*/  @!PT LDS RZ, [RZ] ;  /* 0x00000000fffff984 */ /* 0x000fe20000000800 */
[----:B------:R4:W-:Y:S01]  /*141a0*/  LDGSTS.E.BYPASS.LTC128B.128 [R204+0x11000], desc[UR6][R4.64+0x100] ;  /* 0x1100010004cc7fae */ /* 0x0009e2000b901d46 */
[----:B------:R-:W-:Y:S05]  /*141b0*/  BRA `(.L_x_2371) ;  /* 0x0000000000047947 */ /* 0x000fea0003800000 */
.L_x_2372:
[----:B------:R4:W-:Y:S02]  /*141c0*/  STS.128 [R204+0x11000], RZ ;  /* 0x011000ffcc007388 */ /* 0x0009e40000000c00 */
.L_x_2371:
[----:B------:R-:W-:Y:S05]  /*141d0*/  BSYNC B0 ;  /* 0x0000000000007941 */ /* 0x000fea0003800000 */
.L_x_2370:
[----:B------:R-:W-:Y:S01]  /*141e0*/  ISETP.GE.AND P0, PT, R26, R7, PT ;  /* 0x000000071a00720c */ /* 0x000fe20003f06270 */
[----:B------:R-:W-:-:S12]  /*141f0*/  BSSY B0, `(.L_x_2373) ;  /* 0x0000026000007945 */ /* 0x000fd80003800000 */
[----:B------:R1:W-:Y:S04]  /*14200*/  @P0 STS.128 [R204+0xd800], RZ ;  /* 0x00d800ffcc000388 */ /* 0x0003e80000000c00 */
[----:B------:R1:W-:Y:S04]  /*14210*/  @P0 STS.128 [R204+0xf800], RZ ;  /* 0x00f800ffcc000388 */ /* 0x0003e80000000c00 */
[----:B------:R1:W-:Y:S01]  /*14220*/  @P0 STS.128 [R204+0x11800], RZ ;  /* 0x011800ffcc000388 */ /* 0x0003e20000000c00 */
[----:B------:R-:W-:Y:S05]  /*14230*/  @P0 BRA `(.L_x_2374) ;  /* 0x0000000000840947 */ /* 0x000fea0003800000 */
[C---:B------:R-:W-:Y:S02]  /*14240*/  LOP3.LUT R0, R3.reuse, 0x1, RZ, 0xc0, !PT ;  /* 0x0000000103007812 */ /* 0x040fe400078ec0ff */
[----:B------:R-:W-:Y:S02]  /*14250*/  R2P PR, R3, 0x6 ;  /* 0x0000000603007804 */ /* 0x000fe40000000000 */
[----:B------:R-:W-:-:S11]  /*14260*/  ISETP.NE.U32.AND P0, PT, R0, 0x1, PT ;  /* 0x000000010000780c */ /* 0x000fd60003f05070 */
[----:B-1--4-:R-:W1:Y:S08]  /*14270*/  @P1 LDC.64 R4, c[0x0][0x250] ;  /* 0x00009400ff041b82 */ /* 0x012e700000000a00 */
[----:B------:R-:W4:Y:S01]  /*14280*/  @!P0 LDC.64 R6, c[0x0][0x250] ;  /* 0x00009400ff068b82 */ /* 0x000f220000000a00 */
[----:B-1----:R-:W-:-:S04]  /*14290*/  @P1 IMAD.WIDE.U32 R8, R4, 0x60, R156 ;  /* 0x0000006004081825 */ /* 0x002fc800078e009c */
[----:B------:R-:W-:Y:S01]  /*142a0*/  @P1 IMAD R5, R5, 0x60, RZ ;  /* 0x0000006005051824 */ /* 0x000fe200078e02ff */
[----:B------:R-:W-:Y:S01]  /*142b0*/  @P1 MOV R4, R8 ;  /* 0x0000000800041202 */ /* 0x000fe20000000f00 */
[----:B----4-:R-:W-:-:S03]  /*142c0*/  @!P0 IMAD.WIDE.U32 R10, R6, 0x60, R156 ;  /* 0x00000060060a8825 */ /* 0x010fc600078e009c */
[----:B------:R-:W-:Y:S01]  /*142d0*/  @P1 IADD3 R5, R5, R9, RZ ;  /* 0x0000000905051210 */ /* 0x000fe20007ffe0ff */
[----:B------:R-:W-:-:S05]  /*142e0*/  @!P0 IMAD R7, R7, 0x60, RZ ;  /* 0x0000006007078824 */ /* 0x000fca00078e02ff */
        /* <DEDUP_REMOVED lines=12> */
[----:B-1----:R-:W1:Y:S02]  /*143b0*/  LDC.64 R4, c[0x0][0x250] ;  /* 0x00009400ff047b82 */ /* 0x002e640000000a00 */
[----:B-1----:R-:W-:-:S04]  /*143c0*/  IMAD.WIDE.U32 R6, R4, 0x60, R156 ;  /* 0x0000006004067825 */ /* 0x002fc800078e009c */
[----:B------:R-:W-:-:S05]  /*143d0*/  IMAD R5, R5, 0x60, RZ ;  /* 0x0000006005057824 */ /* 0x000fca00078e02ff */
[----:B------:R-:W-:-:S05]  /*143e0*/  IADD3 R7, R5, R7, RZ ;  /* 0x0000000705077210 */ /* 0x000fca0007ffe0ff */
[----:B------:R-:W-:Y:S01]  /*143f0*/  @!PT LDS RZ, [RZ] ;  /* 0x00000000fffff984 */ /* 0x000fe20000000800 */
[----:B------:R-:W-:Y:S01]  /*14400*/  @!PT LDS RZ, [RZ] ;  /* 0x00000000fffff984 */ /* 0x000fe20000000800 */
[----:B------:R-:W-:Y:S01]  /*14410*/  @!PT LDS RZ, [RZ] ;  /* 0x00000000fffff984 */ /* 0x000fe20000000800 */
[----:B------:R1:W-:Y:S01]  /*14420*/  LDGSTS.E.BYPASS.LTC128B.128 [R204+0x11800], desc[UR6][R6.64+0x100] ;  /* 0x1180010006cc7fae */ /* 0x0003e2000b901d46 */
[----:B------:R-:W-:Y:S05]  /*14430*/  BRA `(.L_x_2374) ;  /* 0x0000000000047947 */ /* 0x000fea0003800000 */
.L_x_2375:
[----:B------:R4:W-:Y:S02]  /*14440*/  STS.128 [R204+0x11800], RZ ;  /* 0x011800ffcc007388 */ /* 0x0009e40000000c00 */
.L_x_2374:
[----:B------:R-:W-:Y:S05]  /*14450*/  BSYNC B0 ;  /* 0x0000000000007941 */ /* 0x000fea0003800000 */
.L_x_2373:
[C---:B------:R-:W-:Y:S01]  /*14460*/  IMAD.SHL.U32 R0, R62.reuse, 0x40, RZ ;  /* 0x000000403e007824 */ /* 0x040fe200078e00ff */
[----:B------:R-:W-:Y:S01]  /*14470*/  R2P PR, R62, 0x6 ;  /* 0x000000063e007804 */ /* 0x000fe20000000000 */
[----:B------:R-:W-:Y:S01]  /*14480*/  IMAD.SHL.U32 R152, R152, 0x8, RZ ;  /* 0x0000000898987824 */ /* 0x000fe200078e00ff */
[----:B------:R-:W0:Y:S01]  /*14490*/  LDGDEPBAR ;  /* 0x00000000000079af */ /* 0x000e220000000000 */
[----:B------:R-:W-:Y:S01]  /*144a0*/  IMAD R191, R60, 0x400, R47 ;  /* 0x000004003cbf7824 */ /* 0x000fe200078e022f */
[----:B-1--4-:R-:W-:Y:S01]  /*144b0*/  LOP3.LUT R5, R0, 0x1c0, RZ, 0xc0, !PT ;  /* 0x000001c000057812 */ /* 0x012fe200078ec0ff */
[----:B------:R-:W-:Y:S01]  /*144c0*/  IMAD R61, R60, 0x10, R61 ;  /* 0x000000103c3d7824 */ /* 0x000fe200078e023d */
[----:B------:R-:W-:Y:S01]  /*144d0*/  ISETP.GT.AND P5, PT, R208, R195, PT ;  /* 0x000000c3d000720c */ /* 0x000fe20003fa4270 */
[----:B------:R-:W-:Y:S01]  /*144e0*/  ULDC UR5, c[0x0][0x398] ;  /* 0x0000e60000057ab9 */ /* 0x000fe20000000800 */
[----:B------:R-:W-:Y:S01]  /*144f0*/  LOP3.LUT R152, R5, 0x8, R152, 0xf8, !PT ;  /* 0x0000000805987812 */ /* 0x000fe200078ef898 */
[----:B------:R-:W-:Y:S01]  /*14500*/  IMAD.IADD R88, R88, 0x1, R61 ;  /* 0x0000000158587824 */ /* 0x000fe200078e023d */
[----:B------:R-:W-:-:S02]  /*14510*/  SHF.R.U32.HI R5, RZ, 0x3, R5 ;  /* 0x00000003ff057819 */ /* 0x000fc40000011605 */
[----:B------:R-:W-:Y:S01]  /*14520*/  LEA R191, R191, UR4, 0x1 ;  /* 0x00000004bfbf7c11 */ /* 0x000fe2000f8e08ff */
[----:B------:R-:W-:Y:S01]  /*14530*/  VIADD R211, R88, 0x8 ;  /* 0x0000000858d37836 */ /* 0x000fe20000000000 */
[----:B------:R-:W-:-:S03]  /*14540*/  LOP3.LUT R5, R152, R5, RZ, 0x3c, !PT ;  /* 0x0000000598057212 */ /* 0x000fc600078e3cff */
[----:B------:R-:W-:Y:S01]  /*14550*/  LDSM.16.M88.4 R32, [R191] ;  /* 0x00000000bf20783b */ /* 0x000fe20000000200 */
[----:B------:R-:W-:Y:S02]  /*14560*/  IMAD R192, R46, 0x2, R191 ;  /* 0x000000022ec07824 */ /* 0x000fe400078e02bf */
[----:B------:R-:W-:Y:S02]  /*14570*/  IMAD R190, R64, 0x200, R5 ;  /* 0x0000020040be7824 */ /* 0x000fe400078e0205 */
[C---:B------:R-:W-:Y:S01]  /*14580*/  IMAD R135, R45.reuse, 0x2, R191 ;  /* 0x000000022d877824 */ /* 0x040fe200078e02bf */
[----:B------:R-:W-:Y:S01]  /*14590*/  LDSM.16.M88.4 R64, [R192] ;  /* 0x00000000c040783b */ /* 0x000fe20000000200 */
[----:B------:R-:W-:Y:S01]  /*145a0*/  IMAD R2, R45, 0x2, R192 ;  /* 0x000000022d027824 */ /* 0x000fe200078e02c0 */
[----:B------:R-:W-:Y:S02]  /*145b0*/  LEA R190, R190, UR4, 0x1 ;  /* 0x00000004bebe7c11 */ /* 0x000fe4000f8e08ff */
[----:B------:R-:W-:Y:S02]  /*145c0*/  LDSM.16.M88.4 R28, [R135] ;  /* 0x00000000871c783b */ /* 0x000fe40000000200 */
[C---:B------:R-:W-:Y:S01]  /*145d0*/  IADD3 R0, R190.reuse, 0x6000, RZ ;  /* 0x00006000be007810 */ /* 0x040fe20007ffe0ff */
[----:B------:R-:W-:Y:S01]  /*145e0*/  VIADD R189, R190, 0x6020 ;  /* 0x00006020bebd7836 */ /* 0x000fe20000000000 */
[----:B------:R-:W1:Y:S03]  /*145f0*/  LDSM.16.M88.4 R8, [R190+0x6000] ;  /* 0x00600000be08783b */ /* 0x000e660000000200 */
[----:B------:R-:W-:Y:S01]  /*14600*/  @P1 VIADD R189, R0, 0xffffffe0 ;  /* 0xffffffe000bd1836 */ /* 0x000fe20000000000 */
[----:B------:R-:W4:Y:S01]  /*14610*/  LDSM.16.M88.4 R80, [R190+0x6800] ;  /* 0x00680000be50783b */ /* 0x000f220000000200 */
[----:B------:R-:W-:-:S02]  /*14620*/  MOV R0, 0x40 ;  /* 0x0000004000007802 */ /* 0x000fc40000000f00 */
[C---:B------:R-:W-:Y:S01]  /*14630*/  VIADD R183, R189.reuse, 0x800 ;  /* 0x00000800bdb77836 */ /* 0x040fe20000000000 */
[----:B------:R-:W5:Y:S01]  /*14640*/  LDSM.16.M88.4 R40, [R190+0x7000] ;  /* 0x00700000be28783b */ /* 0x000f620000000200 */
[----:B------:R-:W-:Y:S01]  /*14650*/  SEL R0, R0, 0xffffffc0, !P2 ;  /* 0xffffffc000007807 */ /* 0x000fe20005000000 */
[C---:B------:R-:W-:Y:S01]  /*14660*/  VIADD R182, R189.reuse, 0x1000 ;  /* 0x00001000bdb67836 */ /* 0x040fe20000000000 */
[C---:B------:R-:W-:Y:S01]  /*14670*/  IADD3 R179, R189.reuse, 0x2000, RZ ;  /* 0x00002000bdb37810 */ /* 0x040fe20007ffe0ff */
[----:B------:R-:W2:Y:S01]  /*14680*/  LDSM.16.M88.4 R72, [R190+0x7800] ;  /* 0x00780000be48783b */ /* 0x000ea20000000200 */
[----:B------:R-:W-:Y:S01]  /*14690*/  IADD3 R180, R0, R189, RZ ;  /* 0x000000bd00b47210 */ /* 0x000fe20007ffe0ff */
[----:B------:R-:W-:Y:S01]  /*146a0*/  IMAD.IADD R187, R190, 0x1, R0 ;  /* 0x00000001bebb7824 */ /* 0x000fe200078e0200 */
[C---:B------:R-:W-:Y:S01]  /*146b0*/  IADD3 R176, R189.reuse, 0x3800, RZ ;  /* 0x00003800bdb07810 */ /* 0x040fe20007ffe0ff */
[----:B------:R-:W3:Y:S01]  /*146c0*/  LDSM.16.M88.4 R16, [R189] ;  /* 0x00000000bd10783b */ /* 0x000ee20000000200 */
[----:B------:R-:W4:Y:S01]  /*146d0*/  LDC R0, c[0x0][0x394] ;  /* 0x0000e500ff007b82 */ /* 0x000f220000000800 */
[C---:B------:R-:W-:Y:S01]  /*146e0*/  VIADD R181, R189.reuse, 0x1800 ;  /* 0x00001800bdb57836 */ /* 0x040fe20000000000 */
[C---:B------:R-:W-:Y:S01]  /*146f0*/  IADD3 R173, R189.reuse, 0x5000, RZ ;  /* 0x00005000bdad7810 */ /* 0x040fe20007ffe0ff */
[----:B------:R-:W3:Y:S01]  /*14700*/  LDSM.16.M88.4 R68, [R189+0x800] ;  /* 0x00080000bd44783b */ /* 0x000ee20000000200 */
[----:B------:R-:W-:-:S02]  /*14710*/  VIADD R178, R189, 0x2800 ;  /* 0x00002800bdb27836 */ /* 0x000fc40000000000 */
[C---:B------:R-:W-:Y:S01]  /*14720*/  VIADD R177, R189.reuse, 0x3000 ;  /* 0x00003000bdb17836 */ /* 0x040fe20000000000 */
[----:B------:R-:W3:Y:S01]  /*14730*/  LDSM.16.M88.4 R56, [R189+0x1000] ;  /* 0x00100000bd38783b */ /* 0x000ee20000000200 */
[C---:B------:R-:W-:Y:S02]  /*14740*/  VIADD R175, R189.reuse, 0x4000 ;  /* 0x00004000bdaf7836 */ /* 0x040fe40000000000 */
[C---:B------:R-:W-:Y:S01]  /*14750*/  VIADD R174, R189.reuse, 0x4800 ;  /* 0x00004800bdae7836 */ /* 0x040fe20000000000 */
[----:B------:R-:W3:Y:S01]  /*14760*/  LDSM.16.M88.4 R52, [R189+0x1800] ;  /* 0x00180000bd34783b */ /* 0x000ee20000000200 */
[----:B------:R-:W-:-:S03]  /*14770*/  VIADD R172, R189, 0x5800 ;  /* 0x00005800bdac7836 */ /* 0x000fc60000000000 */
[----:B------:R-:W3:Y:S04]  /*14780*/  LDSM.16.M88.4 R24, [R187+0x6000] ;  /* 0x00600000bb18783b */ /* 0x000ee80000000200 */
[----:B------:R-:W3:Y:S01]  /*14790*/  LDSM.16.M88.4 R20, [R187+0x6800] ;  /* 0x00680000bb14783b */ /* 0x000ee20000000200 */
[----:B-1----:R-:W-:Y:S03]  /*147a0*/  HMMA.16816.F32 R12, R32, R8, RZ ;  /* 0x00000008200c723c */ /* 0x002fe600000018ff */
[----:B------:R-:W-:Y:S01]  /*147b0*/  LDSM.16.M88.4 R84, [R187+0x7800] ;  /* 0x00780000bb54783b */ /* 0x000fe20000000200 */
[----:B----4-:R-:W-:-:S03]  /*147c0*/  IADD3 R0, R63, -R0, -R200 ;  /* 0x800000003f007210 */ /* 0x010fc60007ffe8c8 */
[----:B------:R-:W-:Y:S01]  /*147d0*/  LDSM.16.M88.4 R76, [R2] ;  /* 0x00000000024c783b */ /* 0x000fe20000000200 */
[----:B------:R-:W-:Y:S01]  /*147e0*/  HMMA.16816.F32 R8, R32, R10, RZ ;  /* 0x0000000a2008723c */ /* 0x000fe200000018ff */
[----:B------:R-:W-:-:S05]  /*147f0*/  VIADDMNMX R212, R0, R88, RZ, !PT ;  /* 0x0000005800d47246 */ /* 0x000fca00078001ff */
[C---:B------:R-:W-:Y:S06]  /*14800*/  HMMA.16816.F32 R4, R32.reuse, R80, RZ ;  /* 0x000000502004723c */ /* 0x040fec00000018ff */
[C---:B------:R-:W-:Y:S06]  /*14810*/  HMMA.16816.F32 R80, R32.reuse, R82, RZ ;  /* 0x000000522050723c */ /* 0x040fec00000018ff */
[C---:B-----5:R-:W-:Y:S06]  /*14820*/  HMMA.16816.F32 R48, R32.reuse, R40, RZ ;  /* 0x000000282030723c */ /* 0x060fec00000018ff */
[C---:B------:R-:W-:Y:S06]  /*14830*/  HMMA.16816.F32 R40, R32.reuse, R42, RZ ;  /* 0x0000002a2028723c */ /* 0x040fec00000018ff */
[C---:B--2---:R-:W-:Y:S06]  /*14840*/  HMMA.16816.F32 R36, R32.reuse, R72, RZ ;  /* 0x000000482024723c */ /* 0x044fec00000018ff */
[----:B------:R-:W-:Y:S01]  /*14850*/  HMMA.16816.F32 R32, R32, R74, RZ ;  /* 0x0000004a2020723c */ /* 0x000fe200000018ff */
[----:B------:R-:W-:Y:S05]  /*14860*/  LDSM.16.M88.4 R72, [R180] ;  /* 0x00000000b448783b */ /* 0x000fea0000000200 */
[C---:B---3--:R-:W-:Y:S06]  /*14870*/  HMMA.16816.F32 R12, R64.reuse, R16, R12 ;  /* 0x00000010400c723c */ /* 0x048fec000000180c */
[C---:B------:R-:W-:Y:S01]  /*14880*/  HMMA.16816.F32 R8, R64.reuse, R18, R8 ;  /* 0x000000124008723c */ /* 0x040fe20000001808 */
[----:B------:R-:W1:Y:S05]  /*14890*/  LDSM.16.M88.4 R16, [R187+0x7000] ;  /* 0x00700000bb10783b */ /* 0x000e6a0000000200 */
[C---:B------:R-:W-:Y:S06]  /*148a0*/  HMMA.16816.F32 R4, R64.reuse, R68, R4 ;  /* 0x000000444004723c */ /* 0x040fec0000001804 */
[C---:B------:R-:W-:Y:S01]  /*148b0*/  HMMA.16816.F32 R80, R64.reuse, R70, R80 ;  /* 0x000000464050723c */ /* 0x040fe20000001850 */
[----:B------:R-:W2:Y:S05]  /*148c0*/  LDSM.16.M88.4 R68, [R180+0x800] ;  /* 0x00080000b444783b */ /* 0x000eaa0000000200 */
[C---:B------:R-:W-:Y:S06]  /*148d0*/  HMMA.16816.F32 R48, R64.reuse, R56, R48 ;  /* 0x000000384030723c */ /* 0x040fec0000001830 */
[C---:B------:R-:W-:Y:S06]  /*148e0*/  HMMA.16816.F32 R40, R64.reuse, R58, R40 ;  /* 0x0000003a4028723c */ /* 0x040fec0000001828 */
[C---:B------:R-:W-:Y:S06]  /*148f0*/  HMMA.16816.F32 R36, R64.reuse, R52, R36 ;  /* 0x000000344024723c */ /* 0x040fec0000001824 */
[----:B------:R-:W-:Y:S01]  /*14900*/  HMMA.16816.F32 R32, R64, R54, R32 ;  /* 0x000000364020723c */ /* 0x000fe20000001820 */
[----:B------:R-:W-:Y:S04]  /*14910*/  LDSM.16.M88.4 R64, [R180+0x1800] ;  /* 0x00180000b440783b */ /* 0x000fe80000000200 */
[----:B------:R-:W-:Y:S01]  /*14920*/  LDSM.16.M88.4 R52, [R191+0x2000] ;  /* 0x00200000bf34783b */ /* 0x000fe20000000200 */
[C---:B------:R-:W-:Y:S06]  /*14930*/  HMMA.16816.F32 R12, R28.reuse, R24, R12 ;  /* 0x000000181c0c723c */ /* 0x040fec000000180c */
[C---:B------:R-:W-:Y:S01]  /*14940*/  HMMA.16816.F32 R8, R28.reuse, R26, R8 ;  /* 0x0000001a1c08723c */ /* 0x040fe20000001808 */
[----:B------:R-:W3:Y:S05]  /*14950*/  LDSM.16.M88.4 R24, [R180+0x1000] ;  /* 0x00100000b418783b */ /* 0x000eea0000000200 */
[C---:B------:R-:W-:Y:S01]  /*14960*/  HMMA.16816.F32 R56, R28.reuse, R20, R4 ;  /* 0x000000141c38723c */ /* 0x040fe20000001804 */
[----:B------:R-:W4:Y:S05]  /*14970*/  LDSM.16.M88.4 R4, [R190+0x8000] ;  /* 0x00800000be04783b */ /* 0x000f2a0000000200 */
[C---:B------:R-:W-:Y:S01]  /*14980*/  HMMA.16816.F32 R80, R28.reuse, R22, R80 ;  /* 0x000000161c50723c */ /* 0x040fe20000001850 */
[----:B------:R-:W5:Y:S05]  /*14990*/  LDSM.16.M88.4 R20, [R190+0x8800] ;  /* 0x00880000be14783b */ /* 0x000f6a0000000200 */
[C---:B-1----:R-:W-:Y:S06]  /*149a0*/  HMMA.16816.F32 R48, R28.reuse, R16, R48 ;  /* 0x000000101c30723c */ /* 0x042fec0000001830 */
[C---:B------:R-:W-:Y:S01]  /*149b0*/  HMMA.16816.F32 R40, R28.reuse, R18, R40 ;  /* 0x000000121c28723c */ /* 0x040fe20000001828 */
[----:B------:R-:W1:Y:S05]  /*149c0*/  LDSM.16.M88.4 R16, [R190+0x9000] ;  /* 0x00900000be10783b */ /* 0x000e6a0000000200 */
[C---:B------:R-:W-:Y:S06]  /*149d0*/  HMMA.16816.F32 R36, R28.reuse, R84, R36 ;  /* 0x000000541c24723c */ /* 0x040fec0000001824 */
[----:B------:R-:W-:Y:S01]  /*149e0*/  HMMA.16816.F32 R32, R28, R86, R32 ;  /* 0x000000561c20723c */ /* 0x000fe20000001820 */
[----:B------:R-:W1:Y:S04]  /*149f0*/  LDSM.16.M88.4 R84, [R190+0x9800] ;  /* 0x00980000be54783b */ /* 0x000e680000000200 */
[----:B------:R-:W-:Y:S01]  /*14a00*/  LDSM.16.M88.4 R28, [R189+0x2000] ;  /* 0x00200000bd1c783b */ /* 0x000fe20000000200 */
[C---:B------:R-:W-:Y:S06]  /*14a10*/  HMMA.16816.F32 R12, R76.reuse, R72, R12 ;  /* 0x000000484c0c723c */ /* 0x040fec000000180c */
[C---:B------:R-:W-:Y:S06]  /*14a20*/  HMMA.16816.F32 R8, R76.reuse, R74, R8 ;  /* 0x0000004a4c08723c */ /* 0x040fec0000001808 */
[C---:B--2---:R-:W-:Y:S01]  /*14a30*/  HMMA.16816.F32 R72, R76.reuse, R68, R56 ;  /* 0x000000444c48723c */ /* 0x044fe20000001838 */
[----:B------:R-:W2:Y:S05]  /*14a40*/  LDSM.16.M88.4 R56, [R192+0x2000] ;  /* 0x00200000c038783b */ /* 0x000eaa0000000200 */
[C---:B------:R-:W-:Y:S01]  /*14a50*/  HMMA.16816.F32 R80, R76.reuse, R70, R80 ;  /* 0x000000464c50723c */ /* 0x040fe20000001850 */
[----:B------:R-:W2:Y:S05]  /*14a60*/  LDSM.16.M88.4 R68, [R189+0x2800] ;  /* 0x00280000bd44783b */ /* 0x000eaa0000000200 */
[C---:B---3--:R-:W-:Y:S06]  /*14a70*/  HMMA.16816.F32 R48, R76.reuse, R24, R48 ;  /* 0x000000184c30723c */ /* 0x048fec0000001830 */
[C---:B------:R-:W-:Y:S01]  /*14a80*/  HMMA.16816.F32 R40, R76.reuse, R26, R40 ;  /* 0x0000001a4c28723c */ /* 0x040fe20000001828 */
[----:B------:R-:W-:Y:S05]  /*14a90*/  LDSM.16.M88.4 R24, [R187+0x8000] ;  /* 0x00800000bb18783b */ /* 0x000fea0000000200 */
[C---:B------:R-:W-:Y:S06]  /*14aa0*/  HMMA.16816.F32 R36, R76.reuse, R64, R36 ;  /* 0x000000404c24723c */ /* 0x040fec0000001824 */
[----:B------:R-:W-:Y:S01]  /*14ab0*/  HMMA.16816.F32 R32, R76, R66, R32 ;  /* 0x000000424c20723c */ /* 0x000fe20000001820 */
[----:B------:R-:W-:Y:S04]  /*14ac0*/  LDSM.16.M88.4 R76, [R189+0x3800] ;  /* 0x00380000bd4c783b */ /* 0x000fe80000000200 */
[----:B------:R-:W-:Y:S01]  /*14ad0*/  LDSM.16.M88.4 R64, [R135+0x2000] ;  /* 0x002000008740783b */ /* 0x000fe20000000200 */
[C---:B----4-:R-:W-:Y:S06]  /*14ae0*/  HMMA.16816.F32 R12, R52.reuse, R4, R12 ;  /* 0x00000004340c723c */ /* 0x050fec000000180c */
[C---:B------:R-:W-:Y:S01]  /*14af0*/  HMMA.16816.F32 R8, R52.reuse, R6, R8 ;  /* 0x000000063408723c */ /* 0x040fe20000001808 */
[----:B------:R-:W3:Y:S05]  /*14b00*/  LDSM.16.M88.4 R4, [R189+0x3000] ;  /* 0x00300000bd04783b */ /* 0x000eea0000000200 */
[C---:B-----5:R-:W-:Y:S06]  /*14b10*/  HMMA.16816.F32 R72, R52.reuse, R20, R72 ;  /* 0x000000143448723c */ /* 0x060fec0000001848 */
[C---:B------:R-:W-:Y:S01]  /*14b20*/  HMMA.16816.F32 R80, R52.reuse, R22, R80 ;  /* 0x000000163450723c */ /* 0x040fe20000001850 */
[----:B------:R-:W4:Y:S05]  /*14b30*/  LDSM.16.M88.4 R20, [R187+0x8800] ;  /* 0x00880000bb14783b */ /* 0x000f2a0000000200 */
[C---:B-1----:R-:W-:Y:S06]  /*14b40*/  HMMA.16816.F32 R48, R52.reuse, R16, R48 ;  /* 0x000000103430723c */ /* 0x042fec0000001830 */
[C---:B------:R-:W-:Y:S01]  /*14b50*/  HMMA.16816.F32 R40, R52.reuse, R18, R40 ;  /* 0x000000123428723c */ /* 0x040fe20000001828 */
[----:B------:R-:W1:Y:S05]  /*14b60*/  LDSM.16.M88.4 R16, [R187+0x9000] ;  /* 0x00900000bb10783b */ /* 0x000e6a0000000200 */
[C---:B------:R-:W-:Y:S06]  /*14b70*/  HMMA.16816.F32 R36, R52.reuse, R84, R36 ;  /* 0x000000543424723c */ /* 0x040fec0000001824 */
[----:B------:R-:W-:Y:S01]  /*14b80*/  HMMA.16816.F32 R32, R52, R86, R32 ;  /* 0x000000563420723c */ /* 0x000fe20000001820 */
[----:B------:R-:W5:Y:S04]  /*14b90*/  LDSM.16.M88.4 R84, [R187+0x9800] ;  /* 0x00980000bb54783b */ /* 0x000f680000000200 */
[----:B------:R-:W-:Y:S01]  /*14ba0*/  LDSM.16.M88.4 R52, [R2+0x2000] ;  /* 0x002000000234783b */ /* 0x000fe20000000200 */
[C---:B--2---:R-:W-:Y:S06]  /*14bb0*/  HMMA.16816.F32 R12, R56.reuse, R28, R12 ;  /* 0x0000001c380c723c */ /* 0x044fec000000180c */
[C---:B------:R-:W-:Y:S01]  /*14bc0*/  HMMA.16816.F32 R8, R56.reuse, R30, R8 ;  /* 0x0000001e3808723c */ /* 0x040fe20000001808 */
[----:B------:R-:W2:Y:S05]  /*14bd0*/  LDSM.16.M88.4 R28, [R180+0x2000] ;  /* 0x00200000b41c783b */ /* 0x000eaa0000000200 */
[C---:B------:R-:W-:Y:S06]  /*14be0*/  HMMA.16816.F32 R72, R56.reuse, R68, R72 ;  /* 0x000000443848723c */ /* 0x040fec0000001848 */
[C---:B------:R-:W-:Y:S01]  /*14bf0*/  HMMA.16816.F32 R80, R56.reuse, R70, R80 ;  /* 0x000000463850723c */ /* 0x040fe20000001850 */
[----:B------:R-:W2:Y:S05]  /*14c00*/  LDSM.16.M88.4 R68, [R180+0x2800] ;  /* 0x00280000b444783b */ /* 0x000eaa0000000200 */
[C---:B---3--:R-:W-:Y:S06]  /*14c10*/  HMMA.16816.F32 R48, R56.reuse, R4, R48 ;  /* 0x000000043830723c */ /* 0x048fec0000001830 */
[C---:B------:R-:W-:Y:S01]  /*14c20*/  HMMA.16816.F32 R40, R56.reuse, R6, R40 ;  /* 0x000000063828723c */ /* 0x040fe20000001828 */
[----:B------:R-:W3:Y:S05]  /*14c30*/  LDSM.16.M88.4 R4, [R180+0x3000] ;  /* 0x00300000b404783b */ /* 0x000eea0000000200 */
[C---:B------:R-:W-:Y:S06]  /*14c40*/  HMMA.16816.F32 R36, R56.reuse, R76, R36 ;  /* 0x0000004c3824723c */ /* 0x040fec0000001824 */
[----:B------:R-:W-:Y:S01]  /*14c50*/  HMMA.16816.F32 R32, R56, R78, R32 ;  /* 0x0000004e3820723c */ /* 0x000fe20000001820 */
[----:B------:R-:W3:Y:S04]  /*14c60*/  LDSM.16.M88.4 R76, [R180+0x3800] ;  /* 0x00380000b44c783b */ /* 0x000ee80000000200 */
[----:B------:R-:W-:Y:S01]  /*14c70*/  LDSM.16.M88.4 R56, [R191+0x4000] ;  /* 0x00400000bf38783b */ /* 0x000fe20000000200 */
[C---:B------:R-:W-:Y:S06]  /*14c80*/  HMMA.16816.F32 R12, R64.reuse, R24, R12 ;  /* 0x00000018400c723c */ /* 0x040fec000000180c */
[C---:B------:R-:W-:Y:S01]  /*14c90*/  HMMA.16816.F32 R8, R64.reuse, R26, R8 ;  /* 0x0000001a4008723c */ /* 0x040fe20000001808 */
[----:B------:R-:W3:Y:S05]  /*14ca0*/  LDSM.16.M88.4 R24, [R190+0xa000] ;  /* 0x00a00000be18783b */ /* 0x000eea0000000200 */
[C---:B----4-:R-:W-:Y:S06]  /*14cb0*/  HMMA.16816.F32 R72, R64.reuse, R20, R72 ;  /* 0x000000144048723c */ /* 0x050fec0000001848 */
[C---:B------:R-:W-:Y:S01]  /*14cc0*/  HMMA.16816.F32 R80, R64.reuse, R22, R80 ;  /* 0x000000164050723c */ /* 0x040fe20000001850 */
[----:B------:R-:W4:Y:S05]  /*14cd0*/  LDSM.16.M88.4 R20, [R190+0xa800] ;  /* 0x00a80000be14783b */ /* 0x000f2a0000000200 */
[C---:B-1----:R-:W-:Y:S06]  /*14ce0*/  HMMA.16816.F32 R48, R64.reuse, R16, R48 ;  /* 0x000000104030723c */ /* 0x042fec0000001830 */
[C---:B------:R-:W-:Y:S01]  /*14cf0*/  HMMA.16816.F32 R40, R64.reuse, R18, R40 ;  /* 0x000000124028723c */ /* 0x040fe20000001828 */
[----:B------:R-:W1:Y:S05]  /*14d00*/  LDSM.16.M88.4 R16, [R190+0xb000] ;  /* 0x00b00000be10783b */ /* 0x000e6a0000000200 */
[C---:B-----5:R-:W-:Y:S06]  /*14d10*/  HMMA.16816.F32 R36, R64.reuse, R84, R36 ;  /* 0x000000544024723c */ /* 0x060fec0000001824 */
[----:B------:R-:W-:Y:S01]  /*14d20*/  HMMA.16816.F32 R32, R64, R86, R32 ;  /* 0x000000564020723c */ /* 0x000fe20000001820 */
[----:B------:R-:W5:Y:S04]  /*14d30*/  LDSM.16.M88.4 R84, [R190+0xb800] ;  /* 0x00b80000be54783b */ /* 0x000f680000000200 */
[----:B------:R-:W-:Y:S01]  /*14d40*/  LDSM.16.M88.4 R64, [R189+0x4000] ;  /* 0x00400000bd40783b */ /* 0x000fe20000000200 */
[C---:B--2---:R-:W-:Y:S06]  /*14d50*/  HMMA.16816.F32 R12, R52.reuse, R28, R12 ;  /* 0x0000001c340c723c */ /* 0x044fec000000180c */
[C---:B------:R-:W-:Y:S01]  /*14d60*/  HMMA.16816.F32 R8, R52.reuse, R30, R8 ;  /* 0x0000001e3408723c */ /* 0x040fe20000001808 */
[----:B------:R-:W-:Y:S05]  /*14d70*/  LDSM.16.M88.4 R28, [R189+0x4800] ;  /* 0x00480000bd1c783b */ /* 0x000fea0000000200 */
        /* <DEDUP_REMOVED lines=8> */
[----:B------:R-:W3:Y:S05]  /*14e00*/  LDSM.16.M88.4 R52, [R189+0x5800] ;  /* 0x00580000bd34783b */ /* 0x000eea0000000200 */
[C---:B------:R-:W-:Y:S06]  /*14e10*/  HMMA.16816.F32 R12, R56.reuse, R24, R12 ;  /* 0x00000018380c723c */ /* 0x040fec000000180c */
[C---:B------:R-:W-:Y:S01]  /*14e20*/  HMMA.16816.F32 R8, R56.reuse, R26, R8 ;  /* 0x0000001a3808723c */ /* 0x040fe20000001808 */
[----:B------:R-:W-:Y:S05]  /*14e30*/  LDSM.16.M88.4 R24, [R135+0x4000] ;  /* 0x004000008718783b */ /* 0x000fea0000000200 */
[C---:B----4-:R-:W-:Y:S06]  /*14e40*/  HMMA.16816.F32 R72, R56.reuse, R20, R72 ;  /* 0x000000143848723c */ /* 0x050fec0000001848 */
[C---:B------:R-:W-:Y:S01]  /*14e50*/  HMMA.16816.F32 R80, R56.reuse, R22, R80 ;  /* 0x000000163850723c */ /* 0x040fe20000001850 */
[----:B------:R-:W4:Y:S05]  /*14e60*/  LDSM.16.M88.4 R20, [R187+0xa000] ;  /* 0x00a00000bb14783b */ /* 0x000f2a0000000200 */
[C---:B-1----:R-:W-:Y:S01]  /*14e70*/  HMMA.16816.F32 R76, R56.reuse, R16, R48 ;  /* 0x00000010384c723c */ /* 0x042fe20000001830 */
[----:B------:R-:W-:Y:S05]  /*14e80*/  LDSM.16.M88.4 R48, [R187+0xa800] ;  /* 0x00a80000bb30783b */ /* 0x000fea0000000200 */
[C---:B------:R-:W-:Y:S01]  /*14e90*/  HMMA.16816.F32 R40, R56.reuse, R18, R40 ;  /* 0x000000123828723c */ /* 0x040fe20000001828 */
[----:B------:R-:W1:Y:S05]  /*14ea0*/  LDSM.16.M88.4 R16, [R187+0xb000] ;  /* 0x00b00000bb10783b */ /* 0x000e6a0000000200 */
[C---:B-----5:R-:W-:Y:S06]  /*14eb0*/  HMMA.16816.F32 R36, R56.reuse, R84, R36 ;  /* 0x000000543824723c */ /* 0x060fec0000001824 */
[----:B------:R-:W-:Y:S01]  /*14ec0*/  HMMA.16816.F32 R32, R56, R86, R32 ;  /* 0x000000563820723c */ /* 0x000fe20000001820 */
[----:B------:R-:W-:Y:S05]  /*14ed0*/  LDSM.16.M88.4 R56, [R2+0x4000] ;  /* 0x004000000238783b */ /* 0x000fea0000000200 */
[C---:B--2---:R-:W-:Y:S06]  /*14ee0*/  HMMA.16816.F32 R12, R68.reuse, R64, R12 ;  /* 0x00000040440c723c */ /* 0x044fec000000180c */
[C---:B------:R-:W-:Y:S01]  /*14ef0*/  HMMA.16816.F32 R8, R68.reuse, R66, R8 ;  /* 0x000000424408723c */ /* 0x040fe20000001808 */
[----:B------:R-:W2:Y:S05]  /*14f00*/  LDSM.16.M88.4 R64, [R187+0xb800] ;  /* 0x00b80000bb40783b */ /* 0x000eaa0000000200 */
[C---:B---3--:R-:W-:Y:S01]  /*14f10*/  HMMA.16816.F32 R84, R68.reuse, R4, R76 ;  /* 0x000000044454723c */ /* 0x048fe2000000184c */
[----:B------:R-:W-:Y:S05]  /*14f20*/  LDSM.16.M88.4 R76, [R180+0x4800] ;  /* 0x00480000b44c783b */ /* 0x000fea0000000200 */
[C---:B------:R-:W-:Y:S06]  /*14f30*/  HMMA.16816.F32 R72, R68.reuse, R28, R72 ;  /* 0x0000001c4448723c */ /* 0x040fec0000001848 */
[C---:B------:R-:W-:Y:S01]  /*14f40*/  HMMA.16816.F32 R80, R68.reuse, R30, R80 ;  /* 0x0000001e4450723c */ /* 0x040fe20000001850 */
[----:B------:R-:W-:Y:S05]  /*14f50*/  LDSM.16.M88.4 R28, [R180+0x4000] ;  /* 0x00400000b41c783b */ /* 0x000fea0000000200 */
[C---:B------:R-:W-:Y:S01]  /*14f60*/  HMMA.16816.F32 R40, R68.reuse, R6, R40 ;  /* 0x000000064428723c */ /* 0x040fe20000001828 */
[----:B------:R-:W3:Y:S05]  /*14f70*/  LDSM.16.M88.4 R4, [R180+0x5000] ;  /* 0x00500000b404783b */ /* 0x000eea0000000200 */
[C---:B------:R-:W-:Y:S06]  /*14f80*/  HMMA.16816.F32 R36, R68.reuse, R52, R36 ;  /* 0x000000344424723c */ /* 0x040fec0000001824 */
[----:B------:R-:W-:Y:S06]  /*14f90*/  HMMA.16816.F32 R32, R68, R54, R32 ;  /* 0x000000364420723c */ /* 0x000fec0000001820 */
[C---:B----4-:R-:W-:Y:S06]  /*14fa0*/  HMMA.16816.F32 R12, R24.reuse, R20, R12 ;  /* 0x00000014180c723c */ /* 0x050fec000000180c */
[----:B------:R-:W-:Y:S01]  /*14fb0*/  HMMA.16816.F32 R8, R24, R22, R8 ;  /* 0x000000161808723c */ /* 0x000fe20000001808 */
[----:B------:R-:W4:Y:S01]  /*14fc0*/  LDSM.16.M88.4 R20, [R180+0x5800] ;  /* 0x00580000b414783b */ /* 0x000f220000000200 */
[----:B------:R-:W-:-:S04]  /*14fd0*/  DEPBAR.LE SB0, 0x0 ;  /* 0x000080000000791a */ /* 0x000fc80000000000 */
[C---:B-1----:R-:W-:Y:S06]  /*14fe0*/  HMMA.16816.F32 R84, R24.reuse, R16, R84 ;  /* 0x000000101854723c */ /* 0x042fec0000001854 */
[C---:B------:R-:W-:Y:S06]  /*14ff0*/  HMMA.16816.F32 R72, R24.reuse, R48, R72 ;  /* 0x000000301848723c */ /* 0x040fec0000001848 */
[C---:B------:R-:W-:Y:S06]  /*15000*/  HMMA.16816.F32 R80, R24.reuse, R50, R80 ;  /* 0x000000321850723c */ /* 0x040fec0000001850 */
[C---:B------:R-:W-:Y:S06]  /*15010*/  HMMA.16816.F32 R40, R24.reuse, R18, R40 ;  /* 0x000000121828723c */ /* 0x040fec0000001828 */
[C---:B--2---:R-:W-:Y:S06]  /*15020*/  HMMA.16816.F32 R36, R24.reuse, R64, R36 ;  /* 0x000000401824723c */ /* 0x044fec0000001824 */
[----:B------:R-:W-:Y:S06]  /*15030*/  HMMA.16816.F32 R32, R24, R66, R32 ;  /* 0x000000421820723c */ /* 0x000fec0000001820 */
[C---:B---3--:R-:W-:Y:S06]  /*15040*/  HMMA.16816.F32 R84, R56.reuse, R4, R84 ;  /* 0x000000043854723c */ /* 0x048fec0000001854 */
[----:B------:R-:W-:Y:S01]  /*15050*/  HMMA.16816.F32 R12, R56, R28, R12 ;  /* 0x0000001c380c723c */ /* 0x000fe2000000180c */
[----:B------:R-:W-:-:S04]  /*15060*/  IADD3 R4, R63, 0x1, -R200 ;  /* 0x000000013f047810 */ /* 0x000fc80007ffe8c8 */
[----:B------:R-:W-:Y:S01]  /*15070*/  IADD3 R209, R4, UR5, RZ ;  /* 0x0000000504d17c10 */ /* 0x000fe2000fffe0ff */
[C---:B------:R-:W-:Y:S01]  /*15080*/  HMMA.16816.F32 R8, R56.reuse, R30, R8 ;  /* 0x0000001e3808723c */ /* 0x040fe20000001808 */
[----:B------:R-:W-:Y:S02]  /*15090*/  IADD3 R210, R211, UR5, R4 ;  /* 0x00000005d3d27c10 */ /* 0x000fe4000fffe004 */
[----:B------:R-:W-:Y:S02]  /*150a0*/  VIADDMNMX R209, R209, R88, R63, PT ;  /* 0x00000058d1d17246 */ /* 0x000fe4000380013f */
[----:B------:R-:W-:Y:S01]  /*150b0*/  VIMNMX R210, R210, R63, PT ;  /* 0x0000003fd2d27248 */ /* 0x000fe20003fe0100 */
[----:B------:R-:W-:Y:S01]  /*150c0*/  HMMA.16816.F32 R72, R56, R76, R72 ;  /* 0x0000004c3848723c */ /* 0x000fe20000001848 */
[----:B------:R-:W-:-:S05]  /*150d0*/  VIADDMNMX R211, R0, R211, RZ, !PT ;  /* 0x000000d300d37246 */ /* 0x000fca00078001ff */
[C---:B------:R-:W-:Y:S06]  /*150e0*/  HMMA.16816.F32 R80, R56.reuse, R78, R80 ;  /* 0x0000004e3850723c */ /* 0x040fec0000001850 */
[C---:B------:R-:W-:Y:S06]  /*150f0*/  HMMA.16816.F32 R40, R56.reuse, R6, R40 ;  /* 0x000000063828723c */ /* 0x040fec0000001828 */
[C---:B----4-:R-:W-:Y:S06]  /*15100*/  HMMA.16816.F32 R36, R56.reuse, R20, R36 ;  /* 0x000000143824723c */ /* 0x050fec0000001824 */
[----:B------:R-:W-:Y:S01]  /*15110*/  HMMA.16816.F32 R32, R56, R22, R32 ;  /* 0x000000163820723c */ /* 0x000fe20000001820 */
[----:B------:R-:W-:Y:S06]  /*15120*/  BAR.SYNC.DEFER_BLOCKING 0x0 ;  /* 0x0000000000007b1d */ /* 0x000fec0000010000 */
[----:B------:R-:W-:-:S02]  /*15130*/  NOP ;  /* 0x0000000000007918 */ /* 0x000fc40000000000 */
[----:B------:R-:W-:-:S15]  /*15140*/  @!P5 BRA `(.L_x_2376) ;  /* 0x0000000800c0d947 */ /* 0x000fde0003800000 */
[----:B------:R-:W-:Y:S05]  /*15150*/  @!P3 BRA `(.L_x_2377) ;  /* 0x0000000000f0b947 */ /* 0x000fea0003800000 */
[----:B------:R-:W1:Y:S01]  /*15160*/  LDC R5, c[0x0][0x380] ;  /* 0x0000e000ff057b82 */ /* 0x000e620000000800 */
[----:B------:R-:W-:Y:S01]  /*15170*/  VIADD R18, R44, 0xffffffc0 ;  /* 0xffffffc02c127836 */ /* 0x000fe20000000000 */
[----:B------:R-:W-:Y:S01]  /*15180*/  IABS R6, R44 ;  /* 0x0000002c00067213 */ /* 0x000fe20000000000 */
[----:B------:R-:W-:-:S03]  /*15190*/  ULDC.64 UR8, c[0x0][0x248] ;  /* 0x0000920000087ab9 */ /* 0x000fc60000000a00 */
[----:B------:R-:W-:Y:S02]  /*151a0*/  IABS R4, R18 ;  /* 0x0000001200047213 */ /* 0x000fe40000000000 */
[-C--:B-1----:R-:W-:Y:S02]  /*151b0*/  IABS R0, R5.reuse ;  /* 0x0000000500007213 */ /* 0x082fe40000000000 */
[----:B------:R-:W-:Y:S02]  /*151c0*/  LOP3.LUT R18, R18, R5, RZ, 0x3c, !PT ;  /* 0x0000000512127212 */ /* 0x000fe400078e3cff */
[----:B------:R-:W1:Y:S08]  /*151d0*/  I2F.RP R19, R0 ;  /* 0x0000000000137306 */ /* 0x000e700000209400 */
[----:B-1----:R-:W1:Y:S02]  /*151e0*/  MUFU.RCP R16, R19 ;  /* 0x0000001300107308 */ /* 0x002e640000001000 */
[----:B-1----:R-:W-:-:S06]  /*151f0*/  VIADD R16, R16, 0xffffffe ;  /* 0x0ffffffe10107836 */ /* 0x002fcc0000000000 */
[----:B------:R-:W1:Y:S02]  /*15200*/  F2I.FTZ.U32.TRUNC.NTZ R17, R16 ;  /* 0x0000001000117305 */ /* 0x000e64000021f000 */
[----:B-1----:R-:W-:Y:S02]  /*15210*/  IADD3 R7, RZ, -R17, RZ ;  /* 0x80000011ff077210 */ /* 0x002fe40007ffe0ff */
[----:B------:R-:W-:-:S03]  /*15220*/  MOV R16, RZ ;  /* 0x000000ff00107202 */ /* 0x000fc60000000f00 */
        /* <DEDUP_REMOVED lines=17> */
[----:B------:R-:W-:Y:S02]  /*15340*/  LOP3.LUT R0, R44, R5, RZ, 0x3c, !PT ;  /* 0x000000052c007212 */ /* 0x000fe400078e3cff */
[----:B------:R-:W-:-:S02]  /*15350*/  ISETP.GE.AND P0, PT, R18, RZ, PT ;  /* 0x000000ff1200720c */ /* 0x000fc40003f06270 */
[----:B------:R-:W-:Y:S02]  /*15360*/  ISETP.GE.AND P2, PT, R0, RZ, PT ;  /* 0x000000ff0000720c */ /* 0x000fe40003f46270 */
[----:B------:R-:W-:-:S03]  /*15370*/  ISETP.NE.AND P1, PT, R5, RZ, PT ;  /* 0x000000ff0500720c */ /* 0x000fc60003f25270 */
[----:B------:R-:W-:Y:S02]  /*15380*/  @P4 IADD3 R16, R16, 0x1, RZ ;  /* 0x0000000110104810 */ /* 0x000fe40007ffe0ff */
[----:B------:R-:W-:-:S04]  /*15390*/  @P6 VIADD R19, R19, 0x1 ;  /* 0x0000000113136836 */ /* 0x000fc80000000000 */
[----:B------:R-:W-:Y:S02]  /*153a0*/  @!P0 IADD3 R16, -R16, RZ, RZ ;  /* 0x000000ff10108210 */ /* 0x000fe40007ffe1ff */
[----:B------:R-:W-:-:S05]  /*153b0*/  @!P2 IMAD.MOV R19, RZ, RZ, -R19 ;  /* 0x000000ffff13a224 */ /* 0x000fca00078e0a13 */
[C---:B------:R-:W-:Y:S02]  /*153c0*/  SEL R7, R4.reuse, R19, !P1 ;  /* 0x0000001304077207 */ /* 0x040fe40004800000 */
[----:B------:R-:W-:-:S03]  /*153d0*/  SEL R4, R4, R16, !P1 ;  /* 0x0000001004047207 */ /* 0x000fc60004800000 */
[----:B------:R-:W-:-:S04]  /*153e0*/  IMAD.WIDE R20, R7, 0x4, R202 ;  /* 0x0000000407147825 */ /* 0x000fc800078e02ca */
[----:B------:R-:W-:Y:S01]  /*153f0*/  IMAD.WIDE R18, R4, 0x4, R202 ;  /* 0x0000000404127825 */ /* 0x000fe200078e02ca */
[----:B------:R-:W2:Y:S04]  /*15400*/  LDG.E R17, desc[UR6][R20.64] ;  /* 0x0000000614117981 */ /* 0x000ea8000c1e1900 */
[----:B------:R-:W2:Y:S01]  /*15410*/  LDG.E R0, desc[UR6][R18.64] ;  /* 0x0000000612007981 */ /* 0x000ea2000c1e1900 */
[----:B------:R-:W-:-:S04]  /*15420*/  IMAD.IADD R4, R7, 0x1, -R4 ;  /* 0x0000000107047824 */ /* 0x000fc800078e0a04 */
[----:B------:R-:W-:-:S05]  /*15430*/  IMAD R5, R4, R5, -0x40 ;  /* 0xffffffc004057424 */ /* 0x000fca00078e0205 */
[----:B------:R-:W-:-:S05]  /*15440*/  SHF.R.S32.HI R4, RZ, 0x1f, R5 ;  /* 0x0000001fff047819 */ /* 0x000fca0000011405 */
[----:B------:R-:W-:-:S04]  /*15450*/  IMAD R4, R4, UR8, RZ ;  /* 0x0000000804047c24 */ /* 0x000fc8000f8e02ff */
[----:B------:R-:W-:Y:S01]  /*15460*/  IMAD R4, R5, UR9, R4 ;  /* 0x0000000905047c24 */ /* 0x000fe2000f8e0204 */
[----:B--2---:R-:W-:Y:S01]  /*15470*/  IADD3 R0, -R17, R0, RZ ;  /* 0x0000000011007210 */ /* 0x004fe20007ffe1ff */
[----:B------:R-:W-:Y:S01]  /*15480*/  IMAD.WIDE.U32 R16, R5, UR8, RZ ;  /* 0x0000000805107c25 */ /* 0x000fe2000f8e00ff */
[----:B------:R-:W-:Y:S02]  /*15490*/  ULDC.64 UR8, c[0x0][0x230] ;  /* 0x00008c0000087ab9 */ /* 0x000fe40000000a00 */
[----:B------:R-:W-:Y:S01]  /*154a0*/  SHF.R.S32.HI R6, RZ, 0x1f, R0 ;  /* 0x0000001fff067819 */ /* 0x000fe20000011400 */
[----:B------:R-:W-:-:S04]  /*154b0*/  IMAD.IADD R17, R17, 0x1, R4 ;  /* 0x0000000111117824 */ /* 0x000fc800078e0204 */
[----:B------:R-:W-:Y:S02]  /*154c0*/  IMAD R5, R6, UR8, RZ ;  /* 0x0000000806057c24 */ /* 0x000fe4000f8e02ff */
[----:B------:R-:W-:-:S04]  /*154d0*/  IMAD.WIDE.U32 R16, R0, UR8, R16 ;  /* 0x0000000800107c25 */ /* 0x000fc8000f8e0010 */
[----:B------:R-:W-:Y:S02]  /*154e0*/  IMAD R5, R0, UR9, R5 ;  /* 0x0000000900057c24 */ /* 0x000fe4000f8e0205 */
[----:B------:R-:W-:-:S03]  /*154f0*/  IMAD.MOV.U32 R4, RZ, RZ, R16 ;  /* 0x000000ffff047224 */ /* 0x000fc600078e0010 */
[----:B------:R-:W-:Y:S01]  /*15500*/  IADD3 R5, R17, R5, RZ ;  /* 0x0000000511057210 */ /* 0x000fe20007ffe0ff */
[----:B------:R-:W-:Y:S06]  /*15510*/  BRA `(.L_x_2378) ;  /* 0x00000000000c7947 */ /* 0x000fec0003800000 */
.L_x_2377:
[----:B------:R-:W1:Y:S02]  /*15520*/  LDC R4, c[0x0][0x248] ;  /* 0x00009200ff047b82 */ /* 0x000e640000000800 */
[----:B-1----:R-:W-:-:S04]  /*15530*/  LEA R4, -R4, RZ, 0x6 ;  /* 0x000000ff04047211 */ /* 0x002fc800078e31ff */
[----:B------:R-:W-:-:S07]  /*15540*/  SHF.R.S32.HI R5, RZ, 0x1f, R4 ;  /* 0x0000001fff057819 */ /* 0x000fce0000011404 */
.L_x_2378:
[C---:B------:R-:W-:Y:S02]  /*15550*/  LOP3.LUT P2, RZ, R3.reuse, 0x2, RZ, 0xc0, !PT ;  /* 0x0000000203ff7812 */ /* 0x040fe4000784c0ff */
[C---:B------:R-:W-:Y:S02]  /*15560*/  LOP3.LUT P1, RZ, R3.reuse, 0x4, RZ, 0xc0, !PT ;  /* 0x0000000403ff7812 */ /* 0x040fe4000782c0ff */
[C---:B------:R-:W-:Y:S02]  /*15570*/  LEA R16, P4, R4.reuse, R206, 0x1 ;  /* 0x000000ce04107211 */ /* 0x040fe400078808ff */
[----:B------:R-:W-:Y:S02]  /*15580*/  LOP3.LUT P6, RZ, R3, 0x1, RZ, 0xc0, !PT ;  /* 0x0000000103ff7812 */ /* 0x000fe400078cc0ff */
[----:B------:R-:W-:-:S05]  /*15590*/  LEA.HI.X R17, R4, R207, R5, 0x1, P4 ;  /* 0x000000cf04117211 */ /* 0x000fca00020f0c05 */
[----:B------:R-:W-:-:S04]  /*155a0*/  @P2 IADD3 R0, P0, R4, R150, RZ ;  /* 0x0000009604002210 */ /* 0x000fc80007f1e0ff */
[----:B------:R-:W-:Y:S01]  /*155b0*/  @P2 LEA R26, P4, R0, UR10, 0x1 ;  /* 0x0000000a001a2c11 */ /* 0x000fe2000f8808ff */
[C---:B------:R-:W-:Y:S01]  /*155c0*/  @P2 IMAD.X R7, R5.reuse, 0x1, R149, P0 ;  /* 0x0000000105072824 */ /* 0x040fe200000e0695 */
[----:B------:R-:W-:Y:S01]  /*155d0*/  @P1 IADD3 R3, P0, R4, R150, RZ ;  /* 0x0000009604031210 */ /* 0x000fe20007f1e0ff */
[----:B------:R-:W-:Y:S01]  /*155e0*/  @!PT LDS RZ, [RZ] ;  /* 0x00000000fffff984 */ /* 0x000fe20000000800 */
[----:B------:R-:W-:Y:S01]  /*155f0*/  @!PT LDS RZ, [RZ] ;  /* 0x00000000fffff984 */ /* 0x000fe20000000800 */
[----:B------:R-:W-:Y:S01]  /*15600*/  @!PT LDS RZ, [RZ] ;  /* 0x00000000fffff984 */ /* 0x000fe20000000800 */
[----:B------:R1:W-:Y:S03]  /*15610*/  @P6 LDGSTS.E.BYPASS.LTC128B.128 [R204+0x6000], desc[UR6][R16.64] ;  /* 0x0600000010cc6fae */ /* 0x0003e6000b901d46 */
[----:B------:R-:W-:Y:S01]  /*15620*/  @P2 LEA.HI.X R27, R0, UR11, R7, 0x1, P4 ;  /* 0x0000000b001b2c11 */ /* 0x000fe2000a0f0c07 */
[----:B------:R-:W-:Y:S01]  /*15630*/  @P1 IMAD.X R0, R5, 0x1, R149, P0 ;  /* 0x0000000105001824 */ /* 0x000fe200000e0695 */
[----:B------:R-:W-:Y:S01]  /*15640*/  @P1 LEA R20, P0, R3, UR10, 0x1 ;  /* 0x0000000a03141c11 */ /* 0x000fe2000f8008ff */
[----:B------:R1:W-:Y:S01]  /*15650*/  @!P6 STS.128 [R204+0x6000], RZ ;  /* 0x006000ffcc00e388 */ /* 0x0003e20000000c00 */
[----:B------:R-:W-:-:S02]  /*15660*/  IADD3 R4, P4, R199, R4, RZ ;  /* 0x00000004c7047210 */ /* 0x000fc40007f9e0ff */
[----:B------:R-:W-:Y:S01]  /*15670*/  @P1 LEA.HI.X R21, R3, UR11, R0, 0x1, P0 ;  /* 0x0000000b03151c11 */ /* 0x000fe200080f0c00 */
[----:B------:R-:W-:Y:S01]  /*15680*/  @!PT LDS RZ, [RZ] ;  /* 0x00000000fffff984 */ /* 0x000fe20000000800 */
[----:B------:R-:W-:Y:S01]  /*15690*/  @!PT LDS RZ, [RZ] ;  /* 0x00000000fffff984 */ /* 0x000fe20000000800 */
[----:B------:R-:W-:Y:S01]  /*156a0*/  @!PT LDS RZ, [RZ] ;  /* 0x00000000fffff984 */ /* 0x000fe20000000800 */
[----:B------:R1:W-:Y:S01]  /*156b0*/  @P2 LDGSTS.E.BYPASS.LTC128B.128 [R204+0x8000], desc[UR6][R26.64+0x80] ;  /* 0x080000801acc2fae */ /* 0x0003e2000b901d46 */
[----:B------:R-:W-:Y:S01]  /*156c0*/  @P2 IADD3 R7, P0, R4, R150, RZ ;  /* 0x0000009604072210 */ /* 0x000fe20007f1e0ff */
[----:B------:R-:W-:Y:S01]  /*156d0*/  IMAD.X R5, R198, 0x1, R5, P4 ;  /* 0x00000001c6057824 */ /* 0x000fe200020e0605 */
[C---:B------:R-:W-:Y:S01]  /*156e0*/  @P6 LEA R24, P4, R4.reuse, R206, 0x1 ;  /* 0x000000ce04186211 */ /* 0x040fe200078808ff */
[----:B------:R1:W-:Y:S02]  /*156f0*/  @!P2 STS.128 [R204+0x8000], RZ ;  /* 0x008000ffcc00a388 */ /* 0x0003e40000000c00 */
[----:B------:R-:W-:Y:S01]  /*15700*/  @P2 IMAD.X R0, R5, 0x1, R149, P0 ;  /* 0x0000000105002824 */ /* 0x000fe200000e0695 */
[----:B------:R-:W-:Y:S01]  /*15710*/  @P6 LEA.HI.X R25, R4, R207, R5, 0x1, P4 ;  /* 0x000000cf04196211 */ /* 0x000fe200020f0c05 */
[----:B------:R-:W-:Y:S01]  /*15720*/  @!PT LDS RZ, [RZ] ;  /* 0x00000000fffff984 */ /* 0x000fe20000000800 */
[----:B------:R-:W-:Y:S01]  /*15730*/  @!PT LDS RZ, [RZ] ;  /* 0x00000000fffff984 */ /* 0x000fe20000000800 */
[----:B------:R-:W-:Y:S01]  /*15740*/  @!PT LDS RZ, [RZ] ;  /* 0x00000000fffff984 */ /* 0x000fe20000000800 */
[----:B------:R1:W-:Y:S01]  /*15750*/  @P1 LDGSTS.E.BYPASS.LTC128B.128 [R204+0xa000], desc[UR6][R20.64+0x100] ;  /* 0x0a00010014cc1fae */ /* 0x0003e2000b901d46 */
[----:B------:R-:W-:-:S02]  /*15760*/  @P2 LEA R22, P4, R7, UR10, 0x1 ;  /* 0x0000000a07162c11 */ /* 0x000fc4000f8808ff */
[----:B------:R-:W-:Y:S01]  /*15770*/  @P1 IADD3 R3, P0, R4, R150, RZ ;  /* 0x0000009604031210 */ /* 0x000fe20007f1e0ff */
[----:B------:R1:W-:Y:S01]  /*15780*/  @!P1 STS.128 [R204+0xa000], RZ ;  /* 0x00a000ffcc009388 */ /* 0x0003e20000000c00 */
[----:B------:R-:W-:Y:S02]  /*15790*/  @P2 LEA.HI.X R23, R7, UR11, R0, 0x1, P4 ;  /* 0x0000000b07172c11 */ /* 0x000fe4000a0f0c00 */
[----:B------:R-:W-:Y:S01]  /*157a0*/  IADD3 R4, P4, R199, R4, RZ ;  /* 0x00000004c7047210 */ /* 0x000fe20007f9e0ff */
[----:B------:R-:W-:Y:S01]  /*157b0*/  @P1 IMAD.X R0, R5, 0x1, R149, P0 ;  /* 0x0000000105001824 */ /* 0x000fe200000e0695 */
[C---:B------:R-:W-:Y:S01]  /*157c0*/  @P1 LEA R18, P0, R3.reuse, UR10, 0x1 ;  /* 0x0000000a03121c11 */ /* 0x040fe2000f8008ff */
[----:B------:R-:W-:Y:S01]  /*157d0*/  @!PT LDS RZ, [RZ] ;  /* 0x00000000fffff984 */ /* 0x000fe20000000800 */
[----:B------:R-:W-:Y:S01]  /*157e0*/  @!PT LDS RZ, [RZ] ;  /* 0x00000000fffff984 */ /* 0x000fe20000000800 */
[----:B------:R-:W-:Y:S01]  /*157f0*/  @!PT LDS RZ, [RZ] ;  /* 0x00000000fffff984 */ /* 0x000fe20000000800 */
[----:B------:R1:W-:Y:S03]  /*15800*/  @P6 LDGSTS.E.BYPASS.LTC128B.128 [R204+0x6800], desc[UR6][R24.64] ;  /* 0x0680000018cc6fae */ /* 0x0003e6000b901d46 */
[----:B------:R-:W-:Y:S01]  /*15810*/  @P1 LEA.HI.X R19, R3, UR11, R0, 0x1, P0 ;  /* 0x0000000b03131c11 */ /* 0x000fe200080f0c00 */
[----:B------:R-:W-:Y:S01]  /*15820*/  IMAD.X R3, R198, 0x1, R5, P4 ;  /* 0x00000001c6037824 */ /* 0x000fe200020e0605 */
[C---:B------:R-:W-:Y:S01]  /*15830*/  @P2 IADD3 R6, P0, R4.reuse, R150, RZ ;  /* 0x0000009604062210 */ /* 0x040fe20007f1e0ff */
[----:B------:R1:W-:Y:S01]  /*15840*/  @!P6 STS.128 [R204+0x6800], RZ ;  /* 0x006800ffcc00e388 */ /* 0x0003e20000000c00 */
[----:B------:R-:W-:-:S03]  /*15850*/  @P6 LEA R30, P4, R4, R206, 0x1 ;  /* 0x000000ce041e6211 */ /* 0x000fc600078808ff */
[----:B------:R-:W-:Y:S01]  /*15860*/  @P2 IMAD.X R5, R3, 0x1, R149, P0 ;  /* 0x0000000103052824 */ /* 0x000fe200000e0695 */
[-C--:B------:R-:W-:Y:S01]  /*15870*/  @P6 LEA.HI.X R31, R4, R207.reuse, R3, 0x1, P4 ;  /* 0x000000cf041f6211 */ /* 0x080fe200020f0c03 */
[----:B------:R-:W-:Y:S01]  /*15880*/  @!PT LDS RZ, [RZ] ;  /* 0x00000000fffff984 */ /* 0x000fe20000000800 */
[----:B------:R-:W-:Y:S01]  /*15890*/  @!PT LDS RZ, [RZ] ;  /* 0x00000000fffff984 */ /* 0x000fe20000000800 */
[----:B------:R-:W-:Y:S01]  /*158a0*/  @!PT LDS RZ, [RZ] ;  /* 0x00000000fffff984 */ /* 0x000fe20000000800 */
[----:B------:R1:W-:Y:S01]  /*158b0*/  @P2 LDGSTS.E.BYPASS.LTC128B.128 [R204+0x8800], desc[UR6][R22.64+0x80] ;  /* 0x0880008016cc2fae */ /* 0x0003e2000b901d46 */
[----:B------:R-:W-:Y:S02]  /*158c0*/  @P2 LEA R28, P4, R6, UR10, 0x1 ;  /* 0x0000000a061c2c11 */ /* 0x000fe4000f8808ff */
[----:B------:R-:W-:Y:S01]  /*158d0*/  @P1 IADD3 R0, P0, R4, R150, RZ ;  /* 0x0000009604001210 */ /* 0x000fe20007f1e0ff */
[----:B------:R1:W-:Y:S01]  /*158e0*/  @!P2 STS.128 [R204+0x8800], RZ ;  /* 0x008800ffcc00a388 */ /* 0x0003e20000000c00 */
[----:B------:R-:W-:Y:S02]  /*158f0*/  @P2 LEA.HI.X R29, R6, UR11, R5, 0x1, P4 ;  /* 0x0000000b061d2c11 */ /* 0x000fe4000a0f0c05 */
[----:B------:R-:W-:Y:S01]  /*15900*/  IADD3 R7, P4, R199, R4, RZ ;  /* 0x00000004c7077210 */ /* 0x000fe20007f9e0ff */
[----:B------:R-:W-:Y:S01]  /*15910*/  @P1 IMAD.X R5, R3, 0x1, R149, P0 ;  /* 0x0000000103051824 */ /* 0x000fe200000e0695 */
[----:B------:R-:W-:Y:S01]  /*15920*/  @P1 LEA R48, P0, R0, UR10, 0x1 ;  /* 0x0000000a00301c11 */ /* 0x000fe2000f8008ff */
[----:B------:R-:W-:Y:S01]  /*15930*/  @!PT LDS RZ, [RZ] ;  /* 0x00000000fffff984 */ /* 0x000fe20000000800 */
[----:B------:R-:W-:Y:S01]  /*15940*/  @!PT LDS RZ, [RZ] ;  /* 0x00000000fffff984 */ /* 0x000fe20000000800 */
[----:B------:R-:W-:Y:S01]  /*15950*/  @!PT LDS RZ, [RZ] ;  /* 0x00000000fffff984 */ /* 0x000fe20000000800 */
[----:B------:R1:W-:Y:S02]  /*15960*/  @P1 LDGSTS.E.BYPASS.LTC128B.128 [R204+0xa800], desc[UR6][R18.64+0x100] ;  /* 0x0a80010012cc1fae */ /* 0x0003e4000b901d46 */
[----:B------:R-:W-:Y:S01]  /*15970*/  IMAD.X R148, R198, 0x1, R3, P4 ;  /* 0x00000001c6947824 */ /* 0x000fe200020e0603 */
[----:B------:R-:W-:Y:S01]  /*15980*/  @P1 LEA.HI.X R49, R0, UR11, R5, 0x1, P0 ;  /* 0x0000000b00311c11 */ /* 0x000fe200080f0c05 */
[----:B------:R1:W-:Y:S01]  /*15990*/  @!P1 STS.128 [R204+0xa800], RZ ;  /* 0x00a800ffcc009388 */ /* 0x0003e20000000c00 */
[C---:B------:R-:W-:Y:S01]  /*159a0*/  @P6 LEA R4, P0, R7.reuse, R206, 0x1 ;  /* 0x000000ce07046211 */ /* 0x040fe200078008ff */
[----:B------:R-:W-:Y:S01]  /*159b0*/  IMAD.MOV.U32 R206, RZ, RZ, R16 ;  /* 0x000000ffffce7224 */ /* 0x000fe200078e0010 */
[CC--:B------:R-:W-:Y:S01]  /*159c0*/  @P2 IADD3 R0, P4, R7.reuse, R150.reuse, RZ ;  /* 0x0000009607002210 */ /* 0x0c0fe20007f9e0ff */
[----:B------:R-:W-:Y:S01]  /*159d0*/  @!PT LDS RZ, [RZ] ;  /* 0x00000000fffff984 */ /* 0x000fe20000000800 */
[----:B------:R-:W-:Y:S01]  /*159e0*/  @!PT LDS RZ, [RZ] ;  /* 0x00000000fffff984 */ /* 0x000fe20000000800 */
[----:B------:R-:W-:Y:S01]  /*159f0*/  @!PT LDS RZ, [RZ] ;  /* 0x00000000fffff984 */ /* 0x000fe20000000800 */
[----:B------:R1:W-:Y:S01]  /*15a00*/  @P6 LDGSTS.E.BYPASS.LTC128B.128 [R204+0x7000], desc[UR6][R30.64] ;  /* 0x070000001ecc6fae */ /* 0x0003e2000b901d46 */
[C---:B------:R-:W-:Y:S01]  /*15a10*/  @P6 LEA.HI.X R5, R7.reuse, R207, R148, 0x1, P0 ;  /* 0x000000cf07056211 */ /* 0x040fe200000f0c94 */
[----:B------:R-:W-:Y:S01]  /*15a20*/  IMAD.MOV.U32 R207, RZ, RZ, R17 ;  /* 0x000000ffffcf7224 */ /* 0x000fe200078e0011 */
[----:B------:R-:W-:Y:S01]  /*15a30*/  @P1 IADD3 R7, P0, R7, R150, RZ ;  /* 0x0000009607071210 */ /* 0x000fe20007f1e0ff */
[--C-:B------:R-:W-:Y:S01]  /*15a40*/  @P2 IMAD.X R3, R148, 0x1, R149.reuse, P4 ;  /* 0x0000000194032824 */ /* 0x100fe200020e0695 */
[----:B------:R-:W-:Y:S01]  /*15a50*/  @P2 LEA R50, P4, R0, UR10, 0x1 ;  /* 0x0000000a00322c11 */ /* 0x000fe2000f8808ff */
[----:B------:R1:W-:Y:S02]  /*15a60*/  @!P6 STS.128 [R204+0x7000], RZ ;  /* 0x007000ffcc00e388 */ /* 0x0003e40000000c00 */
[----:B------:R-:W-:Y:S01]  /*15a70*/  @P1 IMAD.X R148, R148, 0x1, R149, P0 ;  /* 0x0000000194941824 */ /* 0x000fe200000e0695 */
[----:B------:R-:W-:Y:S01]  /*15a80*/  @P1 LEA R6, P0, R7, UR10, 0x1 ;  /* 0x0000000a07061c11 */ /* 0x000fe2000f8008ff */
[----:B------:R-:W-:Y:S01]  /*15a90*/  @!PT LDS RZ, [RZ] ;  /* 0x00000000fffff984 */ /* 0x000fe20000000800 */
[----:B------:R-:W-:Y:S01]  /*15aa0*/  @!PT LDS RZ, [RZ] ;  /* 0x00000000fffff984 */ /* 0x000fe20000000800 */
[----:B------:R-:W-:Y:S01]  /*15ab0*/  @!PT LDS RZ, [RZ] ;  /* 0x00000000fffff984 */ /* 0x000fe20000000800 */
[----:B------:R1:W-:Y:S01]  /*15ac0*/  @P2 LDGSTS.E.BYPASS.LTC128B.128 [R204+0x9000], desc[UR6][R28.64+0x80] ;  /* 0x090000801ccc2fae */ /* 0x0003e2000b901d46 */
[----:B------:R-:W-:-:S02]  /*15ad0*/  @P2 LEA.HI.X R51, R0, UR11, R3, 0x1, P4 ;  /* 0x0000000b00332c11 */ /* 0x000fc4000a0f0c03 */
[----:B------:R-:W-:Y:S01]  /*15ae0*/  @P1 LEA.HI.X R7, R7, UR11, R148, 0x1, P0 ;  /* 0x0000000b07071c11 */ /* 0x000fe200080f0c94 */
        /* <DEDUP_REMOVED lines=22> */
.L_x_2376:
[----:B------:R-:W-:Y:S01]  /*15c50*/  IMAD.IADD R89, R44, 0x1, R89 ;  /* 0x000000012c597824 */ /* 0x000fe200078e0259 */
[----:B------:R-:W-:Y:S01]  /*15c60*/  ULDC UR5, c[0x0][0x2ec] ;  /* 0x0000bb0000057ab9 */ /* 0x000fe20000000800 */
[----:B------:R-:W-:Y:S02]  /*15c70*/  LEA R188, R47, UR4, 0x1 ;  /* 0x000000042fbc7c11 */ /* 0x000fe4000f8e08ff */
[C---:B-1----:R-:W-:Y:S01]  /*15c80*/  VIADD R4, R89.reuse, 0x1 ;  /* 0x0000000159047836 */ /* 0x042fe20000000000 */
[CC--:B------:R-:W-:Y:S01]  /*15c90*/  ISETP.GE.AND P4, PT, R89.reuse, R209.reuse, PT ;  /* 0x000000d15900720c */ /* 0x0c0fe20003f86270 */
[C---:B------:R-:W-:Y:S01]  /*15ca0*/  VIADD R0, R89.reuse, 0x8 ;  /* 0x0000000859007836 */ /* 0x040fe20000000000 */
[CC--:B------:R-:W-:Y:S01]  /*15cb0*/  ISETP.GE.AND P1, PT, R89.reuse, R210.reuse, PT ;  /* 0x000000d25900720c */ /* 0x0c0fe20003f26270 */
[----:B------:R-:W-:Y:S01]  /*15cc0*/  VIADD R6, R89, 0x30 ;  /* 0x0000003059067836 */ /* 0x000fe20000000000 */
[----:B------:R-:W-:Y:S01]  /*15cd0*/  ISETP.GE.AND P6, PT, R4, R209, PT ;  /* 0x000000d10400720c */ /* 0x000fe20003fc6270 */
[--C-:B------:R-:W-:Y:S01]  /*15ce0*/  IMAD R186, R46, 0x2, R188.reuse ;  /* 0x000000022eba7824 */ /* 0x100fe200078e02bc */
[C---:B------:R-:W-:Y:S01]  /*15cf0*/  ISETP.GE.AND P0, PT, R4.reuse, R210, PT ;  /* 0x000000d20400720c */ /* 0x040fe20003f06270 */
[----:B------:R-:W-:Y:S01]  /*15d00*/  IMAD R185, R45, 0x2, R188 ;  /* 0x000000022db97824 */ /* 0x000fe200078e02bc */
[-C--:B------:R-:W-:Y:S01]  /*15d10*/  ISETP.LT.OR P4, PT, R89, R212.reuse, P4 ;  /* 0x000000d45900720c */ /* 0x080fe20002781670 */
[----:B------:R-:W-:Y:S01]  /*15d20*/  IMAD R184, R45, 0x2, R186 ;  /* 0x000000022db87824 */ /* 0x000fe200078e02ba */
[C---:B------:R-:W-:Y:S01]  /*15d30*/  ISETP.LT.OR P6, PT, R4.reuse, R212, P6 ;  /* 0x000000d40400720c */ /* 0x040fe200037c1670 */
[----:B------:R-:W-:Y:S01]  /*15d40*/  LDSM.16.MT88.4 R116, [R186+0xc000] ;  /* 0x00c00000ba74783b */ /* 0x000fe20000004200 */
[----:B------:R-:W-:Y:S01]  /*15d50*/  ISETP.LT.OR P0, PT, R4, R211, P0 ;  /* 0x000000d30400720c */ /* 0x000fe20000701670 */
[----:B------:R-:W-:Y:S01]  /*15d60*/  VIADD R4, R89, 0x9 ;  /* 0x0000000959047836 */ /* 0x000fe20000000000 */
[----:B------:R-:W-:Y:S01]  /*15d70*/  FSEL R3, R12, -INF , !P4 ;  /* 0xff8000000c037808 */ /* 0x000fe20006000000 */
[----:B------:R-:W-:Y:S01]  /*15d80*/  LDSM.16.MT88.4 R56, [R185+0xe000] ;  /* 0x00e00000b938783b */ /* 0x000fe20000004200 */
[----:B------:R-:W-:-:S02]  /*15d90*/  ISETP.GE.AND P2, PT, R0, R209, PT ;  /* 0x000000d10000720c */ /* 0x000fc40003f46270 */
[-C--:B------:R-:W-:Y:S01]  /*15da0*/  ISETP.GE.AND P4, PT, R0, R210.reuse, PT ;  /* 0x000000d20000720c */ /* 0x080fe20003f86270 */
[----:B------:R-:W-:Y:S01]  /*15db0*/  LDSM.16.MT88.4 R64, [R184+0xe000] ;  /* 0x00e00000b840783b */ /* 0x000fe20000004200 */
[----:B------:R-:W-:Y:S02]  /*15dc0*/  FSEL R29, R13, -INF , !P6 ;  /* 0xff8000000d1d7808 */ /* 0x000fe40007000000 */
[----:B------:R-:W-:Y:S01]  /*15dd0*/  FSEL R25, R15, -INF , !P0 ;  /* 0xff8000000f197808 */ /* 0x000fe20004000000 */
[----:B------:R-:W-:Y:S01]  /*15de0*/  LDSM.16.MT88.4 R108, [R185+0xc000] ;  /* 0x00c00000b96c783b */ /* 0x000fe20000004200 */
[C---:B------:R-:W-:Y:S02]  /*15df0*/  ISETP.GE.AND P6, PT, R4.reuse, R209, PT ;  /* 0x000000d10400720c */ /* 0x040fe40003fc6270 */
[----:B------:R-:W-:Y:S01]  /*15e00*/  ISETP.GE.AND P0, PT, R4, R210, PT ;  /* 0x000000d20400720c */ /* 0x000fe20003f06270 */
[----:B------:R-:W-:Y:S01]  /*15e10*/  LDSM.16.MT88.4 R124, [R188+0xc000] ;  /* 0x00c00000bc7c783b */ /* 0x000fe20000004200 */
[----:B------:R-:W-:-:S02]  /*15e20*/  ISETP.LT.OR P2, PT, R0, R212, P2 ;  /* 0x000000d40000720c */ /* 0x000fc40001741670 */
[-C--:B------:R-:W-:Y:S01]  /*15e30*/  ISETP.LT.OR P4, PT, R0, R211.reuse, P4 ;  /* 0x000000d30000720c */ /* 0x080fe20002781670 */
[C---:B------:R-:W-:Y:S01]  /*15e40*/  VIADD R0, R89.reuse, 0x10 ;  /* 0x0000001059007836 */ /* 0x040fe20000000000 */
[CC--:B------:R-:W-:Y:S01]  /*15e50*/  ISETP.LT.OR P1, PT, R89.reuse, R211.reuse, P1 ;  /* 0x000000d35900720c */ /* 0x0c0fe20000f21670 */
[----:B------:R-:W-:Y:S01]  /*15e60*/  LDSM.16.MT88.4 R100, [R184+0xc000] ;  /* 0x00c00000b864783b */ /* 0x000fe20000004200 */
[C---:B------:R-:W-:Y:S02]  /*15e70*/  ISETP.LT.OR P6, PT, R4.reuse, R212, P6 ;  /* 0x000000d40400720c */ /* 0x040fe400037c1670 */
[----:B------:R-:W-:Y:S01]  /*15e80*/  ISETP.LT.OR P0, PT, R4, R211, P0 ;  /* 0x000000d30400720c */ /* 0x000fe20000701670 */
[----:B------:R-:W-:Y:S01]  /*15e90*/  VIADD R4, R89, 0x11 ;  /* 0x0000001159047836 */ /* 0x000fe20000000000 */
[----:B------:R-:W-:Y:S01]  /*15ea0*/  FSEL R27, R14, -INF , !P1 ;  /* 0xff8000000e1b7808 */ /* 0x000fe20004800000 */
[----:B------:R-:W-:Y:S01]  /*15eb0*/  LDSM.16.MT88.4 R144, [R184+0x10000] ;  /* 0x01000000b890783b */ /* 0x000fe20000004200 */
[----:B------:R-:W-:-:S02]  /*15ec0*/  FSEL R49, R8, -INF , !P2 ;  /* 0xff80000008317808 */ /* 0x000fc40005000000 */
[CC--:B------:R-:W-:Y:S01]  /*15ed0*/  ISETP.GE.AND P1, PT, R0.reuse, R209.reuse, PT ;  /* 0x000000d10000720c */ /* 0x0c0fe20003f26270 */
[----:B------:R-:W-:Y:S01]  /*15ee0*/  LDSM.16.MT88.4 R140, [R188+0xc800] ;  /* 0x00c80000bc8c783b */ /* 0x000fe20000004200 */
[-C--:B------:R-:W-:Y:S02]  /*15ef0*/  ISETP.GE.AND P2, PT, R0, R210.reuse, PT ;  /* 0x000000d20000720c */ /* 0x080fe40003f46270 */
[----:B------:R-:W-:Y:S02]  /*15f00*/  FSEL R31, R9, -INF , !P6 ;  /* 0xff800000091f7808 */ /* 0x000fe40007000000 */
[----:B------:R-:W-:Y:S02]  /*15f10*/  FSEL R21, R11, -INF , !P0 ;  /* 0xff8000000b157808 */ /* 0x000fe40004000000 */
[C---:B------:R-:W-:Y:S02]  /*15f20*/  ISETP.GE.AND P6, PT, R4.reuse, R209, PT ;  /* 0x000000d10400720c */ /* 0x040fe40003fc6270 */
[----:B------:R-:W-:-:S02]  /*15f30*/  ISETP.GE.AND P0, PT, R4, R210, PT ;  /* 0x000000d20400720c */ /* 0x000fc40003f06270 */
[CC--:B------:R-:W-:Y:S02]  /*15f40*/  ISETP.LT.OR P1, PT, R0.reuse, R212.reuse, P1 ;  /* 0x000000d40000720c */ /* 0x0c0fe40000f21670 */
[-C--:B------:R-:W-:Y:S01]  /*15f50*/  ISETP.LT.OR P2, PT, R0, R211.reuse, P2 ;  /* 0x000000d30000720c */ /* 0x080fe20001741670 */
[C---:B------:R-:W-:Y:S01]  /*15f60*/  VIADD R0, R89.reuse, 0x18 ;  /* 0x0000001859007836 */ /* 0x040fe20000000000 */
[C---:B------:R-:W-:Y:S02]  /*15f70*/  ISETP.LT.OR P6, PT, R4.reuse, R212, P6 ;  /* 0x000000d40400720c */ /* 0x040fe400037c1670 */
[----:B------:R-:W-:Y:S01]  /*15f80*/  ISETP.LT.OR P0, PT, R4, R211, P0 ;  /* 0x000000d30400720c */ /* 0x000fe20000701670 */
[----:B------:R-:W-:Y:S01]  /*15f90*/  VIADD R4, R89, 0x19 ;  /* 0x0000001959047836 */ /* 0x000fe20000000000 */
[----:B------:R-:W-:Y:S02]  /*15fa0*/  FSEL R23, R10, -INF , !P4 ;  /* 0xff8000000a177808 */ /* 0x000fe40006000000 */
[----:B------:R-:W-:-:S02]  /*15fb0*/  FSEL R19, R72, -INF , !P1 ;  /* 0xff80000048137808 */ /* 0x000fc40004800000 */
[CC--:B------:R-:W-:Y:S02]  /*15fc0*/  ISETP.GE.AND P4, PT, R0.reuse, R209.reuse, PT ;  /* 0x000000d10000720c */ /* 0x0c0fe40003f86270 */
        /* <DEDUP_REMOVED lines=12> */
[----:B------:R-:W-:Y:S01]  /*16090*/  FSEL R15, R80, -INF , !P4 ;  /* 0xff800000500f7808 */ /* 0x000fe20006000000 */
[----:B------:R-:W-:Y:S01]  /*160a0*/  LDSM.16.MT88.4 R72, [R188+0x10000] ;  /* 0x01000000bc48783b */ /* 0x000fe20000004200 */
[----:B------:R-:W-:-:S02]  /*160b0*/  ISETP.GE.AND P2, PT, R0, R209, PT ;  /* 0x000000d10000720c */ /* 0x000fc40003f46270 */
[-C--:B------:R-:W-:Y:S02]  /*160c0*/  ISETP.GE.AND P4, PT, R0, R210.reuse, PT ;  /* 0x000000d20000720c */ /* 0x080fe40003f86270 */
[----:B------:R-:W-:Y:S02]  /*160d0*/  FSEL R7, R82, -INF , !P1 ;  /* 0xff80000052077808 */ /* 0x000fe40004800000 */
[----:B------:R-:W-:Y:S02]  /*160e0*/  FSEL R13, R81, -INF , !P6 ;  /* 0xff800000510d7808 */ /* 0x000fe40007000000 */
[C---:B------:R-:W-:Y:S02]  /*160f0*/  ISETP.GE.AND P6, PT, R4.reuse, R209, PT ;  /* 0x000000d10400720c */ /* 0x040fe40003fc6270 */
[----:B------:R-:W-:Y:S02]  /*16100*/  ISETP.GE.AND P1, PT, R4, R210, PT ;  /* 0x000000d20400720c */ /* 0x000fe40003f26270 */
[----:B------:R-:W-:-:S02]  /*16110*/  ISETP.LT.OR P2, PT, R0, R212, P2 ;  /* 0x000000d40000720c */ /* 0x000fc40001741670 */
[-C--:B------:R-:W-:Y:S01]  /*16120*/  ISETP.LT.OR P4, PT, R0, R211.reuse, P4 ;  /* 0x000000d30000720c */ /* 0x080fe20002781670 */
[----:B------:R-:W-:Y:S01]  /*16130*/  VIADD R0, R89, 0x28 ;  /* 0x0000002859007836 */ /* 0x000fe20000000000 */
[C---:B------:R-:W-:Y:S02]  /*16140*/  ISETP.LT.OR P6, PT, R4.reuse, R212, P6 ;  /* 0x000000d40400720c */ /* 0x040fe400037c1670 */
[----:B------:R-:W-:Y:S02]  /*16150*/  ISETP.LT.OR P1, PT, R4, R211, P1 ;  /* 0x000000d30400720c */ /* 0x000fe40000f21670 */
[----:B------:R-:W-:Y:S02]  /*16160*/  FMNMX.FTZ R4, R3, R29, !PT ;  /* 0x0000001d03047209 */ /* 0x000fe40007810000 */
[----:B------:R-:W-:Y:S02]  /*16170*/  FSEL R5, R83, -INF , !P0 ;  /* 0xff80000053057808 */ /* 0x000fe40004000000 */
[----:B------:R-:W-:Y:S01]  /*16180*/  ISETP.GE.AND P0, PT, R0, R209, PT ;  /* 0x000000d10000720c */ /* 0x000fe20003f06270 */
[----:B------:R-:W-:Y:S01]  /*16190*/  LDSM.16.MT88.4 R80, [R186+0x10000] ;  /* 0x01000000ba50783b */ /* 0x000fe20000004200 */
[----:B------:R-:W-:-:S02]  /*161a0*/  FMNMX.FTZ R4, R49, R4, !PT ;  /* 0x0000000431047209 */ /* 0x000fc40007810000 */
[----:B------:R-:W-:Y:S02]  /*161b0*/  ISETP.LT.OR P0, PT, R0, R212, P0 ;  /* 0x000000d40000720c */ /* 0x000fe40000701670 */
[----:B------:R-:W-:Y:S02]  /*161c0*/  FMNMX.FTZ R4, R31, R4, !PT ;  /* 0x000000041f047209 */ /* 0x000fe40007810000 */
[----:B------:R-:W-:Y:S02]  /*161d0*/  FSEL R229, R86, -INF , !P4 ;  /* 0xff80000056e57808 */ /* 0x000fe40006000000 */
[----:B------:R-:W-:Y:S02]  /*161e0*/  FSEL R231, R40, -INF , !P0 ;  /* 0xff80000028e77808 */ /* 0x000fe40004000000 */
[----:B------:R-:W-:Y:S02]  /*161f0*/  ISETP.GE.AND P4, PT, R6, R209, PT ;  /* 0x000000d10600720c */ /* 0x000fe40003f86270 */
[----:B------:R-:W-:-:S02]  /*16200*/  FMNMX.FTZ R4, R19, R4, !PT ;  /* 0x0000000413047209 */ /* 0x000fc40007810000 */
[C---:B------:R-:W-:Y:S02]  /*16210*/  ISETP.GE.AND P0, PT, R6.reuse, R210, PT ;  /* 0x000000d20600720c */ /* 0x040fe40003f06270 */
[----:B------:R-:W-:Y:S01]  /*16220*/  FMNMX.FTZ R8, R17, R4, !PT ;  /* 0x0000000411087209 */ /* 0x000fe20007810000 */
[----:B------:R-:W-:Y:S01]  /*16230*/  VIADD R4, R89, 0x31 ;  /* 0x0000003159047836 */ /* 0x000fe20000000000 */
[C---:B------:R-:W-:Y:S02]  /*16240*/  ISETP.LT.OR P4, PT, R6.reuse, R212, P4 ;  /* 0x000000d40600720c */ /* 0x040fe40002781670 */
[----:B------:R-:W-:Y:S02]  /*16250*/  ISETP.LT.OR P0, PT, R6, R211, P0 ;  /* 0x000000d30600720c */ /* 0x000fe40000701670 */
[----:B------:R-:W-:Y:S02]  /*16260*/  FSEL R233, R84, -INF , !P2 ;  /* 0xff80000054e97808 */ /* 0x000fe40005000000 */
[----:B------:R-:W-:-:S02]  /*16270*/  FMNMX.FTZ R6, R27, R25, !PT ;  /* 0x000000191b067209 */ /* 0x000fc40007810000 */
[C---:B------:R-:W-:Y:S02]  /*16280*/  ISETP.GE.AND P2, PT, R0.reuse, R210, PT ;  /* 0x000000d20000720c */ /* 0x040fe40003f46270 */
[----:B------:R-:W-:Y:S02]  /*16290*/  FMNMX.FTZ R8, R15, R8, !PT ;  /* 0x000000080f087209 */ /* 0x000fe40007810000 */
[----:B------:R-:W-:Y:S02]  /*162a0*/  FMNMX.FTZ R6, R23, R6, !PT ;  /* 0x0000000617067209 */ /* 0x000fe40007810000 */
[----:B------:R-:W-:Y:S01]  /*162b0*/  ISETP.LT.OR P2, PT, R0, R211, P2 ;  /* 0x000000d30000720c */ /* 0x000fe20001741670 */
[----:B------:R-:W-:Y:S01]  /*162c0*/  VIADD R0, R89, 0x29 ;  /* 0x0000002959007836 */ /* 0x000fe20000000000 */
[----:B------:R-:W-:Y:S02]  /*162d0*/  FMNMX.FTZ R8, R13, R8, !PT ;  /* 0x000000080d087209 */ /* 0x000fe40007810000 */
[----:B------:R-:W-:-:S02]  /*162e0*/  FMNMX.FTZ R6, R21, R6, !PT ;  /* 0x0000000615067209 */ /* 0x000fc40007810000 */
[----:B------:R-:W-:Y:S02]  /*162f0*/  FSEL R165, R85, -INF , !P6 ;  /* 0xff80000055a57808 */ /* 0x000fe40007000000 */
[C---:B------:R-:W-:Y:S02]  /*16300*/  ISETP.GE.AND P6, PT, R0.reuse, R209, PT ;  /* 0x000000d10000720c */ /* 0x040fe40003fc6270 */
[----:B------:R-:W-:Y:S02]  /*16310*/  FMNMX.FTZ R8, R233, R8, !PT ;  /* 0x00000008e9087209 */ /* 0x000fe40007810000 */
[----:B------:R-:W-:Y:S02]  /*16320*/  FSEL R171, R87, -INF , !P1 ;  /* 0xff80000057ab7808 */ /* 0x000fe40004800000 */
[----:B------:R-:W-:Y:S02]  /*16330*/  FMNMX.FTZ R6, R11, R6, !PT ;  /* 0x000000060b067209 */ /* 0x000fe40007810000 */
[----:B------:R-:W-:-:S02]  /*16340*/  ISETP.GE.AND P1, PT, R0, R210, PT ;  /* 0x000000d20000720c */ /* 0x000fc40003f26270 */
[C---:B------:R-:W-:Y:S02]  /*16350*/  ISETP.LT.OR P6, PT, R0.reuse, R212, P6 ;  /* 0x000000d40000720c */ /* 0x040fe400037c1670 */
[----:B------:R-:W-:Y:S02]  /*16360*/  FMNMX.FTZ R8, R165, R8, !PT ;  /* 0x00000008a5087209 */ /* 0x000fe40007810000 */
[----:B------:R-:W-:Y:S02]  /*16370*/  FMNMX.FTZ R6, R9, R6, !PT ;  /* 0x0000000609067209 */ /* 0x000fe40007810000 */
[----:B------:R-:W-:Y:S01]  /*16380*/  ISETP.LT.OR P1, PT, R0, R211, P1 ;  /* 0x000000d30000720c */ /* 0x000fe20000f21670 */
[C---:B------:R-:W-:Y:S01]  /*16390*/  VIADD R0, R89.reuse, 0x38 ;  /* 0x0000003859007836 */ /* 0x040fe20000000000 */
[----:B------:R-:W-:Y:S01]  /*163a0*/  FSEL R215, R42, -INF , !P2 ;  /* 0xff8000002ad77808 */ /* 0x000fe20005000000 */
[----:B------:R-:W-:Y:S01]  /*163b0*/  VIADD R89, R89, 0x39 ;  /* 0x0000003959597836 */ /* 0x000fe20000000000 */
[----:B------:R-:W-:-:S02]  /*163c0*/  ISETP.GE.AND P2, PT, R4, R209, PT ;  /* 0x000000d10400720c */ /* 0x000fc40003f46270 */
[----:B------:R-:W-:Y:S02]  /*163d0*/  FSEL R167, R41, -INF , !P6 ;  /* 0xff80000029a77808 */ /* 0x000fe40007000000 */
[----:B------:R-:W-:Y:S02]  /*163e0*/  FMNMX.FTZ R8, R231, R8, !PT ;  /* 0x00000008e7087209 */ /* 0x000fe40007810000 */
[----:B------:R-:W-:Y:S02]  /*163f0*/  FMNMX.FTZ R6, R7, R6, !PT ;  /* 0x0000000607067209 */ /* 0x000fe40007810000 */
[----:B------:R-:W-:Y:S02]  /*16400*/  ISETP.GE.AND P6, PT, R0, R209, PT ;  /* 0x000000d10000720c */ /* 0x000fe40003fc6270 */
[----:B------:R-:W-:Y:S02]  /*16410*/  FSEL R225, R36, -INF , !P4 ;  /* 0xff80000024e17808 */ /* 0x000fe40006000000 */
[----:B------:R-:W-:-:S02]  /*16420*/  ISETP.LT.OR P2, PT, R4, R212, P2 ;  /* 0x000000d40400720c */ /* 0x000fc40001741670 */
[----:B------:R-:W-:Y:S02]  /*16430*/  FMNMX.FTZ R8, R167, R8, !PT ;  /* 0x00000008a7087209 */ /* 0x000fe40007810000 */
[----:B------:R-:W-:Y:S02]  /*16440*/  FMNMX.FTZ R6, R5, R6, !PT ;  /* 0x0000000605067209 */ /* 0x000fe40007810000 */
[----:B------:R-:W-:Y:S02]  /*16450*/  ISETP.LT.OR P6, PT, R0, R212, P6 ;  /* 0x000000d40000720c */ /* 0x000fe400037c1670 */
[----:B------:R-:W-:Y:S02]  /*16460*/  FSEL R223, R37, -INF , !P2 ;  /* 0xff80000025df7808 */ /* 0x000fe40005000000 */
[----:B------:R-:W-:Y:S02]  /*16470*/  FMNMX.FTZ R8, R225, R8, !PT ;  /* 0x00000008e1087209 */ /* 0x000fe40007810000 */
[----:B------:R-:W-:-:S02]  /*16480*/  ISETP.GE.AND P4, PT, R89, R209, PT ;  /* 0x000000d15900720c */ /* 0x000fc40003f86270 */
[----:B------:R-:W-:Y:S02]  /*16490*/  FMNMX.FTZ R6, R229, R6, !PT ;  /* 0x00000006e5067209 */ /* 0x000fe40007810000 */
[----:B------:R-:W-:Y:S02]  /*164a0*/  FSEL R221, R32, -INF , !P6 ;  /* 0xff80000020dd7808 */ /* 0x000fe40007000000 */
[----:B------:R-:W-:Y:S02]  /*164b0*/  FMNMX.FTZ R8, R223, R8, !PT ;  /* 0x00000008df087209 */ /* 0x000fe40007810000 */
[----:B------:R-:W-:Y:S02]  /*164c0*/  ISETP.LT.OR P4, PT, R89, R212, P4 ;  /* 0x000000d45900720c */ /* 0x000fe40002781670 */
[----:B------:R-:W-:Y:S02]  /*164d0*/  FMNMX.FTZ R6, R171, R6, !PT ;  /* 0x00000006ab067209 */ /* 0x000fe40007810000 */
[----:B------:R-:W-:-:S02]  /*164e0*/  FSEL R227, R43, -INF , !P1 ;  /* 0xff8000002be37808 */ /* 0x000fc40004800000 */
[----:B------:R-:W-:Y:S01]  /*164f0*/  FMNMX.FTZ R10, R221, R8, !PT ;  /* 0x00000008dd0a7209 */ /* 0x000fe20007810000 */
[----:B------:R-:W-:Y:S01]  /*16500*/  LDSM.16.MT88.4 R40, [R188+0xe000] ;  /* 0x00e00000bc28783b */ /* 0x000fe20000004200 */
[-C--:B------:R-:W-:Y:S02]  /*16510*/  ISETP.GE.AND P1, PT, R0, R210.reuse, PT ;  /* 0x000000d20000720c */ /* 0x080fe40003f26270 */
[----:B------:R-:W-:Y:S02]  /*16520*/  FSEL R219, R33, -INF , !P4 ;  /* 0xff80000021db7808 */ /* 0x000fe40006000000 */
[----:B------:R-:W-:Y:S02]  /*16530*/  ISETP.GE.AND P2, PT, R4, R210, PT ;  /* 0x000000d20400720c */ /* 0x000fe40003f46270 */
[----:B------:R-:W-:Y:S02]  /*16540*/  FMNMX.FTZ R8, R215, R6, !PT ;  /* 0x00000006d7087209 */ /* 0x000fe40007810000 */
[----:B------:R-:W-:-:S02]  /*16550*/  ISETP.LT.OR P1, PT, R0, R211, P1 ;  /* 0x000000d30000720c */ /* 0x000fc40000f21670 */
[----:B------:R-:W-:Y:S02]  /*16560*/  FMNMX.FTZ R6, R219, R10, !PT ;  /* 0x0000000adb067209 */ /* 0x000fe40007810000 */
[----:B------:R-:W-:Y:S02]  /*16570*/  ISETP.LT.OR P2, PT, R4, R211, P2 ;  /* 0x000000d30400720c */ /* 0x000fe40001741670 */
[----:B------:R-:W-:Y:S01]  /*16580*/  FSEL R217, R38, -INF , !P0 ;  /* 0xff80000026d97808 */ /* 0x000fe20004000000 */
[----:B------:R-:W1:Y:S01]  /*16590*/  SHFL.BFLY PT, R33, R6, 0x2, 0x1f ;  /* 0x0c401f0006217f89 */ /* 0x000e6200000e0000 */
[----:B------:R-:W-:Y:S02]  /*165a0*/  FMNMX.FTZ R0, R227, R8, !PT ;  /* 0x00000008e3007209 */ /* 0x000fe40007810000 */
[----:B------:R-:W-:Y:S02]  /*165b0*/  ISETP.GE.AND P0, PT, R89, R210, PT ;  /* 0x000000d25900720c */ /* 0x000fe40003f06270 */
[----:B------:R-:W-:-:S02]  /*165c0*/  FSEL R213, R39, -INF , !P2 ;  /* 0xff80000027d57808 */ /* 0x000fc40005000000 */
[----:B------:R-:W-:Y:S02]  /*165d0*/  FMNMX.FTZ R0, R217, R0, !PT ;  /* 0x00000000d9007209 */ /* 0x000fe40007810000 */
[----:B------:R-:W-:Y:S02]  /*165e0*/  ISETP.LT.OR P0, PT, R89, R211, P0 ;  /* 0x000000d35900720c */ /* 0x000fe40000701670 */
        /* <DEDUP_REMOVED lines=9> */
[----:B-1----:R-:W-:Y:S02]  /*16680*/  FMNMX.FTZ R33, R37, R0, !PT ;  /* 0x0000000025217209 */ /* 0x002fe40007810000 */
        /* <DEDUP_REMOVED lines=13> */
[----:B------:R-:W-:Y:S01]  /*16760*/  LDSM.16.MT88.4 R48, [R186+0xe000] ;  /* 0x00e00000ba30783b */ /* 0x000fe20000004200 */
[--C-:B------:R-:W-:Y:S01]  /*16770*/  FFMA.FTZ R162, R233, UR5, -R194.reuse ;  /* 0x00000005e9a27c23 */ /* 0x100fe200080108c2 */
[----:B-1----:R-:W-:Y:S01]  /*16780*/  FMNMX.FTZ R3, R33, R0, !PT ;  /* 0x0000000021037209 */ /* 0x002fe20007810000 */
[--C-:B------:R-:W-:Y:S01]  /*16790*/  FFMA.FTZ R0, R13, UR5, -R194.reuse ;  /* 0x000000050d007c23 */ /* 0x100fe200080108c2 */
[----:B------:R-:W-:Y:S01]  /*167a0*/  LDSM.16.MT88.4 R16, [R184+0xe800] ;  /* 0x00e80000b810783b */ /* 0x000fe20000004200 */
[--C-:B------:R-:W-:Y:S01]  /*167b0*/  FFMA.FTZ R165, R165, UR5, -R194.reuse ;  /* 0x00000005a5a57c23 */ /* 0x100fe200080108c2 */
[C---:B------:R-:W-:Y:S01]  /*167c0*/  FSETP.NEU.FTZ.AND P0, PT, R3.reuse, -INF , PT ;  /* 0xff8000000300780b */ /* 0x040fe20003f1d000 */
[----:B------:R-:W-:Y:S01]  /*167d0*/  FMUL.FTZ R168, R3, UR5 ;  /* 0x0000000503a87c20 */ /* 0x000fe20008410000 */
[----:B------:R-:W1:Y:S01]  /*167e0*/  MUFU.EX2 R158, R158 ;  /* 0x0000009e009e7308 */ /* 0x000e620000000800 */
[----:B------:R-:W2:Y:S01]  /*167f0*/  LDSM.16.MT88.4 R12, [R186+0xc800] ;  /* 0x00c80000ba0c783b */ /* 0x000ea20000004200 */
[--C-:B------:R-:W-:Y:S01]  /*16800*/  FFMA.FTZ R164, R231, UR5, -R194.reuse ;  /* 0x00000005e7a47c23 */ /* 0x100fe200080108c2 */
[--C-:B------:R-:W-:Y:S01]  /*16810*/  FFMA.FTZ R167, R167, UR5, -R194.reuse ;  /* 0x00000005a7a77c23 */ /* 0x100fe200080108c2 */
[----:B------:R-:W-:Y:S01]  /*16820*/  FSEL R168, R168, RZ, P0 ;  /* 0x000000ffa8a87208 */ /* 0x000fe20000000000 */
[----:B------:R-:W-:Y:S01]  /*16830*/  LDSM.16.MT88.4 R32, [R185+0xc800] ;  /* 0x00c80000b920783b */ /* 0x000fe20000004200 */
[--C-:B------:R-:W-:Y:S01]  /*16840*/  FFMA.FTZ R214, R225, UR5, -R194.reuse ;  /* 0x00000005e1d67c23 */ /* 0x100fe200080108c2 */
[----:B------:R-:W-:Y:S01]  /*16850*/  FFMA.FTZ R223, R223, UR5, -R194 ;  /* 0x00000005dfdf7c23 */ /* 0x000fe200080108c2 */
        /* <DEDUP_REMOVED lines=8> */
[----:B------:R-:W3:Y:S01]  /*168e0*/  MUFU.EX2 R152, R152 ;  /* 0x0000009800987308 */ /* 0x000ee20000000800 */
[----:B------:R-:W4:Y:S01]  /*168f0*/  LDSM.16.MT88.4 R8, [R188+0xe800] ;  /* 0x00e80000bc08783b */ /* 0x000f220000004200 */
[----:B-1----:R-:W-:Y:S01]  /*16900*/  F2FP.F16.F32.PACK_AB R96, R158, R161 ;  /* 0x000000a19e60723e */ /* 0x002fe200000000ff */
[--C-:B------:R-:W-:Y:S01]  /*16910*/  FFMA.FTZ R138, R5, UR5, -R168.reuse ;  /* 0x00000005058a7c23 */ /* 0x100fe200080108a8 */
[--C-:B------:R-:W-:Y:S01]  /*16920*/  FFMA.FTZ R170, R215, UR5, -R168.reuse ;  /* 0x00000005d7aa7c23 */ /* 0x100fe200080108a8 */
[----:B------:R-:W1:Y:S01]  /*16930*/  LDSM.16.MT88.4 R20, [R185+0xe800] ;  /* 0x00e80000b914783b */ /* 0x000e620000004200 */
[--C-:B------:R-:W-:Y:S01]  /*16940*/  FFMA.FTZ R166, R229, UR5, -R168.reuse ;  /* 0x00000005e5a67c23 */ /* 0x100fe200080108a8 */
[--C-:B------:R-:W-:Y:S01]  /*16950*/  FFMA.FTZ R171, R171, UR5, -R168.reuse ;  /* 0x00000005abab7c23 */ /* 0x100fe200080108a8 */
[----:B------:R-:W-:Y:S01]  /*16960*/  MUFU.EX2 R160, R160 ;  /* 0x000000a000a07308 */ /* 0x000fe20000000800 */
[----:B------:R-:W-:Y:S01]  /*16970*/  LDSM.16.MT88.4 R28, [R184+0xc800] ;  /* 0x00c80000b81c783b */ /* 0x000fe20000004200 */
[----:B------:R-:W-:Y:S01]  /*16980*/  FFMA.FTZ R215, R227, UR5, -R168 ;  /* 0x00000005e3d77c23 */ /* 0x000fe200080108a8 */
[--C-:B------:R-:W-:Y:S01]  /*16990*/  FFMA.FTZ R216, R221, UR5, -R194.reuse ;  /* 0x00000005ddd87c23 */ /* 0x100fe200080108c2 */
[----:B------:R-:W-:Y:S01]  /*169a0*/  FFMA.FTZ R219, R219, UR5, -R194 ;  /* 0x00000005dbdb7c23 */ /* 0x000fe200080108c2 */
[----:B------:R-:W-:Y:S01]  /*169b0*/  LDSM.16.MT88.4 R24, [R186+0xe800] ;  /* 0x00e80000ba18783b */ /* 0x000fe20000004200 */
[--C-:B------:R-:W-:Y:S01]  /*169c0*/  FFMA.FTZ R194, R217, UR5, -R168.reuse ;  /* 0x00000005d9c27c23 */ /* 0x100fe200080108a8 */
[--C-:B------:R-:W-:Y:S01]  /*169d0*/  FFMA.FTZ R213, R213, UR5, -R168.reuse ;  /* 0x00000005d5d57c23 */ /* 0x100fe200080108a8 */
[----:B------:R-:W5:Y:S01]  /*169e0*/  MUFU.EX2 R163, R163 ;  /* 0x000000a300a37308 */ /* 0x000f620000000800 */
[----:B---3--:R-:W-:Y:S01]  /*169f0*/  F2FP.F16.F32.PACK_AB R98, R152, R155 ;  /* 0x0000009b9862723e */ /* 0x008fe200000000ff */
[--C-:B------:R-:W-:Y:S01]  /*16a00*/  FFMA.FTZ R193, R193, UR5, -R168.reuse ;  /* 0x00000005c1c17c23 */ /* 0x100fe200080108a8 */
[----:B------:R-:W-:Y:S01]  /*16a10*/  FFMA.FTZ R168, R169, UR5, -R168 ;  /* 0x00000005a9a87c23 */ /* 0x000fe200080108a8 */
[----:B------:R-:W-:-:S04]  /*16a20*/  FADD.FTZ R158, R161, R158 ;  /* 0x0000009ea19e7221 */ /* 0x000fc80000010000 */
[----:B------:R-:W-:Y:S01]  /*16a30*/  MUFU.EX2 R159, R159 ;  /* 0x0000009f009f7308 */ /* 0x000fe20000000800 */
[----:B------:R-:W-:-:S04]  /*16a40*/  FADD.FTZ R155, R155, R158 ;  /* 0x0000009e9b9b7221 */ /* 0x000fc80000010000 */
        /* <DEDUP_REMOVED lines=44> */
[----:B------:R-:W5:Y:S03]  /*16d10*/  MUFU.EX2 R167, R167 ;  /* 0x000000a700a77308 */ /* 0x000f660000000800 */
[C---:B----4-:R-:W-:Y:S05]  /*16d20*/  HMMA.16816.F32 R36, R4.reuse, R8, R36 ;  /* 0x000000080424723c */ /* 0x050fea0000001824 */
[----:B------:R-:W-:Y:S01]  /*16d30*/  MUFU.EX2 R166, R166 ;  /* 0x000000a600a67308 */ /* 0x000fe20000000800 */
[----:B------:R-:W-:Y:S01]  /*16d40*/  HMMA.16816.F32 R40, R4, R10, R40 ;  /* 0x0000000a0428723c */ /* 0x000fe20000001828 */
[----:B------:R-:W4:Y:S05]  /*16d50*/  LDSM.16.MT88.4 R8, [R186+0x10800] ;  /* 0x01080000ba08783b */ /* 0x000f2a0000004200 */
[C---:B------:R-:W-:Y:S01]  /*16d60*/  HMMA.16816.F32 R80, R96.reuse, R82, RZ ;  /* 0x000000526050723c */ /* 0x040fe200000018ff */
[----:B------:R-:W5:Y:S05]  /*16d70*/  MUFU.EX2 R171, R171 ;  /* 0x000000ab00ab7308 */ /* 0x000f6a0000000800 */
[----:B------:R-:W-:Y:S03]  /*16d80*/  HMMA.16816.F32 R112, R96, R108, RZ ;  /* 0x0000006c6070723c */ /* 0x000fe600000018ff */
[----:B------:R-:W-:Y:S03]  /*16d90*/  MUFU.EX2 R170, R170 ;  /* 0x000000aa00aa7308 */ /* 0x000fe60000000800 */
[C---:B-1----:R-:W-:Y:S05]  /*16da0*/  HMMA.16816.F32 R52, R4.reuse, R20, R52 ;  /* 0x000000140434723c */ /* 0x042fea0000001834 */
[----:B------:R-:W1:Y:S01]  /*16db0*/  MUFU.EX2 R215, R215 ;  /* 0x000000d700d77308 */ /* 0x000e620000000800 */
[C---:B------:R-:W-:Y:S01]  /*16dc0*/  HMMA.16816.F32 R56, R4.reuse, R22, R56 ;  /* 0x000000160438723c */ /* 0x040fe20000001838 */
[----:B------:R-:W3:Y:S05]  /*16dd0*/  LDSM.16.MT88.4 R20, [R185+0x10800] ;  /* 0x01080000b914783b */ /* 0x000eea0000004200 */
[C---:B------:R-:W-:Y:S01]  /*16de0*/  HMMA.16816.F32 R60, R4.reuse, R16, R60 ;  /* 0x00000010043c723c */ /* 0x040fe2000000183c */
[----:B------:R-:W-:Y:S05]  /*16df0*/  MUFU.EX2 R214, R214 ;  /* 0x000000d600d67308 */ /* 0x000fea0000000800 */
[----:B------:R-:W-:Y:S01]  /*16e00*/  HMMA.16816.F32 R64, R4, R18, R64 ;  /* 0x000000120440723c */ /* 0x000fe20000001840 */
[----:B------:R-:W5:Y:S02]  /*16e10*/  LDSM.16.MT88.4 R16, [R184+0x10800] ;  /* 0x01080000b810783b */ /* 0x000f640000004200 */
[----:B------:R-:W1:Y:S03]  /*16e20*/  MUFU.EX2 R223, R223 ;  /* 0x000000df00df7308 */ /* 0x000e660000000800 */
[----:B------:R-:W-:Y:S05]  /*16e30*/  HMMA.16816.F32 R108, R96, R110, RZ ;  /* 0x0000006e606c723c */ /* 0x000fea00000018ff */
[----:B------:R-:W-:Y:S01]  /*16e40*/  MUFU.EX2 R216, R216 ;  /* 0x000000d800d87308 */ /* 0x000fe20000000800 */
[C---:B--2---:R-:W-:Y:S06]  /*16e50*/  HMMA.16816.F32 R68, R4.reuse, R12, R68 ;  /* 0x0000000c0444723c */ /* 0x044fec0000001844 */
[C---:B------:R-:W-:Y:S01]  /*16e60*/  HMMA.16816.F32 R72, R4.reuse, R14, R72 ;  /* 0x0000000e0448723c */ /* 0x040fe20000001848 */
[----:B------:R-:W2:Y:S01]  /*16e70*/  LDSM.16.MT88.4 R12, [R185+0xd000] ;  /* 0x00d00000b90c783b */ /* 0x000ea20000004200 */
[----:B------:R-:W2:Y:S04]  /*16e80*/  MUFU.EX2 R219, R219 ;  /* 0x000000db00db7308 */ /* 0x000ea80000000800 */
[C---:B----4-:R-:W-:Y:S04]  /*16e90*/  HMMA.16816.F32 R76, R4.reuse, R8, R76 ;  /* 0x00000008044c723c */ /* 0x050fe8000000184c */
[----:B------:R-:W-:Y:S02]  /*16ea0*/  MUFU.EX2 R194, R194 ;  /* 0x000000c200c27308 */ /* 0x000fe40000000800 */
[----:B------:R-:W-:Y:S01]  /*16eb0*/  HMMA.16816.F32 R80, R4, R10, R80 ;  /* 0x0000000a0450723c */ /* 0x000fe20000001850 */
[----:B------:R-:W4:Y:S05]  /*16ec0*/  LDSM.16.MT88.4 R8, [R185+0xf000] ;  /* 0x00f00000b908783b */ /* 0x000f2a0000004200 */
[C---:B------:R-:W-:Y:S01]  /*16ed0*/  HMMA.16816.F32 R128, R96.reuse, R124, RZ ;  /* 0x0000007c6080723c */ /* 0x040fe200000018ff */
[----:B------:R-:W4:Y:S05]  /*16ee0*/  MUFU.EX2 R213, R213 ;  /* 0x000000d500d57308 */ /* 0x000f2a0000000800 */
[C---:B------:R-:W-:Y:S03]  /*16ef0*/  HMMA.16816.F32 R104, R96.reuse, R100, RZ ;  /* 0x000000646068723c */ /* 0x040fe600000018ff */
[----:B------:R-:W-:Y:S03]  /*16f00*/  MUFU.EX2 R193, R193 ;  /* 0x000000c100c17308 */ /* 0x000fe60000000800 */
[C---:B------:R-:W-:Y:S05]  /*16f10*/  HMMA.16816.F32 R44, R96.reuse, R48, RZ ;  /* 0x00000030602c723c */ /* 0x040fea00000018ff */
[----:B------:R-:W4:Y:S01]  /*16f20*/  MUFU.EX2 R168, R168 ;  /* 0x000000a800a87308 */ /* 0x000f220000000800 */
        /* <DEDUP_REMOVED lines=23> */
[C---:B-----5:R-:W-:Y:S06]  /*170a0*/  HMMA.16816.F32 R92, R4.reuse, R16, R92 ;  /* 0x00000010045c723c */ /* 0x060fec000000185c */
[----:B------:R-:W-:Y:S01]  /*170b0*/  HMMA.16816.F32 R96, R4, R18, R96 ;  /* 0x000000120460723c */ /* 0x000fe20000001860 */
[----:B------:R-:W5:Y:S06]  /*170c0*/  LDSM.16.MT88.4 R16, [R188+0x11000] ;  /* 0x01100000bc10783b */ /* 0x000f6c0000004200 */
[----:B------:R-:W-:Y:S01]  /*170d0*/  F2FP.F16.F32.PACK_AB R4, R165, R162 ;  /* 0x000000a2a504723e */ /* 0x000fe200000000ff */
[----:B------:R-:W-:Y:S01]  /*170e0*/  FADD.FTZ R162, R162, R149 ;  /* 0x00000095a2a27221 */ /* 0x000fe20000010000 */
[----:B------:R-:W-:-:S02]  /*170f0*/  F2FP.F16.F32.PACK_AB R6, R167, R164 ;  /* 0x000000a4a706723e */ /* 0x000fc400000000ff */
[----:B------:R-:W-:Y:S01]  /*17100*/  F2FP.F16.F32.PACK_AB R5, R171, R166 ;  /* 0x000000a6ab05723e */ /* 0x000fe200000000ff */
[----:B------:R-:W-:Y:S01]  /*17110*/  FADD.FTZ R166, R166, R139 ;  /* 0x0000008ba6a67221 */ /* 0x000fe20000010000 */
[----:B-1----:R-:W-:Y:S01]  /*17120*/  F2FP.F16.F32.PACK_AB R7, R215, R170 ;  /* 0x000000aad707723e */ /* 0x002fe200000000ff */
[----:B------:R-:W-:Y:S02]  /*17130*/  FADD.FTZ R165, R165, R162 ;  /* 0x000000a2a5a57221 */ /* 0x000fe40000010000 */
[----:B------:R-:W-:Y:S02]  /*17140*/  FADD.FTZ R171, R171, R166 ;  /* 0x000000a6abab7221 */ /* 0x000fe40000010000 */
[----:B------:R-:W-:Y:S02]  /*17150*/  FADD.FTZ R164, R164, R165 ;  /* 0x000000a5a4a47221 */ /* 0x000fe40000010000 */
[----:B--2---:R-:W-:Y:S01]  /*17160*/  HMMA.16816.F32 R112, R4, R12, R112 ;  /* 0x0000000c0470723c */ /* 0x004fe20000001870 */
[----:B------:R-:W-:Y:S01]  /*17170*/  FADD.FTZ R170, R170, R171 ;  /* 0x000000abaaaa7221 */ /* 0x000fe20000010000 */
[----:B------:R-:W-:-:S03]  /*17180*/  FADD.FTZ R167, R167, R164 ;  /* 0x000000a4a7a77221 */ /* 0x000fc60000010000 */
[----:B------:R-:W-:Y:S01]  /*17190*/  FADD.FTZ R215, R215, R170 ;  /* 0x000000aad7d77221 */ /* 0x000fe20000010000 */
[C---:B------:R-:W-:Y:S01]  /*171a0*/  HMMA.16816.F32 R108, R4.reuse, R14, R108 ;  /* 0x0000000e046c723c */ /* 0x040fe2000000186c */
[----:B------:R-:W1:Y:S05]  /*171b0*/  LDSM.16.MT88.4 R12, [R186+0x11000] ;  /* 0x01100000ba0c783b */ /* 0x000e6a0000004200 */
[C---:B----4-:R-:W-:Y:S06]  /*171c0*/  HMMA.16816.F32 R52, R4.reuse, R8, R52 ;  /* 0x000000080434723c */ /* 0x050fec0000001834 */
[C---:B------:R-:W-:Y:S01]  /*171d0*/  HMMA.16816.F32 R56, R4.reuse, R10, R56 ;  /* 0x0000000a0438723c */ /* 0x040fe20000001838 */
[----:B------:R-:W2:Y:S05]  /*171e0*/  LDSM.16.MT88.4 R8, [R185+0x11000] ;  /* 0x01100000b908783b */ /* 0x000eaa0000004200 */
[C---:B---3--:R-:W-:Y:S06]  /*171f0*/  HMMA.16816.F32 R60, R4.reuse, R20, R60 ;  /* 0x00000014043c723c */ /* 0x048fec000000183c */
[C---:B------:R-:W-:Y:S01]  /*17200*/  HMMA.16816.F32 R64, R4.reuse, R22, R64 ;  /* 0x000000160440723c */ /* 0x040fe20000001840 */
[----:B------:R-:W3:Y:S05]  /*17210*/  LDSM.16.MT88.4 R20, [R184+0x11000] ;  /* 0x01100000b814783b */ /* 0x000eea0000004200 */
[C---:B-----5:R-:W-:Y:S06]  /*17220*/  HMMA.16816.F32 R68, R4.reuse, R16, R68 ;  /* 0x000000100444723c */ /* 0x060fec0000001844 */
        /* <DEDUP_REMOVED lines=28> */
[----:B------:R-:W-:-:S02]  /*173f0*/  F2FP.F16.F32.PACK_AB R6, R219, R216 ;  /* 0x000000d8db06723e */ /* 0x000fc400000000ff */
[----:B------:R-:W-:Y:S01]  /*17400*/  F2FP.F16.F32.PACK_AB R5, R213, R194 ;  /* 0x000000c2d505723e */ /* 0x000fe200000000ff */
[----:B------:R-:W-:Y:S01]  /*17410*/  FADD.FTZ R194, R194, R215 ;  /* 0x000000d7c2c27221 */ /* 0x000fe20000010000 */
[----:B------:R-:W-:Y:S01]  /*17420*/  F2FP.F16.F32.PACK_AB R7, R168, R193 ;  /* 0x000000c1a807723e */ /* 0x000fe200000000ff */
[----:B------:R-:W-:Y:S02]  /*17430*/  FADD.FTZ R223, R223, R214 ;  /* 0x000000d6dfdf7221 */ /* 0x000fe40000010000 */
[----:B------:R-:W-:Y:S02]  /*17440*/  FADD.FTZ R194, R213, R194 ;  /* 0x000000c2d5c27221 */ /* 0x000fe40000010000 */
[----:B------:R-:W-:Y:S02]  /*17450*/  FADD.FTZ R216, R216, R223 ;  /* 0x000000dfd8d87221 */ /* 0x000fe40000010000 */
[----:B----4-:R-:W-:Y:S01]  /*17460*/  HMMA.16816.F32 R128, R4, R16, R128 ;  /* 0x000000100480723c */ /* 0x010fe20000001880 */
[----:B------:R-:W-:Y:S01]  /*17470*/  FADD.FTZ R193, R193, R194 ;  /* 0x000000c2c1c17221 */ /* 0x000fe20000010000 */
[----:B------:R-:W-:-:S03]  /*17480*/  FADD.FTZ R217, R219, R216 ;  /* 0x000000d8dbd97221 */ /* 0x000fc60000010000 */
[----:B------:R-:W-:Y:S01]  /*17490*/  FADD.FTZ R215, R168, R193 ;  /* 0x000000c1a8d77221 */ /* 0x000fe20000010000 */
        /* <DEDUP_REMOVED lines=28> */
[----:B------:R-:W-:-:S04]  /*17660*/  DEPBAR.LE SB0, 0x0 ;  /* 0x000080000000791a */ /* 0x000fc80000000000 */
[----:B------:R-:W-:Y:S01]  /*17670*/  ULDC.64 UR6, c[0x0][0x208] ;  /* 0x0000820000067ab9 */ /* 0x000fe20000000a00 */
[----:B------:R-:W-:Y:S01]  /*17680*/  IADD3 R208, R134, -0x2, RZ ;  /* 0xfffffffe86d07810 */ /* 0x000fe20007ffe0ff */
[----:B------:R-:W-:Y:S06]  /*17690*/  BAR.SYNC.DEFER_BLOCKING 0x0 ;  /* 0x0000000000007b1d */ /* 0x000fec0000010000 */
[----:B------:R-:W-:Y:S05]  /*176a0*/  @!P3 BRA `(.L_x_2380) ;  /* 0x0000000000f4b947 */ /* 0x000fea0003800000 */
[----:B------:R-:W1:Y:S01]  /*176b0*/  LDC R4, c[0x0][0x380] ;  /* 0x0000e000ff047b82 */ /* 0x000e620000000800 */
[----:B------:R-:W-:Y:S01]  /*176c0*/  SHF.L.U32 R5, R208, 0x6, RZ ;  /* 0x00000006d0057819 */ /* 0x000fe200000006ff */
[----:B------:R-:W-:-:S03]  /*176d0*/  ULDC.64 UR4, c[0x0][0x250] ;  /* 0x0000940000047ab9 */ /* 0x000fc60000000a00 */
[----:B------:R-:W-:Y:S01]  /*176e0*/  IABS R6, R5 ;  /* 0x0000000500067213 */ /* 0x000fe20000000000 */
[----:B------:R-:W-:-:S05]  /*176f0*/  VIADD R13, R5, 0x40 ;  /* 0x00000040050d7836 */ /* 0x000fca0000000000 */
[----:B------:R-:W-:Y:S02]  /*17700*/  IABS R8, R13 ;  /* 0x0000000d00087213 */ /* 0x000fe40000000000 */
[-C--:B-1----:R-:W-:Y:S02]  /*17710*/  IABS R0, R4.reuse ;  /* 0x0000000400007213 */ /* 0x082fe40000000000 */
[-C--:B------:R-:W-:Y:S02]  /*17720*/  LOP3.LUT R13, R13, R4.reuse, RZ, 0x3c, !PT ;  /* 0x000000040d0d7212 */ /* 0x080fe400078e3cff */
[----:B------:R-:W1:Y:S01]  /*17730*/  I2F.RP R9, R0 ;  /* 0x0000000000097306 */ /* 0x000e620000209400 */
[----:B------:R-:W-:Y:S02]  /*17740*/  LOP3.LUT R5, R5, R4, RZ, 0x3c, !PT ;  /* 0x0000000405057212 */ /* 0x000fe400078e3cff */
[----:B------:R-:W-:Y:S02]  /*17750*/  ISETP.GE.AND P2, PT, R13, RZ, PT ;  /* 0x000000ff0d00720c */ /* 0x000fe40003f46270 */
[----:B------:R-:W-:-:S03]  /*17760*/  ISETP.GE.AND P0, PT, R5, RZ, PT ;  /* 0x000000ff0500720c */ /* 0x000fc60003f06270 */
[----:B-1----:R-:W1:Y:S02]  /*17770*/  MUFU.RCP R10, R9 ;  /* 0x00000009000a7308 */ /* 0x002e640000001000 */
[----:B-1----:R-:W-:-:S06]  /*17780*/  VIADD R10, R10, 0xffffffe ;  /* 0x0ffffffe0a0a7836 */ /* 0x002fcc0000000000 */
[----:B------:R-:W1:Y:S02]  /*17790*/  F2I.FTZ.U32.TRUNC.NTZ R11, R10 ;  /* 0x0000000a000b7305 */ /* 0x000e64000021f000 */
[----:B-1----:R-:W-:Y:S01]  /*177a0*/  IMAD.MOV R7, RZ, RZ, -R11 ;  /* 0x000000ffff077224 */ /* 0x002fe200078e0a0b */
[----:B------:R-:W-:-:S03]  /*177b0*/  MOV R10, RZ ;  /* 0x000000ff000a7202 */ /* 0x000fc60000000f00 */
[----:B------:R-:W-:-:S04]  /*177c0*/  IMAD R7, R7, R0, RZ ;  /* 0x0000000007077224 */ /* 0x000fc800078e02ff */
[----:B------:R-:W-:-:S06]  /*177d0*/  IMAD.HI.U32 R7, R11, R7, R10 ;  /* 0x000000070b077227 */ /* 0x000fcc00078e000a */
[----:B------:R-:W-:-:S04]  /*177e0*/  IMAD.HI.U32 R11, R7, R8, RZ ;  /* 0x00000008070b7227 */ /* 0x000fc800078e00ff */
[----:B------:R-:W-:-:S04]  /*177f0*/  IMAD.HI.U32 R10, R7, R6, RZ ;  /* 0x00000006070a7227 */ /* 0x000fc800078e00ff */
[----:B------:R-:W-:Y:S01]  /*17800*/  IMAD.MOV R9, RZ, RZ, -R11 ;  /* 0x000000ffff097224 */ /* 0x000fe200078e0a0b */
[----:B------:R-:W-:-:S03]  /*17810*/  IADD3 R7, -R10, RZ, RZ ;  /* 0x000000ff0a077210 */ /* 0x000fc60007ffe1ff */
[C---:B------:R-:W-:Y:S02]  /*17820*/  IMAD R9, R0.reuse, R9, R8 ;  /* 0x0000000900097224 */ /* 0x040fe400078e0208 */
[----:B------:R-:W-:-:S03]  /*17830*/  IMAD R7, R0, R7, R6 ;  /* 0x0000000700077224 */ /* 0x000fc600078e0206 */
[C---:B------:R-:W-:Y:S02]  /*17840*/  ISETP.GT.U32.AND P4, PT, R0.reuse, R9, PT ;  /* 0x000000090000720c */ /* 0x040fe40003f84070 */
[----:B------:R-:W-:-:S11]  /*17850*/  ISETP.GT.U32.AND P1, PT, R0, R7, PT ;  /* 0x000000070000720c */ /* 0x000fd60003f24070 */
[----:B------:R-:W-:Y:S02]  /*17860*/  @!P4 IMAD.IADD R9, R9, 0x1, -R0 ;  /* 0x000000010909c824 */ /* 0x000fe400078e0a00 */
[-C--:B------:R-:W-:Y:S01]  /*17870*/  @!P1 IADD3 R7, R7, -R0.reuse, RZ ;  /* 0x8000000007079210 */ /* 0x080fe20007ffe0ff */
[----:B------:R-:W-:Y:S01]  /*17880*/  @!P4 VIADD R11, R11, 0x1 ;  /* 0x000000010b0bc836 */ /* 0x000fe20000000000 */
[----:B------:R-:W-:Y:S02]  /*17890*/  @!P1 IADD3 R10, R10, 0x1, RZ ;  /* 0x000000010a0a9810 */ /* 0x000fe40007ffe0ff */
[-C--:B------:R-:W-:Y:S02]  /*178a0*/  ISETP.GE.U32.AND P6, PT, R9, R0.reuse, PT ;  /* 0x000000000900720c */ /* 0x080fe40003fc6070 */
[----:B------:R-:W-:Y:S02]  /*178b0*/  ISETP.GE.U32.AND P5, PT, R7, R0, PT ;  /* 0x000000000700720c */ /* 0x000fe40003fa6070 */
[----:B------:R-:W-:-:S02]  /*178c0*/  ISETP.NE.AND P1, PT, R4, RZ, PT ;  /* 0x000000ff0400720c */ /* 0x000fc40003f25270 */
[----:B------:R-:W-:-:S07]  /*178d0*/  LOP3.LUT R0, RZ, R4, RZ, 0x33, !PT ;  /* 0x00000004ff007212 */ /* 0x000fce00078e33ff */
[----:B------:R-:W-:Y:S02]  /*178e0*/  @P6 VIADD R11, R11, 0x1 ;  /* 0x000000010b0b6836 */ /* 0x000fe40000000000 */
[----:B------:R-:W-:Y:S02]  /*178f0*/  @P5 IADD3 R10, R10, 0x1, RZ ;  /* 0x000000010a0a5810 */ /* 0x000fe40007ffe0ff */
[----:B------:R-:W-:Y:S02]  /*17900*/  @!P2 IMAD.MOV R11, RZ, RZ, -R11 ;  /* 0x000000ffff0ba224 */ /* 0x000fe400078e0a0b */
[----:B------:R-:W-:-:S03]  /*17910*/  @!P0 IADD3 R10, -R10, RZ, RZ ;  /* 0x000000ff0a0a8210 */ /* 0x000fc60007ffe1ff */
[C---:B------:R-:W-:Y:S02]  /*17920*/  SEL R5, R0.reuse, R11, !P1 ;  /* 0x0000000b00057207 */ /* 0x040fe40004800000 */
[----:B------:R-:W-:-:S03]  /*17930*/  SEL R0, R0, R10, !P1 ;  /* 0x0000000a00007207 */ /* 0x000fc60004800000 */
[----:B------:R-:W-:-:S04]  /*17940*/  IMAD.WIDE R12, R5, 0x4, R202 ;  /* 0x00000004050c7825 */ /* 0x000fc800078e02ca */
[----:B------:R-:W-:Y:S01]  /*17950*/  IMAD.WIDE R10, R0, 0x4, R202 ;  /* 0x00000004000a7825 */ /* 0x000fe200078e02ca */
[----:B------:R-:W2:Y:S04]  /*17960*/  LDG.E R7, desc[UR6][R12.64] ;  /* 0x000000060c077981 */ /* 0x000ea8000c1e1900 */
[----:B------:R-:W2:Y:S01]  /*17970*/  LDG.E R6, desc[UR6][R10.64] ;  /* 0x000000060a067981 */ /* 0x000ea2000c1e1900 */
[----:B------:R-:W-:-:S04]  /*17980*/  IMAD.IADD R5, R5, 0x1, -R0 ;  /* 0x0000000105057824 */ /* 0x000fc800078e0a00 */
[----:B------:R-:W-:-:S04]  /*17990*/  IMAD R5, R5, R4, -0x40 ;  /* 0xffffffc005057424 */ /* 0x000fc800078e0204 */
[----:B------:R-:W-:Y:S01]  /*179a0*/  IMAD.WIDE.U32 R8, R5, UR4, RZ ;  /* 0x0000000405087c25 */ /* 0x000fe2000f8e00ff */
[----:B------:R-:W-:-:S05]  /*179b0*/  SHF.R.S32.HI R0, RZ, 0x1f, R5 ;  /* 0x0000001fff007819 */ /* 0x000fca0000011405 */
[----:B------:R-:W-:-:S04]  /*179c0*/  IMAD R0, R0, UR4, RZ ;  /* 0x0000000400007c24 */ /* 0x000fc8000f8e02ff */
[----:B------:R-:W-:Y:S01]  /*179d0*/  IMAD R0, R5, UR5, R0 ;  /* 0x0000000505007c24 */ /* 0x000fe2000f8e0200 */
[----:B------:R-:W-:-:S03]  /*179e0*/  ULDC.64 UR4, c[0x0][0x238] ;  /* 0x00008e0000047ab9 */ /* 0x000fc60000000a00 */
[----:B------:R-:W-:Y:S01]  /*179f0*/  IMAD.IADD R9, R9, 0x1, R0 ;  /* 0x0000000109097824 */ /* 0x000fe200078e0200 */
[----:B--2---:R-:W-:-:S04]  /*17a00*/  IADD3 R6, -R7, R6, RZ ;  /* 0x0000000607067210 */ /* 0x004fc80007ffe1ff */
[----:B------:R-:W-:-:S05]  /*17a10*/  SHF.R.S32.HI R4, RZ, 0x1f, R6 ;  /* 0x0000001fff047819 */ /* 0x000fca0000011406 */
[----:B------:R-:W-:-:S04]  /*17a20*/  IMAD R5, R4, UR4, RZ ;  /* 0x0000000404057c24 */ /* 0x000fc8000f8e02ff */
[C---:B------:R-:W-:Y:S02]  /*17a30*/  IMAD R5, R6.reuse, UR5, R5 ;  /* 0x0000000506057c24 */ /* 0x040fe4000f8e0205 */
[----:B------:R-:W-:-:S05]  /*17a40*/  IMAD.WIDE.U32 R6, R6, UR4, R8 ;  /* 0x0000000406067c25 */ /* 0x000fca000f8e0008 */
[----:B------:R-:W-:Y:S01]  /*17a50*/  IADD3 R0, R7, R5, RZ ;  /* 0x0000000507007210 */ /* 0x000fe20007ffe0ff */
[----:B------:R-:W-:Y:S01]  /*17a60*/  IMAD.MOV.U32 R5, RZ, RZ, R6 ;  /* 0x000000ffff057224 */ /* 0x000fe200078e0006 */
[----:B------:R-:W-:Y:S06]  /*17a70*/  BRA `(.L_x_2381) ;  /* 0x00000000000c7947 */ /* 0x000fec0003800000 */
.L_x_2380:
[----:B------:R-:W1:Y:S02]  /*17a80*/  LDC R5, c[0x0][0x250] ;  /* 0x00009400ff057b82 */ /* 0x000e640000000800 */
[----:B-1----:R-:W-:-:S04]  /*17a90*/  LEA R5, -R5, RZ, 0x6 ;  /* 0x000000ff05057211 */ /* 0x002fc800078e31ff */
[----:B------:R-:W-:-:S07]  /*17aa0*/  SHF.R.S32.HI R0, RZ, 0x1f, R5 ;  /* 0x0000001fff007819 */ /* 0x000fce0000011405 */
.L_x_2381:
[----:B------:R-:W-:Y:S01]  /*17ab0*/  LOP3.LUT R4, R205, 0xff, RZ, 0xc0, !PT ;  /* 0x000000ffcd047812 */ /* 0x000fe200078ec0ff */
[----:B------:R-:W-:Y:S01]  /*17ac0*/  ULDC.64 UR4, c[0x0][0x220] ;  /* 0x0000880000047ab9 */ /* 0x000fe20000000a00 */
[----:B------:R-:W-:Y:S02]  /*17ad0*/  LEA R218, P0, R5, R156, 0x1 ;  /* 0x0000009c05da7211 */ /* 0x000fe400078008ff */
[C---:B------:R-:W-:Y:S02]  /*17ae0*/  LOP3.LUT P4, RZ, R4.reuse, 0x2, RZ, 0xc0, !PT ;  /* 0x0000000204ff7812 */ /* 0x040fe4000788c0ff */
[----:B------:R-:W-:Y:S02]  /*17af0*/  LOP3.LUT P2, RZ, R4, 0x4, RZ, 0xc0, !PT ;  /* 0x0000000404ff7812 */ /* 0x000fe4000784c0ff */
[----:B------:R-:W-:Y:S02]  /*17b00*/  IADD3 R7, P1, R197, R5, RZ ;  /* 0x00000005c5077210 */ /* 0x000fe40007f3e0ff */
[----:B------:R-:W-:-:S07]  /*17b10*/  LEA.HI.X R219, R5, R157, R0, 0x1, P0 ;  /* 0x0000009d05db7211 */ /* 0x000fce00000f0c00 */
[CC--:B------:R-:W-:Y:S02]  /*17b20*/  @P4 IADD3 R9, P5, R5.reuse, R136.reuse, RZ ;  /* 0x0000008805094210 */ /* 0x0c0fe40007fbe0ff */
[----:B------:R-:W-:Y:S02]  /*17b30*/  @P2 IADD3 R5, P0, R5, R136, RZ ;  /* 0x0000008805052210 */ /* 0x000fe40007f1e0ff */
[C---:B------:R-:W-:Y:S01]  /*17b40*/  @P4 LEA R18, P6, R9.reuse, UR4, 0x1 ;  /* 0x0000000409124c11 */ /* 0x040fe2000f8c08ff */
[--C-:B------:R-:W-:Y:S01]  /*17b50*/  @P4 IMAD.X R6, R0, 0x1, R133.reuse, P5 ;  /* 0x0000000100064824 */ /* 0x100fe200028e0685 */
[----:B------:R-:W-:Y:S01]  /*17b60*/  LOP3.LUT P5, RZ, R4, 0x1, RZ, 0xc0, !PT ;  /* 0x0000000104ff7812 */ /* 0x000fe200078ac0ff */
[----:B------:R-:W-:Y:S02]  /*17b70*/  IMAD.X R4, R196, 0x1, R0, P1 ;  /* 0x00000001c4047824 */ /* 0x000fe400008e0600 */
[----:B------:R-:W-:Y:S01]  /*17b80*/  @P2 IMAD.X R0, R0, 0x1, R133, P0 ;  /* 0x0000000100002824 */ /* 0x000fe200000e0685 */
[----:B------:R-:W-:-:S02]  /*17b90*/  @P4 LEA.HI.X R19, R9, UR5, R6, 0x1, P6 ;  /* 0x0000000509134c11 */ /* 0x000fc4000b0f0c06 */
[----:B------:R-:W-:Y:S02]  /*17ba0*/  @P2 LEA R12, P0, R5, UR4, 0x1 ;  /* 0x00000004050c2c11 */ /* 0x000fe4000f8008ff */
[-C--:B------:R-:W-:Y:S02]  /*17bb0*/  @P4 IADD3 R9, P1, R7, R136.reuse, RZ ;  /* 0x0000008807094210 */ /* 0x080fe40007f3e0ff */
[----:B------:R-:W-:Y:S02]  /*17bc0*/  @P2 LEA.HI.X R13, R5, UR5, R0, 0x1, P0 ;  /* 0x00000005050d2c11 */ /* 0x000fe400080f0c00 */
[----:B------:R-:W-:Y:S01]  /*17bd0*/  @P2 IADD3 R5, P0, R7, R136, RZ ;  /* 0x0000008807052210 */ /* 0x000fe20007f1e0ff */
[----:B------:R-:W-:Y:S01]  /*17be0*/  @P4 IMAD.X R0, R4, 0x1, R133, P1 ;  /* 0x0000000104004824 */ /* 0x000fe200008e0685 */
[----:B------:R-:W-:Y:S01]  /*17bf0*/  @P4 LEA R14, P1, R9, UR4, 0x1 ;  /* 0x00000004090e4c11 */ /* 0x000fe2000f8208ff */
[----:B------:R-:W-:Y:S01]  /*17c00*/  @!PT LDS RZ, [RZ] ;  /* 0x00000000fffff984 */ /* 0x000fe20000000800 */
[----:B------:R-:W-:Y:S01]  /*17c10*/  @!PT LDS RZ, [RZ] ;  /* 0x00000000fffff984 */ /* 0x000fe20000000800 */
[----:B------:R-:W-:Y:S01]  /*17c20*/  @!PT LDS RZ, [RZ] ;  /* 0x00000000fffff984 */ /* 0x000fe20000000800 */
[----:B------:R-:W-:Y:S01]  /*17c30*/  @P5 LDGSTS.E.BYPASS.LTC128B.128 [R204+0xc000], desc[UR6][R218.64] ;  /* 0x0c000000dacc5fae */ /* 0x000fe2000b901d46 */
[----:B------:R-:W-:-:S02]  /*17c40*/  @P5 LEA R16, P6, R7, R156, 0x1 ;  /* 0x0000009c07105211 */ /* 0x000fc400078c08ff */
[----:B------:R-:W-:Y:S01]  /*17c50*/  @P4 LEA.HI.X R15, R9, UR5, R0, 0x1, P1 ;  /* 0x00000005090f4c11 */ /* 0x000fe200088f0c00 */
[----:B------:R-:W-:Y:S01]  /*17c60*/  @P2 IMAD.X R0, R4, 0x1, R133, P0 ;  /* 0x0000000104002824 */ /* 0x000fe200000e0685 */
[----:B------:R-:W-:Y:S01]  /*17c70*/  @P2 LEA R10, P0, R5, UR4, 0x1 ;  /* 0x00000004050a2c11 */ /* 0x000fe2000f8008ff */
[----:B------:R-:W-:Y:S01]  /*17c80*/  @!P5 STS.128 [R204+0xc000], RZ ;  /* 0x00c000ffcc00d388 */ /* 0x000fe20000000c00 */
[----:B------:R-:W-:Y:S02]  /*17c90*/  IADD3 R9, P1, R197, R7, RZ ;  /* 0x00000007c5097210 */ /* 0x000fe40007f3e0ff */
[----:B------:R-:W-:Y:S01]  /*17ca0*/  @P2 LEA.HI.X R11, R5, UR5, R0, 0x1, P0 ;  /* 0x00000005050b2c11 */ /* 0x000fe200080f0c00 */
[----:B------:R-:W-:Y:S01]  /*17cb0*/  @!PT LDS RZ, [RZ] ;  /* 0x00000000fffff984 */ /* 0x000fe20000000800 */
[----:B------:R-:W-:Y:S01]  /*17cc0*/  @!PT LDS RZ, [RZ] ;  /* 0x00000000fffff984 */ /* 0x000fe20000000800 */
[----:B------:R-:W-:Y:S01]  /*17cd0*/  @!PT LDS RZ, [RZ] ;  /* 0x00000000fffff984 */ /* 0x000fe20000000800 */
[----:B------:R-:W-:Y:S01]  /*17ce0*/  @P4 LDGSTS.E.BYPASS.LTC128B.128 [R204+0xe000], desc[UR6][R18.64+0x80] ;  /* 0x0e00008012cc4fae */ /* 0x000fe2000b901d46 */
[--C-:B------:R-:W-:Y:S01]  /*17cf0*/  @P5 LEA.HI.X R17, R7, R157, R4.reuse, 0x1, P6 ;  /* 0x0000009d07115211 */ /* 0x100fe200030f0c04 */
[----:B------:R-:W-:Y:S01]  /*17d00*/  IMAD.X R4, R196, 0x1, R4, P1 ;  /* 0x00000001c4047824 */ /* 0x000fe200008e0604 */
[C---:B------:R-:W-:Y:S01]  /*17d10*/  @P4 IADD3 R7, P0, R9.reuse, R136, RZ ;  /* 0x0000008809074210 */ /* 0x040fe20007f1e0ff */
[----:B------:R-:W-:Y:S01]  /*17d20*/  @!P4 STS.128 [R204+0xe000], RZ ;  /* 0x00e000ffcc00c388 */ /* 0x000fe20000000c00 */
[----:B------:R-:W-:-:S02]  /*17d30*/  @P5 LEA R20, P1, R9, R156, 0x1 ;  /* 0x0000009c09145211 */ /* 0x000fc400078208ff */
[----:B------:R-:W-:Y:S01]  /*17d40*/  IADD3 R5, P6, R197, R9, RZ ;  /* 0x00000009c5057210 */ /* 0x000fe20007fde0ff */
[--C-:B------:R-:W-:Y:S01]  /*17d50*/  @P4 IMAD.X R6, R4, 0x1, R133.reuse, P0 ;  /* 0x0000000104064824 */ /* 0x100fe200000e0685 */
[----:B------:R-:W-:Y:S01]  /*17d60*/  @P4 LEA R8, P0, R7, UR4, 0x1 ;  /* 0x0000000407084c11 */ /* 0x000fe2000f8008ff */
[----:B------:R-:W-:Y:S01]  /*17d70*/  @!PT LDS RZ, [RZ] ;  /* 0x00000000fffff984 */ /* 0x000fe20000000800 */
[----:B------:R-:W-:Y:S01]  /*17d80*/  @!PT LDS RZ, [RZ] ;  /* 0x00000000fffff984 */ /* 0x000fe20000000800 */
[----:B------:R-:W-:Y:S01]  /*17d90*/  @!PT LDS RZ, [RZ] ;  /* 0x00000000fffff984 */ /* 0x000fe20000000800 */
[----:B------:R-:W-:Y:S01]  /*17da0*/  @P2 LDGSTS.E.BYPASS.LTC128B.128 [R204+0x10000], desc[UR6][R12.64+0x100] ;  /* 0x100001000ccc2fae */ /* 0x000fe2000b901d46 */
[C---:B------:R-:W-:Y:S02]  /*17db0*/  @P5 LEA.HI.X R21, R9.reuse, R157, R4, 0x1, P1 ;  /* 0x0000009d09155211 */ /* 0x040fe400008f0c04 */
[----:B------:R-:W-:Y:S01]  /*17dc0*/  @P2 IADD3 R0, P1, R9, R136, RZ ;  /* 0x0000008809002210 */ /* 0x000fe20007f3e0ff */
[----:B------:R-:W-:Y:S01]  /*17dd0*/  @!P2 STS.128 [R204+0x10000], RZ ;  /* 0x010000ffcc00a388 */ /* 0x000fe20000000c00 */
[----:B------:R-:W-:Y:S01]  /*17de0*/  @P4 LEA.HI.X R9, R7, UR5, R6, 0x1, P0 ;  /* 0x0000000507094c11 */ /* 0x000fe200080f0c06 */
[----:B------:R-:W-:Y:S01]  /*17df0*/  IMAD.X R6, R196, 0x1, R4, P6 ;  /* 0x00000001c4067824 */ /* 0x000fe200030e0604 */
[C---:B------:R-:W-:Y:S01]  /*17e00*/  @P5 LEA R24, P0, R5.reuse, R156, 0x1 ;  /* 0x0000009c05185211 */ /* 0x040fe200078008ff */
[----:B------:R-:W-:Y:S01]  /*17e10*/  @P2 IMAD.X R7, R4, 0x1, R133, P1 ;  /* 0x0000000104072824 */ /* 0x000fe200008e0685 */
[----:B------:R-:W-:Y:S01]  /*17e20*/  @P2 LEA R26, P1, R0, UR4, 0x1 ;  /* 0x00000004001a2c11 */ /* 0x000fe2000f8208ff */
[----:B------:R-:W-:Y:S01]  /*17e30*/  @!PT LDS RZ, [RZ] ;  /* 0x00000000fffff984 */ /* 0x000fe20000000800 */
[----:B------:R-:W-:Y:S01]  /*17e40*/  @!PT LDS RZ, [RZ] ;  /* 0x00000000fffff984 */ /* 0x000fe20000000800 */
[----:B------:R-:W-:Y:S01]  /*17e50*/  @!PT LDS RZ, [RZ] ;  /* 0x00000000fffff984 */ /* 0x000fe20000000800 */
[----:B------:R-:W-:Y:S01]  /*17e60*/  @P5 LDGSTS.E.BYPASS.LTC128B.128 [R204+0xc800], desc[UR6][R16.64] ;  /* 0x0c80000010cc5fae */ /* 0x000fe2000b901d46 */
[----:B------:R-:W-:-:S02]  /*17e70*/  @P4 IADD3 R4, P6, R5, R136, RZ ;  /* 0x0000008805044210 */ /* 0x000fc40007fde0ff */
[C---:B------:R-:W-:Y:S01]  /*17e80*/  @P5 LEA.HI.X R25, R5.reuse, R157, R6, 0x1, P0 ;  /* 0x0000009d05195211 */ /* 0x040fe200000f0c06 */
[----:B------:R-:W-:Y:S01]  /*17e90*/  @!P5 STS.128 [R204+0xc800], RZ ;  /* 0x00c800ffcc00d388 */ /* 0x000fe20000000c00 */
[----:B------:R-:W-:Y:S02]  /*17ea0*/  @P2 IADD3 R5, P0, R5, R136, RZ ;  /* 0x0000008805052210 */ /* 0x000fe40007f1e0ff */
[----:B------:R-:W-:Y:S01]  /*17eb0*/  @P2 LEA.HI.X R27, R0, UR5, R7, 0x1, P1 ;  /* 0x00000005001b2c11 */ /* 0x000fe200088f0c07 */
[----:B------:R-:W-:Y:S01]  /*17ec0*/  @!PT LDS RZ, [RZ] ;  /* 0x00000000fffff984 */ /* 0x000fe20000000800 */
[----:B------:R-:W-:Y:S01]  /*17ed0*/  @!PT LDS RZ, [RZ] ;  /* 0x00000000fffff984 */ /* 0x000fe20000000800 */
[----:B------:R-:W-:Y:S01]  /*17ee0*/  @!PT LDS RZ, [RZ] ;  /* 0x00000000fffff984 */ /* 0x000fe20000000800 */
[----:B------:R-:W-:Y:S01]  /*17ef0*/  @P4 LDGSTS.E.BYPASS.LTC128B.128 [R204+0xe800], desc[UR6][R14.64+0x80] ;  /* 0x0e8000800ecc4fae */ /* 0x000fe2000b901d46 */
[--C-:B------:R-:W-:Y:S01]  /*17f00*/  @P4 IMAD.X R7, R6, 0x1, R133.reuse, P6 ;  /* 0x0000000106074824 */ /* 0x100fe200030e0685 */
[----:B------:R-:W-:Y:S01]  /*17f10*/  @P4 LEA R138, P1, R4, UR4, 0x1 ;  /* 0x00000004048a4c11 */ /* 0x000fe2000f8208ff */
[----:B------:R-:W-:Y:S01]  /*17f20*/  @P2 IMAD.X R6, R6, 0x1, R133, P0 ;  /* 0x0000000106062824 */ /* 0x000fe200000e0685 */
[----:B------:R-:W-:Y:S01]  /*17f30*/  @!P4 STS.128 [R204+0xe800], RZ ;  /* 0x00e800ffcc00c388 */ /* 0x000fe20000000c00 */
[----:B------:R-:W-:-:S02]  /*17f40*/  @P2 LEA R136, P0, R5, UR4, 0x1 ;  /* 0x0000000405882c11 */ /* 0x000fc4000f8008ff */
[----:B------:R-:W-:Y:S01]  /*17f50*/  @P4 LEA.HI.X R139, R4, UR5, R7, 0x1, P1 ;  /* 0x00000005048b4c11 */ /* 0x000fe200088f0c07 */
[----:B------:R-:W-:Y:S01]  /*17f60*/  @!PT LDS RZ, [RZ] ;  /* 0x00000000fffff984 */ /* 0x000fe20000000800 */
[----:B------:R-:W-:Y:S01]  /*17f70*/  @!PT LDS RZ, [RZ] ;  /* 0x00000000fffff984 */ /* 0x000fe20000000800 */
[----:B------:R-:W-:Y:S01]  /*17f80*/  @!PT LDS RZ, [RZ] ;  /* 0x00000000fffff984 */ /* 0x000fe20000000800 */
[----:B------:R-:W-:Y:S01]  /*17f90*/  @P2 LDGSTS.E.BYPASS.LTC128B.128 [R204+0x10800], desc[UR6][R10.64+0x100] ;  /* 0x108001000acc2fae */ /* 0x000fe2000b901d46 */
[----:B------:R-:W-:-:S03]  /*17fa0*/  @P2 LEA.HI.X R137, R5, UR5, R6, 0x1, P0 ;  /* 0x0000000505892c11 */ /* 0x000fc600080f0c06 */
[----:B------:R-:W-:Y:S04]  /*17fb0*/  @!P2 STS.128 [R204+0x10800], RZ ;  /* 0x010800ffcc00a388 */ /* 0x000fe80000000c00 */
[----:B------:R-:W-:Y:S01]  /*17fc0*/  @!PT LDS RZ, [RZ] ;  /* 0x00000000fffff984 */ /* 0x000fe20000000800 */
[----:B------:R-:W-:Y:S01]  /*17fd0*/  @!PT LDS RZ, [RZ] ;  /* 0x00000000fffff984 */ /* 0x000fe20000000800 */
[----:B------:R-:W-:Y:S01]  /*17fe0*/  @!PT LDS RZ, [RZ] ;  /* 0x00000000fffff984 */ /* 0x000fe20000000800 */
[----:B------:R1:W-:Y:S04]  /*17ff0*/  @P5 LDGSTS.E.BYPASS.LTC128B.128 [R204+0xd000], desc[UR6][R20.64] ;  /* 0x0d00000014cc5fae */ /* 0x0003e8000b901d46 */
        /* <DEDUP_REMOVED lines=9> */
[----:B------:R-:W-:Y:S04]  /*18090*/  @P2 LDGSTS.E.BYPASS.LTC128B.128 [R204+0x11000], desc[UR6][R26.64+0x100] ;  /* 0x110001001acc2fae */ /* 0x000fe8000b901d46 */
        /* <DEDUP_REMOVED lines=16> */
[----:B------:R-:W-:Y:S04]  /*181a0*/  LDSM.16.M88.4 R148, [R191] ;  /* 0x00000000bf94783b */ /* 0x000fe80000000200 */
[----:B-1----:R-:W3:Y:S04]  /*181b0*/  LDSM.16.M88.4 R20, [R190+0x6000] ;  /* 0x00600000be14783b */ /* 0x002ee80000000200 */
[----:B------:R-:W1:Y:S04]  /*181c0*/  LDSM.16.M88.4 R12, [R190+0x6800] ;  /* 0x00680000be0c783b */ /* 0x000e680000000200 */
[----:B------:R-:W5:Y:S04]  /*181d0*/  LDSM.16.M88.4 R156, [R190+0x7000] ;  /* 0x00700000be9c783b */ /* 0x000f680000000200 */
[----:B------:R-:W5:Y:S04]  /*181e0*/  LDSM.16.M88.4 R28, [R190+0x7800] ;  /* 0x00780000be1c783b */ /* 0x000f680000000200 */
[----:B------:R-:W-:Y:S04]  /*181f0*/  LDSM.16.M88.4 R32, [R192] ;  /* 0x00000000c020783b */ /* 0x000fe80000000200 */
[----:B------:R-:W5:Y:S04]  /*18200*/  LDSM.16.M88.4 R164, [R189] ;  /* 0x00000000bda4783b */ /* 0x000f680000000200 */
[----:B------:R-:W5:Y:S04]  /*18210*/  LDSM.16.M88.4 R144, [R183] ;  /* 0x00000000b790783b */ /* 0x000f680000000200 */
[----:B------:R-:W5:Y:S04]  /*18220*/  LDSM.16.M88.4 R4, [R182] ;  /* 0x00000000b604783b */ /* 0x000f680000000200 */
[----:B------:R-:W5:Y:S04]  /*18230*/  LDSM.16.M88.4 R168, [R181] ;  /* 0x00000000b5a8783b */ /* 0x000f680000000200 */
[----:B--2---:R-:W-:Y:S01]  /*18240*/  LDSM.16.M88.4 R8, [R135] ;  /* 0x000000008708783b */ /* 0x004fe20000000200 */
[C---:B---3--:R-:W-:Y:S03]  /*18250*/  HMMA.16816.F32 R24, R148.reuse, R20, RZ ;  /* 0x000000149418723c */ /* 0x048fe600000018ff */
[----:B------:R-:W2:Y:S04]  /*18260*/  LDSM.16.M88.4 R140, [R187+0x6000] ;  /* 0x00600000bb8c783b */ /* 0x000ea80000000200 */
[----:B----4-:R-:W3:Y:S01]  /*18270*/  LDSM.16.M88.4 R136, [R187+0x6800] ;  /* 0x00680000bb88783b */ /* 0x010ee20000000200 */
[C---:B-1----:R-:W-:Y:S03]  /*18280*/  HMMA.16816.F32 R16, R148.reuse, R12, RZ ;  /* 0x0000000c9410723c */ /* 0x042fe600000018ff */
[----:B------:R-:W-:Y:S03]  /*18290*/  LDSM.16.M88.4 R220, [R187+0x7800] ;  /* 0x00780000bbdc783b */ /* 0x000fe60000000200 */
[C---:B-----5:R-:W-:Y:S01]  /*182a0*/  HMMA.16816.F32 R160, R148.reuse, R156, RZ ;  /* 0x0000009c94a0723c */ /* 0x060fe200000018ff */
[----:B------:R-:W1:Y:S01]  /*182b0*/  S2R R0, SR_TID.X ;  /* 0x0000000000007919 */ /* 0x000e620000002100 */
[----:B------:R-:W0:Y:S04]  /*182c0*/  LDGDEPBAR ;  /* 0x00000000000079af */ /* 0x000e280000000000 */
[C---:B------:R-:W-:Y:S06]  /*182d0*/  HMMA.16816.F32 R20, R148.reuse, R22, RZ ;  /* 0x000000169414723c */ /* 0x040fec00000018ff */
[C---:B------:R-:W-:Y:S06]  /*182e0*/  HMMA.16816.F32 R12, R148.reuse, R14, RZ ;  /* 0x0000000e940c723c */ /* 0x040fec00000018ff */
[C---:B------:R-:W-:Y:S06]  /*182f0*/  HMMA.16816.F32 R156, R148.reuse, R158, RZ ;  /* 0x0000009e949c723c */ /* 0x040fec00000018ff */
[C---:B------:R-:W-:Y:S06]  /*18300*/  HMMA.16816.F32 R152, R148.reuse, R28, RZ ;  /* 0x0000001c9498723c */ /* 0x040fec00000018ff */
[----:B------:R-:W-:Y:S01]  /*18310*/  HMMA.16816.F32 R148, R148, R30, RZ ;  /* 0x0000001e9494723c */ /* 0x000fe200000018ff */
[----:B------:R-:W4:Y:S05]  /*18320*/  LDSM.16.M88.4 R28, [R187+0x7000] ;  /* 0x00700000bb1c783b */ /* 0x000f2a0000000200 */
[C---:B------:R-:W-:Y:S06]  /*18330*/  HMMA.16816.F32 R24, R32.reuse, R164, R24 ;  /* 0x000000a42018723c */ /* 0x040fec0000001818 */
[C---:B------:R-:W-:Y:S01]  /*18340*/  HMMA.16816.F32 R20, R32.reuse, R166, R20 ;  /* 0x000000a62014723c */ /* 0x040fe20000001814 */
[----:B------:R-:W-:Y:S05]  /*18350*/  LDSM.16.M88.4 R164, [R180] ;  /* 0x00000000b4a4783b */ /* 0x000fea0000000200 */
[C---:B------:R-:W-:Y:S06]  /*18360*/  HMMA.16816.F32 R16, R32.reuse, R144, R16 ;  /* 0x000000902010723c */ /* 0x040fec0000001810 */
[C---:B------:R-:W-:Y:S01]  /*18370*/  HMMA.16816.F32 R12, R32.reuse, R146, R12 ;  /* 0x00000092200c723c */ /* 0x040fe2000000180c */
[----:B------:R-:W-:Y:S05]  /*18380*/  LDSM.16.M88.4 R144, [R180+0x800] ;  /* 0x00080000b490783b */ /* 0x000fea0000000200 */
[C---:B------:R-:W-:Y:S06]  /*18390*/  HMMA.16816.F32 R160, R32.reuse, R4, R160 ;  /* 0x0000000420a0723c */ /* 0x040fec00000018a0 */
[C---:B------:R-:W-:Y:S01]  /*183a0*/  HMMA.16816.F32 R156, R32.reuse, R6, R156 ;  /* 0x00000006209c723c */ /* 0x040fe2000000189c */
[----:B------:R-:W5:Y:S05]  /*183b0*/  LDSM.16.M88.4 R4, [R2] ;  /* 0x000000000204783b */ /* 0x000f6a0000000200 */
        /* <DEDUP_REMOVED lines=11> */
[C---:B------:R-:W-:Y:S01]  /*18470*/  HMMA.16816.F32 R156, R8.reuse, R30, R156 ;  /* 0x0000001e089c723c */ /* 0x040fe2000000189c */
[----:B------:R-:W3:Y:S05]  /*18480*/  LDSM.16.M88.4 R28, [R190+0x8800] ;  /* 0x00880000be1c783b */ /* 0x000eea0000000200 */
[C---:B------:R-:W-:Y:S06]  /*18490*/  HMMA.16816.F32 R152, R8.reuse, R220, R152 ;  /* 0x000000dc0898723c */ /* 0x040fec0000001898 */
[----:B------:R-:W-:Y:S01]  /*184a0*/  HMMA.16816.F32 R148, R8, R222, R148 ;  /* 0x000000de0894723c */ /* 0x000fe20000001894 */
[----:B------:R-:W4:Y:S04]  /*184b0*/  LDSM.16.M88.4 R8, [R190+0x9000] ;  /* 0x00900000be08783b */ /* 0x000f280000000200 */
[----:B------:R-:W4:Y:S01]  /*184c0*/  LDSM.16.M88.4 R220, [R190+0x9800] ;  /* 0x00980000bedc783b */ /* 0x000f220000000200 */
[C---:B-----5:R-:W-:Y:S06]  /*184d0*/  HMMA.16816.F32 R24, R4.reuse, R164, R24 ;  /* 0x000000a40418723c */ /* 0x060fec0000001818 */
[C---:B------:R-:W-:Y:S01]  /*184e0*/  HMMA.16816.F32 R20, R4.reuse, R166, R20 ;  /* 0x000000a60414723c */ /* 0x040fe20000001814 */
[----:B------:R-:W-:Y:S05]  /*184f0*/  LDSM.16.M88.4 R164, [R179] ;  /* 0x00000000b3a4783b */ /* 0x000fea0000000200 */
[C---:B------:R-:W-:Y:S06]  /*18500*/  HMMA.16816.F32 R16, R4.reuse, R144, R16 ;  /* 0x000000900410723c */ /* 0x040fec0000001810 */
[C---:B------:R-:W-:Y:S01]  /*18510*/  HMMA.16816.F32 R12, R4.reuse, R146, R12 ;  /* 0x00000092040c723c */ /* 0x040fe2000000180c */
[----:B------:R-:W5:Y:S05]  /*18520*/  LDSM.16.M88.4 R144, [R192+0x2000] ;  /* 0x00200000c090783b */ /* 0x000f6a0000000200 */
[C---:B-1----:R-:W-:Y:S06]  /*18530*/  HMMA.16816.F32 R160, R4.reuse, R32, R160 ;  /* 0x0000002004a0723c */ /* 0x042fec00000018a0 */
[C---:B------:R-:W-:Y:S01]  /*18540*/  HMMA.16816.F32 R156, R4.reuse, R34, R156 ;  /* 0x00000022049c723c */ /* 0x040fe2000000189c */
[----:B------:R-:W1:Y:S05]  /*18550*/  LDSM.16.M88.4 R32, [R178] ;  /* 0x00000000b220783b */ /* 0x000e6a0000000200 */
[C---:B------:R-:W-:Y:S06]  /*18560*/  HMMA.16816.F32 R152, R4.reuse, R168, R152 ;  /* 0x000000a80498723c */ /* 0x040fec0000001898 */
[----:B------:R-:W-:Y:S01]  /*18570*/  HMMA.16816.F32 R148, R4, R170, R148 ;  /* 0x000000aa0494723c */ /* 0x000fe20000001894 */
[----:B------:R-:W1:Y:S04]  /*18580*/  LDSM.16.M88.4 R4, [R177] ;  /* 0x00000000b104783b */ /* 0x000e680000000200 */
[----:B------:R-:W-:Y:S01]  /*18590*/  LDSM.16.M88.4 R168, [R176] ;  /* 0x00000000b0a8783b */ /* 0x000fe20000000200 */
        /* <DEDUP_REMOVED lines=12> */
[----:B------:R-:W-:Y:S01]  /*18660*/  LDSM.16.M88.4 R220, [R187+0x9800] ;  /* 0x00980000bbdc783b */ /* 0x000fe20000000200 */
[C---:B-----5:R-:W-:Y:S06]  /*18670*/  HMMA.16816.F32 R24, R144.reuse, R164, R24 ;  /* 0x000000a49018723c */ /* 0x060fec0000001818 */
[C---:B------:R-:W-:Y:S01]  /*18680*/  HMMA.16816.F32 R20, R144.reuse, R166, R20 ;  /* 0x000000a69014723c */ /* 0x040fe20000001814 */
[----:B------:R-:W-:Y:S05]  /*18690*/  LDSM.16.M88.4 R164, [R2+0x2000] ;  /* 0x0020000002a4783b */ /* 0x000fea0000000200 */
[C---:B-1----:R-:W-:Y:S06]  /*186a0*/  HMMA.16816.F32 R16, R144.reuse, R32, R16 ;  /* 0x000000209010723c */ /* 0x042fec0000001810 */
[C---:B------:R-:W-:Y:S01]  /*186b0*/  HMMA.16816.F32 R12, R144.reuse, R34, R12 ;  /* 0x00000022900c723c */ /* 0x040fe2000000180c */
[----:B------:R-:W1:Y:S05]  /*186c0*/  LDSM.16.M88.4 R32, [R180+0x2000] ;  /* 0x00200000b420783b */ /* 0x000e6a0000000200 */
[C---:B------:R-:W-:Y:S06]  /*186d0*/  HMMA.16816.F32 R160, R144.reuse, R4, R160 ;  /* 0x0000000490a0723c */ /* 0x040fec00000018a0 */
[----:B------:R-:W-:Y:S01]  /*186e0*/  HMMA.16816.F32 R156, R144, R6, R156 ;  /* 0x00000006909c723c */ /* 0x000fe2000000189c */
[----:B------:R-:W5:Y:S05]  /*186f0*/  LDSM.16.M88.4 R4, [R180+0x2800] ;  /* 0x00280000b404783b */ /* 0x000f6a0000000200 */
[----:B--2---:R-:W-:Y:S06]  /*18700*/  HMMA.16816.F32 R24, R136, R28, R24 ;  /* 0x0000001c8818723c */ /* 0x004fec0000001818 */
[C---:B------:R-:W-:Y:S06]  /*18710*/  HMMA.16816.F32 R152, R144.reuse, R168, R152 ;  /* 0x000000a89098723c */ /* 0x040fec0000001898 */
[----:B------:R-:W-:Y:S01]  /*18720*/  HMMA.16816.F32 R148, R144, R170, R148 ;  /* 0x000000aa9094723c */ /* 0x000fe20000001894 */
[----:B------:R-:W-:Y:S04]  /*18730*/  LDSM.16.M88.4 R144, [R190+0xa000] ;  /* 0x00a00000be90783b */ /* 0x000fe80000000200 */
[----:B------:R-:W-:Y:S01]  /*18740*/  LDSM.16.M88.4 R168, [R180+0x3800] ;  /* 0x00380000b4a8783b */ /* 0x000fe20000000200 */
[C---:B------:R-:W-:Y:S03]  /*18750*/  HMMA.16816.F32 R20, R136.reuse, R30, R20 ;  /* 0x0000001e8814723c */ /* 0x040fe60000001814 */
[----:B------:R-:W2:Y:S03]  /*18760*/  LDSM.16.M88.4 R28, [R180+0x3000] ;  /* 0x00300000b41c783b */ /* 0x000ea60000000200 */
[C---:B---3--:R-:W-:Y:S06]  /*18770*/  HMMA.16816.F32 R16, R136.reuse, R8, R16 ;  /* 0x000000088810723c */ /* 0x048fec0000001810 */
[C---:B------:R-:W-:Y:S01]  /*18780*/  HMMA.16816.F32 R12, R136.reuse, R10, R12 ;  /* 0x0000000a880c723c */ /* 0x040fe2000000180c */
[----:B------:R-:W3:Y:S05]  /*18790*/  LDSM.16.M88.4 R8, [R191+0x4000] ;  /* 0x00400000bf08783b */ /* 0x000eea0000000200 */
[C---:B----4-:R-:W-:Y:S06]  /*187a0*/  HMMA.16816.F32 R160, R136.reuse, R140, R160 ;  /* 0x0000008c88a0723c */ /* 0x050fec00000018a0 */
        /* <DEDUP_REMOVED lines=9> */
[C---:B-----5:R-:W-:Y:S06]  /*18840*/  HMMA.16816.F32 R16, R164.reuse, R4, R16 ;  /* 0x00000004a410723c */ /* 0x060fec0000001810 */
[C---:B------:R-:W-:Y:S01]  /*18850*/  HMMA.16816.F32 R12, R164.reuse, R6, R12 ;  /* 0x00000006a40c723c */ /* 0x040fe2000000180c */
[----:B------:R-:W5:Y:S05]  /*18860*/  LDSM.16.M88.4 R4, [R175] ;  /* 0x00000000af04783b */ /* 0x000f6a0000000200 */
[----:B--2---:R-:W-:Y:S06]  /*18870*/  HMMA.16816.F32 R160, R164, R28, R160 ;  /* 0x0000001ca4a0723c */ /* 0x004fec00000018a0 */
[----:B---3--:R-:W-:Y:S06]  /*18880*/  HMMA.16816.F32 R24, R8, R144, R24 ;  /* 0x000000900818723c */ /* 0x008fec0000001818 */
[C---:B------:R-:W-:Y:S01]  /*18890*/  HMMA.16816.F32 R156, R164.reuse, R30, R156 ;  /* 0x0000001ea49c723c */ /* 0x040fe2000000189c */
[----:B------:R-:W-:Y:S05]  /*188a0*/  LDSM.16.M88.4 R28, [R174] ;  /* 0x00000000ae1c783b */ /* 0x000fea0000000200 */
[C---:B------:R-:W-:Y:S06]  /*188b0*/  HMMA.16816.F32 R152, R164.reuse, R168, R152 ;  /* 0x000000a8a498723c */ /* 0x040fec0000001898 */
[----:B------:R-:W-:Y:S01]  /*188c0*/  HMMA.16816.F32 R148, R164, R170, R148 ;  /* 0x000000aaa494723c */ /* 0x000fe20000001894 */
[----:B------:R-:W2:Y:S04]  /*188d0*/  LDSM.16.M88.4 R168, [R173] ;  /* 0x00000000ada8783b */ /* 0x000ea80000000200 */
[----:B------:R-:W-:Y:S01]  /*188e0*/  LDSM.16.M88.4 R164, [R172] ;  /* 0x00000000aca4783b */ /* 0x000fe20000000200 */
[C---:B------:R-:W-:Y:S03]  /*188f0*/  HMMA.16816.F32 R20, R8.reuse, R146, R20 ;  /* 0x000000920814723c */ /* 0x040fe60000001814 */
[----:B------:R-:W-:Y:S03]  /*18900*/  LDSM.16.M88.4 R144, [R135+0x4000] ;  /* 0x004000008790783b */ /* 0x000fe60000000200 */
[C---:B----4-:R-:W-:Y:S06]  /*18910*/  HMMA.16816.F32 R16, R8.reuse, R140, R16 ;  /* 0x0000008c0810723c */ /* 0x050fec0000001810 */
[C---:B------:R-:W-:Y:S01]  /*18920*/  HMMA.16816.F32 R12, R8.reuse, R142, R12 ;  /* 0x0000008e080c723c */ /* 0x040fe2000000180c */
[----:B------:R-:W3:Y:S05]  /*18930*/  LDSM.16.M88.4 R140, [R187+0xa000] ;  /* 0x00a00000bb8c783b */ /* 0x000eea0000000200 */
[----:B-1----:R-:W-:Y:S06]  /*18940*/  HMMA.16816.F32 R160, R8, R136, R160 ;  /* 0x0000008808a0723c */ /* 0x002fec00000018a0 */
[----:B-----5:R-:W-:Y:S06]  /*18950*/  HMMA.16816.F32 R24, R220, R4, R24 ;  /* 0x00000004dc18723c */ /* 0x020fec0000001818 */
[C---:B------:R-:W-:Y:S01]  /*18960*/  HMMA.16816.F32 R156, R8.reuse, R138, R156 ;  /* 0x0000008a089c723c */ /* 0x040fe2000000189c */
[----:B------:R-:W-:Y:S05]  /*18970*/  LDSM.16.M88.4 R136, [R187+0xa800] ;  /* 0x00a80000bb88783b */ /* 0x000fea0000000200 */
[C---:B------:R-:W-:Y:S06]  /*18980*/  HMMA.16816.F32 R152, R8.reuse, R32, R152 ;  /* 0x000000200898723c */ /* 0x040fec0000001898 */
[----:B------:R-:W-:Y:S01]  /*18990*/  HMMA.16816.F32 R148, R8, R34, R148 ;  /* 0x000000220894723c */ /* 0x000fe20000001894 */
[----:B------:R-:W1:Y:S04]  /*189a0*/  LDSM.16.M88.4 R32, [R187+0xb000] ;  /* 0x00b00000bb20783b */ /* 0x000e680000000200 */
[----:B------:R4:W-:Y:S01]  /*189b0*/  LDSM.16.M88.4 R8, [R2+0x4000] ;  /* 0x004000000208783b */ /* 0x0009e20000000200 */
[C---:B------:R-:W-:Y:S03]  /*189c0*/  HMMA.16816.F32 R20, R220.reuse, R6, R20 ;  /* 0x00000006dc14723c */ /* 0x040fe60000001814 */
[----:B------:R-:W5:Y:S03]  /*189d0*/  LDSM.16.M88.4 R4, [R180+0x4000] ;  /* 0x00400000b404783b */ /* 0x000f660000000200 */
[----:B--2---:R-:W-:Y:S06]  /*189e0*/  HMMA.16816.F32 R160, R220, R168, R160 ;  /* 0x000000a8dca0723c */ /* 0x004fec00000018a0 */
[----:B---3--:R-:W-:Y:S06]  /*189f0*/  HMMA.16816.F32 R24, R144, R140, R24 ;  /* 0x0000008c9018723c */ /* 0x008fec0000001818 */
[----:B------:R-:W-:Y:S01]  /*18a00*/  HMMA.16816.F32 R16, R220, R28, R16 ;  /* 0x0000001cdc10723c */ /* 0x000fe20000001810 */
[----:B----4-:R-:W-:-:S05]  /*18a10*/  IMAD.SHL.U32 R2, R0, 0x2, RZ ;  /* 0x0000000200027824 */ /* 0x010fca00078e00ff */
[----:B------:R-:W-:Y:S01]  /*18a20*/  HMMA.16816.F32 R12, R220, R30, R12 ;  /* 0x0000001edc0c723c */ /* 0x000fe2000000180c */
[----:B------:R-:W2:Y:S05]  /*18a30*/  LDSM.16.M88.4 R28, [R187+0xb800] ;  /* 0x00b80000bb1c783b */ /* 0x000eaa0000000200 */
[----:B------:R-:W-:Y:S06]  /*18a40*/  HMMA.16816.F32 R20, R144, R142, R20 ;  /* 0x0000008e9014723c */ /* 0x000fec0000001814 */
[----:B------:R-:W-:Y:S06]  /*18a50*/  HMMA.16816.F32 R152, R220, R164, R152 ;  /* 0x000000a4dc98723c */ /* 0x000fec0000001898 */
[----:B-1----:R-:W-:Y:S06]  /*18a60*/  HMMA.16816.F32 R160, R144, R32, R160 ;  /* 0x0000002090a0723c */ /* 0x002fec00000018a0 */
[----:B-----5:R-:W-:Y:S01]  /*18a70*/  HMMA.16816.F32 R24, R8, R4, R24 ;  /* 0x000000040818723c */ /* 0x020fe20000001818 */
[----:B------:R-:W-:-:S05]  /*18a80*/  LOP3.LUT R33, R2, 0x6, RZ, 0xc0, !PT ;  /* 0x0000000602217812 */ /* 0x000fca00078ec0ff */
[----:B------:R-:W-:Y:S01]  /*18a90*/  HMMA.16816.F32 R156, R220, R170, R156 ;  /* 0x000000aadc9c723c */ /* 0x000fe2000000189c */
[----:B------:R-:W-:Y:S01]  /*18aa0*/  IMAD R2, R208, 0x40, R33 ;  /* 0x00000040d0027824 */ /* 0x000fe200078e0221 */
[----:B------:R-:W1:Y:S03]  /*18ab0*/  LDSM.16.M88.4 R168, [R180+0x4800] ;  /* 0x00480000b4a8783b */ /* 0x000e660000000200 */
[C---:B------:R-:W-:Y:S01]  /*18ac0*/  VIADD R4, R2.reuse, 0x1 ;  /* 0x0000000102047836 */ /* 0x040fe20000000000 */
[----:B------:R-:W-:Y:S01]  /*18ad0*/  HMMA.16816.F32 R20, R8, R6, R20 ;  /* 0x000000060814723c */ /* 0x000fe20000001814 */
[CC--:B------:R-:W-:Y:S01]  /*18ae0*/  ISETP.GE.AND P2, PT, R2.reuse, R209.reuse, PT ;  /* 0x000000d10200720c */ /* 0x0c0fe20003f46270 */
[C---:B------:R-:W-:Y:S01]  /*18af0*/  VIADD R5, R2.reuse, 0x8 ;  /* 0x0000000802057836 */ /* 0x040fe20000000000 */
[-C--:B------:R-:W-:Y:S02]  /*18b00*/  ISETP.GE.AND P0, PT, R2, R210.reuse, PT ;  /* 0x000000d20200720c */ /* 0x080fe40003f06270 */
[C---:B------:R-:W-:Y:S01]  /*18b10*/  ISETP.GE.AND P6, PT, R4.reuse, R209, PT ;  /* 0x000000d10400720c */ /* 0x040fe20003fc6270 */
[----:B--2---:R-:W-:Y:S01]  /*18b20*/  HMMA.16816.F32 R152, R144, R28, R152 ;  /* 0x0000001c9098723c */ /* 0x004fe20000001898 */
[----:B------:R-:W-:-:S02]  /*18b30*/  ISETP.GE.AND P5, PT, R4, R210, PT ;  /* 0x000000d20400720c */ /* 0x000fc40003fa6270 */
[CC--:B------:R-:W-:Y:S02]  /*18b40*/  ISETP.LT.OR P6, PT, R4.reuse, R212.reuse, P6 ;  /* 0x000000d40400720c */ /* 0x0c0fe400037c1670 */
[-C--:B------:R-:W-:Y:S01]  /*18b50*/  ISETP.LT.OR P5, PT, R4, R211.reuse, P5 ;  /* 0x000000d30400720c */ /* 0x080fe20002fa1670 */
[C---:B------:R-:W-:Y:S01]  /*18b60*/  VIADD R4, R2.reuse, 0x9 ;  /* 0x0000000902047836 */ /* 0x040fe20000000000 */
[C---:B------:R-:W-:Y:S01]  /*18b70*/  ISETP.LT.OR P2, PT, R2.reuse, R212, P2 ;  /* 0x000000d40200720c */ /* 0x040fe20001741670 */
[C---:B------:R-:W-:Y:S01]  /*18b80*/  HMMA.16816.F32 R16, R144.reuse, R136, R16 ;  /* 0x000000889010723c */ /* 0x040fe20000001810 */
[C---:B------:R-:W-:Y:S01]  /*18b90*/  ISETP.LT.OR P0, PT, R2.reuse, R211, P0 ;  /* 0x000000d30200720c */ /* 0x040fe20000701670 */
[----:B------:R-:W-:Y:S01]  /*18ba0*/  VIADD R28, R2, 0x18 ;  /* 0x00000018021c7836 */ /* 0x000fe20000000000 */
[----:B------:R-:W-:Y:S02]  /*18bb0*/  FSEL R24, R24, -INF , !P2 ;  /* 0xff80000018187808 */ /* 0x000fe40005000000 */
[----:B------:R-:W-:Y:S01]  /*18bc0*/  FSEL R29, R26, -INF , !P0 ;  /* 0xff8000001a1d7808 */ /* 0x000fe20004000000 */
[----:B------:R-:W-:Y:S01]  /*18bd0*/  HMMA.16816.F32 R156, R144, R34, R156 ;  /* 0x00000022909c723c */ /* 0x000fe2000000189c */
[C---:B------:R-:W-:Y:S01]  /*18be0*/  ISETP.GE.AND P4, PT, R5.reuse, R209, PT ;  /* 0x000000d10500720c */ /* 0x040fe20003f86270 */
[----:B------:R-:W2:Y:S01]  /*18bf0*/  LDSM.16.M88.4 R32, [R180+0x5000] ;  /* 0x00500000b420783b */ /* 0x000ea20000000200 */
[----:B------:R-:W-:-:S02]  /*18c00*/  ISETP.GE.AND P1, PT, R5, R210, PT ;  /* 0x000000d20500720c */ /* 0x000fc40003f26270 */
[C---:B------:R-:W-:Y:S01]  /*18c10*/  ISETP.GE.AND P2, PT, R4.reuse, R209, PT ;  /* 0x000000d10400720c */ /* 0x040fe20003f46270 */
[----:B------:R-:W-:Y:S01]  /*18c20*/  HMMA.16816.F32 R12, R144, R138, R12 ;  /* 0x0000008a900c723c */ /* 0x000fe2000000180c */
[----:B------:R-:W-:Y:S02]  /*18c30*/  ISETP.GE.AND P0, PT, R4, R210, PT ;  /* 0x000000d20400720c */ /* 0x000fe40003f06270 */
[CC--:B------:R-:W-:Y:S02]  /*18c40*/  ISETP.LT.OR P4, PT, R5.reuse, R212.reuse, P4 ;  /* 0x000000d40500720c */ /* 0x0c0fe40002781670 */
[-C--:B------:R-:W-:Y:S01]  /*18c50*/  ISETP.LT.OR P1, PT, R5, R211.reuse, P1 ;  /* 0x000000d30500720c */ /* 0x080fe20000f21670 */
[----:B------:R-:W-:Y:S01]  /*18c60*/  VIADD R5, R2, 0x11 ;  /* 0x0000001102057836 */ /* 0x000fe20000000000 */
[C---:B------:R-:W-:Y:S01]  /*18c70*/  ISETP.LT.OR P2, PT, R4.reuse, R212, P2 ;  /* 0x000000d40400720c */ /* 0x040fe20001741670 */
[----:B------:R-:W-:Y:S01]  /*18c80*/  HMMA.16816.F32 R148, R220, R166, R148 ;  /* 0x000000a6dc94723c */ /* 0x000fe20000001894 */
[----:B------:R-:W-:Y:S01]  /*18c90*/  ISETP.LT.OR P0, PT, R4, R211, P0 ;  /* 0x000000d30400720c */ /* 0x000fe20000701670 */
[----:B------:R-:W-:Y:S01]  /*18ca0*/  VIADD R4, R2, 0x10 ;  /* 0x0000001002047836 */ /* 0x000fe20000000000 */
[----:B------:R-:W-:-:S02]  /*18cb0*/  FSEL R26, R25, -INF , !P6 ;  /* 0xff800000191a7808 */ /* 0x000fc40007000000 */
[----:B------:R-:W-:Y:S01]  /*18cc0*/  FSEL R27, R27, -INF , !P5 ;  /* 0xff8000001b1b7808 */ /* 0x000fe20006800000 */
[C---:B-1----:R-:W-:Y:S01]  /*18cd0*/  HMMA.16816.F32 R16, R8.reuse, R168, R16 ;  /* 0x000000a80810723c */ /* 0x042fe20000001810 */
[----:B------:R-:W-:Y:S02]  /*18ce0*/  FSEL R20, R20, -INF , !P4 ;  /* 0xff80000014147808 */ /* 0x000fe40006000000 */
[----:B------:R-:W-:Y:S02]  /*18cf0*/  FSEL R25, R22, -INF , !P1 ;  /* 0xff80000016197808 */ /* 0x000fe40004800000 */
[CC--:B------:R-:W-:Y:S02]  /*18d00*/  ISETP.GE.AND P6, PT, R4.reuse, R209.reuse, PT ;  /* 0x000000d10400720c */ /* 0x0c0fe40003fc6270 */
[-C--:B------:R-:W-:Y:S02]  /*18d10*/  ISETP.GE.AND P5, PT, R4, R210.reuse, PT ;  /* 0x000000d20400720c */ /* 0x080fe40003fa6270 */
[C---:B------:R-:W-:Y:S01]  /*18d20*/  ISETP.GE.AND P4, PT, R5.reuse, R209, PT ;  /* 0x000000d10500720c */ /* 0x040fe20003f86270 */
[----:B------:R-:W-:Y:S01]  /*18d30*/  HMMA.16816.F32 R12, R8, R170, R12 ;  /* 0x000000aa080c723c */ /* 0x000fe2000000180c */
[----:B------:R-:W-:-:S02]  /*18d40*/  ISETP.GE.AND P1, PT, R5, R210, PT ;  /* 0x000000d20500720c */ /* 0x000fc40003f26270 */
[CC--:B------:R-:W-:Y:S02]  /*18d50*/  ISETP.LT.OR P6, PT, R4.reuse, R212.reuse, P6 ;  /* 0x000000d40400720c */ /* 0x0c0fe400037c1670 */
[-C--:B------:R-:W-:Y:S02]  /*18d60*/  ISETP.LT.OR P5, PT, R4, R211.reuse, P5 ;  /* 0x000000d30400720c */ /* 0x080fe40002fa1670 */
[C---:B------:R-:W-:Y:S01]  /*18d70*/  ISETP.LT.OR P4, PT, R5.reuse, R212, P4 ;  /* 0x000000d40500720c */ /* 0x040fe20002781670 */
[----:B------:R-:W-:Y:S01]  /*18d80*/  HMMA.16816.F32 R148, R144, R30, R148 ;  /* 0x0000001e9094723c */ /* 0x000fe20000001894 */
[----:B------:R-:W-:Y:S02]  /*18d90*/  ISETP.LT.OR P1, PT, R5, R211, P1 ;  /* 0x000000d30500720c */ /* 0x000fe40000f21670 */
[----:B------:R-:W1:Y:S01]  /*18da0*/  LDSM.16.M88.4 R4, [R180+0x5800] ;  /* 0x00580000b404783b */ /* 0x000e620000000200 */
[----:B------:R-:W-:Y:S01]  /*18db0*/  FSEL R22, R21, -INF , !P2 ;  /* 0xff80000015167808 */ /* 0x000fe20005000000 */
[----:B------:R-:W-:Y:S01]  /*18dc0*/  VIADD R21, R2, 0x19 ;  /* 0x0000001902157836 */ /* 0x000fe20000000000 */
[----:B--2---:R-:W-:Y:S01]  /*18dd0*/  HMMA.16816.F32 R156, R8, R34, R156 ;  /* 0x00000022089c723c */ /* 0x004fe2000000189c */
[----:B------:R-:W-:Y:S01]  /*18de0*/  ISETP.GE.AND P2, PT, R28, R209, PT ;  /* 0x000000d11c00720c */ /* 0x000fe20003f46270 */
[----:B------:R-:W-:-:S04]  /*18df0*/  DEPBAR.LE SB0, 0x0 ;  /* 0x000080000000791a */ /* 0x000fc80000000000 */
[----:B------:R-:W-:Y:S01]  /*18e00*/  FSEL R135, R18, -INF , !P5 ;  /* 0xff80000012877808 */ /* 0x000fe20006800000 */
[----:B------:R-:W-:Y:S01]  /*18e10*/  HMMA.16816.F32 R160, R8, R32, R160 ;  /* 0x0000002008a0723c */ /* 0x000fe200000018a0 */
[----:B------:R-:W-:Y:S02]  /*18e20*/  ISETP.LT.OR P2, PT, R28, R212, P2 ;  /* 0x000000d41c00720c */ /* 0x000fe40001741670 */
[C---:B------:R-:W-:Y:S02]  /*18e30*/  ISETP.GE.AND P5, PT, R21.reuse, R210, PT ;  /* 0x000000d21500720c */ /* 0x040fe40003fa6270 */
[----:B------:R-:W-:Y:S01]  /*18e40*/  FSEL R134, R12, -INF , !P2 ;  /* 0xff8000000c867808 */ /* 0x000fe20005000000 */
[----:B------:R-:W-:Y:S01]  /*18e50*/  VIADD R12, R2, 0x28 ;  /* 0x00000028020c7836 */ /* 0x000fe20000000000 */
[----:B------:R-:W-:Y:S01]  /*18e60*/  FSEL R192, R16, -INF , !P6 ;  /* 0xff80000010c07808 */ /* 0x000fe20007000000 */
[----:B------:R-:W-:Y:S01]  /*18e70*/  VIADD R16, R2, 0x20 ;  /* 0x0000002002107836 */ /* 0x000fe20000000000 */
[----:B------:R-:W-:Y:S01]  /*18e80*/  BAR.SYNC.DEFER_BLOCKING 0x0 ;  /* 0x0000000000007b1d */ /* 0x000fe20000010000 */
[----:B------:R-:W-:-:S02]  /*18e90*/  ISETP.LT.OR P5, PT, R21, R211, P5 ;  /* 0x000000d31500720c */ /* 0x000fc40002fa1670 */
[----:B------:R-:W-:Y:S02]  /*18ea0*/  ISETP.GE.AND P6, PT, R21, R209, PT ;  /* 0x000000d11500720c */ /* 0x000fe40003fc6270 */
[----:B------:R-:W-:Y:S02]  /*18eb0*/  FSEL R23, R23, -INF , !P0 ;  /* 0xff80000017177808 */ /* 0x000fe40004000000 */
[----:B------:R-:W-:Y:S02]  /*18ec0*/  ISETP.GE.AND P0, PT, R28, R210, PT ;  /* 0x000000d21c00720c */ /* 0x000fe40003f06270 */
[----:B------:R-:W-:Y:S02]  /*18ed0*/  FSEL R223, R15, -INF , !P5 ;  /* 0xff8000000fdf7808 */ /* 0x000fe40006800000 */
[----:B------:R-:W-:Y:S02]  /*18ee0*/  ISETP.LT.OR P6, PT, R21, R212, P6 ;  /* 0x000000d41500720c */ /* 0x000fe400037c1670 */
[----:B------:R-:W-:-:S02]  /*18ef0*/  ISETP.GE.AND P5, PT, R12, R210, PT ;  /* 0x000000d20c00720c */ /* 0x000fc40003fa6270 */
[----:B------:R-:W-:Y:S01]  /*18f00*/  FSEL R136, R17, -INF , !P4 ;  /* 0xff80000011887808 */ /* 0x000fe20006000000 */
[----:B------:R-:W-:Y:S01]  /*18f10*/  VIADD R17, R2, 0x21 ;  /* 0x0000002102117836 */ /* 0x000fe20000000000 */
[-C--:B------:R-:W-:Y:S02]  /*18f20*/  ISETP.LT.OR P0, PT, R28, R211.reuse, P0 ;  /* 0x000000d31c00720c */ /* 0x080fe40000701670 */
[----:B------:R-:W-:Y:S01]  /*18f30*/  FSEL R138, R13, -INF , !P6 ;  /* 0xff8000000d8a7808 */ /* 0x000fe20007000000 */
[----:B------:R-:W-:Y:S01]  /*18f40*/  VIADD R13, R2, 0x29 ;  /* 0x00000029020d7836 */ /* 0x000fe20000000000 */
[C---:B-1----:R-:W-:Y:S01]  /*18f50*/  HMMA.16816.F32 R152, R8.reuse, R4, R152 ;  /* 0x000000040898723c */ /* 0x042fe20000001898 */
[C---:B------:R-:W-:Y:S02]  /*18f60*/  ISETP.LT.OR P5, PT, R12.reuse, R211, P5 ;  /* 0x000000d30c00720c */ /* 0x040fe40002fa1670 */
[-C--:B------:R-:W-:Y:S02]  /*18f70*/  ISETP.GE.AND P6, PT, R12, R209.reuse, PT ;  /* 0x000000d10c00720c */ /* 0x080fe40003fc6270 */
[----:B------:R-:W-:Y:S01]  /*18f80*/  FSEL R133, R19, -INF , !P1 ;  /* 0xff80000013857808 */ /* 0x000fe20004800000 */
[----:B------:R-:W-:Y:S01]  /*18f90*/  HMMA.16816.F32 R148, R8, R6, R148 ;  /* 0x000000060894723c */ /* 0x000fe20000001894 */
[----:B------:R-:W-:Y:S01]  /*18fa0*/  VIADD R4, R2, 0x31 ;  /* 0x0000003102047836 */ /* 0x000fe20000000000 */
[----:B------:R-:W-:Y:S01]  /*18fb0*/  FSEL R221, R14, -INF , !P0 ;  /* 0xff8000000edd7808 */ /* 0x000fe20004000000 */
[----:B------:R-:W-:Y:S01]  /*18fc0*/  VIADD R5, R2, 0x30 ;  /* 0x0000003002057836 */ /* 0x000fe20000000000 */
[----:B------:R-:W-:-:S02]  /*18fd0*/  ISETP.GE.AND P4, PT, R16, R209, PT ;  /* 0x000000d11000720c */ /* 0x000fc40003f86270 */
[-C--:B------:R-:W-:Y:S02]  /*18fe0*/  ISETP.GE.AND P1, PT, R16, R210.reuse, PT ;  /* 0x000000d21000720c */ /* 0x080fe40003f26270 */
[C---:B------:R-:W-:Y:S02]  /*18ff0*/  ISETP.GE.AND P2, PT, R17.reuse, R209, PT ;  /* 0x000000d11100720c */ /* 0x040fe40003f46270 */
[----:B------:R-:W-:Y:S02]  /*19000*/  ISETP.GE.AND P0, PT, R17, R210, PT ;  /* 0x000000d21100720c */ /* 0x000fe40003f06270 */
[----:B------:R-:W-:Y:S02]  /*19010*/  FSEL R141, R158, -INF , !P5 ;  /* 0xff8000009e8d7808 */ /* 0x000fe40006800000 */
[----:B------:R-:W-:Y:S02]  /*19020*/  ISETP.LT.OR P6, PT, R12, R212, P6 ;  /* 0x000000d40c00720c */ /* 0x000fe400037c1670 */
[----:B------:R-:W-:-:S02]  /*19030*/  ISETP.GE.AND P5, PT, R4, R210, PT ;  /* 0x000000d20400720c */ /* 0x000fc40003fa6270 */
[CC--:B------:R-:W-:Y:S02]  /*19040*/  ISETP.LT.OR P4, PT, R16.reuse, R212.reuse, P4 ;  /* 0x000000d41000720c */ /* 0x0c0fe40002781670 */
[-C--:B------:R-:W-:Y:S02]  /*19050*/  ISETP.LT.OR P1, PT, R16, R211.reuse, P1 ;  /* 0x000000d31000720c */ /* 0x080fe40000f21670 */
[C---:B------:R-:W-:Y:S02]  /*19060*/  ISETP.LT.OR P2, PT, R17.reuse, R212, P2 ;  /* 0x000000d41100720c */ /* 0x040fe40001741670 */
[-C--:B------:R-:W-:Y:S02]  /*19070*/  ISETP.LT.OR P0, PT, R17, R211.reuse, P0 ;  /* 0x000000d31100720c */ /* 0x080fe40000701670 */
[----:B------:R-:W-:Y:S01]  /*19080*/  FSEL R140, R156, -INF , !P6 ;  /* 0xff8000009c8c7808 */ /* 0x000fe20007000000 */
[----:B------:R-:W-:Y:S01]  /*19090*/  IMAD.MOV.U32 R156, RZ, RZ, R218 ;  /* 0x000000ffff9c7224 */ /* 0x000fe200078e00da */
[----:B------:R-:W-:-:S02]  /*190a0*/  ISETP.LT.OR P5, PT, R4, R211, P5 ;  /* 0x000000d30400720c */ /* 0x000fc40002fa1670 */
[-C--:B------:R-:W-:Y:S02]  /*190b0*/  ISETP.GE.AND P6, PT, R4, R209.reuse, PT ;  /* 0x000000d10400720c */ /* 0x080fe40003fc6270 */
[----:B------:R-:W-:Y:S02]  /*190c0*/  FSEL R146, R160, -INF , !P4 ;  /* 0xff800000a0927808 */ /* 0x000fe40006000000 */
[----:B------:R-:W-:Y:S02]  /*190d0*/  FSEL R145, R162, -INF , !P1 ;  /* 0xff800000a2917808 */ /* 0x000fe40004800000 */
[----:B------:R-:W-:Y:S02]  /*190e0*/  FSEL R142, R161, -INF , !P2 ;  /* 0xff800000a18e7808 */ /* 0x000fe40005000000 */
[----:B------:R-:W-:Y:S02]  /*190f0*/  FSEL R147, R163, -INF , !P0 ;  /* 0xff800000a3937808 */ /* 0x000fe40004000000 */
[----:B------:R-:W-:-:S02]  /*19100*/  ISETP.GE.AND P4, PT, R13, R209, PT ;  /* 0x000000d10d00720c */ /* 0x000fc40003f86270 */
[-C--:B------:R-:W-:Y:S02]  /*19110*/  ISETP.GE.AND P1, PT, R13, R210.reuse, PT ;  /* 0x000000d20d00720c */ /* 0x080fe40003f26270 */
[C---:B------:R-:W-:Y:S02]  /*19120*/  ISETP.GE.AND P2, PT, R5.reuse, R209, PT ;  /* 0x000000d10500720c */ /* 0x040fe40003f46270 */
[----:B------:R-:W-:Y:S02]  /*19130*/  ISETP.GE.AND P0, PT, R5, R210, PT ;  /* 0x000000d20500720c */ /* 0x000fe40003f06270 */
[----:B------:R-:W-:Y:S02]  /*19140*/  FSEL R167, R155, -INF , !P5 ;  /* 0xff8000009ba77808 */ /* 0x000fe40006800000 */
[-C--:B------:R-:W-:Y:S01]  /*19150*/  ISETP.LT.OR P6, PT, R4, R212.reuse, P6 ;  /* 0x000000d40400720c */ /* 0x080fe200037c1670 */
[----:B------:R-:W-:Y:S01]  /*19160*/  VIADD R4, R2, 0x38 ;  /* 0x0000003802047836 */ /* 0x000fe20000000000 */
[----:B------:R-:W-:Y:S01]  /*19170*/  ISETP.GT.AND P5, PT, R208, R195, PT ;  /* 0x000000c3d000720c */ /* 0x000fe20003fa4270 */
[----:B------:R-:W-:Y:S01]  /*19180*/  VIADD R2, R2, 0x39 ;  /* 0x0000003902027836 */ /* 0x000fe20000000000 */
[----:B------:R-:W-:-:S02]  /*19190*/  ISETP.LT.OR P4, PT, R13, R212, P4 ;  /* 0x000000d40d00720c */ /* 0x000fc40002781670 */
[-C--:B------:R-:W-:Y:S02]  /*191a0*/  ISETP.LT.OR P1, PT, R13, R211.reuse, P1 ;  /* 0x000000d30d00720c */ /* 0x080fe40000f21670 */
[C---:B------:R-:W-:Y:S02]  /*191b0*/  ISETP.LT.OR P2, PT, R5.reuse, R212, P2 ;  /* 0x000000d40500720c */ /* 0x040fe40001741670 */
[----:B------:R-:W-:Y:S02]  /*191c0*/  ISETP.LT.OR P0, PT, R5, R211, P0 ;  /* 0x000000d30500720c */ /* 0x000fe40000701670 */
[----:B------:R-:W-:Y:S01]  /*191d0*/  FSEL R144, R157, -INF , !P4 ;  /* 0xff8000009d907808 */ /* 0x000fe20006000000 */
[----:B------:R-:W-:Y:S01]  /*191e0*/  IMAD.MOV.U32 R157, RZ, RZ, R219 ;  /* 0x000000ffff9d7224 */ /* 0x000fe200078e00db */
[----:B------:R-:W-:Y:S02]  /*191f0*/  FSEL R143, R159, -INF , !P1 ;  /* 0xff8000009f8f7808 */ /* 0x000fe40004800000 */
[----:B------:R-:W-:-:S02]  /*19200*/  FSEL R194, R152, -INF , !P2 ;  /* 0xff80000098c27808 */ /* 0x000fc40005000000 */
[----:B------:R-:W-:Y:S02]  /*19210*/  FSEL R169, R154, -INF , !P0 ;  /* 0xff8000009aa97808 */ /* 0x000fe40004000000 */
[CC--:B------:R-:W-:Y:S02]  /*19220*/  ISETP.GE.AND P4, PT, R4.reuse, R209.reuse, PT ;  /* 0x000000d10400720c */ /* 0x0c0fe40003f86270 */
[-C--:B------:R-:W-:Y:S02]  /*19230*/  ISETP.GE.AND P1, PT, R4, R210.reuse, PT ;  /* 0x000000d20400720c */ /* 0x080fe40003f26270 */
[C---:B------:R-:W-:Y:S02]  /*19240*/  ISETP.GE.AND P2, PT, R2.reuse, R209, PT ;  /* 0x000000d10200720c */ /* 0x040fe40003f46270 */
[----:B------:R-:W-:Y:S02]  /*19250*/  ISETP.GE.AND P0, PT, R2, R210, PT ;  /* 0x000000d20200720c */ /* 0x000fe40003f06270 */
[----:B------:R-:W-:-:S02]  /*19260*/  ISETP.LT.OR P4, PT, R4, R212, P4 ;  /* 0x000000d40400720c */ /* 0x000fc40002781670 */
[-C--:B------:R-:W-:Y:S02]  /*19270*/  ISETP.LT.OR P1, PT, R4, R211.reuse, P1 ;  /* 0x000000d30400720c */ /* 0x080fe40000f21670 */
[C---:B------:R-:W-:Y:S02]  /*19280*/  ISETP.LT.OR P2, PT, R2.reuse, R212, P2 ;  /* 0x000000d40200720c */ /* 0x040fe40001741670 */
[----:B------:R-:W-:Y:S02]  /*19290*/  ISETP.LT.OR P0, PT, R2, R211, P0 ;  /* 0x000000d30200720c */ /* 0x000fe40000701670 */
        /* <DEDUP_REMOVED lines=8> */
[----:B------:R-:W-:-:S04]  /*19320*/  SHF.L.U32 R5, R208, 0x6, RZ ;  /* 0x00000006d0057819 */ /* 0x000fc800000006ff */
[----:B------:R-:W-:Y:S01]  /*19330*/  IABS R8, R5 ;  /* 0x0000000500087213 */ /* 0x000fe20000000000 */
[----:B------:R-:W-:-:S05]  /*19340*/  VIADD R11, R5, 0xffffffc0 ;  /* 0xffffffc0050b7836 */ /* 0x000fca0000000000 */
[----:B------:R-:W-:Y:S02]  /*19350*/  IABS R6, R11 ;  /* 0x0000000b00067213 */ /* 0x000fe40000000000 */
[-C--:B-1----:R-:W-:Y:S02]  /*19360*/  IABS R4, R2.reuse ;  /* 0x0000000200047213 */ /* 0x082fe40000000000 */
[-C--:B------:R-:W-:Y:S02]  /*19370*/  LOP3.LUT R5, R5, R2.reuse, RZ, 0x3c, !PT ;  /* 0x0000000205057212 */ /* 0x080fe400078e3cff */
[----:B------:R-:W1:Y:S01]  /*19380*/  I2F.RP R9, R4 ;  /* 0x0000000400097306 */ /* 0x000e620000209400 */
[----:B------:R-:W-:Y:S02]  /*19390*/  LOP3.LUT R11, R11, R2, RZ, 0x3c, !PT ;  /* 0x000000020b0b7212 */ /* 0x000fe400078e3cff */
[----:B------:R-:W-:-:S05]  /*193a0*/  ISETP.GE.AND P2, PT, R5, RZ, PT ;  /* 0x000000ff0500720c */ /* 0x000fca0003f46270 */
        /* <DEDUP_REMOVED lines=18> */
[----:B------:R-:W-:Y:S02]  /*194d0*/  ISETP.GE.AND P0, PT, R11, RZ, PT ;  /* 0x000000ff0b00720c */ /* 0x000fe40003f06270 */
[-C--:B------:R-:W-:Y:S02]  /*194e0*/  ISETP.GE.U32.AND P6, PT, R9, R4.reuse, PT ;  /* 0x000000040900720c */ /* 0x080fe40003fc6070 */
[----:B------:R-:W-:Y:S02]  /*194f0*/  ISETP.GE.U32.AND P4, PT, R7, R4, PT ;  /* 0x000000040700720c */ /* 0x000fe40003f86070 */
[----:B------:R-:W-:Y:S01]  /*19500*/  @!P1 IADD3 R10, R10, 0x1, RZ ;  /* 0x000000010a0a9810 */ /* 0x000fe20007ffe0ff */
[----:B------:R-:W1:Y:S01]  /*19510*/  LDC.64 R6, c[0x0][0x248] ;  /* 0x00009200ff067b82 */ /* 0x000e620000000a00 */
[----:B------:R-:W-:-:S02]  /*19520*/  ISETP.NE.AND P1, PT, R2, RZ, PT ;  /* 0x000000ff0200720c */ /* 0x000fc40003f25270 */
[----:B------:R-:W-:-:S05]  /*19530*/  LOP3.LUT R4, RZ, R2, RZ, 0x33, !PT ;  /* 0x00000002ff047212 */ /* 0x000fca00078e33ff */
        /* <DEDUP_REMOVED lines=10> */
[----:B------:R-:W-:Y:S02]  /*195e0*/  IMAD.IADD R11, R11, 0x1, -R4 ;  /* 0x000000010b0b7824 */ /* 0x000fe400078e0a04 */
[----:B------:R-:W3:Y:S02]  /*195f0*/  LDC.64 R4, c[0x0][0x230] ;  /* 0x00008c00ff047b82 */ /* 0x000ee40000000a00 */
[----:B------:R-:W-:-:S05]  /*19600*/  IMAD R2, R11, R2, -0x40 ;  /* 0xffffffc00b027424 */ /* 0x000fca00078e0202 */
[----:B------:R-:W-:-:S05]  /*19610*/  SHF.R.S32.HI R11, RZ, 0x1f, R2 ;  /* 0x0000001fff0b7819 */ /* 0x000fca0000011402 */
[----:B-1----:R-:W-:-:S04]  /*19620*/  IMAD R11, R11, R6, RZ ;  /* 0x000000060b0b7224 */ /* 0x002fc800078e02ff */
[C---:B------:R-:W-:Y:S02]  /*19630*/  IMAD R7, R2.reuse, R7, R11 ;  /* 0x0000000702077224 */ /* 0x040fe400078e020b */
[----:B------:R-:W-:-:S04]  /*19640*/  IMAD.WIDE.U32 R10, R2, R6, RZ ;  /* 0x00000006020a7225 */ /* 0x000fc800078e00ff */
[----:B------:R-:W-:Y:S01]  /*19650*/  IMAD.IADD R11, R11, 0x1, R7 ;  /* 0x000000010b0b7824 */ /* 0x000fe200078e0207 */
[----:B--2---:R-:W-:-:S04]  /*19660*/  IADD3 R8, -R9, R8, RZ ;  /* 0x0000000809087210 */ /* 0x004fc80007ffe1ff */
[----:B------:R-:W-:-:S05]  /*19670*/  SHF.R.S32.HI R9, RZ, 0x1f, R8 ;  /* 0x0000001fff097819 */ /* 0x000fca0000011408 */
[----:B---3--:R-:W-:-:S04]  /*19680*/  IMAD R9, R9, R4, RZ ;  /* 0x0000000409097224 */ /* 0x008fc800078e02ff */
[C---:B------:R-:W-:Y:S02]  /*19690*/  IMAD R5, R8.reuse, R5, R9 ;  /* 0x0000000508057224 */ /* 0x040fe400078e0209 */
[----:B------:R-:W-:-:S04]  /*196a0*/  IMAD.WIDE.U32 R8, R8, R4, R10 ;  /* 0x0000000408087225 */ /* 0x000fc800078e000a */
[----:B------:R-:W-:Y:S01]  /*196b0*/  IMAD.MOV.U32 R2, RZ, RZ, R8 ;  /* 0x000000ffff027224 */ /* 0x000fe200078e0008 */
[----:B------:R-:W-:Y:S01]  /*196c0*/  IADD3 R5, R9, R5, RZ ;  /* 0x0000000509057210 */ /* 0x000fe20007ffe0ff */
[----:B------:R-:W-:Y:S06]  /*196d0*/  BRA `(.L_x_2384) ;  /* 0x00000000000c7947 */ /* 0x000fec0003800000 */
.L_x_2383:
[----:B------:R-:W1:Y:S02]  /*196e0*/  LDC R2, c[0x0][0x248] ;  /* 0x00009200ff027b82 */ /* 0x000e640000000800 */
[----:B-1----:R-:W-:-:S04]  /*196f0*/  LEA R2, -R2, RZ, 0x6 ;  /* 0x000000ff02027211 */ /* 0x002fc800078e31ff */
[----:B------:R-:W-:-:S07]  /*19700*/  SHF.R.S32.HI R5, RZ, 0x1f, R2 ;  /* 0x0000001fff057819 */ /* 0x000fce0000011402 */
.L_x_2384:
[----:B------:R-:W-:Y:S01]  /*19710*/  SHF.R.S32.HI R7, RZ, 0x1f, R0 ;  /* 0x0000001fff077819 */ /* 0x000fe20000011400 */
[----:B------:R-:W-:-:S03]  /*19720*/  ULDC UR4, c[0x0][0x2d0] ;  /* 0x0000b40000047ab9 */ /* 0x000fc60000000800 */
[----:B------:R-:W-:-:S04]  /*19730*/  LEA.HI R7, R7, R0, RZ, 0x3 ;  /* 0x0000000007077211 */ /* 0x000fc800078f18ff */
[----:B------:R-:W-:-:S05]  /*19740*/  LOP3.LUT R7, R7, 0xfffffff8, RZ, 0xc0, !PT ;  /* 0xfffffff807077812 */ /* 0x000fca00078ec0ff */
[----:B------:R-:W-:-:S04]  /*19750*/  IMAD.IADD R4, R0, 0x1, -R7 ;  /* 0x0000000100047824 */ /* 0x000fc800078e0a07 */
[----:B------:R-:W-:-:S04]  /*19760*/  IMAD.SHL.U32 R4, R4, 0x8, RZ ;  /* 0x0000000804047824 */ /* 0x000fc800078e00ff */
[C---:B------:R-:W-:Y:S01]  /*19770*/  VIADD R0, R4.reuse, 0x40 ;  /* 0x0000004004007836 */ /* 0x040fe20000000000 */
[C---:B------:R-:W-:Y:S01]  /*19780*/  ISETP.GE.AND P4, PT, R4.reuse, UR4, PT ;  /* 0x0000000404007c0c */ /* 0x040fe2000bf86270 */
[----:B------:R-:W-:-:S03]  /*19790*/  VIADD R4, R4, 0x80 ;  /* 0x0000008004047836 */ /* 0x000fc60000000000 */
[----:B------:R-:W-:Y:S02]  /*197a0*/  ISETP.GE.AND P2, PT, R0, UR4, PT ;  /* 0x0000000400007c0c */ /* 0x000fe4000bf46270 */
[----:B------:R-:W-:-:S04]  /*197b0*/  ISETP.GE.AND P0, PT, R4, UR4, PT ;  /* 0x0000000404007c0c */ /* 0x000fc8000bf06270 */
[----:B------:R-:W-:-:S03]  /*197c0*/  SEL R4, RZ, 0x3fffc, P0 ;  /* 0x0003fffcff047807 */ /* 0x000fc60000000000 */
[CC--:B------:R-:W-:Y:S02]  /*197d0*/  @!P4 IADD3 R9, P1, R199.reuse, R2.reuse, RZ ;  /* 0x00000002c709c210 */ /* 0x0c0fe40007f3e0ff */
[----:B------:R-:W-:Y:S02]  /*197e0*/  LOP3.LUT P6, RZ, R4, 0x4, RZ, 0xc0, !PT ;  /* 0x0000000404ff7812 */ /* 0x000fe400078cc0ff */
[----:B------:R-:W-:Y:S01]  /*197f0*/  @!P2 IADD3 R7, P0, R199, R2, RZ ;  /* 0x00000002c707a210 */ /* 0x000fe20007f1e0ff */
[----:B------:R-:W-:Y:S01]  /*19800*/  @!P4 IMAD.X R0, R198, 0x1, R5, P1 ;  /* 0x00000001c600c824 */ /* 0x000fe200008e0605 */
[----:B------:R-:W-:-:S04]  /*19810*/  @!P4 LEA R14, P1, R9, R206, 0x1 ;  /* 0x000000ce090ec211 */ /* 0x000fc800078208ff */
[-C--:B------:R-:W-:Y:S01]  /*19820*/  @!P4 LEA.HI.X R15, R9, R207.reuse, R0, 0x1, P1 ;  /* 0x000000cf090fc211 */ /* 0x080fe200008f0c00 */
[--C-:B------:R-:W-:Y:S01]  /*19830*/  @!P2 IMAD.X R0, R198, 0x1, R5.reuse, P0 ;  /* 0x00000001c600a824 */ /* 0x100fe200000e0605 */
[CC--:B------:R-:W-:Y:S02]  /*19840*/  @!P2 LEA R10, P0, R7.reuse, R206.reuse, 0x1 ;  /* 0x000000ce070aa211 */ /* 0x0c0fe400078008ff */
[C---:B------:R-:W-:Y:S02]  /*19850*/  LEA R16, P1, R2.reuse, R206, 0x1 ;  /* 0x000000ce02107211 */ /* 0x040fe400078208ff */
[-C--:B------:R-:W-:Y:S02]  /*19860*/  @!P2 LEA.HI.X R11, R7, R207.reuse, R0, 0x1, P0 ;  /* 0x000000cf070ba211 */ /* 0x080fe400000f0c00 */
[----:B------:R-:W-:Y:S02]  /*19870*/  LEA.HI.X R17, R2, R207, R5, 0x1, P1 ;  /* 0x000000cf02117211 */ /* 0x000fe400008f0c05 */
[----:B------:R-:W-:-:S03]  /*19880*/  IADD3 R7, P1, P0, R199, R2, R199 ;  /* 0x00000002c7077210 */ /* 0x000fc6000783e0c7 */
[----:B------:R-:W-:Y:S01]  /*19890*/  @!PT LDS RZ, [RZ] ;  /* 0x00000000fffff984 */ /* 0x000fe20000000800 */
[----:B------:R-:W-:Y:S01]  /*198a0*/  @!PT LDS RZ, [RZ] ;  /* 0x00000000fffff984 */ /* 0x000fe20000000800 */
[----:B------:R-:W-:Y:S01]  /*198b0*/  @!PT LDS RZ, [RZ] ;  /* 0x00000000fffff984 */ /* 0x000fe20000000800 */
[----:B------:R1:W-:Y:S01]  /*198c0*/  @!P4 LDGSTS.E.BYPASS.LTC128B.128 [R204+0x6000], desc[UR6][R16.64] ;  /* 0x0600000010cccfae */ /* 0x0003e2000b901d46 */
[----:B------:R-:W-:Y:S02]  /*198d0*/  IADD3.X R4, R198, R5, R198, P1, P0 ;  /* 0x00000005c6047210 */ /* 0x000fe40000fe04c6 */
[CC--:B------:R-:W-:Y:S01]  /*198e0*/  @!P4 LEA R12, P1, R7.reuse, R206.reuse, 0x1 ;  /* 0x000000ce070cc211 */ /* 0x0c0fe200078208ff */
[----:B------:R1:W-:Y:S01]  /*198f0*/  @P4 STS.128 [R204+0x6000], RZ ;  /* 0x006000ffcc004388 */ /* 0x0003e20000000c00 */
[CC--:B------:R-:W-:Y:S02]  /*19900*/  @!P2 LEA R8, P0, R7.reuse, R206.reuse, 0x1 ;  /* 0x000000ce0708a211 */ /* 0x0c0fe400078008ff */
[CCC-:B------:R-:W-:Y:S01]  /*19910*/  @!P4 LEA.HI.X R13, R7.reuse, R207.reuse, R4.reuse, 0x1, P1 ;  /* 0x000000cf070dc211 */ /* 0x1c0fe200008f0c04 */
[----:B------:R-:W-:Y:S01]  /*19920*/  @!PT LDS RZ, [RZ] ;  /* 0x00000000fffff984 */ /* 0x000fe20000000800 */
[----:B------:R-:W-:Y:S01]  /*19930*/  @!PT LDS RZ, [RZ] ;  /* 0x00000000fffff984 */ /* 0x000fe20000000800 */
[----:B------:R-:W-:Y:S01]  /*19940*/  @!PT LDS RZ, [RZ] ;  /* 0x00000000fffff984 */ /* 0x000fe20000000800 */
[----:B------:R1:W-:Y:S01]  /*19950*/  @!P2 LDGSTS.E.BYPASS.LTC128B.128 [R204+0x8000], desc[UR6][R16.64+0x80] ;  /* 0x0800008010ccafae */ /* 0x0003e2000b901d46 */
[C---:B------:R-:W-:Y:S02]  /*19960*/  @!P2 LEA.HI.X R9, R7.reuse, R207, R4, 0x1, P0 ;  /* 0x000000cf0709a211 */ /* 0x040fe400000f0c04 */
[----:B------:R-:W-:Y:S01]  /*19970*/  @P6 LEA R6, P0, R7, R206, 0x1 ;  /* 0x000000ce07066211 */ /* 0x000fe200078008ff */
[----:B------:R1:W-:Y:S01]  /*19980*/  @P2 STS.128 [R204+0x8000], RZ ;  /* 0x008000ffcc002388 */ /* 0x0003e20000000c00 */
[----:B------:R-:W-:-:S02]  /*19990*/  IADD3 R0, P1, R199, R7, RZ ;  /* 0x00000007c7007210 */ /* 0x000fc40007f3e0ff */
[-CC-:B------:R-:W-:Y:S01]  /*199a0*/  @P6 LEA.HI.X R7, R7, R207.reuse, R4.reuse, 0x1, P0 ;  /* 0x000000cf07076211 */ /* 0x180fe200000f0c04 */
[----:B------:R-:W-:Y:S01]  /*199b0*/  @!PT LDS RZ, [RZ] ;  /* 0x00000000fffff984 */ /* 0x000fe20000000800 */
[----:B------:R-:W-:Y:S01]  /*199c0*/  @!PT LDS RZ, [RZ] ;  /* 0x00000000fffff984 */ /* 0x000fe20000000800 */
[----:B------:R-:W-:Y:S01]  /*199d0*/  @!PT LDS RZ, [RZ] ;  /* 0x00000000fffff984 */ /* 0x000fe20000000800 */
[----:B------:R1:W-:Y:S01]  /*199e0*/  @P6 LDGSTS.E.BYPASS.LTC128B.128 [R204+0xa000], desc[UR6][R16.64+0x100] ;  /* 0x0a00010010cc6fae */ /* 0x0003e2000b901d46 */
[-C--:B------:R-:W-:Y:S01]  /*199f0*/  @!P2 LEA R30, P0, R0, R206.reuse, 0x1 ;  /* 0x000000ce001ea211 */ /* 0x080fe200078008ff */
[----:B------:R-:W-:Y:S01]  /*19a00*/  IMAD.X R4, R198, 0x1, R4, P1 ;  /* 0x00000001c6047824 */ /* 0x000fe200008e0604 */
[C---:B------:R-:W-:Y:S01]  /*19a10*/  @!P4 LEA R32, P1, R0.reuse, R206, 0x1 ;  /* 0x000000ce0020c211 */ /* 0x040fe200078208ff */
[----:B------:R1:W-:Y:S03]  /*19a20*/  @!P6 STS.128 [R204+0xa000], RZ ;  /* 0x00a000ffcc00e388 */ /* 0x0003e60000000c00 */
[CCC-:B------:R-:W-:Y:S01]  /*19a30*/  @!P4 LEA.HI.X R33, R0.reuse, R207.reuse, R4.reuse, 0x1, P1 ;  /* 0x000000cf0021c211 */ /* 0x1c0fe200008f0c04 */
[----:B------:R-:W-:Y:S01]  /*19a40*/  @!PT LDS RZ, [RZ] ;  /* 0x00000000fffff984 */ /* 0x000fe20000000800 */
[----:B------:R-:W-:Y:S01]  /*19a50*/  @!PT LDS RZ, [RZ] ;  /* 0x00000000fffff984 */ /* 0x000fe20000000800 */
[----:B------:R-:W-:Y:S01]  /*19a60*/  @!PT LDS RZ, [RZ] ;  /* 0x00000000fffff984 */ /* 0x000fe20000000800 */
[----:B------:R1:W-:Y:S01]  /*19a70*/  @!P4 LDGSTS.E.BYPASS.LTC128B.128 [R204+0x6800], desc[UR6][R14.64] ;  /* 0x068000000ecccfae */ /* 0x0003e2000b901d46 */
[----:B------:R-:W-:-:S02]  /*19a80*/  @!P2 LEA.HI.X R31, R0, R207, R4, 0x1, P0 ;  /* 0x000000cf001fa211 */ /* 0x000fc400000f0c04 */
[----:B------:R-:W-:Y:S01]  /*19a90*/  @P6 IADD3 R2, P1, R199, R2, RZ ;  /* 0x00000002c7026210 */ /* 0x000fe20007f3e0ff */
[----:B------:R1:W-:Y:S01]  /*19aa0*/  @P4 STS.128 [R204+0x6800], RZ ;  /* 0x006800ffcc004388 */ /* 0x0003e20000000c00 */
[----:B------:R-:W-:-:S03]  /*19ab0*/  @P6 LEA R18, P0, R0, R206, 0x1 ;  /* 0x000000ce00126211 */ /* 0x000fc600078008ff */
[----:B------:R-:W-:Y:S01]  /*19ac0*/  @P6 IMAD.X R5, R198, 0x1, R5, P1 ;  /* 0x00000001c6056824 */ /* 0x000fe200008e0605 */
[-C--:B------:R-:W-:Y:S01]  /*19ad0*/  @P6 LEA.HI.X R19, R0, R207.reuse, R4, 0x1, P0 ;  /* 0x000000cf00136211 */ /* 0x080fe200000f0c04 */
[----:B------:R-:W-:Y:S01]  /*19ae0*/  @!PT LDS RZ, [RZ] ;  /* 0x00000000fffff984 */ /* 0x000fe20000000800 */
[----:B------:R-:W-:Y:S01]  /*19af0*/  @!PT LDS RZ, [RZ] ;  /* 0x00000000fffff984 */ /* 0x000fe20000000800 */
[----:B------:R-:W-:Y:S01]  /*19b00*/  @!PT LDS RZ, [RZ] ;  /* 0x00000000fffff984 */ /* 0x000fe20000000800 */
[----:B------:R1:W-:Y:S01]  /*19b10*/  @!P2 LDGSTS.E.BYPASS.LTC128B.128 [R204+0x8800], desc[UR6][R10.64+0x80] ;  /* 0x088000800accafae */ /* 0x0003e2000b901d46 */
[C---:B------:R-:W-:Y:S01]  /*19b20*/  @P6 LEA R4, P0, R2.reuse, R206, 0x1 ;  /* 0x000000ce02046211 */ /* 0x040fe200078008ff */
[----:B------:R-:W-:Y:S02]  /*19b30*/  IMAD.MOV.U32 R206, RZ, RZ, R16 ;  /* 0x000000ffffce7224 */ /* 0x000fe400078e0010 */
[----:B------:R1:W-:Y:S01]  /*19b40*/  @P2 STS.128 [R204+0x8800], RZ ;  /* 0x008800ffcc002388 */ /* 0x0003e20000000c00 */
[----:B------:R-:W-:Y:S01]  /*19b50*/  @P6 LEA.HI.X R5, R2, R207, R5, 0x1, P0 ;  /* 0x000000cf02056211 */ /* 0x000fe200000f0c05 */
[----:B------:R-:W-:-:S04]  /*19b60*/  IMAD.MOV.U32 R207, RZ, RZ, R17 ;  /* 0x000000ffffcf7224 */ /* 0x000fc800078e0011 */
        /* <DEDUP_REMOVED lines=36> */
.L_x_2382:
[----:B-1----:R-:W-:Y:S01]  /*19db0*/  FMNMX.FTZ R5, R132, R24, !PT ;  /* 0x0000001884057209 */ /* 0x002fe20007810000 */
[----:B------:R-:W-:Y:S01]  /*19dc0*/  ULDC UR4, c[0x0][0x2ec] ;  /* 0x0000bb0000047ab9 */ /* 0x000fe20000000800 */
        /* <DEDUP_REMOVED lines=56> */
[--C-:B------:R-:W-:Y:S01]  /*1a150*/  FFMA.FTZ R0, R25, UR4, -R164.reuse ;  /* 0x0000000419007c23 */ /* 0x100fe200080108a4 */
[--C-:B------:R-:W-:Y:S01]  /*1a160*/  FFMA.FTZ R154, R20, UR4, -R171.reuse ;  /* 0x00000004149a7c23 */ /* 0x100fe200080108ab */
[----:B------:R-:W1:Y:S01]  /*1a170*/  LDSM.16.MT88.4 R24, [R185+0xc000] ;  /* 0x00c00000b918783b */ /* 0x000e620000004200 */
        /* <DEDUP_REMOVED lines=9> */
[----:B------:R-:W2:Y:S01]  /*1a210*/  LDSM.16.MT88.4 R136, [R184+0x10000] ;  /* 0x01000000b888783b */ /* 0x000ea20000004200 */
[--C-:B------:R-:W-:Y:S01]  /*1a220*/  FFMA.FTZ R192, R192, UR4, -R171.reuse ;  /* 0x00000004c0c07c23 */ /* 0x100fe200080108ab */
        /* <DEDUP_REMOVED lines=16> */
[--C-:B------:R-:W-:Y:S01]  /*1a330*/  FFMA.FTZ R167, R167, UR4, -R164.reuse ;  /* 0x00000004a7a77c23 */ /* 0x100fe200080108a4 */
[----:B------:R-:W-:Y:S01]  /*1a340*/  LDSM.16.MT88.4 R140, [R186+0xf000] ;  /* 0x00f00000ba8c783b */ /* 0x000fe20000004200 */
[----:B------:R-:W4:Y:S01]  /*1a350*/  MUFU.EX2 R153, R153 ;  /* 0x0000009900997308 */ /* 0x000f220000000800 */
[----:B---3--:R-:W-:Y:S01]  /*1a360*/  F2FP.F16.F32.PACK_AB R4, R155, R158 ;  /* 0x0000009e9b04723e */ /* 0x008fe200000000ff */
[----:B------:R-:W-:-:S06]  /*1a370*/  FFMA.FTZ R165, R165, UR4, -R164 ;  /* 0x00000004a5a57c23 */ /* 0x000fcc00080108a4 */
        /* <DEDUP_REMOVED lines=9> */
[----:B------:R-:W4:Y:S01]  /*1a410*/  MUFU.EX2 R192, R192 ;  /* 0x000000c000c07308 */ /* 0x000f220000000800 */
        /* <DEDUP_REMOVED lines=23> */
[----:B------:R-:W3:Y:S01]  /*1a590*/  LDSM.16.MT88.4 R116, [R188+0xe000] ;  /* 0x00e00000bc74783b */ /* 0x000ee20000004200 */
        /* <DEDUP_REMOVED lines=11> */
[----:B------:R-:W1:Y:S01]  /*1a650*/  MUFU.EX2 R213, R213 ;  /* 0x000000d500d57308 */ /* 0x000e620000000800 */
        /* <DEDUP_REMOVED lines=15> */
[----:B------:R-:W5:Y:S01]  /*1a750*/  MUFU.EX2 R193, R193 ;  /* 0x000000c100c17308 */ /* 0x000f620000000800 */
        /* <DEDUP_REMOVED lines=27> */
[----:B---3--:R-:W-:Y:S01]  /*1a910*/  HMMA.16816.F32 R40, R4, R116, R104 ;  /* 0x000000740428723c */ /* 0x008fe20000001868 */
        /* <DEDUP_REMOVED lines=8> */
[----:B------:R-:W3:Y:S02]  /*1a9a0*/  MUFU.EX2 R221, R221 ;  /* 0x000000dd00dd7308 */ /* 0x000ee40000000800 */
        /* <DEDUP_REMOVED lines=16> */
[----:B------:R-:W3:Y:S01]  /*1aab0*/  MUFU.EX2 R223, R223 ;  /* 0x000000df00df7308 */ /* 0x000ee20000000800 */
        /* <DEDUP_REMOVED lines=49> */
[----:B------:R-:W-:-:S03]  /*1add0*/  FADD.FTZ R0, R213, R0 ;  /* 0x00000000d5007221 */ /* 0x000fc60000010000 */
        /* <DEDUP_REMOVED lines=9> */
[----:B---3--:R-:W-:Y:S01]  /*1ae70*/  F2FP.F16.F32.PACK_AB R107, R221, R218 ;  /* 0x000000dadd6b723e */ /* 0x008fe200000000ff */
[----:B------:R-:W-:Y:S01]  /*1ae80*/  FADD.FTZ R219, R219, R216 ;  /* 0x000000d8dbdb7221 */ /* 0x000fe20000010000 */
[----:B------:R-:W-:Y:S01]  /*1ae90*/  FADD.FTZ R3, R214, R3 ;  /* 0x00000003d6037221 */ /* 0x000fe20000010000 */
[----:B------:R-:W-:Y:S01]  /*1aea0*/  LDSM.16.MT88.4 R136, [R184+0xf000] ;  /* 0x00f00000b888783b */ /* 0x000fe20000004200 */
[----:B------:R-:W-:Y:S01]  /*1aeb0*/  MUFU.EX2 R165, R165 ;  /* 0x000000a500a57308 */ /* 0x000fe20000000800 */
[----:B------:R-:W-:-:S02]  /*1aec0*/  FADD.FTZ R218, R218, R219 ;  /* 0x000000dbdada7221 */ /* 0x000fc40000010000 */
[----:B-1----:R-:W-:Y:S02]  /*1aed0*/  HMMA.16816.F32 R20, R104, R116, R20 ;  /* 0x000000746814723c */ /* 0x002fe40000001814 */
[----:B------:R-:W-:-:S04]  /*1aee0*/  FADD.FTZ R221, R221, R218 ;  /* 0x000000dadddd7221 */ /* 0x000fc80000010000 */
[C---:B------:R-:W-:Y:S01]  /*1aef0*/  HMMA.16816.F32 R16, R104.reuse, R118, R16 ;  /* 0x000000766810723c */ /* 0x040fe20000001810 */
[----:B------:R-:W1:Y:S05]  /*1af00*/  LDSM.16.MT88.4 R116, [R184+0xe800] ;  /* 0x00e80000b874783b */ /* 0x000e6a0000004200 */
[C---:B------:R-:W-:Y:S06]  /*1af10*/  HMMA.16816.F32 R28, R104.reuse, R128, R28 ;  /* 0x00000080681c723c */ /* 0x040fec000000181c */
[C---:B------:R-:W-:Y:S01]  /*1af20*/  HMMA.16816.F32 R24, R104.reuse, R130, R24 ;  /* 0x000000826818723c */ /* 0x040fe20000001818 */
[----:B------:R-:W3:Y:S05]  /*1af30*/  LDSM.16.MT88.4 R128, [R188+0x10800] ;  /* 0x01080000bc80783b */ /* 0x000eea0000004200 */
        /* <DEDUP_REMOVED lines=8> */
[----:B------:R-:W5:Y:S05]  /*1afc0*/  LDSM.16.MT88.4 R108, [R185+0xd000] ;  /* 0x00d00000b96c783b */ /* 0x000f6a0000004200 */
[C---:B------:R-:W-:Y:S06]  /*1afd0*/  HMMA.16816.F32 R12, R104.reuse, R132, R12 ;  /* 0x00000084680c723c */ /* 0x040fec000000180c */
[C---:B------:R-:W-:Y:S01]  /*1afe0*/  HMMA.16816.F32 R8, R104.reuse, R134, R8 ;  /* 0x000000866808723c */ /* 0x040fe20000001808 */
[----:B------:R-:W-:Y:S05]  /*1aff0*/  LDSM.16.MT88.4 R132, [R185+0xf000] ;  /* 0x00f00000b984783b */ /* 0x000fea0000004200 */
[C---:B------:R-:W-:Y:S06]  /*1b000*/  HMMA.16816.F32 R40, R104.reuse, R120, R40 ;  /* 0x000000786828723c */ /* 0x040fec0000001828 */
[C---:B------:R-:W-:Y:S01]  /*1b010*/  HMMA.16816.F32 R36, R104.reuse, R122, R36 ;  /* 0x0000007a6824723c */ /* 0x040fe20000001824 */
[----:B------:R-:W5:Y:S05]  /*1b020*/  LDSM.16.MT88.4 R120, [R186+0x10800] ;  /* 0x01080000ba78783b */ /* 0x000f6a0000004200 */
[C---:B-1----:R-:W-:Y:S06]  /*1b030*/  HMMA.16816.F32 R64, R104.reuse, R116, R64 ;  /* 0x000000746840723c */ /* 0x042fec0000001840 */
[C---:B------:R-:W-:Y:S01]  /*1b040*/  HMMA.16816.F32 R60, R104.reuse, R118, R60 ;  /* 0x00000076683c723c */ /* 0x040fe2000000183c */
[----:B------:R-:W1:Y:S05]  /*1b050*/  LDSM.16.MT88.4 R116, [R186+0xd000] ;  /* 0x00d00000ba74783b */ /* 0x000e6a0000004200 */
[C---:B------:R-:W-:Y:S06]  /*1b060*/  HMMA.16816.F32 R80, R104.reuse, R96, R80 ;  /* 0x000000606850723c */ /* 0x040fec0000001850 */
[C---:B------:R-:W-:Y:S01]  /*1b070*/  HMMA.16816.F32 R88, R104.reuse, R98, R88 ;  /* 0x000000626858723c */ /* 0x040fe20000001858 */
[----:B------:R-:W-:Y:S01]  /*1b080*/  F2FP.F16.F32.PACK_AB R96, R223, R220 ;  /* 0x000000dcdf60723e */ /* 0x000fe200000000ff */
[----:B------:R-:W-:Y:S01]  /*1b090*/  FADD.FTZ R220, R220, R3 ;  /* 0x00000003dcdc7221 */ /* 0x000fe20000010000 */
[----:B------:R-:W-:Y:S01]  /*1b0a0*/  F2FP.F16.F32.PACK_AB R97, R227, R224 ;  /* 0x000000e0e361723e */ /* 0x000fe200000000ff */
[----:B------:R-:W-:Y:S01]  /*1b0b0*/  FADD.FTZ R224, R224, R221 ;  /* 0x000000dde0e07221 */ /* 0x000fe20000010000 */
[----:B------:R-:W-:Y:S01]  /*1b0c0*/  MOV R3, R159 ;  /* 0x0000009f00037202 */ /* 0x000fe20000000f00 */
[----:B---3--:R-:W-:Y:S01]  /*1b0d0*/  HMMA.16816.F32 R72, R104, R128, R72 ;  /* 0x000000806848723c */ /* 0x008fe20000001848 */
        /* <DEDUP_REMOVED lines=14> */
[C---:B-----5:R-:W-:Y:S06]  /*1b1c0*/  HMMA.16816.F32 R112, R96.reuse, R108, R28 ;  /* 0x0000006c6070723c */ /* 0x060fec000000181c */
[C---:B------:R-:W-:Y:S06]  /*1b1d0*/  HMMA.16816.F32 R28, R96.reuse, R144, R40 ;  /* 0x00000090601c723c */ /* 0x040fec0000001828 */
[----:B------:R-:W-:Y:S01]  /*1b1e0*/  HMMA.16816.F32 R40, R96, R146, R36 ;  /* 0x000000926028723c */ /* 0x000fe20000001824 */
[----:B------:R-:W3:Y:S04]  /*1b1f0*/  LDSM.16.MT88.4 R36, [R186+0x11000] ;  /* 0x01100000ba24783b */ /* 0x000ee80000004200 */
[----:B------:R-:W-:Y:S01]  /*1b200*/  LDSM.16.MT88.4 R144, [R184+0x11000] ;  /* 0x01100000b890783b */ /* 0x000fe20000004200 */
[C---:B------:R-:W-:Y:S06]  /*1b210*/  HMMA.16816.F32 R76, R104.reuse, R120, R76 ;  /* 0x00000078684c723c */ /* 0x040fec000000184c */
[----:B------:R-:W-:Y:S01]  /*1b220*/  HMMA.16816.F32 R84, R104, R122, R84 ;  /* 0x0000007a6854723c */ /* 0x000fe20000001854 */
[----:B------:R-:W-:Y:S05]  /*1b230*/  LDSM.16.MT88.4 R104, [R185+0xd800] ;  /* 0x00d80000b968783b */ /* 0x000fea0000004200 */
[C---:B-1----:R-:W-:Y:S06]  /*1b240*/  HMMA.16816.F32 R120, R96.reuse, R116, R20 ;  /* 0x000000746078723c */ /* 0x042fec0000001814 */
[C---:B------:R-:W-:Y:S06]  /*1b250*/  HMMA.16816.F32 R20, R96.reuse, R132, R56 ;  /* 0x000000846014723c */ /* 0x040fec0000001838 */
[C---:B------:R-:W-:Y:S01]  /*1b260*/  HMMA.16816.F32 R56, R96.reuse, R134, R52 ;  /* 0x000000866038723c */ /* 0x040fe20000001834 */
[----:B------:R-:W1:Y:S04]  /*1b270*/  LDSM.16.MT88.4 R132, [R185+0x11000] ;  /* 0x01100000b984783b */ /* 0x000e680000004200 */
[----:B------:R-:W-:Y:S01]  /*1b280*/  LDSM.16.MT88.4 R52, [R186+0xf800] ;  /* 0x00f80000ba34783b */ /* 0x000fe20000004200 */
[C---:B--2---:R-:W-:Y:S06]  /*1b290*/  HMMA.16816.F32 R12, R96.reuse, R8, R72 ;  /* 0x00000008600c723c */ /* 0x044fec0000001848 */
[C---:B------:R-:W-:Y:S01]  /*1b2a0*/  HMMA.16816.F32 R72, R96.reuse, R10, R68 ;  /* 0x0000000a6048723c */ /* 0x040fe20000001844 */
[----:B------:R-:W-:Y:S05]  /*1b2b0*/  LDSM.16.MT88.4 R68, [R184+0xf800] ;  /* 0x00f80000b844783b */ /* 0x000fea0000004200 */
[C---:B------:R-:W-:Y:S06]  /*1b2c0*/  HMMA.16816.F32 R108, R96.reuse, R110, R24 ;  /* 0x0000006e606c723c */ /* 0x040fec0000001818 */
[C---:B---3--:R-:W-:Y:S06]  /*1b2d0*/  HMMA.16816.F32 R76, R96.reuse, R36, R76 ;  /* 0x00000024604c723c */ /* 0x048fec000000184c */
[C---:B------:R-:W-:Y:S01]  /*1b2e0*/  HMMA.16816.F32 R8, R96.reuse, R38, R84 ;  /* 0x000000266008723c */ /* 0x040fe20000001854 */
[----:B------:R-:W2:Y:S05]  /*1b2f0*/  LDSM.16.MT88.4 R36, [R184+0xd800] ;  /* 0x00d80000b824783b */ /* 0x000eaa0000004200 */
[C---:B------:R-:W-:Y:S06]  /*1b300*/  HMMA.16816.F32 R24, R96.reuse, R140, R48 ;  /* 0x0000008c6018723c */ /* 0x040fec0000001830 */
[C---:B------:R-:W-:Y:S06]  /*1b310*/  HMMA.16816.F32 R116, R96.reuse, R118, R16 ;  /* 0x000000766074723c */ /* 0x040fec0000001810 */
[C---:B------:R-:W-:Y:S01]  /*1b320*/  HMMA.16816.F32 R48, R96.reuse, R142, R44 ;  /* 0x0000008e6030723c */ /* 0x040fe2000000182c */
[----:B------:R-:W3:Y:S04]  /*1b330*/  LDSM.16.MT88.4 R44, [R188+0xf800] ;  /* 0x00f80000bc2c783b */ /* 0x000ee80000004200 */
        /* <DEDUP_REMOVED lines=8> */
[--C-:B------:R-:W-:Y:S01]  /*1b3c0*/  FFMA.FTZ R166, R169, UR4, -R164.reuse ;  /* 0x00000004a9a67c23 */ /* 0x100fe200080108a4 */
[----:B------:R-:W-:Y:S01]  /*1b3d0*/  FFMA.FTZ R150, R168, UR4, -R171 ;  /* 0x00000004a8967c23 */ /* 0x000fe200080108ab */
[----:B------:R-:W-:-:S02]  /*1b3e0*/  FFMA.FTZ R164, R163, UR4, -R164 ;  /* 0x00000004a3a47c23 */ /* 0x000fc400080108a4 */
[C---:B-1----:R-:W-:Y:S01]  /*1b3f0*/  HMMA.16816.F32 R84, R96.reuse, R132, R80 ;  /* 0x000000846054723c */ /* 0x042fe20000001850 */
[--C-:B------:R-:W-:Y:S01]  /*1b400*/  FFMA.FTZ R148, R194, UR4, -R171.reuse ;  /* 0x00000004c2947c23 */ /* 0x100fe200080108ab */
[----:B------:R-:W-:Y:S01]  /*1b410*/  FFMA.FTZ R149, R170, UR4, -R171 ;  /* 0x00000004aa957c23 */ /* 0x000fe200080108ab */
[----:B------:R-:W-:Y:S01]  /*1b420*/  MUFU.EX2 R150, R150 ;  /* 0x0000009600967308 */ /* 0x000fe20000000800 */
[----:B------:R-:W1:Y:S02]  /*1b430*/  LDSM.16.MT88.4 R80, [R186+0x11800] ;  /* 0x01180000ba50783b */ /* 0x000e640000004200 */
[C---:B------:R-:W-:Y:S02]  /*1b440*/  HMMA.16816.F32 R88, R96.reuse, R134, R88 ;  /* 0x000000866058723c */ /* 0x040fe40000001858 */
[----:B------:R-:W1:Y:S03]  /*1b450*/  LDSM.16.MT88.4 R132, [R188+0x11800] ;  /* 0x01180000bc84783b */ /* 0x000e660000004200 */
[----:B------:R-:W-:Y:S01]  /*1b460*/  MUFU.EX2 R148, R148 ;  /* 0x0000009400947308 */ /* 0x000fe20000000800 */
[C---:B------:R-:W-:Y:S06]  /*1b470*/  HMMA.16816.F32 R92, R96.reuse, R144, R92 ;  /* 0x00000090605c723c */ /* 0x040fec000000185c */
[----:B------:R-:W-:Y:S01]  /*1b480*/  HMMA.16816.F32 R4, R96, R146, R4 ;  /* 0x000000926004723c */ /* 0x000fe20000001804 */
[----:B------:R-:W2:Y:S08]  /*1b490*/  MUFU.EX2 R149, R149 ;  /* 0x0000009500957308 */ /* 0x000eb00000000800 */
[----:B------:R-:W3:Y:S08]  /*1b4a0*/  MUFU.EX2 R151, R151 ;  /* 0x0000009700977308 */ /* 0x000ef00000000800 */
[----:B------:R-:W4:Y:S01]  /*1b4b0*/  MUFU.EX2 R166, R166 ;  /* 0x000000a600a67308 */ /* 0x000f220000000800 */
[----:B--2---:R-:W-:Y:S01]  /*1b4c0*/  F2FP.F16.F32.PACK_AB R96, R149, R148 ;  /* 0x000000949560723e */ /* 0x004fe200000000ff */
[----:B------:R-:W-:-:S04]  /*1b4d0*/  FADD.FTZ R148, R148, R225 ;  /* 0x000000e194947221 */ /* 0x000fc80000010000 */
[----:B------:R-:W-:Y:S02]  /*1b4e0*/  FADD.FTZ R149, R149, R148 ;  /* 0x0000009495957221 */ /* 0x000fe40000010000 */
[----:B------:R-:W2:Y:S01]  /*1b4f0*/  MUFU.EX2 R164, R164 ;  /* 0x000000a400a47308 */ /* 0x000ea20000000800 */
[----:B---3--:R-:W-:Y:S01]  /*1b500*/  F2FP.F16.F32.PACK_AB R98, R151, R150 ;  /* 0x000000969762723e */ /* 0x008fe200000000ff */
[----:B------:R-:W-:-:S04]  /*1b510*/  FADD.FTZ R150, R150, R149 ;  /* 0x0000009596967221 */ /* 0x000fc80000010000 */
[----:B------:R-:W-:Y:S01]  /*1b520*/  FADD.FTZ R217, R151, R150 ;  /* 0x0000009697d97221 */ /* 0x000fe20000010000 */
[----:B----4-:R-:W-:Y:S01]  /*1b530*/  F2FP.F16.F32.PACK_AB R97, R167, R166 ;  /* 0x000000a6a761723e */ /* 0x010fe200000000ff */
[----:B------:R-:W-:-:S04]  /*1b540*/  FADD.FTZ R166, R166, R229 ;  /* 0x000000e5a6a67221 */ /* 0x000fc80000010000 */
[----:B------:R-:W-:Y:S01]  /*1b550*/  FADD.FTZ R166, R167, R166 ;  /* 0x000000a6a7a67221 */ /* 0x000fe20000010000 */
[----:B--2---:R-:W-:-:S03]  /*1b560*/  F2FP.F16.F32.PACK_AB R99, R164, R165 ;  /* 0x000000a5a463723e */ /* 0x004fc600000000ff */
[----:B------:R-:W-:-:S04]  /*1b570*/  FADD.FTZ R165, R165, R166 ;  /* 0x000000a6a5a57221 */ /* 0x000fc80000010000 */
[----:B------:R-:W-:Y:S01]  /*1b580*/  FADD.FTZ R215, R164, R165 ;  /* 0x000000a5a4d77221 */ /* 0x000fe20000010000 */
        /* <DEDUP_REMOVED lines=12> */
[----:B------:R-:W2:Y:S05]  /*1b650*/  LDSM.16.MT88.4 R136, [R185+0x11800] ;  /* 0x01180000b988783b */ /* 0x000eaa0000004200 */
[C---:B------:R-:W-:Y:S01]  /*1b660*/  HMMA.16816.F32 R60, R96.reuse, R68, R16 ;  /* 0x00000044603c723c */ /* 0x040fe20000001810 */
[----:B------:R-:W3:Y:S05]  /*1b670*/  LDSM.16.MT88.4 R16, [R184+0x11800] ;  /* 0x01180000b810783b */ /* 0x000eea0000004200 */
[C---:B------:R-:W-:Y:S06]  /*1b680*/  HMMA.16816.F32 R64, R96.reuse, R70, R64 ;  /* 0x000000466040723c */ /* 0x040fec0000001840 */
[C---:B-1----:R-:W-:Y:S06]  /*1b690*/  HMMA.16816.F32 R76, R96.reuse, R80, R76 ;  /* 0x00000050604c723c */ /* 0x042fec000000184c */
[C---:B------:R-:W-:Y:S06]  /*1b6a0*/  HMMA.16816.F32 R128, R96.reuse, R140, R128 ;  /* 0x0000008c6080723c */ /* 0x040fec0000001880 */
[C---:B------:R-:W-:Y:S06]  /*1b6b0*/  HMMA.16816.F32 R124, R96.reuse, R142, R124 ;  /* 0x0000008e607c723c */ /* 0x040fec000000187c */
[C---:B------:R-:W-:Y:S06]  /*1b6c0*/  HMMA.16816.F32 R68, R96.reuse, R132, R12 ;  /* 0x000000846044723c */ /* 0x040fec000000180c */
[----:B------:R-:W-:Y:S01]  /*1b6d0*/  HMMA.16816.F32 R72, R96, R134, R72 ;  /* 0x000000866048723c */ /* 0x000fe20000001848 */
[----:B------:R-:W-:-:S05]  /*1b6e0*/  MOV R132, R160 ;  /* 0x000000a000847202 */ /* 0x000fca0000000f00 */
[C---:B------:R-:W-:Y:S06]  /*1b6f0*/  HMMA.16816.F32 R80, R96.reuse, R82, R8 ;  /* 0x000000526050723c */ /* 0x040fec0000001808 */
[C---:B--2---:R-:W-:Y:S06]  /*1b700*/  HMMA.16816.F32 R84, R96.reuse, R136, R84 ;  /* 0x000000886054723c */ /* 0x044fec0000001854 */
[C---:B------:R-:W-:Y:S06]  /*1b710*/  HMMA.16816.F32 R88, R96.reuse, R138, R88 ;  /* 0x0000008a6058723c */ /* 0x040fec0000001858 */
[C---:B---3--:R-:W-:Y:S06]  /*1b720*/  HMMA.16816.F32 R92, R96.reuse, R16, R92 ;  /* 0x00000010605c723c */ /* 0x048fec000000185c */
[----:B------:R-:W-:-:S15]  /*1b730*/  HMMA.16816.F32 R96, R96, R18, R4 ;  /* 0x000000126060723c */ /* 0x000fde0000001804 */
[----:B------:R-:W-:-:S09]  /*1b740*/  NOP ;  /* 0x0000000000007918 */ /* 0x000fd20000000000 */
.L_x_2379:
[----:B------:R-:W-:Y:S05]  /*1b750*/  @!P5 BRA `(.L_x_2385) ;  /* 0x000000400018d947 */ /* 0x000fea0003800000 */
[----:B------:R-:W-:Y:S01]  /*1b760*/  ULDC UR7, c[0x0][0x250] ;  /* 0x0000940000077ab9 */ /* 0x000fe20000000800 */
[----:B------:R-:W-:Y:S01]  /*1b770*/  ULDC UR6, c[0x0][0x248] ;  /* 0x0000920000067ab9 */ /* 0x000fe20000000800 */
[----:B------:R-:W-:Y:S01]  /*1b780*/  ULEA UR7, -UR7, URZ, 0x6 ;  /* 0x0000003f07077291 */ /* 0x000fe2000f8e313f */
[----:B------:R-:W-:Y:S01]  /*1b790*/  IMAD.MOV.U32 R2, RZ, RZ, R3 ;  /* 0x000000ffff027224 */ /* 0x000fe200078e0003 */
[----:B------:R-:W-:Y:S01]  /*1b7a0*/  ULEA UR6, -UR6, URZ, 0x6 ;  /* 0x0000003f06067291 */ /* 0x000fe2000f8e313f */
[----:B------:R-:W-:Y:S01]  /*1b7b0*/  IMAD.MOV.U32 R0, RZ, RZ, R132 ;  /* 0x000000ffff007224 */ /* 0x000fe200078e0084 */
[----:B------:R-:W-:Y:S02]  /*1b7c0*/  USHF.R.S32.HI UR4, URZ, 0x1f, UR7 ;  /* 0x0000001f3f047899 */ /* 0x000fe40008011407 */
[----:B------:R-:W-:Y:S01]  /*1b7d0*/  MOV R214, UR7 ;  /* 0x0000000700d67c02 */ /* 0x000fe20008000f00 */
[----:B------:R-:W-:Y:S01]  /*1b7e0*/  USHF.R.S32.HI UR5, URZ, 0x1f, UR6 ;  /* 0x0000001f3f057899 */ /* 0x000fe20008011406 */
[----:B------:R-:W-:-:S02]  /*1b7f0*/  ULDC.64 UR8, c[0x0][0x208] ;  /* 0x0000820000087ab9 */ /* 0x000fc40000000a00 */
[----:B------:R-:W-:Y:S01]  /*1b800*/  MOV R213, UR4 ;  /* 0x0000000400d57c02 */ /* 0x000fe20008000f00 */
[----:B------:R-:W-:-:S08]  /*1b810*/  ULDC UR4, c[0x0][0x2ec] ;  /* 0x0000bb0000047ab9 */ /* 0x000fd00000000800 */
.L_x_2389:
[----:B------:R-:W-:Y:S04]  /*1b820*/  DEPBAR.LE SB0, 0x0 ;  /* 0x000080000000791a */ /* 0x000fe80000000000 */
[----:B------:R-:W-:Y:S01]  /*1b830*/  BAR.SYNC.DEFER_BLOCKING 0x0 ;  /* 0x0000000000007b1d */ /* 0x000fe20000010000 */
[C---:B------:R-:W-:Y:S01]  /*1b840*/  LOP3.LUT P4, RZ, R205.reuse, 0x1, RZ, 0xc0, !PT ;  /* 0x00000001cdff7812 */ /* 0x040fe2000788c0ff */
[----:B------:R-:W-:Y:S01]  /*1b850*/  VIADD R208, R208, 0xffffffff ;  /* 0xffffffffd0d07836 */ /* 0x000fe20000000000 */
[C---:B------:R-:W-:Y:S01]  /*1b860*/  LOP3.LUT P2, RZ, R205.reuse, 0x2, RZ, 0xc0, !PT ;  /* 0x00000002cdff7812 */ /* 0x040fe2000784c0ff */
[----:B------:R-:W-:Y:S01]  /*1b870*/  IMAD.MOV.U32 R8, RZ, RZ, R214 ;  /* 0x000000ffff087224 */ /* 0x000fe200078e00d6 */
[----:B------:R-:W-:Y:S01]  /*1b880*/  LOP3.LUT P1, RZ, R205, 0x4, RZ, 0xc0, !PT ;  /* 0x00000004cdff7812 */ /* 0x000fe2000782c0ff */
[----:B------:R-:W-:Y:S01]  /*1b890*/  IMAD.MOV.U32 R6, RZ, RZ, R213 ;  /* 0x000000ffff067224 */ /* 0x000fe200078e00d5 */
[----:B------:R-:W-:Y:S11]  /*1b8a0*/  @!P3 BRA `(.L_x_2386) ;  /* 0x0000000000f4b947 */ /* 0x000ff60003800000 */
        /* <DEDUP_REMOVED lines=10> */
[--C-:B-1----:R-:W-:Y:S02]  /*1b950*/  IMAD.MOV R4, RZ, RZ, -R9.reuse ;  /* 0x000000ffff047224 */ /* 0x102fe400078e0a09 */
[----:B------:R-:W-:Y:S02]  /*1b960*/  IMAD.MOV.U32 R8, RZ, RZ, RZ ;  /* 0x000000ffff087224 */ /* 0x000fe400078e00ff */
[----:B------:R-:W-:Y:S04]  /*1b970*/  IMAD R4, R4, R5, RZ ;  /* 0x0000000504047224 */ /* 0x000fe800078e02ff */
[----:B------:R-:W-:Y:S01]  /*1b980*/  IMAD.HI.U32 R4, R9, R4, R8 ;  /* 0x0000000409047227 */ /* 0x000fe200078e0008 */
[----:B------:R-:W-:Y:S02]  /*1b990*/  IABS R9, R12 ;  /* 0x0000000c00097213 */ /* 0x000fe40000000000 */
[----:B------:R-:W-:Y:S03]  /*1b9a0*/  LOP3.LUT R12, R12, R3, RZ, 0x3c, !PT ;  /* 0x000000030c0c7212 */ /* 0x000fe600078e3cff */
[C---:B------:R-:W-:Y:S04]  /*1b9b0*/  IMAD.HI.U32 R10, R4.reuse, R7, RZ ;  /* 0x00000007040a7227 */ /* 0x040fe800078e00ff */
[----:B------:R-:W-:Y:S01]  /*1b9c0*/  IMAD.HI.U32 R4, R4, R9, RZ ;  /* 0x0000000904047227 */ /* 0x000fe200078e00ff */
[C---:B------:R-:W-:Y:S05]  /*1b9d0*/  IADD3 R8, -R10.reuse, RZ, RZ ;  /* 0x000000ff0a087210 */ /* 0x040fea0007ffe1ff */
        /* <DEDUP_REMOVED lines=12> */
[----:B------:R-:W1:Y:S01]  /*1baa0*/  LDC.64 R6, c[0x0][0x250] ;  /* 0x00009400ff067b82 */ /* 0x000e620000000a00 */
        /* <DEDUP_REMOVED lines=11> */
[C---:B------:R-:W-:Y:S01]  /*1bb60*/  LEA R12, P0, R5.reuse, R202, 0x2 ;  /* 0x000000ca050c7211 */ /* 0x040fe200078010ff */
[C---:B------:R-:W-:Y:S02]  /*1bb70*/  IMAD.IADD R10, R5.reuse, 0x1, -R11 ;  /* 0x00000001050a7824 */ /* 0x040fe400078e0a0b */
[----:B------:R-:W2:Y:S01]  /*1bb80*/  LDG.E R8, desc[UR8][R14.64] ;  /* 0x000000080e087981 */ /* 0x000ea2000c1e1900 */
[----:B------:R-:W-:Y:S01]  /*1bb90*/  LEA.HI.X.SX32 R13, R5, R203, 0x2, P0 ;  /* 0x000000cb050d7211 */ /* 0x000fe200000f16ff */
[----:B------:R-:W-:Y:S01]  /*1bba0*/  IMAD R3, R10, R3, -0x40 ;  /* 0xffffffc00a037424 */ /* 0x000fe200078e0203 */
[----:B------:R-:W3:Y:S03]  /*1bbb0*/  LDC.64 R4, c[0x0][0x238] ;  /* 0x00008e00ff047b82 */ /* 0x000ee60000000a00 */
[----:B------:R-:W2:Y:S01]  /*1bbc0*/  LDG.E R9, desc[UR8][R12.64] ;  /* 0x000000080c097981 */ /* 0x000ea2000c1e1900 */
[----:B------:R-:W-:Y:S05]  /*1bbd0*/  SHF.R.S32.HI R11, RZ, 0x1f, R3 ;  /* 0x0000001fff0b7819 */ /* 0x000fea0000011403 */
[----:B-1----:R-:W-:Y:S04]  /*1bbe0*/  IMAD R10, R11, R6, RZ ;  /* 0x000000060b0a7224 */ /* 0x002fe800078e02ff */
[----:B------:R-:W-:Y:S01]  /*1bbf0*/  IMAD R10, R3, R7, R10 ;  /* 0x00000007030a7224 */ /* 0x000fe200078e020a */
[----:B--2---:R-:W-:Y:S01]  /*1bc00*/  IADD3 R11, -R9, R8, RZ ;  /* 0x00000008090b7210 */ /* 0x004fe20007ffe1ff */
[----:B------:R-:W-:Y:S03]  /*1bc10*/  IMAD.WIDE.U32 R8, R3, R6, RZ ;  /* 0x0000000603087225 */ /* 0x000fe600078e00ff */
[----:B------:R-:W-:Y:S01]  /*1bc20*/  SHF.R.S32.HI R3, RZ, 0x1f, R11 ;  /* 0x0000001fff037819 */ /* 0x000fe2000001140b */
[----:B------:R-:W-:Y:S04]  /*1bc30*/  IMAD.IADD R9, R9, 0x1, R10 ;  /* 0x0000000109097824 */ /* 0x000fe800078e020a */
[-C--:B---3--:R-:W-:Y:S02]  /*1bc40*/  IMAD R6, R3, R4.reuse, RZ ;  /* 0x0000000403067224 */ /* 0x088fe400078e02ff */
[C---:B------:R-:W-:Y:S04]  /*1bc50*/  IMAD.WIDE.U32 R8, R11.reuse, R4, R8 ;  /* 0x000000040b087225 */ /* 0x040fe800078e0008 */
[----:B------:R-:W-:Y:S05]  /*1bc60*/  IMAD R6, R11, R5, R6 ;  /* 0x000000050b067224 */ /* 0x000fea00078e0206 */
[----:B------:R-:W-:Y:S07]  /*1bc70*/  IADD3 R6, R9, R6, RZ ;  /* 0x0000000609067210 */ /* 0x000fee0007ffe0ff */
.L_x_2386:
[C---:B------:R-:W-:Y:S01]  /*1bc80*/  LEA R218, P0, R8.reuse, R156, 0x1 ;  /* 0x0000009c08da7211 */ /* 0x040fe200078008ff */
[----:B------:R-:W1:Y:S01]  /*1bc90*/  S2R R192, SR_TID.X ;  /* 0x0000000000c07919 */ /* 0x000e620000002100 */
[----:B------:R-:W-:Y:S02]  /*1bca0*/  IADD3 R5, P5, R197, R8, RZ ;  /* 0x00000008c5057210 */ /* 0x000fe40007fbe0ff */
        /* <DEDUP_REMOVED lines=38> */
[----:B------:R-:W-:Y:S01]  /*1bf10*/  IMAD.X R4, R196, 0x1, R4, P6 ;  /* 0x00000001c4047824 */ /* 0x000fe200030e0604 */
        /* <DEDUP_REMOVED lines=8> */
[CCC-:B------:R-:W-:Y:S02]  /*1bfa0*/  @P2 LEA.HI.X R7, R5.reuse, R157.reuse, R4.reuse, 0x1, P5 ;  /* 0x0000009d05072211 */ /* 0x1c0fe400028f0c04 */
[----:B------:R-:W-:Y:S01]  /*1bfb0*/  @P1 LEA.HI.X R21, R5, R157, R4, 0x1, P0 ;  /* 0x0000009d05151211 */ /* 0x000fe200000f0c04 */
[----:B------:R-:W-:Y:S01]  /*1bfc0*/  @!PT LDS RZ, [RZ] ;  /* 0x00000000fffff984 */ /* 0x000fe20000000800 */
[----:B------:R-:W-:Y:S01]  /*1bfd0*/  @!PT LDS RZ, [RZ] ;  /* 0x00000000fffff984 */ /* 0x000fe20000000800 */
[----:B------:R-:W-:Y:S01]  /*1bfe0*/  @!PT LDS RZ, [RZ] ;  /* 0x00000000fffff984 */ /* 0x000fe20000000800 */
[----:B------:R-:W-:Y:S01]  /*1bff0*/  @P1 LDGSTS.E.BYPASS.LTC128B.128 [R204+0x10800], desc[UR8][R12.64+0x100] ;  /* 0x108001000ccc1fae */ /* 0x000fe2000b901d48 */
[----:B-1----:R-:W-:Y:S03]  /*1c000*/  SHF.R.S32.HI R3, RZ, 0x1f, R192 ;  /* 0x0000001fff037819 */ /* 0x002fe600000114c0 */
[----:B------:R-:W-:Y:S01]  /*1c010*/  @!P1 STS.128 [R204+0x10800], RZ ;  /* 0x010800ffcc009388 */ /* 0x000fe20000000c00 */
        /* <DEDUP_REMOVED lines=11> */
[----:B------:R-:W-:Y:S03]  /*1c0d0*/  @P2 LDGSTS.E.BYPASS.LTC128B.128 [R204+0xf000], desc[UR8][R10.64+0x80] ;  /* 0x0f0000800acc2fae */ /* 0x000fe6000b901d48 */
[----:B------:R-:W-:Y:S01]  /*1c0e0*/  SHF.R.S32.HI R3, RZ, 0x1f, R4 ;  /* 0x0000001fff037819 */ /* 0x000fe20000011404 */
[----:B------:R-:W-:Y:S03]  /*1c0f0*/  @!P2 STS.128 [R204+0xf000], RZ ;  /* 0x00f000ffcc00a388 */ /* 0x000fe60000000c00 */
[----:B------:R-:W-:Y:S01]  /*1c100*/  LEA.HI R3, R3, R4, RZ, 0x3 ;  /* 0x0000000403037211 */ /* 0x000fe200078f18ff */
[----:B------:R-:W-:Y:S01]  /*1c110*/  @!PT LDS RZ, [RZ] ;  /* 0x00000000fffff984 */ /* 0x000fe20000000800 */
[----:B------:R-:W-:Y:S01]  /*1c120*/  @!PT LDS RZ, [RZ] ;  /* 0x00000000fffff984 */ /* 0x000fe20000000800 */
[----:B------:R-:W-:Y:S01]  /*1c130*/  @!PT LDS RZ, [RZ] ;  /* 0x00000000fffff984 */ /* 0x000fe20000000800 */
[----:B------:R1:W-:Y:S03]  /*1c140*/  @P1 LDGSTS.E.BYPASS.LTC128B.128 [R204+0x11000], desc[UR8][R8.64+0x100] ;  /* 0x1100010008cc1fae */ /* 0x0003e6000b901d48 */
[----:B------:R-:W-:Y:S01]  /*1c150*/  LOP3.LUT R3, R3, 0xfffffff8, RZ, 0xc0, !PT ;  /* 0xfffffff803037812 */ /* 0x000fe200078ec0ff */
[----:B------:R-:W-:Y:S04]  /*1c160*/  @!P1 STS.128 [R204+0x11000], RZ ;  /* 0x011000ffcc009388 */ /* 0x000fe80000000c00 */
[----:B------:R-:W-:Y:S01]  /*1c170*/  @!PT LDS RZ, [RZ] ;  /* 0x00000000fffff984 */ /* 0x000fe20000000800 */
[----:B------:R-:W-:Y:S01]  /*1c180*/  @!PT LDS RZ, [RZ] ;  /* 0x00000000fffff984 */ /* 0x000fe20000000800 */
[----:B------:R-:W-:Y:S01]  /*1c190*/  @!PT LDS RZ, [RZ] ;  /* 0x00000000fffff984 */ /* 0x000fe20000000800 */
[----:B------:R-:W-:Y:S01]  /*1c1a0*/  @P4 LDGSTS.E.BYPASS.LTC128B.128 [R204+0xd800], desc[UR8][R22.64] ;  /* 0x0d80000016cc4fae */ /* 0x000fe2000b901d48 */
[----:B------:R-:W-:Y:S02]  /*1c1b0*/  IMAD.IADD R3, R4, 0x1, -R3 ;  /* 0x0000000104037824 */ /* 0x000fe400078e0a03 */
[----:B------:R-:W-:Y:S01]  /*1c1c0*/  IMAD.MOV.U32 R4, RZ, RZ, 0x10 ;  /* 0x00000010ff047424 */ /* 0x000fe200078e00ff */
[----:B------:R-:W-:Y:S02]  /*1c1d0*/  @!P4 STS.128 [R204+0xd800], RZ ;  /* 0x00d800ffcc00c388 */ /* 0x000fe40000000c00 */
[C---:B------:R-:W-:Y:S02]  /*1c1e0*/  LOP3.LUT P0, RZ, R3.reuse, 0x2, RZ, 0xc0, !PT ;  /* 0x0000000203ff7812 */ /* 0x040fe4000780c0ff */
[----:B------:R-:W-:Y:S01]  /*1c1f0*/  @!PT LDS RZ, [RZ] ;  /* 0x00000000fffff984 */ /* 0x000fe20000000800 */
[----:B------:R-:W-:Y:S01]  /*1c200*/  @!PT LDS RZ, [RZ] ;  /* 0x00000000fffff984 */ /* 0x000fe20000000800 */
[----:B------:R-:W-:Y:S01]  /*1c210*/  @!PT LDS RZ, [RZ] ;  /* 0x00000000fffff984 */ /* 0x000fe20000000800 */
[----:B------:R2:W-:Y:S02]  /*1c220*/  @P2 LDGSTS.E.BYPASS.LTC128B.128 [R204+0xf800], desc[UR8][R6.64+0x80] ;  /* 0x0f80008006cc2fae */ /* 0x0005e4000b901d48 */
[----:B------:R-:W-:Y:S02]  /*1c230*/  SEL R4, R4, 0xfffffff0, !P0 ;  /* 0xfffffff004047807 */ /* 0x000fe40004000000 */
[----:B------:R-:W-:Y:S01]  /*1c240*/  @!P2 STS.128 [R204+0xf800], RZ ;  /* 0x00f800ffcc00a388 */ /* 0x000fe20000000c00 */
[----:B------:R-:W-:Y:S01]  /*1c250*/  LOP3.LUT P0, RZ, R3, 0x4, RZ, 0xc0, !PT ;  /* 0x0000000403ff7812 */ /* 0x000fe2000780c0ff */
[----:B------:R-:W-:Y:S02]  /*1c260*/  IMAD.MOV.U32 R3, RZ, RZ, 0x20 ;  /* 0x00000020ff037424 */ /* 0x000fe400078e00ff */
[----:B------:R-:W-:Y:S01]  /*1c270*/  @!PT LDS RZ, [RZ] ;  /* 0x00000000fffff984 */ /* 0x000fe20000000800 */
[----:B------:R-:W-:Y:S01]  /*1c280*/  @!PT LDS RZ, [RZ] ;  /* 0x00000000fffff984 */ /* 0x000fe20000000800 */
[----:B------:R-:W-:Y:S01]  /*1c290*/  @!PT LDS RZ, [RZ] ;  /* 0x00000000fffff984 */ /* 0x000fe20000000800 */
[----:B------:R3:W-:Y:S01]  /*1c2a0*/  @P1 LDGSTS.E.BYPASS.LTC128B.128 [R204+0x11800], desc[UR8][R20.64+0x100] ;  /* 0x1180010014cc1fae */ /* 0x0007e2000b901d48 */
[--C-:B------:R-:W-:Y:S02]  /*1c2b0*/  IMAD R194, R4, 0x2, R191.reuse ;  /* 0x0000000204c27824 */ /* 0x100fe400078e02bf */
[----:B------:R-:W-:Y:S01]  /*1c2c0*/  SEL R3, R3, 0xffffffe0, !P0 ;  /* 0xffffffe003037807 */ /* 0x000fe20004000000 */
[----:B------:R-:W-:Y:S01]  /*1c2d0*/  @!P1 STS.128 [R204+0x11800], RZ ;  /* 0x011800ffcc009388 */ /* 0x000fe20000000c00 */
[----:B------:R-:W-:Y:S03]  /*1c2e0*/  ISETP.GT.AND P0, PT, R208, R195, PT ;  /* 0x000000c3d000720c */ /* 0x000fe60003f04270 */
[----:B------:R-:W-:Y:S01]  /*1c2f0*/  LDSM.16.M88.4 R132, [R191] ;  /* 0x00000000bf84783b */ /* 0x000fe20000000200 */
[C---:B------:R-:W-:Y:S02]  /*1c300*/  IMAD R193, R3.reuse, 0x2, R191 ;  /* 0x0000000203c17824 */ /* 0x040fe400078e02bf */
[----:B------:R-:W-:Y:S01]  /*1c310*/  IMAD R3, R3, 0x2, R194 ;  /* 0x0000000203037824 */ /* 0x000fe200078e02c2 */
[----:B-1----:R-:W2:Y:S04]  /*1c320*/  LDSM.16.M88.4 R8, [R190+0x6000] ;  /* 0x00600000be08783b */ /* 0x002ea80000000200 */
[----:B------:R-:W1:Y:S04]  /*1c330*/  LDSM.16.M88.4 R16, [R190+0x6800] ;  /* 0x00680000be10783b */ /* 0x000e680000000200 */
[----:B------:R-:W3:Y:S04]  /*1c340*/  LDSM.16.M88.4 R24, [R190+0x7000] ;  /* 0x00700000be18783b */ /* 0x000ee80000000200 */
[----:B------:R-:W4:Y:S04]  /*1c350*/  LDSM.16.M88.4 R32, [R190+0x7800] ;  /* 0x00780000be20783b */ /* 0x000f280000000200 */
[----:B------:R-:W0:Y:S04]  /*1c360*/  LDGDEPBAR ;  /* 0x00000000000079af */ /* 0x000e280000000000 */
[----:B------:R-:W-:Y:S04]  /*1c370*/  LDSM.16.M88.4 R136, [R194] ;  /* 0x00000000c288783b */ /* 0x000fe80000000200 */
[----:B------:R-:W5:Y:S04]  /*1c380*/  LDSM.16.M88.4 R140, [R189] ;  /* 0x00000000bd8c783b */ /* 0x000f680000000200 */
[----:B------:R-:W5:Y:S04]  /*1c390*/  LDSM.16.M88.4 R144, [R183] ;  /* 0x00000000b790783b */ /* 0x000f680000000200 */
[----:B------:R-:W5:Y:S04]  /*1c3a0*/  LDSM.16.M88.4 R148, [R182] ;  /* 0x00000000b694783b */ /* 0x000f680000000200 */
[----:B------:R-:W5:Y:S01]  /*1c3b0*/  LDSM.16.M88.4 R152, [R181] ;  /* 0x00000000b598783b */ /* 0x000f620000000200 */
[C---:B--2---:R-:W-:Y:S03]  /*1c3c0*/  HMMA.16816.F32 R4, R132.reuse, R8, RZ ;  /* 0x000000088404723c */ /* 0x044fe600000018ff */
[----:B------:R-:W-:Y:S04]  /*1c3d0*/  LDSM.16.M88.4 R156, [R193] ;  /* 0x00000000c19c783b */ /* 0x000fe80000000200 */
[----:B------:R-:W2:Y:S01]  /*1c3e0*/  LDSM.16.M88.4 R160, [R187+0x6000] ;  /* 0x00600000bba0783b */ /* 0x000ea20000000200 */
[C---:B------:R-:W-:Y:S03]  /*1c3f0*/  HMMA.16816.F32 R8, R132.reuse, R10, RZ ;  /* 0x0000000a8408723c */ /* 0x040fe600000018ff */
[----:B------:R-:W2:Y:S03]  /*1c400*/  LDSM.16.M88.4 R164, [R187+0x6800] ;  /* 0x00680000bba4783b */ /* 0x000ea60000000200 */
[C---:B-1----:R-:W-:Y:S01]  /*1c410*/  HMMA.16816.F32 R12, R132.reuse, R16, RZ ;  /* 0x00000010840c723c */ /* 0x042fe200000018ff */
[----:B------:R-:W-:Y:S05]  /*1c420*/  LDSM.16.M88.4 R168, [R187+0x7800] ;  /* 0x00780000bba8783b */ /* 0x000fea0000000200 */
[C---:B------:R-:W-:Y:S06]  /*1c430*/  HMMA.16816.F32 R16, R132.reuse, R18, RZ ;  /* 0x000000128410723c */ /* 0x040fec00000018ff */
[C---:B---3--:R-:W-:Y:S06]  /*1c440*/  HMMA.16816.F32 R20, R132.reuse, R24, RZ ;  /* 0x000000188414723c */ /* 0x048fec00000018ff */
[C---:B------:R-:W-:Y:S06]  /*1c450*/  HMMA.16816.F32 R24, R132.reuse, R26, RZ ;  /* 0x0000001a8418723c */ /* 0x040fec00000018ff */
[C---:B----4-:R-:W-:Y:S06]  /*1c460*/  HMMA.16816.F32 R28, R132.reuse, R32, RZ ;  /* 0x00000020841c723c */ /* 0x050fec00000018ff */
[----:B------:R-:W-:Y:S01]  /*1c470*/  HMMA.16816.F32 R32, R132, R34, RZ ;  /* 0x000000228420723c */ /* 0x000fe200000018ff */
[----:B------:R-:W1:Y:S05]  /*1c480*/  LDSM.16.M88.4 R132, [R187+0x7000] ;  /* 0x00700000bb84783b */ /* 0x000e6a0000000200 */
        /* <DEDUP_REMOVED lines=19> */
[C---:B-1----:R-:W-:Y:S06]  /*1c5c0*/  HMMA.16816.F32 R20, R156.reuse, R132, R20 ;  /* 0x000000849c14723c */ /* 0x042fec0000001814 */
        /* <DEDUP_REMOVED lines=100> */
[C---:B------:R-:W-:Y:S06]  /*1cc10*/  HMMA.16816.F32 R8, R156.reuse, R162, R8 ;  /* 0x000000a29c08723c */ /* 0x040fec0000001808 */
[C---:B------:R-:W-:Y:S06]  /*1cc20*/  HMMA.16816.F32 R12, R156.reuse, R164, R12 ;  /* 0x000000a49c0c723c */ /* 0x040fec000000180c */
[C---:B------:R-:W-:Y:S06]  /*1cc30*/  HMMA.16816.F32 R16, R156.reuse, R166, R16 ;  /* 0x000000a69c10723c */ /* 0x040fec0000001810 */
[C---:B--2---:R-:W-:Y:S06]  /*1cc40*/  HMMA.16816.F32 R20, R156.reuse, R132, R20 ;  /* 0x000000849c14723c */ /* 0x044fec0000001814 */
[C---:B------:R-:W-:Y:S06]  /*1cc50*/  HMMA.16816.F32 R24, R156.reuse, R134, R24 ;  /* 0x000000869c18723c */ /* 0x040fec0000001818 */
[C---:B------:R-:W-:Y:S06]  /*1cc60*/  HMMA.16816.F32 R28, R156.reuse, R168, R28 ;  /* 0x000000a89c1c723c */ /* 0x040fec000000181c */
[----:B------:R-:W-:Y:S06]  /*1cc70*/  HMMA.16816.F32 R32, R156, R170, R32 ;  /* 0x000000aa9c20723c */ /* 0x000fec0000001820 */
[C---:B---3--:R-:W-:Y:S05]  /*1cc80*/  HMMA.16816.F32 R4, R140.reuse, R144, R4 ;  /* 0x000000908c04723c */ /* 0x048fea0000001804 */
[----:B------:R-:W-:Y:S01]  /*1cc90*/  IMAD.MOV.U32 R156, RZ, RZ, R218 ;  /* 0x000000ffff9c7224 */ /* 0x000fe200078e00da */
[C---:B------:R-:W-:Y:S05]  /*1cca0*/  HMMA.16816.F32 R8, R140.reuse, R146, R8 ;  /* 0x000000928c08723c */ /* 0x040fea0000001808 */
[----:B------:R-:W-:Y:S01]  /*1ccb0*/  IMAD.MOV.U32 R157, RZ, RZ, R219 ;  /* 0x000000ffff9d7224 */ /* 0x000fe200078e00db */
        /* <DEDUP_REMOVED lines=9> */
[----:B------:R-:W-:Y:S02]  /*1cd50*/  MOV R136, UR6 ;  /* 0x0000000600887c02 */ /* 0x000fe40008000f00 */
[----:B------:R-:W-:Y:S01]  /*1cd60*/  MOV R132, UR5 ;  /* 0x0000000500847c02 */ /* 0x000fe20008000f00 */
[----:B------:R-:W-:Y:S06]  /*1cd70*/  @!P3 BRA `(.L_x_2388) ;  /* 0x0000000000f4b947 */ /* 0x000fec0003800000 */
[----:B------:R-:W1:Y:S01]  /*1cd80*/  LDC R3, c[0x0][0x380] ;  /* 0x0000e000ff037b82 */ /* 0x000e620000000800 */
[----:B------:R-:W-:Y:S05]  /*1cd90*/  SHF.L.U32 R134, R208, 0x6, RZ ;  /* 0x00000006d0867819 */ /* 0x000fea00000006ff */
[----:B------:R-:W-:Y:S05]  /*1cda0*/  VIADD R140, R134, 0xffffffc0 ;  /* 0xffffffc0868c7836 */ /* 0x000fea0000000000 */
[----:B------:R-:W-:Y:S02]  /*1cdb0*/  IABS R135, R140 ;  /* 0x0000008c00877213 */ /* 0x000fe40000000000 */
        /* <DEDUP_REMOVED lines=29> */
[----:B------:R-:W-:Y:S02]  /*1cf90*/  ISETP.GE.AND P6, PT, R134, RZ, PT ;  /* 0x000000ff8600720c */ /* 0x000fe40003fc6270 */
[----:B------:R-:W1:Y:S01]  /*1cfa0*/  LDC.64 R134, c[0x0][0x248] ;  /* 0x00009200ff867b82 */ /* 0x000e620000000a00 */
        /* <DEDUP_REMOVED lines=26> */
.L_x_2388:
        /* <DEDUP_REMOVED lines=14> */
[C-C-:B------:R-:W-:Y:S01]  /*1d230*/  IMAD.X R132, R198.reuse, 0x1, R134.reuse, P0 ;  /* 0x00000001c6847824 */ /* 0x140fe200000e0686 */
        /* <DEDUP_REMOVED lines=25> */
[CC--:B------:R-:W-:Y:S01]  /*1d3d0*/  @P1 LEA R152, P0, R133.reuse, R206.reuse, 0x1 ;  /* 0x000000ce85981211 */ /* 0x0c0fe200078008ff */
        /* <DEDUP_REMOVED lines=48> */
.L_x_2387:
[----:B------:R-:W-:Y:S04]  /*1d6e0*/  SHF.L.U32 R3, R192, 0x1, RZ ;  /* 0x00000001c0037819 */ /* 0x000fe800000006ff */
[----:B------:R-:W-:Y:S04]  /*1d6f0*/  LOP3.LUT R3, R3, 0x6, RZ, 0xc0, !PT ;  /* 0x0000000603037812 */ /* 0x000fe800078ec0ff */
[----:B------:R-:W-:Y:S04]  /*1d700*/  LEA R3, R208, R3, 0x6 ;  /* 0x00000003d0037211 */ /* 0x000fe800078e30ff */
[C---:B------:R-:W-:Y:S01]  /*1d710*/  IADD3 R132, R3.reuse, 0x1, RZ ;  /* 0x0000000103847810 */ /* 0x040fe20007ffe0ff */
[C---:B------:R-:W-:Y:S01]  /*1d720*/  VIADD R133, R3.reuse, 0x8 ;  /* 0x0000000803857836 */ /* 0x040fe20000000000 */
[CC--:B------:R-:W-:Y:S02]  /*1d730*/  ISETP.GE.AND P1, PT, R3.reuse, R212.reuse, PT ;  /* 0x000000d40300720c */ /* 0x0c0fe40003f26270 */
[C---:B------:R-:W-:Y:S02]  /*1d740*/  ISETP.GE.AND P5, PT, R132.reuse, R212, PT ;  /* 0x000000d48400720c */ /* 0x040fe40003fa6270 */
[C---:B------:R-:W-:Y:S02]  /*1d750*/  ISETP.GE.AND P0, PT, R132.reuse, R211, PT ;  /* 0x000000d38400720c */ /* 0x040fe40003f06270 */
[CC--:B------:R-:W-:Y:S02]  /*1d760*/  ISETP.GE.OR P5, PT, R132.reuse, R209.reuse, !P5 ;  /* 0x000000d18400720c */ /* 0x0c0fe40006fa6670 */
[----:B------:R-:W-:Y:S02]  /*1d770*/  ISETP.GE.OR P0, PT, R132, R210, !P0 ;  /* 0x000000d28400720c */ /* 0x000fe40004706670 */
[C---:B------:R-:W-:Y:S02]  /*1d780*/  ISETP.GE.OR P1, PT, R3.reuse, R209, !P1 ;  /* 0x000000d10300720c */ /* 0x040fe40004f26670 */
[----:B------:R-:W-:Y:S02]  /*1d790*/  IADD3 R132, R3, 0x9, RZ ;  /* 0x0000000903847810 */ /* 0x000fe40007ffe0ff */
[----:B-1----:R-:W-:Y:S02]  /*1d7a0*/  FSEL R138, R4, -INF , !P1 ;  /* 0xff800000048a7808 */ /* 0x002fe40004800000 */
[-C--:B------:R-:W-:Y:S02]  /*1d7b0*/  ISETP.GE.AND P4, PT, R133, R212.reuse, PT ;  /* 0x000000d48500720c */ /* 0x080fe40003f86270 */
[----:B------:R-:W-:Y:S02]  /*1d7c0*/  ISETP.GE.AND P2, PT, R3, R211, PT ;  /* 0x000000d30300720c */ /* 0x000fe40003f46270 */
[C---:B------:R-:W-:Y:S02]  /*1d7d0*/  ISETP.GE.AND P1, PT, R132.reuse, R212, PT ;  /* 0x000000d48400720c */ /* 0x040fe40003f26270 */
[----:B------:R-:W-:Y:S02]  /*1d7e0*/  FSEL R136, R5, -INF , !P5 ;  /* 0xff80000005887808 */ /* 0x000fe40006800000 */
[-C--:B------:R-:W-:Y:S02]  /*1d7f0*/  ISETP.GE.OR P4, PT, R133, R209.reuse, !P4 ;  /* 0x000000d18500720c */ /* 0x080fe40006786670 */
[C---:B------:R-:W-:Y:S02]  /*1d800*/  ISETP.GE.OR P2, PT, R3.reuse, R210, !P2 ;  /* 0x000000d20300720c */ /* 0x040fe40005746670 */
[----:B------:R-:W-:Y:S02]  /*1d810*/  ISETP.GE.OR P1, PT, R132, R209, !P1 ;  /* 0x000000d18400720c */ /* 0x000fe40004f26670 */
[C---:B------:R-:W-:Y:S02]  /*1d820*/  IADD3 R4, R3.reuse, 0x10, RZ ;  /* 0x0000001003047810 */ /* 0x040fe40007ffe0ff */
[----:B------:R-:W-:Y:S02]  /*1d830*/  IADD3 R5, R3, 0x11, RZ ;  /* 0x0000001103057810 */ /* 0x000fe40007ffe0ff */
[----:B------:R-:W-:Y:S02]  /*1d840*/  FSEL R7, R7, -INF , !P0 ;  /* 0xff80000007077808 */ /* 0x000fe40004000000 */
[----:B------:R-:W-:Y:S02]  /*1d850*/  FSEL R148, R8, -INF , !P4 ;  /* 0xff80000008947808 */ /* 0x000fe40006000000 */
[----:B------:R-:W-:Y:S02]  /*1d860*/  FSEL R135, R6, -INF , !P2 ;  /* 0xff80000006877808 */ /* 0x000fe40005000000 */
[----:B------:R-:W-:Y:S02]  /*1d870*/  FSEL R134, R9, -INF , !P1 ;  /* 0xff80000009867808 */ /* 0x000fe40004800000 */
[CC--:B------:R-:W-:Y:S02]  /*1d880*/  ISETP.GE.AND P0, PT, R4.reuse, R212.reuse, PT ;  /* 0x000000d40400720c */ /* 0x0c0fe40003f06270 */
[-C--:B------:R-:W-:Y:S02]  /*1d890*/  ISETP.GE.AND P5, PT, R4, R211.reuse, PT ;  /* 0x000000d30400720c */ /* 0x080fe40003fa6270 */
[-C--:B------:R-:W-:Y:S02]  /*1d8a0*/  ISETP.GE.AND P6, PT, R133, R211.reuse, PT ;  /* 0x000000d38500720c */ /* 0x080fe40003fc6270 */
[-C--:B------:R-:W-:Y:S02]  /*1d8b0*/  ISETP.GE.AND P2, PT, R132, R211.reuse, PT ;  /* 0x000000d38400720c */ /* 0x080fe40003f46270 */
[C---:B------:R-:W-:Y:S02]  /*1d8c0*/  ISETP.GE.AND P4, PT, R5.reuse, R212, PT ;  /* 0x000000d40500720c */ /* 0x040fe40003f86270 */
[----:B------:R-:W-:Y:S02]  /*1d8d0*/  ISETP.GE.AND P1, PT, R5, R211, PT ;  /* 0x000000d30500720c */ /* 0x000fe40003f26270 */
[CC--:B------:R-:W-:Y:S02]  /*1d8e0*/  ISETP.GE.OR P0, PT, R4.reuse, R209.reuse, !P0 ;  /* 0x000000d10400720c */ /* 0x0c0fe40004706670 */
[-C--:B------:R-:W-:Y:S01]  /*1d8f0*/  ISETP.GE.OR P5, PT, R4, R210.reuse, !P5 ;  /* 0x000000d20400720c */ /* 0x080fe20006fa6670 */
[----:B------:R-:W-:Y:S01]  /*1d900*/  VIADD R4, R3, 0x18 ;  /* 0x0000001803047836 */ /* 0x000fe20000000000 */
[-C--:B------:R-:W-:Y:S02]  /*1d910*/  ISETP.GE.OR P6, PT, R133, R210.reuse, !P6 ;  /* 0x000000d28500720c */ /* 0x080fe400077c6670 */
[-C--:B------:R-:W-:Y:S02]  /*1d920*/  ISETP.GE.OR P2, PT, R132, R210.reuse, !P2 ;  /* 0x000000d28400720c */ /* 0x080fe40005746670 */
[C---:B------:R-:W-:Y:S02]  /*1d930*/  ISETP.GE.OR P1, PT, R5.reuse, R210, !P1 ;  /* 0x000000d20500720c */ /* 0x040fe40004f26670 */
[----:B------:R-:W-:Y:S02]  /*1d940*/  ISETP.GE.OR P4, PT, R5, R209, !P4 ;  /* 0x000000d10500720c */ /* 0x000fe40006786670 */
[----:B------:R-:W-:Y:S02]  /*1d950*/  IADD3 R5, R3, 0x19, RZ ;  /* 0x0000001903057810 */ /* 0x000fe40007ffe0ff */
[----:B------:R-:W-:Y:S02]  /*1d960*/  FSEL R9, R10, -INF , !P6 ;  /* 0xff8000000a097808 */ /* 0x000fe40007000000 */
[----:B------:R-:W-:Y:S02]  /*1d970*/  FSEL R11, R11, -INF , !P2 ;  /* 0xff8000000b0b7808 */ /* 0x000fe40005000000 */
[----:B------:R-:W-:Y:S02]  /*1d980*/  FSEL R166, R12, -INF , !P0 ;  /* 0xff8000000ca67808 */ /* 0x000fe40004000000 */
[----:B------:R-:W-:Y:S02]  /*1d990*/  FSEL R162, R13, -INF , !P4 ;  /* 0xff8000000da27808 */ /* 0x000fe40006000000 */
[CC--:B------:R-:W-:Y:S02]  /*1d9a0*/  ISETP.GE.AND P2, PT, R4.reuse, R212.reuse, PT ;  /* 0x000000d40400720c */ /* 0x0c0fe40003f46270 */
[CC--:B------:R-:W-:Y:S02]  /*1d9b0*/  ISETP.GE.AND P6, PT, R4.reuse, R211.reuse, PT ;  /* 0x000000d30400720c */ /* 0x0c0fe40003fc6270 */
[C---:B------:R-:W-:Y:S02]  /*1d9c0*/  ISETP.GE.AND P0, PT, R5.reuse, R212, PT ;  /* 0x000000d40500720c */ /* 0x040fe40003f06270 */
[C---:B------:R-:W-:Y:S02]  /*1d9d0*/  ISETP.GE.AND P4, PT, R5.reuse, R211, PT ;  /* 0x000000d30500720c */ /* 0x040fe40003f86270 */
[CC--:B------:R-:W-:Y:S02]  /*1d9e0*/  ISETP.GE.OR P2, PT, R4.reuse, R209.reuse, !P2 ;  /* 0x000000d10400720c */ /* 0x0c0fe40005746670 */
        /* <DEDUP_REMOVED lines=10> */
[C---:B------:R-:W-:Y:S02]  /*1da90*/  ISETP.GE.AND P0, PT, R5.reuse, R211, PT ;  /* 0x000000d30500720c */ /* 0x040fe40003f06270 */
        /* <DEDUP_REMOVED lines=8> */
[----:B------:R-:W-:Y:S02]  /*1db20*/  FSEL R194, R21, -INF , !P2 ;  /* 0xff80000015c27808 */ /* 0x000fe40005000000 */
[----:B------:R-:W-:Y:S02]  /*1db30*/  FMNMX.FTZ R6, R135, R2, !PT ;  /* 0x0000000287067209 */ /* 0x000fe40007810000 */
[C---:B------:R-:W-:Y:S02]  /*1db40*/  ISETP.GE.AND P5, PT, R5.reuse, R212, PT ;  /* 0x000000d40500720c */ /* 0x040fe40003fa6270 */
[-C--:B------:R-:W-:Y:S02]  /*1db50*/  ISETP.GE.AND P2, PT, R5, R211.reuse, PT ;  /* 0x000000d30500720c */ /* 0x080fe40003f46270 */
[----:B------:R-:W-:Y:S02]  /*1db60*/  ISETP.GE.AND P1, PT, R4, R211, PT ;  /* 0x000000d30400720c */ /* 0x000fe40003f26270 */
[----:B------:R-:W-:Y:S02]  /*1db70*/  FMNMX.FTZ R13, R148, R13, !PT ;  /* 0x0000000d940d7209 */ /* 0x000fe40007810000 */
[----:B------:R-:W-:Y:S02]  /*1db80*/  FMNMX.FTZ R6, R7, R6, !PT ;  /* 0x0000000607067209 */ /* 0x000fe40007810000 */
[C---:B------:R-:W-:Y:S02]  /*1db90*/  ISETP.GE.OR P5, PT, R5.reuse, R209, !P5 ;  /* 0x000000d10500720c */ /* 0x040fe40006fa6670 */
[-C--:B------:R-:W-:Y:S02]  /*1dba0*/  ISETP.GE.OR P2, PT, R5, R210.reuse, !P2 ;  /* 0x000000d20500720c */ /* 0x080fe40005746670 */
[----:B------:R-:W-:Y:S01]  /*1dbb0*/  ISETP.GE.OR P1, PT, R4, R210, !P1 ;  /* 0x000000d20400720c */ /* 0x000fe20004f26670 */
[----:B------:R-:W-:Y:S01]  /*1dbc0*/  VIADD R4, R3, 0x28 ;  /* 0x0000002803047836 */ /* 0x000fe20000000000 */
[----:B------:R-:W-:Y:S02]  /*1dbd0*/  FMNMX.FTZ R5, R134, R13, !PT ;  /* 0x0000000d86057209 */ /* 0x000fe40007810000 */
[----:B------:R-:W-:Y:S02]  /*1dbe0*/  FMNMX.FTZ R6, R9, R6, !PT ;  /* 0x0000000609067209 */ /* 0x000fe40007810000 */
[----:B------:R-:W-:Y:S02]  /*1dbf0*/  FSEL R143, R18, -INF , !P6 ;  /* 0xff800000128f7808 */ /* 0x000fe40007000000 */
[----:B------:R-:W-:Y:S02]  /*1dc00*/  FSEL R141, R19, -INF , !P4 ;  /* 0xff800000138d7808 */ /* 0x000fe40006000000 */
[----:B------:R-:W-:Y:S01]  /*1dc10*/  FMNMX.FTZ R5, R166, R5, !PT ;  /* 0x00000005a6057209 */ /* 0x000fe20007810000 */
[----:B------:R-:W-:Y:S01]  /*1dc20*/  LDSM.16.MT88.4 R16, [R188+0xc000] ;  /* 0x00c00000bc10783b */ /* 0x000fe20000004200 */
[C---:B------:R-:W-:Y:S02]  /*1dc30*/  ISETP.GE.AND P6, PT, R4.reuse, R212, PT ;  /* 0x000000d40400720c */ /* 0x040fe40003fc6270 */
[----:B------:R-:W-:Y:S02]  /*1dc40*/  ISETP.GE.AND P4, PT, R4, R211, PT ;  /* 0x000000d30400720c */ /* 0x000fe40003f86270 */
[----:B------:R-:W-:Y:S02]  /*1dc50*/  FMNMX.FTZ R6, R11, R6, !PT ;  /* 0x000000060b067209 */ /* 0x000fe40007810000 */
[----:B------:R-:W-:Y:S02]  /*1dc60*/  FMNMX.FTZ R13, R162, R5, !PT ;  /* 0x00000005a20d7209 */ /* 0x000fe40007810000 */
[C---:B------:R-:W-:Y:S02]  /*1dc70*/  ISETP.GE.OR P6, PT, R4.reuse, R209, !P6 ;  /* 0x000000d10400720c */ /* 0x040fe400077c6670 */
[----:B------:R-:W-:Y:S02]  /*1dc80*/  ISETP.GE.OR P4, PT, R4, R210, !P4 ;  /* 0x000000d20400720c */ /* 0x000fe40006786670 */
[----:B------:R-:W-:Y:S02]  /*1dc90*/  FMNMX.FTZ R6, R193, R6, !PT ;  /* 0x00000006c1067209 */ /* 0x000fe40007810000 */
[----:B------:R-:W-:Y:S02]  /*1dca0*/  IADD3 R4, R3, 0x30, RZ ;  /* 0x0000003003047810 */ /* 0x000fe40007ffe0ff */
[----:B------:R-:W-:Y:S02]  /*1dcb0*/  FMNMX.FTZ R13, R142, R13, !PT ;  /* 0x0000000d8e0d7209 */ /* 0x000fe40007810000 */
[----:B------:R-:W-:Y:S02]  /*1dcc0*/  FSEL R221, R22, -INF , !P1 ;  /* 0xff80000016dd7808 */ /* 0x000fe40004800000 */
[----:B------:R-:W-:Y:S02]  /*1dcd0*/  FSEL R219, R23, -INF , !P0 ;  /* 0xff80000017db7808 */ /* 0x000fe40004000000 */
[----:B------:R-:W-:Y:S02]  /*1dce0*/  FMNMX.FTZ R6, R171, R6, !PT ;  /* 0x00000006ab067209 */ /* 0x000fe40007810000 */
[C---:B------:R-:W-:Y:S02]  /*1dcf0*/  ISETP.GE.AND P1, PT, R4.reuse, R212, PT ;  /* 0x000000d40400720c */ /* 0x040fe40003f26270 */
[----:B------:R-:W-:Y:S02]  /*1dd00*/  ISETP.GE.AND P0, PT, R4, R211, PT ;  /* 0x000000d30400720c */ /* 0x000fe40003f06270 */
[----:B------:R-:W-:Y:S02]  /*1dd10*/  FMNMX.FTZ R13, R140, R13, !PT ;  /* 0x0000000d8c0d7209 */ /* 0x000fe40007810000 */
[----:B------:R-:W-:Y:S02]  /*1dd20*/  FMNMX.FTZ R6, R143, R6, !PT ;  /* 0x000000068f067209 */ /* 0x000fe40007810000 */
[C---:B------:R-:W-:Y:S02]  /*1dd30*/  ISETP.GE.OR P1, PT, R4.reuse, R209, !P1 ;  /* 0x000000d10400720c */ /* 0x040fe40004f26670 */
[----:B------:R-:W-:Y:S01]  /*1dd40*/  ISETP.GE.OR P0, PT, R4, R210, !P0 ;  /* 0x000000d20400720c */ /* 0x000fe20004706670 */
[C---:B------:R-:W-:Y:S01]  /*1dd50*/  VIADD R4, R3.reuse, 0x38 ;  /* 0x0000003803047836 */ /* 0x040fe20000000000 */
[C---:B------:R-:W-:Y:S02]  /*1dd60*/  IADD3 R5, R3.reuse, 0x31, RZ ;  /* 0x0000003103057810 */ /* 0x040fe40007ffe0ff */
[----:B------:R-:W-:Y:S02]  /*1dd70*/  IADD3 R3, R3, 0x39, RZ ;  /* 0x0000003903037810 */ /* 0x000fe40007ffe0ff */
[----:B------:R-:W-:Y:S02]  /*1dd80*/  FMNMX.FTZ R13, R216, R13, !PT ;  /* 0x0000000dd80d7209 */ /* 0x000fe40007810000 */
[----:B------:R-:W-:Y:S02]  /*1dd90*/  FMNMX.FTZ R6, R141, R6, !PT ;  /* 0x000000068d067209 */ /* 0x000fe40007810000 */
[----:B------:R-:W-:Y:S02]  /*1dda0*/  FSEL R164, R28, -INF , !P1 ;  /* 0xff8000001ca47808 */ /* 0x000fe40004800000 */
[----:B------:R-:W-:Y:S02]  /*1ddb0*/  FSEL R146, R24, -INF , !P6 ;  /* 0xff80000018927808 */ /* 0x000fe40007000000 */
[----:B------:R-:W-:Y:S02]  /*1ddc0*/  FMNMX.FTZ R13, R194, R13, !PT ;  /* 0x0000000dc20d7209 */ /* 0x000fe40007810000 */
        /* <DEDUP_REMOVED lines=8> */
[----:B------:R-:W-:Y:S02]  /*1de50*/  FMNMX.FTZ R13, R144, R13, !PT ;  /* 0x0000000d900d7209 */ /* 0x000fe40007810000 */
[----:B------:R-:W-:Y:S02]  /*1de60*/  FSEL R150, R33, -INF , !P1 ;  /* 0xff80000021967808 */ /* 0x000fe40004800000 */
[C---:B------:R-:W-:Y:S02]  /*1de70*/  ISETP.GE.AND P5, PT, R4.reuse, R212, PT ;  /* 0x000000d40400720c */ /* 0x040fe40003fa6270 */
[----:B------:R-:W-:Y:S02]  /*1de80*/  ISETP.GE.OR P6, PT, R5, R209, !P6 ;  /* 0x000000d10500720c */ /* 0x000fe400077c6670 */
[----:B------:R-:W-:Y:S02]  /*1de90*/  FSEL R145, R27, -INF , !P2 ;  /* 0xff8000001b917808 */ /* 0x000fe40005000000 */
[CC--:B------:R-:W-:Y:S01]  /*1dea0*/  ISETP.GE.AND P1, PT, R4.reuse, R211.reuse, PT ;  /* 0x000000d30400720c */ /* 0x0c0fe20003f26270 */
[----:B------:R-:W-:Y:S01]  /*1deb0*/  LDSM.16.MT88.4 R24, [R186+0xc000] ;  /* 0x00c00000ba18783b */ /* 0x000fe20000004200 */
[----:B------:R-:W-:Y:S02]  /*1dec0*/  FMNMX.FTZ R6, R147, R6, !PT ;  /* 0x0000000693067209 */ /* 0x000fe40007810000 */
[----:B------:R-:W-:Y:S02]  /*1ded0*/  ISETP.GE.AND P2, PT, R5, R211, PT ;  /* 0x000000d30500720c */ /* 0x000fe40003f46270 */
[----:B------:R-:W-:Y:S02]  /*1dee0*/  FSEL R154, R29, -INF , !P6 ;  /* 0xff8000001d9a7808 */ /* 0x000fe40007000000 */
[----:B------:R-:W-:Y:S02]  /*1def0*/  ISETP.GE.OR P5, PT, R4, R209, !P5 ;  /* 0x000000d10400720c */ /* 0x000fe40006fa6670 */
[----:B------:R-:W-:Y:S02]  /*1df00*/  FMNMX.FTZ R13, R164, R13, !PT ;  /* 0x0000000da40d7209 */ /* 0x000fe40007810000 */
[----:B------:R-:W-:Y:S02]  /*1df10*/  ISETP.GE.OR P1, PT, R4, R210, !P1 ;  /* 0x000000d20400720c */ /* 0x000fe40004f26670 */
[----:B------:R-:W-:Y:S02]  /*1df20*/  FSEL R153, R30, -INF , !P0 ;  /* 0xff8000001e997808 */ /* 0x000fe40004000000 */
[----:B------:R-:W-:Y:S02]  /*1df30*/  FMNMX.FTZ R4, R145, R6, !PT ;  /* 0x0000000691047209 */ /* 0x000fe40007810000 */
[----:B------:R-:W-:Y:S02]  /*1df40*/  ISETP.GE.OR P2, PT, R5, R210, !P2 ;  /* 0x000000d20500720c */ /* 0x000fe40005746670 */
[----:B------:R-:W-:Y:S02]  /*1df50*/  FSEL R152, R32, -INF , !P5 ;  /* 0xff80000020987808 */ /* 0x000fe40006800000 */
[----:B------:R-:W-:Y:S02]  /*1df60*/  FMNMX.FTZ R13, R154, R13, !PT ;  /* 0x0000000d9a0d7209 */ /* 0x000fe40007810000 */
[----:B------:R-:W-:Y:S02]  /*1df70*/  FSEL R151, R31, -INF , !P2 ;  /* 0xff8000001f977808 */ /* 0x000fe40005000000 */
[----:B------:R-:W-:Y:S01]  /*1df80*/  FMNMX.FTZ R4, R153, R4, !PT ;  /* 0x0000000499047209 */ /* 0x000fe20007810000 */
[----:B------:R-:W-:Y:S01]  /*1df90*/  LDSM.16.MT88.4 R28, [R185+0xc000] ;  /* 0x00c00000b91c783b */ /* 0x000fe20000004200 */
        /* <DEDUP_REMOVED lines=20> */
[----:B------:R-:W-:Y:S05]  /*1e0e0*/  FMUL.FTZ R155, R132, UR4 ;  /* 0x00000004849b7c20 */ /* 0x000fea0008410000 */
[----:B------:R-:W-:Y:S05]  /*1e0f0*/  FSEL R155, R155, RZ, P1 ;  /* 0x000000ff9b9b7208 */ /* 0x000fea0000800000 */
[--C-:B------:R-:W-:Y:S01]  /*1e100*/  FFMA.FTZ R159, R148, UR4, -R155.reuse ;  /* 0x00000004949f7c23 */ /* 0x100fe2000801089b */
[----:B------:R-:W-:Y:S01]  /*1e110*/  FSEL R148, R5, RZ, P0 ;  /* 0x000000ff05947208 */ /* 0x000fe20000000000 */
        /* <DEDUP_REMOVED lines=8> */
[--C-:B------:R-:W-:Y:S01]  /*1e1a0*/  FFMA.FTZ R134, R9, UR4, -R148.reuse ;  /* 0x0000000409867c23 */ /* 0x100fe20008010894 */
[----:B------:R-:W-:Y:S01]  /*1e1b0*/  FFMA.FTZ R161, R11, UR4, -R148 ;  /* 0x000000040ba17c23 */ /* 0x000fe20008010894 */
[----:B------:R-:W-:Y:S01]  /*1e1c0*/  FMUL.FTZ R6, R0, UR4 ;  /* 0x0000000400067c20 */ /* 0x000fe20008410000 */
[----:B------:R-:W-:Y:S01]  /*1e1d0*/  MUFU.EX2 R163, R163 ;  /* 0x000000a300a37308 */ /* 0x000fe20000000800 */
[----:B------:R-:W-:Y:S01]  /*1e1e0*/  FADD.FTZ R0, -R5, R2 ;  /* 0x0000000205007221 */ /* 0x000fe20000010100 */
[--C-:B------:R-:W-:Y:S01]  /*1e1f0*/  FFMA.FTZ R169, R140, UR4, -R155.reuse ;  /* 0x000000048ca97c23 */ /* 0x100fe2000801089b */
[--C-:B------:R-:W-:Y:S01]  /*1e200*/  FFMA.FTZ R170, R141, UR4, -R148.reuse ;  /* 0x000000048daa7c23 */ /* 0x100fe20008010894 */
[--C-:B------:R-:W-:Y:S01]  /*1e210*/  FFMA.FTZ R225, R144, UR4, -R155.reuse ;  /* 0x0000000490e17c23 */ /* 0x100fe2000801089b */
[----:B------:R-:W-:Y:S01]  /*1e220*/  FMUL.FTZ R8, R0, UR4 ;  /* 0x0000000400087c20 */ /* 0x000fe20008410000 */
[--C-:B------:R-:W-:Y:S01]  /*1e230*/  FFMA.FTZ R220, R147, UR4, -R148.reuse ;  /* 0x0000000493dc7c23 */ /* 0x100fe20008010894 */
[--C-:B------:R-:W-:Y:S03]  /*1e240*/  FFMA.FTZ R227, R154, UR4, -R155.reuse ;  /* 0x000000049ae37c23 */ /* 0x100fe6000801089b */
        /* <DEDUP_REMOVED lines=17> */
[----:B-1----:R-:W-:Y:S01]  /*1e360*/  F2FP.F16.F32.PACK_AB R136, R160, R163 ;  /* 0x000000a3a088723e */ /* 0x002fe200000000ff */
[----:B------:R-:W-:Y:S01]  /*1e370*/  LDSM.16.MT88.4 R144, [R184+0xf000] ;  /* 0x00f00000b890783b */ /* 0x000fe20000004200 */
[--C-:B------:R-:W-:Y:S01]  /*1e380*/  FFMA.FTZ R219, R219, UR4, -R148.reuse ;  /* 0x00000004dbdb7c23 */ /* 0x100fe20008010894 */
[----:B------:R-:W-:Y:S01]  /*1e390*/  FFMA.FTZ R148, R133, UR4, -R148 ;  /* 0x0000000485947c23 */ /* 0x000fe20008010894 */
[--C-:B------:R-:W-:Y:S01]  /*1e3a0*/  FFMA.FTZ R164, R164, UR4, -R155.reuse ;  /* 0x00000004a4a47c23 */ /* 0x100fe2000801089b */
[----:B------:R-:W-:Y:S04]  /*1e3b0*/  ISETP.GT.AND P0, PT, R208, R195, PT ;  /* 0x000000c3d000720c */ /* 0x000fe80003f04270 */
[----:B------:R-:W-:Y:S10]  /*1e3c0*/  MUFU.EX2 R165, R165 ;  /* 0x000000a500a57308 */ /* 0x000ff40000000800 */
[----:B------:R-:W1:Y:S01]  /*1e3d0*/  MUFU.EX2 R135, R135 ;  /* 0x0000008700877308 */ /* 0x000e620000000800 */
[----:B--2---:R-:W-:Y:S09]  /*1e3e0*/  F2FP.F16.F32.PACK_AB R138, R158, R159 ;  /* 0x0000009f9e8a723e */ /* 0x004ff200000000ff */
[----:B------:R-:W-:Y:S10]  /*1e3f0*/  MUFU.EX2 R134, R134 ;  /* 0x0000008600867308 */ /* 0x000ff40000000800 */
[----:B------:R-:W2:Y:S01]  /*1e400*/  MUFU.EX2 R161, R161 ;  /* 0x000000a100a17308 */ /* 0x000ea20000000800 */
[----:B-1----:R-:W-:Y:S09]  /*1e410*/  F2FP.F16.F32.PACK_AB R137, R135, R165 ;  /* 0x000000a58789723e */ /* 0x002ff200000000ff */
[----:B------:R-:W1:Y:S10]  /*1e420*/  MUFU.EX2 R2, R6 ;  /* 0x0000000600027308 */ /* 0x000e740000000800 */
[----:B------:R-:W3:Y:S01]  /*1e430*/  MUFU.EX2 R0, R8 ;  /* 0x0000000800007308 */ /* 0x000ee20000000800 */
[----:B--2---:R-:W-:Y:S09]  /*1e440*/  F2FP.F16.F32.PACK_AB R139, R161, R134 ;  /* 0x00000086a18b723e */ /* 0x004ff200000000ff */
[----:B------:R-:W-:Y:S01]  /*1e450*/  MUFU.EX2 R133, R148 ;  /* 0x0000009400857308 */ /* 0x000fe20000000800 */
        /* <DEDUP_REMOVED lines=17> */
[----:B------:R1:W-:Y:S04]  /*1e570*/  MUFU.EX2 R162, R166 ;  /* 0x000000a600a27308 */ /* 0x0003e80000000800 */
[----:B------:R-:W2:Y:S01]  /*1e580*/  LDSM.16.MT88.4 R120, [R184+0xc000] ;  /* 0x00c00000b878783b */ /* 0x000ea20000004200 */
[C---:B------:R-:W-:Y:S05]  /*1e590*/  HMMA.16816.F32 R8, R136.reuse, R18, R8 ;  /* 0x000000128808723c */ /* 0x040fea0000001808 */
[----:B------:R-:W3:Y:S01]  /*1e5a0*/  MUFU.EX2 R167, R167 ;  /* 0x000000a700a77308 */ /* 0x000ee20000000800 */
[C---:B------:R-:W-:Y:S01]  /*1e5b0*/  FMUL.FTZ R16, R2.reuse, R116 ;  /* 0x0000007402107220 */ /* 0x040fe20000410000 */
[C---:B------:R-:W-:Y:S01]  /*1e5c0*/  HMMA.16816.F32 R12, R136.reuse, R24, R12 ;  /* 0x00000018880c723c */ /* 0x040fe2000000180c */
[----:B------:R-:W4:Y:S03]  /*1e5d0*/  LDSM.16.MT88.4 R124, [R188+0xe000] ;  /* 0x00e00000bc7c783b */ /* 0x000f260000004200 */
[----:B------:R-:W-:Y:S01]  /*1e5e0*/  FMUL.FTZ R17, R2, R117 ;  /* 0x0000007502117220 */ /* 0x000fe20000410000 */
[C---:B------:R-:W-:Y:S01]  /*1e5f0*/  FMUL.FTZ R18, R0.reuse, R118 ;  /* 0x0000007600127220 */ /* 0x040fe20000410000 */
[C---:B------:R-:W-:Y:S01]  /*1e600*/  FMUL.FTZ R19, R0.reuse, R119 ;  /* 0x0000007700137220 */ /* 0x040fe20000410000 */
[C---:B------:R-:W-:Y:S02]  /*1e610*/  FMUL.FTZ R22, R0.reuse, R114 ;  /* 0x0000007200167220 */ /* 0x040fe40000410000 */
[----:B------:R-:W-:Y:S01]  /*1e620*/  LDSM.16.MT88.4 R116, [R185+0xc800] ;  /* 0x00c80000b974783b */ /* 0x000fe20000004200 */
[----:B------:R-:W-:Y:S01]  /*1e630*/  MUFU.EX2 R169, R169 ;  /* 0x000000a900a97308 */ /* 0x000fe20000000800 */
[----:B------:R-:W-:Y:S01]  /*1e640*/  FMUL.FTZ R23, R0, R115 ;  /* 0x0000007300177220 */ /* 0x000fe20000410000 */
[C---:B------:R-:W-:Y:S01]  /*1e650*/  FMUL.FTZ R24, R2.reuse, R108 ;  /* 0x0000006c02187220 */ /* 0x040fe20000410000 */
[C---:B------:R-:W-:Y:S01]  /*1e660*/  FMUL.FTZ R25, R2.reuse, R109 ;  /* 0x0000006d02197220 */ /* 0x040fe20000410000 */
[C---:B------:R-:W-:Y:S03]  /*1e670*/  HMMA.16816.F32 R16, R136.reuse, R26, R16 ;  /* 0x0000001a8810723c */ /* 0x040fe60000001810 */
[----:B------:R-:W-:Y:S01]  /*1e680*/  LDSM.16.MT88.4 R112, [R186+0x10000] ;  /* 0x01000000ba70783b */ /* 0x000fe20000004200 */
[----:B------:R-:W-:Y:S01]  /*1e690*/  FMUL.FTZ R33, R2, R101 ;  /* 0x0000006502217220 */ /* 0x000fe20000410000 */
[C---:B------:R-:W-:Y:S01]  /*1e6a0*/  FMUL.FTZ R34, R0.reuse, R102 ;  /* 0x0000006600227220 */ /* 0x040fe20000410000 */
[C---:B------:R-:W-:Y:S01]  /*1e6b0*/  HMMA.16816.F32 R20, R136.reuse, R28, R20 ;  /* 0x0000001c8814723c */ /* 0x040fe20000001814 */
[----:B------:R-:W-:Y:S04]  /*1e6c0*/  MUFU.EX2 R168, R168 ;  /* 0x000000a800a87308 */ /* 0x000fe80000000800 */
[C---:B------:R-:W-:Y:S01]  /*1e6d0*/  FMUL.FTZ R26, R0.reuse, R110 ;  /* 0x0000006e001a7220 */ /* 0x040fe20000410000 */
[----:B------:R-:W-:Y:S01]  /*1e6e0*/  FMUL.FTZ R27, R0, R111 ;  /* 0x0000006f001b7220 */ /* 0x000fe20000410000 */
[C---:B------:R-:W-:Y:S01]  /*1e6f0*/  FMUL.FTZ R28, R2.reuse, R104 ;  /* 0x00000068021c7220 */ /* 0x040fe20000410000 */
[----:B------:R-:W5:Y:S03]  /*1e700*/  LDSM.16.MT88.4 R108, [R186+0xe000] ;  /* 0x00e00000ba6c783b */ /* 0x000f660000004200 */
[----:B------:R-:W-:Y:S01]  /*1e710*/  MUFU.EX2 R171, R171 ;  /* 0x000000ab00ab7308 */ /* 0x000fe20000000800 */
[----:B------:R-:W-:Y:S01]  /*1e720*/  FMUL.FTZ R29, R2, R105 ;  /* 0x00000069021d7220 */ /* 0x000fe20000410000 */
[----:B------:R-:W-:Y:S01]  /*1e730*/  FMUL.FTZ R35, R0, R103 ;  /* 0x0000006700237220 */ /* 0x000fe20000410000 */
[C---:B------:R-:W-:Y:S03]  /*1e740*/  HMMA.16816.F32 R24, R136.reuse, R30, R24 ;  /* 0x0000001e8818723c */ /* 0x040fe60000001818 */
[C---:B------:R-:W-:Y:S01]  /*1e750*/  FMUL.FTZ R36, R2.reuse, R36 ;  /* 0x0000002402247220 */ /* 0x040fe20000410000 */
[----:B------:R-:W-:Y:S01]  /*1e760*/  FMUL.FTZ R37, R2, R37 ;  /* 0x0000002502257220 */ /* 0x000fe20000410000 */
[C---:B------:R-:W-:Y:S01]  /*1e770*/  FMUL.FTZ R38, R0.reuse, R38 ;  /* 0x0000002600267220 */ /* 0x040fe20000410000 */
[C---:B------:R-:W-:Y:S01]  /*1e780*/  FMUL.FTZ R39, R0.reuse, R39 ;  /* 0x0000002700277220 */ /* 0x040fe20000410000 */
[C---:B------:R-:W-:Y:S01]  /*1e790*/  FMUL.FTZ R30, R0.reuse, R106 ;  /* 0x0000006a001e7220 */ /* 0x040fe20000410000 */
[----:B------:R-:W-:Y:S01]  /*1e7a0*/  FMUL.FTZ R31, R0, R107 ;  /* 0x0000006b001f7220 */ /* 0x000fe20000410000 */
[----:B------:R-:W-:Y:S01]  /*1e7b0*/  LDSM.16.MT88.4 R100, [R184+0xe000] ;  /* 0x00e00000b864783b */ /* 0x000fe20000004200 */
[----:B------:R-:W-:Y:S01]  /*1e7c0*/  MUFU.EX2 R193, R193 ;  /* 0x000000c100c17308 */ /* 0x000fe20000000800 */
[--C-:B-1----:R-:W-:Y:S01]  /*1e7d0*/  FFMA.FTZ R166, R142, UR4, -R155.reuse ;  /* 0x000000048ea67c23 */ /* 0x102fe2000801089b */
[----:B------:R-:W-:Y:S01]  /*1e7e0*/  FFMA.FTZ R155, R150, UR4, -R155 ;  /* 0x00000004969b7c23 */ /* 0x000fe2000801089b */
[C---:B------:R-:W-:Y:S01]  /*1e7f0*/  FMUL.FTZ R40, R2.reuse, R40 ;  /* 0x0000002802287220 */ /* 0x040fe20000410000 */
[----:B------:R-:W-:Y:S01]  /*1e800*/  FMUL.FTZ R41, R2, R41 ;  /* 0x0000002902297220 */ /* 0x000fe20000410000 */
[C---:B--2---:R-:W-:Y:S02]  /*1e810*/  HMMA.16816.F32 R28, R136.reuse, R120, R28 ;  /* 0x00000078881c723c */ /* 0x044fe4000000181c */
[----:B------:R-:W1:Y:S03]  /*1e820*/  LDSM.16.MT88.4 R104, [R185+0xe000] ;  /* 0x00e00000b968783b */ /* 0x000e660000004200 */
[----:B------:R2:W-:Y:S01]  /*1e830*/  MUFU.EX2 R229, R155 ;  /* 0x0000009b00e57308 */ /* 0x0005e20000000800 */
[C---:B------:R-:W-:Y:S01]  /*1e840*/  FMUL.FTZ R42, R0.reuse, R42 ;  /* 0x0000002a002a7220 */ /* 0x040fe20000410000 */
[----:B------:R-:W-:Y:S01]  /*1e850*/  FMUL.FTZ R43, R0, R43 ;  /* 0x0000002b002b7220 */ /* 0x000fe20000410000 */
[C---:B------:R-:W-:Y:S02]  /*1e860*/  HMMA.16816.F32 R32, R136.reuse, R122, R32 ;  /* 0x0000007a8820723c */ /* 0x040fe40000001820 */
[----:B------:R-:W-:Y:S01]  /*1e870*/  LDSM.16.MT88.4 R120, [R184+0xc800] ;  /* 0x00c80000b878783b */ /* 0x000fe20000004200 */
[C---:B------:R-:W-:Y:S03]  /*1e880*/  FMUL.FTZ R44, R2.reuse, R44 ;  /* 0x0000002c022c7220 */ /* 0x040fe60000410000 */
[C---:B----4-:R-:W-:Y:S01]  /*1e890*/  HMMA.16816.F32 R36, R136.reuse, R124, R36 ;  /* 0x0000007c8824723c */ /* 0x050fe20000001824 */
[----:B------:R-:W4:Y:S04]  /*1e8a0*/  MUFU.EX2 R166, R166 ;  /* 0x000000a600a67308 */ /* 0x000f280000000800 */
[----:B------:R-:W-:Y:S01]  /*1e8b0*/  FMUL.FTZ R45, R2, R45 ;  /* 0x0000002d022d7220 */ /* 0x000fe20000410000 */
[C---:B------:R-:W-:Y:S01]  /*1e8c0*/  HMMA.16816.F32 R40, R136.reuse, R126, R40 ;  /* 0x0000007e8828723c */ /* 0x040fe20000001828 */
[----:B------:R-:W-:Y:S04]  /*1e8d0*/  LDSM.16.MT88.4 R124, [R188+0xe800] ;  /* 0x00e80000bc7c783b */ /* 0x000fe80000004200 */
[----:B------:R-:W4:Y:S01]  /*1e8e0*/  MUFU.EX2 R170, R170 ;  /* 0x000000aa00aa7308 */ /* 0x000f220000000800 */
[C---:B------:R-:W-:Y:S01]  /*1e8f0*/  FMUL.FTZ R46, R0.reuse, R46 ;  /* 0x0000002e002e7220 */ /* 0x040fe20000410000 */
[----:B------:R-:W-:Y:S01]  /*1e900*/  FMUL.FTZ R47, R0, R47 ;  /* 0x0000002f002f7220 */ /* 0x000fe20000410000 */
[C---:B------:R-:W-:Y:S03]  /*1e910*/  FMUL.FTZ R48, R2.reuse, R48 ;  /* 0x0000003002307220 */ /* 0x040fe60000410000 */
[----:B------:R-:W-:Y:S01]  /*1e920*/  FMUL.FTZ R49, R2, R49 ;  /* 0x0000003102317220 */ /* 0x000fe20000410000 */
[----:B------:R-:W-:Y:S01]  /*1e930*/  LDSM.16.MT88.4 R140, [R185+0xe800] ;  /* 0x00e80000b98c783b */ /* 0x000fe20000004200 */
[C---:B------:R-:W-:Y:S01]  /*1e940*/  FMUL.FTZ R50, R0.reuse, R50 ;  /* 0x0000003200327220 */ /* 0x040fe20000410000 */
[----:B------:R-:W-:Y:S01]  /*1e950*/  FMUL.FTZ R51, R0, R51 ;  /* 0x0000003300337220 */ /* 0x000fe20000410000 */
[C---:B-----5:R-:W-:Y:S01]  /*1e960*/  HMMA.16816.F32 R44, R136.reuse, R108, R44 ;  /* 0x0000006c882c723c */ /* 0x060fe2000000182c */
[----:B------:R-:W-:Y:S02]  /*1e970*/  MUFU.EX2 R216, R216 ;  /* 0x000000d800d87308 */ /* 0x000fe40000000800 */
[C---:B------:R-:W-:Y:S02]  /*1e980*/  FMUL.FTZ R52, R2.reuse, R52 ;  /* 0x0000003402347220 */ /* 0x040fe40000410000 */
[----:B------:R-:W-:Y:S01]  /*1e990*/  LDSM.16.MT88.4 R148, [R188+0xf800] ;  /* 0x00f80000bc94783b */ /* 0x000fe20000004200 */
[----:B------:R-:W-:Y:S01]  /*1e9a0*/  FMUL.FTZ R53, R2, R53 ;  /* 0x0000003502357220 */ /* 0x000fe20000410000 */
[C---:B------:R-:W-:Y:S04]  /*1e9b0*/  HMMA.16816.F32 R48, R136.reuse, R110, R48 ;  /* 0x0000006e8830723c */ /* 0x040fe80000001830 */
[----:B------:R-:W5:Y:S01]  /*1e9c0*/  MUFU.EX2 R223, R223 ;  /* 0x000000df00df7308 */ /* 0x000f620000000800 */
[C---:B------:R-:W-:Y:S01]  /*1e9d0*/  FMUL.FTZ R54, R0.reuse, R54 ;  /* 0x0000003600367220 */ /* 0x040fe20000410000 */
[----:B------:R-:W3:Y:S01]  /*1e9e0*/  LDSM.16.MT88.4 R108, [R188+0x10000] ;  /* 0x01000000bc6c783b */ /* 0x000ee20000004200 */
[----:B------:R-:W-:Y:S01]  /*1e9f0*/  FMUL.FTZ R55, R0, R55 ;  /* 0x0000003700377220 */ /* 0x000fe20000410000 */
[C---:B------:R-:W-:Y:S03]  /*1ea00*/  FMUL.FTZ R56, R2.reuse, R56 ;  /* 0x0000003802387220 */ /* 0x040fe60000410000 */
[----:B------:R-:W-:Y:S01]  /*1ea10*/  FMUL.FTZ R57, R2, R57 ;  /* 0x0000003902397220 */ /* 0x000fe20000410000 */
[C---:B------:R-:W-:Y:S01]  /*1ea20*/  FMUL.FTZ R58, R0.reuse, R58 ;  /* 0x0000003a003a7220 */ /* 0x040fe20000410000 */
[----:B------:R-:W-:Y:S01]  /*1ea30*/  FMUL.FTZ R59, R0, R59 ;  /* 0x0000003b003b7220 */ /* 0x000fe20000410000 */
[C---:B-1----:R-:W-:Y:S01]  /*1ea40*/  HMMA.16816.F32 R52, R136.reuse, R104, R52 ;  /* 0x000000688834723c */ /* 0x042fe20000001834 */
[----:B--2---:R-:W-:Y:S01]  /*1ea50*/  LDSM.16.MT88.4 R152, [R186+0xf800] ;  /* 0x00f80000ba98783b */ /* 0x004fe20000004200 */
[----:B------:R-:W-:Y:S01]  /*1ea60*/  MUFU.EX2 R194, R194 ;  /* 0x000000c200c27308 */ /* 0x000fe20000000800 */
[C---:B------:R-:W-:Y:S01]  /*1ea70*/  FMUL.FTZ R60, R2.reuse, R60 ;  /* 0x0000003c023c7220 */ /* 0x040fe20000410000 */
[----:B------:R-:W-:Y:S01]  /*1ea80*/  FMUL.FTZ R61, R2, R61 ;  /* 0x0000003d023d7220 */ /* 0x000fe20000410000 */
[C---:B------:R-:W-:Y:S01]  /*1ea90*/  FMUL.FTZ R62, R0.reuse, R62 ;  /* 0x0000003e003e7220 */ /* 0x040fe20000410000 */
[C---:B------:R-:W-:Y:S03]  /*1eaa0*/  HMMA.16816.F32 R56, R136.reuse, R106, R56 ;  /* 0x0000006a8838723c */ /* 0x040fe60000001838 */
[----:B------:R-:W1:Y:S03]  /*1eab0*/  LDSM.16.MT88.4 R104, [R185+0x10000] ;  /* 0x01000000b968783b */ /* 0x000e660000004200 */
[----:B------:R-:W2:Y:S01]  /*1eac0*/  MUFU.EX2 R225, R225 ;  /* 0x000000e100e17308 */ /* 0x000ea20000000800 */
[----:B------:R-:W-:Y:S01]  /*1ead0*/  FMUL.FTZ R63, R0, R63 ;  /* 0x0000003f003f7220 */ /* 0x000fe20000410000 */
[C---:B------:R-:W-:Y:S03]  /*1eae0*/  FMUL.FTZ R64, R2.reuse, R64 ;  /* 0x0000004002407220 */ /* 0x040fe60000410000 */
[----:B------:R-:W-:Y:S01]  /*1eaf0*/  FMUL.FTZ R65, R2, R65 ;  /* 0x0000004102417220 */ /* 0x000fe20000410000 */
[C---:B------:R-:W-:Y:S01]  /*1eb00*/  FMUL.FTZ R66, R0.reuse, R66 ;  /* 0x0000004200427220 */ /* 0x040fe20000410000 */
[----:B------:R-:W-:Y:S01]  /*1eb10*/  FMUL.FTZ R67, R0, R67 ;  /* 0x0000004300437220 */ /* 0x000fe20000410000 */
[C---:B------:R-:W-:Y:S02]  /*1eb20*/  HMMA.16816.F32 R60, R136.reuse, R100, R60 ;  /* 0x00000064883c723c */ /* 0x040fe4000000183c */
[----:B------:R-:W-:Y:S01]  /*1eb30*/  MUFU.EX2 R218, R218 ;  /* 0x000000da00da7308 */ /* 0x000fe20000000800 */
[C---:B------:R-:W-:Y:S01]  /*1eb40*/  FMUL.FTZ R68, R2.reuse, R68 ;  /* 0x0000004402447220 */ /* 0x040fe20000410000 */
[----:B------:R-:W-:Y:S01]  /*1eb50*/  FMUL.FTZ R69, R2, R69 ;  /* 0x0000004502457220 */ /* 0x000fe20000410000 */
[C---:B------:R-:W-:Y:S01]  /*1eb60*/  FMUL.FTZ R70, R0.reuse, R70 ;  /* 0x0000004600467220 */ /* 0x040fe20000410000 */
[C---:B------:R-:W-:Y:S01]  /*1eb70*/  HMMA.16816.F32 R64, R136.reuse, R102, R64 ;  /* 0x000000668840723c */ /* 0x040fe20000001840 */
[----:B------:R-:W4:Y:S05]  /*1eb80*/  LDSM.16.MT88.4 R100, [R184+0x10000] ;  /* 0x01000000b864783b */ /* 0x000f2a0000004200 */
[----:B------:R-:W2:Y:S01]  /*1eb90*/  MUFU.EX2 R219, R219 ;  /* 0x000000db00db7308 */ /* 0x000ea20000000800 */
[----:B------:R-:W-:Y:S01]  /*1eba0*/  FMUL.FTZ R71, R0, R71 ;  /* 0x0000004700477220 */ /* 0x000fe20000410000 */
[C---:B------:R-:W-:Y:S03]  /*1ebb0*/  FMUL.FTZ R72, R2.reuse, R72 ;  /* 0x0000004802487220 */ /* 0x040fe60000410000 */
[----:B------:R-:W-:Y:S01]  /*1ebc0*/  FMUL.FTZ R73, R2, R73 ;  /* 0x0000004902497220 */ /* 0x000fe20000410000 */
[C---:B------:R-:W-:Y:S01]  /*1ebd0*/  FMUL.FTZ R74, R0.reuse, R74 ;  /* 0x0000004a004a7220 */ /* 0x040fe20000410000 */
[----:B------:R-:W-:Y:S01]  /*1ebe0*/  FMUL.FTZ R75, R0, R75 ;  /* 0x0000004b004b7220 */ /* 0x000fe20000410000 */
[C---:B---3--:R-:W-:Y:S02]  /*1ebf0*/  HMMA.16816.F32 R68, R136.reuse, R108, R68 ;  /* 0x0000006c8844723c */ /* 0x048fe40000001844 */
[----:B------:R-:W-:Y:S01]  /*1ec00*/  MUFU.EX2 R220, R220 ;  /* 0x000000dc00dc7308 */ /* 0x000fe20000000800 */
[C---:B------:R-:W-:Y:S01]  /*1ec10*/  FMUL.FTZ R76, R2.reuse, R76 ;  /* 0x0000004c024c7220 */ /* 0x040fe20000410000 */
[----:B------:R-:W-:Y:S01]  /*1ec20*/  FMUL.FTZ R77, R2, R77 ;  /* 0x0000004d024d7220 */ /* 0x000fe20000410000 */
[C---:B------:R-:W-:Y:S01]  /*1ec30*/  FMUL.FTZ R78, R0.reuse, R78 ;  /* 0x0000004e004e7220 */ /* 0x040fe20000410000 */
[C---:B------:R-:W-:Y:S01]  /*1ec40*/  HMMA.16816.F32 R72, R136.reuse, R110, R72 ;  /* 0x0000006e8848723c */ /* 0x040fe20000001848 */
[----:B------:R-:W3:Y:S05]  /*1ec50*/  LDSM.16.MT88.4 R108, [R188+0xc800] ;  /* 0x00c80000bc6c783b */ /* 0x000eea0000004200 */
        /* <DEDUP_REMOVED lines=12> */
[----:B------:R-:W5:Y:S05]  /*1ed20*/  LDSM.16.MT88.4 R112, [R186+0xc800] ;  /* 0x00c80000ba70783b */ /* 0x000f6a0000004200 */
[----:B------:R-:W2:Y:S01]  /*1ed30*/  MUFU.EX2 R227, R227 ;  /* 0x000000e300e37308 */ /* 0x000ea20000000800 */
[----:B------:R-:W-:Y:S01]  /*1ed40*/  FMUL.FTZ R87, R0, R87 ;  /* 0x0000005700577220 */ /* 0x000fe20000410000 */
[C---:B------:R-:W-:Y:S03]  /*1ed50*/  FMUL.FTZ R88, R2.reuse, R88 ;  /* 0x0000005802587220 */ /* 0x040fe60000410000 */
[----:B------:R-:W-:Y:S01]  /*1ed60*/  FMUL.FTZ R89, R2, R89 ;  /* 0x0000005902597220 */ /* 0x000fe20000410000 */
[C---:B------:R-:W-:Y:S01]  /*1ed70*/  FMUL.FTZ R90, R0.reuse, R90 ;  /* 0x0000005a005a7220 */ /* 0x040fe20000410000 */
[----:B------:R-:W-:Y:S01]  /*1ed80*/  FMUL.FTZ R91, R0, R91 ;  /* 0x0000005b005b7220 */ /* 0x000fe20000410000 */
[C---:B-1----:R-:W-:Y:S02]  /*1ed90*/  HMMA.16816.F32 R84, R136.reuse, R104, R84 ;  /* 0x000000688854723c */ /* 0x042fe40000001854 */
[----:B------:R-:W1:Y:S01]  /*1eda0*/  MUFU.EX2 R222, R222 ;  /* 0x000000de00de7308 */ /* 0x000e620000000800 */
[C---:B------:R-:W-:Y:S01]  /*1edb0*/  FMUL.FTZ R92, R2.reuse, R92 ;  /* 0x0000005c025c7220 */ /* 0x040fe20000410000 */
[----:B------:R-:W-:Y:S01]  /*1edc0*/  FMUL.FTZ R93, R2, R93 ;  /* 0x0000005d025d7220 */ /* 0x000fe20000410000 */
[C---:B------:R-:W-:Y:S01]  /*1edd0*/  FMUL.FTZ R94, R0.reuse, R94 ;  /* 0x0000005e005e7220 */ /* 0x040fe20000410000 */
[C---:B------:R-:W-:Y:S06]  /*1ede0*/  HMMA.16816.F32 R88, R136.reuse, R106, R88 ;  /* 0x0000006a8858723c */ /* 0x040fec0000001858 */
[----:B------:R-:W-:Y:S01]  /*1edf0*/  MUFU.EX2 R224, R224 ;  /* 0x000000e000e07308 */ /* 0x000fe20000000800 */
[----:B------:R-:W-:Y:S01]  /*1ee00*/  FMUL.FTZ R95, R0, R95 ;  /* 0x0000005f005f7220 */ /* 0x000fe20000410000 */
[C---:B------:R-:W-:Y:S03]  /*1ee10*/  FMUL.FTZ R96, R2.reuse, R96 ;  /* 0x0000006002607220 */ /* 0x040fe60000410000 */
[----:B------:R-:W-:Y:S01]  /*1ee20*/  FMUL.FTZ R97, R2, R97 ;  /* 0x0000006102617220 */ /* 0x000fe20000410000 */
[C---:B------:R-:W-:Y:S01]  /*1ee30*/  FMUL.FTZ R98, R0.reuse, R98 ;  /* 0x0000006200627220 */ /* 0x040fe20000410000 */
[----:B------:R-:W-:Y:S01]  /*1ee40*/  FMUL.FTZ R99, R0, R99 ;  /* 0x0000006300637220 */ /* 0x000fe20000410000 */
[C---:B----4-:R-:W-:Y:S02]  /*1ee50*/  HMMA.16816.F32 R92, R136.reuse, R100, R92 ;  /* 0x00000064885c723c */ /* 0x050fe4000000185c */
[----:B------:R-:W4:Y:S01]  /*1ee60*/  MUFU.EX2 R231, R231 ;  /* 0x000000e700e77308 */ /* 0x000f220000000800 */
[----:B------:R-:W-:Y:S01]  /*1ee70*/  F2FP.F16.F32.PACK_AB R104, R167, R162 ;  /* 0x000000a2a768723e */ /* 0x000fe200000000ff */
[----:B------:R-:W-:Y:S01]  /*1ee80*/  FFMA.FTZ R163, R2, R217, R163 ;  /* 0x000000d902a37223 */ /* 0x000fe200000100a3 */
[----:B------:R-:W-:Y:S01]  /*1ee90*/  F2FP.F16.F32.PACK_AB R106, R169, R166 ;  /* 0x000000a6a96a723e */ /* 0x000fe200000000ff */
[----:B------:R-:W-:Y:S01]  /*1eea0*/  HMMA.16816.F32 R96, R136, R102, R96 ;  /* 0x000000668860723c */ /* 0x000fe20000001860 */
[----:B------:R-:W2:Y:S05]  /*1eeb0*/  LDSM.16.MT88.4 R100, [R184+0xe800] ;  /* 0x00e80000b864783b */ /* 0x000eaa0000004200 */
[----:B------:R-:W4:Y:S01]  /*1eec0*/  MUFU.EX2 R226, R226 ;  /* 0x000000e200e27308 */ /* 0x000f220000000800 */
[----:B------:R-:W-:Y:S01]  /*1eed0*/  F2FP.F16.F32.PACK_AB R105, R171, R168 ;  /* 0x000000a8ab69723e */ /* 0x000fe200000000ff */
[----:B------:R-:W-:Y:S03]  /*1eee0*/  FFMA.FTZ R165, R0, R215, R165 ;  /* 0x000000d700a57223 */ /* 0x000fe600000100a5 */
[----:B------:R-:W-:Y:S01]  /*1eef0*/  F2FP.F16.F32.PACK_AB R107, R170, R193 ;  /* 0x000000c1aa6b723e */ /* 0x000fe200000000ff */
[----:B------:R-:W-:Y:S01]  /*1ef00*/  FADD.FTZ R160, R160, R163 ;  /* 0x000000a3a0a07221 */ /* 0x000fe20000010000 */
[----:B------:R-:W-:Y:S01]  /*1ef10*/  LDSM.16.MT88.4 R136, [R184+0xd000] ;  /* 0x00d00000b888783b */ /* 0x000fe20000004200 */
[----:B------:R-:W-:Y:S01]  /*1ef20*/  MOV R2, R3 ;  /* 0x0000000300027202 */ /* 0x000fe20000000f00 */
[----:B------:R-:W-:Y:S01]  /*1ef30*/  FADD.FTZ R165, R135, R165 ;  /* 0x000000a587a57221 */ /* 0x000fe20000010000 */
[----:B------:R-:W-:Y:S02]  /*1ef40*/  FADD.FTZ R159, R159, R160 ;  /* 0x000000a09f9f7221 */ /* 0x000fe40000010000 */
[C---:B---3--:R-:W-:Y:S05]  /*1ef50*/  HMMA.16816.F32 R4, R104.reuse, R108, R4 ;  /* 0x0000006c6804723c */ /* 0x048fea0000001804 */
[----:B------:R-:W-:Y:S01]  /*1ef60*/  FADD.FTZ R134, R134, R165 ;  /* 0x000000a586867221 */ /* 0x000fe20000010000 */
[C---:B------:R-:W-:Y:S01]  /*1ef70*/  HMMA.16816.F32 R8, R104.reuse, R110, R8 ;  /* 0x0000006e6808723c */ /* 0x040fe20000001808 */
[----:B------:R-:W3:Y:S04]  /*1ef80*/  LDSM.16.MT88.4 R108, [R188+0x10800] ;  /* 0x01080000bc6c783b */ /* 0x000ee80000004200 */
[----:B------:R-:W-:Y:S01]  /*1ef90*/  FADD.FTZ R159, R158, R159 ;  /* 0x0000009f9e9f7221 */ /* 0x000fe20000010000 */
[C---:B-----5:R-:W-:Y:S05]  /*1efa0*/  HMMA.16816.F32 R12, R104.reuse, R112, R12 ;  /* 0x00000070680c723c */ /* 0x060fea000000180c */
[----:B------:R-:W-:Y:S01]  /*1efb0*/  FADD.FTZ R161, R161, R134 ;  /* 0x00000086a1a17221 */ /* 0x000fe20000010000 */
[C---:B------:R-:W-:Y:S01]  /*1efc0*/  HMMA.16816.F32 R16, R104.reuse, R114, R16 ;  /* 0x000000726810723c */ /* 0x040fe20000001810 */
[----:B------:R-:W5:Y:S04]  /*1efd0*/  LDSM.16.MT88.4 R112, [R186+0x10800] ;  /* 0x01080000ba70783b */ /* 0x000f680000004200 */
[----:B------:R-:W-:Y:S01]  /*1efe0*/  FADD.FTZ R162, R162, R159 ;  /* 0x0000009fa2a27221 */ /* 0x000fe20000010000 */
[C---:B------:R-:W-:Y:S05]  /*1eff0*/  HMMA.16816.F32 R20, R104.reuse, R116, R20 ;  /* 0x000000746814723c */ /* 0x040fea0000001814 */
[----:B------:R-:W-:Y:S01]  /*1f000*/  FADD.FTZ R168, R168, R161 ;  /* 0x000000a1a8a87221 */ /* 0x000fe20000010000 */
[C---:B------:R-:W-:Y:S01]  /*1f010*/  HMMA.16816.F32 R24, R104.reuse, R118, R24 ;  /* 0x000000766818723c */ /* 0x040fe20000001818 */
[----:B------:R-:W1:Y:S04]  /*1f020*/  LDSM.16.MT88.4 R116, [R185+0x10800] ;  /* 0x01080000b974783b */ /* 0x000e680000004200 */
[----:B------:R-:W-:Y:S01]  /*1f030*/  FADD.FTZ R167, R167, R162 ;  /* 0x000000a2a7a77221 */ /* 0x000fe20000010000 */
        /* <DEDUP_REMOVED lines=14> */
[----:B------:R-:W-:Y:S01]  /*1f120*/  MOV R0, R132 ;  /* 0x0000008400007202 */ /* 0x000fe20000000f00 */
[C---:B------:R-:W-:Y:S06]  /*1f130*/  HMMA.16816.F32 R52, R104.reuse, R140, R52 ;  /* 0x0000008c6834723c */ /* 0x040fec0000001834 */
[C---:B------:R-:W-:Y:S01]  /*1f140*/  HMMA.16816.F32 R56, R104.reuse, R142, R56 ;  /* 0x0000008e6838723c */ /* 0x040fe20000001838 */
[----:B------:R-:W-:Y:S05]  /*1f150*/  LDSM.16.MT88.4 R140, [R186+0xf000] ;  /* 0x00f00000ba8c783b */ /* 0x000fea0000004200 */
[C---:B--2---:R-:W-:Y:S06]  /*1f160*/  HMMA.16816.F32 R60, R104.reuse, R100, R60 ;  /* 0x00000064683c723c */ /* 0x044fec000000183c */
[C---:B------:R-:W-:Y:S05]  /*1f170*/  HMMA.16816.F32 R64, R104.reuse, R102, R64 ;  /* 0x000000666840723c */ /* 0x040fea0000001840 */
[----:B------:R-:W-:Y:S01]  /*1f180*/  F2FP.F16.F32.PACK_AB R100, R223, R216 ;  /* 0x000000d8df64723e */ /* 0x000fe200000000ff */
[C---:B---3--:R-:W-:Y:S05]  /*1f190*/  HMMA.16816.F32 R68, R104.reuse, R108, R68 ;  /* 0x0000006c6844723c */ /* 0x048fea0000001844 */
[----:B------:R-:W-:Y:S01]  /*1f1a0*/  F2FP.F16.F32.PACK_AB R102, R225, R194 ;  /* 0x000000c2e166723e */ /* 0x000fe200000000ff */
[C---:B------:R-:W-:Y:S01]  /*1f1b0*/  HMMA.16816.F32 R72, R104.reuse, R110, R72 ;  /* 0x0000006e6848723c */ /* 0x040fe20000001848 */
[----:B------:R-:W2:Y:S04]  /*1f1c0*/  LDSM.16.MT88.4 R108, [R185+0xd000] ;  /* 0x00d00000b96c783b */ /* 0x000ea80000004200 */
[----:B------:R-:W-:Y:S01]  /*1f1d0*/  F2FP.F16.F32.PACK_AB R101, R219, R218 ;  /* 0x000000dadb65723e */ /* 0x000fe200000000ff */
[C---:B-----5:R-:W-:Y:S05]  /*1f1e0*/  HMMA.16816.F32 R76, R104.reuse, R112, R76 ;  /* 0x00000070684c723c */ /* 0x060fea000000184c */
[----:B------:R-:W-:Y:S01]  /*1f1f0*/  F2FP.F16.F32.PACK_AB R103, R221, R220 ;  /* 0x000000dcdd67723e */ /* 0x000fe200000000ff */
[C---:B------:R-:W-:Y:S01]  /*1f200*/  HMMA.16816.F32 R80, R104.reuse, R114, R80 ;  /* 0x000000726850723c */ /* 0x040fe20000001850 */
[----:B------:R-:W3:Y:S04]  /*1f210*/  LDSM.16.MT88.4 R112, [R188+0xf000] ;  /* 0x00f00000bc70783b */ /* 0x000ee80000004200 */
[----:B------:R-:W-:Y:S01]  /*1f220*/  FADD.FTZ R216, R216, R169 ;  /* 0x000000a9d8d87221 */ /* 0x000fe20000010000 */
[C---:B-1----:R-:W-:Y:S05]  /*1f230*/  HMMA.16816.F32 R84, R104.reuse, R116, R84 ;  /* 0x000000746854723c */ /* 0x042fea0000001854 */
[----:B------:R-:W-:Y:S01]  /*1f240*/  FADD.FTZ R218, R218, R193 ;  /* 0x000000c1dada7221 */ /* 0x000fe20000010000 */
[C---:B------:R-:W-:Y:S01]  /*1f250*/  HMMA.16816.F32 R88, R104.reuse, R118, R88 ;  /* 0x000000766858723c */ /* 0x040fe20000001858 */
[----:B------:R-:W1:Y:S04]  /*1f260*/  LDSM.16.MT88.4 R116, [R185+0xf000] ;  /* 0x00f00000b974783b */ /* 0x000e680000004200 */
[----:B------:R-:W-:Y:S01]  /*1f270*/  FADD.FTZ R223, R223, R216 ;  /* 0x000000d8dfdf7221 */ /* 0x000fe20000010000 */
[C---:B----4-:R-:W-:Y:S05]  /*1f280*/  HMMA.16816.F32 R92, R104.reuse, R120, R92 ;  /* 0x00000078685c723c */ /* 0x050fea000000185c */
[----:B------:R-:W-:Y:S01]  /*1f290*/  FADD.FTZ R219, R219, R218 ;  /* 0x000000dadbdb7221 */ /* 0x000fe20000010000 */
[----:B------:R-:W-:Y:S01]  /*1f2a0*/  HMMA.16816.F32 R96, R104, R122, R96 ;  /* 0x0000007a6860723c */ /* 0x000fe20000001860 */
        /* <DEDUP_REMOVED lines=9> */
[C---:B------:R-:W-:Y:S06]  /*1f340*/  HMMA.16816.F32 R16, R100.reuse, R130, R16 ;  /* 0x000000826410723c */ /* 0x040fec0000001810 */
[C---:B--2---:R-:W-:Y:S06]  /*1f350*/  HMMA.16816.F32 R20, R100.reuse, R108, R20 ;  /* 0x0000006c6414723c */ /* 0x044fec0000001814 */
[C---:B------:R-:W-:Y:S01]  /*1f360*/  HMMA.16816.F32 R24, R100.reuse, R110, R24 ;  /* 0x0000006e6418723c */ /* 0x040fe20000001818 */
[----:B------:R-:W2:Y:S05]  /*1f370*/  LDSM.16.MT88.4 R108, [R186+0x11000] ;  /* 0x01100000ba6c783b */ /* 0x000eaa0000004200 */
        /* <DEDUP_REMOVED lines=18> */
[C---:B------:R-:W-:Y:S05]  /*1f4a0*/  HMMA.16816.F32 R60, R100.reuse, R144, R60 ;  /* 0x00000090643c723c */ /* 0x040fea000000183c */
[----:B------:R-:W-:Y:S01]  /*1f4b0*/  FADD.FTZ R231, R231, R224 ;  /* 0x000000e0e7e77221 */ /* 0x000fe20000010000 */
[C---:B------:R-:W-:Y:S01]  /*1f4c0*/  HMMA.16816.F32 R64, R100.reuse, R146, R64 ;  /* 0x000000926440723c */ /* 0x040fe20000001840 */
[----:B------:R-:W-:Y:S04]  /*1f4d0*/  LDSM.16.MT88.4 R144, [R184+0xd800] ;  /* 0x00d80000b890783b */ /* 0x000fe80000004200 */
[----:B------:R-:W-:Y:S01]  /*1f4e0*/  FADD.FTZ R222, R222, R227 ;  /* 0x000000e3dede7221 */ /* 0x000fe20000010000 */
[C---:B----4-:R-:W-:Y:S05]  /*1f4f0*/  HMMA.16816.F32 R68, R100.reuse, R104, R68 ;  /* 0x000000686444723c */ /* 0x050fea0000001844 */
[----:B------:R-:W-:Y:S01]  /*1f500*/  FADD.FTZ R226, R226, R231 ;  /* 0x000000e7e2e27221 */ /* 0x000fe20000010000 */
[C---:B------:R-:W-:Y:S01]  /*1f510*/  HMMA.16816.F32 R72, R100.reuse, R106, R72 ;  /* 0x0000006a6448723c */ /* 0x040fe20000001848 */
[----:B------:R-:W4:Y:S04]  /*1f520*/  LDSM.16.MT88.4 R104, [R186+0xd800] ;  /* 0x00d80000ba68783b */ /* 0x000f280000004200 */
[----:B------:R-:W-:Y:S01]  /*1f530*/  FADD.FTZ R217, R229, R222 ;  /* 0x000000dee5d97221 */ /* 0x000fe20000010000 */
[C---:B--2---:R-:W-:Y:S05]  /*1f540*/  HMMA.16816.F32 R76, R100.reuse, R108, R76 ;  /* 0x0000006c644c723c */ /* 0x044fea000000184c */
[----:B------:R-:W-:Y:S01]  /*1f550*/  FADD.FTZ R215, R133, R226 ;  /* 0x000000e285d77221 */ /* 0x000fe20000010000 */
[C---:B------:R-:W-:Y:S06]  /*1f560*/  HMMA.16816.F32 R80, R100.reuse, R110, R80 ;  /* 0x0000006e6450723c */ /* 0x040fec0000001850 */
[C---:B---3--:R-:W-:Y:S06]  /*1f570*/  HMMA.16816.F32 R84, R100.reuse, R112, R84 ;  /* 0x000000706454723c */ /* 0x048fec0000001854 */
[C---:B------:R-:W-:Y:S06]  /*1f580*/  HMMA.16816.F32 R88, R100.reuse, R114, R88 ;  /* 0x000000726458723c */ /* 0x040fec0000001858 */
[C---:B-1----:R-:W-:Y:S06]  /*1f590*/  HMMA.16816.F32 R92, R100.reuse, R116, R92 ;  /* 0x00000074645c723c */ /* 0x042fec000000185c */
[----:B------:R-:W-:Y:S06]  /*1f5a0*/  HMMA.16816.F32 R96, R100, R118, R96 ;  /* 0x000000766460723c */ /* 0x000fec0000001860 */
[C---:B------:R-:W-:Y:S01]  /*1f5b0*/  HMMA.16816.F32 R128, R136.reuse, R124, R4 ;  /* 0x0000007c8880723c */ /* 0x040fe20000001804 */
[----:B------:R-:W1:Y:S05]  /*1f5c0*/  LDSM.16.MT88.4 R4, [R185+0xf800] ;  /* 0x00f80000b904783b */ /* 0x000e6a0000004200 */
[C---:B------:R-:W-:Y:S03]  /*1f5d0*/  HMMA.16816.F32 R124, R136.reuse, R126, R8 ;  /* 0x0000007e887c723c */ /* 0x040fe60000001808 */
[----:B------:R-:W2:Y:S03]  /*1f5e0*/  LDSM.16.MT88.4 R8, [R184+0xf800] ;  /* 0x00f80000b808783b */ /* 0x000ea60000004200 */
[C---:B----4-:R-:W-:Y:S05]  /*1f5f0*/  HMMA.16816.F32 R120, R136.reuse, R104, R12 ;  /* 0x000000688878723c */ /* 0x050fea000000180c */
[----:B------:R-:W3:Y:S01]  /*1f600*/  LDSM.16.MT88.4 R12, [R188+0x11800] ;  /* 0x01180000bc0c783b */ /* 0x000ee20000004200 */
[C---:B------:R-:W-:Y:S06]  /*1f610*/  HMMA.16816.F32 R116, R136.reuse, R106, R16 ;  /* 0x0000006a8874723c */ /* 0x040fec0000001810 */
[C---:B------:R-:W-:Y:S01]  /*1f620*/  HMMA.16816.F32 R112, R136.reuse, R140, R20 ;  /* 0x0000008c8870723c */ /* 0x040fe20000001814 */
[----:B------:R-:W4:Y:S05]  /*1f630*/  LDSM.16.MT88.4 R16, [R186+0x11800] ;  /* 0x01180000ba10783b */ /* 0x000f2a0000004200 */
[C---:B------:R-:W-:Y:S03]  /*1f640*/  HMMA.16816.F32 R108, R136.reuse, R142, R24 ;  /* 0x0000008e886c723c */ /* 0x040fe60000001818 */
[----:B------:R-:W5:Y:S03]  /*1f650*/  LDSM.16.MT88.4 R20, [R185+0x11800] ;  /* 0x01180000b914783b */ /* 0x000f660000004200 */
[C---:B------:R-:W-:Y:S05]  /*1f660*/  HMMA.16816.F32 R104, R136.reuse, R144, R28 ;  /* 0x000000908868723c */ /* 0x040fea000000181c */
[----:B------:R-:W5:Y:S01]  /*1f670*/  LDSM.16.MT88.4 R24, [R184+0x11800] ;  /* 0x01180000b818783b */ /* 0x000f620000004200 */
[C---:B------:R-:W-:Y:S06]  /*1f680*/  HMMA.16816.F32 R100, R136.reuse, R146, R32 ;  /* 0x000000928864723c */ /* 0x040fec0000001820 */
[C---:B------:R-:W-:Y:S06]  /*1f690*/  HMMA.16816.F32 R36, R136.reuse, R148, R36 ;  /* 0x000000948824723c */ /* 0x040fec0000001824 */
[C---:B------:R-:W-:Y:S06]  /*1f6a0*/  HMMA.16816.F32 R40, R136.reuse, R150, R40 ;  /* 0x000000968828723c */ /* 0x040fec0000001828 */
[C---:B------:R-:W-:Y:S06]  /*1f6b0*/  HMMA.16816.F32 R44, R136.reuse, R152, R44 ;  /* 0x00000098882c723c */ /* 0x040fec000000182c */
[C---:B------:R-:W-:Y:S06]  /*1f6c0*/  HMMA.16816.F32 R48, R136.reuse, R154, R48 ;  /* 0x0000009a8830723c */ /* 0x040fec0000001830 */
[C---:B-1----:R-:W-:Y:S06]  /*1f6d0*/  HMMA.16816.F32 R52, R136.reuse, R4, R52 ;  /* 0x000000048834723c */ /* 0x042fec0000001834 */
[C---:B------:R-:W-:Y:S06]  /*1f6e0*/  HMMA.16816.F32 R56, R136.reuse, R6, R56 ;  /* 0x000000068838723c */ /* 0x040fec0000001838 */
[C---:B--2---:R-:W-:Y:S06]  /*1f6f0*/  HMMA.16816.F32 R60, R136.reuse, R8, R60 ;  /* 0x00000008883c723c */ /* 0x044fec000000183c */
[C---:B------:R-:W-:Y:S06]  /*1f700*/  HMMA.16816.F32 R64, R136.reuse, R10, R64 ;  /* 0x0000000a8840723c */ /* 0x040fec0000001840 */
[C---:B---3--:R-:W-:Y:S06]  /*1f710*/  HMMA.16816.F32 R68, R136.reuse, R12, R68 ;  /* 0x0000000c8844723c */ /* 0x048fec0000001844 */
[C---:B------:R-:W-:Y:S06]  /*1f720*/  HMMA.16816.F32 R72, R136.reuse, R14, R72 ;  /* 0x0000000e8848723c */ /* 0x040fec0000001848 */
[C---:B----4-:R-:W-:Y:S06]  /*1f730*/  HMMA.16816.F32 R76, R136.reuse, R16, R76 ;  /* 0x00000010884c723c */ /* 0x050fec000000184c */
[C---:B------:R-:W-:Y:S06]  /*1f740*/  HMMA.16816.F32 R80, R136.reuse, R18, R80 ;  /* 0x000000128850723c */ /* 0x040fec0000001850 */
[C---:B-----5:R-:W-:Y:S06]  /*1f750*/  HMMA.16816.F32 R84, R136.reuse, R20, R84 ;  /* 0x000000148854723c */ /* 0x060fec0000001854 */
[C---:B------:R-:W-:Y:S06]  /*1f760*/  HMMA.16816.F32 R88, R136.reuse, R22, R88 ;  /* 0x000000168858723c */ /* 0x040fec0000001858 */
[C---:B------:R-:W-:Y:S06]  /*1f770*/  HMMA.16816.F32 R92, R136.reuse, R24, R92 ;  /* 0x00000018885c723c */ /* 0x040fec000000185c */
[----:B------:R-:W-:Y:S01]  /*1f780*/  HMMA.16816.F32 R96, R136, R26, R96 ;  /* 0x0000001a8860723c */ /* 0x000fe20000001860 */
[----:B------:R-:W-:Y:S11]  /*1f790*/  @!UPT UIADD3 URZ, URZ, URZ, URZ ;  /* 0x0000003f3f3ff290 */ /* 0x000ff6000fffe03f */
[----:B------:R-:W-:Y:S01]  /*1f7a0*/  @!UPT UIADD3 URZ, URZ, URZ, URZ ;  /* 0x0000003f3f3ff290 */ /* 0x000fe2000fffe03f */
[----:B------:R-:W-:Y:S11]  /*1f7b0*/  @P0 BRA `(.L_x_2389) ;  /* 0xffffffc000180947 */ /* 0x000ff6000383ffff */
.L_x_2385:
        /* <DEDUP_REMOVED lines=261> */
[----:B------:R-:W-:-:S05]  /*20810*/  SEL R2, R2, R201, !P0 ;  /* 0x000000c902027207 */ /* 0x000fca0004000000 */
[----:B--2---:R-:W-:Y:S01]  /*20820*/  IMAD R3, R32, R3, R2 ;  /* 0x0000000320037224 */ /* 0x004fe200078e0202 */
[----:B------:R-:W-:Y:S06]  /*20830*/  BRA `(.L_x_2391) ;  /* 0x0000000000187947 */ /* 0x000fec0003800000 */
.L_x_2390:
[----:B------:R-:W1:Y:S01]  /*20840*/  S2R R32, SR_CTAID.Z ;  /* 0x0000000000207919 */ /* 0x000e620000002700 */
[----:B------:R-:W1:Y:S01]  /*20850*/  LDC R2, c[0x0][0x270] ;  /* 0x00009c00ff027b82 */ /* 0x000e620000000800 */
[----:B------:R-:W1:Y:S07]  /*20860*/  S2R R17, SR_CTAID.Y ;  /* 0x0000000000117919 */ /* 0x000e6e0000002600 */
[----:B------:R-:W2:Y:S01]  /*20870*/  LDC R3, c[0x0][0x2c4] ;  /* 0x0000b100ff037b82 */ /* 0x000ea20000000800 */
[----:B-1----:R-:W-:-:S04]  /*20880*/  IMAD R2, R17, R2, R32 ;  /* 0x0000000211027224 */ /* 0x002fc800078e0220 */
[----:B--2---:R-:W-:-:S07]  /*20890*/  IMAD R3, R2, R3, RZ ;  /* 0x0000000302037224 */ /* 0x004fce00078e02ff */
.L_x_2391:
[----:B------:R-:W1:Y:S01]  /*208a0*/  S2R R9, SR_TID.X ;  /* 0x0000000000097919 */ /* 0x000e620000002100 */
[----:B------:R-:W-:Y:S01]  /*208b0*/  LOP3.LUT R15, R10, 0xffffffe0, RZ, 0xc0, !PT ;  /* 0xffffffe00a0f7812 */ /* 0x000fe200078ec0ff */
[----:B------:R-:W-:Y:S01]  /*208c0*/  ULDC.64 UR6, c[0x0][0x208] ;  /* 0x0000820000067ab9 */ /* 0x000fe20000000a00 */
[----:B----4-:R-:W-:Y:S01]  /*208d0*/  SHF.R.S32.HI R5, RZ, 0x1f, R8 ;  /* 0x0000001fff057819 */ /* 0x010fe20000011408 */
[----:B------:R-:W-:Y:S02]  /*208e0*/  BAR.SYNC.DEFER_BLOCKING 0x0 ;  /* 0x0000000000007b1d */ /* 0x000fe40000010000 */
[----:B------:R-:W-:Y:S01]  /*208f0*/  IMAD.IADD R4, R0, 0x1, -R15 ;  /* 0x0000000100047824 */ /* 0x000fe200078e0a0f */
[----:B------:R-:W-:-:S03]  /*20900*/  LEA.HI R10, R5, R8, RZ, 0x2 ;  /* 0x00000008050a7211 */ /* 0x000fc600078f10ff */
[----:B------:R-:W-:Y:S01]  /*20910*/  BSSY B0, `(.L_x_2392) ;  /* 0x000001b000007945 */ /* 0x000fe20003800000 */
[----:B------:R-:W-:Y:S02]  /*20920*/  LOP3.LUT P0, RZ, R4, 0x3, RZ, 0xc0, !PT ;  /* 0x0000000304ff7812 */ /* 0x000fe4000780c0ff */
[----:B------:R-:W-:Y:S02]  /*20930*/  LOP3.LUT R15, R10, 0xffffffc, RZ, 0xc0, !PT ;  /* 0x0ffffffc0a0f7812 */ /* 0x000fe400078ec0ff */
[----:B-1----:R-:W-:-:S04]  /*20940*/  SHF.R.S32.HI R6, RZ, 0x1f, R9 ;  /* 0x0000001fff067819 */ /* 0x002fc80000011409 */
[----:B------:R-:W-:-:S04]  /*20950*/  LEA.HI R2, R6, R9, RZ, 0x5 ;  /* 0x0000000906027211 */ /* 0x000fc800078f28ff */
[----:B------:R-:W-:-:S05]  /*20960*/  LOP3.LUT R2, R2, 0xffffffe0, RZ, 0xc0, !PT ;  /* 0xffffffe002027812 */ /* 0x000fca00078ec0ff */
[----:B------:R-:W-:-:S05]  /*20970*/  IMAD.IADD R2, R9, 0x1, -R2 ;  /* 0x0000000109027824 */ /* 0x000fca00078e0a02 */
[----:B------:R-:W-:-:S04]  /*20980*/  SHF.R.S32.HI R5, RZ, 0x1f, R2 ;  /* 0x0000001fff057819 */ /* 0x000fc80000011402 */
[----:B------:R-:W-:Y:S01]  /*20990*/  LEA.HI R5, R5, R2, RZ, 0x2 ;  /* 0x0000000205057211 */ /* 0x000fe200078f10ff */
[----:B------:R-:W-:-:S03]  /*209a0*/  IMAD.IADD R2, R8, 0x1, -R15 ;  /* 0x0000000108027824 */ /* 0x000fc600078e0a0f */
[----:B------:R-:W-:-:S05]  /*209b0*/  SHF.R.S32.HI R5, RZ, 0x2, R5 ;  /* 0x00000002ff057819 */ /* 0x000fca0000011405 */
[----:B------:R-:W-:Y:S01]  /*209c0*/  IMAD R2, R2, 0x10, R5 ;  /* 0x0000001002027824 */ /* 0x000fe200078e0205 */
[----:B------:R-:W-:Y:S06]  /*209d0*/  @P0 BRA `(.L_x_2393) ;  /* 0x0000000000380947 */ /* 0x000fec0003800000 */
[----:B------:R-:W1:Y:S01]  /*209e0*/  S2R R4, SR_CTAID.X ;  /* 0x0000000000047919 */ /* 0x000e620000002500 */
[----:B------:R-:W-:Y:S01]  /*209f0*/  VIADD R8, R2, 0x8 ;  /* 0x0000000802087836 */ /* 0x000fe20000000000 */
[----:B------:R-:W-:Y:S01]  /*20a00*/  ULDC.64 UR4, c[0x0][0x2b0] ;  /* 0x0000ac0000047ab9 */ /* 0x000fe20000000a00 */
[C---:B-1----:R-:W-:Y:S02]  /*20a10*/  IMAD R15, R4.reuse, 0x40, R3 ;  /* 0x00000040040f7824 */ /* 0x042fe400078e0203 */
        /* <DEDUP_REMOVED lines=10> */
.L_x_2393:
[----:B------:R-:W-:Y:S05]  /*20ac0*/  BSYNC B0 ;  /* 0x0000000000007941 */ /* 0x000fea0003800000 */
.L_x_2392:
[----:B------:R-:W2:Y:S01]  /*20ad0*/  S2UR UR5, SR_CTAID.X ;  /* 0x00000000000579c3 */ /* 0x000ea20000002500 */
[----:B-1----:R-:W-:Y:S01]  /*20ae0*/  LEA.HI R11, R7, R0, RZ, 0x3 ;  /* 0x00000000070b7211 */ /* 0x002fe200078f18ff */
[----:B------:R1:W3:Y:S01]  /*20af0*/  LDS.128 R12, [R204+0x1800] ;  /* 0x00180000cc0c7984 */ /* 0x0002e20000000c00 */
[----:B------:R-:W-:Y:S01]  /*20b00*/  SHF.R.S32.HI R19, RZ, 0x1f, R17 ;  /* 0x0000001fff137819 */ /* 0x000fe20000011411 */
[----:B------:R-:W-:Y:S01]  /*20b10*/  BSSY B0, `(.L_x_2394) ;  /* 0x0000040000007945 */ /* 0x000fe20003800000 */
[----:B------:R-:W-:Y:S02]  /*20b20*/  LOP3.LUT R11, R11, 0xfffffff8, RZ, 0xc0, !PT ;  /* 0xfffffff80b0b7812 */ /* 0x000fe400078ec0ff */
[----:B------:R-:W-:Y:S01]  /*20b30*/  ISETP.NE.AND P0, PT, R201, -0x1, PT ;  /* 0xffffffffc900780c */ /* 0x000fe20003f05270 */
[----:B------:R-:W4:Y:S01]  /*20b40*/  LDC.64 R2, c[0x0][0x290] ;  /* 0x0000a400ff027b82 */ /* 0x000f220000000a00 */
[----:B------:R-:W-:Y:S01]  /*20b50*/  LEA.HI R10, R6, R9, RZ, 0x3 ;  /* 0x00000009060a7211 */ /* 0x000fe200078f18ff */
[----:B------:R-:W-:-:S03]  /*20b60*/  IMAD.IADD R28, R0, 0x1, -R11 ;  /* 0x00000001001c7824 */ /* 0x000fc600078e0a0b */
[----:B------:R-:W-:Y:S01]  /*20b70*/  SHF.R.S32.HI R6, RZ, 0x3, R10 ;  /* 0x00000003ff067819 */ /* 0x000fe2000001140a */
[----:B------:R-:W-:Y:S01]  /*20b80*/  IMAD.SHL.U32 R28, R28, 0x8, RZ ;  /* 0x000000081c1c7824 */ /* 0x000fe200078e00ff */
[----:B------:R-:W-:Y:S01]  /*20b90*/  LOP3.LUT R10, R10, 0xfffffff8, RZ, 0xc0, !PT ;  /* 0xfffffff80a0a7812 */ /* 0x000fe200078ec0ff */
[----:B------:R-:W5:Y:S02]  /*20ba0*/  LDC.64 R4, c[0x0][0x298] ;  /* 0x0000a600ff047b82 */ /* 0x000f640000000a00 */
[----:B------:R-:W-:Y:S01]  /*20bb0*/  VIADD R8, R6, 0x10 ;  /* 0x0000001006087836 */ /* 0x000fe20000000000 */
[----:B------:R-:W-:Y:S02]  /*20bc0*/  SHF.R.S32.HI R29, RZ, 0x1f, R28 ;  /* 0x0000001fff1d7819 */ /* 0x000fe4000001141c */
[----:B------:R-:W-:Y:S01]  /*20bd0*/  IADD3 R0, -R10, R9, RZ ;  /* 0x000000090a007210 */ /* 0x000fe20007ffe1ff */
[----:B--2---:R-:W-:-:S04]  /*20be0*/  USHF.L.U32 UR5, UR5, 0x6, URZ ;  /* 0x0000000605057899 */ /* 0x004fc8000800063f */
[----:B------:R-:W-:Y:S01]  /*20bf0*/  IMAD.SHL.U32 R0, R0, 0x8, RZ ;  /* 0x0000000800007824 */ /* 0x000fe200078e00ff */
[----:B------:R-:W-:Y:S01]  /*20c00*/  USHF.R.S32.HI UR4, URZ, 0x1f, UR5 ;  /* 0x0000001f3f047899 */ /* 0x000fe20008011405 */
[----:B------:R-:W-:Y:S02]  /*20c10*/  VIADD R7, R200, -UR5 ;  /* 0x80000005c8077c36 */ /* 0x000fe40008000000 */
[-C--:B----4-:R-:W-:Y:S02]  /*20c20*/  IMAD R16, R19, R2.reuse, RZ ;  /* 0x0000000213107224 */ /* 0x090fe400078e02ff */
[C---:B------:R-:W-:Y:S01]  /*20c30*/  IMAD.WIDE.U32 R24, R17.reuse, R2, RZ ;  /* 0x0000000211187225 */ /* 0x040fe200078e00ff */
[----:B------:R-:W-:Y:S02]  /*20c40*/  ISETP.GE.AND P6, PT, R8, R7, PT ;  /* 0x000000070800720c */ /* 0x000fe40003fc6270 */
[----:B------:R1:W2:Y:S01]  /*20c50*/  LDS.128 R8, [R204+0x3800] ;  /* 0x00380000cc087984 */ /* 0x0002a20000000c00 */
[----:B------:R-:W-:Y:S01]  /*20c60*/  IMAD R3, R17, R3, R16 ;  /* 0x0000000311037224 */ /* 0x000fe200078e0210 */
[----:B------:R-:W-:Y:S01]  /*20c70*/  SHF.R.S32.HI R17, RZ, 0x1f, R32 ;  /* 0x0000001fff117819 */ /* 0x000fe20000011420 */
[----:B-----5:R-:W-:-:S04]  /*20c80*/  IMAD.WIDE.U32 R22, R201, R4, RZ ;  /* 0x00000004c9167225 */ /* 0x020fc800078e00ff */
        /* <DEDUP_REMOVED lines=10> */
[----:B------:R1:W4:Y:S01]  /*20d30*/  LDS.128 R24, [R204] ;  /* 0x00000000cc187984 */ /* 0x0003220000000c00 */
        /* <DEDUP_REMOVED lines=8> */
[C---:B------:R-:W-:Y:S01]  /*20dc0*/  IADD3 R2, R0.reuse, 0x80, RZ ;  /* 0x0000008000027810 */ /* 0x040fe20007ffe0ff */
[----:B------:R1:W1:Y:S01]  /*20dd0*/  LDS.128 R20, [R204+0x2000] ;  /* 0x00200000cc147984 */ /* 0x0002620000000c00 */
[----:B------:R-:W-:Y:S01]  /*20de0*/  SHF.R.S32.HI R3, RZ, 0x1f, R6 ;  /* 0x0000001fff037819 */ /* 0x000fe20000011406 */
[----:B------:R-:W-:Y:S01]  /*20df0*/  VIADD R0, R0, 0x40 ;  /* 0x0000004000007836 */ /* 0x000fe20000000000 */
[----:B------:R-:W-:-:S04]  /*20e00*/  IADD3 R35, R35, R33, RZ ;  /* 0x0000002123237210 */ /* 0x000fc80007ffe0ff */
[----:B---3--:R-:W-:Y:S05]  /*20e10*/  @P0 BRA `(.L_x_2395) ;  /* 0x00000000003c0947 */ /* 0x008fea0003800000 */
        /* <DEDUP_REMOVED lines=12> */
[----:B----4-:R3:W-:Y:S04]  /*20ee0*/  @!P2 STG.E.128 desc[UR6][R36.64], R24 ;  /* 0x000000182400a986 */ /* 0x0107e8000c101d06 */
[----:B-1----:R3:W-:Y:S04]  /*20ef0*/  @!P1 STG.E.128 desc[UR6][R36.64+0x80], R20 ;  /* 0x0000801424009986 */ /* 0x0027e8000c101d06 */
[----:B------:R3:W-:Y:S02]  /*20f00*/  @!P0 STG.E.128 desc[UR6][R36.64+0x100], R16 ;  /* 0x0001001024008986 */ /* 0x0007e4000c101d06 */
.L_x_2395:
[----:B------:R-:W-:Y:S05]  /*20f10*/  BSYNC B0 ;  /* 0x0000000000007941 */ /* 0x000fea0003800000 */
.L_x_2394:
[----:B---34-:R3:W4:Y:S01]  /*20f20*/  LDS.128 R24, [R204+0x800] ;  /* 0x00080000cc187984 */ /* 0x0187220000000c00 */
        /* <DEDUP_REMOVED lines=22> */
.L_x_2397:
[----:B------:R-:W-:Y:S05]  /*21090*/  BSYNC B0 ;  /* 0x0000000000007941 */ /* 0x000fea0003800000 */
.L_x_2396:
        /* <DEDUP_REMOVED lines=23> */
.L_x_2399:
[----:B------:R-:W-:Y:S05]  /*21210*/  BSYNC B0 ;  /* 0x0000000000007941 */ /* 0x000fea0003800000 */
.L_x_2398:
[----:B---34-:R-:W3:Y:S01]  /*21220*/  LDS.128 R204, [R204+0x5800] ;  /* 0x00580000cccc7984 */ /* 0x018ee20000000c00 */
[----:B------:R-:W-:Y:S05]  /*21230*/  @P4 EXIT ;  /* 0x000000000000494d */ /* 0x000fea0003800000 */
[----:B------:R-:W-:Y:S01]  /*21240*/  IADD3 R6, P0, R6, 0x30, RZ ;  /* 0x0000003006067810 */ /* 0x000fe20007f1e0ff */
[----:B-12---:R-:W-:Y:S01]  /*21250*/  IMAD.MOV.U32 R16, RZ, RZ, R32 ;  /* 0x000000ffff107224 */ /* 0x006fe200078e0020 */
        /* <DEDUP_REMOVED lines=16> */
[----:B---3--:R-:W-:Y:S01]  /*21360*/  STG.E.128 desc[UR6][R4.64+0x100], R204 ;  /* 0x000100cc04007986 */ /* 0x008fe2000c101d06 */
[----:B------:R-:W-:Y:S05]  /*21370*/  EXIT ;  /* 0x000000000000794d */ /* 0x000fea0003800000 */
.L_x_2400:
        /* <DEDUP_REMOVED lines=16> */
.L_x_7458:


//--------------------- .text._ZN5flash24flash_fwd_splitkv_kernelI23Flash_fwd_kernel_traitsILi192ELi64ELi64ELi4ELb0ELb0EN7cutlass6half_tE19Flash_kernel_traitsILi192ELi64ELi64ELi4ES3_EELb0ELb1ELb0ELb0ELb0ELb1ELb0ELb1EEEvNS_16Flash_fwd_paramsE --------------------------
	.section	.text._ZN5flash24flash_fwd_splitkv_kernelI23Flash_fwd_kernel_traitsILi192ELi64ELi64ELi4ELb0ELb0EN7cutlass6half_tE19Flash_kernel_traitsILi192ELi64ELi64ELi4ES3_EELb0ELb1ELb0ELb0ELb0ELb1ELb0ELb1EEEvNS_16Flash_fwd_paramsE,"ax",@progbits
	.align	128
        .global         _ZN5flash24flash_fwd_splitkv_kernelI23Flash_fwd_kernel_traitsILi192ELi64ELi64ELi4ELb0ELb0EN7cutlass6half_tE19Flash_kernel_traitsILi192ELi64ELi64ELi4ES3_EELb0ELb1ELb0ELb0ELb0ELb1ELb0ELb1EEEvNS_16Flash_fwd_paramsE
        .type           _ZN5flash24flash_fwd_splitkv_kernelI23Flash_fwd_kernel_traitsILi192ELi64ELi64ELi4ELb0ELb0EN7cutlass6half_tE19Flash_kernel_traitsILi192ELi64ELi64ELi4ES3_EELb0ELb1ELb0ELb0ELb0ELb1ELb0ELb1EEEvNS_16Flash_fwd_paramsE,@function
        .size           _ZN5flash24flash_fwd_splitkv_kernelI23Flash_fwd_kernel_traitsILi192ELi64ELi64ELi4ELb0ELb0EN7cutlass6half_tE19Flash_kernel_traitsILi192ELi64ELi64ELi4ES3_EELb0ELb1ELb0ELb0ELb0ELb1ELb0ELb1EEEvNS_16Flash_fwd_paramsE,(.L_x_7459 - _ZN5flash24flash_fwd_splitkv_kernelI23Flash_fwd_kernel_traitsILi192ELi64ELi64ELi4ELb0ELb0EN7cutlass6half_tE19Flash_kernel_traitsILi192ELi64ELi64ELi4ES3_EELb0ELb1ELb0ELb0ELb0ELb1ELb0ELb1EEEvNS_16Flash_fwd_paramsE)
        .other          _ZN5flash24flash_fwd_splitkv_kernelI23Flash_fwd_kernel_traitsILi192ELi64ELi64ELi4ELb0ELb0EN7cutlass6half_tE19Flash_kernel_traitsILi192ELi64ELi64ELi4ES3_EELb0ELb1ELb0ELb0ELb0ELb1ELb0ELb1EEEvNS_16Flash_fwd_paramsE,@"STO_CUDA_ENTRY STV_DEFAULT"
_ZN5flash24flash_fwd_splitkv_kernelI23Flash_fwd_kernel_traitsILi192ELi64ELi64ELi4ELb0ELb0EN7cutlass6half_tE19Flash_kernel_traitsILi192ELi64ELi64ELi4ES3_EELb0ELb1ELb0ELb0ELb0ELb1ELb0ELb1EEEvNS_16Flash_fwd_paramsE:
.text._ZN5flash24flash_fwd_splitkv_kernelI23Flash_fwd_kernel_traitsILi192ELi64ELi64ELi4ELb0ELb0EN7cutlass6half_tE19Flash_kernel_traitsILi192ELi64ELi64ELi4ES3_EELb0ELb1ELb0ELb0ELb0ELb1ELb0ELb1EEEvNS_16Flash_fwd_paramsE:
        /* <DEDUP_REMOVED lines=40> */
.L_x_2401:
[----:B------:R-:W1:Y:S02]  /*0280*/  LDC R69, c[0x0][0x2c8] ;  /* 0x0000b200ff457b82 */ /* 0x000e640000000800 */
.L_x_2402:
        /* <DEDUP_REMOVED lines=103> */
.L_x_2405:
[----:B------:R-:W-:Y:S05]  /*0900*/  BSYNC B0 ;  /* 0x0000000000007941 */ /* 0x000fea0003800000 */
.L_x_2404:
        /* <DEDUP_REMOVED lines=21> */
.L_x_2407:
[----:B------:R-:W-:Y:S05]  /*0a60*/  BSYNC B0 ;  /* 0x0000000000007941 */ /* 0x000fea0003800000 */
.L_x_2406:
        /* <DEDUP_REMOVED lines=22> */
.L_x_2409:
[----:B------:R-:W-:Y:S05]  /*0bd0*/  BSYNC B0 ;  /* 0x0000000000007941 */ /* 0x000fea0003800000 */
.L_x_2408:
        /* <DEDUP_REMOVED lines=22> */
.L_x_2411:
[----:B------:R-:W-:Y:S05]  /*0d40*/  BSYNC B0 ;  /* 0x0000000000007941 */ /* 0x000fea0003800000 */
.L_x_2410:
        /* <DEDUP_REMOVED lines=15> */
.L_x_2403:
        /* <DEDUP_REMOVED lines=22> */
.L_x_2412:
        /* <DEDUP_REMOVED lines=81> */
.L_x_2413:
        /* <DEDUP_REMOVED lines=49> */
.L_x_2415:
        /* <DEDUP_REMOVED lines=31> */
.L_x_2414:
        /* <DEDUP_REMOVED lines=273> */
.L_x_2509:
        /* <DEDUP_REMOVED lines=21> */
.L_x_2418:
[----:B------:R-:W-:Y:S05]  /*2c10*/  BSYNC B0 ;  /* 0x0000000000007941 */ /* 0x000fea0003800000 */
.L_x_2417:
        /* <DEDUP_REMOVED lines=15> */
.L_x_2420:
[----:B------:R-:W-:Y:S05]  /*2d10*/  BSYNC B0 ;  /* 0x0000000000007941 */ /* 0x000fea0003800000 */
.L_x_2419:
        /* <DEDUP_REMOVED lines=18> */
.L_x_2422:
[----:B------:R-:W-:Y:S05]  /*2e40*/  BSYNC B0 ;  /* 0x0000000000007941 */ /* 0x000fea0003800000 */
.L_x_2421:
        /* <DEDUP_REMOVED lines=17> */
.L_x_2424:
[----:B------:R-:W-:Y:S05]  /*2f60*/  BSYNC B0 ;  /* 0x0000000000007941 */ /* 0x000fea0003800000 */
.L_x_2423:
        /* <DEDUP_REMOVED lines=64> */
.L_x_2430:
[----:B------:R-:W-:Y:S05]  /*3370*/  BSYNC B0 ;  /* 0x0000000000007941 */ /* 0x000fea0003800000 */
.L_x_2429:
        /* <DEDUP_REMOVED lines=52> */
.L_x_2432:
[----:B------:R-:W-:Y:S05]  /*36c0*/  BSYNC B0 ;  /* 0x0000000000007941 */ /* 0x000fea0003800000 */
.L_x_2431:
        /* <DEDUP_REMOVED lines=51> */
.L_x_2428:
[----:B------:R-:W-:Y:S05]  /*3a00*/  BSYNC B1 ;  /* 0x0000000000017941 */ /* 0x000fea0003800000 */
.L_x_2427:
        /* <DEDUP_REMOVED lines=70> */
.L_x_2436:
[----:B------:R-:W-:Y:S05]  /*3e70*/  BSYNC B0 ;  /* 0x0000000000007941 */ /* 0x000fea0003800000 */
.L_x_2435:
        /* <DEDUP_REMOVED lines=55> */
.L_x_2438:
[----:B------:R-:W-:Y:S05]  /*41f0*/  BSYNC B0 ;  /* 0x0000000000007941 */ /* 0x000fea0003800000 */
.L_x_2437:
        /* <DEDUP_REMOVED lines=54> */
.L_x_2434:
[----:B------:R-:W-:Y:S05]  /*4560*/  BSYNC B1 ;  /* 0x0000000000017941 */ /* 0x000fea0003800000 */
.L_x_2433:
        /* <DEDUP_REMOVED lines=70> */
.L_x_2442:
[----:B------:R-:W-:Y:S05]  /*49d0*/  BSYNC B0 ;  /* 0x0000000000007941 */ /* 0x000fea0003800000 */
.L_x_2441:
        /* <DEDUP_REMOVED lines=55> */
.L_x_2444:
[----:B------:R-:W-:Y:S05]  /*4d50*/  BSYNC B0 ;  /* 0x0000000000007941 */ /* 0x000fea0003800000 */
.L_x_2443:
        /* <DEDUP_REMOVED lines=54> */
.L_x_2440:
[----:B------:R-:W-:Y:S05]  /*50c0*/  BSYNC B1 ;  /* 0x0000000000017941 */ /* 0x000fea0003800000 */
.L_x_2439:
        /* <DEDUP_REMOVED lines=75> */
.L_x_2448:
[----:B------:R-:W-:Y:S05]  /*5580*/  BSYNC B0 ;  /* 0x0000000000007941 */ /* 0x000fea0003800000 */
.L_x_2447:
        /* <DEDUP_REMOVED lines=55> */
.L_x_2450:
[----:B------:R-:W-:Y:S05]  /*5900*/  BSYNC B0 ;  /* 0x0000000000007941 */ /* 0x000fea0003800000 */
.L_x_2449:
        /* <DEDUP_REMOVED lines=54> */
.L_x_2446:
[----:B------:R-:W-:Y:S05]  /*5c70*/  BSYNC B1 ;  /* 0x0000000000017941 */ /* 0x000fea0003800000 */
.L_x_2445:
        /* <DEDUP_REMOVED lines=8> */
.L_x_2426:
        /* <DEDUP_REMOVED lines=96> */
.L_x_2457:
[----:B------:R-:W-:Y:S05]  /*6300*/  BSYNC B0 ;  /* 0x0000000000007941 */ /* 0x000fea0003800000 */
.L_x_2456:
[----:B-----5:R4:W-:Y:S02]  /*6310*/  STG.E.128 desc[UR6][R102.64], R52 ;  /* 0x0000003466007986 */ /* 0x0209e4000c101d06 */
.L_x_2455:
[----:B------:R-:W-:Y:S05]  /*6320*/  BSYNC B1 ;  /* 0x0000000000017941 */ /* 0x000fea0003800000 */
.L_x_2454:
        /* <DEDUP_REMOVED lines=94> */
.L_x_2461:
[----:B------:R-:W-:Y:S05]  /*6910*/  BSYNC B0 ;  /* 0x0000000000007941 */ /* 0x000fea0003800000 */
.L_x_2460:
[----:B-----5:R1:W-:Y:S02]  /*6920*/  STG.E.128 desc[UR6][R102.64+0x80], R52 ;  /* 0x0000803466007986 */ /* 0x0203e4000c101d06 */
.L_x_2459:
[----:B------:R-:W-:Y:S05]  /*6930*/  BSYNC B1 ;  /* 0x0000000000017941 */ /* 0x000fea0003800000 */
.L_x_2458:
        /* <DEDUP_REMOVED lines=93> */
.L_x_2463:
[----:B------:R-:W-:Y:S05]  /*6f10*/  BSYNC B0 ;  /* 0x0000000000007941 */ /* 0x000fea0003800000 */
.L_x_2462:
[----:B-----5:R4:W-:Y:S02]  /*6f20*/  STG.E.128 desc[UR6][R102.64+0x100], R52 ;  /* 0x0001003466007986 */ /* 0x0209e4000c101d06 */
.L_x_2453:
[----:B------:R-:W-:Y:S05]  /*6f30*/  BSYNC B2 ;  /* 0x0000000000027941 */ /* 0x000fea0003800000 */
.L_x_2452:
        /* <DEDUP_REMOVED lines=104> */
.L_x_2469:
[----:B------:R-:W-:Y:S05]  /*75c0*/  BSYNC B0 ;  /* 0x0000000000007941 */ /* 0x000fea0003800000 */
.L_x_2468:
[----:B-----5:R1:W-:Y:S02]  /*75d0*/  STG.E.128 desc[UR6][R172.64], R56 ;  /* 0x00000038ac007986 */ /* 0x0203e4000c101d06 */
.L_x_2467:
[----:B------:R-:W-:Y:S05]  /*75e0*/  BSYNC B1 ;  /* 0x0000000000017941 */ /* 0x000fea0003800000 */
.L_x_2466:
        /* <DEDUP_REMOVED lines=98> */
.L_x_2473:
[----:B------:R-:W-:Y:S05]  /*7c10*/  BSYNC B0 ;  /* 0x0000000000007941 */ /* 0x000fea0003800000 */
.L_x_2472:
[----:B-----5:R1:W-:Y:S02]  /*7c20*/  STG.E.128 desc[UR6][R172.64], R56 ;  /* 0x00000038ac007986 */ /* 0x0203e4000c101d06 */
.L_x_2471:
[----:B------:R-:W-:Y:S05]  /*7c30*/  BSYNC B1 ;  /* 0x0000000000017941 */ /* 0x000fea0003800000 */
.L_x_2470:
        /* <DEDUP_REMOVED lines=97> */
.L_x_2475:
[----:B------:R-:W-:Y:S05]  /*8250*/  BSYNC B0 ;  /* 0x0000000000007941 */ /* 0x000fea0003800000 */
.L_x_2474:
[----:B-----5:R1:W-:Y:S02]  /*8260*/  STG.E.128 desc[UR6][R172.64], R56 ;  /* 0x00000038ac007986 */ /* 0x0203e4000c101d06 */
.L_x_2465:
[----:B------:R-:W-:Y:S05]  /*8270*/  BSYNC B2 ;  /* 0x0000000000027941 */ /* 0x000fea0003800000 */
.L_x_2464:
        /* <DEDUP_REMOVED lines=104> */
.L_x_2481:
[----:B------:R-:W-:Y:S05]  /*8900*/  BSYNC B0 ;  /* 0x0000000000007941 */ /* 0x000fea0003800000 */
.L_x_2480:
[----:B-----5:R1:W-:Y:S02]  /*8910*/  STG.E.128 desc[UR6][R172.64], R56 ;  /* 0x00000038ac007986 */ /* 0x0203e4000c101d06 */
.L_x_2479:
[----:B------:R-:W-:Y:S05]  /*8920*/  BSYNC B1 ;  /* 0x0000000000017941 */ /* 0x000fea0003800000 */
.L_x_2478:
        /* <DEDUP_REMOVED lines=98> */
.L_x_2485:
[----:B------:R-:W-:Y:S05]  /*8f50*/  BSYNC B0 ;  /* 0x0000000000007941 */ /* 0x000fea0003800000 */
.L_x_2484:
[----:B-----5:R1:W-:Y:S02]  /*8f60*/  STG.E.128 desc[UR6][R172.64], R56 ;  /* 0x00000038ac007986 */ /* 0x0203e4000c101d06 */
.L_x_2483:
[----:B------:R-:W-:Y:S05]  /*8f70*/  BSYNC B1 ;  /* 0x0000000000017941 */ /* 0x000fea0003800000 */
.L_x_2482:
        /* <DEDUP_REMOVED lines=97> */
.L_x_2487:
[----:B------:R-:W-:Y:S05]  /*9590*/  BSYNC B0 ;  /* 0x0000000000007941 */ /* 0x000fea0003800000 */
.L_x_2486:
[----:B-----5:R1:W-:Y:S02]  /*95a0*/  STG.E.128 desc[UR6][R172.64], R56 ;  /* 0x00000038ac007986 */ /* 0x0203e4000c101d06 */
.L_x_2477:
[----:B------:R-:W-:Y:S05]  /*95b0*/  BSYNC B2 ;  /* 0x0000000000027941 */ /* 0x000fea0003800000 */
.L_x_2476:
        /* <DEDUP_REMOVED lines=108> */
.L_x_2493:
[----:B------:R-:W-:Y:S05]  /*9c80*/  BSYNC B0 ;  /* 0x0000000000007941 */ /* 0x000fea0003800000 */
.L_x_2492:
[----:B-----5:R1:W-:Y:S02]  /*9c90*/  STG.E.128 desc[UR6][R170.64], R56 ;  /* 0x00000038aa007986 */ /* 0x0203e4000c101d06 */
.L_x_2491:
[----:B------:R-:W-:Y:S05]  /*9ca0*/  BSYNC B1 ;  /* 0x0000000000017941 */ /* 0x000fea0003800000 */
.L_x_2490:
        /* <DEDUP_REMOVED lines=98> */
.L_x_2497:
[----:B------:R-:W-:Y:S05]  /*a2d0*/  BSYNC B0 ;  /* 0x0000000000007941 */ /* 0x000fea0003800000 */
.L_x_2496:
[----:B-----5:R1:W-:Y:S02]  /*a2e0*/  STG.E.128 desc[UR6][R170.64], R56 ;  /* 0x00000038aa007986 */ /* 0x0203e4000c101d06 */
.L_x_2495:
[----:B------:R-:W-:Y:S05]  /*a2f0*/  BSYNC B1 ;  /* 0x0000000000017941 */ /* 0x000fea0003800000 */
.L_x_2494:
        /* <DEDUP_REMOVED lines=97> */
.L_x_2499:
[----:B------:R-:W-:Y:S05]  /*a910*/  BSYNC B0 ;  /* 0x0000000000007941 */ /* 0x000fea0003800000 */
.L_x_2498:
[----:B-----5:R1:W-:Y:S02]  /*a920*/  STG.E.128 desc[UR6][R168.64], R56 ;  /* 0x00000038a8007986 */ /* 0x0203e4000c101d06 */
.L_x_2489:
[----:B------:R-:W-:Y:S05]  /*a930*/  BSYNC B2 ;  /* 0x0000000000027941 */ /* 0x000fea0003800000 */
.L_x_2488:
        /* <DEDUP_REMOVED lines=8> */
.L_x_2425:
        /* <DEDUP_REMOVED lines=18> */
.L_x_2501:
[----:B------:R-:W-:Y:S05]  /*aae0*/  BSYNC B0 ;  /* 0x0000000000007941 */ /* 0x000fea0003800000 */
.L_x_2500:
        /* <DEDUP_REMOVED lines=24> */
.L_x_2503:
[----:B------:R-:W-:Y:S05]  /*ac70*/  BSYNC B0 ;  /* 0x0000000000007941 */ /* 0x000fea0003800000 */
.L_x_2502:
        /* <DEDUP_REMOVED lines=24> */
.L_x_2505:
[----:B------:R-:W-:Y:S05]  /*ae00*/  BSYNC B0 ;  /* 0x0000000000007941 */ /* 0x000fea0003800000 */
.L_x_2504:
        /* <DEDUP_REMOVED lines=28> */
.L_x_2506:
[----:B------:R-:W-:Y:S05]  /*afd0*/  BSYNC B0 ;  /* 0x0000000000007941 */ /* 0x000fea0003800000 */
.L_x_2451:
        /* <DEDUP_REMOVED lines=81> */
.L_x_2507:
        /* <DEDUP_REMOVED lines=8> */
.L_x_2508:
[----:B------:R-:W-:Y:S04]  /*b570*/  IADD3 R11, R11, -0x1, RZ ;  /* 0xffffffff0b0b7810 */ /* 0x000fe80007ffe0ff */
[----:B------:R-:W-:Y:S11]  /*b580*/  ISETP.GT.AND P0, PT, R11, R68, PT ;  /* 0x000000440b00720c */ /* 0x000ff60003f04270 */
[----:B------:R-:W-:Y:S02]  /*b590*/  @!UPT UIADD3 URZ, URZ, URZ, URZ ;  /* 0x0000003f3f3ff290 */ /* 0x000fe4000fffe03f */
[----:B------:R-:W-:Y:S05]  /*b5a0*/  @P0 BRA `(.L_x_2509) ;  /* 0xffffff7400440947 */ /* 0x000fea000383ffff */
.L_x_2416:
        /* <DEDUP_REMOVED lines=106> */
.L_x_2518:
[----:B------:R-:W-:Y:S05]  /*bc50*/  BSYNC B0 ;  /* 0x0000000000007941 */ /* 0x000fea0003800000 */
.L_x_2517:
[----:B-----5:R3:W-:Y:S02]  /*bc60*/  STS.128 [R212], R16 ;  /* 0x00000010d4007388 */ /* 0x0207e40000000c00 */
.L_x_2516:
[----:B------:R-:W-:Y:S05]  /*bc70*/  BSYNC B1 ;  /* 0x0000000000017941 */ /* 0x000fea0003800000 */
.L_x_2515:
        /* <DEDUP_REMOVED lines=46> */
.L_x_2522:
[----:B------:R-:W-:Y:S05]  /*bf60*/  BSYNC B0 ;  /* 0x0000000000007941 */ /* 0x000fea0003800000 */
.L_x_2521:
[----:B-----5:R1:W-:Y:S02]  /*bf70*/  STS.128 [R212+0x2000], R16 ;  /* 0x00200010d4007388 */ /* 0x0203e40000000c00 */
.L_x_2520:
[----:B------:R-:W-:Y:S05]  /*bf80*/  BSYNC B1 ;  /* 0x0000000000017941 */ /* 0x000fea0003800000 */
.L_x_2519:
        /* <DEDUP_REMOVED lines=45> */
.L_x_2524:
[----:B------:R-:W-:Y:S05]  /*c260*/  BSYNC B0 ;  /* 0x0000000000007941 */ /* 0x000fea0003800000 */
.L_x_2523:
[----:B-----5:R3:W-:Y:S02]  /*c270*/  STS.128 [R212+0x4000], R16 ;  /* 0x00400010d4007388 */ /* 0x0207e40000000c00 */
.L_x_2514:
[----:B------:R-:W-:Y:S05]  /*c280*/  BSYNC B2 ;  /* 0x0000000000027941 */ /* 0x000fea0003800000 */
.L_x_2513:
        /* <DEDUP_REMOVED lines=63> */
.L_x_2530:
[----:B------:R-:W-:Y:S05]  /*c680*/  BSYNC B0 ;  /* 0x0000000000007941 */ /* 0x000fea0003800000 */
.L_x_2529:
[----:B-----5:R3:W-:Y:S02]  /*c690*/  STS.128 [R212+0x800], R16 ;  /* 0x00080010d4007388 */ /* 0x0207e40000000c00 */
.L_x_2528:
[----:B------:R-:W-:Y:S05]  /*c6a0*/  BSYNC B1 ;  /* 0x0000000000017941 */ /* 0x000fea0003800000 */
.L_x_2527:
        /* <DEDUP_REMOVED lines=46> */
.L_x_2534:
[----:B------:R-:W-:Y:S05]  /*c990*/  BSYNC B0 ;  /* 0x0000000000007941 */ /* 0x000fea0003800000 */
.L_x_2533:
[----:B-----5:R1:W-:Y:S02]  /*c9a0*/  STS.128 [R212+0x2800], R16 ;  /* 0x00280010d4007388 */ /* 0x0203e40000000c00 */
.L_x_2532:
[----:B------:R-:W-:Y:S05]  /*c9b0*/  BSYNC B1 ;  /* 0x0000000000017941 */ /* 0x000fea0003800000 */
.L_x_2531:
        /* <DEDUP_REMOVED lines=44> */
.L_x_2536:
[----:B------:R-:W-:Y:S05]  /*cc80*/  BSYNC B0 ;  /* 0x0000000000007941 */ /* 0x000fea0003800000 */
.L_x_2535:
[----:B-----5:R2:W-:Y:S02]  /*cc90*/  STS.128 [R212+0x4800], R32 ;  /* 0x00480020d4007388 */ /* 0x0205e40000000c00 */
.L_x_2526:
[----:B------:R-:W-:Y:S05]  /*cca0*/  BSYNC B2 ;  /* 0x0000000000027941 */ /* 0x000fea0003800000 */
.L_x_2525:
        /* <DEDUP_REMOVED lines=64> */
.L_x_2542:
[----:B------:R-:W-:Y:S05]  /*d0b0*/  BSYNC B0 ;  /* 0x0000000000007941 */ /* 0x000fea0003800000 */
.L_x_2541:
[----:B-----5:R3:W-:Y:S02]  /*d0c0*/  STS.128 [R212+0x1000], R16 ;  /* 0x00100010d4007388 */ /* 0x0207e40000000c00 */
.L_x_2540:
[----:B------:R-:W-:Y:S05]  /*d0d0*/  BSYNC B1 ;  /* 0x0000000000017941 */ /* 0x000fea0003800000 */
.L_x_2539:
        /* <DEDUP_REMOVED lines=46> */
.L_x_2546:
[----:B------:R-:W-:Y:S05]  /*d3c0*/  BSYNC B0 ;  /* 0x0000000000007941 */ /* 0x000fea0003800000 */
.L_x_2545:
[----:B-----5:R3:W-:Y:S02]  /*d3d0*/  STS.128 [R212+0x3000], R16 ;  /* 0x00300010d4007388 */ /* 0x0207e40000000c00 */
.L_x_2544:
[----:B------:R-:W-:Y:S05]  /*d3e0*/  BSYNC B1 ;  /* 0x0000000000017941 */ /* 0x000fea0003800000 */
.L_x_2543:
        /* <DEDUP_REMOVED lines=47> */
.L_x_2548:
[----:B------:R-:W-:Y:S05]  /*d6e0*/  BSYNC B0 ;  /* 0x0000000000007941 */ /* 0x000fea0003800000 */
.L_x_2547:
[----:B-----5:R3:W-:Y:S02]  /*d6f0*/  STS.128 [R212+0x5000], R16 ;  /* 0x00500010d4007388 */ /* 0x0207e40000000c00 */
.L_x_2538:
[----:B------:R-:W-:Y:S05]  /*d700*/  BSYNC B2 ;  /* 0x0000000000027941 */ /* 0x000fea0003800000 */
.L_x_2537:
        /* <DEDUP_REMOVED lines=65> */
.L_x_2553:
[----:B------:R-:W-:Y:S05]  /*db20*/  BSYNC B0 ;  /* 0x0000000000007941 */ /* 0x000fea0003800000 */
.L_x_2552:
[----:B-----5:R3:W-:Y:S02]  /*db30*/  STS.128 [R212+0x1800], R16 ;  /* 0x00180010d4007388 */ /* 0x0207e40000000c00 */
.L_x_2551:
[----:B------:R-:W-:Y:S05]  /*db40*/  BSYNC B1 ;  /* 0x0000000000017941 */ /* 0x000fea0003800000 */
.L_x_2550:
        /* <DEDUP_REMOVED lines=47> */
.L_x_2557:
[----:B------:R-:W-:Y:S05]  /*de40*/  BSYNC B0 ;  /* 0x0000000000007941 */ /* 0x000fea0003800000 */
.L_x_2556:
[----:B-----5:R1:W-:Y:S02]  /*de50*/  STS.128 [R212+0x3800], R12 ;  /* 0x0038000cd4007388 */ /* 0x0203e40000000c00 */
.L_x_2555:
[----:B------:R-:W-:Y:S05]  /*de60*/  BSYNC B1 ;  /* 0x0000000000017941 */ /* 0x000fea0003800000 */
.L_x_2554:
        /* <DEDUP_REMOVED lines=47> */
.L_x_2559:
[----:B------:R-:W-:Y:S05]  /*e160*/  BSYNC B0 ;  /* 0x0000000000007941 */ /* 0x000fea0003800000 */
.L_x_2558:
[----:B-----5:R1:W-:Y:S01]  /*e170*/  STS.128 [R212+0x5800], R12 ;  /* 0x0058000cd4007388 */ /* 0x0203e20000000c00 */
[----:B------:R-:W-:Y:S05]  /*e180*/  BRA `(.L_x_2549) ;  /* 0x00000050002c7947 */ /* 0x000fea0003800000 */
.L_x_2512:
        /* <DEDUP_REMOVED lines=93> */
.L_x_2565:
[----:B------:R-:W-:Y:S05]  /*e760*/  BSYNC B0 ;  /* 0x0000000000007941 */ /* 0x000fea0003800000 */
.L_x_2564:
[----:B-----5:R3:W-:Y:S02]  /*e770*/  STS.128 [R212], R28 ;  /* 0x0000001cd4007388 */ /* 0x0207e40000000c00 */
.L_x_2563:
[----:B------:R-:W-:Y:S05]  /*e780*/  BSYNC B1 ;  /* 0x0000000000017941 */ /* 0x000fea0003800000 */
.L_x_2562:
        /* <DEDUP_REMOVED lines=89> */
.L_x_2569:
[----:B------:R-:W-:Y:S05]  /*ed20*/  BSYNC B0 ;  /* 0x0000000000007941 */ /* 0x000fea0003800000 */
.L_x_2568:
[----:B-----5:R1:W-:Y:S02]  /*ed30*/  STS.128 [R212+0x2000], R28 ;  /* 0x0020001cd4007388 */ /* 0x0203e40000000c00 */
.L_x_2567:
[----:B------:R-:W-:Y:S05]  /*ed40*/  BSYNC B1 ;  /* 0x0000000000017941 */ /* 0x000fea0003800000 */
.L_x_2566:
        /* <DEDUP_REMOVED lines=88> */
.L_x_2571:
[----:B------:R-:W-:Y:S05]  /*f2d0*/  BSYNC B0 ;  /* 0x0000000000007941 */ /* 0x000fea0003800000 */
.L_x_2570:
[----:B-----5:R3:W-:Y:S02]  /*f2e0*/  STS.128 [R212+0x4000], R28 ;  /* 0x0040001cd4007388 */ /* 0x0207e40000000c00 */
.L_x_2561:
[----:B------:R-:W-:Y:S05]  /*f2f0*/  BSYNC B2 ;  /* 0x0000000000027941 */ /* 0x000fea0003800000 */
.L_x_2560:
        /* <DEDUP_REMOVED lines=98> */
.L_x_2577:
[----:B------:R-:W-:Y:S05]  /*f920*/  BSYNC B0 ;  /* 0x0000000000007941 */ /* 0x000fea0003800000 */
.L_x_2576:
[----:B-----5:R3:W-:Y:S02]  /*f930*/  STS.128 [R212+0x800], R28 ;  /* 0x0008001cd4007388 */ /* 0x0207e40000000c00 */
.L_x_2575:
[----:B------:R-:W-:Y:S05]  /*f940*/  BSYNC B1 ;  /* 0x0000000000017941 */ /* 0x000fea0003800000 */
.L_x_2574:
        /* <DEDUP_REMOVED lines=92> */
.L_x_2581:
[----:B------:R-:W-:Y:S05]  /*ff10*/  BSYNC B0 ;  /* 0x0000000000007941 */ /* 0x000fea0003800000 */
.L_x_2580:
[----:B-----5:R1:W-:Y:S02]  /*ff20*/  STS.128 [R212+0x2800], R28 ;  /* 0x0028001cd4007388 */ /* 0x0203e40000000c00 */
.L_x_2579:
[----:B------:R-:W-:Y:S05]  /*ff30*/  BSYNC B1 ;  /* 0x0000000000017941 */ /* 0x000fea0003800000 */
.L_x_2578:
        /* <DEDUP_REMOVED lines=91> */
.L_x_2583:
[----:B------:R-:W-:Y:S05]  /*104f0*/  BSYNC B0 ;  /* 0x0000000000007941 */ /* 0x000fea0003800000 */
.L_x_2582:
[----:B-----5:R1:W-:Y:S02]  /*10500*/  STS.128 [R212+0x4800], R24 ;  /* 0x00480018d4007388 */ /* 0x0203e40000000c00 */
.L_x_2573:
[----:B------:R-:W-:Y:S05]  /*10510*/  BSYNC B2 ;  /* 0x0000000000027941 */ /* 0x000fea0003800000 */
.L_x_2572:
        /* <DEDUP_REMOVED lines=99> */
.L_x_2589:
[----:B------:R-:W-:Y:S05]  /*10b50*/  BSYNC B0 ;  /* 0x0000000000007941 */ /* 0x000fea0003800000 */
.L_x_2588:
[----:B-----5:R3:W-:Y:S02]  /*10b60*/  STS.128 [R212+0x1000], R32 ;  /* 0x00100020d4007388 */ /* 0x0207e40000000c00 */
.L_x_2587:
[----:B------:R-:W-:Y:S05]  /*10b70*/  BSYNC B1 ;  /* 0x0000000000017941 */ /* 0x000fea0003800000 */
.L_x_2586:
        /* <DEDUP_REMOVED lines=92> */
.L_x_2593:
[----:B------:R-:W-:Y:S05]  /*11140*/  BSYNC B0 ;  /* 0x0000000000007941 */ /* 0x000fea0003800000 */
.L_x_2592:
[----:B-----5:R3:W-:Y:S02]  /*11150*/  STS.128 [R212+0x3000], R32 ;  /* 0x00300020d4007388 */ /* 0x0207e40000000c00 */
.L_x_2591:
[----:B------:R-:W-:Y:S05]  /*11160*/  BSYNC B1 ;  /* 0x0000000000017941 */ /* 0x000fea0003800000 */
.L_x_2590:
        /* <DEDUP_REMOVED lines=91> */
.L_x_2595:
[----:B------:R-:W-:Y:S05]  /*11720*/  BSYNC B0 ;  /* 0x0000000000007941 */ /* 0x000fea0003800000 */
.L_x_2594:
[----:B-----5:R1:W-:Y:S02]  /*11730*/  STS.128 [R212+0x5000], R28 ;  /* 0x0050001cd4007388 */ /* 0x0203e40000000c00 */
.L_x_2585:
[----:B------:R-:W-:Y:S05]  /*11740*/  BSYNC B2 ;  /* 0x0000000000027941 */ /* 0x000fea0003800000 */
.L_x_2584:
        /* <DEDUP_REMOVED lines=98> */
.L_x_2599:
[----:B------:R-:W-:Y:S05]  /*11d70*/  BSYNC B0 ;  /* 0x0000000000007941 */ /* 0x000fea0003800000 */
.L_x_2598:
[----:B-----5:R1:W-:Y:S02]  /*11d80*/  STS.128 [R212+0x1800], R16 ;  /* 0x00180010d4007388 */ /* 0x0203e40000000c00 */
.L_x_2597:
[----:B------:R-:W-:Y:S05]  /*11d90*/  BSYNC B1 ;  /* 0x0000000000017941 */ /* 0x000fea0003800000 */
.L_x_2596:
        /* <DEDUP_REMOVED lines=93> */
.L_x_2603:
[----:B------:R-:W-:Y:S05]  /*12370*/  BSYNC B0 ;  /* 0x0000000000007941 */ /* 0x000fea0003800000 */
.L_x_2602:
[----:B-----5:R1:W-:Y:S02]  /*12380*/  STS.128 [R212+0x3800], R16 ;  /* 0x00380010d4007388 */ /* 0x0203e40000000c00 */
.L_x_2601:
[----:B------:R-:W-:Y:S05]  /*12390*/  BSYNC B1 ;  /* 0x0000000000017941 */ /* 0x000fea0003800000 */
.L_x_2600:
        /* <DEDUP_REMOVED lines=96> */
.L_x_2605:
[----:B------:R-:W-:Y:S05]  /*129a0*/  BSYNC B0 ;  /* 0x0000000000007941 */ /* 0x000fea0003800000 */
.L_x_2604:
[----:B-----5:R3:W-:Y:S01]  /*129b0*/  STS.128 [R212+0x5800], R12 ;  /* 0x0058000cd4007388 */ /* 0x0207e20000000c00 */
[----:B------:R-:W-:Y:S05]  /*129c0*/  BRA `(.L_x_2549) ;  /* 0x00000008001c7947 */ /* 0x000fea0003800000 */
.L_x_2511:
        /* <DEDUP_REMOVED lines=36> */
.L_x_2607:
[----:B------:R-:W-:Y:S05]  /*12c10*/  BSYNC B0 ;  /* 0x0000000000007941 */ /* 0x000fea0003800000 */
.L_x_2606:
        /* <DEDUP_REMOVED lines=32> */
.L_x_2609:
[----:B------:R-:W-:Y:S05]  /*12e20*/  BSYNC B0 ;  /* 0x0000000000007941 */ /* 0x000fea0003800000 */
.L_x_2608:
        /* <DEDUP_REMOVED lines=31> */
.L_x_2611:
[----:B------:R-:W-:Y:S05]  /*13020*/  BSYNC B0 ;  /* 0x0000000000007941 */ /* 0x000fea0003800000 */
.L_x_2610:
        /* <DEDUP_REMOVED lines=33> */
.L_x_2549:
[----:B------:R-:W-:Y:S05]  /*13240*/  BSYNC B3 ;  /* 0x0000000000037941 */ /* 0x000fea0003800000 */
.L_x_2510:
        /* <DEDUP_REMOVED lines=32> */
.L_x_2614:
[----:B------:R3:W-:Y:S02]  /*13450*/  STS.128 [R212+0xa000], RZ ;  /* 0x00a000ffd4007388 */ /* 0x0007e40000000c00 */
.L_x_2613:
[----:B------:R-:W-:Y:S05]  /*13460*/  BSYNC B0 ;  /* 0x0000000000007941 */ /* 0x000fea0003800000 */
.L_x_2612:
        /* <DEDUP_REMOVED lines=31> */
.L_x_2617:
[----:B------:R4:W-:Y:S02]  /*13660*/  STS.128 [R212+0xa800], RZ ;  /* 0x00a800ffd4007388 */ /* 0x0009e40000000c00 */
.L_x_2616:
[----:B------:R-:W-:Y:S05]  /*13670*/  BSYNC B0 ;  /* 0x0000000000007941 */ /* 0x000fea0003800000 */
.L_x_2615:
        /* <DEDUP_REMOVED lines=34> */
.L_x_2620:
[----:B------:R4:W-:Y:S02]  /*138a0*/  STS.128 [R212+0xb000], RZ ;  /* 0x00b000ffd4007388 */ /* 0x0009e40000000c00 */
.L_x_2619:
[----:B------:R-:W-:Y:S05]  /*138b0*/  BSYNC B0 ;  /* 0x0000000000007941 */ /* 0x000fea0003800000 */
.L_x_2618:
        /* <DEDUP_REMOVED lines=34> */
.L_x_2622:
[----:B------:R-:W-:Y:S05]  /*13ae0*/  BSYNC B0 ;  /* 0x0000000000007941 */ /* 0x000fea0003800000 */
.L_x_2621:
        /* <DEDUP_REMOVED lines=38> */
.L_x_2625:
[----:B------:R4:W-:Y:S02]  /*13d50*/  STS.128 [R212+0x10000], RZ ;  /* 0x010000ffd4007388 */ /* 0x0009e40000000c00 */
.L_x_2624:
[----:B------:R-:W-:Y:S05]  /*13d60*/  BSYNC B0 ;  /* 0x0000000000007941 */ /* 0x000fea0003800000 */
.L_x_2623:
        /* <DEDUP_REMOVED lines=32> */
.L_x_2628:
[----:B------:R4:W-:Y:S02]  /*13f70*/  STS.128 [R212+0x10800], RZ ;  /* 0x010800ffd4007388 */ /* 0x0009e40000000c00 */
.L_x_2627:
[----:B------:R-:W-:Y:S05]  /*13f80*/  BSYNC B0 ;  /* 0x0000000000007941 */ /* 0x000fea0003800000 */
.L_x_2626:
        /* <DEDUP_REMOVED lines=35> */
.L_x_2631:
[----:B------:R4:W-:Y:S02]  /*141c0*/  STS.128 [R212+0x11000], RZ ;  /* 0x011000ffd4007388 */ /* 0x0009e40000000c00 */
.L_x_2630:
[----:B------:R-:W-:Y:S05]  /*141d0*/  BSYNC B0 ;  /* 0x0000000000007941 */ /* 0x000fea0003800000 */
.L_x_2629:
        /* <DEDUP_REMOVED lines=38> */
.L_x_2634:
[----:B------:R4:W-:Y:S02]  /*14440*/  STS.128 [R212+0x11800], RZ ;  /* 0x011800ffd4007388 */ /* 0x0009e40000000c00 */
.L_x_2633:
[----:B------:R-:W-:Y:S05]  /*14450*/  BSYNC B0 ;  /* 0x0000000000007941 */ /* 0x000fea0003800000 */
.L_x_2632:
[----:B------:R-:W-:Y:S01]  /*14460*/  SHF.L.U32 R0, R62, 0x6, RZ ;  /* 0x000000063e007819 */ /* 0x000fe200000006ff */
[----:B------:R-:W-:Y:S01]  /*14470*/  ULDC.64 UR8, c[0x0][0x398] ;  /* 0x0000e60000087ab9 */ /* 0x000fe20000000a00 */
[----:B------:R-:W-:Y:S01]  /*14480*/  SHF.L.U32 R152, R152, 0x3, RZ ;  /* 0x0000000398987819 */ /* 0x000fe200000006ff */
[----:B------:R-:W0:Y:S01]  /*14490*/  LDGDEPBAR ;  /* 0x00000000000079af */ /* 0x000e220000000000 */
[----:B-1--4-:R-:W-:Y:S02]  /*144a0*/  LOP3.LUT R5, R0, 0x1c0, RZ, 0xc0, !PT ;  /* 0x000001c000057812 */ /* 0x012fe400078ec0ff */
[----:B------:R-:W-:Y:S02]  /*144b0*/  LEA R199, R60, R47, 0xa ;  /* 0x0000002f3cc77211 */ /* 0x000fe400078e50ff */
[----:B------:R-:W-:Y:S02]  /*144c0*/  LOP3.LUT R152, R5, 0x8, R152, 0xf8, !PT ;  /* 0x0000000805987812 */ /* 0x000fe400078ef898 */
[----:B------:R-:W-:-:S02]  /*144d0*/  SHF.R.U32.HI R5, RZ, 0x3, R5 ;  /* 0x00000003ff057819 */ /* 0x000fc40000011605 */
[----:B------:R-:W-:Y:S02]  /*144e0*/  LEA R199, R199, UR4, 0x1 ;  /* 0x00000004c7c77c11 */ /* 0x000fe4000f8e08ff */
[----:B------:R-:W-:Y:S02]  /*144f0*/  LOP3.LUT R5, R152, R5, RZ, 0x3c, !PT ;  /* 0x0000000598057212 */ /* 0x000fe400078e3cff */
[----:B------:R-:W-:Y:S01]  /*14500*/  R2P PR, R62, 0x6 ;  /* 0x000000063e007804 */ /* 0x000fe20000000000 */
[----:B------:R-:W-:Y:S01]  /*14510*/  LDSM.16.M88.4 R16, [R199] ;  /* 0x00000000c710783b */ /* 0x000fe20000000200 */
[-C--:B------:R-:W-:Y:S01]  /*14520*/  LEA R200, R46, R199.reuse, 0x1 ;  /* 0x000000c72ec87211 */ /* 0x080fe200078e08ff */
[----:B------:R-:W-:Y:S01]  /*14530*/  IMAD R198, R64, 0x200, R5 ;  /* 0x0000020040c67824 */ /* 0x000fe200078e0205 */
[C---:B------:R-:W-:Y:S02]  /*14540*/  LEA R135, R45.reuse, R199, 0x1 ;  /* 0x000000c72d877211 */ /* 0x040fe400078e08ff */
[----:B------:R-:W-:Y:S01]  /*14550*/  LEA R61, R60, R61, 0x4 ;  /* 0x0000003d3c3d7211 */ /* 0x000fe200078e20ff */
[----:B------:R-:W-:Y:S01]  /*14560*/  LDSM.16.M88.4 R76, [R200] ;  /* 0x00000000c84c783b */ /* 0x000fe20000000200 */
[----:B------:R-:W-:Y:S01]  /*14570*/  LEA R198, R198, UR4, 0x1 ;  /* 0x00000004c6c67c11 */ /* 0x000fe2000f8e08ff */
[----:B------:R-:W-:Y:S01]  /*14580*/  IMAD R2, R45, 0x2, R200 ;  /* 0x000000022d027824 */ /* 0x000fe200078e02c8 */
[----:B------:R-:W-:Y:S01]  /*14590*/  ISETP.GT.AND P5, PT, R216, R203, PT ;  /* 0x000000cbd800720c */ /* 0x000fe20003fa4270 */
[----:B------:R-:W-:Y:S01]  /*145a0*/  LDSM.16.M88.4 R80, [R135] ;  /* 0x000000008750783b */ /* 0x000fe20000000200 */
[----:B------:R-:W-:-:S02]  /*145b0*/  IADD3 R0, R198, 0x6000, RZ ;  /* 0x00006000c6007810 */ /* 0x000fc40007ffe0ff */
[----:B------:R-:W-:Y:S01]  /*145c0*/  IADD3 R197, R198, 0x6020, RZ ;  /* 0x00006020c6c57810 */ /* 0x000fe20007ffe0ff */
[----:B------:R-:W1:Y:S01]  /*145d0*/  LDSM.16.M88.4 R24, [R198+0x6000] ;  /* 0x00600000c618783b */ /* 0x000e620000000200 */
[----:B------:R-:W-:Y:S01]  /*145e0*/  IADD3 R108, R108, R61, RZ ;  /* 0x0000003d6c6c7210 */ /* 0x000fe20007ffe0ff */
[----:B------:R-:W-:Y:S01]  /*145f0*/  @P1 VIADD R197, R0, 0xffffffe0 ;  /* 0xffffffe000c51836 */ /* 0x000fe20000000000 */
[----:B------:R-:W-:Y:S01]  /*14600*/  MOV R0, 0x40 ;  /* 0x0000004000007802 */ /* 0x000fe20000000f00 */
[----:B------:R-:W4:Y:S01]  /*14610*/  LDSM.16.M88.4 R52, [R198+0x7000] ;  /* 0x00700000c634783b */ /* 0x000f220000000200 */
[----:B------:R-:W-:Y:S01]  /*14620*/  IADD3 R219, R108, 0x8, RZ ;  /* 0x000000086cdb7810 */ /* 0x000fe20007ffe0ff */
[C---:B------:R-:W-:Y:S01]  /*14630*/  VIADD R189, R197.reuse, 0x1800 ;  /* 0x00001800c5bd7836 */ /* 0x040fe20000000000 */
[----:B------:R-:W-:Y:S01]  /*14640*/  SEL R0, R0, 0xffffffc0, !P2 ;  /* 0xffffffc000007807 */ /* 0x000fe20005000000 */
[----:B------:R-:W5:Y:S01]  /*14650*/  LDSM.16.M88.4 R72, [R197] ;  /* 0x00000000c548783b */ /* 0x000f620000000200 */
[C---:B------:R-:W-:Y:S01]  /*14660*/  IADD3 R191, R197.reuse, 0x800, RZ ;  /* 0x00000800c5bf7810 */ /* 0x040fe20007ffe0ff */
[----:B------:R-:W-:Y:S01]  /*14670*/  VIADD R184, R197, 0x3800 ;  /* 0x00003800c5b87836 */ /* 0x000fe20000000000 */
[----:B------:R-:W-:Y:S01]  /*14680*/  IADD3 R195, R198, R0, RZ ;  /* 0x00000000c6c37210 */ /* 0x000fe20007ffe0ff */
[----:B------:R-:W2:Y:S01]  /*14690*/  LDSM.16.M88.4 R64, [R198+0x6800] ;  /* 0x00680000c640783b */ /* 0x000ea20000000200 */
[----:B------:R-:W-:-:S02]  /*146a0*/  IADD3 R188, R0, R197, RZ ;  /* 0x000000c500bc7210 */ /* 0x000fc40007ffe0ff */
[C---:B------:R-:W-:Y:S01]  /*146b0*/  IADD3 R190, R197.reuse, 0x1000, RZ ;  /* 0x00001000c5be7810 */ /* 0x040fe20007ffe0ff */
[----:B------:R-:W-:Y:S01]  /*146c0*/  LDSM.16.M88.4 R68, [R195+0x6000] ;  /* 0x00600000c344783b */ /* 0x000fe20000000200 */
[C---:B------:R-:W-:Y:S02]  /*146d0*/  IADD3 R187, R197.reuse, 0x2000, RZ ;  /* 0x00002000c5bb7810 */ /* 0x040fe40007ffe0ff */
[C---:B------:R-:W-:Y:S01]  /*146e0*/  IADD3 R186, R197.reuse, 0x2800, RZ ;  /* 0x00002800c5ba7810 */ /* 0x040fe20007ffe0ff */
[----:B------:R-:W3:Y:S01]  /*146f0*/  LDSM.16.M88.4 R40, [R198+0x7800] ;  /* 0x00780000c628783b */ /* 0x000ee20000000200 */
[C---:B------:R-:W-:Y:S02]  /*14700*/  IADD3 R185, R197.reuse, 0x3000, RZ ;  /* 0x00003000c5b97810 */ /* 0x040fe40007ffe0ff */
[C---:B------:R-:W-:Y:S01]  /*14710*/  IADD3 R183, R197.reuse, 0x4000, RZ ;  /* 0x00004000c5b77810 */ /* 0x040fe20007ffe0ff */
[----:B------:R-:W3:Y:S01]  /*14720*/  LDSM.16.M88.4 R28, [R197+0x1000] ;  /* 0x00100000c51c783b */ /* 0x000ee20000000200 */
[----:B------:R-:W-:-:S02]  /*14730*/  IADD3 R182, R197, 0x4800, RZ ;  /* 0x00004800c5b67810 */ /* 0x000fc40007ffe0ff */
[C---:B------:R-:W-:Y:S01]  /*14740*/  IADD3 R181, R197.reuse, 0x5000, RZ ;  /* 0x00005000c5b57810 */ /* 0x040fe20007ffe0ff */
[----:B------:R-:W3:Y:S01]  /*14750*/  LDSM.16.M88.4 R32, [R197+0x800] ;  /* 0x00080000c520783b */ /* 0x000ee20000000200 */
[----:B------:R-:W-:-:S03]  /*14760*/  IADD3 R180, R197, 0x5800, RZ ;  /* 0x00005800c5b47810 */ /* 0x000fc60007ffe0ff */
[----:B------:R-:W-:Y:S04]  /*14770*/  LDSM.16.M88.4 R20, [R2] ;  /* 0x000000000214783b */ /* 0x000fe80000000200 */
[----:B------:R-:W3:Y:S01]  /*14780*/  LDSM.16.M88.4 R92, [R188] ;  /* 0x00000000bc5c783b */ /* 0x000ee20000000200 */
[C---:B-1----:R-:W-:Y:S03]  /*14790*/  HMMA.16816.F32 R12, R16.reuse, R24, RZ ;  /* 0x00000018100c723c */ /* 0x042fe600000018ff */
[----:B------:R-:W1:Y:S04]  /*147a0*/  LDSM.16.M88.4 R48, [R197+0x1800] ;  /* 0x00180000c530783b */ /* 0x000e680000000200 */
[----:B------:R-:W1:Y:S01]  /*147b0*/  LDSM.16.M88.4 R4, [R195+0x7000] ;  /* 0x00700000c304783b */ /* 0x000e620000000200 */
[C---:B----4-:R-:W-:Y:S03]  /*147c0*/  HMMA.16816.F32 R56, R16.reuse, R52, RZ ;  /* 0x000000341038723c */ /* 0x050fe600000018ff */
[----:B------:R-:W4:Y:S03]  /*147d0*/  LDSM.16.M88.4 R8, [R195+0x6800] ;  /* 0x00680000c308783b */ /* 0x000f260000000200 */
[C---:B------:R-:W-:Y:S01]  /*147e0*/  HMMA.16816.F32 R24, R16.reuse, R26, RZ ;  /* 0x0000001a1018723c */ /* 0x040fe200000018ff */
[----:B------:R-:W-:Y:S04]  /*147f0*/  LDSM.16.M88.4 R88, [R195+0x7800] ;  /* 0x00780000c358783b */ /* 0x000fe80000000200 */
[----:B------:R-:W-:Y:S01]  /*14800*/  LDSM.16.M88.4 R100, [R197+0x4000] ;  /* 0x00400000c564783b */ /* 0x000fe20000000200 */
[----:B------:R-:W-:Y:S03]  /*14810*/  HMMA.16816.F32 R52, R16, R54, RZ ;  /* 0x000000361034723c */ /* 0x000fe600000018ff */
[----:B------:R-:W-:Y:S03]  /*14820*/  LDSM.16.M88.4 R96, [R195+0x9000] ;  /* 0x00900000c360783b */ /* 0x000fe60000000200 */
[----:B-----5:R-:W-:Y:S01]  /*14830*/  HMMA.16816.F32 R12, R76, R72, R12 ;  /* 0x000000484c0c723c */ /* 0x020fe2000000180c */
[----:B------:R-:W-:Y:S05]  /*14840*/  LDSM.16.M88.4 R104, [R188+0x2800] ;  /* 0x00280000bc68783b */ /* 0x000fea0000000200 */
[C---:B--2---:R-:W-:Y:S06]  /*14850*/  HMMA.16816.F32 R36, R16.reuse, R64, RZ ;  /* 0x000000401024723c */ /* 0x044fec00000018ff */
[C---:B------:R-:W-:Y:S06]  /*14860*/  HMMA.16816.F32 R64, R16.reuse, R66, RZ ;  /* 0x000000421040723c */ /* 0x040fec00000018ff */
[----:B---3--:R-:W-:Y:S06]  /*14870*/  HMMA.16816.F32 R84, R16, R40, RZ ;  /* 0x000000281054723c */ /* 0x008fec00000018ff */
[----:B------:R-:W-:Y:S06]  /*14880*/  HMMA.16816.F32 R12, R80, R68, R12 ;  /* 0x00000044500c723c */ /* 0x000fec000000180c */
[----:B------:R-:W-:Y:S01]  /*14890*/  HMMA.16816.F32 R16, R16, R42, RZ ;  /* 0x0000002a1010723c */ /* 0x000fe200000018ff */
        /* <DEDUP_REMOVED lines=8> */
[----:B------:R-:W3:Y:S05]  /*14920*/  LDSM.16.M88.4 R32, [R188+0x1000] ;  /* 0x00100000bc20783b */ /* 0x000eea0000000200 */
[----:B------:R-:W-:Y:S06]  /*14930*/  HMMA.16816.F32 R12, R20, R92, R12 ;  /* 0x0000005c140c723c */ /* 0x000fec000000180c */
[C---:B-1----:R-:W-:Y:S06]  /*14940*/  HMMA.16816.F32 R84, R76.reuse, R48, R84 ;  /* 0x000000304c54723c */ /* 0x042fec0000001854 */
[----:B------:R-:W-:Y:S01]  /*14950*/  HMMA.16816.F32 R76, R76, R50, R16 ;  /* 0x000000324c4c723c */ /* 0x000fe20000001810 */
[----:B------:R-:W-:Y:S04]  /*14960*/  LDSM.16.M88.4 R48, [R197+0x2000] ;  /* 0x00200000c530783b */ /* 0x000fe80000000200 */
[----:B------:R-:W-:Y:S01]  /*14970*/  LDSM.16.M88.4 R16, [R198+0x9000] ;  /* 0x00900000c610783b */ /* 0x000fe20000000200 */
[C---:B------:R-:W-:Y:S03]  /*14980*/  HMMA.16816.F32 R24, R80.reuse, R70, R24 ;  /* 0x000000465018723c */ /* 0x040fe60000001818 */
[----:B------:R-:W-:Y:S03]  /*14990*/  LDSM.16.M88.4 R68, [R188+0x1800] ;  /* 0x00180000bc44783b */ /* 0x000fe60000000200 */
[C---:B------:R-:W-:Y:S06]  /*149a0*/  HMMA.16816.F32 R56, R80.reuse, R4, R56 ;  /* 0x000000045038723c */ /* 0x040fec0000001838 */
[C---:B------:R-:W-:Y:S01]  /*149b0*/  HMMA.16816.F32 R52, R80.reuse, R6, R52 ;  /* 0x000000065034723c */ /* 0x040fe20000001834 */
[----:B------:R-:W1:Y:S05]  /*149c0*/  LDSM.16.M88.4 R4, [R200+0x2000] ;  /* 0x00200000c804783b */ /* 0x000e6a0000000200 */
[C---:B----4-:R-:W-:Y:S06]  /*149d0*/  HMMA.16816.F32 R36, R80.reuse, R8, R36 ;  /* 0x000000085024723c */ /* 0x050fec0000001824 */
[----:B------:R-:W-:Y:S01]  /*149e0*/  HMMA.16816.F32 R64, R80, R10, R64 ;  /* 0x0000000a5040723c */ /* 0x000fe20000001840 */
[----:B------:R-:W4:Y:S05]  /*149f0*/  LDSM.16.M88.4 R8, [R198+0x8800] ;  /* 0x00880000c608783b */ /* 0x000f2a0000000200 */
[----:B--2---:R-:W-:Y:S06]  /*14a00*/  HMMA.16816.F32 R12, R28, R72, R12 ;  /* 0x000000481c0c723c */ /* 0x004fec000000180c */
[C---:B------:R-:W-:Y:S06]  /*14a10*/  HMMA.16816.F32 R84, R80.reuse, R88, R84 ;  /* 0x000000585054723c */ /* 0x040fec0000001854 */
[----:B------:R-:W-:Y:S01]  /*14a20*/  HMMA.16816.F32 R80, R80, R90, R76 ;  /* 0x0000005a5050723c */ /* 0x000fe2000000184c */
[----:B------:R-:W-:Y:S04]  /*14a30*/  LDSM.16.M88.4 R76, [R2+0x2000] ;  /* 0x00200000024c783b */ /* 0x000fe80000000200 */
[----:B------:R-:W-:Y:S01]  /*14a40*/  LDSM.16.M88.4 R88, [R195+0x9800] ;  /* 0x00980000c358783b */ /* 0x000fe20000000200 */
[C---:B------:R-:W-:Y:S03]  /*14a50*/  HMMA.16816.F32 R24, R20.reuse, R94, R24 ;  /* 0x0000005e1418723c */ /* 0x040fe60000001818 */
[----:B------:R-:W-:Y:S03]  /*14a60*/  LDSM.16.M88.4 R92, [R135+0x2000] ;  /* 0x00200000875c783b */ /* 0x000fe60000000200 */
[C---:B---3--:R-:W-:Y:S06]  /*14a70*/  HMMA.16816.F32 R56, R20.reuse, R32, R56 ;  /* 0x000000201438723c */ /* 0x048fec0000001838 */
[C---:B------:R-:W-:Y:S01]  /*14a80*/  HMMA.16816.F32 R52, R20.reuse, R34, R52 ;  /* 0x000000221434723c */ /* 0x040fe20000001834 */
[----:B------:R-:W2:Y:S05]  /*14a90*/  LDSM.16.M88.4 R32, [R195+0x8000] ;  /* 0x00800000c320783b */ /* 0x000eaa0000000200 */
[C---:B------:R-:W-:Y:S06]  /*14aa0*/  HMMA.16816.F32 R36, R20.reuse, R40, R36 ;  /* 0x000000281424723c */ /* 0x040fec0000001824 */
[----:B------:R-:W-:Y:S01]  /*14ab0*/  HMMA.16816.F32 R64, R20, R42, R64 ;  /* 0x0000002a1440723c */ /* 0x000fe20000001840 */
[----:B------:R-:W3:Y:S05]  /*14ac0*/  LDSM.16.M88.4 R40, [R198+0x9800] ;  /* 0x00980000c628783b */ /* 0x000eea0000000200 */
[----:B-1----:R-:W-:Y:S06]  /*14ad0*/  HMMA.16816.F32 R12, R4, R48, R12 ;  /* 0x00000030040c723c */ /* 0x002fec000000180c */
[C---:B------:R-:W-:Y:S06]  /*14ae0*/  HMMA.16816.F32 R84, R20.reuse, R68, R84 ;  /* 0x000000441454723c */ /* 0x040fec0000001854 */
[----:B------:R-:W-:Y:S01]  /*14af0*/  HMMA.16816.F32 R80, R20, R70, R80 ;  /* 0x000000461450723c */ /* 0x000fe20000001850 */
[----:B------:R-:W1:Y:S04]  /*14b00*/  LDSM.16.M88.4 R20, [R188+0x2000] ;  /* 0x00200000bc14783b */ /* 0x000e680000000200 */
[----:B------:R-:W-:Y:S01]  /*14b10*/  LDSM.16.M88.4 R68, [R195+0x8800] ;  /* 0x00880000c344783b */ /* 0x000fe20000000200 */
[C---:B------:R-:W-:Y:S03]  /*14b20*/  HMMA.16816.F32 R24, R28.reuse, R74, R24 ;  /* 0x0000004a1c18723c */ /* 0x040fe60000001818 */
[----:B------:R-:W-:Y:S03]  /*14b30*/  LDSM.16.M88.4 R72, [R188+0x3000] ;  /* 0x00300000bc48783b */ /* 0x000fe60000000200 */
[C---:B----4-:R-:W-:Y:S06]  /*14b40*/  HMMA.16816.F32 R36, R28.reuse, R8, R36 ;  /* 0x000000081c24723c */ /* 0x050fec0000001824 */
[----:B------:R-:W-:Y:S01]  /*14b50*/  HMMA.16816.F32 R64, R28, R10, R64 ;  /* 0x0000000a1c40723c */ /* 0x000fe20000001840 */
[----:B------:R-:W4:Y:S05]  /*14b60*/  LDSM.16.M88.4 R8, [R197+0x2800] ;  /* 0x00280000c508783b */ /* 0x000f2a0000000200 */
[----:B--2---:R-:W-:Y:S06]  /*14b70*/  HMMA.16816.F32 R12, R92, R32, R12 ;  /* 0x000000205c0c723c */ /* 0x004fec000000180c */
[C---:B------:R-:W-:Y:S06]  /*14b80*/  HMMA.16816.F32 R56, R28.reuse, R16, R56 ;  /* 0x000000101c38723c */ /* 0x040fec0000001838 */
[C---:B------:R-:W-:Y:S01]  /*14b90*/  HMMA.16816.F32 R52, R28.reuse, R18, R52 ;  /* 0x000000121c34723c */ /* 0x040fe20000001834 */
[----:B------:R-:W2:Y:S05]  /*14ba0*/  LDSM.16.M88.4 R16, [R197+0x3000] ;  /* 0x00300000c510783b */ /* 0x000eaa0000000200 */
[----:B---3--:R-:W-:Y:S06]  /*14bb0*/  HMMA.16816.F32 R84, R28, R40, R84 ;  /* 0x000000281c54723c */ /* 0x008fec0000001854 */
[----:B------:R-:W-:Y:S01]  /*14bc0*/  HMMA.16816.F32 R24, R4, R50, R24 ;  /* 0x000000320418723c */ /* 0x000fe20000001818 */
[----:B------:R-:W-:Y:S05]  /*14bd0*/  LDSM.16.M88.4 R48, [R199+0x4000] ;  /* 0x00400000c730783b */ /* 0x000fea0000000200 */
[----:B------:R-:W-:Y:S01]  /*14be0*/  HMMA.16816.F32 R80, R28, R42, R80 ;  /* 0x0000002a1c50723c */ /* 0x000fe20000001850 */
[----:B------:R-:W3:Y:S04]  /*14bf0*/  LDSM.16.M88.4 R28, [R198+0xa000] ;  /* 0x00a00000c61c783b */ /* 0x000ee80000000200 */
[----:B------:R-:W-:Y:S01]  /*14c00*/  LDSM.16.M88.4 R40, [R198+0xa800] ;  /* 0x00a80000c628783b */ /* 0x000fe20000000200 */
[----:B-1----:R-:W-:Y:S06]  /*14c10*/  HMMA.16816.F32 R12, R76, R20, R12 ;  /* 0x000000144c0c723c */ /* 0x002fec000000180c */
[C---:B----4-:R-:W-:Y:S06]  /*14c20*/  HMMA.16816.F32 R36, R4.reuse, R8, R36 ;  /* 0x000000080424723c */ /* 0x050fec0000001824 */
[----:B------:R-:W-:Y:S01]  /*14c30*/  HMMA.16816.F32 R64, R4, R10, R64 ;  /* 0x0000000a0440723c */ /* 0x000fe20000001840 */
[----:B------:R-:W1:Y:S05]  /*14c40*/  LDSM.16.M88.4 R8, [R197+0x3800] ;  /* 0x00380000c508783b */ /* 0x000e6a0000000200 */
[----:B------:R-:W-:Y:S01]  /*14c50*/  HMMA.16816.F32 R24, R92, R34, R24 ;  /* 0x000000225c18723c */ /* 0x000fe20000001818 */
[----:B------:R-:W4:Y:S05]  /*14c60*/  LDSM.16.M88.4 R32, [R200+0x4000] ;  /* 0x00400000c820783b */ /* 0x000f2a0000000200 */
[C---:B--2---:R-:W-:Y:S06]  /*14c70*/  HMMA.16816.F32 R56, R4.reuse, R16, R56 ;  /* 0x000000100438723c */ /* 0x044fec0000001838 */
[----:B------:R-:W-:Y:S01]  /*14c80*/  HMMA.16816.F32 R52, R4, R18, R52 ;  /* 0x000000120434723c */ /* 0x000fe20000001834 */
[----:B------:R-:W-:Y:S05]  /*14c90*/  LDSM.16.M88.4 R16, [R195+0xa000] ;  /* 0x00a00000c310783b */ /* 0x000fea0000000200 */
[----:B---3--:R-:W-:Y:S06]  /*14ca0*/  HMMA.16816.F32 R12, R48, R28, R12 ;  /* 0x0000001c300c723c */ /* 0x008fec000000180c */
[----:B------:R-:W-:Y:S01]  /*14cb0*/  HMMA.16816.F32 R24, R76, R22, R24 ;  /* 0x000000164c18723c */ /* 0x000fe20000001818 */
[----:B------:R-:W2:Y:S05]  /*14cc0*/  LDSM.16.M88.4 R20, [R135+0x4000] ;  /* 0x004000008714783b */ /* 0x000eaa0000000200 */
[----:B------:R-:W-:Y:S06]  /*14cd0*/  HMMA.16816.F32 R36, R92, R68, R36 ;  /* 0x000000445c24723c */ /* 0x000fec0000001824 */
[C---:B-1----:R-:W-:Y:S06]  /*14ce0*/  HMMA.16816.F32 R84, R4.reuse, R8, R84 ;  /* 0x000000080454723c */ /* 0x042fec0000001854 */
[----:B------:R-:W-:Y:S01]  /*14cf0*/  HMMA.16816.F32 R80, R4, R10, R80 ;  /* 0x0000000a0450723c */ /* 0x000fe20000001850 */
[----:B------:R-:W-:Y:S04]  /*14d00*/  LDSM.16.M88.4 R8, [R2+0x4000] ;  /* 0x004000000208783b */ /* 0x000fe80000000200 */
[----:B------:R-:W-:Y:S01]  /*14d10*/  LDSM.16.M88.4 R4, [R188+0x4000] ;  /* 0x00400000bc04783b */ /* 0x000fe20000000200 */
[----:B----4-:R-:W-:Y:S06]  /*14d20*/  HMMA.16816.F32 R12, R32, R100, R12 ;  /* 0x00000064200c723c */ /* 0x010fec000000180c */
[----:B------:R-:W-:Y:S01]  /*14d30*/  HMMA.16816.F32 R64, R92, R70, R64 ;  /* 0x000000465c40723c */ /* 0x000fe20000001840 */
[----:B------:R-:W1:Y:S05]  /*14d40*/  LDSM.16.M88.4 R68, [R188+0x3800] ;  /* 0x00380000bc44783b */ /* 0x000e6a0000000200 */
[----:B------:R-:W-:Y:S01]  /*14d50*/  HMMA.16816.F32 R24, R48, R30, R24 ;  /* 0x0000001e3018723c */ /* 0x000fe20000001818 */
[----:B------:R-:W-:Y:S05]  /*14d60*/  LDSM.16.M88.4 R28, [R197+0x4800] ;  /* 0x00480000c51c783b */ /* 0x000fea0000000200 */
[C---:B------:R-:W-:Y:S06]  /*14d70*/  HMMA.16816.F32 R84, R92.reuse, R88, R84 ;  /* 0x000000585c54723c */ /* 0x040fec0000001854 */
[C---:B------:R-:W-:Y:S06]  /*14d80*/  HMMA.16816.F32 R56, R92.reuse, R96, R56 ;  /* 0x000000605c38723c */ /* 0x040fec0000001838 */
[----:B------:R-:W-:Y:S01]  /*14d90*/  HMMA.16816.F32 R52, R92, R98, R52 ;  /* 0x000000625c34723c */ /* 0x000fe20000001834 */
[----:B------:R-:W3:Y:S05]  /*14da0*/  LDSM.16.M88.4 R96, [R198+0xb000] ;  /* 0x00b00000c660783b */ /* 0x000eea0000000200 */
[----:B--2---:R-:W-:Y:S06]  /*14db0*/  HMMA.16816.F32 R12, R20, R16, R12 ;  /* 0x00000010140c723c */ /* 0x004fec000000180c */
        /* <DEDUP_REMOVED lines=10> */
[----:B------:R-:W2:Y:S05]  /*14e60*/  LDSM.16.M88.4 R16, [R197+0x5000] ;  /* 0x00500000c510783b */ /* 0x000eaa0000000200 */
[C---:B------:R-:W-:Y:S06]  /*14e70*/  HMMA.16816.F32 R36, R76.reuse, R104, R36 ;  /* 0x000000684c24723c */ /* 0x040fec0000001824 */
[----:B------:R-:W-:Y:S01]  /*14e80*/  HMMA.16816.F32 R64, R76, R106, R64 ;  /* 0x0000006a4c40723c */ /* 0x000fe20000001840 */
[----:B------:R-:W-:Y:S01]  /*14e90*/  FMUL.FTZ R0, R12, UR9 ;  /* 0x000000090c007c20 */ /* 0x000fe20008410000 */
[----:B------:R-:W-:Y:S01]  /*14ea0*/  FMUL.FTZ R62, R13, UR9 ;  /* 0x000000090d3e7c20 */ /* 0x000fe20008410000 */
[----:B------:R-:W-:Y:S01]  /*14eb0*/  FMUL.FTZ R72, R14, UR9 ;  /* 0x000000090e487c20 */ /* 0x000fe20008410000 */
[----:B------:R-:W-:-:S02]  /*14ec0*/  FMUL.FTZ R73, R15, UR9 ;  /* 0x000000090f497c20 */ /* 0x000fc40008410000 */
[C---:B---3--:R-:W-:Y:S01]  /*14ed0*/  HMMA.16816.F32 R56, R48.reuse, R96, R56 ;  /* 0x000000603038723c */ /* 0x048fe20000001838 */
[----:B------:R-:W3:Y:S01]  /*14ee0*/  LDSM.16.M88.4 R12, [R197+0x5800] ;  /* 0x00580000c50c783b */ /* 0x000ee20000000200 */
        /* <DEDUP_REMOVED lines=9> */
[----:B------:R-:W3:Y:S03]  /*14f80*/  MUFU.TANH R73, R73 ;  /* 0x0000004900497308 */ /* 0x000ee60000002400 */
[C---:B-1----:R-:W-:Y:S06]  /*14f90*/  HMMA.16816.F32 R84, R48.reuse, R68, R84 ;  /* 0x000000443054723c */ /* 0x042fec0000001854 */
[----:B------:R-:W-:Y:S01]  /*14fa0*/  HMMA.16816.F32 R88, R48, R70, R88 ;  /* 0x000000463058723c */ /* 0x000fe20000001858 */
[----:B------:R-:W-:Y:S01]  /*14fb0*/  FMUL.FTZ R24, R24, UR9 ;  /* 0x0000000918187c20 */ /* 0x000fe20008410000 */
[----:B------:R-:W-:Y:S01]  /*14fc0*/  FMUL.FTZ R25, R25, UR9 ;  /* 0x0000000919197c20 */ /* 0x000fe20008410000 */
[----:B------:R-:W-:Y:S01]  /*14fd0*/  FMUL.FTZ R26, R26, UR9 ;  /* 0x000000091a1a7c20 */ /* 0x000fe20008410000 */
[----:B------:R-:W-:-:S02]  /*14fe0*/  FMUL.FTZ R27, R27, UR9 ;  /* 0x000000091b1b7c20 */ /* 0x000fc40008410000 */
[C---:B--2---:R-:W-:Y:S01]  /*14ff0*/  HMMA.16816.F32 R56, R32.reuse, R16, R56 ;  /* 0x000000102038723c */ /* 0x044fe20000001838 */
[----:B------:R-:W1:Y:S05]  /*15000*/  MUFU.TANH R24, R24 ;  /* 0x0000001800187308 */ /* 0x000e6a0000002400 */
[C---:B------:R-:W-:Y:S01]  /*15010*/  HMMA.16816.F32 R52, R32.reuse, R18, R52 ;  /* 0x000000122034723c */ /* 0x040fe20000001834 */
[----:B------:R-:W2:Y:S02]  /*15020*/  LDSM.16.M88.4 R16, [R195+0xb800] ;  /* 0x00b80000c310783b */ /* 0x000ea40000000200 */
[----:B------:R-:W1:Y:S03]  /*15030*/  MUFU.TANH R25, R25 ;  /* 0x0000001900197308 */ /* 0x000e660000002400 */
[C---:B------:R-:W-:Y:S05]  /*15040*/  HMMA.16816.F32 R36, R32.reuse, R28, R36 ;  /* 0x0000001c2024723c */ /* 0x040fea0000001824 */
[----:B------:R-:W1:Y:S01]  /*15050*/  MUFU.TANH R26, R26 ;  /* 0x0000001a001a7308 */ /* 0x000e620000002400 */
[C---:B------:R-:W-:Y:S01]  /*15060*/  HMMA.16816.F32 R64, R32.reuse, R30, R64 ;  /* 0x0000001e2040723c */ /* 0x040fe20000001840 */
[----:B------:R-:W4:Y:S05]  /*15070*/  LDSM.16.M88.4 R28, [R188+0x5000] ;  /* 0x00500000bc1c783b */ /* 0x000f2a0000000200 */
[C---:B---3--:R-:W-:Y:S01]  /*15080*/  HMMA.16816.F32 R84, R32.reuse, R12, R84 ;  /* 0x0000000c2054723c */ /* 0x048fe20000001854 */
[----:B------:R-:W3:Y:S05]  /*15090*/  MUFU.TANH R27, R27 ;  /* 0x0000001b001b7308 */ /* 0x000eea0000002400 */
[----:B------:R-:W-:Y:S06]  /*150a0*/  HMMA.16816.F32 R88, R32, R14, R88 ;  /* 0x0000000e2058723c */ /* 0x000fec0000001858 */
[C---:B-----5:R-:W-:Y:S06]  /*150b0*/  HMMA.16816.F32 R56, R20.reuse, R4, R56 ;  /* 0x000000041438723c */ /* 0x060fec0000001838 */
[----:B------:R-:W-:Y:S01]  /*150c0*/  HMMA.16816.F32 R52, R20, R6, R52 ;  /* 0x000000061434723c */ /* 0x000fe20000001834 */
[----:B------:R-:W5:Y:S01]  /*150d0*/  LDSM.16.M88.4 R4, [R188+0x5800] ;  /* 0x00580000bc04783b */ /* 0x000f620000000200 */
[----:B------:R-:W-:-:S04]  /*150e0*/  DEPBAR.LE SB0, 0x0 ;  /* 0x000080000000791a */ /* 0x000fc80000000000 */
[C---:B------:R-:W-:Y:S06]  /*150f0*/  HMMA.16816.F32 R36, R20.reuse, R80, R36 ;  /* 0x000000501424723c */ /* 0x040fec0000001824 */
[C---:B------:R-:W-:Y:S06]  /*15100*/  HMMA.16816.F32 R64, R20.reuse, R82, R64 ;  /* 0x000000521440723c */ /* 0x040fec0000001840 */
[C---:B--2---:R-:W-:Y:S06]  /*15110*/  HMMA.16816.F32 R84, R20.reuse, R16, R84 ;  /* 0x000000101454723c */ /* 0x044fec0000001854 */
[----:B------:R-:W-:Y:S06]  /*15120*/  HMMA.16816.F32 R88, R20, R18, R88 ;  /* 0x000000121458723c */ /* 0x000fec0000001858 */
[C---:B------:R-:W-:Y:S06]  /*15130*/  HMMA.16816.F32 R36, R8.reuse, R40, R36 ;  /* 0x000000280824723c */ /* 0x040fec0000001824 */
[C---:B------:R-:W-:Y:S06]  /*15140*/  HMMA.16816.F32 R64, R8.reuse, R42, R64 ;  /* 0x0000002a0840723c */ /* 0x040fec0000001840 */
[C---:B----4-:R-:W-:Y:S06]  /*15150*/  HMMA.16816.F32 R56, R8.reuse, R28, R56 ;  /* 0x0000001c0838723c */ /* 0x050fec0000001838 */
[C---:B------:R-:W-:Y:S06]  /*15160*/  HMMA.16816.F32 R52, R8.reuse, R30, R52 ;  /* 0x0000001e0834723c */ /* 0x040fec0000001834 */
[C---:B-----5:R-:W-:Y:S01]  /*15170*/  HMMA.16816.F32 R84, R8.reuse, R4, R84 ;  /* 0x000000040854723c */ /* 0x060fe20000001854 */
[----:B------:R-:W2:Y:S01]  /*15180*/  LDC R4, c[0x0][0x394] ;  /* 0x0000e500ff047b82 */ /* 0x000ea20000000800 */
[----:B------:R-:W-:Y:S01]  /*15190*/  FMUL.FTZ R36, R36, UR9 ;  /* 0x0000000924247c20 */ /* 0x000fe20008410000 */
[----:B------:R-:W-:Y:S01]  /*151a0*/  FMUL.FTZ R37, R37, UR9 ;  /* 0x0000000925257c20 */ /* 0x000fe20008410000 */
[----:B------:R-:W-:Y:S01]  /*151b0*/  FMUL.FTZ R12, R38, UR9 ;  /* 0x00000009260c7c20 */ /* 0x000fe20008410000 */
[----:B------:R-:W-:Y:S01]  /*151c0*/  FMUL.FTZ R13, R39, UR9 ;  /* 0x00000009270d7c20 */ /* 0x000fe20008410000 */
[----:B------:R-:W-:Y:S01]  /*151d0*/  HMMA.16816.F32 R88, R8, R6, R88 ;  /* 0x000000060858723c */ /* 0x000fe20000001858 */
[----:B------:R-:W-:Y:S01]  /*151e0*/  FMUL.FTZ R29, R64, UR9 ;  /* 0x00000009401d7c20 */ /* 0x000fe20008410000 */
[----:B------:R-:W-:Y:S01]  /*151f0*/  FMUL.FTZ R28, R65, UR9 ;  /* 0x00000009411c7c20 */ /* 0x000fe20008410000 */
[----:B------:R-:W-:Y:S01]  /*15200*/  FMUL.FTZ R14, R66, UR9 ;  /* 0x00000009420e7c20 */ /* 0x000fe20008410000 */
[----:B------:R-:W-:Y:S01]  /*15210*/  FMUL.FTZ R16, R67, UR9 ;  /* 0x0000000943107c20 */ /* 0x000fe20008410000 */
[----:B------:R-:W4:Y:S01]  /*15220*/  MUFU.TANH R36, R36 ;  /* 0x0000002400247308 */ /* 0x000f220000002400 */
[----:B------:R-:W-:Y:S01]  /*15230*/  FMUL.FTZ R56, R56, UR9 ;  /* 0x0000000938387c20 */ /* 0x000fe20008410000 */
[----:B------:R-:W-:Y:S01]  /*15240*/  FMUL.FTZ R57, R57, UR9 ;  /* 0x0000000939397c20 */ /* 0x000fe20008410000 */
[----:B------:R-:W-:Y:S01]  /*15250*/  FMUL.FTZ R58, R58, UR9 ;  /* 0x000000093a3a7c20 */ /* 0x000fe20008410000 */
[----:B------:R-:W-:Y:S01]  /*15260*/  FMUL.FTZ R59, R59, UR9 ;  /* 0x000000093b3b7c20 */ /* 0x000fe20008410000 */
[----:B------:R-:W-:-:S02]  /*15270*/  IADD3 R6, R63, 0x1, -R208 ;  /* 0x000000013f067810 */ /* 0x000fc40007ffe8d0 */
[----:B------:R-:W-:Y:S01]  /*15280*/  FMUL.FTZ R52, R52, UR9 ;  /* 0x0000000934347c20 */ /* 0x000fe20008410000 */
[----:B------:R-:W-:Y:S01]  /*15290*/  FMUL.FTZ R53, R53, UR9 ;  /* 0x0000000935357c20 */ /* 0x000fe20008410000 */
[----:B------:R-:W-:Y:S01]  /*152a0*/  FMUL.FTZ R54, R54, UR9 ;  /* 0x0000000936367c20 */ /* 0x000fe20008410000 */
[----:B------:R-:W-:Y:S01]  /*152b0*/  FMUL.FTZ R55, R55, UR9 ;  /* 0x0000000937377c20 */ /* 0x000fe20008410000 */
[----:B------:R-:W1:Y:S01]  /*152c0*/  MUFU.TANH R37, R37 ;  /* 0x0000002500257308 */ /* 0x000e620000002400 */
[----:B------:R-:W-:Y:S02]  /*152d0*/  VIADD R217, R6, UR8 ;  /* 0x0000000806d97c36 */ /* 0x000fe40008000000 */
[----:B------:R-:W-:Y:S01]  /*152e0*/  FMUL.FTZ R84, R84, UR9 ;  /* 0x0000000954547c20 */ /* 0x000fe20008410000 */
[----:B------:R-:W-:Y:S01]  /*152f0*/  FMUL.FTZ R85, R85, UR9 ;  /* 0x0000000955557c20 */ /* 0x000fe20008410000 */
[----:B------:R-:W-:Y:S01]  /*15300*/  FMUL.FTZ R86, R86, UR9 ;  /* 0x0000000956567c20 */ /* 0x000fe20008410000 */
[----:B------:R-:W-:Y:S01]  /*15310*/  FMUL.FTZ R87, R87, UR9 ;  /* 0x0000000957577c20 */ /* 0x000fe20008410000 */
[----:B--2---:R-:W-:Y:S01]  /*15320*/  IADD3 R4, R63, -R4, -R208 ;  /* 0x800000043f047210 */ /* 0x004fe20007ffe8d0 */
[----:B------:R-:W-:Y:S01]  /*15330*/  FMUL.FTZ R88, R88, UR9 ;  /* 0x0000000958587c20 */ /* 0x000fe20008410000 */
[----:B------:R-:W-:Y:S01]  /*15340*/  FMUL.FTZ R89, R89, UR9 ;  /* 0x0000000959597c20 */ /* 0x000fe20008410000 */
[----:B------:R-:W-:Y:S01]  /*15350*/  FMUL.FTZ R90, R90, UR9 ;  /* 0x000000095a5a7c20 */ /* 0x000fe20008410000 */
[----:B------:R-:W-:Y:S01]  /*15360*/  FMUL.FTZ R91, R91, UR9 ;  /* 0x000000095b5b7c20 */ /* 0x000fe20008410000 */
[----:B------:R-:W2:Y:S01]  /*15370*/  MUFU.TANH R12, R12 ;  /* 0x0000000c000c7308 */ /* 0x000ea20000002400 */
[----:B------:R-:W-:-:S02]  /*15380*/  IADD3 R218, R219, UR8, R6 ;  /* 0x00000008dbda7c10 */ /* 0x000fc4000fffe006 */
[-C--:B------:R-:W-:Y:S02]  /*15390*/  VIADDMNMX R217, R217, R108.reuse, R63, PT ;  /* 0x0000006cd9d97246 */ /* 0x080fe4000380013f */
[----:B------:R-:W-:Y:S02]  /*153a0*/  VIMNMX R218, R218, R63, PT ;  /* 0x0000003fdada7248 */ /* 0x000fe40003fe0100 */
[C---:B------:R-:W-:Y:S01]  /*153b0*/  VIADDMNMX R220, R4.reuse, R108, RZ, !PT ;  /* 0x0000006c04dc7246 */ /* 0x040fe200078001ff */
[----:B------:R-:W1:Y:S01]  /*153c0*/  MUFU.TANH R13, R13 ;  /* 0x0000000d000d7308 */ /* 0x000e620000002400 */
[----:B------:R-:W-:-:S07]  /*153d0*/  VIADDMNMX R219, R4, R219, RZ, !PT ;  /* 0x000000db04db7246 */ /* 0x000fce00078001ff */
        /* <DEDUP_REMOVED lines=23> */
[----:B------:R-:W2:Y:S01]  /*15550*/  LDC R5, c[0x0][0x380] ;  /* 0x0000e000ff057b82 */ /* 0x000ea20000000800 */
[----:B------:R-:W-:Y:S01]  /*15560*/  IADD3 R18, R44, -0x40, RZ ;  /* 0xffffffc02c127810 */ /* 0x000fe20007ffe0ff */
[----:B------:R-:W-:Y:S01]  /*15570*/  ULDC.64 UR8, c[0x0][0x248] ;  /* 0x0000920000087ab9 */ /* 0x000fe20000000a00 */
[----:B------:R-:W-:Y:S02]  /*15580*/  IABS R8, R44 ;  /* 0x0000002c00087213 */ /* 0x000fe40000000000 */
[----:B------:R-:W-:Y:S02]  /*15590*/  IABS R6, R18 ;  /* 0x0000001200067213 */ /* 0x000fe40000000000 */
[-C--:B--2---:R-:W-:Y:S02]  /*155a0*/  IABS R4, R5.reuse ;  /* 0x0000000500047213 */ /* 0x084fe40000000000 */
[----:B------:R-:W-:Y:S02]  /*155b0*/  LOP3.LUT R18, R18, R5, RZ, 0x3c, !PT ;  /* 0x0000000512127212 */ /* 0x000fe400078e3cff */
[----:B------:R-:W2:Y:S08]  /*155c0*/  I2F.RP R9, R4 ;  /* 0x0000000400097306 */ /* 0x000eb00000209400 */
[----:B--2---:R-:W2:Y:S02]  /*155d0*/  MUFU.RCP R10, R9 ;  /* 0x00000009000a7308 */ /* 0x004ea40000001000 */
[----:B--2---:R-:W-:-:S06]  /*155e0*/  VIADD R10, R10, 0xffffffe ;  /* 0x0ffffffe0a0a7836 */ /* 0x004fcc0000000000 */
[----:B------:R-:W2:Y:S02]  /*155f0*/  F2I.FTZ.U32.TRUNC.NTZ R11, R10 ;  /* 0x0000000a000b7305 */ /* 0x000ea4000021f000 */
[----:B--2---:R-:W-:Y:S02]  /*15600*/  IMAD.MOV R7, RZ, RZ, -R11 ;  /* 0x000000ffff077224 */ /* 0x004fe400078e0a0b */
        /* <DEDUP_REMOVED lines=24> */
[----:B------:R-:W-:Y:S02]  /*15790*/  @!P0 IMAD.MOV R10, RZ, RZ, -R10 ;  /* 0x000000ffff0a8224 */ /* 0x000fe400078e0a0a */
[----:B------:R-:W-:-:S04]  /*157a0*/  @!P2 IADD3 R11, -R11, RZ, RZ ;  /* 0x000000ff0b0ba210 */ /* 0x000fc80007ffe1ff */
[C---:B------:R-:W-:Y:S02]  /*157b0*/  SEL R7, R6.reuse, R11, !P1 ;  /* 0x0000000b06077207 */ /* 0x040fe40004800000 */
[----:B------:R-:W-:-:S03]  /*157c0*/  SEL R6, R6, R10, !P1 ;  /* 0x0000000a06067207 */ /* 0x000fc60004800000 */
        /* <DEDUP_REMOVED lines=8> */
[----:B------:R-:W-:Y:S02]  /*15850*/  IMAD R5, R6, UR9, R5 ;  /* 0x0000000906057c24 */ /* 0x000fe4000f8e0205 */
[----:B--2---:R-:W-:Y:S02]  /*15860*/  IMAD.IADD R4, R4, 0x1, -R9 ;  /* 0x0000000104047824 */ /* 0x004fe400078e0a09 */
[----:B------:R-:W-:Y:S01]  /*15870*/  IMAD.WIDE.U32 R8, R6, UR8, RZ ;  /* 0x0000000806087c25 */ /* 0x000fe2000f8e00ff */
[----:B------:R-:W-:Y:S02]  /*15880*/  ULDC.64 UR8, c[0x0][0x230] ;  /* 0x00008c0000087ab9 */ /* 0x000fe40000000a00 */
[----:B------:R-:W-:Y:S02]  /*15890*/  SHF.R.S32.HI R7, RZ, 0x1f, R4 ;  /* 0x0000001fff077819 */ /* 0x000fe40000011404 */
[----:B------:R-:W-:-:S03]  /*158a0*/  IADD3 R9, R9, R5, RZ ;  /* 0x0000000509097210 */ /* 0x000fc60007ffe0ff */
[----:B------:R-:W-:-:S04]  /*158b0*/  IMAD R7, R7, UR8, RZ ;  /* 0x0000000807077c24 */ /* 0x000fc8000f8e02ff */
[C---:B------:R-:W-:Y:S02]  /*158c0*/  IMAD R7, R4.reuse, UR9, R7 ;  /* 0x0000000904077c24 */ /* 0x040fe4000f8e0207 */
[----:B------:R-:W-:-:S04]  /*158d0*/  IMAD.WIDE.U32 R4, R4, UR8, R8 ;  /* 0x0000000804047c25 */ /* 0x000fc8000f8e0008 */
[----:B------:R-:W-:Y:S01]  /*158e0*/  IMAD.IADD R5, R5, 0x1, R7 ;  /* 0x0000000105057824 */ /* 0x000fe200078e0207 */
[----:B------:R-:W-:Y:S06]  /*158f0*/  BRA `(.L_x_2637) ;  /* 0x00000000000c7947 */ /* 0x000fec0003800000 */
.L_x_2636:
[----:B------:R-:W2:Y:S02]  /*15900*/  LDC R4, c[0x0][0x248] ;  /* 0x00009200ff047b82 */ /* 0x000ea40000000800 */
[----:B--2---:R-:W-:-:S04]  /*15910*/  LEA R4, -R4, RZ, 0x6 ;  /* 0x000000ff04047211 */ /* 0x004fc800078e31ff */
[----:B------:R-:W-:-:S07]  /*15920*/  SHF.R.S32.HI R5, RZ, 0x1f, R4 ;  /* 0x0000001fff057819 */ /* 0x000fce0000011404 */
.L_x_2637:
[C---:B------:R-:W-:Y:S02]  /*15930*/  LOP3.LUT P2, RZ, R3.reuse, 0x2, RZ, 0xc0, !PT ;  /* 0x0000000203ff7812 */ /* 0x040fe4000784c0ff */
[C---:B------:R-:W-:Y:S02]  /*15940*/  LOP3.LUT P1, RZ, R3.reuse, 0x4, RZ, 0xc0, !PT ;  /* 0x0000000403ff7812 */ /* 0x040fe4000782c0ff */
[C---:B------:R-:W-:Y:S02]  /*15950*/  LEA R8, P4, R4.reuse, R214, 0x1 ;  /* 0x000000d604087211 */ /* 0x040fe400078808ff */
[----:B------:R-:W-:Y:S02]  /*15960*/  LOP3.LUT P6, RZ, R3, 0x1, RZ, 0xc0, !PT ;  /* 0x0000000103ff7812 */ /* 0x000fe400078cc0ff */
[----:B------:R-:W-:-:S05]  /*15970*/  LEA.HI.X R9, R4, R215, R5, 0x1, P4 ;  /* 0x000000d704097211 */ /* 0x000fca00020f0c05 */
[----:B------:R-:W-:-:S04]  /*15980*/  @P2 IADD3 R7, P0, R4, R150, RZ ;  /* 0x0000009604072210 */ /* 0x000fc80007f1e0ff */
[----:B------:R-:W-:Y:S01]  /*15990*/  @P2 LEA R30, P4, R7, UR10, 0x1 ;  /* 0x0000000a071e2c11 */ /* 0x000fe2000f8808ff */
[--C-:B------:R-:W-:Y:S01]  /*159a0*/  @P2 IMAD.X R10, R5, 0x1, R149.reuse, P0 ;  /* 0x00000001050a2824 */ /* 0x100fe200000e0695 */
        /* <DEDUP_REMOVED lines=39> */
[----:B------:R-:W-:-:S02]  /*15c20*/  @P2 IADD3 R7, P0, R4, R150, RZ ;  /* 0x0000009604072210 */ /* 0x000fc40007f1e0ff */
[C---:B------:R-:W-:Y:S01]  /*15c30*/  @P6 LEA R34, P4, R4.reuse, R214, 0x1 ;  /* 0x000000d604226211 */ /* 0x040fe200078808ff */
[----:B------:R-:W-:Y:S01]  /*15c40*/  @!PT LDS RZ, [RZ] ;  /* 0x00000000fffff984 */ /* 0x000fe20000000800 */
[----:B------:R-:W-:Y:S01]  /*15c50*/  @!PT LDS RZ, [RZ] ;  /* 0x00000000fffff984 */ /* 0x000fe20000000800 */
[----:B------:R-:W-:Y:S01]  /*15c60*/  @!PT LDS RZ, [RZ] ;  /* 0x00000000fffff984 */ /* 0x000fe20000000800 */
[----:B------:R2:W-:Y:S02]  /*15c70*/  @P2 LDGSTS.E.BYPASS.LTC128B.128 [R212+0x8800], desc[UR6][R20.64+0x80] ;  /* 0x0880008014d42fae */ /* 0x0005e4000b901d46 */
[----:B------:R-:W-:Y:S01]  /*15c80*/  @P2 IMAD.X R6, R5, 0x1, R149, P0 ;  /* 0x0000000105062824 */ /* 0x000fe200000e0695 */
[C---:B------:R-:W-:Y:S01]  /*15c90*/  @P6 LEA.HI.X R35, R4.reuse, R215, R5, 0x1, P4 ;  /* 0x000000d704236211 */ /* 0x040fe200020f0c05 */
[----:B------:R2:W-:Y:S01]  /*15ca0*/  @!P2 STS.128 [R212+0x8800], RZ ;  /* 0x008800ffd400a388 */ /* 0x0005e20000000c00 */
[C---:B------:R-:W-:Y:S02]  /*15cb0*/  @P2 LEA R32, P4, R7.reuse, UR10, 0x1 ;  /* 0x0000000a07202c11 */ /* 0x040fe4000f8808ff */
[----:B------:R-:W-:Y:S01]  /*15cc0*/  @P1 IADD3 R3, P0, R4, R150, RZ ;  /* 0x0000009604031210 */ /* 0x000fe20007f1e0ff */
[----:B------:R-:W-:Y:S01]  /*15cd0*/  @!PT LDS RZ, [RZ] ;  /* 0x00000000fffff984 */ /* 0x000fe20000000800 */
[----:B------:R-:W-:Y:S01]  /*15ce0*/  @!PT LDS RZ, [RZ] ;  /* 0x00000000fffff984 */ /* 0x000fe20000000800 */
[----:B------:R-:W-:Y:S01]  /*15cf0*/  @!PT LDS RZ, [RZ] ;  /* 0x00000000fffff984 */ /* 0x000fe20000000800 */
[----:B------:R2:W-:Y:S01]  /*15d00*/  @P1 LDGSTS.E.BYPASS.LTC128B.128 [R212+0xa800], desc[UR6][R10.64+0x100] ;  /* 0x0a8001000ad41fae */ /* 0x0005e2000b901d46 */
[----:B------:R-:W-:-:S02]  /*15d10*/  @P2 LEA.HI.X R33, R7, UR11, R6, 0x1, P4 ;  /* 0x0000000b07212c11 */ /* 0x000fc4000a0f0c06 */
[----:B------:R-:W-:Y:S01]  /*15d20*/  IADD3 R7, P4, R207, R4, RZ ;  /* 0x00000004cf077210 */ /* 0x000fe20007f9e0ff */
[----:B------:R-:W-:Y:S01]  /*15d30*/  @P1 IMAD.X R6, R5, 0x1, R149, P0 ;  /* 0x0000000105061824 */ /* 0x000fe200000e0695 */
        /* <DEDUP_REMOVED lines=15> */
[C-C-:B------:R-:W-:Y:S01]  /*15e30*/  @P2 IMAD.X R4, R148.reuse, 0x1, R149.reuse, P4 ;  /* 0x0000000194042824 */ /* 0x140fe200020e0695 */
[C---:B------:R-:W-:Y:S01]  /*15e40*/  @P2 LEA R42, P4, R3.reuse, UR10, 0x1 ;  /* 0x0000000a032a2c11 */ /* 0x040fe2000f8808ff */
        /* <DEDUP_REMOVED lines=30> */
.L_x_2635:
[----:B------:R-:W-:Y:S01]  /*16030*/  IMAD.IADD R109, R44, 0x1, R109 ;  /* 0x000000012c6d7824 */ /* 0x000fe200078e026d */
[----:B------:R-:W-:Y:S01]  /*16040*/  ULDC UR5, c[0x0][0x2ec] ;  /* 0x0000bb0000057ab9 */ /* 0x000fe20000000800 */
[----:B------:R-:W-:Y:S02]  /*16050*/  LEA R196, R47, UR4, 0x1 ;  /* 0x000000042fc47c11 */ /* 0x000fe4000f8e08ff */
[C---:B------:R-:W-:Y:S01]  /*16060*/  VIADD R3, R109.reuse, 0x1 ;  /* 0x000000016d037836 */ /* 0x040fe20000000000 */
[CC--:B------:R-:W-:Y:S01]  /*16070*/  ISETP.GE.AND P0, PT, R109.reuse, R217.reuse, PT ;  /* 0x000000d96d00720c */ /* 0x0c0fe20003f06270 */
[C---:B--2---:R-:W-:Y:S01]  /*16080*/  VIADD R5, R109.reuse, 0x8 ;  /* 0x000000086d057836 */ /* 0x044fe20000000000 */
[CC--:B------:R-:W-:Y:S01]  /*16090*/  ISETP.GE.AND P2, PT, R109.reuse, R218.reuse, PT ;  /* 0x000000da6d00720c */ /* 0x0c0fe20003f46270 */
[----:B------:R-:W-:Y:S01]  /*160a0*/  VIADD R4, R109, 0x9 ;  /* 0x000000096d047836 */ /* 0x000fe20000000000 */
[CC--:B------:R-:W-:Y:S01]  /*160b0*/  ISETP.GE.AND P6, PT, R3.reuse, R217.reuse, PT ;  /* 0x000000d90300720c */ /* 0x0c0fe20003fc6270 */
[--C-:B------:R-:W-:Y:S01]  /*160c0*/  IMAD R194, R46, 0x2, R196.reuse ;  /* 0x000000022ec27824 */ /* 0x100fe200078e02c4 */
[----:B------:R-:W-:Y:S01]  /*160d0*/  ISETP.GE.AND P1, PT, R3, R218, PT ;  /* 0x000000da0300720c */ /* 0x000fe20003f26270 */
[----:B------:R-:W-:Y:S01]  /*160e0*/  LDSM.16.MT88.4 R40, [R196+0xe000] ;  /* 0x00e00000c428783b */ /* 0x000fe20000004200 */
[-C--:B------:R-:W-:Y:S01]  /*160f0*/  ISETP.LT.OR P0, PT, R109, R220.reuse, P0 ;  /* 0x000000dc6d00720c */ /* 0x080fe20000701670 */
[----:B------:R-:W-:Y:S01]  /*16100*/  IMAD R193, R45, 0x2, R196 ;  /* 0x000000022dc17824 */ /* 0x000fe200078e02c4 */
[----:B------:R-:W-:Y:S01]  /*16110*/  ISETP.LT.OR P6, PT, R3, R220, P6 ;  /* 0x000000dc0300720c */ /* 0x000fe200037c1670 */
[----:B------:R-:W-:Y:S01]  /*16120*/  LDSM.16.MT88.4 R116, [R194+0xc000] ;  /* 0x00c00000c274783b */ /* 0x000fe20000004200 */
[----:B------:R-:W-:Y:S01]  /*16130*/  ISETP.GE.AND P4, PT, R5, R217, PT ;  /* 0x000000d90500720c */ /* 0x000fe20003f86270 */
[----:B------:R-:W-:Y:S01]  /*16140*/  IMAD R192, R45, 0x2, R194 ;  /* 0x000000022dc07824 */ /* 0x000fe200078e02c2 */
[-C--:B------:R-:W-:Y:S01]  /*16150*/  ISETP.LT.OR P2, PT, R109, R219.reuse, P2 ;  /* 0x000000db6d00720c */ /* 0x080fe20001741670 */
[----:B-1----:R-:W-:Y:S01]  /*16160*/  LDSM.16.MT88.4 R56, [R193+0xe000] ;  /* 0x00e00000c138783b */ /* 0x002fe20000004200 */
[----:B------:R-:W-:-:S02]  /*16170*/  ISETP.LT.OR P1, PT, R3, R219, P1 ;  /* 0x000000db0300720c */ /* 0x000fc40000f21670 */
[----:B------:R-:W-:Y:S01]  /*16180*/  FSEL R3, R0, -INF , !P0 ;  /* 0xff80000000037808 */ /* 0x000fe20004000000 */
[----:B------:R-:W-:Y:S01]  /*16190*/  VIADD R0, R109, 0x10 ;  /* 0x000000106d007836 */ /* 0x000fe20000000000 */
[C---:B------:R-:W-:Y:S01]  /*161a0*/  ISETP.LT.OR P4, PT, R5.reuse, R220, P4 ;  /* 0x000000dc0500720c */ /* 0x040fe20002781670 */
[----:B------:R-:W-:Y:S01]  /*161b0*/  LDSM.16.MT88.4 R64, [R192+0xe000] ;  /* 0x00e00000c040783b */ /* 0x000fe20000004200 */
[----:B------:R-:W-:Y:S02]  /*161c0*/  FSEL R23, R72, -INF , !P2 ;  /* 0xff80000048177808 */ /* 0x000fe40005000000 */
[----:B------:R-:W-:Y:S01]  /*161d0*/  FSEL R31, R62, -INF , !P6 ;  /* 0xff8000003e1f7808 */ /* 0x000fe20007000000 */
[----:B------:R-:W-:Y:S01]  /*161e0*/  LDSM.16.MT88.4 R80, [R194+0x10000] ;  /* 0x01000000c250783b */ /* 0x000fe20000004200 */
[C---:B------:R-:W-:Y:S02]  /*161f0*/  ISETP.GE.AND P2, PT, R4.reuse, R217, PT ;  /* 0x000000d90400720c */ /* 0x040fe40003f46270 */
[-C--:B------:R-:W-:Y:S01]  /*16200*/  ISETP.GE.AND P6, PT, R4, R218.reuse, PT ;  /* 0x000000da0400720c */ /* 0x080fe20003fc6270 */
[----:B------:R-:W-:Y:S01]  /*16210*/  LDSM.16.MT88.4 R124, [R196+0xc000] ;  /* 0x00c00000c47c783b */ /* 0x000fe20000004200 */
[----:B------:R-:W-:-:S02]  /*16220*/  ISETP.GE.AND P0, PT, R5, R218, PT ;  /* 0x000000da0500720c */ /* 0x000fc40003f06270 */
[----:B------:R-:W-:Y:S01]  /*16230*/  FSEL R73, R73, -INF , !P1 ;  /* 0xff80000049497808 */ /* 0x000fe20004800000 */
[----:B------:R-:W-:Y:S01]  /*16240*/  LDSM.16.MT88.4 R100, [R192+0xc000] ;  /* 0x00c00000c064783b */ /* 0x000fe20000004200 */
[----:B------:R-:W-:Y:S02]  /*16250*/  FSEL R33, R24, -INF , !P4 ;  /* 0xff80000018217808 */ /* 0x000fe40006000000 */
[C---:B------:R-:W-:Y:S01]  /*16260*/  ISETP.GE.AND P1, PT, R0.reuse, R217, PT ;  /* 0x000000d90000720c */ /* 0x040fe20003f26270 */
[----:B------:R-:W-:Y:S01]  /*16270*/  LDSM.16.MT88.4 R48, [R194+0xe000] ;  /* 0x00e00000c230783b */ /* 0x000fe20000004200 */
[----:B------:R-:W-:Y:S02]  /*16280*/  ISETP.GE.AND P4, PT, R0, R218, PT ;  /* 0x000000da0000720c */ /* 0x000fe40003f86270 */
[CC--:B------:R-:W-:Y:S01]  /*16290*/  ISETP.LT.OR P2, PT, R4.reuse, R220.reuse, P2 ;  /* 0x000000dc0400720c */ /* 0x0c0fe20001741670 */
[----:B------:R-:W-:Y:S01]  /*162a0*/  LDSM.16.MT88.4 R88, [R193+0x10000] ;  /* 0x01000000c158783b */ /* 0x000fe20000004200 */
[-C--:B------:R-:W-:Y:S01]  /*162b0*/  ISETP.LT.OR P6, PT, R4, R219.reuse, P6 ;  /* 0x000000db0400720c */ /* 0x080fe200037c1670 */
[----:B------:R-:W-:Y:S01]  /*162c0*/  VIADD R4, R109, 0x11 ;  /* 0x000000116d047836 */ /* 0x000fe20000000000 */
        /* <DEDUP_REMOVED lines=19> */
[C---:B------:R-:W-:Y:S02]  /*16400*/  ISETP.LT.OR P6, PT, R0.reuse, R220, P6 ;  /* 0x000000dc0000720c */ /* 0x040fe400037c1670 */
[----:B------:R-:W-:Y:S01]  /*16410*/  ISETP.LT.OR P1, PT, R0, R219, P1 ;  /* 0x000000db0000720c */ /* 0x000fe20000f21670 */
[----:B------:R-:W-:Y:S01]  /*16420*/  VIADD R0, R109, 0x20 ;  /* 0x000000206d007836 */ /* 0x000fe20000000000 */
[----:B------:R-:W-:Y:S02]  /*16430*/  FSEL R11, R12, -INF , !P4 ;  /* 0xff8000000c0b7808 */ /* 0x000fe40006000000 */
[----:B------:R-:W-:Y:S02]  /*16440*/  FSEL R17, R37, -INF , !P0 ;  /* 0xff80000025117808 */ /* 0x000fe40004000000 */
[C---:B------:R-:W-:Y:S02]  /*16450*/  ISETP.GE.AND P4, PT, R4.reuse, R217, PT ;  /* 0x000000d90400720c */ /* 0x040fe40003f86270 */
[----:B------:R-:W-:-:S02]  /*16460*/  ISETP.GE.AND P0, PT, R4, R218, PT ;  /* 0x000000da0400720c */ /* 0x000fc40003f06270 */
[----:B------:R-:W-:Y:S02]  /*16470*/  FMNMX.FTZ R6, R25, R6, !PT ;  /* 0x0000000619067209 */ /* 0x000fe40007810000 */
[----:B------:R-:W-:Y:S02]  /*16480*/  FSEL R9, R13, -INF , !P2 ;  /* 0xff8000000d097808 */ /* 0x000fe40005000000 */
[----:B------:R-:W-:Y:S02]  /*16490*/  FSEL R15, R29, -INF , !P6 ;  /* 0xff8000001d0f7808 */ /* 0x000fe40007000000 */
[C---:B------:R-:W-:Y:S02]  /*164a0*/  ISETP.GE.AND P2, PT, R0.reuse, R217, PT ;  /* 0x000000d90000720c */ /* 0x040fe40003f46270 */
[----:B------:R-:W-:Y:S02]  /*164b0*/  ISETP.GE.AND P6, PT, R0, R218, PT ;  /* 0x000000da0000720c */ /* 0x000fe40003fc6270 */
[----:B------:R-:W-:-:S02]  /*164c0*/  ISETP.LT.OR P4, PT, R4, R220, P4 ;  /* 0x000000dc0400720c */ /* 0x000fc40002781670 */
[-C--:B------:R-:W-:Y:S01]  /*164d0*/  ISETP.LT.OR P0, PT, R4, R219.reuse, P0 ;  /* 0x000000db0400720c */ /* 0x080fe20000701670 */
[----:B------:R-:W-:Y:S01]  /*164e0*/  VIADD R4, R109, 0x21 ;  /* 0x000000216d047836 */ /* 0x000fe20000000000 */
[----:B------:R-:W-:Y:S02]  /*164f0*/  FMNMX.FTZ R6, R19, R6, !PT ;  /* 0x0000000613067209 */ /* 0x000fe40007810000 */
[C---:B------:R-:W-:Y:S02]  /*16500*/  ISETP.LT.OR P2, PT, R0.reuse, R220, P2 ;  /* 0x000000dc0000720c */ /* 0x040fe40001741670 */
[----:B------:R-:W-:Y:S01]  /*16510*/  ISETP.LT.OR P6, PT, R0, R219, P6 ;  /* 0x000000db0000720c */ /* 0x000fe200037c1670 */
[----:B------:R-:W-:Y:S01]  /*16520*/  VIADD R0, R109, 0x28 ;  /* 0x000000286d007836 */ /* 0x000fe20000000000 */
[----:B------:R-:W-:Y:S02]  /*16530*/  FSEL R7, R14, -INF , !P1 ;  /* 0xff8000000e077808 */ /* 0x000fe40004800000 */
[----:B------:R-:W-:-:S02]  /*16540*/  FSEL R13, R28, -INF , !P4 ;  /* 0xff8000001c0d7808 */ /* 0x000fc40006000000 */
[----:B------:R-:W-:Y:S02]  /*16550*/  FMNMX.FTZ R8, R17, R6, !PT ;  /* 0x0000000611087209 */ /* 0x000fe40007810000 */
[C---:B------:R-:W-:Y:S02]  /*16560*/  ISETP.GE.AND P1, PT, R4.reuse, R217, PT ;  /* 0x000000d90400720c */ /* 0x040fe40003f26270 */
[----:B------:R-:W-:Y:S02]  /*16570*/  ISETP.GE.AND P4, PT, R4, R218, PT ;  /* 0x000000da0400720c */ /* 0x000fe40003f86270 */
[----:B------:R-:W-:Y:S02]  /*16580*/  FMNMX.FTZ R6, R23, R73, !PT ;  /* 0x0000004917067209 */ /* 0x000fe40007810000 */
[----:B------:R-:W-:Y:S02]  /*16590*/  FSEL R5, R16, -INF , !P0 ;  /* 0xff80000010057808 */ /* 0x000fe40004000000 */
[----:B------:R-:W-:-:S02]  /*165a0*/  FSEL R233, R233, -INF , !P2 ;  /* 0xff800000e9e97808 */ /* 0x000fc40005000000 */
        /* <DEDUP_REMOVED lines=29> */
[----:B------:R-:W-:Y:S01]  /*16780*/  VIADD R0, R109, 0x38 ;  /* 0x000000386d007836 */ /* 0x000fe20000000000 */
        /* <DEDUP_REMOVED lines=12> */
[----:B------:R-:W-:Y:S02]  /*16850*/  ISETP.LT.OR P6, PT, R0, R220, P6 ;  /* 0x000000dc0000720c */ /* 0x000fe400037c1670 */
        /* <DEDUP_REMOVED lines=19> */
[----:B------:R-:W-:Y:S02]  /*16990*/  ISETP.GE.AND P0, PT, R109, R218, PT ;  /* 0x000000da6d00720c */ /* 0x000fe40003f06270 */
        /* <DEDUP_REMOVED lines=35> */
[----:B------:R-:W-:Y:S01]  /*16bd0*/  LDSM.16.MT88.4 R12, [R194+0xc800] ;  /* 0x00c80000c20c783b */ /* 0x000fe20000004200 */
        /* <DEDUP_REMOVED lines=16> */
[----:B-1----:R-:W-:Y:S01]  /*16ce0*/  F2FP.F16.F32.PACK_AB R96, R158, R161 ;  /* 0x000000a19e60723e */ /* 0x002fe200000000ff */
[--C-:B------:R-:W-:Y:S01]  /*16cf0*/  FFMA.FTZ R138, R5, UR5, -R168.reuse ;  /* 0x00000005058a7c23 */ /* 0x100fe200080108a8 */
[--C-:B------:R-:W-:Y:S01]  /*16d00*/  FFMA.FTZ R166, R229, UR5, -R168.reuse ;  /* 0x00000005e5a67c23 */ /* 0x100fe200080108a8 */
[----:B------:R-:W1:Y:S01]  /*16d10*/  LDSM.16.MT88.4 R72, [R196+0x10000] ;  /* 0x01000000c448783b */ /* 0x000e620000004200 */
[--C-:B------:R-:W-:Y:S01]  /*16d20*/  FFMA.FTZ R171, R171, UR5, -R168.reuse ;  /* 0x00000005abab7c23 */ /* 0x100fe200080108a8 */
[--C-:B------:R-:W-:Y:S01]  /*16d30*/  FFMA.FTZ R170, R227, UR5, -R168.reuse ;  /* 0x00000005e3aa7c23 */ /* 0x100fe200080108a8 */
[----:B------:R-:W-:Y:S01]  /*16d40*/  MUFU.EX2 R160, R160 ;  /* 0x000000a000a07308 */ /* 0x000fe20000000800 */
[----:B------:R-:W3:Y:S01]  /*16d50*/  LDSM.16.MT88.4 R20, [R193+0xe800] ;  /* 0x00e80000c114783b */ /* 0x000ee20000004200 */
[----:B------:R-:W-:Y:S01]  /*16d60*/  FFMA.FTZ R177, R177, UR5, -R168 ;  /* 0x00000005b1b17c23 */ /* 0x000fe200080108a8 */
[--C-:B------:R-:W-:Y:S01]  /*16d70*/  FFMA.FTZ R176, R221, UR5, -R172.reuse ;  /* 0x00000005ddb07c23 */ /* 0x100fe200080108ac */
[----:B------:R-:W-:Y:S01]  /*16d80*/  FFMA.FTZ R225, R201, UR5, -R172 ;  /* 0x00000005c9e17c23 */ /* 0x000fe200080108ac */
[----:B------:R-:W-:Y:S01]  /*16d90*/  LDSM.16.MT88.4 R24, [R194+0xe800] ;  /* 0x00e80000c218783b */ /* 0x000fe20000004200 */
[--C-:B------:R-:W-:Y:S01]  /*16da0*/  FFMA.FTZ R172, R179, UR5, -R168.reuse ;  /* 0x00000005b3ac7c23 */ /* 0x100fe200080108a8 */
[--C-:B------:R-:W-:Y:S01]  /*16db0*/  FFMA.FTZ R175, R175, UR5, -R168.reuse ;  /* 0x00000005afaf7c23 */ /* 0x100fe200080108a8 */
[----:B------:R-:W4:Y:S01]  /*16dc0*/  MUFU.EX2 R163, R163 ;  /* 0x000000a300a37308 */ /* 0x000f220000000800 */
[----:B--2---:R-:W-:Y:S01]  /*16dd0*/  F2FP.F16.F32.PACK_AB R98, R152, R155 ;  /* 0x0000009b9862723e */ /* 0x004fe200000000ff */
[--C-:B------:R-:W-:Y:S01]  /*16de0*/  FFMA.FTZ R173, R173, UR5, -R168.reuse ;  /* 0x00000005adad7c23 */ /* 0x100fe200080108a8 */
[----:B------:R-:W-:Y:S01]  /*16df0*/  FFMA.FTZ R168, R169, UR5, -R168 ;  /* 0x00000005a9a87c23 */ /* 0x000fe200080108a8 */
[----:B------:R-:W-:-:S04]  /*16e00*/  FADD.FTZ R158, R161, R158 ;  /* 0x0000009ea19e7221 */ /* 0x000fc80000010000 */
[----:B------:R-:W-:Y:S01]  /*16e10*/  MUFU.EX2 R159, R159 ;  /* 0x0000009f009f7308 */ /* 0x000fe20000000800 */
[----:B------:R-:W-:-:S04]  /*16e20*/  FADD.FTZ R155, R155, R158 ;  /* 0x0000009e9b9b7221 */ /* 0x000fc80000010000 */
[----:B------:R-:W-:-:S03]  /*16e30*/  FADD.FTZ R152, R152, R155 ;  /* 0x0000009b98987221 */ /* 0x000fc60000010000 */
[----:B------:R-:W2:Y:S01]  /*16e40*/  MUFU.EX2 R154, R154 ;  /* 0x0000009a009a7308 */ /* 0x000ea20000000800 */
[----:B----4-:R-:W-:Y:S01]  /*16e50*/  F2FP.F16.F32.PACK_AB R97, R163, R160 ;  /* 0x000000a0a361723e */ /* 0x010fe200000000ff */
[----:B------:R-:W-:-:S06]  /*16e60*/  FADD.FTZ R160, R160, R163 ;  /* 0x000000a3a0a07221 */ /* 0x000fcc0000010000 */
[----:B------:R-:W-:Y:S08]  /*16e70*/  MUFU.EX2 R153, R153 ;  /* 0x0000009900997308 */ /* 0x000ff00000000800 */
[----:B------:R-:W4:Y:S01]  /*16e80*/  MUFU.EX2 R150, R150 ;  /* 0x0000009600967308 */ /* 0x000f220000000800 */
[----:B--2---:R-:W-:Y:S01]  /*16e90*/  F2FP.F16.F32.PACK_AB R99, R154, R159 ;  /* 0x0000009f9a63723e */ /* 0x004fe200000000ff */
[----:B------:R-:W-:-:S04]  /*16ea0*/  FADD.FTZ R159, R159, R160 ;  /* 0x000000a09f9f7221 */ /* 0x000fc80000010000 */
[----:B------:R-:W-:Y:S02]  /*16eb0*/  FADD.FTZ R154, R154, R159 ;  /* 0x0000009f9a9a7221 */ /* 0x000fe40000010000 */
[C---:B------:R-:W-:Y:S01]  /*16ec0*/  HMMA.16816.F32 R120, R96.reuse, R116, RZ ;  /* 0x000000746078723c */ /* 0x040fe200000018ff */
[----:B------:R-:W-:Y:S05]  /*16ed0*/  MUFU.EX2 R149, R149 ;  /* 0x0000009500957308 */ /* 0x000fea0000000800 */
[C---:B------:R-:W-:Y:S03]  /*16ee0*/  HMMA.16816.F32 R36, R96.reuse, R40, RZ ;  /* 0x000000286024723c */ /* 0x040fe600000018ff */
[----:B------:R-:W2:Y:S01]  /*16ef0*/  MUFU.EX2 R0, R0 ;  /* 0x0000000000007308 */ /* 0x000ea20000000800 */
        /* <DEDUP_REMOVED lines=8> */
[----:B--2---:R-:W-:Y:S01]  /*16f80*/  F2FP.F16.F32.PACK_AB R6, R0, R149 ;  /* 0x000000950006723e */ /* 0x004fe200000000ff */
[----:B------:R-:W-:-:S03]  /*16f90*/  FADD.FTZ R149, R149, R150 ;  /* 0x0000009695957221 */ /* 0x000fc60000010000 */
[C---:B------:R-:W-:Y:S01]  /*16fa0*/  HMMA.16816.F32 R60, R96.reuse, R64, RZ ;  /* 0x00000040603c723c */ /* 0x040fe200000018ff */
[----:B------:R-:W-:Y:S02]  /*16fb0*/  FADD.FTZ R149, R0, R149 ;  /* 0x0000009500957221 */ /* 0x000fe40000010000 */
[----:B------:R-:W-:Y:S03]  /*16fc0*/  MUFU.EX2 R139, R139 ;  /* 0x0000008b008b7308 */ /* 0x000fe60000000800 */
[C---:B------:R-:W-:Y:S05]  /*16fd0*/  HMMA.16816.F32 R56, R96.reuse, R58, RZ ;  /* 0x0000003a6038723c */ /* 0x040fea00000018ff */
[----:B------:R-:W2:Y:S01]  /*16fe0*/  MUFU.EX2 R138, R138 ;  /* 0x0000008a008a7308 */ /* 0x000ea20000000800 */
[----:B----4-:R-:W-:Y:S01]  /*16ff0*/  F2FP.F16.F32.PACK_AB R5, R148, R151 ;  /* 0x000000979405723e */ /* 0x010fe200000000ff */
[----:B------:R-:W-:Y:S01]  /*17000*/  HMMA.16816.F32 R64, R96, R66, RZ ;  /* 0x000000426040723c */ /* 0x000fe200000018ff */
[----:B------:R-:W-:-:S04]  /*17010*/  FADD.FTZ R151, R151, R154 ;  /* 0x0000009a97977221 */ /* 0x000fc80000010000 */
[----:B------:R-:W-:Y:S01]  /*17020*/  FADD.FTZ R148, R148, R151 ;  /* 0x0000009794947221 */ /* 0x000fe20000010000 */
[C---:B-1----:R-:W-:Y:S01]  /*17030*/  HMMA.16816.F32 R68, R96.reuse, R72, RZ ;  /* 0x000000486044723c */ /* 0x042fe200000018ff */
        /* <DEDUP_REMOVED lines=11> */
[----:B------:R-:W4:Y:S03]  /*170f0*/  MUFU.EX2 R167, R167 ;  /* 0x000000a700a77308 */ /* 0x000f260000000800 */
[C---:B------:R-:W-:Y:S05]  /*17100*/  HMMA.16816.F32 R36, R4.reuse, R8, R36 ;  /* 0x000000080424723c */ /* 0x040fea0000001824 */
[----:B------:R-:W-:Y:S01]  /*17110*/  MUFU.EX2 R166, R166 ;  /* 0x000000a600a67308 */ /* 0x000fe20000000800 */
[----:B------:R-:W-:Y:S01]  /*17120*/  HMMA.16816.F32 R40, R4, R10, R40 ;  /* 0x0000000a0428723c */ /* 0x000fe20000001828 */
[----:B------:R-:W5:Y:S05]  /*17130*/  LDSM.16.MT88.4 R8, [R194+0x10800] ;  /* 0x01080000c208783b */ /* 0x000f6a0000004200 */
[C---:B------:R-:W-:Y:S01]  /*17140*/  HMMA.16816.F32 R80, R96.reuse, R82, RZ ;  /* 0x000000526050723c */ /* 0x040fe200000018ff */
[----:B------:R-:W4:Y:S05]  /*17150*/  MUFU.EX2 R171, R171 ;  /* 0x000000ab00ab7308 */ /* 0x000f2a0000000800 */
[----:B------:R-:W-:Y:S03]  /*17160*/  HMMA.16816.F32 R112, R96, R108, RZ ;  /* 0x0000006c6070723c */ /* 0x000fe600000018ff */
[----:B------:R-:W-:Y:S03]  /*17170*/  MUFU.EX2 R170, R170 ;  /* 0x000000aa00aa7308 */ /* 0x000fe60000000800 */
[C---:B---3--:R-:W-:Y:S05]  /*17180*/  HMMA.16816.F32 R52, R4.reuse, R20, R52 ;  /* 0x000000140434723c */ /* 0x048fea0000001834 */
[----:B------:R-:W3:Y:S01]  /*17190*/  MUFU.EX2 R177, R177 ;  /* 0x000000b100b17308 */ /* 0x000ee20000000800 */
[C---:B------:R-:W-:Y:S01]  /*171a0*/  HMMA.16816.F32 R56, R4.reuse, R22, R56 ;  /* 0x000000160438723c */ /* 0x040fe20000001838 */
[----:B------:R-:W1:Y:S05]  /*171b0*/  LDSM.16.MT88.4 R20, [R193+0x10800] ;  /* 0x01080000c114783b */ /* 0x000e6a0000004200 */
[C---:B------:R-:W-:Y:S01]  /*171c0*/  HMMA.16816.F32 R60, R4.reuse, R16, R60 ;  /* 0x00000010043c723c */ /* 0x040fe2000000183c */
[----:B------:R-:W-:Y:S05]  /*171d0*/  MUFU.EX2 R174, R174 ;  /* 0x000000ae00ae7308 */ /* 0x000fea0000000800 */
[----:B------:R-:W-:Y:S01]  /*171e0*/  HMMA.16816.F32 R64, R4, R18, R64 ;  /* 0x000000120440723c */ /* 0x000fe20000001840 */
[----:B------:R-:W4:Y:S02]  /*171f0*/  LDSM.16.MT88.4 R16, [R192+0x10800] ;  /* 0x01080000c010783b */ /* 0x000f240000004200 */
[----:B------:R-:W3:Y:S03]  /*17200*/  MUFU.EX2 R223, R223 ;  /* 0x000000df00df7308 */ /* 0x000ee60000000800 */
[----:B------:R-:W-:Y:S05]  /*17210*/  HMMA.16816.F32 R108, R96, R110, RZ ;  /* 0x0000006e606c723c */ /* 0x000fea00000018ff */
[----:B------:R-:W-:Y:S01]  /*17220*/  MUFU.EX2 R176, R176 ;  /* 0x000000b000b07308 */ /* 0x000fe20000000800 */
[C---:B--2---:R-:W-:Y:S06]  /*17230*/  HMMA.16816.F32 R68, R4.reuse, R12, R68 ;  /* 0x0000000c0444723c */ /* 0x044fec0000001844 */
[C---:B------:R-:W-:Y:S01]  /*17240*/  HMMA.16816.F32 R72, R4.reuse, R14, R72 ;  /* 0x0000000e0448723c */ /* 0x040fe20000001848 */
[----:B------:R-:W2:Y:S01]  /*17250*/  LDSM.16.MT88.4 R12, [R193+0xd000] ;  /* 0x00d00000c10c783b */ /* 0x000ea20000004200 */
[----:B------:R-:W2:Y:S04]  /*17260*/  MUFU.EX2 R225, R225 ;  /* 0x000000e100e17308 */ /* 0x000ea80000000800 */
[C---:B-----5:R-:W-:Y:S04]  /*17270*/  HMMA.16816.F32 R76, R4.reuse, R8, R76 ;  /* 0x00000008044c723c */ /* 0x060fe8000000184c */
[----:B------:R-:W-:Y:S02]  /*17280*/  MUFU.EX2 R172, R172 ;  /* 0x000000ac00ac7308 */ /* 0x000fe40000000800 */
[----:B------:R-:W-:Y:S01]  /*17290*/  HMMA.16816.F32 R80, R4, R10, R80 ;  /* 0x0000000a0450723c */ /* 0x000fe20000001850 */
[----:B------:R-:W5:Y:S05]  /*172a0*/  LDSM.16.MT88.4 R8, [R193+0xf000] ;  /* 0x00f00000c108783b */ /* 0x000f6a0000004200 */
[C---:B------:R-:W-:Y:S01]  /*172b0*/  HMMA.16816.F32 R128, R96.reuse, R124, RZ ;  /* 0x0000007c6080723c */ /* 0x040fe200000018ff */
[----:B------:R-:W5:Y:S05]  /*172c0*/  MUFU.EX2 R175, R175 ;  /* 0x000000af00af7308 */ /* 0x000f6a0000000800 */
[C---:B------:R-:W-:Y:S03]  /*172d0*/  HMMA.16816.F32 R104, R96.reuse, R100, RZ ;  /* 0x000000646068723c */ /* 0x040fe600000018ff */
[----:B------:R-:W-:Y:S03]  /*172e0*/  MUFU.EX2 R173, R173 ;  /* 0x000000ad00ad7308 */ /* 0x000fe60000000800 */
[C---:B------:R-:W-:Y:S05]  /*172f0*/  HMMA.16816.F32 R44, R96.reuse, R48, RZ ;  /* 0x00000030602c723c */ /* 0x040fea00000018ff */
[----:B------:R-:W5:Y:S01]  /*17300*/  MUFU.EX2 R168, R168 ;  /* 0x000000a800a87308 */ /* 0x000f620000000800 */
        /* <DEDUP_REMOVED lines=28> */
[----:B------:R-:W-:-:S02]  /*174d0*/  F2FP.F16.F32.PACK_AB R6, R167, R164 ;  /* 0x000000a4a706723e */ /* 0x000fc400000000ff */
[----:B------:R-:W-:Y:S01]  /*174e0*/  F2FP.F16.F32.PACK_AB R5, R171, R166 ;  /* 0x000000a6ab05723e */ /* 0x000fe200000000ff */
[----:B------:R-:W-:Y:S01]  /*174f0*/  FADD.FTZ R166, R166, R139 ;  /* 0x0000008ba6a67221 */ /* 0x000fe20000010000 */
[----:B---3--:R-:W-:Y:S01]  /*17500*/  F2FP.F16.F32.PACK_AB R7, R177, R170 ;  /* 0x000000aab107723e */ /* 0x008fe200000000ff */
        /* <DEDUP_REMOVED lines=8> */
[----:B------:R-:W2:Y:S05]  /*17590*/  LDSM.16.MT88.4 R12, [R194+0x11000] ;  /* 0x01100000c20c783b */ /* 0x000eaa0000004200 */
[C---:B-----5:R-:W-:Y:S06]  /*175a0*/  HMMA.16816.F32 R52, R4.reuse, R8, R52 ;  /* 0x000000080434723c */ /* 0x060fec0000001834 */
        /* <DEDUP_REMOVED lines=139> */
.L_x_2639:
[----:B------:R-:W1:Y:S02]  /*17e60*/  LDC R5, c[0x0][0x250] ;  /* 0x00009400ff057b82 */ /* 0x000e640000000800 */
[----:B-1----:R-:W-:-:S04]  /*17e70*/  LEA R5, -R5, RZ, 0x6 ;  /* 0x000000ff05057211 */ /* 0x002fc800078e31ff */
[----:B------:R-:W-:-:S07]  /*17e80*/  SHF.R.S32.HI R0, RZ, 0x1f, R5 ;  /* 0x0000001fff007819 */ /* 0x000fce0000011405 */
.L_x_2640:
        /* <DEDUP_REMOVED lines=68> */
[----:B------:R1:W-:Y:S01]  /*182d0*/  @P4 LDGSTS.E.BYPASS.LTC128B.128 [R212+0xe800], desc[UR6][R14.64+0x80] ;  /* 0x0e8000800ed44fae */ /* 0x0003e2000b901d46 */
[--C-:B------:R-:W-:Y:S01]  /*182e0*/  @P4 IMAD.X R7, R6, 0x1, R133.reuse, P6 ;  /* 0x0000000106074824 */ /* 0x100fe200030e0685 */
[----:B------:R-:W-:Y:S01]  /*182f0*/  @P4 LEA R28, P1, R4, UR4, 0x1 ;  /* 0x00000004041c4c11 */ /* 0x000fe2000f8208ff */
[----:B------:R-:W-:Y:S01]  /*18300*/  @P2 IMAD.X R6, R6, 0x1, R133, P0 ;  /* 0x0000000106062824 */ /* 0x000fe200000e0685 */
[----:B------:R-:W-:Y:S01]  /*18310*/  @!P4 STS.128 [R212+0xe800], RZ ;  /* 0x00e800ffd400c388 */ /* 0x000fe20000000c00 */
[C---:B------:R-:W-:Y:S01]  /*18320*/  @P2 LEA R26, P0, R5.reuse, UR4, 0x1 ;  /* 0x00000004051a2c11 */ /* 0x040fe2000f8008ff */
[----:B------:R-:W-:Y:S01]  /*18330*/  ULDC UR4, c[0x0][0x39c] ;  /* 0x0000e70000047ab9 */ /* 0x000fe20000000800 */
        /* <DEDUP_REMOVED lines=38> */
[----:B-1----:R-:W1:Y:S04]  /*185a0*/  LDSM.16.M88.4 R12, [R198+0x6000] ;  /* 0x00600000c60c783b */ /* 0x002e680000000200 */
[----:B------:R-:W-:Y:S04]  /*185b0*/  LDSM.16.M88.4 R144, [R200] ;  /* 0x00000000c890783b */ /* 0x000fe80000000200 */
[----:B------:R-:W-:Y:S04]  /*185c0*/  LDSM.16.M88.4 R148, [R197] ;  /* 0x00000000c594783b */ /* 0x000fe80000000200 */
[----:B------:R-:W5:Y:S04]  /*185d0*/  LDSM.16.M88.4 R156, [R198+0x7000] ;  /* 0x00700000c69c783b */ /* 0x000f680000000200 */
[----:B------:R-:W5:Y:S04]  /*185e0*/  LDSM.16.M88.4 R140, [R198+0x6800] ;  /* 0x00680000c68c783b */ /* 0x000f680000000200 */
[----:B--2---:R-:W2:Y:S04]  /*185f0*/  LDSM.16.M88.4 R8, [R198+0x7800] ;  /* 0x00780000c608783b */ /* 0x004ea80000000200 */
[----:B---3--:R-:W-:Y:S04]  /*18600*/  LDSM.16.M88.4 R20, [R135] ;  /* 0x000000008714783b */ /* 0x008fe80000000200 */
[----:B------:R-:W3:Y:S04]  /*18610*/  LDSM.16.M88.4 R172, [R195+0x6000] ;  /* 0x00600000c3ac783b */ /* 0x000ee80000000200 */
[----:B----4-:R-:W4:Y:S04]  /*18620*/  LDSM.16.M88.4 R24, [R190] ;  /* 0x00000000be18783b */ /* 0x010f280000000200 */
[----:B------:R-:W4:Y:S01]  /*18630*/  LDSM.16.M88.4 R4, [R191] ;  /* 0x00000000bf04783b */ /* 0x000f220000000200 */
[C---:B-1----:R-:W-:Y:S03]  /*18640*/  HMMA.16816.F32 R16, R176.reuse, R12, RZ ;  /* 0x0000000cb010723c */ /* 0x042fe600000018ff */
[----:B------:R-:W1:Y:S04]  /*18650*/  LDSM.16.M88.4 R164, [R189] ;  /* 0x00000000bda4783b */ /* 0x000e680000000200 */
[----:B------:R-:W-:Y:S01]  /*18660*/  LDSM.16.M88.4 R168, [R2] ;  /* 0x0000000002a8783b */ /* 0x000fe20000000200 */
[C---:B------:R-:W-:Y:S03]  /*18670*/  HMMA.16816.F32 R12, R176.reuse, R14, RZ ;  /* 0x0000000eb00c723c */ /* 0x040fe600000018ff */
[----:B------:R-:W1:Y:S03]  /*18680*/  LDSM.16.M88.4 R228, [R188] ;  /* 0x00000000bce4783b */ /* 0x000e660000000200 */
[C---:B-----5:R-:W-:Y:S01]  /*18690*/  HMMA.16816.F32 R160, R176.reuse, R156, RZ ;  /* 0x0000009cb0a0723c */ /* 0x060fe200000018ff */
[----:B------:R-:W5:Y:S04]  /*186a0*/  LDSM.16.M88.4 R136, [R195+0x7000] ;  /* 0x00700000c388783b */ /* 0x000f680000000200 */
[----:B------:R-:W5:Y:S01]  /*186b0*/  LDSM.16.M88.4 R32, [R195+0x6800] ;  /* 0x00680000c320783b */ /* 0x000f620000000200 */
[----:B------:R-:W-:Y:S03]  /*186c0*/  HMMA.16816.F32 R156, R176, R158, RZ ;  /* 0x0000009eb09c723c */ /* 0x000fe600000018ff */
[----:B------:R-:W-:Y:S03]  /*186d0*/  LDSM.16.M88.4 R232, [R198+0x8000] ;  /* 0x00800000c6e8783b */ /* 0x000fe60000000200 */
[----:B------:R-:W-:Y:S01]  /*186e0*/  HMMA.16816.F32 R16, R144, R148, R16 ;  /* 0x000000949010723c */ /* 0x000fe20000001810 */
[----:B------:R-:W-:Y:S04]  /*186f0*/  LDSM.16.M88.4 R236, [R183] ;  /* 0x00000000b7ec783b */ /* 0x000fe80000000200 */
[----:B------:R-:W-:Y:S01]  /*18700*/  LDSM.16.M88.4 R240, [R195+0x9800] ;  /* 0x00980000c3f0783b */ /* 0x000fe20000000200 */
[C---:B------:R-:W-:Y:S03]  /*18710*/  HMMA.16816.F32 R28, R176.reuse, R140, RZ ;  /* 0x0000008cb01c723c */ /* 0x040fe600000018ff */
[----:B------:R-:W0:Y:S03]  /*18720*/  LDGDEPBAR ;  /* 0x00000000000079af */ /* 0x000e260000000000 */
[C---:B------:R-:W-:Y:S06]  /*18730*/  HMMA.16816.F32 R140, R176.reuse, R142, RZ ;  /* 0x0000008eb08c723c */ /* 0x040fec00000018ff */
[C---:B--2---:R-:W-:Y:S06]  /*18740*/  HMMA.16816.F32 R152, R176.reuse, R8, RZ ;  /* 0x00000008b098723c */ /* 0x044fec00000018ff */
[----:B------:R-:W-:Y:S01]  /*18750*/  HMMA.16816.F32 R176, R176, R10, RZ ;  /* 0x0000000ab0b0723c */ /* 0x000fe200000018ff */
[----:B------:R-:W-:Y:S05]  /*18760*/  LDSM.16.M88.4 R8, [R188+0x800] ;  /* 0x00080000bc08783b */ /* 0x000fea0000000200 */
[----:B------:R-:W-:Y:S01]  /*18770*/  HMMA.16816.F32 R12, R144, R150, R12 ;  /* 0x00000096900c723c */ /* 0x000fe2000000180c */
[----:B------:R-:W2:Y:S05]  /*18780*/  LDSM.16.M88.4 R148, [R195+0x7800] ;  /* 0x00780000c394783b */ /* 0x000eaa0000000200 */
[----:B---3--:R-:W-:Y:S06]  /*18790*/  HMMA.16816.F32 R16, R20, R172, R16 ;  /* 0x000000ac1410723c */ /* 0x008fec0000001810 */
[C---:B----4-:R-:W-:Y:S06]  /*187a0*/  HMMA.16816.F32 R160, R144.reuse, R24, R160 ;  /* 0x0000001890a0723c */ /* 0x050fec00000018a0 */
[C---:B------:R-:W-:Y:S01]  /*187b0*/  HMMA.16816.F32 R156, R144.reuse, R26, R156 ;  /* 0x0000001a909c723c */ /* 0x040fe2000000189c */
[----:B------:R-:W3:Y:S05]  /*187c0*/  LDSM.16.M88.4 R24, [R199+0x2000] ;  /* 0x00200000c718783b */ /* 0x000eea0000000200 */
[C---:B------:R-:W-:Y:S06]  /*187d0*/  HMMA.16816.F32 R28, R144.reuse, R4, R28 ;  /* 0x00000004901c723c */ /* 0x040fec000000181c */
[C---:B------:R-:W-:Y:S01]  /*187e0*/  HMMA.16816.F32 R140, R144.reuse, R6, R140 ;  /* 0x00000006908c723c */ /* 0x040fe2000000188c */
[----:B------:R-:W4:Y:S05]  /*187f0*/  LDSM.16.M88.4 R4, [R188+0x1000] ;  /* 0x00100000bc04783b */ /* 0x000f2a0000000200 */
[C---:B-1----:R-:W-:Y:S06]  /*18800*/  HMMA.16816.F32 R152, R144.reuse, R164, R152 ;  /* 0x000000a49098723c */ /* 0x042fec0000001898 */
[----:B------:R-:W-:Y:S01]  /*18810*/  HMMA.16816.F32 R176, R144, R166, R176 ;  /* 0x000000a690b0723c */ /* 0x000fe200000018b0 */
[----:B------:R-:W-:Y:S04]  /*18820*/  LDSM.16.M88.4 R164, [R187] ;  /* 0x00000000bba4783b */ /* 0x000fe80000000200 */
[----:B------:R-:W-:Y:S01]  /*18830*/  LDSM.16.M88.4 R144, [R198+0x8800] ;  /* 0x00880000c690783b */ /* 0x000fe20000000200 */
[----:B------:R-:W-:Y:S03]  /*18840*/  HMMA.16816.F32 R12, R20, R174, R12 ;  /* 0x000000ae140c723c */ /* 0x000fe6000000180c */
[----:B------:R-:W1:Y:S03]  /*18850*/  LDSM.16.M88.4 R172, [R188+0x1800] ;  /* 0x00180000bcac783b */ /* 0x000e660000000200 */
[----:B------:R-:W-:Y:S06]  /*18860*/  HMMA.16816.F32 R16, R168, R228, R16 ;  /* 0x000000e4a810723c */ /* 0x000fec0000001810 */
[C---:B-----5:R-:W-:Y:S06]  /*18870*/  HMMA.16816.F32 R160, R20.reuse, R136, R160 ;  /* 0x0000008814a0723c */ /* 0x060fec00000018a0 */
[C---:B------:R-:W-:Y:S01]  /*18880*/  HMMA.16816.F32 R156, R20.reuse, R138, R156 ;  /* 0x0000008a149c723c */ /* 0x040fe2000000189c */
[----:B------:R-:W5:Y:S05]  /*18890*/  LDSM.16.M88.4 R136, [R200+0x2000] ;  /* 0x00200000c888783b */ /* 0x000f6a0000000200 */
[C---:B------:R-:W-:Y:S06]  /*188a0*/  HMMA.16816.F32 R28, R20.reuse, R32, R28 ;  /* 0x00000020141c723c */ /* 0x040fec000000181c */
[C---:B------:R-:W-:Y:S01]  /*188b0*/  HMMA.16816.F32 R140, R20.reuse, R34, R140 ;  /* 0x00000022148c723c */ /* 0x040fe2000000188c */
[----:B------:R-:W5:Y:S05]  /*188c0*/  LDSM.16.M88.4 R32, [R198+0x9000] ;  /* 0x00900000c620783b */ /* 0x000f6a0000000200 */
[C---:B--2---:R-:W-:Y:S06]  /*188d0*/  HMMA.16816.F32 R152, R20.reuse, R148, R152 ;  /* 0x000000941498723c */ /* 0x044fec0000001898 */
[----:B------:R-:W-:Y:S01]  /*188e0*/  HMMA.16816.F32 R176, R20, R150, R176 ;  /* 0x0000009614b0723c */ /* 0x000fe200000018b0 */
[----:B------:R-:W2:Y:S04]  /*188f0*/  LDSM.16.M88.4 R148, [R198+0x9800] ;  /* 0x00980000c694783b */ /* 0x000ea80000000200 */
[----:B------:R-:W-:Y:S01]  /*18900*/  LDSM.16.M88.4 R20, [R186] ;  /* 0x00000000ba14783b */ /* 0x000fe20000000200 */
[----:B------:R-:W-:Y:S03]  /*18910*/  HMMA.16816.F32 R12, R168, R230, R12 ;  /* 0x000000e6a80c723c */ /* 0x000fe6000000180c */
[----:B------:R-:W-:Y:S03]  /*18920*/  LDSM.16.M88.4 R228, [R135+0x2000] ;  /* 0x0020000087e4783b */ /* 0x000fe60000000200 */
[----:B---3--:R-:W-:Y:S06]  /*18930*/  HMMA.16816.F32 R16, R24, R232, R16 ;  /* 0x000000e81810723c */ /* 0x008fec0000001810 */
[C---:B----4-:R-:W-:Y:S06]  /*18940*/  HMMA.16816.F32 R160, R168.reuse, R4, R160 ;  /* 0x00000004a8a0723c */ /* 0x050fec00000018a0 */
[C---:B------:R-:W-:Y:S01]  /*18950*/  HMMA.16816.F32 R156, R168.reuse, R6, R156 ;  /* 0x00000006a89c723c */ /* 0x040fe2000000189c */
[----:B------:R-:W3:Y:S05]  /*18960*/  LDSM.16.M88.4 R4, [R195+0x8000] ;  /* 0x00800000c304783b */ /* 0x000eea0000000200 */
[C---:B------:R-:W-:Y:S06]  /*18970*/  HMMA.16816.F32 R28, R168.reuse, R8, R28 ;  /* 0x00000008a81c723c */ /* 0x040fec000000181c */
[C---:B------:R-:W-:Y:S01]  /*18980*/  HMMA.16816.F32 R140, R168.reuse, R10, R140 ;  /* 0x0000000aa88c723c */ /* 0x040fe2000000188c */
[----:B------:R-:W4:Y:S05]  /*18990*/  LDSM.16.M88.4 R8, [R185] ;  /* 0x00000000b908783b */ /* 0x000f2a0000000200 */
[C---:B-1----:R-:W-:Y:S06]  /*189a0*/  HMMA.16816.F32 R152, R168.reuse, R172, R152 ;  /* 0x000000aca898723c */ /* 0x042fec0000001898 */
[----:B------:R-:W-:Y:S01]  /*189b0*/  HMMA.16816.F32 R176, R168, R174, R176 ;  /* 0x000000aea8b0723c */ /* 0x000fe200000018b0 */
[----:B------:R-:W-:Y:S04]  /*189c0*/  LDSM.16.M88.4 R172, [R2+0x2000] ;  /* 0x0020000002ac783b */ /* 0x000fe80000000200 */
[----:B------:R-:W-:Y:S01]  /*189d0*/  LDSM.16.M88.4 R168, [R188+0x3000] ;  /* 0x00300000bca8783b */ /* 0x000fe20000000200 */
[----:B------:R-:W-:Y:S03]  /*189e0*/  HMMA.16816.F32 R12, R24, R234, R12 ;  /* 0x000000ea180c723c */ /* 0x000fe6000000180c */
[----:B------:R-:W-:Y:S03]  /*189f0*/  LDSM.16.M88.4 R232, [R198+0xa800] ;  /* 0x00a80000c6e8783b */ /* 0x000fe60000000200 */
[----:B-----5:R-:W-:Y:S06]  /*18a00*/  HMMA.16816.F32 R16, R136, R164, R16 ;  /* 0x000000a48810723c */ /* 0x020fec0000001810 */
[C---:B------:R-:W-:Y:S06]  /*18a10*/  HMMA.16816.F32 R160, R24.reuse, R32, R160 ;  /* 0x0000002018a0723c */ /* 0x040fec00000018a0 */
[C---:B------:R-:W-:Y:S01]  /*18a20*/  HMMA.16816.F32 R156, R24.reuse, R34, R156 ;  /* 0x00000022189c723c */ /* 0x040fe2000000189c */
[----:B------:R-:W1:Y:S05]  /*18a30*/  LDSM.16.M88.4 R32, [R188+0x2000] ;  /* 0x00200000bc20783b */ /* 0x000e6a0000000200 */
[C---:B------:R-:W-:Y:S06]  /*18a40*/  HMMA.16816.F32 R28, R24.reuse, R144, R28 ;  /* 0x00000090181c723c */ /* 0x040fec000000181c */
[C---:B------:R-:W-:Y:S01]  /*18a50*/  HMMA.16816.F32 R140, R24.reuse, R146, R140 ;  /* 0x00000092188c723c */ /* 0x040fe2000000188c */
[----:B------:R-:W5:Y:S05]  /*18a60*/  LDSM.16.M88.4 R144, [R184] ;  /* 0x00000000b890783b */ /* 0x000f6a0000000200 */
[C---:B--2---:R-:W-:Y:S06]  /*18a70*/  HMMA.16816.F32 R152, R24.reuse, R148, R152 ;  /* 0x000000941898723c */ /* 0x044fec0000001898 */
[----:B------:R-:W-:Y:S01]  /*18a80*/  HMMA.16816.F32 R176, R24, R150, R176 ;  /* 0x0000009618b0723c */ /* 0x000fe200000018b0 */
[----:B------:R-:W2:Y:S04]  /*18a90*/  LDSM.16.M88.4 R24, [R195+0x8800] ;  /* 0x00880000c318783b */ /* 0x000ea80000000200 */
[----:B------:R-:W-:Y:S01]  /*18aa0*/  LDSM.16.M88.4 R148, [R199+0x4000] ;  /* 0x00400000c794783b */ /* 0x000fe20000000200 */
[----:B------:R-:W-:Y:S03]  /*18ab0*/  HMMA.16816.F32 R12, R136, R166, R12 ;  /* 0x000000a6880c723c */ /* 0x000fe6000000180c */
[----:B------:R-:W-:Y:S03]  /*18ac0*/  LDSM.16.M88.4 R164, [R188+0x3800] ;  /* 0x00380000bca4783b */ /* 0x000fe60000000200 */
[----:B---3--:R-:W-:Y:S06]  /*18ad0*/  HMMA.16816.F32 R16, R228, R4, R16 ;  /* 0x00000004e410723c */ /* 0x008fec0000001810 */
[C---:B----4-:R-:W-:Y:S06]  /*18ae0*/  HMMA.16816.F32 R160, R136.reuse, R8, R160 ;  /* 0x0000000888a0723c */ /* 0x050fec00000018a0 */
[C---:B------:R-:W-:Y:S01]  /*18af0*/  HMMA.16816.F32 R156, R136.reuse, R10, R156 ;  /* 0x0000000a889c723c */ /* 0x040fe2000000189c */
[----:B------:R-:W3:Y:S05]  /*18b00*/  LDSM.16.M88.4 R8, [R198+0xa000] ;  /* 0x00a00000c608783b */ /* 0x000eea0000000200 */
[C---:B------:R-:W-:Y:S06]  /*18b10*/  HMMA.16816.F32 R28, R136.reuse, R20, R28 ;  /* 0x00000014881c723c */ /* 0x040fec000000181c */
[----:B------:R-:W-:Y:S01]  /*18b20*/  HMMA.16816.F32 R140, R136, R22, R140 ;  /* 0x00000016888c723c */ /* 0x000fe2000000188c */
[----:B------:R-:W4:Y:S05]  /*18b30*/  LDSM.16.M88.4 R20, [R195+0x9000] ;  /* 0x00900000c314783b */ /* 0x000f2a0000000200 */
[----:B------:R-:W-:Y:S01]  /*18b40*/  HMMA.16816.F32 R12, R228, R6, R12 ;  /* 0x00000006e40c723c */ /* 0x000fe2000000180c */
[----:B------:R-:W4:Y:S05]  /*18b50*/  LDSM.16.M88.4 R4, [R188+0x2800] ;  /* 0x00280000bc04783b */ /* 0x000f2a0000000200 */
[----:B-1----:R-:W-:Y:S06]  /*18b60*/  HMMA.16816.F32 R16, R172, R32, R16 ;  /* 0x00000020ac10723c */ /* 0x002fec0000001810 */
[C---:B-----5:R-:W-:Y:S06]  /*18b70*/  HMMA.16816.F32 R152, R136.reuse, R144, R152 ;  /* 0x000000908898723c */ /* 0x060fec0000001898 */
[----:B------:R-:W-:Y:S01]  /*18b80*/  HMMA.16816.F32 R176, R136, R146, R176 ;  /* 0x0000009288b0723c */ /* 0x000fe200000018b0 */
[----:B------:R-:W1:Y:S04]  /*18b90*/  LDSM.16.M88.4 R136, [R200+0x4000] ;  /* 0x00400000c888783b */ /* 0x000e680000000200 */
[----:B------:R-:W-:Y:S01]  /*18ba0*/  LDSM.16.M88.4 R144, [R198+0xb000] ;  /* 0x00b00000c690783b */ /* 0x000fe20000000200 */
[C---:B--2---:R-:W-:Y:S06]  /*18bb0*/  HMMA.16816.F32 R28, R228.reuse, R24, R28 ;  /* 0x00000018e41c723c */ /* 0x044fec000000181c */
[----:B------:R-:W-:Y:S01]  /*18bc0*/  HMMA.16816.F32 R140, R228, R26, R140 ;  /* 0x0000001ae48c723c */ /* 0x000fe2000000188c */
[----:B------:R-:W-:Y:S05]  /*18bd0*/  LDSM.16.M88.4 R24, [R135+0x4000] ;  /* 0x004000008718783b */ /* 0x000fea0000000200 */
[----:B------:R-:W-:Y:S01]  /*18be0*/  HMMA.16816.F32 R12, R172, R34, R12 ;  /* 0x00000022ac0c723c */ /* 0x000fe2000000180c */
[----:B------:R-:W-:Y:S05]  /*18bf0*/  LDSM.16.M88.4 R32, [R182] ;  /* 0x00000000b620783b */ /* 0x000fea0000000200 */
[----:B---3--:R-:W-:Y:S06]  /*18c00*/  HMMA.16816.F32 R16, R148, R8, R16 ;  /* 0x000000089410723c */ /* 0x008fec0000001810 */
[C---:B----4-:R-:W-:Y:S06]  /*18c10*/  HMMA.16816.F32 R160, R228.reuse, R20, R160 ;  /* 0x00000014e4a0723c */ /* 0x050fec00000018a0 */
[----:B------:R-:W-:Y:S01]  /*18c20*/  HMMA.16816.F32 R156, R228, R22, R156 ;  /* 0x00000016e49c723c */ /* 0x000fe2000000189c */
[----:B------:R-:W2:Y:S05]  /*18c30*/  LDSM.16.M88.4 R20, [R195+0xa000] ;  /* 0x00a00000c314783b */ /* 0x000eaa0000000200 */
[C---:B------:R-:W-:Y:S06]  /*18c40*/  HMMA.16816.F32 R28, R172.reuse, R4, R28 ;  /* 0x00000004ac1c723c */ /* 0x040fec000000181c */
[----:B------:R-:W-:Y:S01]  /*18c50*/  HMMA.16816.F32 R140, R172, R6, R140 ;  /* 0x00000006ac8c723c */ /* 0x000fe2000000188c */
[----:B------:R-:W-:Y:S05]  /*18c60*/  LDSM.16.M88.4 R4, [R188+0x4000] ;  /* 0x00400000bc04783b */ /* 0x000fea0000000200 */
[----:B------:R-:W-:Y:S01]  /*18c70*/  HMMA.16816.F32 R12, R148, R10, R12 ;  /* 0x0000000a940c723c */ /* 0x000fe2000000180c */
[----:B------:R-:W3:Y:S05]  /*18c80*/  LDSM.16.M88.4 R8, [R2+0x4000] ;  /* 0x004000000208783b */ /* 0x000eea0000000200 */
[----:B-1----:R-:W-:Y:S06]  /*18c90*/  HMMA.16816.F32 R16, R136, R236, R16 ;  /* 0x000000ec8810723c */ /* 0x002fec0000001810 */
[C---:B------:R-:W-:Y:S06]  /*18ca0*/  HMMA.16816.F32 R28, R148.reuse, R232, R28 ;  /* 0x000000e8941c723c */ /* 0x040fec000000181c */
[----:B------:R-:W-:Y:S06]  /*18cb0*/  HMMA.16816.F32 R140, R148, R234, R140 ;  /* 0x000000ea948c723c */ /* 0x000fec000000188c */
[----:B------:R-:W-:Y:S06]  /*18cc0*/  HMMA.16816.F32 R12, R136, R238, R12 ;  /* 0x000000ee880c723c */ /* 0x000fec000000180c */
[----:B--2---:R-:W-:Y:S06]  /*18cd0*/  HMMA.16816.F32 R16, R24, R20, R16 ;  /* 0x000000141810723c */ /* 0x004fec0000001810 */
[C---:B------:R-:W-:Y:S06]  /*18ce0*/  HMMA.16816.F32 R152, R228.reuse, R240, R152 ;  /* 0x000000f0e498723c */ /* 0x040fec0000001898 */
[----:B------:R-:W-:Y:S01]  /*18cf0*/  HMMA.16816.F32 R228, R228, R242, R176 ;  /* 0x000000f2e4e4723c */ /* 0x000fe200000018b0 */
[----:B------:R-:W-:Y:S05]  /*18d00*/  LDSM.16.M88.4 R176, [R195+0xa800] ;  /* 0x00a80000c3b0783b */ /* 0x000fea0000000200 */
[----:B------:R-:W-:Y:S06]  /*18d10*/  HMMA.16816.F32 R160, R172, R168, R160 ;  /* 0x000000a8aca0723c */ /* 0x000fec00000018a0 */
[C---:B------:R-:W-:Y:S06]  /*18d20*/  HMMA.16816.F32 R28, R136.reuse, R32, R28 ;  /* 0x00000020881c723c */ /* 0x040fec000000181c */
[----:B------:R-:W-:Y:S01]  /*18d30*/  HMMA.16816.F32 R140, R136, R34, R140 ;  /* 0x00000022888c723c */ /* 0x000fe2000000188c */
[----:B------:R-:W-:Y:S05]  /*18d40*/  LDSM.16.M88.4 R32, [R181] ;  /* 0x00000000b520783b */ /* 0x000fea0000000200 */
[----:B------:R-:W-:Y:S01]  /*18d50*/  HMMA.16816.F32 R12, R24, R22, R12 ;  /* 0x00000016180c723c */ /* 0x000fe2000000180c */
[----:B------:R-:W1:Y:S05]  /*18d60*/  LDSM.16.M88.4 R20, [R198+0xb800] ;  /* 0x00b80000c614783b */ /* 0x000e6a0000000200 */
[----:B---3--:R-:W-:Y:S06]  /*18d70*/  HMMA.16816.F32 R16, R8, R4, R16 ;  /* 0x000000040810723c */ /* 0x008fec0000001810 */
[C---:B------:R-:W-:Y:S06]  /*18d80*/  HMMA.16816.F32 R152, R172.reuse, R164, R152 ;  /* 0x000000a4ac98723c */ /* 0x040fec0000001898 */
[----:B------:R-:W-:Y:S06]  /*18d90*/  HMMA.16816.F32 R228, R172, R166, R228 ;  /* 0x000000a6ace4723c */ /* 0x000fec00000018e4 */
[----:B------:R-:W-:Y:S01]  /*18da0*/  HMMA.16816.F32 R164, R148, R144, R160 ;  /* 0x0000009094a4723c */ /* 0x000fe200000018a0 */
[----:B------:R-:W-:Y:S05]  /*18db0*/  LDSM.16.M88.4 R160, [R188+0x4800] ;  /* 0x00480000bca0783b */ /* 0x000fea0000000200 */
[----:B------:R-:W-:Y:S01]  /*18dc0*/  HMMA.16816.F32 R156, R172, R170, R156 ;  /* 0x000000aaac9c723c */ /* 0x000fe2000000189c */
[----:B------:R-:W-:Y:S01]  /*18dd0*/  FMUL.FTZ R0, R16, UR4 ;  /* 0x0000000410007c20 */ /* 0x000fe20008410000 */
[----:B------:R-:W-:Y:S01]  /*18de0*/  FMUL.FTZ R2, R17, UR4 ;  /* 0x0000000411027c20 */ /* 0x000fe20008410000 */
[----:B------:R-:W-:Y:S01]  /*18df0*/  FMUL.FTZ R133, R18, UR4 ;  /* 0x0000000412857c20 */ /* 0x000fe20008410000 */
[----:B------:R-:W-:-:S02]  /*18e00*/  FMUL.FTZ R134, R19, UR4 ;  /* 0x0000000413867c20 */ /* 0x000fc40008410000 */
[----:B------:R-:W2:Y:S01]  /*18e10*/  LDSM.16.M88.4 R16, [R180] ;  /* 0x00000000b410783b */ /* 0x000ea20000000200 */
[----:B------:R-:W-:Y:S01]  /*18e20*/  HMMA.16816.F32 R12, R8, R6, R12 ;  /* 0x00000006080c723c */ /* 0x000fe2000000180c */
[----:B------:R-:W3:Y:S02]  /*18e30*/  MUFU.TANH R2, R2 ;  /* 0x0000000200027308 */ /* 0x000ee40000002400 */
[----:B------:R-:W4:Y:S03]  /*18e40*/  LDSM.16.M88.4 R4, [R195+0xb000] ;  /* 0x00b00000c304783b */ /* 0x000f260000000200 */
[----:B-1----:R-:W-:Y:S03]  /*18e50*/  HMMA.16816.F32 R152, R148, R20, R152 ;  /* 0x000000149498723c */ /* 0x002fe60000001898 */
[----:B------:R-:W-:Y:S03]  /*18e60*/  MUFU.TANH R134, R134 ;  /* 0x0000008600867308 */ /* 0x000fe60000002400 */
[----:B------:R-:W-:Y:S01]  /*18e70*/  HMMA.16816.F32 R164, R136, R32, R164 ;  /* 0x0000002088a4723c */ /* 0x000fe200000018a4 */
[----:B------:R-:W1:Y:S04]  /*18e80*/  S2R R32, SR_TID.X ;  /* 0x0000000000207919 */ /* 0x000e680000002100 */
[----:B------:R-:W5:Y:S01]  /*18e90*/  MUFU.TANH R0, R0 ;  /* 0x0000000000007308 */ /* 0x000f620000002400 */
[----:B------:R-:W-:Y:S06]  /*18ea0*/  HMMA.16816.F32 R156, R148, R146, R156 ;  /* 0x00000092949c723c */ /* 0x000fec000000189c */
[----:B------:R-:W-:Y:S01]  /*18eb0*/  FMUL.FTZ R12, R12, UR4 ;  /* 0x000000040c0c7c20 */ /* 0x000fe20008410000 */
[----:B------:R-:W-:Y:S01]  /*18ec0*/  HMMA.16816.F32 R28, R24, R176, R28 ;  /* 0x000000b0181c723c */ /* 0x000fe2000000181c */
[----:B------:R-:W-:Y:S01]  /*18ed0*/  FMUL.FTZ R33, R13, UR4 ;  /* 0x000000040d217c20 */ /* 0x000fe20008410000 */
[----:B------:R-:W-:Y:S01]  /*18ee0*/  FMUL.FTZ R144, R14, UR4 ;  /* 0x000000040e907c20 */ /* 0x000fe20008410000 */
[----:B------:R3:W-:Y:S03]  /*18ef0*/  MUFU.TANH R135, R12 ;  /* 0x0000000c00877308 */ /* 0x0007e60000002400 */
[----:B------:R-:W-:Y:S01]  /*18f00*/  HMMA.16816.F32 R228, R148, R22, R228 ;  /* 0x0000001694e4723c */ /* 0x000fe200000018e4 */
[----:B------:R-:W5:Y:S04]  /*18f10*/  LDSM.16.M88.4 R20, [R188+0x5000] ;  /* 0x00500000bc14783b */ /* 0x000f680000000200 */
[----:B------:R-:W5:Y:S01]  /*18f20*/  MUFU.TANH R133, R133 ;  /* 0x0000008500857308 */ /* 0x000f620000002400 */
[----:B------:R-:W-:Y:S06]  /*18f30*/  HMMA.16816.F32 R140, R24, R178, R140 ;  /* 0x000000b2188c723c */ /* 0x000fec000000188c */
[C---:B------:R-:W-:Y:S01]  /*18f40*/  HMMA.16816.F32 R156, R136.reuse, R34, R156 ;  /* 0x00000022889c723c */ /* 0x040fe2000000189c */
[----:B------:R-:W-:Y:S05]  /*18f50*/  MUFU.TANH R33, R33 ;  /* 0x0000002100217308 */ /* 0x000fea0000002400 */
[----:B--2---:R-:W-:Y:S01]  /*18f60*/  HMMA.16816.F32 R152, R136, R16, R152 ;  /* 0x000000108898723c */ /* 0x004fe20000001898 */
[----:B------:R-:W-:-:S02]  /*18f70*/  FMUL.FTZ R34, R15, UR4 ;  /* 0x000000040f227c20 */ /* 0x000fc40008410000 */
[----:B---3--:R-:W2:Y:S01]  /*18f80*/  LDSM.16.M88.4 R12, [R195+0xb800] ;  /* 0x00b80000c30c783b */ /* 0x008ea20000000200 */
[----:B------:R-:W-:Y:S02]  /*18f90*/  MUFU.TANH R144, R144 ;  /* 0x0000009000907308 */ /* 0x000fe40000002400 */
[----:B----4-:R-:W-:Y:S01]  /*18fa0*/  HMMA.16816.F32 R164, R24, R4, R164 ;  /* 0x0000000418a4723c */ /* 0x010fe200000018a4 */
[----:B-1----:R-:W-:-:S05]  /*18fb0*/  IMAD.SHL.U32 R17, R32, 0x2, RZ ;  /* 0x0000000220117824 */ /* 0x002fca00078e00ff */
[----:B------:R-:W-:Y:S01]  /*18fc0*/  LOP3.LUT R17, R17, 0x6, RZ, 0xc0, !PT ;  /* 0x0000000611117812 */ /* 0x000fe200078ec0ff */
[----:B------:R-:W-:Y:S01]  /*18fd0*/  HMMA.16816.F32 R28, R8, R160, R28 ;  /* 0x000000a0081c723c */ /* 0x000fe2000000181c */
[----:B------:R-:W-:Y:S03]  /*18fe0*/  MUFU.TANH R34, R34 ;  /* 0x0000002200227308 */ /* 0x000fe60000002400 */
[----:B------:R-:W-:Y:S02]  /*18ff0*/  IMAD R17, R216, 0x40, R17 ;  /* 0x00000040d8117824 */ /* 0x000fe400078e0211 */
[----:B------:R-:W-:Y:S02]  /*19000*/  HMMA.16816.F32 R156, R24, R6, R156 ;  /* 0x00000006189c723c */ /* 0x000fe4000000189c */
[C---:B------:R-:W-:Y:S01]  /*19010*/  VIADD R4, R17.reuse, 0x1 ;  /* 0x0000000111047836 */ /* 0x040fe20000000000 */
[----:B------:R-:W-:-:S02]  /*19020*/  ISETP.GE.AND P4, PT, R17, R217, PT ;  /* 0x000000d91100720c */ /* 0x000fc40003f86270 */
[CC--:B------:R-:W-:Y:S01]  /*19030*/  ISETP.GE.AND P0, PT, R17.reuse, R218.reuse, PT ;  /* 0x000000da1100720c */ /* 0x0c0fe20003f06270 */
[----:B------:R-:W-:Y:S01]  /*19040*/  HMMA.16816.F32 R228, R136, R18, R228 ;  /* 0x0000001288e4723c */ /* 0x000fe200000018e4 */
[C---:B------:R-:W-:Y:S02]  /*19050*/  ISETP.GE.AND P5, PT, R4.reuse, R217, PT ;  /* 0x000000d90400720c */ /* 0x040fe40003fa6270 */
[C---:B------:R-:W-:Y:S02]  /*19060*/  ISETP.GE.AND P2, PT, R4.reuse, R218, PT ;  /* 0x000000da0400720c */ /* 0x040fe40003f46270 */
[CC--:B------:R-:W-:Y:S01]  /*19070*/  ISETP.LT.OR P5, PT, R4.reuse, R220.reuse, P5 ;  /* 0x000000dc0400720c */ /* 0x0c0fe20002fa1670 */
[----:B------:R-:W-:Y:S01]  /*19080*/  HMMA.16816.F32 R140, R8, R162, R140 ;  /* 0x000000a2088c723c */ /* 0x000fe2000000188c */
[----:B------:R-:W-:Y:S02]  /*19090*/  ISETP.LT.OR P2, PT, R4, R219, P2 ;  /* 0x000000db0400720c */ /* 0x000fe40001741670 */
[----:B------:R-:W1:Y:S01]  /*190a0*/  LDSM.16.M88.4 R4, [R188+0x5800] ;  /* 0x00580000bc04783b */ /* 0x000e620000000200 */
[----:B------:R-:W-:Y:S01]  /*190b0*/  ISETP.LT.OR P4, PT, R17, R220, P4 ;  /* 0x000000dc1100720c */ /* 0x000fe20002781670 */
[----:B------:R-:W-:-:S04]  /*190c0*/  DEPBAR.LE SB0, 0x0 ;  /* 0x000080000000791a */ /* 0x000fc80000000000 */
[----:B-----5:R-:W-:Y:S01]  /*190d0*/  HMMA.16816.F32 R164, R8, R20, R164 ;  /* 0x0000001408a4723c */ /* 0x020fe200000018a4 */
[----:B------:R-:W-:Y:S01]  /*190e0*/  FMUL.FTZ R148, R28, UR4 ;  /* 0x000000041c947c20 */ /* 0x000fe20008410000 */
[----:B------:R-:W-:Y:S01]  /*190f0*/  FMUL.FTZ R16, R30, UR4 ;  /* 0x000000041e107c20 */ /* 0x000fe20008410000 */
[----:B------:R-:W-:Y:S01]  /*19100*/  FMUL.FTZ R28, R29, UR4 ;  /* 0x000000041d1c7c20 */ /* 0x000fe20008410000 */
[----:B------:R-:W-:Y:S01]  /*19110*/  FMUL.FTZ R18, R31, UR4 ;  /* 0x000000041f127c20 */ /* 0x000fe20008410000 */
[C---:B------:R-:W-:Y:S01]  /*19120*/  ISETP.LT.OR P0, PT, R17.reuse, R219, P0 ;  /* 0x000000db1100720c */ /* 0x040fe20000701670 */
[----:B--2---:R-:W-:Y:S01]  /*19130*/  HMMA.16816.F32 R152, R24, R12, R152 ;  /* 0x0000000c1898723c */ /* 0x004fe20000001898 */
[----:B------:R-:W2:Y:S01]  /*19140*/  MUFU.TANH R148, R148 ;  /* 0x0000009400947308 */ /* 0x000ea20000002400 */
[C---:B------:R-:W-:Y:S01]  /*19150*/  VIADD R21, R17.reuse, 0x8 ;  /* 0x0000000811157836 */ /* 0x040fe20000000000 */
[----:B------:R-:W-:Y:S02]  /*19160*/  FSEL R2, R2, -INF , !P5 ;  /* 0xff80000002027808 */ /* 0x000fe40006800000 */
[----:B------:R-:W-:Y:S01]  /*19170*/  FSEL R0, R0, -INF , !P4 ;  /* 0xff80000000007808 */ /* 0x000fe20006000000 */
[----:B------:R-:W-:Y:S01]  /*19180*/  HMMA.16816.F32 R156, R8, R22, R156 ;  /* 0x00000016089c723c */ /* 0x000fe2000000189c */
[----:B------:R-:W-:Y:S01]  /*19190*/  VIADD R12, R17, 0x9 ;  /* 0x00000009110c7836 */ /* 0x000fe20000000000 */
[-C--:B------:R-:W-:Y:S01]  /*191a0*/  ISETP.GE.AND P6, PT, R21, R217.reuse, PT ;  /* 0x000000d91500720c */ /* 0x080fe20003fc6270 */
[----:B------:R-:W3:Y:S01]  /*191b0*/  MUFU.TANH R16, R16 ;  /* 0x0000001000107308 */ /* 0x000ee20000002400 */
[----:B------:R-:W-:Y:S01]  /*191c0*/  FMUL.FTZ R19, R140, UR4 ;  /* 0x000000048c137c20 */ /* 0x000fe20008410000 */
[----:B------:R-:W-:Y:S01]  /*191d0*/  FMUL.FTZ R142, R142, UR4 ;  /* 0x000000048e8e7c20 */ /* 0x000fe20008410000 */
[----:B------:R-:W-:Y:S01]  /*191e0*/  HMMA.16816.F32 R228, R24, R14, R228 ;  /* 0x0000000e18e4723c */ /* 0x000fe200000018e4 */
[----:B------:R-:W-:Y:S01]  /*191f0*/  FSEL R13, R133, -INF , !P0 ;  /* 0xff800000850d7808 */ /* 0x000fe20004000000 */
[----:B------:R-:W-:Y:S01]  /*19200*/  VIADD R22, R17, 0x11 ;  /* 0x0000001111167836 */ /* 0x000fe20000000000 */
[-C--:B------:R-:W-:Y:S01]  /*19210*/  ISETP.GE.AND P1, PT, R21, R218.reuse, PT ;  /* 0x000000da1500720c */ /* 0x080fe20003f26270 */
[----:B------:R-:W-:Y:S01]  /*19220*/  FMUL.FTZ R138, R141, UR4 ;  /* 0x000000048d8a7c20 */ /* 0x000fe20008410000 */
[----:B------:R-:W4:Y:S01]  /*19230*/  MUFU.TANH R28, R28 ;  /* 0x0000001c001c7308 */ /* 0x000f220000002400 */
[-C--:B------:R-:W-:Y:S01]  /*19240*/  ISETP.GE.AND P4, PT, R12, R217.reuse, PT ;  /* 0x000000d90c00720c */ /* 0x080fe20003f86270 */
[----:B------:R-:W-:Y:S01]  /*19250*/  VIADD R14, R17, 0x10 ;  /* 0x00000010110e7836 */ /* 0x000fe20000000000 */
[----:B------:R-:W-:Y:S01]  /*19260*/  FSEL R15, R134, -INF , !P2 ;  /* 0xff800000860f7808 */ /* 0x000fe20005000000 */
[----:B------:R-:W-:Y:S01]  /*19270*/  FMUL.FTZ R146, R164, UR4 ;  /* 0x00000004a4927c20 */ /* 0x000fe20008410000 */
[-C--:B------:R-:W-:Y:S01]  /*19280*/  ISETP.GE.AND P0, PT, R12, R218.reuse, PT ;  /* 0x000000da0c00720c */ /* 0x080fe20003f06270 */
[----:B------:R-:W-:Y:S01]  /*19290*/  FMUL.FTZ R147, R166, UR4 ;  /* 0x00000004a6937c20 */ /* 0x000fe20008410000 */
[C---:B------:R-:W-:Y:S01]  /*192a0*/  ISETP.GE.AND P5, PT, R14.reuse, R217, PT ;  /* 0x000000d90e00720c */ /* 0x040fe20003fa6270 */
[----:B------:R-:W5:Y:S01]  /*192b0*/  MUFU.TANH R18, R18 ;  /* 0x0000001200127308 */ /* 0x000f620000002400 */
[C---:B------:R-:W-:Y:S01]  /*192c0*/  ISETP.GE.AND P2, PT, R14.reuse, R218, PT ;  /* 0x000000da0e00720c */ /* 0x040fe20003f46270 */
[----:B------:R-:W-:Y:S01]  /*192d0*/  FMUL.FTZ R143, R143, UR4 ;  /* 0x000000048f8f7c20 */ /* 0x000fe20008410000 */
[C---:B-1----:R-:W-:Y:S01]  /*192e0*/  HMMA.16816.F32 R152, R8.reuse, R4, R152 ;  /* 0x000000040898723c */ /* 0x042fe20000001898 */
[-C--:B------:R-:W-:Y:S01]  /*192f0*/  ISETP.LT.OR P6, PT, R21, R220.reuse, P6 ;  /* 0x000000dc1500720c */ /* 0x080fe200037c1670 */
[----:B------:R-:W-:Y:S01]  /*19300*/  FMUL.FTZ R20, R165, UR4 ;  /* 0x00000004a5147c20 */ /* 0x000fe20008410000 */
[CC--:B------:R-:W-:Y:S01]  /*19310*/  ISETP.LT.OR P5, PT, R14.reuse, R220.reuse, P5 ;  /* 0x000000dc0e00720c */ /* 0x0c0fe20002fa1670 */
[----:B------:R-:W-:Y:S01]  /*19320*/  FMUL.FTZ R145, R167, UR4 ;  /* 0x00000004a7917c20 */ /* 0x000fe20008410000 */
[----:B------:R-:W1:Y:S01]  /*19330*/  MUFU.TANH R19, R19 ;  /* 0x0000001300137308 */ /* 0x000e620000002400 */
[-C--:B------:R-:W-:Y:S01]  /*19340*/  ISETP.LT.OR P2, PT, R14, R219.reuse, P2 ;  /* 0x000000db0e00720c */ /* 0x080fe20001741670 */
[----:B------:R-:W-:Y:S01]  /*19350*/  VIADD R4, R17, 0x19 ;  /* 0x0000001911047836 */ /* 0x000fe20000000000 */
[-C--:B------:R-:W-:Y:S01]  /*19360*/  ISETP.LT.OR P1, PT, R21, R219.reuse, P1 ;  /* 0x000000db1500720c */ /* 0x080fe20000f21670 */
[----:B------:R-:W-:Y:S01]  /*19370*/  VIADD R5, R17, 0x18 ;  /* 0x0000001811057836 */ /* 0x000fe20000000000 */
[C---:B------:R-:W-:Y:S01]  /*19380*/  ISETP.LT.OR P4, PT, R12.reuse, R220, P4 ;  /* 0x000000dc0c00720c */ /* 0x040fe20002781670 */
[----:B------:R-:W-:Y:S01]  /*19390*/  HMMA.16816.F32 R228, R8, R6, R228 ;  /* 0x0000000608e4723c */ /* 0x000fe200000018e4 */
[----:B------:R-:W-:Y:S01]  /*193a0*/  ISETP.LT.OR P0, PT, R12, R219, P0 ;  /* 0x000000db0c00720c */ /* 0x000fe20000701670 */
[----:B------:R4:W1:Y:S01]  /*193b0*/  MUFU.TANH R149, R142 ;  /* 0x0000008e00957308 */ /* 0x0008620000002400 */
[----:B------:R-:W-:Y:S01]  /*193c0*/  FSEL R12, R135, -INF , !P6 ;  /* 0xff800000870c7808 */ /* 0x000fe20007000000 */
[----:B------:R-:W-:Y:S01]  /*193d0*/  FMUL.FTZ R140, R157, UR4 ;  /* 0x000000049d8c7c20 */ /* 0x000fe20008410000 */
[----:B--2---:R-:W-:Y:S01]  /*193e0*/  FSEL R148, R148, -INF , !P5 ;  /* 0xff80000094947808 */ /* 0x004fe20006800000 */
[----:B------:R-:W-:Y:S01]  /*193f0*/  FMUL.FTZ R141, R159, UR4 ;  /* 0x000000049f8d7c20 */ /* 0x000fe20008410000 */
[----:B---3--:R-:W-:Y:S01]  /*19400*/  FSEL R135, R16, -INF , !P2 ;  /* 0xff80000010877808 */ /* 0x008fe20005000000 */
[----:B------:R-:W-:Y:S01]  /*19410*/  IMAD.MOV.U32 R157, RZ, RZ, R227 ;  /* 0x000000ffff9d7224 */ /* 0x000fe200078e00e3 */
[----:B------:R-:W-:Y:S01]  /*19420*/  FSEL R21, R144, -INF , !P1 ;  /* 0xff80000090157808 */ /* 0x000fe20004800000 */
[----:B------:R-:W2:Y:S01]  /*19430*/  MUFU.TANH R146, R146 ;  /* 0x0000009200927308 */ /* 0x000ea20000002400 */
[----:B------:R-:W-:-:S02]  /*19440*/  FSEL R14, R33, -INF , !P4 ;  /* 0xff800000210e7808 */ /* 0x000fc40006000000 */
[----:B------:R-:W-:Y:S01]  /*19450*/  FSEL R23, R34, -INF , !P0 ;  /* 0xff80000022177808 */ /* 0x000fe20004000000 */
[----:B------:R-:W-:Y:S01]  /*19460*/  FMUL.FTZ R153, R153, UR4 ;  /* 0x0000000499997c20 */ /* 0x000fe20008410000 */
[-C--:B------:R-:W-:Y:S01]  /*19470*/  ISETP.GE.AND P5, PT, R4, R217.reuse, PT ;  /* 0x000000d90400720c */ /* 0x080fe20003fa6270 */
[----:B------:R-:W-:Y:S01]  /*19480*/  FMUL.FTZ R152, R152, UR4 ;  /* 0x0000000498987c20 */ /* 0x000fe20008410000 */
[-C--:B------:R-:W-:Y:S01]  /*19490*/  ISETP.GE.AND P2, PT, R4, R218.reuse, PT ;  /* 0x000000da0400720c */ /* 0x080fe20003f46270 */
[----:B------:R-:W3:Y:S01]  /*194a0*/  MUFU.TANH R147, R147 ;  /* 0x0000009300937308 */ /* 0x000ee20000002400 */
[-C--:B------:R-:W-:Y:S01]  /*194b0*/  ISETP.GE.AND P6, PT, R22, R217.reuse, PT ;  /* 0x000000d91600720c */ /* 0x080fe20003fc6270 */
[----:B----4-:R-:W-:Y:S01]  /*194c0*/  FMUL.FTZ R142, R156, UR4 ;  /* 0x000000049c8e7c20 */ /* 0x010fe20008410000 */
[-C--:B------:R-:W-:Y:S01]  /*194d0*/  ISETP.GE.AND P1, PT, R22, R218.reuse, PT ;  /* 0x000000da1600720c */ /* 0x080fe20003f26270 */
[----:B------:R-:W-:Y:S01]  /*194e0*/  FMUL.FTZ R154, R154, UR4 ;  /* 0x000000049a9a7c20 */ /* 0x000fe20008410000 */
[C---:B------:R-:W-:Y:S01]  /*194f0*/  ISETP.GE.AND P4, PT, R5.reuse, R217, PT ;  /* 0x000000d90500720c */ /* 0x040fe20003f86270 */
[----:B------:R-:W-:Y:S01]  /*19500*/  FMUL.FTZ R168, R228, UR4 ;  /* 0x00000004e4a87c20 */ /* 0x000fe20008410000 */
[----:B------:R-:W-:Y:S01]  /*19510*/  ISETP.GE.AND P0, PT, R5, R218, PT ;  /* 0x000000da0500720c */ /* 0x000fe20003f06270 */
[----:B------:R-:W4:Y:S01]  /*19520*/  MUFU.TANH R138, R138 ;  /* 0x0000008a008a7308 */ /* 0x000f220000002400 */
[CC--:B------:R-:W-:Y:S01]  /*19530*/  ISETP.LT.OR P5, PT, R4.reuse, R220.reuse, P5 ;  /* 0x000000dc0400720c */ /* 0x0c0fe20002fa1670 */
[----:B------:R-:W-:Y:S01]  /*19540*/  FMUL.FTZ R166, R229, UR4 ;  /* 0x00000004e5a67c20 */ /* 0x000fe20008410000 */
[-C--:B------:R-:W-:Y:S01]  /*19550*/  ISETP.LT.OR P2, PT, R4, R219.reuse, P2 ;  /* 0x000000db0400720c */ /* 0x080fe20001741670 */
[----:B------:R-:W-:Y:S01]  /*19560*/  VIADD R4, R17, 0x20 ;  /* 0x0000002011047836 */ /* 0x000fe20000000000 */
[-C--:B------:R-:W-:Y:S01]  /*19570*/  ISETP.LT.OR P6, PT, R22, R220.reuse, P6 ;  /* 0x000000dc1600720c */ /* 0x080fe200037c1670 */
[----:B------:R-:W-:Y:S01]  /*19580*/  FMUL.FTZ R165, R230, UR4 ;  /* 0x00000004e6a57c20 */ /* 0x000fe20008410000 */
[-C--:B------:R-:W-:Y:S01]  /*19590*/  ISETP.LT.OR P1, PT, R22, R219.reuse, P1 ;  /* 0x000000db1600720c */ /* 0x080fe20000f21670 */
[----:B------:R2:W4:Y:S01]  /*195a0*/  MUFU.TANH R151, R143 ;  /* 0x0000008f00977308 */ /* 0x0005220000002400 */
[----:B------:R-:W-:Y:S01]  /*195b0*/  ISETP.LT.OR P4, PT, R5, R220, P4 ;  /* 0x000000dc0500720c */ /* 0x000fe20002781670 */
[----:B------:R-:W-:Y:S01]  /*195c0*/  FMUL.FTZ R163, R231, UR4 ;  /* 0x00000004e7a37c20 */ /* 0x000fe20008410000 */
[----:B------:R-:W-:Y:S01]  /*195d0*/  ISETP.LT.OR P0, PT, R5, R219, P0 ;  /* 0x000000db0500720c */ /* 0x000fe20000701670 */
[----:B------:R-:W-:Y:S01]  /*195e0*/  VIADD R5, R17, 0x21 ;  /* 0x0000002111057836 */ /* 0x000fe20000000000 */
[----:B------:R-:W-:Y:S01]  /*195f0*/  FSEL R136, R28, -INF , !P6 ;  /* 0xff8000001c887808 */ /* 0x000fe20007000000 */
[----:B------:R-:W-:Y:S01]  /*19600*/  FMUL.FTZ R155, R155, UR4 ;  /* 0x000000049b9b7c20 */ /* 0x000fe20008410000 */
[----:B-----5:R-:W-:Y:S01]  /*19610*/  FSEL R133, R18, -INF , !P1 ;  /* 0xff80000012857808 */ /* 0x020fe20004800000 */
[----:B------:R-:W5:Y:S01]  /*19620*/  MUFU.TANH R142, R142 ;  /* 0x0000008e008e7308 */ /* 0x000f620000002400 */
[C---:B------:R-:W-:Y:S01]  /*19630*/  ISETP.GE.AND P6, PT, R4.reuse, R217, PT ;  /* 0x000000d90400720c */ /* 0x040fe20003fc6270 */
[----:B------:R-:W-:Y:S01]  /*19640*/  IMAD.MOV.U32 R156, RZ, RZ, R226 ;  /* 0x000000ffff9c7224 */ /* 0x000fe200078e00e2 */
[----:B------:R-:W-:-:S02]  /*19650*/  ISETP.GE.AND P1, PT, R4, R218, PT ;  /* 0x000000da0400720c */ /* 0x000fc40003f26270 */
[----:B-1----:R-:W-:Y:S02]  /*19660*/  FSEL R134, R19, -INF , !P4 ;  /* 0xff80000013867808 */ /* 0x002fe40006000000 */
[----:B------:R-:W-:Y:S01]  /*19670*/  FSEL R149, R149, -INF , !P0 ;  /* 0xff80000095957808 */ /* 0x000fe20004000000 */
[----:B------:R-:W-:Y:S01]  /*19680*/  MUFU.TANH R20, R20 ;  /* 0x0000001400147308 */ /* 0x000fe20000002400 */
[----:B--2---:R-:W-:Y:S01]  /*19690*/  FMUL.FTZ R143, R158, UR4 ;  /* 0x000000049e8f7c20 */ /* 0x004fe20008410000 */
[C---:B------:R-:W-:Y:S02]  /*196a0*/  ISETP.GE.AND P4, PT, R5.reuse, R217, PT ;  /* 0x000000d90500720c */ /* 0x040fe40003f86270 */
[----:B------:R-:W-:Y:S02]  /*196b0*/  ISETP.GE.AND P0, PT, R5, R218, PT ;  /* 0x000000da0500720c */ /* 0x000fe40003f06270 */
[CC--:B------:R-:W-:Y:S02]  /*196c0*/  ISETP.LT.OR P6, PT, R4.reuse, R220.reuse, P6 ;  /* 0x000000dc0400720c */ /* 0x0c0fe400037c1670 */
[-C--:B------:R-:W-:Y:S01]  /*196d0*/  ISETP.LT.OR P1, PT, R4, R219.reuse, P1 ;  /* 0x000000db0400720c */ /* 0x080fe20000f21670 */
[----:B------:R-:W-:Y:S01]  /*196e0*/  VIADD R4, R17, 0x29 ;  /* 0x0000002911047836 */ /* 0x000fe20000000000 */
[C---:B------:R-:W-:Y:S01]  /*196f0*/  ISETP.LT.OR P4, PT, R5.reuse, R220, P4 ;  /* 0x000000dc0500720c */ /* 0x040fe20002781670 */
[----:B------:R-:W1:Y:S01]  /*19700*/  MUFU.TANH R143, R143 ;  /* 0x0000008f008f7308 */ /* 0x000e620000002400 */
[----:B------:R-:W-:Y:S01]  /*19710*/  ISETP.LT.OR P0, PT, R5, R219, P0 ;  /* 0x000000db0500720c */ /* 0x000fe20000701670 */
[----:B------:R-:W-:Y:S01]  /*19720*/  VIADD R5, R17, 0x28 ;  /* 0x0000002811057836 */ /* 0x000fe20000000000 */
[----:B------:R-:W-:-:S02]  /*19730*/  FSEL R146, R146, -INF , !P6 ;  /* 0xff80000092927808 */ /* 0x000fc40007000000 */
[----:B---3--:R-:W-:Y:S02]  /*19740*/  FSEL R147, R147, -INF , !P1 ;  /* 0xff80000093937808 */ /* 0x008fe40004800000 */
[----:B----4-:R-:W-:Y:S01]  /*19750*/  FSEL R138, R138, -INF , !P5 ;  /* 0xff8000008a8a7808 */ /* 0x010fe20006800000 */
[----:B------:R-:W2:Y:S01]  /*19760*/  MUFU.TANH R145, R145 ;  /* 0x0000009100917308 */ /* 0x000ea20000002400 */
[CC--:B------:R-:W-:Y:S02]  /*19770*/  ISETP.GE.AND P6, PT, R4.reuse, R217.reuse, PT ;  /* 0x000000d90400720c */ /* 0x0c0fe40003fc6270 */
[C---:B------:R-:W-:Y:S02]  /*19780*/  ISETP.GE.AND P1, PT, R4.reuse, R218, PT ;  /* 0x000000da0400720c */ /* 0x040fe40003f26270 */
[----:B------:R-:W-:Y:S02]  /*19790*/  ISETP.GE.AND P5, PT, R5, R217, PT ;  /* 0x000000d90500720c */ /* 0x000fe40003fa6270 */
[C---:B------:R-:W-:Y:S01]  /*197a0*/  ISETP.LT.OR P6, PT, R4.reuse, R220, P6 ;  /* 0x000000dc0400720c */ /* 0x040fe200037c1670 */
[----:B------:R-:W3:Y:S01]  /*197b0*/  MUFU.TANH R170, R153 ;  /* 0x0000009900aa7308 */ /* 0x000ee20000002400 */
[----:B------:R-:W-:Y:S01]  /*197c0*/  ISETP.LT.OR P1, PT, R4, R219, P1 ;  /* 0x000000db0400720c */ /* 0x000fe20000f21670 */
[----:B------:R-:W-:Y:S01]  /*197d0*/  VIADD R4, R17, 0x31 ;  /* 0x0000003111047836 */ /* 0x000fe20000000000 */
[----:B------:R-:W-:-:S02]  /*197e0*/  FSEL R151, R151, -INF , !P2 ;  /* 0xff80000097977808 */ /* 0x000fc40005000000 */
[C---:B------:R-:W-:Y:S02]  /*197f0*/  ISETP.LT.OR P5, PT, R5.reuse, R220, P5 ;  /* 0x000000dc0500720c */ /* 0x040fe40002fa1670 */
[C---:B------:R-:W-:Y:S01]  /*19800*/  ISETP.GE.AND P2, PT, R5.reuse, R218, PT ;  /* 0x000000da0500720c */ /* 0x040fe20003f46270 */
[----:B------:R-:W4:Y:S01]  /*19810*/  MUFU.TANH R140, R140 ;  /* 0x0000008c008c7308 */ /* 0x000f220000002400 */
[----:B-----5:R-:W-:Y:S02]  /*19820*/  FSEL R142, R142, -INF , !P5 ;  /* 0xff8000008e8e7808 */ /* 0x020fe40006800000 */
[----:B------:R-:W-:Y:S01]  /*19830*/  ISETP.LT.OR P2, PT, R5, R219, P2 ;  /* 0x000000db0500720c */ /* 0x000fe20001741670 */
[----:B------:R-:W-:Y:S01]  /*19840*/  VIADD R5, R17, 0x30 ;  /* 0x0000003011057836 */ /* 0x000fe20000000000 */
[C---:B------:R-:W-:Y:S02]  /*19850*/  ISETP.GE.AND P5, PT, R4.reuse, R217, PT ;  /* 0x000000d90400720c */ /* 0x040fe40003fa6270 */
[----:B-1----:R-:W-:Y:S01]  /*19860*/  FSEL R143, R143, -INF , !P2 ;  /* 0xff8000008f8f7808 */ /* 0x002fe20005000000 */
[----:B------:R-:W1:Y:S01]  /*19870*/  MUFU.TANH R141, R141 ;  /* 0x0000008d008d7308 */ /* 0x000e620000002400 */
[----:B------:R-:W-:-:S02]  /*19880*/  ISETP.LT.OR P5, PT, R4, R220, P5 ;  /* 0x000000dc0400720c */ /* 0x000fc40002fa1670 */
[-C--:B------:R-:W-:Y:S02]  /*19890*/  ISETP.GE.AND P2, PT, R4, R218.reuse, PT ;  /* 0x000000da0400720c */ /* 0x080fe40003f46270 */
[----:B------:R-:W-:Y:S02]  /*198a0*/  FSEL R144, R20, -INF , !P4 ;  /* 0xff80000014907808 */ /* 0x000fe40006000000 */
[----:B--2---:R-:W-:Y:S01]  /*198b0*/  FSEL R145, R145, -INF , !P0 ;  /* 0xff80000091917808 */ /* 0x004fe20004000000 */
[----:B------:R-:W2:Y:S01]  /*198c0*/  MUFU.TANH R174, R152 ;  /* 0x0000009800ae7308 */ /* 0x000ea20000002400 */
[C---:B------:R-:W-:Y:S02]  /*198d0*/  ISETP.GE.AND P4, PT, R5.reuse, R217, PT ;  /* 0x000000d90500720c */ /* 0x040fe40003f86270 */
[----:B------:R-:W-:Y:S02]  /*198e0*/  ISETP.GE.AND P0, PT, R5, R218, PT ;  /* 0x000000da0500720c */ /* 0x000fe40003f06270 */
[----:B---3--:R-:W-:-:S02]  /*198f0*/  FSEL R170, R170, -INF , !P5 ;  /* 0xff800000aaaa7808 */ /* 0x008fc40006800000 */
[----:B------:R-:W-:Y:S01]  /*19900*/  ISETP.LT.OR P2, PT, R4, R219, P2 ;  /* 0x000000db0400720c */ /* 0x000fe20001741670 */
[----:B------:R-:W3:Y:S01]  /*19910*/  MUFU.TANH R169, R154 ;  /* 0x0000009a00a97308 */ /* 0x000ee20000002400 */
[----:B------:R-:W-:Y:S01]  /*19920*/  ISETP.GT.AND P5, PT, R216, R203, PT ;  /* 0x000000cbd800720c */ /* 0x000fe20003fa4270 */
[----:B------:R-:W-:Y:S01]  /*19930*/  VIADD R4, R17, 0x38 ;  /* 0x0000003811047836 */ /* 0x000fe20000000000 */
[----:B------:R-:W-:Y:S01]  /*19940*/  ISETP.LT.OR P4, PT, R5, R220, P4 ;  /* 0x000000dc0500720c */ /* 0x000fe20002781670 */
[----:B------:R-:W-:Y:S01]  /*19950*/  VIADD R17, R17, 0x39 ;  /* 0x0000003911117836 */ /* 0x000fe20000000000 */
[----:B------:R-:W-:Y:S02]  /*19960*/  ISETP.LT.OR P0, PT, R5, R219, P0 ;  /* 0x000000db0500720c */ /* 0x000fe40000701670 */
[----:B----4-:R-:W-:Y:S01]  /*19970*/  FSEL R140, R140, -INF , !P6 ;  /* 0xff8000008c8c7808 */ /* 0x010fe20007000000 */
[----:B------:R-:W4:Y:S01]  /*19980*/  MUFU.TANH R167, R155 ;  /* 0x0000009b00a77308 */ /* 0x000f220000002400 */
[----:B-1----:R-:W-:-:S02]  /*19990*/  FSEL R141, R141, -INF , !P1 ;  /* 0xff8000008d8d7808 */ /* 0x002fc40004800000 */
[----:B--2---:R-:W-:Y:S02]  /*199a0*/  FSEL R174, R174, -INF , !P4 ;  /* 0xff800000aeae7808 */ /* 0x004fe40006000000 */
[CC--:B------:R-:W-:Y:S02]  /*199b0*/  ISETP.GE.AND P6, PT, R4.reuse, R217.reuse, PT ;  /* 0x000000d90400720c */ /* 0x0c0fe40003fc6270 */
[-C--:B------:R-:W-:Y:S01]  /*199c0*/  ISETP.GE.AND P1, PT, R4, R218.reuse, PT ;  /* 0x000000da0400720c */ /* 0x080fe20003f26270 */
[----:B------:R-:W1:Y:S01]  /*199d0*/  MUFU.TANH R168, R168 ;  /* 0x000000a800a87308 */ /* 0x000e620000002400 */
[----:B---3--:R-:W-:Y:S02]  /*199e0*/  FSEL R169, R169, -INF , !P0 ;  /* 0xff800000a9a97808 */ /* 0x008fe40004000000 */
[C---:B------:R-:W-:Y:S02]  /*199f0*/  ISETP.GE.AND P4, PT, R17.reuse, R217, PT ;  /* 0x000000d91100720c */ /* 0x040fe40003f86270 */
[----:B------:R-:W-:-:S02]  /*19a00*/  ISETP.GE.AND P0, PT, R17, R218, PT ;  /* 0x000000da1100720c */ /* 0x000fc40003f06270 */
[CC--:B------:R-:W-:Y:S01]  /*19a10*/  ISETP.LT.OR P6, PT, R4.reuse, R220.reuse, P6 ;  /* 0x000000dc0400720c */ /* 0x0c0fe200037c1670 */
[----:B------:R-:W2:Y:S01]  /*19a20*/  MUFU.TANH R166, R166 ;  /* 0x000000a600a67308 */ /* 0x000ea20000002400 */
[----:B------:R-:W-:Y:S01]  /*19a30*/  BAR.SYNC.DEFER_BLOCKING 0x0 ;  /* 0x0000000000007b1d */ /* 0x000fe20000010000 */
[-C--:B------:R-:W-:Y:S02]  /*19a40*/  ISETP.LT.OR P1, PT, R4, R219.reuse, P1 ;  /* 0x000000db0400720c */ /* 0x080fe40000f21670 */
[C---:B------:R-:W-:Y:S02]  /*19a50*/  ISETP.LT.OR P4, PT, R17.reuse, R220, P4 ;  /* 0x000000dc1100720c */ /* 0x040fe40002781670 */
[----:B------:R-:W-:Y:S02]  /*19a60*/  ISETP.LT.OR P0, PT, R17, R219, P0 ;  /* 0x000000db1100720c */ /* 0x000fe40000701670 */
[----:B------:R-:W3:Y:S01]  /*19a70*/  MUFU.TANH R165, R165 ;  /* 0x000000a500a57308 */ /* 0x000ee20000002400 */
[----:B----4-:R-:W-:-:S02]  /*19a80*/  FSEL R167, R167, -INF , !P2 ;  /* 0xff800000a7a77808 */ /* 0x010fc40005000000 */
[----:B-1----:R-:W-:-:S05]  /*19a90*/  FSEL R168, R168, -INF , !P6 ;  /* 0xff800000a8a87808 */ /* 0x002fca0007000000 */
[----:B------:R-:W1:Y:S01]  /*19aa0*/  MUFU.TANH R163, R163 ;  /* 0x000000a300a37308 */ /* 0x000e620000002400 */
[----:B--2---:R-:W-:Y:S02]  /*19ab0*/  FSEL R166, R166, -INF , !P4 ;  /* 0xff800000a6a67808 */ /* 0x004fe40006000000 */
[----:B---3--:R-:W-:Y:S02]  /*19ac0*/  FSEL R165, R165, -INF , !P1 ;  /* 0xff800000a5a57808 */ /* 0x008fe40004800000 */
[----:B-1----:R-:W-:Y:S01]  /*19ad0*/  FSEL R163, R163, -INF , !P0 ;  /* 0xff800000a3a37808 */ /* 0x002fe20004000000 */
[----:B------:R-:W-:Y:S06]  /*19ae0*/  @!P5 BRA `(.L_x_2641) ;  /* 0x0000000800b8d947 */ /* 0x000fec0003800000 */
[----:B------:R-:W-:Y:S05]  /*19af0*/  @!P3 BRA `(.L_x_2642) ;  /* 0x0000000000f8b947 */ /* 0x000fea0003800000 */
[----:B------:R-:W1:Y:S01]  /*19b00*/  LDC R8, c[0x0][0x380] ;  /* 0x0000e000ff087b82 */ /* 0x000e620000000800 */
[----:B------:R-:W-:-:S05]  /*19b10*/  IMAD.SHL.U32 R5, R216, 0x40, RZ ;  /* 0x00000040d8057824 */ /* 0x000fca00078e00ff */
[C---:B------:R-:W-:Y:S02]  /*19b20*/  IADD3 R17, R5.reuse, -0x40, RZ ;  /* 0xffffffc005117810 */ /* 0x040fe40007ffe0ff */
        /* <DEDUP_REMOVED lines=10> */
[----:B-1----:R-:W-:Y:S01]  /*19bd0*/  IADD3 R11, RZ, -R19, RZ ;  /* 0x80000013ff0b7210 */ /* 0x002fe20007ffe0ff */
[----:B------:R-:W-:-:S04]  /*19be0*/  IMAD.MOV.U32 R18, RZ, RZ, RZ ;  /* 0x000000ffff127224 */ /* 0x000fc800078e00ff */
        /* <DEDUP_REMOVED lines=16> */
[----:B------:R-:W-:Y:S01]  /*19cf0*/  ISETP.GE.AND P0, PT, R17, RZ, PT ;  /* 0x000000ff1100720c */ /* 0x000fe20003f06270 */
[----:B------:R-:W1:Y:S01]  /*19d00*/  LDC.64 R6, c[0x0][0x248] ;  /* 0x00009200ff067b82 */ /* 0x000e620000000a00 */
[----:B------:R-:W-:-:S02]  /*19d10*/  ISETP.NE.AND P1, PT, R8, RZ, PT ;  /* 0x000000ff0800720c */ /* 0x000fc40003f25270 */
[----:B------:R-:W-:-:S05]  /*19d20*/  LOP3.LUT R4, RZ, R8, RZ, 0x33, !PT ;  /* 0x00000008ff047212 */ /* 0x000fca00078e33ff */
[----:B------:R-:W-:Y:S02]  /*19d30*/  @P6 IADD3 R16, R16, 0x1, RZ ;  /* 0x0000000110106810 */ /* 0x000fe40007ffe0ff */
[----:B------:R-:W-:-:S03]  /*19d40*/  @P4 VIADD R11, R11, 0x1 ;  /* 0x000000010b0b4836 */ /* 0x000fc60000000000 */
[----:B------:R-:W-:Y:S02]  /*19d50*/  @!P2 IMAD.MOV R16, RZ, RZ, -R16 ;  /* 0x000000ffff10a224 */ /* 0x000fe400078e0a10 */
[----:B------:R-:W-:-:S03]  /*19d60*/  MOV R5, R11 ;  /* 0x0000000b00057202 */ /* 0x000fc60000000f00 */
[----:B------:R-:W-:Y:S02]  /*19d70*/  SEL R11, R4, R16, !P1 ;  /* 0x00000010040b7207 */ /* 0x000fe40004800000 */
[----:B------:R-:W-:-:S03]  /*19d80*/  @!P0 IADD3 R5, -R5, RZ, RZ ;  /* 0x000000ff05058210 */ /* 0x000fc60007ffe1ff */
[----:B------:R-:W-:Y:S01]  /*19d90*/  IMAD.WIDE R24, R11, 0x4, R210 ;  /* 0x000000040b187825 */ /* 0x000fe200078e02d2 */
[----:B------:R-:W-:-:S04]  /*19da0*/  SEL R4, R4, R5, !P1 ;  /* 0x0000000504047207 */ /* 0x000fc80004800000 */
[----:B------:R-:W2:Y:S01]  /*19db0*/  LDG.E R10, desc[UR6][R24.64] ;  /* 0x00000006180a7981 */ /* 0x000ea2000c1e1900 */
[----:B------:R-:W-:-:S05]  /*19dc0*/  IMAD.WIDE R18, R4, 0x4, R210 ;  /* 0x0000000404127825 */ /* 0x000fca00078e02d2 */
[----:B------:R-:W2:Y:S01]  /*19dd0*/  LDG.E R9, desc[UR6][R18.64] ;  /* 0x0000000612097981 */ /* 0x000ea2000c1e1900 */
[----:B------:R-:W-:Y:S02]  /*19de0*/  IMAD.IADD R11, R11, 0x1, -R4 ;  /* 0x000000010b0b7824 */ /* 0x000fe400078e0a04 */
[----:B------:R-:W3:Y:S02]  /*19df0*/  LDC.64 R4, c[0x0][0x230] ;  /* 0x00008c00ff047b82 */ /* 0x000ee40000000a00 */
[----:B------:R-:W-:-:S05]  /*19e00*/  IMAD R8, R11, R8, -0x40 ;  /* 0xffffffc00b087424 */ /* 0x000fca00078e0208 */
[----:B------:R-:W-:-:S05]  /*19e10*/  SHF.R.S32.HI R11, RZ, 0x1f, R8 ;  /* 0x0000001fff0b7819 */ /* 0x000fca0000011408 */
[----:B-1----:R-:W-:-:S04]  /*19e20*/  IMAD R11, R11, R6, RZ ;  /* 0x000000060b0b7224 */ /* 0x002fc800078e02ff */
[----:B------:R-:W-:Y:S01]  /*19e30*/  IMAD R7, R8, R7, R11 ;  /* 0x0000000708077224 */ /* 0x000fe200078e020b */
[----:B--2---:R-:W-:Y:S01]  /*19e40*/  IADD3 R9, -R10, R9, RZ ;  /* 0x000000090a097210 */ /* 0x004fe20007ffe1ff */
[----:B------:R-:W-:-:S03]  /*19e50*/  IMAD.WIDE.U32 R10, R8, R6, RZ ;  /* 0x00000006080a7225 */ /* 0x000fc600078e00ff */
[----:B------:R-:W-:Y:S01]  /*19e60*/  SHF.R.S32.HI R17, RZ, 0x1f, R9 ;  /* 0x0000001fff117819 */ /* 0x000fe20000011409 */
[----:B------:R-:W-:-:S04]  /*19e70*/  IMAD.IADD R11, R11, 0x1, R7 ;  /* 0x000000010b0b7824 */ /* 0x000fc800078e0207 */
[-C--:B---3--:R-:W-:Y:S02]  /*19e80*/  IMAD R6, R17, R4.reuse, RZ ;  /* 0x0000000411067224 */ /* 0x088fe400078e02ff */
[----:B------:R-:W-:-:S04]  /*19e90*/  IMAD.WIDE.U32 R10, R9, R4, R10 ;  /* 0x00000004090a7225 */ /* 0x000fc800078e000a */
[----:B------:R-:W-:Y:S02]  /*19ea0*/  IMAD R5, R9, R5, R6 ;  /* 0x0000000509057224 */ /* 0x000fe400078e0206 */
[----:B------:R-:W-:-:S03]  /*19eb0*/  IMAD.MOV.U32 R4, RZ, RZ, R10 ;  /* 0x000000ffff047224 */ /* 0x000fc600078e000a */
[----:B------:R-:W-:Y:S01]  /*19ec0*/  IADD3 R5, R11, R5, RZ ;  /* 0x000000050b057210 */ /* 0x000fe20007ffe0ff */
[----:B------:R-:W-:Y:S06]  /*19ed0*/  BRA `(.L_x_2643) ;  /* 0x00000000000c7947 */ /* 0x000fec0003800000 */
.L_x_2642:
[----:B------:R-:W1:Y:S02]  /*19ee0*/  LDC R4, c[0x0][0x248] ;  /* 0x00009200ff047b82 */ /* 0x000e640000000800 */
[----:B-1----:R-:W-:-:S04]  /*19ef0*/  LEA R4, -R4, RZ, 0x6 ;  /* 0x000000ff04047211 */ /* 0x002fc800078e31ff */
[----:B------:R-:W-:-:S07]  /*19f00*/  SHF.R.S32.HI R5, RZ, 0x1f, R4 ;  /* 0x0000001fff057819 */ /* 0x000fce0000011404 */
.L_x_2643:
        /* <DEDUP_REMOVED lines=24> */
[----:B------:R-:W-:Y:S01]  /*1a090*/  @P6 IMAD.MOV.U32 R9, RZ, RZ, R29 ;  /* 0x000000ffff096224 */ /* 0x000fe200078e001d */
[----:B------:R-:W-:Y:S01]  /*1a0a0*/  IADD3.X R8, R206, R5, R206, P1, P0 ;  /* 0x00000005ce087210 */ /* 0x000fe20000fe04ce */
[----:B------:R-:W-:Y:S01]  /*1a0b0*/  @!PT LDS RZ, [RZ] ;  /* 0x00000000fffff984 */ /* 0x000fe20000000800 */
[----:B------:R-:W-:Y:S01]  /*1a0c0*/  @!PT LDS RZ, [RZ] ;  /* 0x00000000fffff984 */ /* 0x000fe20000000800 */
[----:B------:R-:W-:Y:S01]  /*1a0d0*/  @!PT LDS RZ, [RZ] ;  /* 0x00000000fffff984 */ /* 0x000fe20000000800 */
[----:B------:R1:W-:Y:S01]  /*1a0e0*/  @!P4 LDGSTS.E.BYPASS.LTC128B.128 [R212+0x6000], desc[UR6][R28.64] ;  /* 0x060000001cd4cfae */ /* 0x0003e2000b901d46 */
[CC--:B------:R-:W-:Y:S02]  /*1a0f0*/  @!P4 LEA R24, P1, R7.reuse, R214.reuse, 0x1 ;  /* 0x000000d60718c211 */ /* 0x0c0fe400078208ff */
[CC--:B------:R-:W-:Y:S01]  /*1a100*/  @!P2 LEA R16, P0, R7.reuse, R214.reuse, 0x1 ;  /* 0x000000d60710a211 */ /* 0x0c0fe200078008ff */
[----:B------:R1:W-:Y:S01]  /*1a110*/  @P4 STS.128 [R212+0x6000], RZ ;  /* 0x006000ffd4004388 */ /* 0x0003e20000000c00 */
[CCC-:B------:R-:W-:Y:S02]  /*1a120*/  @!P4 LEA.HI.X R25, R7.reuse, R215.reuse, R8.reuse, 0x1, P1 ;  /* 0x000000d70719c211 */ /* 0x1c0fe400008f0c08 */
[C---:B------:R-:W-:Y:S01]  /*1a130*/  @!P2 LEA.HI.X R17, R7.reuse, R215, R8, 0x1, P0 ;  /* 0x000000d70711a211 */ /* 0x040fe200000f0c08 */
[----:B------:R-:W-:Y:S01]  /*1a140*/  @!PT LDS RZ, [RZ] ;  /* 0x00000000fffff984 */ /* 0x000fe20000000800 */
[----:B------:R-:W-:Y:S01]  /*1a150*/  @!PT LDS RZ, [RZ] ;  /* 0x00000000fffff984 */ /* 0x000fe20000000800 */
[----:B------:R-:W-:Y:S01]  /*1a160*/  @!PT LDS RZ, [RZ] ;  /* 0x00000000fffff984 */ /* 0x000fe20000000800 */
[----:B------:R1:W-:Y:S01]  /*1a170*/  @!P2 LDGSTS.E.BYPASS.LTC128B.128 [R212+0x8000], desc[UR6][R28.64+0x80] ;  /* 0x080000801cd4afae */ /* 0x0003e2000b901d46 */
[----:B------:R-:W-:-:S02]  /*1a180*/  @P6 LEA R10, P0, R7, R214, 0x1 ;  /* 0x000000d6070a6211 */ /* 0x000fc400078008ff */
[----:B------:R-:W-:Y:S01]  /*1a190*/  IADD3 R6, P1, R207, R7, RZ ;  /* 0x00000007cf067210 */ /* 0x000fe20007f3e0ff */
[----:B------:R1:W-:Y:S01]  /*1a1a0*/  @P2 STS.128 [R212+0x8000], RZ ;  /* 0x008000ffd4002388 */ /* 0x0003e20000000c00 */
[--C-:B------:R-:W-:Y:S02]  /*1a1b0*/  @P6 LEA.HI.X R11, R7, R215, R8.reuse, 0x1, P0 ;  /* 0x000000d7070b6211 */ /* 0x100fe400000f0c08 */
[-C--:B------:R-:W-:Y:S01]  /*1a1c0*/  @!P2 LEA R32, P0, R6, R214.reuse, 0x1 ;  /* 0x000000d60620a211 */ /* 0x080fe200078008ff */
[----:B------:R-:W-:Y:S01]  /*1a1d0*/  IMAD.X R8, R206, 0x1, R8, P1 ;  /* 0x00000001ce087824 */ /* 0x000fe200008e0608 */
[----:B------:R-:W-:-:S04]  /*1a1e0*/  @!P4 LEA R34, P1, R6, R214, 0x1 ;  /* 0x000000d60622c211 */ /* 0x000fc800078208ff */
[CCC-:B------:R-:W-:Y:S02]  /*1a1f0*/  @!P2 LEA.HI.X R33, R6.reuse, R215.reuse, R8.reuse, 0x1, P0 ;  /* 0x000000d70621a211 */ /* 0x1c0fe400000f0c08 */
[CCC-:B------:R-:W-:Y:S02]  /*1a200*/  @!P4 LEA.HI.X R35, R6.reuse, R215.reuse, R8.reuse, 0x1, P1 ;  /* 0x000000d70623c211 */ /* 0x1c0fe400008f0c08 */
[C---:B------:R-:W-:Y:S02]  /*1a210*/  @P6 LEA R30, P0, R6.reuse, R214, 0x1 ;  /* 0x000000d6061e6211 */ /* 0x040fe400078008ff */
[----:B------:R-:W-:Y:S02]  /*1a220*/  @P6 IADD3 R4, P1, R207, R4, RZ ;  /* 0x00000004cf046210 */ /* 0x000fe40007f3e0ff */
[----:B------:R-:W-:Y:S01]  /*1a230*/  @P6 LEA.HI.X R31, R6, R215, R8, 0x1, P0 ;  /* 0x000000d7061f6211 */ /* 0x000fe200000f0c08 */
[----:B------:R-:W-:Y:S01]  /*1a240*/  @P6 IMAD.MOV.U32 R8, RZ, RZ, R28 ;  /* 0x000000ffff086224 */ /* 0x000fe200078e001c */
[----:B------:R-:W-:Y:S01]  /*1a250*/  @P6 LEA R6, P0, R4, R214, 0x1 ;  /* 0x000000d604066211 */ /* 0x000fe200078008ff */
[----:B------:R-:W-:-:S02]  /*1a260*/  @P6 IMAD.X R5, R206, 0x1, R5, P1 ;  /* 0x00000001ce056824 */ /* 0x000fc400008e0605 */
[----:B------:R-:W-:Y:S01]  /*1a270*/  IMAD.MOV.U32 R214, RZ, RZ, R28 ;  /* 0x000000ffffd67224 */ /* 0x000fe200078e001c */
[----:B------:R-:W-:Y:S01]  /*1a280*/  @!PT LDS RZ, [RZ] ;  /* 0x00000000fffff984 */ /* 0x000fe20000000800 */
[----:B------:R-:W-:Y:S01]  /*1a290*/  @!PT LDS RZ, [RZ] ;  /* 0x00000000fffff984 */ /* 0x000fe20000000800 */
[----:B------:R-:W-:Y:S01]  /*1a2a0*/  @!PT LDS RZ, [RZ] ;  /* 0x00000000fffff984 */ /* 0x000fe20000000800 */
[----:B------:R1:W-:Y:S02]  /*1a2b0*/  @P6 LDGSTS.E.BYPASS.LTC128B.128 [R212+0xa000], desc[UR6][R8.64+0x100] ;  /* 0x0a00010008d46fae */ /* 0x0003e4000b901d46 */
[----:B------:R-:W-:Y:S01]  /*1a2c0*/  @P6 LEA.HI.X R7, R4, R215, R5, 0x1, P0 ;  /* 0x000000d704076211 */ /* 0x000fe200000f0c05 */
[----:B------:R-:W-:Y:S01]  /*1a2d0*/  IMAD.MOV.U32 R215, RZ, RZ, R29 ;  /* 0x000000ffffd77224 */ /* 0x000fe200078e001d */
        /* <DEDUP_REMOVED lines=47> */
.L_x_2641:
[----:B------:R-:W-:Y:S01]  /*1a5d0*/  FMNMX.FTZ R5, R132, R0, !PT ;  /* 0x0000000084057209 */ /* 0x000fe20007810000 */
[----:B------:R-:W-:Y:S01]  /*1a5e0*/  ULDC UR4, c[0x0][0x2ec] ;  /* 0x0000bb0000047ab9 */ /* 0x000fe20000000800 */
[----:B------:R-:W-:Y:S01]  /*1a5f0*/  FMNMX.FTZ R4, R3, R13, !PT ;  /* 0x0000000d03047209 */ /* 0x000fe20007810000 */
[----:B-1----:R-:W-:Y:S01]  /*1a600*/  LDSM.16.MT88.4 R16, [R194+0xc000] ;  /* 0x00c00000c210783b */ /* 0x002fe20000004200 */
        /* <DEDUP_REMOVED lines=65> */
[----:B------:R-:W1:Y:S01]  /*1aa20*/  LDSM.16.MT88.4 R136, [R192+0x10000] ;  /* 0x01000000c088783b */ /* 0x000e620000004200 */
[--C-:B------:R-:W-:Y:S01]  /*1aa30*/  FFMA.FTZ R173, R134, UR4, -R171.reuse ;  /* 0x0000000486ad7c23 */ /* 0x100fe200080108ab */
[--C-:B------:R-:W-:Y:S01]  /*1aa40*/  FFMA.FTZ R177, R135, UR4, -R164.reuse ;  /* 0x0000000487b17c23 */ /* 0x100fe200080108a4 */
[--C-:B------:R-:W-:Y:S01]  /*1aa50*/  FFMA.FTZ R200, R133, UR4, -R164.reuse ;  /* 0x0000000485c87c23 */ /* 0x100fe200080108a4 */
[----:B------:R-:W2:Y:S01]  /*1aa60*/  MUFU.EX2 R155, R155 ;  /* 0x0000009b009b7308 */ /* 0x000ea20000000800 */
        /* <DEDUP_REMOVED lines=15> */
[----:B------:R-:W3:Y:S01]  /*1ab60*/  MUFU.EX2 R153, R153 ;  /* 0x0000009900997308 */ /* 0x000ee20000000800 */
[----:B--2---:R-:W-:Y:S01]  /*1ab70*/  F2FP.F16.F32.PACK_AB R4, R155, R158 ;  /* 0x0000009e9b04723e */ /* 0x004fe200000000ff */
[----:B------:R-:W-:Y:S01]  /*1ab80*/  LDSM.16.MT88.4 R140, [R194+0xf000] ;  /* 0x00f00000c28c783b */ /* 0x000fe20000004200 */
[----:B------:R-:W-:-:S05]  /*1ab90*/  FFMA.FTZ R165, R165, UR4, -R164 ;  /* 0x00000004a5a57c23 */ /* 0x000fca00080108a4 */
        /* <DEDUP_REMOVED lines=9> */
[----:B------:R-:W-:Y:S01]  /*1ac30*/  MUFU.EX2 R172, R172 ;  /* 0x000000ac00ac7308 */ /* 0x000fe20000000800 */
        /* <DEDUP_REMOVED lines=35> */
[----:B------:R-:W-:Y:S01]  /*1ae70*/  MUFU.EX2 R175, R175 ;  /* 0x000000af00af7308 */ /* 0x000fe20000000800 */
        /* <DEDUP_REMOVED lines=22> */
[----:B------:R-:W3:Y:S01]  /*1afe0*/  LDSM.16.MT88.4 R108, [R193+0xe000] ;  /* 0x00e00000c16c783b */ /* 0x000ee20000004200 */
[----:B------:R-:W-:Y:S01]  /*1aff0*/  MUFU.EX2 R176, R176 ;  /* 0x000000b000b07308 */ /* 0x000fe20000000800 */
[-C--:B------:R-:W-:Y:S01]  /*1b000*/  FMUL.FTZ R96, R96, R162.reuse ;  /* 0x000000a260607220 */ /* 0x080fe20000410000 */
[----:B------:R-:W-:Y:S01]  /*1b010*/  HMMA.16816.F32 R32, R4, R34, R104 ;  /* 0x000000220420723c */ /* 0x000fe20000001868 */
[-C--:B------:R-:W-:Y:S01]  /*1b020*/  FMUL.FTZ R97, R97, R162.reuse ;  /* 0x000000a261617220 */ /* 0x080fe20000410000 */
[-C--:B------:R-:W-:Y:S01]  /*1b030*/  FMUL.FTZ R98, R98, R3.reuse ;  /* 0x0000000362627220 */ /* 0x080fe20000410000 */
[----:B------:R-:W-:Y:S01]  /*1b040*/  FMUL.FTZ R99, R99, R3 ;  /* 0x0000000363637220 */ /* 0x000fe20000410000 */
[----:B------:R-:W-:-:S02]  /*1b050*/  FFMA.FTZ R158, R225, R162, R158 ;  /* 0x000000a2e19e7223 */ /* 0x000fc4000001009e */
[----:B------:R-:W4:Y:S01]  /*1b060*/  MUFU.EX2 R177, R177 ;  /* 0x000000b100b17308 */ /* 0x000f220000000800 */
        /* <DEDUP_REMOVED lines=9> */
[----:B-1----:R-:W-:Y:S01]  /*1b100*/  HMMA.16816.F32 R92, R4, R136, R92 ;  /* 0x00000088045c723c */ /* 0x002fe2000000185c */
[----:B------:R-:W-:-:S04]  /*1b110*/  FADD.FTZ R155, R155, R158 ;  /* 0x0000009e9b9b7221 */ /* 0x000fc80000010000 */
[----:B------:R-:W-:Y:S01]  /*1b120*/  FADD.FTZ R154, R154, R155 ;  /* 0x0000009b9a9a7221 */ /* 0x000fe20000010000 */
[----:B--2---:R-:W-:Y:S01]  /*1b130*/  HMMA.16816.F32 R40, R4, R116, R104 ;  /* 0x000000740428723c */ /* 0x004fe20000001868 */
        /* <DEDUP_REMOVED lines=20> */
[----:B------:R-:W4:Y:S01]  /*1b280*/  LDSM.16.MT88.4 R112, [R196+0x10000] ;  /* 0x01000000c470783b */ /* 0x000f220000004200 */
[-C--:B------:R-:W-:Y:S01]  /*1b290*/  FMUL.FTZ R52, R56, R162.reuse ;  /* 0x000000a238347220 */ /* 0x080fe20000410000 */
[-C--:B------:R-:W-:Y:S01]  /*1b2a0*/  FMUL.FTZ R53, R57, R162.reuse ;  /* 0x000000a239357220 */ /* 0x080fe20000410000 */
[-C--:B------:R-:W-:Y:S01]  /*1b2b0*/  FMUL.FTZ R54, R58, R3.reuse ;  /* 0x000000033a367220 */ /* 0x080fe20000410000 */
[-C--:B------:R-:W-:Y:S01]  /*1b2c0*/  FMUL.FTZ R55, R59, R3.reuse ;  /* 0x000000033b377220 */ /* 0x080fe20000410000 */
[----:B------:R-:W2:Y:S01]  /*1b2d0*/  MUFU.EX2 R202, R202 ;  /* 0x000000ca00ca7308 */ /* 0x000ea20000000800 */
[C---:B---3--:R-:W-:Y:S06]  /*1b2e0*/  HMMA.16816.F32 R56, R4.reuse, R108, R116 ;  /* 0x0000006c0438723c */ /* 0x048fec0000001874 */
[C---:B------:R-:W-:Y:S01]  /*1b2f0*/  HMMA.16816.F32 R52, R4.reuse, R110, R52 ;  /* 0x0000006e0434723c */ /* 0x040fe20000001834 */
[----:B------:R-:W3:Y:S01]  /*1b300*/  LDSM.16.MT88.4 R108, [R194+0x10000] ;  /* 0x01000000c26c783b */ /* 0x000ee20000004200 */
        /* <DEDUP_REMOVED lines=21> */
[C---:B----4-:R-:W-:Y:S01]  /*1b460*/  HMMA.16816.F32 R72, R4.reuse, R112, R116 ;  /* 0x000000700448723c */ /* 0x050fe20000001874 */
[----:B------:R-:W4:Y:S05]  /*1b470*/  LDSM.16.MT88.4 R116, [R194+0xc800] ;  /* 0x00c80000c274783b */ /* 0x000f2a0000004200 */
[C---:B------:R-:W-:Y:S01]  /*1b480*/  HMMA.16816.F32 R68, R4.reuse, R114, R68 ;  /* 0x000000720444723c */ /* 0x040fe20000001844 */
[-C--:B------:R-:W-:Y:S01]  /*1b490*/  FMUL.FTZ R112, R80, R162.reuse ;  /* 0x000000a250707220 */ /* 0x080fe20000410000 */
[-C--:B------:R-:W-:Y:S01]  /*1b4a0*/  FMUL.FTZ R113, R81, R162.reuse ;  /* 0x000000a251717220 */ /* 0x080fe20000410000 */
[-C--:B------:R-:W-:Y:S01]  /*1b4b0*/  FMUL.FTZ R80, R84, R162.reuse ;  /* 0x000000a254507220 */ /* 0x080fe20000410000 */
[----:B------:R-:W-:Y:S01]  /*1b4c0*/  FMUL.FTZ R81, R85, R162 ;  /* 0x000000a255517220 */ /* 0x000fe20000410000 */
[----:B------:R-:W-:Y:S01]  /*1b4d0*/  MUFU.EX2 R224, R224 ;  /* 0x000000e000e07308 */ /* 0x000fe20000000800 */
[----:B---3--:R-:W-:Y:S01]  /*1b4e0*/  HMMA.16816.F32 R76, R4, R108, R76 ;  /* 0x0000006c044c723c */ /* 0x008fe2000000184c */
[-C--:B------:R-:W-:Y:S01]  /*1b4f0*/  FMUL.FTZ R114, R82, R3.reuse ;  /* 0x0000000352727220 */ /* 0x080fe20000410000 */
[-C--:B------:R-:W-:Y:S01]  /*1b500*/  FMUL.FTZ R115, R83, R3.reuse ;  /* 0x0000000353737220 */ /* 0x080fe20000410000 */
[-C--:B------:R-:W-:Y:S01]  /*1b510*/  FMUL.FTZ R82, R86, R3.reuse ;  /* 0x0000000356527220 */ /* 0x080fe20000410000 */
[-C--:B------:R-:W-:Y:S01]  /*1b520*/  FMUL.FTZ R83, R87, R3.reuse ;  /* 0x0000000357537220 */ /* 0x080fe20000410000 */
[----:B------:R-:W-:-:S02]  /*1b530*/  FFMA.FTZ R3, R223, R3, R152 ;  /* 0x00000003df037223 */ /* 0x000fc40000010098 */
[----:B------:R-:W3:Y:S02]  /*1b540*/  MUFU.EX2 R227, R227 ;  /* 0x000000e300e37308 */ /* 0x000ee40000000800 */
[----:B------:R-:W-:Y:S01]  /*1b550*/  HMMA.16816.F32 R84, R4, R110, R112 ;  /* 0x0000006e0454723c */ /* 0x000fe20000001870 */
[----:B------:R-:W3:Y:S01]  /*1b560*/  LDSM.16.MT88.4 R112, [R194+0xe800] ;  /* 0x00e80000c270783b */ /* 0x000ee20000004200 */
[----:B------:R-:W-:-:S03]  /*1b570*/  FADD.FTZ R3, R2, R3 ;  /* 0x0000000302037221 */ /* 0x000fc60000010000 */
[----:B------:R-:W3:Y:S01]  /*1b580*/  LDSM.16.MT88.4 R108, [R193+0xe800] ;  /* 0x00e80000c16c783b */ /* 0x000ee20000004200 */
[----:B------:R-:W-:Y:S01]  /*1b590*/  MUFU.EX2 R226, R226 ;  /* 0x000000e200e27308 */ /* 0x000fe20000000800 */
[----:B------:R-:W-:-:S04]  /*1b5a0*/  FADD.FTZ R0, R0, R3 ;  /* 0x0000000300007221 */ /* 0x000fc80000010000 */
[----:B------:R-:W-:Y:S01]  /*1b5b0*/  FADD.FTZ R0, R161, R0 ;  /* 0x00000000a1007221 */ /* 0x000fe20000010000 */
[----:B-1----:R-:W-:Y:S02]  /*1b5c0*/  HMMA.16816.F32 R80, R4, R104, R80 ;  /* 0x000000680450723c */ /* 0x002fe40000001850 */
[----:B------:R-:W1:Y:S01]  /*1b5d0*/  MUFU.EX2 R229, R229 ;  /* 0x000000e500e57308 */ /* 0x000e620000000800 */
[----:B------:R-:W-:-:S03]  /*1b5e0*/  FADD.FTZ R3, R177, R0 ;  /* 0x00000000b1037221 */ /* 0x000fc60000010000 */
[C---:B------:R-:W-:Y:S01]  /*1b5f0*/  HMMA.16816.F32 R88, R4.reuse, R106, R88 ;  /* 0x0000006a0458723c */ /* 0x040fe20000001858 */
[----:B------:R-:W-:Y:S01]  /*1b600*/  F2FP.F16.F32.PACK_AB R104, R175, R172 ;  /* 0x000000acaf68723e */ /* 0x000fe200000000ff */
[----:B------:R-:W-:Y:S01]  /*1b610*/  FADD.FTZ R172, R172, R153 ;  /* 0x00000099acac7221 */ /* 0x000fe20000010000 */
[C---:B-----5:R-:W-:Y:S01]  /*1b620*/  F2FP.F16.F32.PACK_AB R105, R200.reuse, R177 ;  /* 0x000000b1c869723e */ /* 0x060fe200000000ff */
        /* <DEDUP_REMOVED lines=12> */
[----:B----4-:R-:W-:Y:S02]  /*1b6f0*/  HMMA.16816.F32 R20, R104, R116, R20 ;  /* 0x000000746814723c */ /* 0x010fe40000001814 */
[----:B------:R-:W-:-:S04]  /*1b700*/  FADD.FTZ R176, R176, R173 ;  /* 0x000000adb0b07221 */ /* 0x000fc80000010000 */
[C---:B------:R-:W-:Y:S01]  /*1b710*/  HMMA.16816.F32 R16, R104.reuse, R118, R16 ;  /* 0x000000766810723c */ /* 0x040fe20000001810 */
[----:B------:R-:W2:Y:S05]  /*1b720*/  LDSM.16.MT88.4 R116, [R192+0xe800] ;  /* 0x00e80000c074783b */ /* 0x000eaa0000004200 */
[C---:B------:R-:W-:Y:S06]  /*1b730*/  HMMA.16816.F32 R28, R104.reuse, R128, R28 ;  /* 0x00000080681c723c */ /* 0x040fec000000181c */
[C---:B------:R-:W-:Y:S01]  /*1b740*/  HMMA.16816.F32 R24, R104.reuse, R130, R24 ;  /* 0x000000826818723c */ /* 0x040fe20000001818 */
[----:B------:R-:W4:Y:S05]  /*1b750*/  LDSM.16.MT88.4 R128, [R196+0x10800] ;  /* 0x01080000c480783b */ /* 0x000f2a0000004200 */
[C---:B------:R-:W-:Y:S06]  /*1b760*/  HMMA.16816.F32 R100, R104.reuse, R124, R100 ;  /* 0x0000007c6864723c */ /* 0x040fec0000001864 */
[C---:B------:R-:W-:Y:S01]  /*1b770*/  HMMA.16816.F32 R32, R104.reuse, R126, R32 ;  /* 0x0000007e6820723c */ /* 0x040fe20000001820 */
[----:B------:R-:W-:Y:S05]  /*1b780*/  LDSM.16.MT88.4 R124, [R196+0xd000] ;  /* 0x00d00000c47c783b */ /* 0x000fea0000004200 */
        /* <DEDUP_REMOVED lines=12> */
[C---:B--2---:R-:W-:Y:S06]  /*1b850*/  HMMA.16816.F32 R64, R104.reuse, R116, R64 ;  /* 0x000000746840723c */ /* 0x044fec0000001840 */
[C---:B------:R-:W-:Y:S01]  /*1b860*/  HMMA.16816.F32 R60, R104.reuse, R118, R60 ;  /* 0x00000076683c723c */ /* 0x040fe2000000183c */
[----:B------:R-:W2:Y:S05]  /*1b870*/  LDSM.16.MT88.4 R116, [R194+0xd000] ;  /* 0x00d00000c274783b */ /* 0x000eaa0000004200 */
[C---:B------:R-:W-:Y:S06]  /*1b880*/  HMMA.16816.F32 R80, R104.reuse, R96, R80 ;  /* 0x000000606850723c */ /* 0x040fec0000001850 */
[----:B------:R-:W-:Y:S01]  /*1b890*/  HMMA.16816.F32 R88, R104, R98, R88 ;  /* 0x000000626858723c */ /* 0x000fe20000001858 */
[----:B------:R-:W-:Y:S01]  /*1b8a0*/  F2FP.F16.F32.PACK_AB R96, R202, R201 ;  /* 0x000000c9ca60723e */ /* 0x000fe200000000ff */
[----:B------:R-:W-:Y:S01]  /*1b8b0*/  FADD.FTZ R201, R201, R176 ;  /* 0x000000b0c9c97221 */ /* 0x000fe20000010000 */
[----:B------:R-:W-:Y:S01]  /*1b8c0*/  F2FP.F16.F32.PACK_AB R97, R227, R224 ;  /* 0x000000e0e361723e */ /* 0x000fe200000000ff */
[----:B------:R-:W-:-:S02]  /*1b8d0*/  FADD.FTZ R224, R224, R179 ;  /* 0x000000b3e0e07221 */ /* 0x000fc40000010000 */
[C---:B----4-:R-:W-:Y:S01]  /*1b8e0*/  HMMA.16816.F32 R72, R104.reuse, R128, R72 ;  /* 0x000000806848723c */ /* 0x050fe20000001848 */
        /* <DEDUP_REMOVED lines=8> */
[----:B---3--:R-:W-:Y:S01]  /*1b970*/  HMMA.16816.F32 R92, R104, R112, R92 ;  /* 0x00000070685c723c */ /* 0x008fe2000000185c */
[----:B------:R-:W-:-:S05]  /*1b980*/  FADD.FTZ R229, R229, R226 ;  /* 0x000000e2e5e57221 */ /* 0x000fca0000010000 */
[----:B------:R-:W-:Y:S06]  /*1b990*/  HMMA.16816.F32 R4, R104, R114, R4 ;  /* 0x000000726804723c */ /* 0x000fec0000001804 */
[C---:B------:R-:W-:Y:S06]  /*1b9a0*/  HMMA.16816.F32 R128, R96.reuse, R124, R12 ;  /* 0x0000007c6080723c */ /* 0x040fec000000180c */
[C---:B------:R-:W-:Y:S01]  /*1b9b0*/  HMMA.16816.F32 R124, R96.reuse, R126, R8 ;  /* 0x0000007e607c723c */ /* 0x040fe20000001808 */
[----:B------:R-:W1:Y:S05]  /*1b9c0*/  LDSM.16.MT88.4 R8, [R196+0x11000] ;  /* 0x01100000c408783b */ /* 0x000e6a0000004200 */
        /* <DEDUP_REMOVED lines=8> */
[C---:B--2---:R-:W-:Y:S06]  /*1ba50*/  HMMA.16816.F32 R120, R96.reuse, R116, R20 ;  /* 0x000000746078723c */ /* 0x044fec0000001814 */
[C---:B------:R-:W-:Y:S06]  /*1ba60*/  HMMA.16816.F32 R20, R96.reuse, R132, R56 ;  /* 0x000000846014723c */ /* 0x040fec0000001838 */
[C---:B------:R-:W-:Y:S01]  /*1ba70*/  HMMA.16816.F32 R56, R96.reuse, R134, R52 ;  /* 0x000000866038723c */ /* 0x040fe20000001834 */
[----:B------:R-:W2:Y:S04]  /*1ba80*/  LDSM.16.MT88.4 R132, [R193+0x11000] ;  /* 0x01100000c184783b */ /* 0x000ea80000004200 */
[----:B------:R-:W-:Y:S01]  /*1ba90*/  LDSM.16.MT88.4 R52, [R194+0xf800] ;  /* 0x00f80000c234783b */ /* 0x000fe20000004200 */
[C---:B-1----:R-:W-:Y:S06]  /*1baa0*/  HMMA.16816.F32 R12, R96.reuse, R8, R72 ;  /* 0x00000008600c723c */ /* 0x042fec0000001848 */
[C---:B------:R-:W-:Y:S01]  /*1bab0*/  HMMA.16816.F32 R72, R96.reuse, R10, R68 ;  /* 0x0000000a6048723c */ /* 0x040fe20000001844 */
[----:B------:R-:W-:Y:S05]  /*1bac0*/  LDSM.16.MT88.4 R68, [R192+0xf800] ;  /* 0x00f80000c044783b */ /* 0x000fea0000004200 */
[C---:B------:R-:W-:Y:S06]  /*1bad0*/  HMMA.16816.F32 R108, R96.reuse, R110, R24 ;  /* 0x0000006e606c723c */ /* 0x040fec0000001818 */
[C---:B---3--:R-:W-:Y:S06]  /*1bae0*/  HMMA.16816.F32 R76, R96.reuse, R36, R76 ;  /* 0x00000024604c723c */ /* 0x048fec000000184c */
[C---:B------:R-:W-:Y:S01]  /*1baf0*/  HMMA.16816.F32 R8, R96.reuse, R38, R84 ;  /* 0x000000266008723c */ /* 0x040fe20000001854 */
[----:B------:R-:W1:Y:S05]  /*1bb00*/  LDSM.16.MT88.4 R36, [R192+0xd800] ;  /* 0x00d80000c024783b */ /* 0x000e6a0000004200 */
        /* <DEDUP_REMOVED lines=15> */
[C---:B--2---:R-:W-:Y:S01]  /*1bc00*/  HMMA.16816.F32 R84, R96.reuse, R132, R80 ;  /* 0x000000846054723c */ /* 0x044fe20000001850 */
[--C-:B------:R-:W-:Y:S01]  /*1bc10*/  FFMA.FTZ R148, R174, UR4, -R171.reuse ;  /* 0x00000004ae947c23 */ /* 0x100fe200080108ab */
[----:B------:R-:W-:Y:S01]  /*1bc20*/  FFMA.FTZ R149, R170, UR4, -R171 ;  /* 0x00000004aa957c23 */ /* 0x000fe200080108ab */
[----:B------:R-:W-:Y:S01]  /*1bc30*/  MUFU.EX2 R150, R150 ;  /* 0x0000009600967308 */ /* 0x000fe20000000800 */
[----:B------:R-:W2:Y:S02]  /*1bc40*/  LDSM.16.MT88.4 R80, [R194+0x11800] ;  /* 0x01180000c250783b */ /* 0x000ea40000004200 */
[C---:B------:R-:W-:Y:S02]  /*1bc50*/  HMMA.16816.F32 R88, R96.reuse, R134, R88 ;  /* 0x000000866058723c */ /* 0x040fe40000001858 */
[----:B------:R-:W2:Y:S03]  /*1bc60*/  LDSM.16.MT88.4 R132, [R196+0x11800] ;  /* 0x01180000c484783b */ /* 0x000ea60000004200 */
[----:B------:R-:W-:Y:S01]  /*1bc70*/  MUFU.EX2 R148, R148 ;  /* 0x0000009400947308 */ /* 0x000fe20000000800 */
[C---:B------:R-:W-:Y:S06]  /*1bc80*/  HMMA.16816.F32 R92, R96.reuse, R144, R92 ;  /* 0x00000090605c723c */ /* 0x040fec000000185c */
[----:B------:R-:W-:Y:S01]  /*1bc90*/  HMMA.16816.F32 R4, R96, R146, R4 ;  /* 0x000000926004723c */ /* 0x000fe20000001804 */
[----:B------:R-:W1:Y:S08]  /*1bca0*/  MUFU.EX2 R149, R149 ;  /* 0x0000009500957308 */ /* 0x000e700000000800 */
[----:B------:R-:W3:Y:S08]  /*1bcb0*/  MUFU.EX2 R151, R151 ;  /* 0x0000009700977308 */ /* 0x000ef00000000800 */
[----:B------:R-:W4:Y:S01]  /*1bcc0*/  MUFU.EX2 R166, R166 ;  /* 0x000000a600a67308 */ /* 0x000f220000000800 */
[----:B-1----:R-:W-:Y:S01]  /*1bcd0*/  F2FP.F16.F32.PACK_AB R96, R149, R148 ;  /* 0x000000949560723e */ /* 0x002fe200000000ff */
[----:B------:R-:W-:Y:S01]  /*1bce0*/  FADD.FTZ R148, R148, R3 ;  /* 0x0000000394947221 */ /* 0x000fe20000010000 */
[----:B------:R-:W-:-:S03]  /*1bcf0*/  MOV R3, R159 ;  /* 0x0000009f00037202 */ /* 0x000fc60000000f00 */
[----:B------:R-:W-:Y:S02]  /*1bd00*/  FADD.FTZ R149, R149, R148 ;  /* 0x0000009495957221 */ /* 0x000fe40000010000 */
[----:B------:R-:W1:Y:S01]  /*1bd10*/  MUFU.EX2 R164, R164 ;  /* 0x000000a400a47308 */ /* 0x000e620000000800 */
[----:B---3--:R-:W-:Y:S01]  /*1bd20*/  F2FP.F16.F32.PACK_AB R98, R151, R150 ;  /* 0x000000969762723e */ /* 0x008fe200000000ff */
[----:B------:R-:W-:-:S04]  /*1bd30*/  FADD.FTZ R150, R150, R149 ;  /* 0x0000009596967221 */ /* 0x000fc80000010000 */
[----:B------:R-:W-:Y:S01]  /*1bd40*/  FADD.FTZ R225, R151, R150 ;  /* 0x0000009697e17221 */ /* 0x000fe20000010000 */
[----:B----4-:R-:W-:Y:S01]  /*1bd50*/  F2FP.F16.F32.PACK_AB R97, R167, R166 ;  /* 0x000000a6a761723e */ /* 0x010fe200000000ff */
[----:B------:R-:W-:-:S04]  /*1bd60*/  FADD.FTZ R166, R166, R229 ;  /* 0x000000e5a6a67221 */ /* 0x000fc80000010000 */
[----:B------:R-:W-:Y:S01]  /*1bd70*/  FADD.FTZ R166, R167, R166 ;  /* 0x000000a6a7a67221 */ /* 0x000fe20000010000 */
[----:B-1----:R-:W-:-:S03]  /*1bd80*/  F2FP.F16.F32.PACK_AB R99, R164, R165 ;  /* 0x000000a5a463723e */ /* 0x002fc600000000ff */
        /* <DEDUP_REMOVED lines=16> */
[----:B------:R-:W3:Y:S05]  /*1be90*/  LDSM.16.MT88.4 R16, [R192+0x11800] ;  /* 0x01180000c010783b */ /* 0x000eea0000004200 */
[C---:B------:R-:W-:Y:S06]  /*1bea0*/  HMMA.16816.F32 R64, R96.reuse, R70, R64 ;  /* 0x000000466040723c */ /* 0x040fec0000001840 */
[C---:B--2---:R-:W-:Y:S06]  /*1beb0*/  HMMA.16816.F32 R76, R96.reuse, R80, R76 ;  /* 0x00000050604c723c */ /* 0x044fec000000184c */
        /* <DEDUP_REMOVED lines=8> */
[C---:B---3--:R-:W-:Y:S06]  /*1bf40*/  HMMA.16816.F32 R92, R96.reuse, R16, R92 ;  /* 0x00000010605c723c */ /* 0x048fec000000185c */
[----:B------:R-:W-:-:S15]  /*1bf50*/  HMMA.16816.F32 R96, R96, R18, R4 ;  /* 0x000000126060723c */ /* 0x000fde0000001804 */
[----:B------:R-:W-:-:S09]  /*1bf60*/  NOP ;  /* 0x0000000000007918 */ /* 0x000fd20000000000 */
.L_x_2638:
        /* <DEDUP_REMOVED lines=10> */
[----:B------:R-:W-:-:S02]  /*1c010*/  ULDC UR4, c[0x0][0x2ec] ;  /* 0x0000bb0000047ab9 */ /* 0x000fc40000000800 */
[----:B------:R-:W-:Y:S01]  /*1c020*/  MOV R221, UR6 ;  /* 0x0000000600dd7c02 */ /* 0x000fe20008000f00 */
[----:B------:R-:W-:Y:S01]  /*1c030*/  ULDC UR6, c[0x0][0x39c] ;  /* 0x0000e70000067ab9 */ /* 0x000fe20000000800 */
[----:B------:R-:W-:-:S07]  /*1c040*/  ULDC.64 UR8, c[0x0][0x208] ;  /* 0x0000820000087ab9 */ /* 0x000fce0000000a00 */
.L_x_2648:
        /* <DEDUP_REMOVED lines=58> */
[-C--:B-1----:R-:W-:Y:S01]  /*1c3f0*/  IMAD.WIDE.U32 R12, R3, R6.reuse, RZ ;  /* 0x00000006030c7225 */ /* 0x082fe200078e00ff */
[----:B------:R-:W2:Y:S02]  /*1c400*/  LDG.E R9, desc[UR8][R14.64] ;  /* 0x000000080e097981 */ /* 0x000ea4000c1e1900 */
[----:B------:R-:W-:Y:S05]  /*1c410*/  SHF.R.S32.HI R11, RZ, 0x1f, R3 ;  /* 0x0000001fff0b7819 */ /* 0x000fea0000011403 */
[----:B------:R-:W-:Y:S04]  /*1c420*/  IMAD R10, R11, R6, RZ ;  /* 0x000000060b0a7224 */ /* 0x000fe800078e02ff */
[----:B------:R-:W-:Y:S04]  /*1c430*/  IMAD R10, R3, R7, R10 ;  /* 0x00000007030a7224 */ /* 0x000fe800078e020a */
[----:B------:R-:W-:Y:S01]  /*1c440*/  IMAD.IADD R13, R13, 0x1, R10 ;  /* 0x000000010d0d7824 */ /* 0x000fe200078e020a */
[----:B--2---:R-:W-:Y:S04]  /*1c450*/  IADD3 R8, -R9, R8, RZ ;  /* 0x0000000809087210 */ /* 0x004fe80007ffe1ff */
[----:B------:R-:W-:Y:S01]  /*1c460*/  SHF.R.S32.HI R3, RZ, 0x1f, R8 ;  /* 0x0000001fff037819 */ /* 0x000fe20000011408 */
[CC--:B---3--:R-:W-:Y:S04]  /*1c470*/  IMAD.WIDE.U32 R12, R8.reuse, R4.reuse, R12 ;  /* 0x00000004080c7225 */ /* 0x0c8fe800078e000c */
[----:B------:R-:W-:Y:S04]  /*1c480*/  IMAD R3, R3, R4, RZ ;  /* 0x0000000403037224 */ /* 0x000fe800078e02ff */
[----:B------:R-:W-:Y:S05]  /*1c490*/  IMAD R3, R8, R5, R3 ;  /* 0x0000000508037224 */ /* 0x000fea00078e0203 */
[----:B------:R-:W-:Y:S07]  /*1c4a0*/  IADD3 R7, R13, R3, RZ ;  /* 0x000000030d077210 */ /* 0x000fee0007ffe0ff */
.L_x_2645:
[C---:B------:R-:W-:Y:S01]  /*1c4b0*/  LEA R226, P5, R12.reuse, R156, 0x1 ;  /* 0x0000009c0ce27211 */ /* 0x040fe200078a08ff */
[----:B------:R-:W1:Y:S01]  /*1c4c0*/  S2R R200, SR_TID.X ;  /* 0x0000000000c87919 */ /* 0x000e620000002100 */
        /* <DEDUP_REMOVED lines=13> */
[C-C-:B------:R-:W-:Y:S01]  /*1c5a0*/  IMAD.X R4, R204.reuse, 0x1, R6.reuse, P0 ;  /* 0x00000001cc047824 */ /* 0x140fe200000e0606 */
        /* <DEDUP_REMOVED lines=14> */
[C---:B------:R-:W-:Y:S02]  /*1c690*/  @P1 LEA R8, P0, R7.reuse, R156, 0x1 ;  /* 0x0000009c07081211 */ /* 0x040fe400078008ff */
[--C-:B------:R-:W-:Y:S01]  /*1c6a0*/  @P2 LEA.HI.X R11, R7, R157, R4.reuse, 0x1, P5 ;  /* 0x0000009d070b2211 */ /* 0x100fe200028f0c04 */
[----:B------:R-:W-:Y:S01]  /*1c6b0*/  @!P1 STS.128 [R212+0x10000], RZ ;  /* 0x010000ffd4009388 */ /* 0x000fe20000000c00 */
[----:B------:R-:W-:Y:S02]  /*1c6c0*/  IADD3 R5, P6, R205, R7, RZ ;  /* 0x00000007cd057210 */ /* 0x000fe40007fde0ff */
[-C--:B------:R-:W-:Y:S01]  /*1c6d0*/  @P1 LEA.HI.X R9, R7, R157.reuse, R4, 0x1, P0 ;  /* 0x0000009d07091211 */ /* 0x080fe200000f0c04 */
[----:B------:R-:W-:Y:S01]  /*1c6e0*/  @!PT LDS RZ, [RZ] ;  /* 0x00000000fffff984 */ /* 0x000fe20000000800 */
[----:B------:R-:W-:Y:S01]  /*1c6f0*/  @!PT LDS RZ, [RZ] ;  /* 0x00000000fffff984 */ /* 0x000fe20000000800 */
[----:B------:R-:W-:Y:S01]  /*1c700*/  @!PT LDS RZ, [RZ] ;  /* 0x00000000fffff984 */ /* 0x000fe20000000800 */
[----:B------:R-:W-:Y:S01]  /*1c710*/  @P4 LDGSTS.E.BYPASS.LTC128B.128 [R212+0xc800], desc[UR8][R22.64] ;  /* 0x0c80000016d44fae */ /* 0x000fe2000b901d48 */
[----:B------:R-:W-:Y:S02]  /*1c720*/  IADD3.X R4, R204, R4, RZ, P6, !PT ;  /* 0x00000004cc047210 */ /* 0x000fe400037fe4ff */
[CC--:B------:R-:W-:Y:S01]  /*1c730*/  @P4 LEA R14, P6, R5.reuse, R156.reuse, 0x1 ;  /* 0x0000009c050e4211 */ /* 0x0c0fe200078c08ff */
[----:B------:R-:W-:Y:S01]  /*1c740*/  @!P4 STS.128 [R212+0xc800], RZ ;  /* 0x00c800ffd400c388 */ /* 0x000fe20000000c00 */
[CC--:B------:R-:W-:Y:S02]  /*1c750*/  @P2 LEA R6, P5, R5.reuse, R156.reuse, 0x1 ;  /* 0x0000009c05062211 */ /* 0x0c0fe400078a08ff */
[CCC-:B------:R-:W-:Y:S01]  /*1c760*/  @P4 LEA.HI.X R15, R5.reuse, R157.reuse, R4.reuse, 0x1, P6 ;  /* 0x0000009d050f4211 */ /* 0x1c0fe200030f0c04 */
[----:B------:R-:W-:Y:S01]  /*1c770*/  @!PT LDS RZ, [RZ] ;  /* 0x00000000fffff984 */ /* 0x000fe20000000800 */
[----:B------:R-:W-:Y:S01]  /*1c780*/  @!PT LDS RZ, [RZ] ;  /* 0x00000000fffff984 */ /* 0x000fe20000000800 */
[----:B------:R-:W-:Y:S01]  /*1c790*/  @!PT LDS RZ, [RZ] ;  /* 0x00000000fffff984 */ /* 0x000fe20000000800 */
[----:B------:R-:W-:Y:S01]  /*1c7a0*/  @P2 LDGSTS.E.BYPASS.LTC128B.128 [R212+0xe800], desc[UR8][R20.64+0x80] ;  /* 0x0e80008014d42fae */ /* 0x000fe2000b901d48 */
[CC--:B------:R-:W-:Y:S02]  /*1c7b0*/  @P2 LEA.HI.X R7, R5.reuse, R157.reuse, R4, 0x1, P5 ;  /* 0x0000009d05072211 */ /* 0x0c0fe400028f0c04 */
[C---:B------:R-:W-:Y:S01]  /*1c7c0*/  @P1 LEA R12, P0, R5.reuse, R156, 0x1 ;  /* 0x0000009c050c1211 */ /* 0x040fe200078008ff */
[----:B------:R-:W-:Y:S01]  /*1c7d0*/  @!P2 STS.128 [R212+0xe800], RZ ;  /* 0x00e800ffd400a388 */ /* 0x000fe20000000c00 */
[----:B-1----:R-:W-:Y:S02]  /*1c7e0*/  SHF.R.S32.HI R3, RZ, 0x1f, R200 ;  /* 0x0000001fff037819 */ /* 0x002fe400000114c8 */
[----:B------:R-:W-:Y:S01]  /*1c7f0*/  @P1 LEA.HI.X R13, R5, R157, R4, 0x1, P0 ;  /* 0x0000009d050d1211 */ /* 0x000fe200000f0c04 */
[----:B------:R-:W-:Y:S01]  /*1c800*/  @!PT LDS RZ, [RZ] ;  /* 0x00000000fffff984 */ /* 0x000fe20000000800 */
[----:B------:R-:W-:Y:S01]  /*1c810*/  @!PT LDS RZ, [RZ] ;  /* 0x00000000fffff984 */ /* 0x000fe20000000800 */
[----:B------:R-:W-:Y:S01]  /*1c820*/  @!PT LDS RZ, [RZ] ;  /* 0x00000000fffff984 */ /* 0x000fe20000000800 */
[----:B------:R-:W-:Y:S01]  /*1c830*/  @P1 LDGSTS.E.BYPASS.LTC128B.128 [R212+0x10800], desc[UR8][R18.64+0x100] ;  /* 0x1080010012d41fae */ /* 0x000fe2000b901d48 */
[----:B------:R-:W-:Y:S01]  /*1c840*/  LEA.HI R3, R3, R200, RZ, 0x4 ;  /* 0x000000c803037211 */ /* 0x000fe200078f20ff */
[----:B------:R-:W-:Y:S02]  /*1c850*/  IMAD.MOV.U32 R4, RZ, RZ, 0x10 ;  /* 0x00000010ff047424 */ /* 0x000fe400078e00ff */
[----:B------:R-:W-:Y:S01]  /*1c860*/  @!P1 STS.128 [R212+0x10800], RZ ;  /* 0x010800ffd4009388 */ /* 0x000fe20000000c00 */
[----:B------:R-:W-:Y:S03]  /*1c870*/  LOP3.LUT R3, R3, 0xfffffff0, RZ, 0xc0, !PT ;  /* 0xfffffff003037812 */ /* 0x000fe600078ec0ff */
[----:B------:R-:W-:Y:S01]  /*1c880*/  @!PT LDS RZ, [RZ] ;  /* 0x00000000fffff984 */ /* 0x000fe20000000800 */
[----:B------:R-:W-:Y:S01]  /*1c890*/  @!PT LDS RZ, [RZ] ;  /* 0x00000000fffff984 */ /* 0x000fe20000000800 */
[----:B------:R-:W-:Y:S01]  /*1c8a0*/  @!PT LDS RZ, [RZ] ;  /* 0x00000000fffff984 */ /* 0x000fe20000000800 */
[----:B------:R-:W-:Y:S02]  /*1c8b0*/  @P4 LDGSTS.E.BYPASS.LTC128B.128 [R212+0xd000], desc[UR8][R16.64] ;  /* 0x0d00000010d44fae */ /* 0x000fe4000b901d48 */
[----:B------:R-:W-:Y:S02]  /*1c8c0*/  IMAD.IADD R132, R200, 0x1, -R3 ;  /* 0x00000001c8847824 */ /* 0x000fe400078e0a03 */
[----:B------:R-:W-:Y:S03]  /*1c8d0*/  @!P4 STS.128 [R212+0xd000], RZ ;  /* 0x00d000ffd400c388 */ /* 0x000fe60000000c00 */
[----:B------:R-:W-:Y:S01]  /*1c8e0*/  SHF.R.S32.HI R3, RZ, 0x1f, R132 ;  /* 0x0000001fff037819 */ /* 0x000fe20000011484 */
[----:B------:R-:W-:Y:S01]  /*1c8f0*/  @!PT LDS RZ, [RZ] ;  /* 0x00000000fffff984 */ /* 0x000fe20000000800 */
[----:B------:R-:W-:Y:S01]  /*1c900*/  @!PT LDS RZ, [RZ] ;  /* 0x00000000fffff984 */ /* 0x000fe20000000800 */
[----:B------:R-:W-:Y:S01]  /*1c910*/  @!PT LDS RZ, [RZ] ;  /* 0x00000000fffff984 */ /* 0x000fe20000000800 */
[----:B------:R-:W-:Y:S03]  /*1c920*/  @P2 LDGSTS.E.BYPASS.LTC128B.128 [R212+0xf000], desc[UR8][R10.64+0x80] ;  /* 0x0f0000800ad42fae */ /* 0x000fe6000b901d48 */
[----:B------:R-:W-:Y:S01]  /*1c930*/  LEA.HI R3, R3, R132, RZ, 0x3 ;  /* 0x0000008403037211 */ /* 0x000fe200078f18ff */
[----:B------:R-:W-:Y:S03]  /*1c940*/  @!P2 STS.128 [R212+0xf000], RZ ;  /* 0x00f000ffd400a388 */ /* 0x000fe60000000c00 */
[----:B------:R-:W-:Y:S01]  /*1c950*/  LOP3.LUT R3, R3, 0xfffffff8, RZ, 0xc0, !PT ;  /* 0xfffffff803037812 */ /* 0x000fe200078ec0ff */
[----:B------:R-:W-:Y:S01]  /*1c960*/  @!PT LDS RZ, [RZ] ;  /* 0x00000000fffff984 */ /* 0x000fe20000000800 */
[----:B------:R-:W-:Y:S01]  /*1c970*/  @!PT LDS RZ, [RZ] ;  /* 0x00000000fffff984 */ /* 0x000fe20000000800 */
[----:B------:R-:W-:Y:S01]  /*1c980*/  @!PT LDS RZ, [RZ] ;  /* 0x00000000fffff984 */ /* 0x000fe20000000800 */
[----:B------:R1:W-:Y:S03]  /*1c990*/  @P1 LDGSTS.E.BYPASS.LTC128B.128 [R212+0x11000], desc[UR8][R8.64+0x100] ;  /* 0x1100010008d41fae */ /* 0x0003e6000b901d48 */
[----:B------:R-:W-:Y:S01]  /*1c9a0*/  IADD3 R3, R132, -R3, RZ ;  /* 0x8000000384037210 */ /* 0x000fe20007ffe0ff */
[----:B------:R-:W-:Y:S03]  /*1c9b0*/  @!P1 STS.128 [R212+0x11000], RZ ;  /* 0x011000ffd4009388 */ /* 0x000fe60000000c00 */
[C---:B------:R-:W-:Y:S01]  /*1c9c0*/  LOP3.LUT P0, RZ, R3.reuse, 0x2, RZ, 0xc0, !PT ;  /* 0x0000000203ff7812 */ /* 0x040fe2000780c0ff */
[----:B------:R-:W-:Y:S01]  /*1c9d0*/  @!PT LDS RZ, [RZ] ;  /* 0x00000000fffff984 */ /* 0x000fe20000000800 */
[----:B------:R-:W-:Y:S01]  /*1c9e0*/  @!PT LDS RZ, [RZ] ;  /* 0x00000000fffff984 */ /* 0x000fe20000000800 */
[----:B------:R-:W-:Y:S01]  /*1c9f0*/  @!PT LDS RZ, [RZ] ;  /* 0x00000000fffff984 */ /* 0x000fe20000000800 */
[----:B------:R-:W-:Y:S03]  /*1ca00*/  @P4 LDGSTS.E.BYPASS.LTC128B.128 [R212+0xd800], desc[UR8][R14.64] ;  /* 0x0d8000000ed44fae */ /* 0x000fe6000b901d48 */
[----:B------:R-:W-:Y:S01]  /*1ca10*/  SEL R4, R4, 0xfffffff0, !P0 ;  /* 0xfffffff004047807 */ /* 0x000fe20004000000 */
[----:B------:R-:W-:Y:S01]  /*1ca20*/  @!P4 STS.128 [R212+0xd800], RZ ;  /* 0x00d800ffd400c388 */ /* 0x000fe20000000c00 */
[----:B------:R-:W-:Y:S01]  /*1ca30*/  LOP3.LUT P0, RZ, R3, 0x4, RZ, 0xc0, !PT ;  /* 0x0000000403ff7812 */ /* 0x000fe2000780c0ff */
[----:B------:R-:W-:Y:S01]  /*1ca40*/  IMAD.MOV.U32 R3, RZ, RZ, 0x20 ;  /* 0x00000020ff037424 */ /* 0x000fe200078e00ff */
[----:B------:R-:W-:Y:S01]  /*1ca50*/  LEA R202, R4, R199, 0x1 ;  /* 0x000000c704ca7211 */ /* 0x000fe200078e08ff */
[----:B------:R-:W-:Y:S01]  /*1ca60*/  @!PT LDS RZ, [RZ] ;  /* 0x00000000fffff984 */ /* 0x000fe20000000800 */
[----:B------:R-:W-:Y:S01]  /*1ca70*/  @!PT LDS RZ, [RZ] ;  /* 0x00000000fffff984 */ /* 0x000fe20000000800 */
[----:B------:R-:W-:Y:S01]  /*1ca80*/  @!PT LDS RZ, [RZ] ;  /* 0x00000000fffff984 */ /* 0x000fe20000000800 */
[----:B------:R2:W-:Y:S03]  /*1ca90*/  @P2 LDGSTS.E.BYPASS.LTC128B.128 [R212+0xf800], desc[UR8][R6.64+0x80] ;  /* 0x0f80008006d42fae */ /* 0x0005e6000b901d48 */
[----:B------:R-:W-:Y:S01]  /*1caa0*/  SEL R3, R3, 0xffffffe0, !P0 ;  /* 0xffffffe003037807 */ /* 0x000fe20004000000 */
[----:B------:R-:W-:Y:S01]  /*1cab0*/  @!P2 STS.128 [R212+0xf800], RZ ;  /* 0x00f800ffd400a388 */ /* 0x000fe20000000c00 */
[----:B------:R-:W-:Y:S02]  /*1cac0*/  ISETP.GT.AND P0, PT, R216, R203, PT ;  /* 0x000000cbd800720c */ /* 0x000fe40003f04270 */
[C---:B------:R-:W-:Y:S01]  /*1cad0*/  LEA R201, R3.reuse, R199, 0x1 ;  /* 0x000000c703c97211 */ /* 0x040fe200078e08ff */
[----:B------:R-:W-:Y:S01]  /*1cae0*/  @!PT LDS RZ, [RZ] ;  /* 0x00000000fffff984 */ /* 0x000fe20000000800 */
[----:B------:R-:W-:Y:S01]  /*1caf0*/  @!PT LDS RZ, [RZ] ;  /* 0x00000000fffff984 */ /* 0x000fe20000000800 */
[----:B------:R-:W-:Y:S01]  /*1cb00*/  @!PT LDS RZ, [RZ] ;  /* 0x00000000fffff984 */ /* 0x000fe20000000800 */
[----:B------:R3:W-:Y:S01]  /*1cb10*/  @P1 LDGSTS.E.BYPASS.LTC128B.128 [R212+0x11800], desc[UR8][R12.64+0x100] ;  /* 0x118001000cd41fae */ /* 0x0007e2000b901d48 */
[----:B------:R-:W-:Y:S03]  /*1cb20*/  IMAD R3, R3, 0x2, R202 ;  /* 0x0000000203037824 */ /* 0x000fe600078e02ca */
[----:B------:R-:W-:Y:S04]  /*1cb30*/  @!P1 STS.128 [R212+0x11800], RZ ;  /* 0x011800ffd4009388 */ /* 0x000fe80000000c00 */
[----:B------:R-:W-:Y:S04]  /*1cb40*/  LDSM.16.M88.4 R32, [R199] ;  /* 0x00000000c720783b */ /* 0x000fe80000000200 */
[----:B-1----:R-:W2:Y:S04]  /*1cb50*/  LDSM.16.M88.4 R8, [R198+0x6000] ;  /* 0x00600000c608783b */ /* 0x002ea80000000200 */
[----:B------:R-:W3:Y:S04]  /*1cb60*/  LDSM.16.M88.4 R16, [R198+0x6800] ;  /* 0x00680000c610783b */ /* 0x000ee80000000200 */
[----:B------:R-:W1:Y:S04]  /*1cb70*/  LDSM.16.M88.4 R24, [R198+0x7000] ;  /* 0x00700000c618783b */ /* 0x000e680000000200 */
        /* <DEDUP_REMOVED lines=11> */
[----:B------:R-:W-:Y:S03]  /*1cc30*/  LDSM.16.M88.4 R164, [R195+0x7000] ;  /* 0x00700000c3a4783b */ /* 0x000fe60000000200 */
[C---:B---3--:R-:W-:Y:S01]  /*1cc40*/  HMMA.16816.F32 R12, R32.reuse, R16, RZ ;  /* 0x00000010200c723c */ /* 0x048fe200000018ff */
[----:B------:R-:W-:Y:S04]  /*1cc50*/  LDSM.16.M88.4 R168, [R195+0x7800] ;  /* 0x00780000c3a8783b */ /* 0x000fe80000000200 */
[----:B------:R-:W-:Y:S01]  /*1cc60*/  LDSM.16.M88.4 R172, [R3] ;  /* 0x0000000003ac783b */ /* 0x000fe20000000200 */
[C---:B------:R-:W-:Y:S03]  /*1cc70*/  HMMA.16816.F32 R16, R32.reuse, R18, RZ ;  /* 0x000000122010723c */ /* 0x040fe600000018ff */
[----:B------:R-:W-:Y:S03]  /*1cc80*/  LDSM.16.M88.4 R176, [R188] ;  /* 0x00000000bcb0783b */ /* 0x000fe60000000200 */
[C---:B-1----:R-:W-:Y:S06]  /*1cc90*/  HMMA.16816.F32 R20, R32.reuse, R24, RZ ;  /* 0x000000182014723c */ /* 0x042fec00000018ff */
[C---:B------:R-:W-:Y:S06]  /*1cca0*/  HMMA.16816.F32 R24, R32.reuse, R26, RZ ;  /* 0x0000001a2018723c */ /* 0x040fec00000018ff */
[C---:B----4-:R-:W-:Y:S06]  /*1ccb0*/  HMMA.16816.F32 R28, R32.reuse, R132, RZ ;  /* 0x00000084201c723c */ /* 0x050fec00000018ff */
        /* <DEDUP_REMOVED lines=15> */
[C---:B--2---:R-:W-:Y:S06]  /*1cdb0*/  HMMA.16816.F32 R4, R156.reuse, R160, R4 ;  /* 0x000000a09c04723c */ /* 0x044fec0000001804 */
        /* <DEDUP_REMOVED lines=99> */
[C---:B------:R-:W-:Y:S06]  /*1d3f0*/  HMMA.16816.F32 R8, R156.reuse, R162, R8 ;  /* 0x000000a29c08723c */ /* 0x040fec0000001808 */
[C---:B-1----:R-:W-:Y:S06]  /*1d400*/  HMMA.16816.F32 R12, R156.reuse, R132, R12 ;  /* 0x000000849c0c723c */ /* 0x042fec000000180c */
[C---:B------:R-:W-:Y:S01]  /*1d410*/  HMMA.16816.F32 R16, R156.reuse, R134, R16 ;  /* 0x000000869c10723c */ /* 0x040fe20000001810 */
[----:B------:R-:W1:Y:S05]  /*1d420*/  LDSM.16.M88.4 R132, [R188+0x4800] ;  /* 0x00480000bc84783b */ /* 0x000e6a0000000200 */
[C---:B--2---:R-:W-:Y:S06]  /*1d430*/  HMMA.16816.F32 R20, R156.reuse, R148, R20 ;  /* 0x000000949c14723c */ /* 0x044fec0000001814 */
[C---:B------:R-:W-:Y:S06]  /*1d440*/  HMMA.16816.F32 R24, R156.reuse, R150, R24 ;  /* 0x000000969c18723c */ /* 0x040fec0000001818 */
[C---:B------:R-:W-:Y:S06]  /*1d450*/  HMMA.16816.F32 R28, R156.reuse, R152, R28 ;  /* 0x000000989c1c723c */ /* 0x040fec000000181c */
[----:B------:R-:W-:Y:S06]  /*1d460*/  HMMA.16816.F32 R32, R156, R154, R32 ;  /* 0x0000009a9c20723c */ /* 0x000fec0000001820 */
[C---:B------:R-:W-:Y:S05]  /*1d470*/  HMMA.16816.F32 R4, R164.reuse, R168, R4 ;  /* 0x000000a8a404723c */ /* 0x040fea0000001804 */
[----:B------:R-:W-:Y:S01]  /*1d480*/  MOV R156, R226 ;  /* 0x000000e2009c7202 */ /* 0x000fe20000000f00 */
[C---:B------:R-:W-:Y:S05]  /*1d490*/  HMMA.16816.F32 R8, R164.reuse, R170, R8 ;  /* 0x000000aaa408723c */ /* 0x040fea0000001808 */
[----:B------:R-:W-:Y:S01]  /*1d4a0*/  IMAD.MOV.U32 R157, RZ, RZ, R227 ;  /* 0x000000ffff9d7224 */ /* 0x000fe200078e00e3 */
        /* <DEDUP_REMOVED lines=19> */
[----:B------:R-:W-:Y:S05]  /*1d5e0*/  FMUL.FTZ R18, R18, UR6 ;  /* 0x0000000612127c20 */ /* 0x000fea0008410000 */
[----:B------:R-:W4:Y:S10]  /*1d5f0*/  MUFU.TANH R141, R9 ;  /* 0x00000009008d7308 */ /* 0x000f340000002400 */
[----:B------:R-:W1:Y:S10]  /*1d600*/  MUFU.TANH R139, R10 ;  /* 0x0000000a008b7308 */ /* 0x000e740000002400 */
[----:B------:R5:W1:Y:S10]  /*1d610*/  MUFU.TANH R134, R11 ;  /* 0x0000000b00867308 */ /* 0x000a740000002400 */
[----:B------:R3:W1:Y:S01]  /*1d620*/  MUFU.TANH R162, R13 ;  /* 0x0000000d00a27308 */ /* 0x0006620000002400 */
[C---:B--2---:R-:W-:Y:S06]  /*1d630*/  HMMA.16816.F32 R20, R164.reuse, R4, R20 ;  /* 0x00000004a414723c */ /* 0x044fec0000001814 */
[C---:B------:R-:W-:Y:S03]  /*1d640*/  HMMA.16816.F32 R24, R164.reuse, R6, R24 ;  /* 0x00000006a418723c */ /* 0x040fe60000001818 */
[----:B------:R2:W1:Y:S01]  /*1d650*/  MUFU.TANH R133, R142 ;  /* 0x0000008e00857308 */ /* 0x0004620000002400 */
[----:B-----5:R-:W5:Y:S02]  /*1d660*/  LDSM.16.M88.4 R8, [R188+0x5800] ;  /* 0x00580000bc08783b */ /* 0x020f640000000200 */
[----:B------:R-:W-:Y:S07]  /*1d670*/  DEPBAR.LE SB0, 0x0 ;  /* 0x000080000000791a */ /* 0x000fee0000000000 */
[----:B------:R-:W1:Y:S01]  /*1d680*/  MUFU.TANH R137, R137 ;  /* 0x0000008900897308 */ /* 0x000e620000002400 */
[----:B------:R-:W-:Y:S01]  /*1d690*/  BAR.SYNC.DEFER_BLOCKING 0x0 ;  /* 0x0000000000007b1d */ /* 0x000fe20000010000 */
[----:B---3--:R-:W-:Y:S08]  /*1d6a0*/  FMUL.FTZ R13, R19, UR6 ;  /* 0x00000006130d7c20 */ /* 0x008ff00008410000 */
[----:B------:R-:W3:Y:S01]  /*1d6b0*/  MUFU.TANH R138, R138 ;  /* 0x0000008a008a7308 */ /* 0x000ee20000002400 */
[----:B------:R-:W-:Y:S01]  /*1d6c0*/  FMUL.FTZ R20, R20, UR6 ;  /* 0x0000000614147c20 */ /* 0x000fe20008410000 */
[----:B------:R-:W-:Y:S01]  /*1d6d0*/  FMUL.FTZ R21, R21, UR6 ;  /* 0x0000000615157c20 */ /* 0x000fe20008410000 */
[----:B------:R-:W-:Y:S01]  /*1d6e0*/  FMUL.FTZ R22, R22, UR6 ;  /* 0x0000000616167c20 */ /* 0x000fe20008410000 */
[----:B------:R-:W-:Y:S01]  /*1d6f0*/  FMUL.FTZ R23, R23, UR6 ;  /* 0x0000000617177c20 */ /* 0x000fe20008410000 */
[----:B------:R-:W-:Y:S01]  /*1d700*/  FMUL.FTZ R24, R24, UR6 ;  /* 0x0000000618187c20 */ /* 0x000fe20008410000 */
[----:B------:R-:W-:Y:S04]  /*1d710*/  FMUL.FTZ R25, R25, UR6 ;  /* 0x0000000619197c20 */ /* 0x000fe80008410000 */
[----:B------:R-:W1:Y:S01]  /*1d720*/  MUFU.TANH R12, R12 ;  /* 0x0000000c000c7308 */ /* 0x000e620000002400 */
[----:B------:R-:W-:Y:S01]  /*1d730*/  FMUL.FTZ R26, R26, UR6 ;  /* 0x000000061a1a7c20 */ /* 0x000fe20008410000 */
[----:B------:R-:W-:Y:S08]  /*1d740*/  FMUL.FTZ R27, R27, UR6 ;  /* 0x000000061b1b7c20 */ /* 0x000ff00008410000 */
[----:B------:R-:W1:Y:S10]  /*1d750*/  MUFU.TANH R173, R173 ;  /* 0x000000ad00ad7308 */ /* 0x000e740000002400 */
[----:B------:R2:W1:Y:S01]  /*1d760*/  MUFU.TANH R171, R15 ;  /* 0x0000000f00ab7308 */ /* 0x0004620000002400 */
[C---:B-----5:R-:W-:Y:S06]  /*1d770*/  HMMA.16816.F32 R28, R164.reuse, R8, R28 ;  /* 0x00000008a41c723c */ /* 0x060fec000000181c */
[----:B------:R-:W-:Y:S03]  /*1d780*/  HMMA.16816.F32 R32, R164, R10, R32 ;  /* 0x0000000aa420723c */ /* 0x000fe60000001820 */
[----:B------:R2:W1:Y:S10]  /*1d790*/  MUFU.TANH R142, R16 ;  /* 0x00000010008e7308 */ /* 0x0004740000002400 */
[----:B------:R-:W1:Y:S10]  /*1d7a0*/  MUFU.TANH R14, R14 ;  /* 0x0000000e000e7308 */ /* 0x000e740000002400 */
[----:B------:R2:W1:Y:S01]  /*1d7b0*/  MUFU.TANH R143, R18 ;  /* 0x00000012008f7308 */ /* 0x0004620000002400 */
[----:B------:R-:W-:Y:S01]  /*1d7c0*/  FMUL.FTZ R28, R28, UR6 ;  /* 0x000000061c1c7c20 */ /* 0x000fe20008410000 */
[----:B------:R-:W-:Y:S01]  /*1d7d0*/  FMUL.FTZ R29, R29, UR6 ;  /* 0x000000061d1d7c20 */ /* 0x000fe20008410000 */
[----:B------:R-:W-:Y:S01]  /*1d7e0*/  FMUL.FTZ R30, R30, UR6 ;  /* 0x000000061e1e7c20 */ /* 0x000fe20008410000 */
[----:B------:R-:W-:Y:S01]  /*1d7f0*/  FMUL.FTZ R31, R31, UR6 ;  /* 0x000000061f1f7c20 */ /* 0x000fe20008410000 */
[----:B------:R-:W-:Y:S05]  /*1d800*/  FMUL.FTZ R8, R35, UR6 ;  /* 0x0000000623087c20 */ /* 0x000fea0008410000 */
[----:B------:R-:W1:Y:S01]  /*1d810*/  MUFU.TANH R13, R13 ;  /* 0x0000000d000d7308 */ /* 0x000e620000002400 */
        /* <DEDUP_REMOVED lines=18> */
[----:B------:R-:W1:Y:S01]  /*1d940*/  MUFU.TANH R8, R8 ;  /* 0x0000000800087308 */ /* 0x000e620000002400 */
[----:B---34-:R-:W-:Y:S05]  /*1d950*/  @!P0 BRA `(.L_x_2646) ;  /* 0x0000000800648947 */ /* 0x018fea0003800000 */
[----:B------:R-:W-:Y:S02]  /*1d960*/  MOV R10, UR7 ;  /* 0x00000007000a7c02 */ /* 0x000fe40008000f00 */
[----:B------:R-:W-:Y:S01]  /*1d970*/  MOV R4, UR5 ;  /* 0x0000000500047c02 */ /* 0x000fe20008000f00 */
[----:B------:R-:W-:Y:S06]  /*1d980*/  @!P3 BRA `(.L_x_2647) ;  /* 0x0000000000f4b947 */ /* 0x000fec0003800000 */
[----:B------:R-:W3:Y:S01]  /*1d990*/  LDC R3, c[0x0][0x380] ;  /* 0x0000e000ff037b82 */ /* 0x000ee20000000800 */
[----:B------:R-:W-:Y:S05]  /*1d9a0*/  SHF.L.U32 R6, R216, 0x6, RZ ;  /* 0x00000006d8067819 */ /* 0x000fea00000006ff */
[----:B--2---:R-:W-:Y:S05]  /*1d9b0*/  VIADD R16, R6, 0xffffffc0 ;  /* 0xffffffc006107836 */ /* 0x004fea0000000000 */
[----:B------:R-:W-:Y:S02]  /*1d9c0*/  IABS R7, R16 ;  /* 0x0000001000077213 */ /* 0x000fe40000000000 */
[-C--:B---3--:R-:W-:Y:S02]  /*1d9d0*/  IABS R5, R3.reuse ;  /* 0x0000000300057213 */ /* 0x088fe40000000000 */
[-C--:B------:R-:W-:Y:S02]  /*1d9e0*/  LOP3.LUT R16, R16, R3.reuse, RZ, 0x3c, !PT ;  /* 0x0000000310107212 */ /* 0x080fe400078e3cff */
[----:B------:R-:W2:Y:S10]  /*1d9f0*/  I2F.RP R9, R5 ;  /* 0x0000000500097306 */ /* 0x000eb40000209400 */
[----:B--2---:R-:W2:Y:S02]  /*1da00*/  MUFU.RCP R4, R9 ;  /* 0x0000000900047308 */ /* 0x004ea40000001000 */
[----:B--2---:R-:W-:Y:S01]  /*1da10*/  VIADD R10, R4, 0xffffffe ;  /* 0x0ffffffe040a7836 */ /* 0x004fe20000000000 */
[----:B------:R-:W-:Y:S02]  /*1da20*/  IABS R9, R6 ;  /* 0x0000000600097213 */ /* 0x000fe40000000000 */
[----:B------:R-:W-:Y:S05]  /*1da30*/  LOP3.LUT R6, R6, R3, RZ, 0x3c, !PT ;  /* 0x0000000306067212 */ /* 0x000fea00078e3cff */
[----:B------:R-:W2:Y:S02]  /*1da40*/  F2I.FTZ.U32.TRUNC.NTZ R11, R10 ;  /* 0x0000000a000b7305 */ /* 0x000ea4000021f000 */
[--C-:B--2---:R-:W-:Y:S02]  /*1da50*/  IMAD.MOV R4, RZ, RZ, -R11.reuse ;  /* 0x000000ffff047224 */ /* 0x104fe400078e0a0b */
[----:B------:R-:W-:Y:S02]  /*1da60*/  IMAD.MOV.U32 R10, RZ, RZ, RZ ;  /* 0x000000ffff0a7224 */ /* 0x000fe400078e00ff */
[----:B------:R-:W-:Y:S04]  /*1da70*/  IMAD R4, R4, R5, RZ ;  /* 0x0000000504047224 */ /* 0x000fe800078e02ff */
[----:B------:R-:W-:Y:S06]  /*1da80*/  IMAD.HI.U32 R4, R11, R4, R10 ;  /* 0x000000040b047227 */ /* 0x000fec00078e000a */
        /* <DEDUP_REMOVED lines=18> */
[----:B------:R-:W2:Y:S01]  /*1dbb0*/  LDC.64 R6, c[0x0][0x248] ;  /* 0x00009200ff067b82 */ /* 0x000ea20000000a00 */
        /* <DEDUP_REMOVED lines=10> */
[----:B------:R-:W3:Y:S01]  /*1dc60*/  LDG.E R9, desc[UR8][R20.64] ;  /* 0x0000000814097981 */ /* 0x000ee2000c1e1900 */
[----:B------:R-:W-:Y:S01]  /*1dc70*/  LEA.HI.X.SX32 R19, R5, R211, 0x2, P0 ;  /* 0x000000d305137211 */ /* 0x000fe200000f16ff */
[----:B------:R-:W-:Y:S01]  /*1dc80*/  IMAD R3, R16, R3, -0x40 ;  /* 0xffffffc010037424 */ /* 0x000fe200078e0203 */
[----:B------:R-:W4:Y:S03]  /*1dc90*/  LDC.64 R4, c[0x0][0x230] ;  /* 0x00008c00ff047b82 */ /* 0x000f260000000a00 */
[----:B------:R-:W3:Y:S01]  /*1dca0*/  LDG.E R10, desc[UR8][R18.64] ;  /* 0x00000008120a7981 */ /* 0x000ee2000c1e1900 */
[----:B------:R-:W-:Y:S05]  /*1dcb0*/  SHF.R.S32.HI R11, RZ, 0x1f, R3 ;  /* 0x0000001fff0b7819 */ /* 0x000fea0000011403 */
[-C--:B--2---:R-:W-:Y:S04]  /*1dcc0*/  IMAD R16, R11, R6.reuse, RZ ;  /* 0x000000060b107224 */ /* 0x084fe800078e02ff */
[C---:B------:R-:W-:Y:S01]  /*1dcd0*/  IMAD R16, R3.reuse, R7, R16 ;  /* 0x0000000703107224 */ /* 0x040fe200078e0210 */
[----:B---3--:R-:W-:Y:S01]  /*1dce0*/  IADD3 R9, -R10, R9, RZ ;  /* 0x000000090a097210 */ /* 0x008fe20007ffe1ff */
[----:B------:R-:W-:Y:S03]  /*1dcf0*/  IMAD.WIDE.U32 R10, R3, R6, RZ ;  /* 0x00000006030a7225 */ /* 0x000fe600078e00ff */
[----:B------:R-:W-:Y:S01]  /*1dd00*/  SHF.R.S32.HI R3, RZ, 0x1f, R9 ;  /* 0x0000001fff037819 */ /* 0x000fe20000011409 */
[----:B------:R-:W-:Y:S04]  /*1dd10*/  IMAD.IADD R11, R11, 0x1, R16 ;  /* 0x000000010b0b7824 */ /* 0x000fe800078e0210 */
[-C--:B----4-:R-:W-:Y:S02]  /*1dd20*/  IMAD R6, R3, R4.reuse, RZ ;  /* 0x0000000403067224 */ /* 0x090fe400078e02ff */
[C---:B------:R-:W-:Y:S04]  /*1dd30*/  IMAD.WIDE.U32 R10, R9.reuse, R4, R10 ;  /* 0x00000004090a7225 */ /* 0x040fe800078e000a */
[----:B------:R-:W-:Y:S05]  /*1dd40*/  IMAD R6, R9, R5, R6 ;  /* 0x0000000509067224 */ /* 0x000fea00078e0206 */
[----:B------:R-:W-:Y:S07]  /*1dd50*/  IADD3 R4, R11, R6, RZ ;  /* 0x000000060b047210 */ /* 0x000fee0007ffe0ff */
.L_x_2647:
[C---:B--2---:R-:W-:Y:S02]  /*1dd60*/  LEA R22, P5, R10.reuse, R214, 0x1 ;  /* 0x000000d60a167211 */ /* 0x044fe400078a08ff */
        /* <DEDUP_REMOVED lines=88> */
.L_x_2646:
[----:B------:R-:W-:Y:S01]  /*1e2f0*/  SHF.L.U32 R3, R200, 0x1, RZ ;  /* 0x00000001c8037819 */ /* 0x000fe200000006ff */
[----:B--23--:R-:W-:Y:S03]  /*1e300*/  LDSM.16.MT88.4 R24, [R194+0xc000] ;  /* 0x00c00000c218783b */ /* 0x00cfe60000004200 */
[----:B------:R-:W-:Y:S04]  /*1e310*/  LOP3.LUT R3, R3, 0x6, RZ, 0xc0, !PT ;  /* 0x0000000603037812 */ /* 0x000fe800078ec0ff */
[----:B------:R-:W-:Y:S01]  /*1e320*/  LEA R3, R216, R3, 0x6 ;  /* 0x00000003d8037211 */ /* 0x000fe200078e30ff */
[----:B------:R-:W-:Y:S03]  /*1e330*/  LDSM.16.MT88.4 R28, [R193+0xc000] ;  /* 0x00c00000c11c783b */ /* 0x000fe60000004200 */
[C---:B------:R-:W-:Y:S01]  /*1e340*/  IADD3 R4, R3.reuse, 0x1, RZ ;  /* 0x0000000103047810 */ /* 0x040fe20007ffe0ff */
[C---:B------:R-:W-:Y:S01]  /*1e350*/  VIADD R6, R3.reuse, 0x8 ;  /* 0x0000000803067836 */ /* 0x040fe20000000000 */
[CC--:B------:R-:W-:Y:S01]  /*1e360*/  ISETP.GE.AND P6, PT, R3.reuse, R220.reuse, PT ;  /* 0x000000dc0300720c */ /* 0x0c0fe20003fc6270 */
[C---:B------:R-:W-:Y:S01]  /*1e370*/  VIADD R7, R3.reuse, 0x18 ;  /* 0x0000001803077836 */ /* 0x040fe20000000000 */
[CC--:B------:R-:W-:Y:S02]  /*1e380*/  ISETP.GE.AND P5, PT, R4.reuse, R220.reuse, PT ;  /* 0x000000dc0400720c */ /* 0x0c0fe40003fa6270 */
[-C--:B------:R-:W-:Y:S02]  /*1e390*/  ISETP.GE.AND P2, PT, R4, R219.reuse, PT ;  /* 0x000000db0400720c */ /* 0x080fe40003f46270 */
[CC--:B------:R-:W-:Y:S02]  /*1e3a0*/  ISETP.GE.AND P1, PT, R3.reuse, R219.reuse, PT ;  /* 0x000000db0300720c */ /* 0x0c0fe40003f26270 */
[C---:B------:R-:W-:Y:S02]  /*1e3b0*/  ISETP.GE.AND P0, PT, R6.reuse, R220, PT ;  /* 0x000000dc0600720c */ /* 0x040fe40003f06270 */
[----:B------:R-:W-:Y:S02]  /*1e3c0*/  ISETP.GE.AND P4, PT, R6, R219, PT ;  /* 0x000000db0600720c */ /* 0x000fe40003f86270 */
[CC--:B------:R-:W-:Y:S02]  /*1e3d0*/  ISETP.GE.OR P5, PT, R4.reuse, R217.reuse, !P5 ;  /* 0x000000d90400720c */ /* 0x0c0fe40006fa6670 */
[-C--:B------:R-:W-:Y:S02]  /*1e3e0*/  ISETP.GE.OR P2, PT, R4, R218.reuse, !P2 ;  /* 0x000000da0400720c */ /* 0x080fe40005746670 */
[CC--:B------:R-:W-:Y:S02]  /*1e3f0*/  ISETP.GE.OR P6, PT, R3.reuse, R217.reuse, !P6 ;  /* 0x000000d90300720c */ /* 0x0c0fe400077c6670 */
[CC--:B------:R-:W-:Y:S02]  /*1e400*/  ISETP.GE.OR P1, PT, R3.reuse, R218.reuse, !P1 ;  /* 0x000000da0300720c */ /* 0x0c0fe40004f26670 */
[C---:B------:R-:W-:Y:S02]  /*1e410*/  IADD3 R4, R3.reuse, 0x9, RZ ;  /* 0x0000000903047810 */ /* 0x040fe40007ffe0ff */
[C---:B------:R-:W-:Y:S02]  /*1e420*/  ISETP.GE.OR P0, PT, R6.reuse, R217, !P0 ;  /* 0x000000d90600720c */ /* 0x040fe40004706670 */
[----:B------:R-:W-:Y:S02]  /*1e430*/  ISETP.GE.OR P4, PT, R6, R218, !P4 ;  /* 0x000000da0600720c */ /* 0x000fe40006786670 */
[----:B-1----:R-:W-:Y:S02]  /*1e440*/  FSEL R136, R136, -INF , !P6 ;  /* 0xff80000088887808 */ /* 0x002fe40007000000 */
[----:B------:R-:W-:Y:S02]  /*1e450*/  FSEL R5, R138, -INF , !P1 ;  /* 0xff8000008a057808 */ /* 0x000fe40004800000 */
[----:B------:R-:W-:Y:S02]  /*1e460*/  IADD3 R6, R3, 0x10, RZ ;  /* 0x0000001003067810 */ /* 0x000fe40007ffe0ff */
[CC--:B------:R-:W-:Y:S02]  /*1e470*/  ISETP.GE.AND P6, PT, R4.reuse, R220.reuse, PT ;  /* 0x000000dc0400720c */ /* 0x0c0fe40003fc6270 */
[----:B------:R-:W-:Y:S02]  /*1e480*/  ISETP.GE.AND P1, PT, R4, R219, PT ;  /* 0x000000db0400720c */ /* 0x000fe40003f26270 */
[----:B------:R-:W-:Y:S02]  /*1e490*/  FSEL R18, R137, -INF , !P5 ;  /* 0xff80000089127808 */ /* 0x000fe40006800000 */
[----:B------:R-:W-:Y:S02]  /*1e4a0*/  ISETP.GE.AND P5, PT, R6, R220, PT ;  /* 0x000000dc0600720c */ /* 0x000fe40003fa6270 */
[CC--:B------:R-:W-:Y:S02]  /*1e4b0*/  ISETP.GE.OR P6, PT, R4.reuse, R217.reuse, !P6 ;  /* 0x000000d90400720c */ /* 0x0c0fe400077c6670 */
[----:B------:R-:W-:Y:S02]  /*1e4c0*/  ISETP.GE.OR P1, PT, R4, R218, !P1 ;  /* 0x000000da0400720c */ /* 0x000fe40004f26670 */
[----:B------:R-:W-:Y:S02]  /*1e4d0*/  IADD3 R4, R3, 0x11, RZ ;  /* 0x0000001103047810 */ /* 0x000fe40007ffe0ff */
[----:B------:R-:W-:Y:S02]  /*1e4e0*/  ISETP.GE.OR P5, PT, R6, R217, !P5 ;  /* 0x000000d90600720c */ /* 0x000fe40006fa6670 */
[----:B------:R-:W-:Y:S02]  /*1e4f0*/  FSEL R16, R140, -INF , !P0 ;  /* 0xff8000008c107808 */ /* 0x000fe40004000000 */
[----:B------:R-:W-:Y:S02]  /*1e500*/  FSEL R10, R141, -INF , !P6 ;  /* 0xff8000008d0a7808 */ /* 0x000fe40007000000 */
[----:B------:R-:W-:Y:S02]  /*1e510*/  ISETP.GE.AND P0, PT, R6, R219, PT ;  /* 0x000000db0600720c */ /* 0x000fe40003f06270 */
[-C--:B------:R-:W-:Y:S02]  /*1e520*/  ISETP.GE.AND P6, PT, R4, R220.reuse, PT ;  /* 0x000000dc0400720c */ /* 0x080fe40003fc6270 */
[----:B------:R-:W-:Y:S02]  /*1e530*/  FSEL R164, R12, -INF , !P5 ;  /* 0xff8000000ca47808 */ /* 0x000fe40006800000 */
[----:B------:R-:W-:Y:S02]  /*1e540*/  ISETP.GE.AND P5, PT, R7, R220, PT ;  /* 0x000000dc0700720c */ /* 0x000fe40003fa6270 */
[----:B------:R-:W-:Y:S02]  /*1e550*/  ISETP.GE.OR P0, PT, R6, R218, !P0 ;  /* 0x000000da0600720c */ /* 0x000fe40004706670 */
[-C--:B------:R-:W-:Y:S02]  /*1e560*/  ISETP.GE.OR P6, PT, R4, R217.reuse, !P6 ;  /* 0x000000d90400720c */ /* 0x080fe400077c6670 */
        /* <DEDUP_REMOVED lines=10> */
[C---:B------:R-:W-:Y:S02]  /*1e610*/  IADD3 R11, R3.reuse, 0x21, RZ ;  /* 0x00000021030b7810 */ /* 0x040fe40007ffe0ff */
[----:B------:R-:W-:Y:S02]  /*1e620*/  IADD3 R4, R3, 0x20, RZ ;  /* 0x0000002003047810 */ /* 0x000fe40007ffe0ff */
[----:B------:R-:W-:Y:S02]  /*1e630*/  FSEL R139, R139, -INF , !P4 ;  /* 0xff8000008b8b7808 */ /* 0x000fe40006000000 */
[----:B------:R-:W-:Y:S02]  /*1e640*/  ISETP.GE.OR P5, PT, R7, R218, !P5 ;  /* 0x000000da0700720c */ /* 0x000fe40006fa6670 */
[----:B------:R-:W-:Y:S02]  /*1e650*/  FSEL R140, R14, -INF , !P2 ;  /* 0xff8000000e8c7808 */ /* 0x000fe40005000000 */
[----:B------:R-:W-:Y:S02]  /*1e660*/  FSEL R7, R134, -INF , !P1 ;  /* 0xff80000086077808 */ /* 0x000fe40004800000 */
[----:B------:R-:W-:Y:S02]  /*1e670*/  ISETP.GE.AND P4, PT, R6, R219, PT ;  /* 0x000000db0600720c */ /* 0x000fe40003f86270 */
[-C--:B------:R-:W-:Y:S02]  /*1e680*/  ISETP.GE.AND P1, PT, R11, R220.reuse, PT ;  /* 0x000000dc0b00720c */ /* 0x080fe40003f26270 */
[----:B------:R-:W-:Y:S02]  /*1e690*/  ISETP.GE.AND P2, PT, R4, R220, PT ;  /* 0x000000dc0400720c */ /* 0x000fe40003f46270 */
[-C--:B------:R-:W-:Y:S01]  /*1e6a0*/  ISETP.GE.OR P4, PT, R6, R218.reuse, !P4 ;  /* 0x000000da0600720c */ /* 0x080fe20006786670 */
[----:B------:R-:W-:Y:S01]  /*1e6b0*/  VIADD R6, R3, 0x28 ;  /* 0x0000002803067836 */ /* 0x000fe20000000000 */
[----:B------:R-:W-:Y:S02]  /*1e6c0*/  FSEL R173, R173, -INF , !P0 ;  /* 0xff800000adad7808 */ /* 0x000fe40004000000 */
[C---:B------:R-:W-:Y:S02]  /*1e6d0*/  ISETP.GE.OR P1, PT, R11.reuse, R217, !P1 ;  /* 0x000000d90b00720c */ /* 0x040fe40004f26670 */
[C---:B------:R-:W-:Y:S02]  /*1e6e0*/  ISETP.GE.AND P0, PT, R11.reuse, R219, PT ;  /* 0x000000db0b00720c */ /* 0x040fe40003f06270 */
[----:B------:R-:W-:Y:S02]  /*1e6f0*/  ISETP.GE.OR P2, PT, R4, R217, !P2 ;  /* 0x000000d90400720c */ /* 0x000fe40005746670 */
[----:B------:R-:W-:Y:S02]  /*1e700*/  FSEL R174, R174, -INF , !P1 ;  /* 0xff800000aeae7808 */ /* 0x000fe40004800000 */
[----:B------:R-:W-:Y:S02]  /*1e710*/  FSEL R172, R172, -INF , !P2 ;  /* 0xff800000acac7808 */ /* 0x000fe40005000000 */
[----:B------:R-:W-:Y:S02]  /*1e720*/  ISETP.GE.OR P0, PT, R11, R218, !P0 ;  /* 0x000000da0b00720c */ /* 0x000fe40004706670 */
[----:B------:R-:W-:Y:S02]  /*1e730*/  FMNMX.FTZ R11, R136, R0, !PT ;  /* 0x00000000880b7209 */ /* 0x000fe40007810000 */
[----:B------:R-:W-:Y:S02]  /*1e740*/  ISETP.GE.AND P1, PT, R6, R220, PT ;  /* 0x000000dc0600720c */ /* 0x000fe40003f26270 */
[----:B------:R-:W-:Y:S02]  /*1e750*/  ISETP.GE.AND P2, PT, R4, R219, PT ;  /* 0x000000db0400720c */ /* 0x000fe40003f46270 */
[----:B------:R-:W-:Y:S02]  /*1e760*/  FMNMX.FTZ R12, R5, R2, !PT ;  /* 0x00000002050c7209 */ /* 0x000fe40007810000 */
[----:B------:R-:W-:Y:S02]  /*1e770*/  FMNMX.FTZ R11, R18, R11, !PT ;  /* 0x0000000b120b7209 */ /* 0x000fe40007810000 */
[----:B------:R-:W-:Y:S02]  /*1e780*/  ISETP.GE.OR P1, PT, R6, R217, !P1 ;  /* 0x000000d90600720c */ /* 0x000fe40004f26670 */
[----:B------:R-:W-:Y:S02]  /*1e790*/  ISETP.GE.OR P2, PT, R4, R218, !P2 ;  /* 0x000000da0400720c */ /* 0x000fe40005746670 */
[----:B------:R-:W-:Y:S02]  /*1e7a0*/  FMNMX.FTZ R12, R9, R12, !PT ;  /* 0x0000000c090c7209 */ /* 0x000fe40007810000 */
        /* <DEDUP_REMOVED lines=19> */
[----:B------:R-:W-:Y:S02]  /*1e8e0*/  FSEL R143, R143, -INF , !P5 ;  /* 0xff8000008f8f7808 */ /* 0x000fe40006800000 */
[----:B------:R-:W-:Y:S02]  /*1e8f0*/  FMNMX.FTZ R12, R171, R12, !PT ;  /* 0x0000000cab0c7209 */ /* 0x000fe40007810000 */
[C---:B------:R-:W-:Y:S02]  /*1e900*/  ISETP.GE.OR P4, PT, R6.reuse, R218, !P4 ;  /* 0x000000da0600720c */ /* 0x040fe40006786670 */
[----:B------:R-:W-:Y:S02]  /*1e910*/  ISETP.GE.OR P1, PT, R6, R217, !P1 ;  /* 0x000000d90600720c */ /* 0x000fe40004f26670 */
[----:B------:R-:W-:Y:S02]  /*1e920*/  IADD3 R6, R3, 0x31, RZ ;  /* 0x0000003103067810 */ /* 0x000fe40007ffe0ff */
[----:B------:R-:W-:Y:S02]  /*1e930*/  FMNMX.FTZ R11, R142, R11, !PT ;  /* 0x0000000b8e0b7209 */ /* 0x000fe40007810000 */
[----:B------:R-:W-:Y:S02]  /*1e940*/  FMNMX.FTZ R12, R143, R12, !PT ;  /* 0x0000000c8f0c7209 */ /* 0x000fe40007810000 */
[----:B------:R-:W-:Y:S02]  /*1e950*/  ISETP.GE.AND P5, PT, R4, R219, PT ;  /* 0x000000db0400720c */ /* 0x000fe40003fa6270 */
[----:B------:R-:W-:Y:S02]  /*1e960*/  FSEL R166, R166, -INF , !P1 ;  /* 0xff800000a6a67808 */ /* 0x000fe40004800000 */
[----:B------:R-:W-:Y:S02]  /*1e970*/  ISETP.GE.AND P1, PT, R6, R220, PT ;  /* 0x000000dc0600720c */ /* 0x000fe40003f26270 */
[----:B------:R-:W-:Y:S02]  /*1e980*/  FMNMX.FTZ R11, R140, R11, !PT ;  /* 0x0000000b8c0b7209 */ /* 0x000fe40007810000 */
[----:B------:R-:W-:Y:S02]  /*1e990*/  FMNMX.FTZ R12, R141, R12, !PT ;  /* 0x0000000c8d0c7209 */ /* 0x000fe40007810000 */
[----:B------:R-:W-:Y:S02]  /*1e9a0*/  FSEL R177, R177, -INF , !P2 ;  /* 0xff800000b1b17808 */ /* 0x000fe40005000000 */
[----:B------:R-:W-:Y:S01]  /*1e9b0*/  ISETP.GE.OR P5, PT, R4, R218, !P5 ;  /* 0x000000da0400720c */ /* 0x000fe20006fa6670 */
[C---:B------:R-:W-:Y:S01]  /*1e9c0*/  VIADD R4, R3.reuse, 0x38 ;  /* 0x0000003803047836 */ /* 0x040fe20000000000 */
[----:B------:R-:W-:Y:S02]  /*1e9d0*/  ISETP.GE.OR P1, PT, R6, R217, !P1 ;  /* 0x000000d90600720c */ /* 0x000fe40004f26670 */
[----:B------:R-:W-:Y:S02]  /*1e9e0*/  IADD3 R3, R3, 0x39, RZ ;  /* 0x0000003903037810 */ /* 0x000fe40007ffe0ff */
[----:B------:R-:W-:Y:S02]  /*1e9f0*/  FMNMX.FTZ R11, R172, R11, !PT ;  /* 0x0000000bac0b7209 */ /* 0x000fe40007810000 */
[----:B------:R-:W-:Y:S02]  /*1ea00*/  FMNMX.FTZ R12, R177, R12, !PT ;  /* 0x0000000cb10c7209 */ /* 0x000fe40007810000 */
[----:B------:R-:W-:Y:S02]  /*1ea10*/  FSEL R175, R175, -INF , !P0 ;  /* 0xff800000afaf7808 */ /* 0x000fe40004000000 */
[----:B------:R-:W-:Y:S02]  /*1ea20*/  FSEL R154, R154, -INF , !P1 ;  /* 0xff8000009a9a7808 */ /* 0x000fe40004800000 */
[----:B------:R-:W-:Y:S02]  /*1ea30*/  FMNMX.FTZ R11, R174, R11, !PT ;  /* 0x0000000bae0b7209 */ /* 0x000fe40007810000 */
[----:B------:R-:W-:Y:S02]  /*1ea40*/  ISETP.GE.AND P1, PT, R3, R220, PT ;  /* 0x000000dc0300720c */ /* 0x000fe40003f26270 */
[----:B------:R-:W-:Y:S02]  /*1ea50*/  FSEL R147, R147, -INF , !P6 ;  /* 0xff80000093937808 */ /* 0x000fe40007000000 */
[----:B------:R-:W-:Y:S02]  /*1ea60*/  FMNMX.FTZ R12, R175, R12, !PT ;  /* 0x0000000caf0c7209 */ /* 0x000fe40007810000 */
[----:B------:R-:W-:Y:S02]  /*1ea70*/  ISETP.GE.AND P2, PT, R4, R220, PT ;  /* 0x000000dc0400720c */ /* 0x000fe40003f46270 */
[----:B------:R-:W-:Y:S02]  /*1ea80*/  FMNMX.FTZ R11, R146, R11, !PT ;  /* 0x0000000b920b7209 */ /* 0x000fe40007810000 */
[----:B------:R-:W-:Y:S02]  /*1ea90*/  ISETP.GE.OR P1, PT, R3, R217, !P1 ;  /* 0x000000d90300720c */ /* 0x000fe40004f26670 */
[----:B------:R-:W-:Y:S02]  /*1eaa0*/  FSEL R145, R145, -INF , !P5 ;  /* 0xff80000091917808 */ /* 0x000fe40006800000 */
[----:B------:R-:W-:Y:S02]  /*1eab0*/  FMNMX.FTZ R12, R147, R12, !PT ;  /* 0x0000000c930c7209 */ /* 0x000fe40007810000 */
[----:B------:R-:W-:Y:S02]  /*1eac0*/  ISETP.GE.AND P0, PT, R6, R219, PT ;  /* 0x000000db0600720c */ /* 0x000fe40003f06270 */
[----:B------:R-:W-:Y:S02]  /*1ead0*/  ISETP.GE.OR P2, PT, R4, R217, !P2 ;  /* 0x000000d90400720c */ /* 0x000fe40005746670 */
[----:B------:R-:W-:Y:S02]  /*1eae0*/  FMNMX.FTZ R11, R144, R11, !PT ;  /* 0x0000000b900b7209 */ /* 0x000fe40007810000 */
[----:B------:R-:W-:Y:S02]  /*1eaf0*/  FSEL R150, R150, -INF , !P1 ;  /* 0xff80000096967808 */ /* 0x000fe40004800000 */
[----:B------:R-:W-:Y:S02]  /*1eb00*/  FSEL R153, R153, -INF , !P4 ;  /* 0xff80000099997808 */ /* 0x000fe40006000000 */
[----:B------:R-:W-:Y:S02]  /*1eb10*/  FMNMX.FTZ R12, R145, R12, !PT ;  /* 0x0000000c910c7209 */ /* 0x000fe40007810000 */
[----:B------:R-:W-:Y:S02]  /*1eb20*/  ISETP.GE.OR P0, PT, R6, R218, !P0 ;  /* 0x000000da0600720c */ /* 0x000fe40004706670 */
[----:B------:R-:W-:Y:S02]  /*1eb30*/  ISETP.GE.AND P1, PT, R4, R219, PT ;  /* 0x000000db0400720c */ /* 0x000fe40003f26270 */
[----:B------:R-:W-:Y:S02]  /*1eb40*/  FSEL R152, R152, -INF , !P2 ;  /* 0xff80000098987808 */ /* 0x000fe40005000000 */
[----:B------:R-:W-:Y:S02]  /*1eb50*/  FMNMX.FTZ R11, R166, R11, !PT ;  /* 0x0000000ba60b7209 */ /* 0x000fe40007810000 */
[----:B------:R-:W-:Y:S02]  /*1eb60*/  ISETP.GE.AND P2, PT, R3, R219, PT ;  /* 0x000000db0300720c */ /* 0x000fe40003f46270 */
[----:B------:R-:W-:Y:S02]  /*1eb70*/  FSEL R151, R151, -INF , !P0 ;  /* 0xff80000097977808 */ /* 0x000fe40004000000 */
[----:B------:R-:W-:Y:S02]  /*1eb80*/  FMNMX.FTZ R12, R153, R12, !PT ;  /* 0x0000000c990c7209 */ /* 0x000fe40007810000 */
[-C--:B------:R-:W-:Y:S02]  /*1eb90*/  ISETP.GE.OR P1, PT, R4, R218.reuse, !P1 ;  /* 0x000000da0400720c */ /* 0x080fe40004f26670 */
[----:B------:R-:W-:Y:S02]  /*1eba0*/  FMNMX.FTZ R11, R154, R11, !PT ;  /* 0x0000000b9a0b7209 */ /* 0x000fe40007810000 */
[----:B------:R-:W-:Y:S02]  /*1ebb0*/  ISETP.GE.OR P2, PT, R3, R218, !P2 ;  /* 0x000000da0300720c */ /* 0x000fe40005746670 */
[----:B------:R-:W-:Y:S02]  /*1ebc0*/  FSEL R149, R149, -INF , !P1 ;  /* 0xff80000095957808 */ /* 0x000fe40004800000 */
[----:B------:R-:W-:Y:S02]  /*1ebd0*/  FMNMX.FTZ R12, R151, R12, !PT ;  /* 0x0000000c970c7209 */ /* 0x000fe40007810000 */
[----:B------:R-:W-:Y:S02]  /*1ebe0*/  FMNMX.FTZ R13, R152, R11, !PT ;  /* 0x0000000b980d7209 */ /* 0x000fe40007810000 */
[----:B------:R-:W-:Y:S02]  /*1ebf0*/  FSEL R133, R8, -INF , !P2 ;  /* 0xff80000008857808 */ /* 0x000fe40005000000 */
[----:B------:R-:W-:Y:S02]  /*1ec00*/  FMNMX.FTZ R8, R149, R12, !PT ;  /* 0x0000000c95087209 */ /* 0x000fe40007810000 */
[----:B------:R-:W-:Y:S02]  /*1ec10*/  FMNMX.FTZ R11, R150, R13, !PT ;  /* 0x0000000d960b7209 */ /* 0x000fe40007810000 */
[----:B------:R-:W-:Y:S03]  /*1ec20*/  FMNMX.FTZ R6, R133, R8, !PT ;  /* 0x0000000885067209 */ /* 0x000fe60007810000 */
[----:B------:R-:W1:Y:S08]  /*1ec30*/  SHFL.BFLY PT, R4, R11, 0x2, 0x1f ;  /* 0x0c401f000b047f89 */ /* 0x000e7000000e0000 */
[----:B------:R-:W2:Y:S01]  /*1ec40*/  SHFL.BFLY PT, R3, R6, 0x2, 0x1f ;  /* 0x0c401f0006037f89 */ /* 0x000ea200000e0000 */
[----:B-1----:R-:W-:Y:S02]  /*1ec50*/  FMNMX.FTZ R11, R11, R4, !PT ;  /* 0x000000040b0b7209 */ /* 0x002fe40007810000 */
[----:B--2---:R-:W-:Y:S05]  /*1ec60*/  FMNMX.FTZ R4, R6, R3, !PT ;  /* 0x0000000306047209 */ /* 0x004fea0007810000 */
        /* <DEDUP_REMOVED lines=12> */
[--C-:B------:R-:W-:Y:S01]  /*1ed30*/  FFMA.FTZ R163, R136, UR4, -R155.reuse ;  /* 0x0000000488a37c23 */ /* 0x100fe2000801089b */
[----:B------:R-:W1:Y:S01]  /*1ed40*/  LDSM.16.MT88.4 R16, [R196+0xc000] ;  /* 0x00c00000c410783b */ /* 0x000e620000004200 */
        /* <DEDUP_REMOVED lines=33> */
[----:B------:R-:W3:Y:S01]  /*1ef60*/  MUFU.EX2 R158, R158 ;  /* 0x0000009e009e7308 */ /* 0x000ee20000000800 */
[----:B--2---:R-:W-:Y:S01]  /*1ef70*/  F2FP.F16.F32.PACK_AB R136, R160, R163 ;  /* 0x000000a3a088723e */ /* 0x004fe200000000ff */
[----:B------:R-:W-:Y:S01]  /*1ef80*/  LDSM.16.MT88.4 R144, [R192+0xf000] ;  /* 0x00f00000c090783b */ /* 0x000fe20000004200 */
[--C-:B------:R-:W-:Y:S01]  /*1ef90*/  FFMA.FTZ R175, R175, UR4, -R148.reuse ;  /* 0x00000004afaf7c23 */ /* 0x100fe20008010894 */
[----:B------:R-:W-:Y:S01]  /*1efa0*/  FFMA.FTZ R148, R133, UR4, -R148 ;  /* 0x0000000485947c23 */ /* 0x000fe20008010894 */
[--C-:B------:R-:W-:Y:S01]  /*1efb0*/  FFMA.FTZ R166, R166, UR4, -R155.reuse ;  /* 0x00000004a6a67c23 */ /* 0x100fe2000801089b */
[----:B------:R-:W-:Y:S04]  /*1efc0*/  ISETP.GT.AND P0, PT, R216, R203, PT ;  /* 0x000000cbd800720c */ /* 0x000fe80003f04270 */
[----:B------:R-:W-:Y:S10]  /*1efd0*/  MUFU.EX2 R165, R165 ;  /* 0x000000a500a57308 */ /* 0x000ff40000000800 */
[----:B------:R-:W2:Y:S01]  /*1efe0*/  MUFU.EX2 R135, R135 ;  /* 0x0000008700877308 */ /* 0x000ea20000000800 */
[----:B---3--:R-:W-:Y:S09]  /*1eff0*/  F2FP.F16.F32.PACK_AB R138, R158, R159 ;  /* 0x0000009f9e8a723e */ /* 0x008ff200000000ff */
[----:B------:R-:W-:Y:S10]  /*1f000*/  MUFU.EX2 R134, R134 ;  /* 0x0000008600867308 */ /* 0x000ff40000000800 */
[----:B------:R-:W3:Y:S01]  /*1f010*/  MUFU.EX2 R161, R161 ;  /* 0x000000a100a17308 */ /* 0x000ee20000000800 */
[----:B--2---:R-:W-:Y:S09]  /*1f020*/  F2FP.F16.F32.PACK_AB R137, R135, R165 ;  /* 0x000000a58789723e */ /* 0x004ff200000000ff */
[----:B------:R-:W2:Y:S10]  /*1f030*/  MUFU.EX2 R2, R6 ;  /* 0x0000000600027308 */ /* 0x000eb40000000800 */
[----:B------:R-:W4:Y:S01]  /*1f040*/  MUFU.EX2 R0, R8 ;  /* 0x0000000800007308 */ /* 0x000f220000000800 */
[----:B---3--:R-:W-:Y:S09]  /*1f050*/  F2FP.F16.F32.PACK_AB R139, R161, R134 ;  /* 0x00000086a18b723e */ /* 0x008ff200000000ff */
[----:B------:R-:W-:Y:S01]  /*1f060*/  MUFU.EX2 R133, R148 ;  /* 0x0000009400857308 */ /* 0x000fe20000000800 */
        /* <DEDUP_REMOVED lines=310> */
.L_x_2644:
        /* <DEDUP_REMOVED lines=264> */
.L_x_2649:
[----:B------:R-:W1:Y:S01]  /*21450*/  S2R R32, SR_CTAID.Z ;  /* 0x0000000000207919 */ /* 0x000e620000002700 */
[----:B------:R-:W1:Y:S01]  /*21460*/  LDC R2, c[0x0][0x270] ;  /* 0x00009c00ff027b82 */ /* 0x000e620000000800 */
[----:B------:R-:W1:Y:S07]  /*21470*/  S2R R17, SR_CTAID.Y ;  /* 0x0000000000117919 */ /* 0x000e6e0000002600 */
[----:B------:R-:W2:Y:S01]  /*21480*/  LDC R3, c[0x0][0x2c4] ;  /* 0x0000b100ff037b82 */ /* 0x000ea20000000800 */
[----:B-1----:R-:W-:-:S04]  /*21490*/  IMAD R2, R17, R2, R32 ;  /* 0x0000000211027224 */ /* 0x002fc800078e0220 */
[----:B--2---:R-:W-:-:S07]  /*214a0*/  IMAD R3, R2, R3, RZ ;  /* 0x0000000302037224 */ /* 0x004fce00078e02ff */
.L_x_2650:
        /* <DEDUP_REMOVED lines=34> */
.L_x_2652:
[----:B------:R-:W-:Y:S05]  /*216d0*/  BSYNC B0 ;  /* 0x0000000000007941 */ /* 0x000fea0003800000 */
.L_x_2651:
        /* <DEDUP_REMOVED lines=68> */
.L_x_2654:
[----:B------:R-:W-:Y:S05]  /*21b20*/  BSYNC B0 ;  /* 0x0000000000007941 */ /* 0x000fea0003800000 */
.L_x_2653:
        /* <DEDUP_REMOVED lines=23> */
.L_x_2656:
[----:B------:R-:W-:Y:S05]  /*21ca0*/  BSYNC B0 ;  /* 0x0000000000007941 */ /* 0x000fea0003800000 */
.L_x_2655:
        /* <DEDUP_REMOVED lines=23> */
.L_x_2658:
[----:B------:R-:W-:Y:S05]  /*21e20*/  BSYNC B0 ;  /* 0x0000000000007941 */ /* 0x000fea0003800000 */
.L_x_2657:
        /* <DEDUP_REMOVED lines=22> */
.L_x_2659:
        /* <DEDUP_REMOVED lines=15> */
.L_x_7459:


//--------------------- .text._ZN5flash24flash_fwd_splitkv_kernelI23Flash_fwd_kernel_traitsILi192ELi64ELi64ELi4ELb0ELb0EN7cutlass6half_tE19Flash_kernel_traitsILi192ELi64ELi64ELi4ES3_EELb0ELb1ELb0ELb0ELb0ELb0ELb1ELb0EEEvNS_16Flash_fwd_paramsE --------------------------
	.section	.text._ZN5flash24flash_fwd_splitkv_kernelI23Flash_fwd_kernel_traitsILi192ELi64ELi64ELi4ELb0ELb0EN7cutlass6half_tE19Flash_kernel_traitsILi192ELi64ELi64ELi4ES3_EELb0ELb1ELb0ELb0ELb0ELb0ELb1ELb0EEEvNS_16Flash_fwd_paramsE,"ax",@progbits
	.align	128
        .global         _ZN5flash24flash_fwd_splitkv_kernelI23Flash_fwd_kernel_traitsILi192ELi64ELi64ELi4ELb0ELb0EN7cutlass6half_tE19Flash_kernel_traitsILi192ELi64ELi64ELi4ES3_EELb0ELb1ELb0ELb0ELb0ELb0ELb1ELb0EEEvNS_16Flash_fwd_paramsE
        .type           _ZN5flash24flash_fwd_splitkv_kernelI23Flash_fwd_kernel_traitsILi192ELi64ELi64ELi4ELb0ELb0EN7cutlass6half_tE19Flash_kernel_traitsILi192ELi64ELi64ELi4ES3_EELb0ELb1ELb0ELb0ELb0ELb0ELb1ELb0EEEvNS_16Flash_fwd_paramsE,@function
        .size           _ZN5flash24flash_fwd_splitkv_kernelI23Flash_fwd_kernel_traitsILi192ELi64ELi64ELi4ELb0ELb0EN7cutlass6half_tE19Flash_kernel_traitsILi192ELi64ELi64ELi4ES3_EELb0ELb1ELb0ELb0ELb0ELb0ELb1ELb0EEEvNS_16Flash_fwd_paramsE,(.L_x_7460 - _ZN5flash24flash_fwd_splitkv_kernelI23Flash_fwd_kernel_traitsILi192ELi64ELi64ELi4ELb0ELb0EN7cutlass6half_tE19Flash_kernel_traitsILi192ELi64ELi64ELi4ES3_EELb0ELb1ELb0ELb0ELb0ELb0ELb1ELb0EEEvNS_16Flash_fwd_paramsE)
        .other          _ZN5flash24flash_fwd_splitkv_kernelI23Flash_fwd_kernel_traitsILi192ELi64ELi64ELi4ELb0ELb0EN7cutlass6half_tE19Flash_kernel_traitsILi192ELi64ELi64ELi4ES3_EELb0ELb1ELb0ELb0ELb0ELb0ELb1ELb0EEEvNS_16Flash_fwd_paramsE,@"STO_CUDA_ENTRY STV_DEFAULT"
_ZN5flash24flash_fwd_splitkv_kernelI23Flash_fwd_kernel_traitsILi192ELi64ELi64ELi4ELb0ELb0EN7cutlass6half_tE19Flash_kernel_traitsILi192ELi64ELi64ELi4ES3_EELb0ELb1ELb0ELb0ELb0ELb0ELb1ELb0EEEvNS_16Flash_fwd_paramsE:
.text._ZN5flash24flash_fwd_splitkv_kernelI23Flash_fwd_kernel_traitsILi192ELi64ELi64ELi4ELb0ELb0EN7cutlass6half_tE19Flash_kernel_traitsILi192ELi64ELi64ELi4ES3_EELb0ELb1ELb0ELb0ELb0ELb0ELb1ELb0EEEvNS_16Flash_fwd_paramsE:
[----:B------:R-:W-:Y:S01]  /*0000*/  LDC R1, c[0x0][0x28] ;  /* 0x00000a00ff017b82 */ /* 0x000fe20000000800 */
[----:B------:R-:W-:-:S07]  /*0010*/  ULDC UR6, c[0x0][0x270] ;  /* 0x00009c0000067ab9 */ /* 0x000fce0000000800 */
[----:B------:R-:W1:Y:S01]  /*0020*/  S2UR UR12, SR_CTAID.Z ;  /* 0x00000000000c79c3 */ /* 0x000e620000002700 */
[----:B------:R-:W2:Y:S01]  /*0030*/  I2F.U32.RP R2, UR6 ;  /* 0x0000000600027d06 */ /* 0x000ea20008209000 */
[----:B------:R-:W-:Y:S01]  /*0040*/  UISETP.NE.U32.AND UP2, UPT, UR6, URZ, UPT ;  /* 0x0000003f0600728c */ /* 0x000fe2000bf45070 */
[----:B------:R-:W-:Y:S01]  /*0050*/  ULDC.64 UR8, c[0x0][0x2f0] ;  /* 0x0000bc0000087ab9 */ /* 0x000fe20000000a00 */
[----:B------:R-:W-:-:S05]  /*0060*/  ULDC.64 UR22, c[0x0][0x208] ;  /* 0x0000820000167ab9 */ /* 0x000fca0000000a00 */
[----:B--2---:R-:W2:Y:S02]  /*0070*/  MUFU.RCP R0, R2 ;  /* 0x0000000200007308 */ /* 0x004ea40000001000 */
[----:B--2---:R-:W-:-:S06]  /*0080*/  VIADD R0, R0, 0xffffffe ;  /* 0x0ffffffe00007836 */ /* 0x004fcc0000000000 */
[----:B------:R-:W2:Y:S02]  /*0090*/  F2I.FTZ.U32.TRUNC.NTZ R0, R0 ;  /* 0x0000000000007305 */ /* 0x000ea4000021f000 */
[----:B--2---:R-:W-:-:S13]  /*00a0*/  R2UR UR5, R0 ;  /* 0x00000000000572ca */ /* 0x004fda00000e0000 */
[----:B------:R-:W-:-:S04]  /*00b0*/  UIADD3 UR4, URZ, -UR5, URZ ;  /* 0x800000053f047290 */ /* 0x000fc8000fffe03f */
[----:B------:R-:W-:-:S03]  /*00c0*/  UIMAD UR7, UR4, UR6, URZ ;  /* 0x00000006040772a4 */ /* 0x000fc6000f8e023f */
[----:B------:R-:W-:Y:S02]  /*00d0*/  UMOV UR4, URZ ;  /* 0x0000003f00047c82 */ /* 0x000fe40008000000 */
[----:B------:R-:W-:-:S04]  /*00e0*/  UIMAD.WIDE.U32 UR4, UR5, UR7, UR4 ;  /* 0x00000007050472a5 */ /* 0x000fc8000f8e0004 */
[----:B-1----:R-:W-:-:S03]  /*00f0*/  UIMAD.WIDE.U32 UR10, UR5, UR12, URZ ;  /* 0x0000000c050a72a5 */ /* 0x002fc6000f8e003f */
[----:B------:R-:W-:Y:S01]  /*0100*/  ULDC.64 UR4, c[0x0][0x2f0] ;  /* 0x0000bc0000047ab9 */ /* 0x000fe20000000a00 */
[----:B------:R-:W-:Y:S02]  /*0110*/  UIADD3 UR7, -UR11, URZ, URZ ;  /* 0x0000003f0b077290 */ /* 0x000fe4000fffe13f */
[----:B------:R-:W-:Y:S02]  /*0120*/  UISETP.NE.U32.AND UP1, UPT, UR4, URZ, UPT ;  /* 0x0000003f0400728c */ /* 0x000fe4000bf25070 */
[----:B------:R-:W-:Y:S02]  /*0130*/  UIMAD UR7, UR6, UR7, UR12 ;  /* 0x00000007060772a4 */ /* 0x000fe4000f8e020c */
[----:B------:R-:W-:Y:S02]  /*0140*/  UISETP.NE.AND.EX UP1, UPT, UR5, URZ, UPT, UP1 ;  /* 0x0000003f0500728c */ /* 0x000fe4000bf25310 */
[----:B------:R-:W-:Y:S01]  /*0150*/  UISETP.GE.U32.AND UP0, UPT, UR7, UR6, UPT ;  /* 0x000000060700728c */ /* 0x000fe2000bf06070 */
[----:B------:R-:W-:-:S03]  /*0160*/  ULDC.64 UR4, c[0x0][0x300] ;  /* 0x0000c00000047ab9 */ /* 0x000fc60000000a00 */
[----:B------:R-:W-:-:S07]  /*0170*/  PLOP3.LUT P2, PT, PT, PT, UP1, 0x80, 0x0 ;  /* 0x000000000000781c */ /* 0x000fce0003f4f018 */
[----:B------:R-:W-:Y:S02]  /*0180*/  @UP0 UIADD3 UR7, UR7, -UR6, URZ ;  /* 0x8000000607070290 */ /* 0x000fe4000fffe03f */
[----:B------:R-:W-:Y:S02]  /*0190*/  @UP0 UIADD3 UR11, UR11, 0x1, URZ ;  /* 0x000000010b0b0890 */ /* 0x000fe4000fffe03f */
[----:B------:R-:W-:Y:S02]  /*01a0*/  UISETP.GE.U32.AND UP3, UPT, UR7, UR6, UPT ;  /* 0x000000060700728c */ /* 0x000fe4000bf66070 */
[----:B------:R-:W-:Y:S01]  /*01b0*/  UISETP.NE.U32.AND UP0, UPT, UR4, URZ, UPT ;  /* 0x0000003f0400728c */ /* 0x000fe2000bf05070 */
[----:B------:R-:W-:-:S03]  /*01c0*/  ULDC.U8 UR7, c[0x0][0x3c2] ;  /* 0x0000f08000077ab9 */ /* 0x000fc60000000000 */
[----:B------:R-:W-:-:S03]  /*01d0*/  UISETP.NE.AND.EX UP0, UPT, UR5, URZ, UPT, UP0 ;  /* 0x0000003f0500728c */ /* 0x000fc6000bf05300 */
[----:B------:R-:W-:Y:S02]  /*01e0*/  ULDC.64 UR4, c[0x0][0x2f8] ;  /* 0x0000be0000047ab9 */ /* 0x000fe40000000a00 */
[----:B------:R-:W-:Y:S01]  /*01f0*/  @UP3 UIADD3 UR11, UR11, 0x1, URZ ;  /* 0x000000010b0b3890 */ /* 0x000fe2000fffe03f */
[----:B------:R-:W-:Y:S01]  /*0200*/  PLOP3.LUT P0, PT, PT, PT, UP0, 0x80, 0x0 ;  /* 0x000000000000781c */ /* 0x000fe20003f0f008 */
[----:B------:R-:W-:Y:S02]  /*0210*/  @!UP2 ULOP3.LUT UR11, URZ, UR6, URZ, 0x33, !UPT ;  /* 0x000000063f0ba292 */ /* 0x000fe4000f8e333f */
[----:B------:R-:W-:Y:S02]  /*0220*/  UISETP.NE.AND UP3, UPT, UR7, URZ, UPT ;  /* 0x0000003f0700728c */ /* 0x000fe4000bf65270 */
[----:B------:R-:W-:Y:S01]  /*0230*/  UIMAD.WIDE UR8, UR11, 0x4, UR8 ;  /* 0x000000040b0878a5 */ /* 0x000fe2000f8e0208 */
[----:B------:R-:W-:Y:S01]  /*0240*/  @UP0 ULDC.64 UR14, c[0x0][0x300] ;  /* 0x0000c000000e0ab9 */ /* 0x000fe20000000a00 */
[----:B------:R-:W-:-:S02]  /*0250*/  UISETP.EQ.U32.AND UP2, UPT, UR4, URZ, UPT ;  /* 0x0000003f0400728c */ /* 0x000fc4000bf42070 */
[----:B------:R-:W-:Y:S02]  /*0260*/  @UP0 UIMAD.WIDE UR14, UR11, 0x4, UR14 ;  /* 0x000000040b0e08a5 */ /* 0x000fe4000f8e020e */
[----:B------:R-:W-:Y:S01]  /*0270*/  IMAD.U32 R10, RZ, RZ, UR8 ;  /* 0x00000008ff0a7e24 */ /* 0x000fe2000f8e00ff */
[----:B------:R-:W-:Y:S01]  /*0280*/  UISETP.EQ.OR.EX UP2, UPT, UR5, URZ, !UP3, UP2 ;  /* 0x0000003f0500728c */ /* 0x000fe2000df42720 */
[----:B------:R-:W-:Y:S01]  /*0290*/  IMAD.U32 R11, RZ, RZ, UR9 ;  /* 0x00000009ff0b7e24 */ /* 0x000fe2000f8e00ff */
[----:B------:R-:W-:Y:S01]  /*02a0*/  ULDC.64 UR8, c[0x0][0x2f8] ;  /* 0x0000be0000087ab9 */ /* 0x000fe20000000a00 */
[----:B------:R-:W-:Y:S02]  /*02b0*/  IMAD.U32 R8, RZ, RZ, UR14 ;  /* 0x0000000eff087e24 */ /* 0x000fe4000f8e00ff */
[----:B------:R-:W-:Y:S01]  /*02c0*/  IMAD.U32 R9, RZ, RZ, UR15 ;  /* 0x0000000fff097e24 */ /* 0x000fe2000f8e00ff */
[----:B------:R-:W2:Y:S04]  /*02d0*/  @P2 LDG.E R4, desc[UR22][R10.64] ;  /* 0x000000160a042981 */ /* 0x000ea8000c1e1900 */
[----:B------:R-:W3:Y:S01]  /*02e0*/  @P2 LDG.E R0, desc[UR22][R10.64+0x4] ;  /* 0x000004160a002981 */ /* 0x000ee2000c1e1900 */
[----:B------:R-:W-:Y:S01]  /*02f0*/  PLOP3.LUT P1, PT, PT, PT, UP2, 0x80, 0x0 ;  /* 0x000000000000781c */ /* 0x000fe20003f2f028 */
[----:B------:R-:W-:-:S02]  /*0300*/  UIMAD.WIDE UR8, UR11, 0x4, UR8 ;  /* 0x000000040b0878a5 */ /* 0x000fc4000f8e0208 */
[----:B------:R-:W4:Y:S04]  /*0310*/  @P0 LDG.E R2, desc[UR22][R8.64] ;  /* 0x0000001608020981 */ /* 0x000f28000c1e1900 */
[----:B------:R-:W-:Y:S02]  /*0320*/  IMAD.U32 R6, RZ, RZ, UR8 ;  /* 0x00000008ff067e24 */ /* 0x000fe4000f8e00ff */
[----:B------:R-:W-:-:S05]  /*0330*/  IMAD.U32 R7, RZ, RZ, UR9 ;  /* 0x00000009ff077e24 */ /* 0x000fca000f8e00ff */
[----:B------:R-:W5:Y:S01]  /*0340*/  @!P1 LDG.E R3, desc[UR22][R6.64] ;  /* 0x0000001606039981 */ /* 0x000f62000c1e1900 */
[----:B------:R-:W-:Y:S01]  /*0350*/  UMOV UR10, 0xffffffff ;  /* 0xffffffff000a7882 */ /* 0x000fe20000000000 */
[----:B------:R-:W-:Y:S01]  /*0360*/  UMOV UR26, URZ ;  /* 0x0000003f001a7c82 */ /* 0x000fe20008000000 */
[----:B------:R-:W-:Y:S01]  /*0370*/  UMOV UR27, 0xffffffff ;  /* 0xffffffff001b7882 */ /* 0x000fe20000000000 */
[----:B------:R-:W1:Y:S08]  /*0380*/  S2UR UR17, SR_CTAID.X ;  /* 0x00000000001179c3 */ /* 0x000e700000002500 */
[----:B------:R-:W1:Y:S01]  /*0390*/  S2UR UR7, SR_CTAID.Y ;  /* 0x00000000000779c3 */ /* 0x000e620000002600 */
[----:B--2---:R-:W-:-:S02]  /*03a0*/  @P2 R2UR UR10, R4 ;  /* 0x00000000040a22ca */ /* 0x004fc400000e0000 */
[----:B---3--:R-:W-:Y:S02]  /*03b0*/  @P2 R2UR UR21, R0 ;  /* 0x00000000001522ca */ /* 0x008fe400000e0000 */
[----:B----4-:R-:W-:Y:S02]  /*03c0*/  @P0 R2UR UR26, R2 ;  /* 0x00000000021a02ca */ /* 0x010fe400000e0000 */
[----:B------:R-:W-:-:S04]  /*03d0*/  ISETP.NE.U32.AND P0, PT, RZ, UR4, PT ;  /* 0x00000004ff007c0c */ /* 0x000fc8000bf05070 */
[----:B------:R-:W-:-:S05]  /*03e0*/  ISETP.NE.AND.EX P0, PT, RZ, UR5, PT, P0 ;  /* 0x00000005ff007c0c */ /* 0x000fca000bf05300 */
[----:B------:R-:W-:Y:S02]  /*03f0*/  @UP1 UIADD3 UR21, UR21, -UR10, URZ ;  /* 0x8000000a15151290 */ /* 0x000fe4000fffe03f */
[----:B------:R-:W-:Y:S01]  /*0400*/  UIADD3 UR4, -UR11, URZ, URZ ;  /* 0x0000003f0b047290 */ /* 0x000fe2000fffe13f */
[----:B-----5:R-:W-:-:S03]  /*0410*/  @!P1 R2UR UR27, R3 ;  /* 0x00000000031b92ca */ /* 0x020fc600000e0000 */
[----:B------:R-:W-:Y:S01]  /*0420*/  UIMAD UR12, UR6, UR4, UR12 ;  /* 0x00000004060c72a4 */ /* 0x000fe2000f8e020c */
[----:B------:R-:W-:Y:S01]  /*0430*/  @!UP1 ULDC UR21, c[0x0][0x2c4] ;  /* 0x0000b10000159ab9 */ /* 0x000fe20000000800 */
[----:B-1----:R-:W-:Y:S10]  /*0440*/  @!P0 BRA `(.L_x_2660) ;  /* 0x00000000001c8947 */ /* 0x002ff40003800000 */
[----:B------:R-:W-:-:S13]  /*0450*/  PLOP3.LUT P0, PT, PT, PT, UP3, 0x80, 0x0 ;  /* 0x000000000000781c */ /* 0x000fda0003f0f038 */
[----:B------:R-:W2:Y:S04]  /*0460*/  @P0 LDG.E R0, desc[UR22][R6.64+0x4] ;  /* 0x0000041606000981 */ /* 0x000ea8000c1e1900 */
[----:B------:R-:W3:Y:S01]  /*0470*/  @!P0 LDG.E R2, desc[UR22][R6.64] ;  /* 0x0000001606028981 */ /* 0x000ee2000c1e1900 */
[----:B--2---:R-:W-:-:S13]  /*0480*/  @P0 R2UR UR8, R0 ;  /* 0x00000000000802ca */ /* 0x004fda00000e0000 */
[----:B------:R-:W-:-:S07]  /*0490*/  @UP3 UIADD3 UR8, UR8, -UR27, URZ ;  /* 0x8000001b08083290 */ /* 0x000fce000fffe03f */
[----:B---3--:R-:W-:Y:S01]  /*04a0*/  @!P0 R2UR UR8, R2 ;  /* 0x00000000020882ca */ /* 0x008fe200000e0000 */
[----:B------:R-:W-:-:S14]  /*04b0*/  BRA `(.L_x_2661) ;  /* 0x0000000000047947 */ /* 0x000fdc0003800000 */
.L_x_2660:
[----:B------:R-:W-:-:S04]  /*04c0*/  ULDC UR8, c[0x0][0x2c8] ;  /* 0x0000b20000087ab9 */ /* 0x000fc80000000800 */
.L_x_2661:
[----:B------:R-:W-:Y:S02]  /*04d0*/  ULDC.64 UR4, c[0x0][0x308] ;  /* 0x0000c20000047ab9 */ /* 0x000fe40000000a00 */
[----:B------:R-:W-:-:S04]  /*04e0*/  UISETP.NE.U32.AND UP1, UPT, UR4, URZ, UPT ;  /* 0x0000003f0400728c */ /* 0x000fc8000bf25070 */
[----:B------:R-:W-:-:S06]  /*04f0*/  UISETP.NE.AND.EX UP1, UPT, UR5, URZ, UPT, UP1 ;  /* 0x0000003f0500728c */ /* 0x000fcc000bf25310 */
[----:B------:R-:W-:-:S05]  /*0500*/  PLOP3.LUT P0, PT, PT, PT, UP1, 0x80, 0x0 ;  /* 0x000000000000781c */ /* 0x000fca0003f0f018 */
[----:B------:R-:W-:Y:S02]  /*0510*/  @UP1 ULDC.64 UR4, c[0x0][0x308] ;  /* 0x0000c20000041ab9 */ /* 0x000fe40000000a00 */
[----:B------:R-:W-:-:S06]  /*0520*/  @UP1 UIMAD.WIDE UR4, UR11, 0x4, UR4 ;  /* 0x000000040b0418a5 */ /* 0x000fcc000f8e0204 */
[----:B------:R-:W-:Y:S02]  /*0530*/  IMAD.U32 R3, RZ, RZ, UR5 ;  /* 0x00000005ff037e24 */ /* 0x000fe4000f8e00ff */
[----:B------:R-:W-:-:S05]  /*0540*/  IMAD.U32 R2, RZ, RZ, UR4 ;  /* 0x00000004ff027e24 */ /* 0x000fca000f8e00ff */
[----:B------:R1:W5:Y:S01]  /*0550*/  @P0 LDG.E R3, desc[UR22][R2.64] ;  /* 0x0000001602030981 */ /* 0x000362000c1e1900 */
[----:B------:R-:W-:-:S04]  /*0560*/  USHF.L.U32 UR17, UR17, 0x6, URZ ;  /* 0x0000000611117899 */ /* 0x000fc8000800063f */
[----:B------:R-:W-:-:S06]  /*0570*/  UISETP.GT.AND UP0, UPT, UR21, UR17, UPT ;  /* 0x000000111500728c */ /* 0x000fcc000bf04270 */
[----:B------:R-:W-:-:S13]  /*0580*/  PLOP3.LUT P1, PT, PT, PT, UP0, 0x80, 0x0 ;  /* 0x000000000000781c */ /* 0x000fda0003f2f008 */
[----:B------:R-:W-:Y:S05]  /*0590*/  @!P1 EXIT ;  /* 0x000000000000994d */ /* 0x000fea0003800000 */
[----:B------:R-:W2:Y:S01]  /*05a0*/  LDC R6, c[0x0][0x10] ;  /* 0x00000400ff067b82 */ /* 0x000ea20000000800 */
[----:B------:R-:W-:Y:S01]  /*05b0*/  @!UP1 ULDC.64 UR4, c[0x0][0x318] ;  /* 0x0000c60000049ab9 */ /* 0x000fe20000000a00 */
[----:B-----5:R-:W-:Y:S01]  /*05c0*/  @P0 R2UR UR20, R3 ;  /* 0x00000000031402ca */ /* 0x020fe200000e0000 */
[----:B------:R-:W-:Y:S01]  /*05d0*/  @!UP1 UISETP.NE.U32.AND UP0, UPT, UR4, URZ, UPT ;  /* 0x0000003f0400928c */ /* 0x000fe2000bf05070 */
[----:B------:R-:W-:Y:S02]  /*05e0*/  ULDC UR15, c[0x0][0x398] ;  /* 0x0000e600000f7ab9 */ /* 0x000fe40000000800 */
[----:B------:R-:W-:Y:S01]  /*05f0*/  @!UP1 ULDC UR4, c[0x0][0x2cc] ;  /* 0x0000b30000049ab9 */ /* 0x000fe20000000800 */
[----:B------:R-:W-:Y:S01]  /*0600*/  @!UP1 UISETP.NE.AND.EX UP0, UPT, UR5, URZ, UPT, UP0 ;  /* 0x0000003f0500928c */ /* 0x000fe2000bf05300 */
[----:B------:R-:W3:Y:S01]  /*0610*/  LDC R0, c[0x0][0x2c8] ;  /* 0x0000b200ff007b82 */ /* 0x000ee20000000800 */
[----:B------:R-:W-:Y:S02]  /*0620*/  ULDC UR16, c[0x0][0x394] ;  /* 0x0000e50000107ab9 */ /* 0x000fe40000000800 */
[----:B------:R-:W-:-:S04]  /*0630*/  @!UP1 USEL UR4, UR4, URZ, UP0 ;  /* 0x0000003f04049287 */ /* 0x000fc80008000000 */
[----:B------:R-:W-:Y:S02]  /*0640*/  @UP1 UIADD3 UR20, UR20, -UR26, URZ ;  /* 0x8000001a14141290 */ /* 0x000fe4000fffe03f */
[----:B------:R-:W-:-:S04]  /*0650*/  @!UP1 UIADD3 UR20, UR4, UR8, -UR26 ;  /* 0x0000000804149290 */ /* 0x000fc8000fffe81a */
[----:B------:R-:W-:Y:S02]  /*0660*/  UIADD3 UR5, UR20, 0x3f, URZ ;  /* 0x0000003f14057890 */ /* 0x000fe4000fffe03f */
[----:B------:R-:W-:Y:S01]  /*0670*/  UIADD3 UR9, UR20, UR17, -UR21 ;  /* 0x0000001114097290 */ /* 0x000fe2000fffe815 */
[----:B--2---:R-:W-:Y:S01]  /*0680*/  IABS R5, R6 ;  /* 0x0000000600057213 */ /* 0x004fe20000000000 */
[----:B------:R-:W-:Y:S02]  /*0690*/  USHF.R.S32.HI UR4, URZ, 0x1f, UR5 ;  /* 0x0000001f3f047899 */ /* 0x000fe40008011405 */
[----:B------:R-:W-:Y:S01]  /*06a0*/  UIADD3 UR9, UR9, -UR16, URZ ;  /* 0x8000001009097290 */ /* 0x000fe2000fffe03f */
[----:B-1----:R-:W1:Y:S01]  /*06b0*/  I2F.RP R2, R5 ;  /* 0x0000000500027306 */ /* 0x002e620000209400 */
[----:B------:R-:W-:Y:S02]  /*06c0*/  ULEA.HI UR4, UR4, UR5, URZ, 0x6 ;  /* 0x0000000504047291 */ /* 0x000fe4000f8f303f */
[----:B------:R-:W-:Y:S01]  /*06d0*/  UIADD3 UR5, -UR21, 0x7f, UR17 ;  /* 0x0000007f15057890 */ /* 0x000fe2000fffe111 */
[----:B---3--:R-:W-:Y:S01]  /*06e0*/  VIADD R0, R0, 0x3f ;  /* 0x0000003f00007836 */ /* 0x008fe20000000000 */
[----:B------:R-:W-:-:S02]  /*06f0*/  USHF.R.S32.HI UR4, URZ, 0x6, UR4 ;  /* 0x000000063f047899 */ /* 0x000fc40008011404 */
[----:B------:R-:W-:Y:S02]  /*0700*/  UIADD3 UR5, UR5, UR15, UR20 ;  /* 0x0000000f05057290 */ /* 0x000fe4000fffe014 */
[----:B------:R-:W-:Y:S01]  /*0710*/  SHF.R.S32.HI R7, RZ, 0x1f, R0 ;  /* 0x0000001fff077819 */ /* 0x000fe20000011400 */
[----:B------:R-:W-:-:S03]  /*0720*/  USHF.R.S32.HI UR8, URZ, 0x1f, UR9 ;  /* 0x0000001f3f087899 */ /* 0x000fc60008011409 */
[----:B------:R-:W-:Y:S01]  /*0730*/  LEA.HI R7, R7, R0, RZ, 0x6 ;  /* 0x0000000007077211 */ /* 0x000fe200078f30ff */
[----:B------:R-:W-:Y:S01]  /*0740*/  ULEA.HI UR8, UR8, UR9, URZ, 0x6 ;  /* 0x0000000908087291 */ /* 0x000fe2000f8f303f */
[----:B-1----:R-:W1:Y:S01]  /*0750*/  MUFU.RCP R8, R2 ;  /* 0x0000000200087308 */ /* 0x002e620000001000 */
[-C--:B------:R-:W-:Y:S02]  /*0760*/  IABS R0, R6.reuse ;  /* 0x0000000600007213 */ /* 0x080fe40000000000 */
[----:B------:R-:W-:-:S03]  /*0770*/  LEA.HI.SX32 R7, R7, R6, 0x1a ;  /* 0x0000000607077211 */ /* 0x000fc600078fd2ff */
[----:B------:R-:W-:Y:S02]  /*0780*/  IMAD.MOV R0, RZ, RZ, -R0 ;  /* 0x000000ffff007224 */ /* 0x000fe400078e0a00 */
        /* <DEDUP_REMOVED lines=16> */
[----:B------:R-:W-:-:S13]  /*0890*/  ISETP.GE.U32.AND P2, PT, R0, R5, PT ;  /* 0x000000050000720c */ /* 0x000fda0003f46070 */
[----:B------:R-:W-:-:S04]  /*08a0*/  @P2 VIADD R9, R9, 0x1 ;  /* 0x0000000109092836 */ /* 0x000fc80000000000 */
[----:B------:R-:W-:Y:S01]  /*08b0*/  @!P0 IMAD.MOV R9, RZ, RZ, -R9 ;  /* 0x000000ffff098224 */ /* 0x000fe200078e0a09 */
[----:B------:R-:W-:Y:S02]  /*08c0*/  @!P1 LOP3.LUT R9, RZ, R6, RZ, 0x33, !PT ;  /* 0x00000006ff099212 */ /* 0x000fe400078e33ff */
[----:B------:R-:W1:Y:S03]  /*08d0*/  S2R R6, SR_TID.X ;  /* 0x0000000000067919 */ /* 0x000e660000002100 */
[----:B------:R-:W-:-:S05]  /*08e0*/  IMAD R195, R9, UR7, RZ ;  /* 0x0000000709c37c24 */ /* 0x000fca000f8e02ff */
[----:B------:R-:W-:Y:S01]  /*08f0*/  VIADDMNMX R9, R195, R9, UR4, PT ;  /* 0x00000004c3097e46 */ /* 0x000fe2000b800109 */
[----:B------:R-:W-:-:S03]  /*0900*/  USHF.R.S32.HI UR4, URZ, 0x1f, UR5 ;  /* 0x0000001f3f047899 */ /* 0x000fc60008011405 */
[----:B------:R-:W-:Y:S01]  /*0910*/  R2UR UR14, R9 ;  /* 0x00000000090e72ca */ /* 0x000fe200000e0000 */
[----:B------:R-:W-:-:S04]  /*0920*/  ULEA.HI UR4, UR4, UR5, URZ, 0x6 ;  /* 0x0000000504047291 */ /* 0x000fc8000f8f303f */
[----:B------:R-:W-:Y:S02]  /*0930*/  USHF.R.S32.HI UR5, URZ, 0x6, UR4 ;  /* 0x000000063f057899 */ /* 0x000fe40008011404 */
[----:B------:R-:W-:-:S06]  /*0940*/  USHF.R.S32.HI UR4, URZ, 0x6, UR8 ;  /* 0x000000063f047899 */ /* 0x000fcc0008011408 */
[----:B------:R-:W-:Y:S01]  /*0950*/  UISETP.LT.AND UP0, UPT, UR14, UR5, UPT ;  /* 0x000000050e00728c */ /* 0x000fe2000bf01270 */
[----:B------:R-:W-:-:S03]  /*0960*/  VIMNMX R195, R195, UR4, !PT ;  /* 0x00000004c3c37c48 */ /* 0x000fc6000ffe0100 */
[----:B------:R-:W-:-:S06]  /*0970*/  USEL UR14, UR14, UR5, UP0 ;  /* 0x000000050e0e7287 */ /* 0x000fcc0008000000 */
[----:B------:R-:W-:-:S13]  /*0980*/  ISETP.GE.AND P0, PT, R195, UR14, PT ;  /* 0x0000000ec3007c0c */ /* 0x000fda000bf06270 */
[----:B-1----:R-:W-:Y:S05]  /*0990*/  @!P0 BRA `(.L_x_2662) ;  /* 0x00000008005c8947 */ /* 0x002fea0003800000 */
[----:B------:R-:W-:Y:S01]  /*09a0*/  SHF.R.S32.HI R3, RZ, 0x1f, R6 ;  /* 0x0000001fff037819 */ /* 0x000fe20000011406 */
[----:B------:R-:W-:Y:S01]  /*09b0*/  ULDC.64 UR4, c[0x0][0x2c0] ;  /* 0x0000b00000047ab9 */ /* 0x000fe20000000a00 */
[----:B------:R-:W-:Y:S01]  /*09c0*/  BSSY B0, `(.L_x_2663) ;  /* 0x000002b000007945 */ /* 0x000fe20003800000 */
[----:B------:R-:W-:Y:S01]  /*09d0*/  UIMAD UR4, UR7, UR4, UR11 ;  /* 0x00000004070472a4 */ /* 0x000fe2000f8e020b */
[----:B------:R-:W-:-:S03]  /*09e0*/  LEA.HI R10, R3, R6, RZ, 0x4 ;  /* 0x00000006030a7211 */ /* 0x000fc600078f20ff */
[----:B------:R-:W-:Y:S01]  /*09f0*/  UIMAD UR6, UR4, UR6, UR12 ;  /* 0x00000006040672a4 */ /* 0x000fe2000f8e020c */
[----:B------:R-:W-:Y:S02]  /*0a00*/  LOP3.LUT R3, R10, 0xfffffff0, RZ, 0xc0, !PT ;  /* 0xfffffff00a037812 */ /* 0x000fe400078ec0ff */
[----:B------:R-:W-:Y:S01]  /*0a10*/  SHF.R.S32.HI R10, RZ, 0x4, R10 ;  /* 0x00000004ff0a7819 */ /* 0x000fe2000001140a */
[----:B------:R-:W-:Y:S02]  /*0a20*/  UIMAD UR6, UR6, UR5, UR17 ;  /* 0x00000005060672a4 */ /* 0x000fe4000f8e0211 */
[----:B------:R-:W-:Y:S01]  /*0a30*/  IMAD.IADD R6, R6, 0x1, -R3 ;  /* 0x0000000106067824 */ /* 0x000fe200078e0a03 */
[----:B------:R-:W-:Y:S01]  /*0a40*/  ULDC UR4, c[0x0][0x2dc] ;  /* 0x0000b70000047ab9 */ /* 0x000fe20000000800 */
[----:B------:R-:W-:Y:S01]  /*0a50*/  UIADD3 UR17, -UR17, UR21, URZ ;  /* 0x0000001511117290 */ /* 0x000fe2000fffe13f */
[----:B------:R-:W-:Y:S01]  /*0a60*/  VIADD R7, R10, 0x8 ;  /* 0x000000080a077836 */ /* 0x000fe20000000000 */
[----:B------:R-:W-:Y:S01]  /*0a70*/  UIMAD UR4, UR6, UR4, URZ ;  /* 0x00000004060472a4 */ /* 0x000fe2000f8e023f */
[C---:B------:R-:W-:Y:S01]  /*0a80*/  IMAD.SHL.U32 R14, R6.reuse, 0x4, RZ ;  /* 0x00000004060e7824 */ /* 0x040fe200078e00ff */
[----:B------:R-:W-:Y:S01]  /*0a90*/  ISETP.NE.AND P6, PT, R6, RZ, PT ;  /* 0x000000ff0600720c */ /* 0x000fe20003fc5270 */
[C---:B------:R-:W-:Y:S01]  /*0aa0*/  VIADD R6, R10.reuse, 0x10 ;  /* 0x000000100a067836 */ /* 0x040fe20000000000 */
[C---:B------:R-:W-:Y:S01]  /*0ab0*/  ISETP.GE.AND P4, PT, R10.reuse, UR17, PT ;  /* 0x000000110a007c0c */ /* 0x040fe2000bf86270 */
[----:B------:R-:W-:Y:S01]  /*0ac0*/  VIADD R2, R10, 0x30 ;  /* 0x000000300a027836 */ /* 0x000fe20000000000 */
[--C-:B------:R-:W-:Y:S01]  /*0ad0*/  SHF.R.S32.HI R15, RZ, 0x1f, R14.reuse ;  /* 0x0000001fff0f7819 */ /* 0x100fe2000001140e */
[----:B------:R-:W-:Y:S01]  /*0ae0*/  IMAD.U32 R0, RZ, RZ, UR4 ;  /* 0x00000004ff007e24 */ /* 0x000fe2000f8e00ff */
[----:B------:R-:W-:Y:S01]  /*0af0*/  ISETP.GE.AND P3, PT, R7, UR17, PT ;  /* 0x0000001107007c0c */ /* 0x000fe2000bf66270 */
[----:B------:R-:W-:Y:S01]  /*0b00*/  VIADD R9, R14, 0x40 ;  /* 0x000000400e097836 */ /* 0x000fe20000000000 */
[----:B------:R-:W-:Y:S01]  /*0b10*/  ISETP.GE.AND P5, PT, R6, UR17, PT ;  /* 0x0000001106007c0c */ /* 0x000fe2000bfa6270 */
[----:B------:R-:W-:-:S04]  /*0b20*/  IMAD.WIDE R4, R10, 0xc0, R14 ;  /* 0x000000c00a047825 */ /* 0x000fc800078e020e */
[----:B------:R-:W-:Y:S01]  /*0b30*/  VIADD R8, R14, 0x80 ;  /* 0x000000800e087836 */ /* 0x000fe20000000000 */
[----:B------:R-:W-:Y:S01]  /*0b40*/  IADD3 R3, P0, R4, UR4, RZ ;  /* 0x0000000404037c10 */ /* 0x000fe2000ff1e0ff */
[----:B------:R-:W-:Y:S01]  /*0b50*/  ULDC.64 UR4, c[0x0][0x288] ;  /* 0x0000a20000047ab9 */ /* 0x000fe20000000a00 */
[----:B------:R-:W-:Y:S02]  /*0b60*/  VIADD R4, R10, 0x20 ;  /* 0x000000200a047836 */ /* 0x000fe40000000000 */
[----:B------:R-:W-:Y:S01]  /*0b70*/  LEA.HI.X.SX32 R0, R0, R5, 0x1, P0 ;  /* 0x0000000500007211 */ /* 0x000fe200000f0eff */
[----:B------:R-:W-:Y:S01]  /*0b80*/  VIADD R5, R10, 0x18 ;  /* 0x000000180a057836 */ /* 0x000fe20000000000 */
[C---:B------:R-:W-:Y:S02]  /*0b90*/  LEA R12, P0, R3.reuse, UR4, 0x2 ;  /* 0x00000004030c7c11 */ /* 0x040fe4000f8010ff */
[----:B------:R-:W-:Y:S02]  /*0ba0*/  ISETP.GE.AND P1, PT, R4, UR17, PT ;  /* 0x0000001104007c0c */ /* 0x000fe4000bf26270 */
[----:B------:R-:W-:Y:S01]  /*0bb0*/  LEA.HI.X R13, R3, UR5, R0, 0x2, P0 ;  /* 0x00000005030d7c11 */ /* 0x000fe200080f1400 */
[----:B------:R-:W-:Y:S01]  /*0bc0*/  VIADD R3, R10, 0x28 ;  /* 0x000000280a037836 */ /* 0x000fe20000000000 */
[----:B------:R-:W-:-:S04]  /*0bd0*/  ISETP.GE.AND P0, PT, R5, UR17, PT ;  /* 0x0000001105007c0c */ /* 0x000fc8000bf06270 */
[----:B------:R-:W-:Y:S01]  /*0be0*/  ISETP.GE.AND P2, PT, R3, UR17, PT ;  /* 0x0000001103007c0c */ /* 0x000fe2000bf46270 */
        /* <DEDUP_REMOVED lines=8> */
.L_x_2664:
[----:B------:R-:W-:Y:S05]  /*0c70*/  BSYNC B0 ;  /* 0x0000000000007941 */ /* 0x000fea0003800000 */
.L_x_2663:
[----:B------:R-:W-:Y:S01]  /*0c80*/  BSSY B0, `(.L_x_2665) ;  /* 0x000000b000007945 */ /* 0x000fe20003800000 */
[----:B------:R-:W-:Y:S02]  /*0c90*/  ISETP.GE.AND P4, PT, R2, UR17, PT ;  /* 0x0000001102007c0c */ /* 0x000fe4000bf86270 */
        /* <DEDUP_REMOVED lines=9> */
.L_x_2666:
[----:B------:R-:W-:Y:S05]  /*0d30*/  BSYNC B0 ;  /* 0x0000000000007941 */ /* 0x000fea0003800000 */
.L_x_2665:
[----:B------:R-:W-:Y:S01]  /*0d40*/  BSSY B0, `(.L_x_2667) ;  /* 0x000000a000007945 */ /* 0x000fe20003800000 */
[----:B------:R-:W-:-:S03]  /*0d50*/  ISETP.GE.AND P3, PT, R0, UR17, PT ;  /* 0x0000001100007c0c */ /* 0x000fc6000bf66270 */
        /* <DEDUP_REMOVED lines=8> */
.L_x_2668:
[----:B------:R-:W-:Y:S05]  /*0de0*/  BSYNC B0 ;  /* 0x0000000000007941 */ /* 0x000fea0003800000 */
.L_x_2667:
[----:B------:R-:W-:Y:S01]  /*0df0*/  BSSY B0, `(.L_x_2669) ;  /* 0x000000a000007945 */ /* 0x000fe20003800000 */
[----:B------:R-:W-:-:S03]  /*0e00*/  ISETP.GE.OR P5, PT, R10, UR17, P6 ;  /* 0x000000110a007c0c */ /* 0x000fc6000b7a6670 */
        /* <DEDUP_REMOVED lines=8> */
.L_x_2670:
[----:B------:R-:W-:Y:S05]  /*0e90*/  BSYNC B0 ;  /* 0x0000000000007941 */ /* 0x000fea0003800000 */
.L_x_2669:
        /* <DEDUP_REMOVED lines=9> */
.L_x_2672:
[----:B------:R-:W-:Y:S05]  /*0f30*/  BSYNC B0 ;  /* 0x0000000000007941 */ /* 0x000fea0003800000 */
.L_x_2671:
        /* <DEDUP_REMOVED lines=9> */
.L_x_2674:
[----:B------:R-:W-:Y:S05]  /*0fd0*/  BSYNC B0 ;  /* 0x0000000000007941 */ /* 0x000fea0003800000 */
.L_x_2673:
        /* <DEDUP_REMOVED lines=9> */
.L_x_2676:
[----:B------:R-:W-:Y:S05]  /*1070*/  BSYNC B0 ;  /* 0x0000000000007941 */ /* 0x000fea0003800000 */
.L_x_2675:
        /* <DEDUP_REMOVED lines=9> */
.L_x_2678:
[----:B------:R-:W-:Y:S05]  /*1110*/  BSYNC B0 ;  /* 0x0000000000007941 */ /* 0x000fea0003800000 */
.L_x_2677:
[----:B------:R-:W-:Y:S01]  /*1120*/  USHF.R.S32.HI UR7, URZ, 0x1f, UR6 ;  /* 0x0000001f3f077899 */ /* 0x000fe20008011406 */
[----:B------:R-:W-:Y:S01]  /*1130*/  IADD3 R8, P0, R10, UR6, RZ ;  /* 0x000000060a087c10 */ /* 0x000fe2000ff1e0ff */
[----:B------:R-:W-:Y:S01]  /*1140*/  ULDC.64 UR4, c[0x0][0x2b8] ;  /* 0x0000ae0000047ab9 */ /* 0x000fe20000000a00 */
[----:B------:R-:W-:Y:S01]  /*1150*/  ISETP.GE.OR P4, PT, R7, UR17, P6 ;  /* 0x0000001107007c0c */ /* 0x000fe2000b786670 */
[----:B------:R-:W-:Y:S01]  /*1160*/  @!P5 IMAD.MOV.U32 R7, RZ, RZ, -0x800000 ;  /* 0xff800000ff07d424 */ /* 0x000fe200078e00ff */
[----:B------:R-:W-:Y:S02]  /*1170*/  ISETP.GE.OR P3, PT, R6, UR17, P6 ;  /* 0x0000001106007c0c */ /* 0x000fe4000b766670 */
[----:B------:R-:W-:Y:S02]  /*1180*/  LEA.HI.X.SX32 R9, R10, UR7, 0x1, P0 ;  /* 0x000000070a097c11 */ /* 0x000fe400080f0eff */
[----:B------:R-:W-:Y:S02]  /*1190*/  LEA R10, P0, R8, UR4, 0x2 ;  /* 0x00000004080a7c11 */ /* 0x000fe4000f8010ff */
[----:B------:R-:W-:-:S02]  /*11a0*/  ISETP.GE.OR P2, PT, R5, UR17, P6 ;  /* 0x0000001105007c0c */ /* 0x000fc4000b746670 */
[----:B------:R-:W-:Y:S02]  /*11b0*/  LEA.HI.X R11, R8, UR5, R9, 0x2, P0 ;  /* 0x00000005080b7c11 */ /* 0x000fe400080f1409 */
[----:B------:R-:W-:Y:S01]  /*11c0*/  ISETP.GE.OR P1, PT, R4, UR17, P6 ;  /* 0x0000001104007c0c */ /* 0x000fe2000b726670 */
[----:B------:R-:W-:Y:S01]  /*11d0*/  @!P4 IMAD.MOV.U32 R17, RZ, RZ, -0x800000 ;  /* 0xff800000ff11c424 */ /* 0x000fe200078e00ff */
[----:B------:R-:W-:Y:S01]  /*11e0*/  ISETP.GE.OR P0, PT, R3, UR17, P6 ;  /* 0x0000001103007c0c */ /* 0x000fe2000b706670 */
[----:B------:R1:W-:Y:S01]  /*11f0*/  @!P5 STG.E desc[UR22][R10.64], R7 ;  /* 0x000000070a00d986 */ /* 0x0003e2000c101916 */
[----:B------:R-:W-:Y:S01]  /*1200*/  ISETP.GE.OR P5, PT, R2, UR17, P6 ;  /* 0x0000001102007c0c */ /* 0x000fe2000b7a6670 */
[----:B------:R-:W-:Y:S01]  /*1210*/  @!P3 IMAD.MOV.U32 R15, RZ, RZ, -0x800000 ;  /* 0xff800000ff0fb424 */ /* 0x000fe200078e00ff */
[----:B------:R-:W-:Y:S01]  /*1220*/  ISETP.GE.OR P6, PT, R0, UR17, P6 ;  /* 0x0000001100007c0c */ /* 0x000fe2000b7c6670 */
[----:B------:R1:W-:Y:S02]  /*1230*/  @!P4 STG.E desc[UR22][R10.64+0x20], R17 ;  /* 0x000020110a00c986 */ /* 0x0003e4000c101916 */
[----:B-1234-:R-:W-:-:S02]  /*1240*/  @!P2 IMAD.MOV.U32 R13, RZ, RZ, -0x800000 ;  /* 0xff800000ff0da424 */ /* 0x01efc400078e00ff */
[----:B------:R1:W-:Y:S02]  /*1250*/  @!P3 STG.E desc[UR22][R10.64+0x40], R15 ;  /* 0x0000400f0a00b986 */ /* 0x0003e4000c101916 */
[----:B------:R-:W-:Y:S02]  /*1260*/  @!P1 IMAD.MOV.U32 R9, RZ, RZ, -0x800000 ;  /* 0xff800000ff099424 */ /* 0x000fe400078e00ff */
[----:B------:R-:W-:Y:S01]  /*1270*/  @!P0 IMAD.MOV.U32 R5, RZ, RZ, -0x800000 ;  /* 0xff800000ff058424 */ /* 0x000fe200078e00ff */
[----:B------:R1:W-:Y:S01]  /*1280*/  @!P2 STG.E desc[UR22][R10.64+0x60], R13 ;  /* 0x0000600d0a00a986 */ /* 0x0003e2000c101916 */
[----:B------:R-:W-:-:S03]  /*1290*/  @!P5 IMAD.MOV.U32 R3, RZ, RZ, -0x800000 ;  /* 0xff800000ff03d424 */ /* 0x000fc600078e00ff */
[----:B------:R1:W-:Y:S04]  /*12a0*/  @!P1 STG.E desc[UR22][R10.64+0x80], R9 ;  /* 0x000080090a009986 */ /* 0x0003e8000c101916 */
[----:B------:R1:W-:Y:S04]  /*12b0*/  @!P0 STG.E desc[UR22][R10.64+0xa0], R5 ;  /* 0x0000a0050a008986 */ /* 0x0003e8000c101916 */
[----:B------:R1:W-:Y:S01]  /*12c0*/  @!P5 STG.E desc[UR22][R10.64+0xc0], R3 ;  /* 0x0000c0030a00d986 */ /* 0x0003e2000c101916 */
[----:B------:R-:W-:Y:S05]  /*12d0*/  @P6 EXIT ;  /* 0x000000000000694d */ /* 0x000fea0003800000 */
[----:B-1----:R-:W-:-:S05]  /*12e0*/  MOV R3, 0xff800000 ;  /* 0xff80000000037802 */ /* 0x002fca0000000f00 */
[----:B------:R-:W-:Y:S01]  /*12f0*/  STG.E desc[UR22][R10.64+0xe0], R3 ;  /* 0x0000e0030a007986 */ /* 0x000fe2000c101916 */
[----:B------:R-:W-:Y:S05]  /*1300*/  EXIT ;  /* 0x000000000000794d */ /* 0x000fea0003800000 */
.L_x_2662:
        /* <DEDUP_REMOVED lines=29> */
.L_x_2679:
        /* <DEDUP_REMOVED lines=13> */
[----:B--2---:R-:W-:Y:S02]  /*15b0*/  R2UR UR27, R0 ;  /* 0x00000000001b72ca */ /* 0x004fe400000e0000 */
[----:B------:R-:W-:-:S04]  /*15c0*/  MOV R0, UR25 ;  /* 0x0000001900007c02 */ /* 0x000fc80008000f00 */
        /* <DEDUP_REMOVED lines=21> */
[----:B------:R-:W-:Y:S02]  /*1720*/  IMAD.U32 R2, RZ, RZ, UR4 ;  /* 0x00000004ff027e24 */ /* 0x000fe4000f8e00ff */
[----:B------:R-:W-:Y:S01]  /*1730*/  IMAD.U32 R3, RZ, RZ, UR5 ;  /* 0x00000005ff037e24 */ /* 0x000fe2000f8e00ff */
[----:B-1----:R-:W-:Y:S01]  /*1740*/  IABS R5, R4 ;  /* 0x0000000400057213 */ /* 0x002fe20000000000 */
[----:B------:R-:W-:Y:S01]  /*1750*/  IMAD.U32 R0, RZ, RZ, UR12 ;  /* 0x0000000cff007e24 */ /* 0x000fe2000f8e00ff */
[----:B------:R-:W-:Y:S02]  /*1760*/  UIADD3 UR8, -UR8, URZ, URZ ;  /* 0x0000003f08087290 */ /* 0x000fe4000fffe13f */
[----:B------:R1:W2:Y:S01]  /*1770*/  LDG.E R2, desc[UR22][R2.64] ;  /* 0x0000001602027981 */ /* 0x0002a2000c1e1900 */
[----:B------:R-:W3:Y:S01]  /*1780*/  I2F.RP R7, R5 ;  /* 0x0000000500077306 */ /* 0x000ee20000209400 */
[----:B------:R-:W-:Y:S01]  /*1790*/  IABS R0, R0 ;  /* 0x0000000000007213 */ /* 0x000fe20000000000 */
[----:B------:R-:W-:Y:S01]  /*17a0*/  ULDC.64 UR4, c[0x0][0x230] ;  /* 0x00008c0000047ab9 */ /* 0x000fe20000000a00 */
[----:B------:R-:W-:-:S03]  /*17b0*/  UIMAD UR25, UR9, UR8, UR25 ;  /* 0x00000008091972a4 */ /* 0x000fc6000f8e0219 */
[----:B------:R-:W-:Y:S02]  /*17c0*/  ULDC.64 UR8, c[0x0][0x248] ;  /* 0x0000920000087ab9 */ /* 0x000fe40000000a00 */
[----:B---3--:R-:W3:Y:S02]  /*17d0*/  MUFU.RCP R9, R7 ;  /* 0x0000000700097308 */ /* 0x008ee40000001000 */
[----:B---3--:R-:W-:-:S06]  /*17e0*/  IADD3 R9, R9, 0xffffffe, RZ ;  /* 0x0ffffffe09097810 */ /* 0x008fcc0007ffe0ff */
[----:B------:R-:W3:Y:S02]  /*17f0*/  F2I.FTZ.U32.TRUNC.NTZ R9, R9 ;  /* 0x0000000900097305 */ /* 0x000ee4000021f000 */
[----:B---3--:R-:W-:-:S04]  /*1800*/  IMAD.MOV R8, RZ, RZ, -R9 ;  /* 0x000000ffff087224 */ /* 0x008fc800078e0a09 */
[----:B-1----:R-:W-:Y:S01]  /*1810*/  IMAD R3, R8, R5, RZ ;  /* 0x0000000508037224 */ /* 0x002fe200078e02ff */
[----:B------:R-:W-:-:S05]  /*1820*/  MOV R8, RZ ;  /* 0x000000ff00087202 */ /* 0x000fca0000000f00 */
[----:B------:R-:W-:-:S04]  /*1830*/  IMAD.HI.U32 R8, R9, R3, R8 ;  /* 0x0000000309087227 */ /* 0x000fc800078e0008 */
[----:B------:R-:W-:-:S04]  /*1840*/  IMAD.MOV.U32 R3, RZ, RZ, R0 ;  /* 0x000000ffff037224 */ /* 0x000fc800078e0000 */
        /* <DEDUP_REMOVED lines=8> */
[----:B------:R-:W-:-:S04]  /*18d0*/  LOP3.LUT R0, R4, UR12, RZ, 0x3c, !PT ;  /* 0x0000000c04007c12 */ /* 0x000fc8000f8e3cff */
[----:B------:R-:W-:-:S07]  /*18e0*/  ISETP.GE.AND P0, PT, R0, RZ, PT ;  /* 0x000000ff0000720c */ /* 0x000fce0003f06270 */
[----:B------:R-:W-:-:S06]  /*18f0*/  @P2 VIADD R7, R7, 0x1 ;  /* 0x0000000107072836 */ /* 0x000fcc0000000000 */
        /* <DEDUP_REMOVED lines=29> */
.L_x_2680:
[----:B------:R-:W1:Y:S01]  /*1ad0*/  LDC R8, c[0x0][0x278] ;  /* 0x00009e00ff087b82 */ /* 0x000e620000000800 */
[----:B------:R-:W-:Y:S01]  /*1ae0*/  MOV R0, UR12 ;  /* 0x0000000c00007c02 */ /* 0x000fe20008000f00 */
[----:B------:R-:W-:Y:S02]  /*1af0*/  UISETP.NE.AND UP0, UPT, UR27, -0x1, UPT ;  /* 0xffffffff1b00788c */ /* 0x000fe4000bf05270 */
[----:B------:R-:W-:Y:S01]  /*1b00*/  ULEA UR25, UR14, 0xffffffc0, 0x6 ;  /* 0xffffffc00e197891 */ /* 0x000fe2000f8e303f */
[----:B------:R-:W-:-:S03]  /*1b10*/  IABS R0, R0 ;  /* 0x0000000000007213 */ /* 0x000fc60000000000 */
        /* <DEDUP_REMOVED lines=9> */
[----:B------:R-:W1:Y:S08]  /*1bb0*/  I2F.RP R9, R7 ;  /* 0x0000000700097306 */ /* 0x000e700000209400 */
[----:B-1----:R-:W1:Y:S02]  /*1bc0*/  MUFU.RCP R4, R9 ;  /* 0x0000000900047308 */ /* 0x002e640000001000 */
[----:B-1----:R-:W-:-:S06]  /*1bd0*/  VIADD R4, R4, 0xffffffe ;  /* 0x0ffffffe04047836 */ /* 0x002fcc0000000000 */
[----:B------:R-:W1:Y:S02]  /*1be0*/  F2I.FTZ.U32.TRUNC.NTZ R5, R4 ;  /* 0x0000000400057305 */ /* 0x000e64000021f000 */
[----:B-1----:R-:W-:Y:S02]  /*1bf0*/  IMAD.MOV R2, RZ, RZ, -R5 ;  /* 0x000000ffff027224 */ /* 0x002fe400078e0a05 */
[----:B------:R-:W-:Y:S02]  /*1c00*/  IMAD.MOV.U32 R4, RZ, RZ, RZ ;  /* 0x000000ffff047224 */ /* 0x000fe400078e00ff */
[----:B------:R-:W-:-:S04]  /*1c10*/  IMAD R2, R2, R7, RZ ;  /* 0x0000000702027224 */ /* 0x000fc800078e02ff */
[----:B------:R-:W-:Y:S02]  /*1c20*/  IMAD.HI.U32 R3, R5, R2, R4 ;  /* 0x0000000205037227 */ /* 0x000fe400078e0004 */
[----:B------:R-:W1:Y:S04]  /*1c30*/  LDC.64 R4, c[0x0][0x260] ;  /* 0x00009800ff047b82 */ /* 0x000e680000000a00 */
[----:B------:R-:W-:-:S04]  /*1c40*/  IMAD.HI.U32 R3, R3, R0, RZ ;  /* 0x0000000003037227 */ /* 0x000fc800078e00ff */
        /* <DEDUP_REMOVED lines=9> */
[----:B-1----:R-:W-:Y:S06]  /*1ce0*/  @P0 BRA `(.L_x_2682) ;  /* 0x0000000000300947 */ /* 0x002fec0003800000 */
        /* <DEDUP_REMOVED lines=12> */
.L_x_2682:
[----:B------:R-:W-:Y:S01]  /*1db0*/  UIMAD UR4, UR24, UR8, URZ ;  /* 0x00000008180472a4 */ /* 0x000fe2000f8e023f */
[----:B------:R-:W-:Y:S01]  /*1dc0*/  MOV R16, R3 ;  /* 0x0000000300107202 */ /* 0x000fe20000000f00 */
[----:B------:R-:W-:Y:S01]  /*1dd0*/  UMOV UR7, UR5 ;  /* 0x0000000500077c82 */ /* 0x000fe20008000000 */
[----:B------:R-:W-:Y:S02]  /*1de0*/  @UP0 UIADD3 UR27, UR26, UR27, URZ ;  /* 0x0000001b1a1b0290 */ /* 0x000fe4000fffe03f */
[----:B------:R-:W-:Y:S01]  /*1df0*/  UIMAD.WIDE.U32 UR6, UR8, UR25, UR6 ;  /* 0x00000019080672a5 */ /* 0x000fe2000f8e0006 */
[----:B------:R-:W-:Y:S01]  /*1e00*/  @!P2 IADD3 R16, -R16, RZ, RZ ;  /* 0x000000ff1010a210 */ /* 0x000fe20007ffe1ff */
[----:B------:R-:W-:Y:S01]  /*1e10*/  UIMAD UR4, UR9, UR25, UR4 ;  /* 0x00000019090472a4 */ /* 0x000fe2000f8e0204 */
[----:B------:R-:W-:-:S03]  /*1e20*/  @!P1 LOP3.LUT R16, RZ, R8, RZ, 0x33, !PT ;  /* 0x00000008ff109212 */ /* 0x000fc600078e33ff */
[----:B------:R-:W-:Y:S01]  /*1e30*/  UIADD3 UR4, UR7, UR4, URZ ;  /* 0x0000000407047290 */ /* 0x000fe2000fffe03f */
[----:B------:R-:W-:Y:S01]  /*1e40*/  SHF.R.S32.HI R3, RZ, 0x1f, R16 ;  /* 0x0000001fff037819 */ /* 0x000fe20000011410 */
[----:B------:R-:W-:Y:S01]  /*1e50*/  IMAD.U32 R9, RZ, RZ, UR7 ;  /* 0x00000007ff097e24 */ /* 0x000fe2000f8e00ff */
[----:B------:R-:W-:-:S03]  /*1e60*/  MOV R8, UR6 ;  /* 0x0000000600087c02 */ /* 0x000fc60008000f00 */
[----:B------:R-:W-:Y:S01]  /*1e70*/  MOV R9, UR4 ;  /* 0x0000000400097c02 */ /* 0x000fe20008000f00 */
[----:B------:R-:W-:Y:S01]  /*1e80*/  @UP0 ULDC.64 UR4, c[0x0][0x250] ;  /* 0x0000940000040ab9 */ /* 0x000fe20000000a00 */
[-C--:B------:R-:W-:Y:S01]  /*1e90*/  IMAD R0, R3, R4.reuse, RZ ;  /* 0x0000000403007224 */ /* 0x080fe200078e02ff */
[----:B------:R-:W-:Y:S01]  /*1ea0*/  @UP0 UIMAD.WIDE.U32 UR28, UR27, UR4, URZ ;  /* 0x000000041b1c02a5 */ /* 0x000fe2000f8e003f */
[----:B------:R-:W-:-:S03]  /*1eb0*/  IMAD.WIDE.U32 R28, R16, R4, R8 ;  /* 0x00000004101c7225 */ /* 0x000fc600078e0008 */
[----:B------:R-:W-:Y:S01]  /*1ec0*/  @UP0 UIMAD UR27, UR27, UR5, UR29 ;  /* 0x000000051b1b02a4 */ /* 0x000fe2000f8e021d */
[----:B------:R-:W-:-:S04]  /*1ed0*/  IMAD R5, R16, R5, R0 ;  /* 0x0000000510057224 */ /* 0x000fc800078e0200 */
[----:B------:R-:W-:Y:S01]  /*1ee0*/  IMAD.IADD R23, R29, 0x1, R5 ;  /* 0x000000011d177824 */ /* 0x000fe200078e0205 */
[----:B------:R-:W-:Y:S06]  /*1ef0*/  @P0 BRA `(.L_x_2681) ;  /* 0x0000000000340947 */ /* 0x000fec0003800000 */
        /* <DEDUP_REMOVED lines=8> */
[----:B------:R-:W-:Y:S01]  /*1f80*/  UIMAD UR6, UR6, UR4, URZ ;  /* 0x00000004060672a4 */ /* 0x000fe2000f8e023f */
[----:B------:R-:W-:-:S03]  /*1f90*/  UMOV UR26, UR28 ;  /* 0x0000001c001a7c82 */ /* 0x000fc60008000000 */
[----:B------:R-:W-:Y:S02]  /*1fa0*/  UIMAD UR5, UR13, UR5, UR6 ;  /* 0x000000050d0572a4 */ /* 0x000fe4000f8e0206 */
[----:B------:R-:W-:-:S04]  /*1fb0*/  UIMAD.WIDE.U32 UR28, UR13, UR4, UR26 ;  /* 0x000000040d1c72a5 */ /* 0x000fc8000f8e001a */
[----:B------:R-:W-:-:S12]  /*1fc0*/  UIADD3 UR27, UR29, UR5, URZ ;  /* 0x000000051d1b7290 */ /* 0x000fd8000fffe03f */
.L_x_2681:
[----:B------:R-:W-:Y:S01]  /*1fd0*/  UISETP.NE.AND UP0, UPT, UR10, -0x1, UPT ;  /* 0xffffffff0a00788c */ /* 0x000fe2000bf05270 */
[----:B------:R-:W-:Y:S01]  /*1fe0*/  SHF.R.S32.HI R13, RZ, 0x1f, R6 ;  /* 0x0000001fff0d7819 */ /* 0x000fe20000011406 */
[----:B------:R-:W1:Y:S01]  /*1ff0*/  S2R R33, SR_CTAID.X ;  /* 0x0000000000217919 */ /* 0x000e620000002500 */
[----:B------:R-:W-:Y:S01]  /*2000*/  USHF.R.S32.HI UR29, URZ, 0x1f, UR12 ;  /* 0x0000001f3f1d7899 */ /* 0x000fe2000801140c */
[----:B------:R-:W2:Y:S01]  /*2010*/  S2UR UR26, SR_CgaCtaId ;  /* 0x00000000001a79c3 */ /* 0x000ea20000008800 */
[CC--:B------:R-:W-:Y:S01]  /*2020*/  LEA.HI R5, R13.reuse, R6.reuse, RZ, 0x3 ;  /* 0x000000060d057211 */ /* 0x0c0fe200078f18ff */
[----:B------:R-:W-:Y:S01]  /*2030*/  ULDC.64 UR6, c[0x0][0x268] ;  /* 0x00009a0000067ab9 */ /* 0x000fe20000000a00 */
[-C--:B------:R-:W-:Y:S01]  /*2040*/  LEA.HI R19, R13, R6.reuse, RZ, 0x4 ;  /* 0x000000060d137211 */ /* 0x080fe200078f20ff */
[----:B------:R-:W-:Y:S01]  /*2050*/  IMAD R3, R3, UR6, RZ ;  /* 0x0000000603037c24 */ /* 0x000fe2000f8e02ff */
[----:B------:R-:W-:Y:S01]  /*2060*/  SHF.R.S32.HI R20, RZ, 0x3, R5 ;  /* 0x00000003ff147819 */ /* 0x000fe20000011405 */
[----:B------:R-:W-:Y:S01]  /*2070*/  BSSY B0, `(.L_x_2683) ;  /* 0x0000065000007945 */ /* 0x000fe20003800000 */
[----:B------:R-:W-:Y:S01]  /*2080*/  @UP0 ULDC.64 UR4, c[0x0][0x240] ;  /* 0x0000900000040ab9 */ /* 0x000fe20000000a00 */
[----:B------:R-:W-:Y:S01]  /*2090*/  LOP3.LUT R7, R19, 0xfffffff0, RZ, 0xc0, !PT ;  /* 0xfffffff013077812 */ /* 0x000fe200078ec0ff */
[----:B------:R-:W-:Y:S01]  /*20a0*/  @UP0 UIMAD.WIDE.U32 UR30, UR10, UR4, URZ ;  /* 0x000000040a1e02a5 */ /* 0x000fe2000f8e003f */
[----:B------:R-:W-:Y:S01]  /*20b0*/  LOP3.LUT R5, R5, 0xfffffff8, RZ, 0xc0, !PT ;  /* 0xfffffff805057812 */ /* 0x000fe200078ec0ff */
[----:B------:R-:W-:Y:S01]  /*20c0*/  @!UP0 USHF.R.S32.HI UR13, URZ, 0x1f, UR11 ;  /* 0x0000001f3f0d8899 */ /* 0x000fe2000801140b */
[----:B------:R-:W-:Y:S01]  /*20d0*/  IMAD.SHL.U32 R198, R20, 0x40, RZ ;  /* 0x0000004014c67824 */ /* 0x000fe200078e00ff */
[----:B------:R-:W-:Y:S01]  /*20e0*/  @UP0 UIMAD UR10, UR10, UR5, UR31 ;  /* 0x000000050a0a02a4 */ /* 0x000fe2000f8e021f */
[C---:B------:R-:W-:Y:S01]  /*20f0*/  IMAD.IADD R18, R6.reuse, 0x1, -R7 ;  /* 0x0000000106127824 */ /* 0x040fe200078e0a07 */
[----:B------:R-:W-:Y:S01]  /*2100*/  LEA.HI R4, R13, R6, RZ, 0x6 ;  /* 0x000000060d047211 */ /* 0x000fe200078f30ff */
[----:B------:R-:W-:Y:S01]  /*2110*/  IMAD.IADD R2, R6, 0x1, -R5 ;  /* 0x0000000106027824 */ /* 0x000fe200078e0a05 */
[----:B------:R-:W-:Y:S01]  /*2120*/  @!UP0 ULDC.64 UR4, c[0x0][0x228] ;  /* 0x00008a0000048ab9 */ /* 0x000fe20000000a00 */
[----:B------:R-:W-:Y:S01]  /*2130*/  LOP3.LUT R198, R198, 0x1c0, RZ, 0xc0, !PT ;  /* 0x000001c0c6c67812 */ /* 0x000fe200078ec0ff */
[----:B------:R-:W-:Y:S01]  /*2140*/  @!UP0 UIMAD UR13, UR13, UR4, URZ ;  /* 0x000000040d0d82a4 */ /* 0x000fe2000f8e023f */
[----:B------:R-:W-:Y:S01]  /*2150*/  SHF.R.S32.HI R5, RZ, 0x1f, R18 ;  /* 0x0000001fff057819 */ /* 0x000fe20000011412 */
[----:B------:R-:W-:Y:S01]  /*2160*/  IMAD.SHL.U32 R199, R2, 0x8, RZ ;  /* 0x0000000802c77824 */ /* 0x000fe200078e00ff */
[----:B------:R-:W-:Y:S01]  /*2170*/  @!UP0 UIMAD.WIDE.U32 UR32, UR11, UR4, URZ ;  /* 0x000000040b2082a5 */ /* 0x000fe2000f8e003f */
[----:B------:R-:W3:Y:S01]  /*2180*/  LDC.64 R224, c[0x0][0x250] ;  /* 0x00009400ffe07b82 */ /* 0x000ee20000000a00 */
[----:B------:R-:W-:Y:S01]  /*2190*/  @!UP0 UIMAD UR13, UR11, UR5, UR13 ;  /* 0x000000050b0d82a4 */ /* 0x000fe2000f8e020d */
[----:B------:R-:W-:Y:S01]  /*21a0*/  LEA.HI R0, R5, R18, RZ, 0x3 ;  /* 0x0000001205007211 */ /* 0x000fe200078f18ff */
[----:B------:R-:W-:Y:S01]  /*21b0*/  VIADD R22, R20, 0x10 ;  /* 0x0000001014167836 */ /* 0x000fe20000000000 */
[----:B------:R-:W-:Y:S01]  /*21c0*/  ULDC.64 UR4, c[0x0][0x258] ;  /* 0x0000960000047ab9 */ /* 0x000fe20000000a00 */
[--C-:B------:R-:W-:Y:S01]  /*21d0*/  SHF.R.S32.HI R30, RZ, 0x1f, R199.reuse ;  /* 0x0000001fff1e7819 */ /* 0x100fe200000114c7 */
[----:B------:R-:W-:Y:S01]  /*21e0*/  UIMAD UR29, UR29, UR4, URZ ;  /* 0x000000041d1d72a4 */ /* 0x000fe2000f8e023f */
[----:B------:R-:W-:Y:S01]  /*21f0*/  IADD3 R8, P1, R199, UR28, RZ ;  /* 0x0000001cc7087c10 */ /* 0x000fe2000ff3e0ff */
[----:B------:R-:W-:Y:S01]  /*2200*/  @!UP0 UIADD3 UR10, UR33, UR13, URZ ;  /* 0x0000000d210a8290 */ /* 0x000fe2000fffe03f */
[----:B------:R-:W-:Y:S01]  /*2210*/  LOP3.LUT R5, R0, 0xfffffff8, RZ, 0xc0, !PT ;  /* 0xfffffff800057812 */ /* 0x000fe200078ec0ff */
[----:B------:R-:W-:Y:S01]  /*2220*/  @!UP0 UMOV UR30, UR32 ;  /* 0x00000020001e8c82 */ /* 0x000fe20008000000 */
[----:B------:R-:W-:Y:S01]  /*2230*/  IADD3.X R9, R30, UR27, RZ, P1, !PT ;  /* 0x0000001b1e097c10 */ /* 0x000fe20008ffe4ff */
[----:B------:R-:W-:Y:S01]  /*2240*/  UIMAD UR27, UR12, UR5, UR29 ;  /* 0x000000050c1b72a4 */ /* 0x000fe2000f8e021d */
[----:B------:R-:W-:Y:S01]  /*2250*/  LOP3.LUT R7, R198, 0x38, R199, 0xf8, !PT ;  /* 0x00000038c6077812 */ /* 0x000fe200078ef8c7 */
[----:B------:R-:W-:Y:S01]  /*2260*/  UIADD3 UR5, -UR17, UR21, URZ ;  /* 0x0000001511057290 */ /* 0x000fe2000fffe13f */
[----:B------:R-:W-:Y:S01]  /*2270*/  SHF.R.U32.HI R198, RZ, 0x3, R198 ;  /* 0x00000003ffc67819 */ /* 0x000fe200000116c6 */
[----:B------:R-:W-:Y:S01]  /*2280*/  IMAD.IADD R18, R18, 0x1, -R5 ;  /* 0x0000000112127824 */ /* 0x000fe200078e0a05 */
[----:B------:R-:W-:Y:S01]  /*2290*/  IADD3 R152, P5, R20, UR25, RZ ;  /* 0x0000001914987c10 */ /* 0x000fe2000ffbe0ff */
[----:B------:R-:W-:Y:S01]  /*22a0*/  IMAD.SHL.U32 R5, R4, 0x8, RZ ;  /* 0x0000000804057824 */ /* 0x000fe200078e00ff */
[----:B------:R-:W-:Y:S01]  /*22b0*/  LOP3.LUT R198, R7, R198, RZ, 0x3c, !PT ;  /* 0x000000c607c67212 */ /* 0x000fe200078e3cff */
[C---:B------:R-:W-:Y:S01]  /*22c0*/  VIADD R14, R20.reuse, 0x20 ;  /* 0x00000020140e7836 */ /* 0x040fe20000000000 */
[----:B------:R-:W-:Y:S01]  /*22d0*/  IADD3 R4, P0, R199, UR30, RZ ;  /* 0x0000001ec7047c10 */ /* 0x000fe2000ff1e0ff */
[----:B------:R-:W-:Y:S01]  /*22e0*/  IMAD.U32 R24, RZ, RZ, UR4 ;  /* 0x00000004ff187e24 */ /* 0x000fe2000f8e00ff */
[----:B------:R-:W-:Y:S01]  /*22f0*/  ISETP.GE.AND P6, PT, R20, UR5, PT ;  /* 0x0000000514007c0c */ /* 0x000fe2000bfc6270 */
[----:B------:R-:W-:Y:S01]  /*2300*/  UMOV UR4, 0x400 ;  /* 0x0000040000047882 */ /* 0x000fe20000000000 */
[----:B------:R-:W-:Y:S01]  /*2310*/  LOP3.LUT R198, R198, 0xfffffe00, R5, 0xf8, !PT ;  /* 0xfffffe00c6c67812 */ /* 0x000fe200078ef805 */
[----:B--2---:R-:W-:Y:S01]  /*2320*/  ULEA UR4, UR26, UR4, 0x18 ;  /* 0x000000041a047291 */ /* 0x004fe2000f8ec03f */
[----:B------:R-:W-:Y:S01]  /*2330*/  IADD3.X R5, R30, UR10, RZ, P0, !PT ;  /* 0x0000000a1e057c10 */ /* 0x000fe200087fe4ff */
[----:B------:R-:W-:Y:S01]  /*2340*/  UIADD3 UR10, UR14, -0x1, URZ ;  /* 0xffffffff0e0a7890 */ /* 0x000fe2000fffe03f */
[----:B------:R-:W-:Y:S01]  /*2350*/  ISETP.GE.AND P4, PT, R22, UR5, PT ;  /* 0x0000000516007c0c */ /* 0x000fe2000bf86270 */
[----:B------:R-:W-:Y:S01]  /*2360*/  IMAD.MOV.U32 R7, RZ, RZ, 0x10 ;  /* 0x00000010ff077424 */ /* 0x000fe200078e00ff */
[----:B------:R-:W-:Y:S01]  /*2370*/  ISETP.GE.AND P0, PT, R14, UR5, PT ;  /* 0x000000050e007c0c */ /* 0x000fe2000bf06270 */
[----:B------:R-:W-:Y:S01]  /*2380*/  IMAD.WIDE.U32 R24, R24, UR12, R4 ;  /* 0x0000000c18187c25 */ /* 0x000fe2000f8e0004 */
[----:B------:R-:W-:Y:S01]  /*2390*/  SHF.R.S32.HI R21, RZ, 0x1f, R20 ;  /* 0x0000001fff157819 */ /* 0x000fe20000011414 */
[----:B------:R-:W-:Y:S01]  /*23a0*/  USHF.L.U32 UR13, UR10, 0x6, URZ ;  /* 0x000000060a0d7899 */ /* 0x000fe2000800063f */
[----:B------:R-:W-:Y:S01]  /*23b0*/  R2P PR, R18, 0x6 ;  /* 0x0000000612007804 */ /* 0x000fe20000000000 */
[----:B------:R-:W-:Y:S01]  /*23c0*/  IMAD.MOV.U32 R5, RZ, RZ, 0x20 ;  /* 0x00000020ff057424 */ /* 0x000fe200078e00ff */
[----:B------:R-:W-:Y:S01]  /*23d0*/  IADD3.X R15, R21, UR24, RZ, P5, !PT ;  /* 0x00000018150f7c10 */ /* 0x000fe2000affe4ff */
[C---:B------:R-:W-:Y:S01]  /*23e0*/  IMAD R12, R16.reuse, UR7, R3 ;  /* 0x00000007100c7c24 */ /* 0x040fe2000f8e0203 */
[----:B------:R-:W-:Y:S01]  /*23f0*/  UIADD3 UR12, -UR13, UR20, URZ ;  /* 0x000000140d0c7290 */ /* 0x000fe2000fffe13f */
[----:B------:R-:W-:Y:S01]  /*2400*/  IMAD.WIDE.U32 R16, R16, UR6, R8 ;  /* 0x0000000610107c25 */ /* 0x000fe2000f8e0008 */
[----:B------:R-:W-:-:S02]  /*2410*/  LEA R198, R198, UR4, 0x1 ;  /* 0x00000004c6c67c11 */ /* 0x000fc4000f8e08ff */
[----:B------:R-:W-:Y:S01]  /*2420*/  SEL R7, R7, 0xfffffff0, !P1 ;  /* 0xfffffff007077807 */ /* 0x000fe20004800000 */
[----:B------:R-:W-:Y:S01]  /*2430*/  VIADD R27, R25, UR27 ;  /* 0x0000001b191b7c36 */ /* 0x000fe20008000000 */
[----:B------:R-:W-:Y:S01]  /*2440*/  SEL R5, R5, 0xffffffe0, !P2 ;  /* 0xffffffe005057807 */ /* 0x000fe20005000000 */
[----:B-1----:R-:W-:-:S04]  /*2450*/  IMAD.WIDE R32, R33, 0x40, R20 ;  /* 0x0000004021207825 */ /* 0x002fc800078e0214 */
[C---:B------:R-:W-:Y:S02]  /*2460*/  VIADD R4, R199.reuse, 0x40 ;  /* 0x00000040c7047836 */ /* 0x040fe40000000000 */
[----:B------:R-:W-:Y:S01]  /*2470*/  VIADD R3, R199, 0x80 ;  /* 0x00000080c7037836 */ /* 0x000fe20000000000 */
        /* <DEDUP_REMOVED lines=36> */
.L_x_2684:
[----:B------:R-:W-:Y:S05]  /*26c0*/  BSYNC B0 ;  /* 0x0000000000007941 */ /* 0x000fea0003800000 */
.L_x_2683:
        /* <DEDUP_REMOVED lines=41> */
.L_x_2686:
[----:B------:R-:W-:Y:S05]  /*2960*/  BSYNC B0 ;  /* 0x0000000000007941 */ /* 0x000fea0003800000 */
.L_x_2685:
        /* <DEDUP_REMOVED lines=42> */
.L_x_2688:
[----:B------:R-:W-:Y:S05]  /*2c10*/  BSYNC B0 ;  /* 0x0000000000007941 */ /* 0x000fea0003800000 */
.L_x_2687:
        /* <DEDUP_REMOVED lines=45> */
.L_x_2690:
[----:B------:R-:W-:Y:S05]  /*2ef0*/  BSYNC B0 ;  /* 0x0000000000007941 */ /* 0x000fea0003800000 */
.L_x_2689:
        /* <DEDUP_REMOVED lines=37> */
.L_x_2692:
[----:B------:R-:W-:Y:S05]  /*3150*/  BSYNC B0 ;  /* 0x0000000000007941 */ /* 0x000fea0003800000 */
.L_x_2691:
        /* <DEDUP_REMOVED lines=33> */
.L_x_2694:
[----:B------:R-:W-:Y:S05]  /*3370*/  BSYNC B0 ;  /* 0x0000000000007941 */ /* 0x000fea0003800000 */
.L_x_2693:
        /* <DEDUP_REMOVED lines=39> */
.L_x_2696:
[----:B------:R-:W-:Y:S05]  /*35f0*/  BSYNC B0 ;  /* 0x0000000000007941 */ /* 0x000fea0003800000 */
.L_x_2695:
        /* <DEDUP_REMOVED lines=43> */
.L_x_2698:
[----:B------:R-:W-:Y:S05]  /*38b0*/  BSYNC B0 ;  /* 0x0000000000007941 */ /* 0x000fea0003800000 */
.L_x_2697:
[----:B------:R-:W0:Y:S01]  /*38c0*/  LDGDEPBAR ;  /* 0x00000000000079af */ /* 0x000e220000000000 */
[----:B------:R-:W-:Y:S01]  /*38d0*/  IMAD.IADD R23, R24, 0x1, -R23 ;  /* 0x0000000118177824 */ /* 0x000fe200078e0a17 */
[----:B------:R-:W-:Y:S01]  /*38e0*/  LOP3.LUT R20, R21, 0x8, R20, 0xf8, !PT ;  /* 0x0000000815147812 */ /* 0x000fe200078ef814 */
[----:B------:R-:W-:Y:S01]  /*38f0*/  IMAD.SHL.U32 R18, R18, 0x40, RZ ;  /* 0x0000004012127824 */ /* 0x000fe200078e00ff */
[----:B------:R-:W-:Y:S01]  /*3900*/  SHF.R.U32.HI R21, RZ, 0x3, R21 ;  /* 0x00000003ff157819 */ /* 0x000fe20000011615 */
[----:B-1234-:R-:W-:Y:S01]  /*3910*/  IMAD.SHL.U32 R8, R23, 0x8, RZ ;  /* 0x0000000817087824 */ /* 0x01efe200078e00ff */
[----:B------:R-:W-:Y:S01]  /*3920*/  LEA.HI R84, R13, R6, RZ, 0x5 ;  /* 0x000000060d547211 */ /* 0x000fe200078f28ff */
[-C--:B------:R-:W-:Y:S01]  /*3930*/  IMAD R15, R15, R224.reuse, RZ ;  /* 0x000000e00f0f7224 */ /* 0x080fe200078e02ff */
[----:B------:R-:W-:Y:S01]  /*3940*/  LOP3.LUT R9, R18, 0x1c0, RZ, 0xc0, !PT ;  /* 0x000001c012097812 */ /* 0x000fe200078ec0ff */
[----:B------:R-:W-:Y:S01]  /*3950*/  IMAD.IADD R17, R17, 0x1, R12 ;  /* 0x0000000111117824 */ /* 0x000fe200078e020c */
[----:B------:R-:W-:Y:S01]  /*3960*/  LOP3.LUT R20, R20, R21, RZ, 0x3c, !PT ;  /* 0x0000001514147212 */ /* 0x000fe200078e3cff */
[C---:B------:R-:W-:Y:S01]  /*3970*/  IMAD R135, R152.reuse, R225, R15 ;  /* 0x000000e198877224 */ /* 0x040fe200078e020f */
[----:B------:R-:W-:Y:S01]  /*3980*/  LOP3.LUT R8, R9, 0x8, R8, 0xf8, !PT ;  /* 0x0000000809087812 */ /* 0x000fe200078ef808 */
[----:B------:R-:W-:Y:S01]  /*3990*/  IMAD.WIDE.U32 R152, R152, R224, R16 ;  /* 0x000000e098987225 */ /* 0x000fe200078e0010 */
[----:B------:R-:W-:Y:S01]  /*39a0*/  SHF.R.U32.HI R9, RZ, 0x3, R9 ;  /* 0x00000003ff097819 */ /* 0x000fe20000011609 */
[----:B------:R-:W-:Y:S01]  /*39b0*/  ULDC.64 UR6, c[0x0][0x220] ;  /* 0x0000880000067ab9 */ /* 0x000fe20000000a00 */
[----:B------:R-:W-:Y:S01]  /*39c0*/  SHF.R.S32.HI R85, RZ, 0x5, R84 ;  /* 0x00000005ff557819 */ /* 0x000fe20000011454 */
[----:B------:R-:W-:Y:S01]  /*39d0*/  IMAD R193, R23, 0x200, R20 ;  /* 0x0000020017c17824 */ /* 0x000fe200078e0214 */
[----:B------:R-:W-:Y:S01]  /*39e0*/  LOP3.LUT R8, R8, R9, RZ, 0x3c, !PT ;  /* 0x0000000908087212 */ /* 0x000fe200078e3cff */
[----:B------:R-:W-:Y:S01]  /*39f0*/  IMAD.SHL.U32 R9, R0, 0x40, RZ ;  /* 0x0000004000097824 */ /* 0x000fe200078e00ff */
[----:B------:R-:W-:Y:S01]  /*3a00*/  LEA R210, P1, R152, UR6, 0x1 ;  /* 0x0000000698d27c11 */ /* 0x000fe2000f8208ff */
[----:B------:R-:W-:Y:S01]  /*3a10*/  IMAD.IADD R135, R153, 0x1, R135 ;  /* 0x0000000199877824 */ /* 0x000fe200078e0287 */
[----:B------:R-:W-:Y:S01]  /*3a20*/  BSSY B0, `(.L_x_2699) ;  /* 0x0000027000007945 */ /* 0x000fe20003800000 */
[----:B------:R-:W-:Y:S01]  /*3a30*/  ISETP.GE.AND P6, PT, R14, UR12, PT ;  /* 0x0000000c0e007c0c */ /* 0x000fe2000bfc6270 */
        /* <DEDUP_REMOVED lines=37> */
.L_x_2700:
[----:B------:R-:W-:Y:S05]  /*3c90*/  BSYNC B0 ;  /* 0x0000000000007941 */ /* 0x000fea0003800000 */
.L_x_2699:
        /* <DEDUP_REMOVED lines=31> */
.L_x_2702:
[----:B------:R-:W-:Y:S05]  /*3e90*/  BSYNC B0 ;  /* 0x0000000000007941 */ /* 0x000fea0003800000 */
.L_x_2701:
        /* <DEDUP_REMOVED lines=33> */
.L_x_2704:
[----:B------:R-:W-:Y:S05]  /*40b0*/  BSYNC B0 ;  /* 0x0000000000007941 */ /* 0x000fea0003800000 */
.L_x_2703:
        /* <DEDUP_REMOVED lines=31> */
[----:B-1----:R-:W-:-:S05]  /*42b0*/  IMAD.WIDE.U32 R10, R224, 0x60, R210 ;  /* 0x00000060e00a7825 */ /* 0x002fca00078e00d2 */
[----:B------:R-:W-:-:S05]  /*42c0*/  IADD3 R11, R11, R8, RZ ;  /* 0x000000080b0b7210 */ /* 0x000fca0007ffe0ff */
[----:B------:R-:W-:Y:S01]  /*42d0*/  @!PT LDS RZ, [RZ] ;  /* 0x00000000fffff984 */ /* 0x000fe20000000800 */
[----:B------:R-:W-:Y:S01]  /*42e0*/  @!PT LDS RZ, [RZ] ;  /* 0x00000000fffff984 */ /* 0x000fe20000000800 */
[----:B------:R-:W-:Y:S01]  /*42f0*/  @!PT LDS RZ, [RZ] ;  /* 0x00000000fffff984 */ /* 0x000fe20000000800 */
[----:B------:R1:W-:Y:S02]  /*4300*/  LDGSTS.E.BYPASS.LTC128B.128 [R198+0x11800], desc[UR22][R10.64+0x100] ;  /* 0x118001000ac67fae */ /* 0x0003e4000b901d56 */
.L_x_2706:
[----:B------:R-:W-:Y:S05]  /*4310*/  BSYNC B0 ;  /* 0x0000000000007941 */ /* 0x000fea0003800000 */
.L_x_2705:
[----:B------:R-:W-:Y:S01]  /*4320*/  LDSM.16.M88.4 R60, [R194] ;  /* 0x00000000c23c783b */ /* 0x000fe20000000200 */
[----:B------:R-:W-:Y:S01]  /*4330*/  R2P PR, R2, 0x6 ;  /* 0x0000000602007804 */ /* 0x000fe20000000000 */
[----:B------:R-:W-:Y:S01]  /*4340*/  VIADD R2, R193, 0x6000 ;  /* 0x00006000c1027836 */ /* 0x000fe20000000000 */
[----:B------:R-:W-:Y:S01]  /*4350*/  LEA R203, R85, UR17, 0x4 ;  /* 0x0000001155cb7c11 */ /* 0x000fe2000f8e20ff */
[----:B------:R-:W5:Y:S01]  /*4360*/  LDSM.16.M88.4 R44, [R193+0x6000] ;  /* 0x00600000c12c783b */ /* 0x000f620000000200 */
[----:B------:R-:W-:Y:S01]  /*4370*/  VIADD R191, R193, 0x6020 ;  /* 0x00006020c1bf7836 */ /* 0x000fe20000000000 */
[----:B------:R-:W-:Y:S01]  /*4380*/  UIADD3 UR12, UR20, 0x1, -UR21 ;  /* 0x00000001140c7890 */ /* 0x000fe2000fffe815 */
[--C-:B------:R-:W-:Y:S01]  /*4390*/  IMAD R192, R7, 0x2, R194.reuse ;  /* 0x0000000207c07824 */ /* 0x100fe200078e02c2 */
[----:B------:R-:W2:Y:S01]  /*43a0*/  LDSM.16.M88.4 R36, [R193+0x6800] ;  /* 0x00680000c124783b */ /* 0x000ea20000000200 */
[----:B------:R-:W-:Y:S01]  /*43b0*/  IMAD R190, R5, 0x2, R194 ;  /* 0x0000000205be7824 */ /* 0x000fe200078e02c2 */
[----:B------:R-:W-:Y:S01]  /*43c0*/  ISETP.LT.AND P6, PT, R195, UR10, PT ;  /* 0x0000000ac3007c0c */ /* 0x000fe2000bfc1270 */
[----:B------:R-:W-:Y:S01]  /*43d0*/  UIADD3 UR21, UR20, -UR16, -UR21 ;  /* 0x8000001014157290 */ /* 0x000fe2000fffe815 */
[----:B------:R-:W3:Y:S01]  /*43e0*/  LDSM.16.M88.4 R28, [R193+0x7000] ;  /* 0x00700000c11c783b */ /* 0x000ee20000000200 */
[----:B------:R-:W-:Y:S01]  /*43f0*/  LEA R189, R5, R192, 0x1 ;  /* 0x000000c005bd7211 */ /* 0x000fe200078e08ff */
[----:B------:R-:W-:Y:S01]  /*4400*/  UIADD3 UR16, UR12, UR15, URZ ;  /* 0x0000000f0c107290 */ /* 0x000fe2000fffe03f */
[----:B------:R-:W-:Y:S01]  /*4410*/  @P1 IADD3 R191, R2, -0x20, RZ ;  /* 0xffffffe002bf1810 */ /* 0x000fe20007ffe0ff */
[----:B------:R-:W4:Y:S01]  /*4420*/  LDSM.16.M88.4 R52, [R193+0x7800] ;  /* 0x00780000c134783b */ /* 0x000f220000000200 */
[----:B------:R-:W-:Y:S01]  /*4430*/  IMAD.MOV.U32 R2, RZ, RZ, 0x40 ;  /* 0x00000040ff027424 */ /* 0x000fe200078e00ff */
[----:B------:R-:W-:Y:S01]  /*4440*/  SHF.L.U32 R204, R6, 0x1, RZ ;  /* 0x0000000106cc7819 */ /* 0x000fe200000006ff */
[----:B------:R-:W-:Y:S01]  /*4450*/  IMAD.U32 R202, RZ, RZ, UR20 ;  /* 0x00000014ffca7e24 */ /* 0x000fe2000f8e00ff */
[----:B-1----:R-:W-:Y:S01]  /*4460*/  LDSM.16.M88.4 R8, [R192] ;  /* 0x00000000c008783b */ /* 0x002fe20000000200 */
[----:B------:R-:W-:Y:S01]  /*4470*/  IMAD.U32 R200, RZ, RZ, UR12 ;  /* 0x0000000cffc87e24 */ /* 0x000fe2000f8e00ff */
[----:B------:R-:W-:Y:S01]  /*4480*/  SEL R2, R2, 0xffffffc0, !P2 ;  /* 0xffffffc002027807 */ /* 0x000fe20005000000 */
[C---:B------:R-:W-:Y:S01]  /*4490*/  VIADD R182, R191.reuse, 0x1000 ;  /* 0x00001000bfb67836 */ /* 0x040fe20000000000 */
[----:B------:R-:W1:Y:S01]  /*44a0*/  LDSM.16.M88.4 R12, [R191] ;  /* 0x00000000bf0c783b */ /* 0x000e620000000200 */
[----:B------:R-:W-:Y:S01]  /*44b0*/  LOP3.LUT R204, R204, 0x6, RZ, 0xc0, !PT ;  /* 0x00000006cccc7812 */ /* 0x000fe200078ec0ff */
[C---:B------:R-:W-:Y:S01]  /*44c0*/  VIADD R181, R191.reuse, 0x1800 ;  /* 0x00001800bfb57836 */ /* 0x040fe20000000000 */
[----:B------:R-:W-:Y:S01]  /*44d0*/  IADD3 R183, R191, 0x800, RZ ;  /* 0x00000800bfb77810 */ /* 0x000fe20007ffe0ff */
[----:B------:R-:W1:Y:S01]  /*44e0*/  LDSM.16.M88.4 R20, [R191+0x800] ;  /* 0x00080000bf14783b */ /* 0x000e620000000200 */
[----:B------:R-:W-:Y:S01]  /*44f0*/  IMAD.IADD R187, R193, 0x1, R2 ;  /* 0x00000001c1bb7824 */ /* 0x000fe200078e0202 */
[C---:B------:R-:W-:Y:S01]  /*4500*/  IADD3 R179, R191.reuse, 0x2000, RZ ;  /* 0x00002000bfb37810 */ /* 0x040fe20007ffe0ff */
[----:B------:R-:W-:Y:S01]  /*4510*/  IMAD.IADD R180, R2, 0x1, R191 ;  /* 0x0000000102b47824 */ /* 0x000fe200078e02bf */
[----:B------:R-:W1:Y:S01]  /*4520*/  LDSM.16.M88.4 R16, [R191+0x1000] ;  /* 0x00100000bf10783b */ /* 0x000e620000000200 */
[C---:B------:R-:W-:Y:S01]  /*4530*/  VIADD R178, R191.reuse, 0x2800 ;  /* 0x00002800bfb27836 */ /* 0x040fe20000000000 */
[C---:B------:R-:W-:Y:S01]  /*4540*/  IADD3 R176, R191.reuse, 0x3800, RZ ;  /* 0x00003800bfb07810 */ /* 0x040fe20007ffe0ff */
[C---:B------:R-:W-:Y:S01]  /*4550*/  VIADD R177, R191.reuse, 0x3000 ;  /* 0x00003000bfb17836 */ /* 0x040fe20000000000 */
[----:B------:R-:W1:Y:S01]  /*4560*/  LDSM.16.M88.4 R76, [R191+0x1800] ;  /* 0x00180000bf4c783b */ /* 0x000e620000000200 */
[C---:B------:R-:W-:Y:S01]  /*4570*/  VIADD R175, R191.reuse, 0x4000 ;  /* 0x00004000bfaf7836 */ /* 0x040fe20000000000 */
[C---:B------:R-:W-:Y:S01]  /*4580*/  IADD3 R173, R191.reuse, 0x5000, RZ ;  /* 0x00005000bfad7810 */ /* 0x040fe20007ffe0ff */
[C---:B------:R-:W-:Y:S01]  /*4590*/  VIADD R174, R191.reuse, 0x4800 ;  /* 0x00004800bfae7836 */ /* 0x040fe20000000000 */
[----:B------:R-:W-:Y:S01]  /*45a0*/  LDSM.16.M88.4 R72, [R190] ;  /* 0x00000000be48783b */ /* 0x000fe20000000200 */
[----:B------:R-:W-:Y:S01]  /*45b0*/  VIADD R172, R191, 0x5800 ;  /* 0x00005800bfac7836 */ /* 0x000fe20000000000 */
[C---:B-----5:R-:W-:Y:S02]  /*45c0*/  HMMA.16816.F32 R48, R60.reuse, R44, RZ ;  /* 0x0000002c3c30723c */ /* 0x060fe400000018ff */
[----:B------:R-:W5:Y:S04]  /*45d0*/  LDSM.16.M88.4 R56, [R187+0x6000] ;  /* 0x00600000bb38783b */ /* 0x000f680000000200 */
[----:B------:R-:W-:Y:S01]  /*45e0*/  LDSM.16.M88.4 R68, [R187+0x7800] ;  /* 0x00780000bb44783b */ /* 0x000fe20000000200 */
[C---:B------:R-:W-:Y:S03]  /*45f0*/  HMMA.16816.F32 R44, R60.reuse, R46, RZ ;  /* 0x0000002e3c2c723c */ /* 0x040fe600000018ff */
[----:B------:R-:W-:Y:S03]  /*4600*/  LDSM.16.M88.4 R64, [R189] ;  /* 0x00000000bd40783b */ /* 0x000fe60000000200 */
[C---:B--2---:R-:W-:Y:S01]  /*4610*/  HMMA.16816.F32 R40, R60.reuse, R36, RZ ;  /* 0x000000243c28723c */ /* 0x044fe200000018ff */
[----:B------:R-:W-:Y:S04]  /*4620*/  LDSM.16.M88.4 R80, [R180+0x3800] ;  /* 0x00380000b450783b */ /* 0x000fe80000000200 */
[----:B------:R-:W0:Y:S01]  /*4630*/  LDGDEPBAR ;  /* 0x00000000000079af */ /* 0x000e220000000000 */
[C---:B---3--:R-:W-:Y:S06]  /*4640*/  HMMA.16816.F32 R32, R60.reuse, R28, RZ ;  /* 0x0000001c3c20723c */ /* 0x048fec00000018ff */
[C---:B------:R-:W-:Y:S06]  /*4650*/  HMMA.16816.F32 R36, R60.reuse, R38, RZ ;  /* 0x000000263c24723c */ /* 0x040fec00000018ff */
[C---:B------:R-:W-:Y:S06]  /*4660*/  HMMA.16816.F32 R28, R60.reuse, R30, RZ ;  /* 0x0000001e3c1c723c */ /* 0x040fec00000018ff */
[C---:B----4-:R-:W-:Y:S06]  /*4670*/  HMMA.16816.F32 R24, R60.reuse, R52, RZ ;  /* 0x000000343c18723c */ /* 0x050fec00000018ff */
[----:B------:R-:W-:Y:S01]  /*4680*/  HMMA.16816.F32 R60, R60, R54, RZ ;  /* 0x000000363c3c723c */ /* 0x000fe200000018ff */
[----:B------:R-:W-:Y:S05]  /*4690*/  LDSM.16.M88.4 R52, [R187+0x7000] ;  /* 0x00700000bb34783b */ /* 0x000fea0000000200 */
[C---:B-1----:R-:W-:Y:S06]  /*46a0*/  HMMA.16816.F32 R48, R8.reuse, R12, R48 ;  /* 0x0000000c0830723c */ /* 0x042fec0000001830 */
[C---:B------:R-:W-:Y:S01]  /*46b0*/  HMMA.16816.F32 R44, R8.reuse, R14, R44 ;  /* 0x0000000e082c723c */ /* 0x040fe2000000182c */
[----:B------:R-:W1:Y:S05]  /*46c0*/  LDSM.16.M88.4 R12, [R187+0x6800] ;  /* 0x00680000bb0c783b */ /* 0x000e6a0000000200 */
[C---:B------:R-:W-:Y:S06]  /*46d0*/  HMMA.16816.F32 R40, R8.reuse, R20, R40 ;  /* 0x000000140828723c */ /* 0x040fec0000001828 */
        /* <DEDUP_REMOVED lines=17> */
[----:B------:R-:W4:Y:S05]  /*47f0*/  LDSM.16.M88.4 R52, [R193+0x8800] ;  /* 0x00880000c134783b */ /* 0x000f2a0000000200 */
[C---:B------:R-:W-:Y:S06]  /*4800*/  HMMA.16816.F32 R24, R72.reuse, R68, R24 ;  /* 0x000000444818723c */ /* 0x040fec0000001818 */
[----:B------:R-:W-:Y:S01]  /*4810*/  HMMA.16816.F32 R72, R72, R70, R60 ;  /* 0x000000464848723c */ /* 0x000fe2000000183c */
[----:B------:R-:W5:Y:S04]  /*4820*/  LDSM.16.M88.4 R60, [R193+0x9000] ;  /* 0x00900000c13c783b */ /* 0x000f680000000200 */
[----:B------:R-:W-:Y:S01]  /*4830*/  LDSM.16.M88.4 R68, [R193+0x9800] ;  /* 0x00980000c144783b */ /* 0x000fe20000000200 */
        /* <DEDUP_REMOVED lines=8> */
[----:B------:R-:W3:Y:S05]  /*48c0*/  LDSM.16.M88.4 R16, [R191+0x2800] ;  /* 0x00280000bf10783b */ /* 0x000eea0000000200 */
[C---:B-1----:R-:W-:Y:S06]  /*48d0*/  HMMA.16816.F32 R48, R56.reuse, R12, R48 ;  /* 0x0000000c3830723c */ /* 0x042fec0000001830 */
[C---:B------:R-:W-:Y:S01]  /*48e0*/  HMMA.16816.F32 R44, R56.reuse, R14, R44 ;  /* 0x0000000e382c723c */ /* 0x040fe2000000182c */
[----:B------:R-:W1:Y:S05]  /*48f0*/  LDSM.16.M88.4 R12, [R191+0x3000] ;  /* 0x00300000bf0c783b */ /* 0x000e6a0000000200 */
[----:B----4-:R-:W-:Y:S06]  /*4900*/  HMMA.16816.F32 R40, R56, R52, R40 ;  /* 0x000000343828723c */ /* 0x010fec0000001828 */
[C---:B------:R-:W-:Y:S06]  /*4910*/  HMMA.16816.F32 R24, R64.reuse, R76, R24 ;  /* 0x0000004c4018723c */ /* 0x040fec0000001818 */
[----:B------:R-:W-:Y:S01]  /*4920*/  HMMA.16816.F32 R72, R64, R78, R72 ;  /* 0x0000004e4048723c */ /* 0x000fe20000001848 */
[----:B------:R-:W-:Y:S04]  /*4930*/  LDSM.16.M88.4 R76, [R191+0x3800] ;  /* 0x00380000bf4c783b */ /* 0x000fe80000000200 */
[----:B------:R-:W-:Y:S01]  /*4940*/  LDSM.16.M88.4 R64, [R187+0x8000] ;  /* 0x00800000bb40783b */ /* 0x000fe20000000200 */
[C---:B------:R-:W-:Y:S03]  /*4950*/  HMMA.16816.F32 R36, R56.reuse, R54, R36 ;  /* 0x000000363824723c */ /* 0x040fe60000001824 */
[----:B------:R-:W-:Y:S03]  /*4960*/  LDSM.16.M88.4 R52, [R190+0x2000] ;  /* 0x00200000be34783b */ /* 0x000fe60000000200 */
[C---:B-----5:R-:W-:Y:S06]  /*4970*/  HMMA.16816.F32 R32, R56.reuse, R60, R32 ;  /* 0x0000003c3820723c */ /* 0x060fec0000001820 */
[----:B------:R-:W-:Y:S01]  /*4980*/  HMMA.16816.F32 R28, R56, R62, R28 ;  /* 0x0000003e381c723c */ /* 0x000fe2000000181c */
[----:B------:R-:W4:Y:S05]  /*4990*/  LDSM.16.M88.4 R60, [R187+0x8800] ;  /* 0x00880000bb3c783b */ /* 0x000f2a0000000200 */
[C---:B--2---:R-:W-:Y:S06]  /*49a0*/  HMMA.16816.F32 R48, R8.reuse, R20, R48 ;  /* 0x000000140830723c */ /* 0x044fec0000001830 */
[C---:B------:R-:W-:Y:S01]  /*49b0*/  HMMA.16816.F32 R44, R8.reuse, R22, R44 ;  /* 0x00000016082c723c */ /* 0x040fe2000000182c */
[----:B------:R-:W2:Y:S05]  /*49c0*/  LDSM.16.M88.4 R20, [R187+0x9000] ;  /* 0x00900000bb14783b */ /* 0x000eaa0000000200 */
[----:B---3--:R-:W-:Y:S06]  /*49d0*/  HMMA.16816.F32 R40, R8, R16, R40 ;  /* 0x000000100828723c */ /* 0x008fec0000001828 */
[C---:B------:R-:W-:Y:S06]  /*49e0*/  HMMA.16816.F32 R24, R56.reuse, R68, R24 ;  /* 0x000000443818723c */ /* 0x040fec0000001818 */
[----:B------:R-:W-:Y:S01]  /*49f0*/  HMMA.16816.F32 R72, R56, R70, R72 ;  /* 0x000000463848723c */ /* 0x000fe20000001848 */
[----:B------:R-:W-:Y:S04]  /*4a00*/  LDSM.16.M88.4 R68, [R189+0x2000] ;  /* 0x00200000bd44783b */ /* 0x000fe80000000200 */
[----:B------:R-:W-:Y:S01]  /*4a10*/  LDSM.16.M88.4 R56, [R187+0x9800] ;  /* 0x00980000bb38783b */ /* 0x000fe20000000200 */
[C---:B------:R-:W-:Y:S03]  /*4a20*/  HMMA.16816.F32 R36, R8.reuse, R18, R36 ;  /* 0x000000120824723c */ /* 0x040fe60000001824 */
[----:B------:R-:W-:Y:S03]  /*4a30*/  LDSM.16.M88.4 R16, [R180+0x2000] ;  /* 0x00200000b410783b */ /* 0x000fe60000000200 */
[C---:B-1----:R-:W-:Y:S06]  /*4a40*/  HMMA.16816.F32 R32, R8.reuse, R12, R32 ;  /* 0x0000000c0820723c */ /* 0x042fec0000001820 */
[----:B------:R-:W-:Y:S01]  /*4a50*/  HMMA.16816.F32 R28, R8, R14, R28 ;  /* 0x0000000e081c723c */ /* 0x000fe2000000181c */
        /* <DEDUP_REMOVED lines=8> */
[C---:B--2---:R-:W-:Y:S06]  /*4ae0*/  HMMA.16816.F32 R32, R52.reuse, R20, R32 ;  /* 0x000000143420723c */ /* 0x044fec0000001820 */
[----:B------:R-:W-:Y:S01]  /*4af0*/  HMMA.16816.F32 R28, R52, R22, R28 ;  /* 0x00000016341c723c */ /* 0x000fe2000000181c */
[----:B------:R-:W2:Y:S05]  /*4b00*/  LDSM.16.M88.4 R20, [R194+0x4000] ;  /* 0x00400000c214783b */ /* 0x000eaa0000000200 */
[----:B-1----:R-:W-:Y:S06]  /*4b10*/  HMMA.16816.F32 R40, R68, R12, R40 ;  /* 0x0000000c4428723c */ /* 0x002fec0000001828 */
[C---:B------:R-:W-:Y:S06]  /*4b20*/  HMMA.16816.F32 R48, R52.reuse, R64, R48 ;  /* 0x000000403430723c */ /* 0x040fec0000001830 */
[C---:B------:R-:W-:Y:S01]  /*4b30*/  HMMA.16816.F32 R44, R52.reuse, R66, R44 ;  /* 0x00000042342c723c */ /* 0x040fe2000000182c */
[----:B------:R-:W-:Y:S05]  /*4b40*/  LDSM.16.M88.4 R64, [R193+0xa000] ;  /* 0x00a00000c140783b */ /* 0x000fea0000000200 */
[C---:B------:R-:W-:Y:S06]  /*4b50*/  HMMA.16816.F32 R24, R52.reuse, R56, R24 ;  /* 0x000000383418723c */ /* 0x040fec0000001818 */
[----:B------:R-:W-:Y:S01]  /*4b60*/  HMMA.16816.F32 R72, R52, R58, R72 ;  /* 0x0000003a3448723c */ /* 0x000fe20000001848 */
[----:B------:R-:W-:Y:S04]  /*4b70*/  LDSM.16.M88.4 R56, [R193+0xb000] ;  /* 0x00b00000c138783b */ /* 0x000fe80000000200 */
[----:B------:R-:W-:Y:S01]  /*4b80*/  LDSM.16.M88.4 R52, [R193+0xb800] ;  /* 0x00b80000c134783b */ /* 0x000fe20000000200 */
[----:B------:R-:W-:Y:S03]  /*4b90*/  HMMA.16816.F32 R36, R68, R14, R36 ;  /* 0x0000000e4424723c */ /* 0x000fe60000001824 */
[----:B------:R-:W1:Y:S03]  /*4ba0*/  LDSM.16.M88.4 R12, [R191+0x4800] ;  /* 0x00480000bf0c783b */ /* 0x000e660000000200 */
        /* <DEDUP_REMOVED lines=12> */
[----:B------:R-:W2:Y:S03]  /*4c70*/  LDSM.16.M88.4 R60, [R187+0xa800] ;  /* 0x00a80000bb3c783b */ /* 0x000ea60000000200 */
[----:B-1----:R-:W-:Y:S06]  /*4c80*/  HMMA.16816.F32 R40, R76, R12, R40 ;  /* 0x0000000c4c28723c */ /* 0x002fec0000001828 */
        /* <DEDUP_REMOVED lines=15> */
[----:B------:R-:W2:Y:S05]  /*4d80*/  LDSM.16.M88.4 R16, [R180+0x4000] ;  /* 0x00400000b410783b */ /* 0x000eaa0000000200 */
[C---:B------:R-:W-:Y:S06]  /*4d90*/  HMMA.16816.F32 R32, R76.reuse, R8, R32 ;  /* 0x000000084c20723c */ /* 0x040fec0000001820 */
[C---:B------:R-:W-:Y:S01]  /*4da0*/  HMMA.16816.F32 R28, R76.reuse, R10, R28 ;  /* 0x0000000a4c1c723c */ /* 0x040fe2000000181c */
[----:B------:R-:W3:Y:S05]  /*4db0*/  LDSM.16.M88.4 R8, [R180+0x5000] ;  /* 0x00500000b408783b */ /* 0x000eea0000000200 */
[C---:B------:R-:W-:Y:S06]  /*4dc0*/  HMMA.16816.F32 R24, R76.reuse, R80, R24 ;  /* 0x000000504c18723c */ /* 0x040fec0000001818 */
[----:B------:R-:W-:Y:S06]  /*4dd0*/  HMMA.16816.F32 R72, R76, R82, R72 ;  /* 0x000000524c48723c */ /* 0x000fec0000001848 */
[----:B------:R-:W-:Y:S01]  /*4de0*/  HMMA.16816.F32 R36, R68, R62, R36 ;  /* 0x0000003e4424723c */ /* 0x000fe20000001824 */
[----:B------:R-:W4:Y:S01]  /*4df0*/  LDSM.16.M88.4 R60, [R180+0x5800] ;  /* 0x00580000b43c783b */ /* 0x000f220000000200 */
[----:B------:R-:W-:-:S04]  /*4e00*/  DEPBAR.LE SB0, 0x0 ;  /* 0x000080000000791a */ /* 0x000fc80000000000 */
[----:B-1----:R-:W-:Y:S06]  /*4e10*/  HMMA.16816.F32 R40, R20, R12, R40 ;  /* 0x0000000c1428723c */ /* 0x002fec0000001828 */
[----:B------:R-:W-:Y:S01]  /*4e20*/  HMMA.16816.F32 R48, R68, R64, R48 ;  /* 0x000000404430723c */ /* 0x000fe20000001830 */
[----:B------:R-:W-:-:S05]  /*4e30*/  LOP3.LUT R13, R84, 0xffffffe0, RZ, 0xc0, !PT ;  /* 0xffffffe0540d7812 */ /* 0x000fca00078ec0ff */
[----:B------:R-:W-:Y:S01]  /*4e40*/  IMAD.IADD R13, R6, 0x1, -R13 ;  /* 0x00000001060d7824 */ /* 0x000fe200078e0a0d */
[C---:B------:R-:W-:Y:S04]  /*4e50*/  HMMA.16816.F32 R44, R68.reuse, R66, R44 ;  /* 0x00000042442c723c */ /* 0x040fe8000000182c */
[----:B------:R-:W-:Y:S02]  /*4e60*/  SHF.R.S32.HI R2, RZ, 0x1f, R13 ;  /* 0x0000001fff027819 */ /* 0x000fe4000001140d */
[----:B------:R-:W-:Y:S02]  /*4e70*/  HMMA.16816.F32 R32, R68, R56, R32 ;  /* 0x000000384420723c */ /* 0x000fe40000001820 */
[----:B------:R-:W-:-:S04]  /*4e80*/  LEA.HI R13, R2, R13, RZ, 0x2 ;  /* 0x0000000d020d7211 */ /* 0x000fc800078f10ff */
[----:B------:R-:W-:Y:S01]  /*4e90*/  HMMA.16816.F32 R28, R68, R58, R28 ;  /* 0x0000003a441c723c */ /* 0x000fe2000000181c */
[----:B------:R-:W-:-:S05]  /*4ea0*/  SHF.R.S32.HI R2, RZ, 0x2, R13 ;  /* 0x00000002ff027819 */ /* 0x000fca000001140d */
[----:B------:R-:W-:Y:S01]  /*4eb0*/  HMMA.16816.F32 R24, R68, R52, R24 ;  /* 0x000000344418723c */ /* 0x000fe20000001818 */
[----:B------:R-:W-:-:S04]  /*4ec0*/  IMAD.IADD R203, R2, 0x1, R203 ;  /* 0x0000000102cb7824 */ /* 0x000fc800078e02cb */
[C---:B------:R-:W-:Y:S01]  /*4ed0*/  VIADD R201, R203.reuse, 0x8 ;  /* 0x00000008cbc97836 */ /* 0x040fe20000000000 */
[----:B------:R-:W-:Y:S01]  /*4ee0*/  HMMA.16816.F32 R72, R68, R54, R72 ;  /* 0x000000364448723c */ /* 0x000fe20000001848 */
[C---:B------:R-:W-:Y:S02]  /*4ef0*/  VIADDMNMX R202, R203.reuse, UR16, R202, PT ;  /* 0x00000010cbca7c46 */ /* 0x040fe4000b8001ca */
[----:B------:R-:W-:Y:S02]  /*4f00*/  VIADDMNMX R203, R203, UR21, RZ, !PT ;  /* 0x00000015cbcb7c46 */ /* 0x000fe4000f8001ff */
[C---:B------:R-:W-:Y:S01]  /*4f10*/  IADD3 R200, R201.reuse, UR15, R200 ;  /* 0x0000000fc9c87c10 */ /* 0x040fe2000fffe0c8 */
[----:B--2---:R-:W-:Y:S01]  /*4f20*/  HMMA.16816.F32 R48, R20, R16, R48 ;  /* 0x000000101430723c */ /* 0x004fe20000001830 */
[----:B------:R-:W-:Y:S02]  /*4f30*/  VIADDMNMX R201, R201, UR21, RZ, !PT ;  /* 0x00000015c9c97c46 */ /* 0x000fe4000f8001ff */
[----:B------:R-:W-:-:S03]  /*4f40*/  VIMNMX R200, R200, UR20, PT ;  /* 0x00000014c8c87c48 */ /* 0x000fc6000bfe0100 */
[C---:B------:R-:W-:Y:S06]  /*4f50*/  HMMA.16816.F32 R44, R20.reuse, R18, R44 ;  /* 0x00000012142c723c */ /* 0x040fec000000182c */
[C---:B------:R-:W-:Y:S06]  /*4f60*/  HMMA.16816.F32 R36, R20.reuse, R14, R36 ;  /* 0x0000000e1424723c */ /* 0x040fec0000001824 */
[C---:B---3--:R-:W-:Y:S06]  /*4f70*/  HMMA.16816.F32 R32, R20.reuse, R8, R32 ;  /* 0x000000081420723c */ /* 0x048fec0000001820 */
[C---:B------:R-:W-:Y:S06]  /*4f80*/  HMMA.16816.F32 R28, R20.reuse, R10, R28 ;  /* 0x0000000a141c723c */ /* 0x040fec000000181c */
[C---:B----4-:R-:W-:Y:S06]  /*4f90*/  HMMA.16816.F32 R24, R20.reuse, R60, R24 ;  /* 0x0000003c1418723c */ /* 0x050fec0000001818 */
        /* <DEDUP_REMOVED lines=54> */
[----:B------:R-:W-:Y:S01]  /*5300*/  MOV R9, UR17 ;  /* 0x0000001100097c02 */ /* 0x000fe20008000f00 */
[----:B------:R-:W-:Y:S01]  /*5310*/  IMAD.U32 R8, RZ, RZ, UR16 ;  /* 0x00000010ff087e24 */ /* 0x000fe2000f8e00ff */
[----:B------:R-:W-:Y:S01]  /*5320*/  MOV R11, UR21 ;  /* 0x00000015000b7c02 */ /* 0x000fe20008000f00 */
[----:B------:R-:W-:Y:S01]  /*5330*/  IMAD.U32 R10, RZ, RZ, UR20 ;  /* 0x00000014ff0a7e24 */ /* 0x000fe2000f8e00ff */
[----:B------:R-:W-:Y:S02]  /*5340*/  UIADD3 UR12, UR29, -UR12, URZ ;  /* 0x8000000c1d0c7290 */ /* 0x000fe4000fffe03f */
[----:B------:R1:W2:Y:S01]  /*5350*/  LDG.E R9, desc[UR22][R8.64] ;  /* 0x0000001608097981 */ /* 0x0002a2000c1e1900 */
[----:B------:R-:W-:-:S03]  /*5360*/  ULDC.64 UR16, c[0x0][0x230] ;  /* 0x00008c0000107ab9 */ /* 0x000fc60000000a00 */
[----:B------:R-:W2:Y:S01]  /*5370*/  LDG.E R2, desc[UR22][R10.64] ;  /* 0x000000160a027981 */ /* 0x000ea2000c1e1900 */
[----:B------:R-:W-:-:S04]  /*5380*/  UIMAD UR15, UR12, UR15, -0x40 ;  /* 0xffffffc00c0f74a4 */ /* 0x000fc8000f8e020f */
[----:B------:R-:W-:Y:S02]  /*5390*/  USHF.R.S32.HI UR12, URZ, 0x1f, UR15 ;  /* 0x0000001f3f0c7899 */ /* 0x000fe4000801140f */
[----:B------:R-:W-:Y:S02]  /*53a0*/  UIMAD.WIDE.U32 UR20, UR15, UR8, URZ ;  /* 0x000000080f1472a5 */ /* 0x000fe4000f8e003f */
[----:B------:R-:W-:-:S04]  /*53b0*/  UIMAD UR12, UR12, UR8, URZ ;  /* 0x000000080c0c72a4 */ /* 0x000fc8000f8e023f */
[----:B------:R-:W-:-:S04]  /*53c0*/  UIMAD UR12, UR15, UR9, UR12 ;  /* 0x000000090f0c72a4 */ /* 0x000fc8000f8e020c */
[----:B------:R-:W-:Y:S01]  /*53d0*/  UIADD3 UR12, UR21, UR12, URZ ;  /* 0x0000000c150c7290 */ /* 0x000fe2000fffe03f */
[----:B-1----:R-:W-:Y:S01]  /*53e0*/  MOV R8, UR20 ;  /* 0x0000001400087c02 */ /* 0x002fe20008000f00 */
[----:B--2---:R-:W-:Y:S02]  /*53f0*/  IMAD.IADD R2, R2, 0x1, -R9 ;  /* 0x0000000102027824 */ /* 0x004fe400078e0a09 */
[----:B------:R-:W-:Y:S02]  /*5400*/  IMAD.U32 R9, RZ, RZ, UR21 ;  /* 0x00000015ff097e24 */ /* 0x000fe4000f8e00ff */
[----:B------:R-:W-:Y:S02]  /*5410*/  MOV R9, UR12 ;  /* 0x0000000c00097c02 */ /* 0x000fe40008000f00 */
[----:B------:R-:W-:Y:S01]  /*5420*/  SHF.R.S32.HI R15, RZ, 0x1f, R2 ;  /* 0x0000001fff0f7819 */ /* 0x000fe20000011402 */
[----:B------:R-:W-:-:S04]  /*5430*/  IMAD.WIDE.U32 R8, R2, UR16, R8 ;  /* 0x0000001002087c25 */ /* 0x000fc8000f8e0008 */
[----:B------:R-:W-:Y:S01]  /*5440*/  IMAD R15, R15, UR16, RZ ;  /* 0x000000100f0f7c24 */ /* 0x000fe2000f8e02ff */
[----:B------:R-:W-:-:S03]  /*5450*/  MOV R6, R8 ;  /* 0x0000000800067202 */ /* 0x000fc60000000f00 */
[----:B------:R-:W-:-:S04]  /*5460*/  IMAD R15, R2, UR17, R15 ;  /* 0x00000011020f7c24 */ /* 0x000fc8000f8e020f */
[----:B------:R-:W-:Y:S01]  /*5470*/  IMAD.IADD R15, R9, 0x1, R15 ;  /* 0x00000001090f7824 */ /* 0x000fe200078e020f */
[----:B------:R-:W-:Y:S06]  /*5480*/  BRA `(.L_x_2709) ;  /* 0x0000000000107947 */ /* 0x000fec0003800000 */
.L_x_2708:
[----:B------:R-:W-:-:S04]  /*5490*/  ULEA UR12, -UR8, URZ, 0x6 ;  /* 0x0000003f080c7291 */ /* 0x000fc8000f8e313f */
[----:B------:R-:W-:Y:S02]  /*54a0*/  USHF.R.S32.HI UR15, URZ, 0x1f, UR12 ;  /* 0x0000001f3f0f7899 */ /* 0x000fe4000801140c */
[----:B------:R-:W-:-:S04]  /*54b0*/  MOV R6, UR12 ;  /* 0x0000000c00067c02 */ /* 0x000fc80008000f00 */
[----:B------:R-:W-:-:S07]  /*54c0*/  MOV R15, UR15 ;  /* 0x0000000f000f7c02 */ /* 0x000fce0008000f00 */
.L_x_2709:
        /* <DEDUP_REMOVED lines=19> */
[C---:B------:R-:W-:Y:S01]  /*5600*/  @!P1 IMAD.X R17, R15.reuse, 0x1, R134, P0 ;  /* 0x000000010f119824 */ /* 0x040fe200000e0686 */
[----:B------:R-:W-:Y:S02]  /*5610*/  @!P4 LEA.HI.X R53, R4, R9, R16, 0x1, P5 ;  /* 0x000000090435c211 */ /* 0x000fe400028f0c10 */
[----:B------:R-:W-:Y:S02]  /*5620*/  IADD3 R4, P5, R6, UR25, RZ ;  /* 0x0000001906047c10 */ /* 0x000fe4000ffbe0ff */
[----:B----4-:R-:W-:Y:S02]  /*5630*/  @!P1 LEA R16, P0, R14, R2, 0x1 ;  /* 0x000000020e109211 */ /* 0x010fe400078008ff */
        /* <DEDUP_REMOVED lines=37> */
[----:B------:R-:W3:Y:S01]  /*5890*/  @!P1 LDC.64 R10, c[0x0][0x218] ;  /* 0x00008600ff0a9b82 */ /* 0x000ee20000000a00 */
        /* <DEDUP_REMOVED lines=24> */
[C---:B---3--:R-:W-:Y:S01]  /*5a20*/  @!P1 LEA R10, P0, R14.reuse, R10, 0x1 ;  /* 0x0000000a0e0a9211 */ /* 0x048fe200078008ff */
        /* <DEDUP_REMOVED lines=10> */
[C---:B------:R-:W-:Y:S01]  /*5ad0*/  @!P4 IMAD.X R14, R21.reuse, 0x1, R134, P5 ;  /* 0x00000001150ec824 */ /* 0x040fe200028e0686 */
        /* <DEDUP_REMOVED lines=35> */
.L_x_2711:
[----:B------:R-:W-:Y:S05]  /*5d10*/  BSYNC B0 ;  /* 0x0000000000007941 */ /* 0x000fea0003800000 */
.L_x_2710:
[----:B------:R-:W0:Y:S01]  /*5d20*/  LDGDEPBAR ;  /* 0x00000000000079af */ /* 0x000e220000000000 */
[----:B------:R-:W-:-:S04]  /*5d30*/  IADD3 R133, P0, R6, R133, RZ ;  /* 0x0000008506857210 */ /* 0x000fc80007f1e0ff */
[----:B------:R-:W-:-:S09]  /*5d40*/  IADD3.X R134, R15, R134, RZ, P0, !PT ;  /* 0x000000860f867210 */ /* 0x000fd200007fe4ff */
.L_x_2707:
[----:B-12---:R-:W-:Y:S01]  /*5d50*/  VIADD R2, R204, UR13 ;  /* 0x0000000dcc027c36 */ /* 0x006fe20008000000 */
        /* <DEDUP_REMOVED lines=429> */
[----:B------:R-:W-:Y:S01]  /*7830*/  R2UR UR4, R0 ;  /* 0x00000000000472ca */ /* 0x000fe200000e0000 */
[----:B------:R-:W-:Y:S01]  /*7840*/  IMAD.U32 R2, RZ, RZ, UR28 ;  /* 0x0000001cff027e24 */ /* 0x000fe2000f8e00ff */
[----:B------:R-:W-:-:S04]  /*7850*/  ULOP3.LUT UR28, UR28, UR14, URZ, 0x3c, !UPT ;  /* 0x0000000e1c1c7292 */ /* 0x000fc8000f8e3c3f */
[----:B------:R-:W-:-:S04]  /*7860*/  IABS R2, R2 ;  /* 0x0000000200027213 */ /* 0x000fc80000000000 */
[----:B------:R-:W-:-:S03]  /*7870*/  R2UR UR26, R2 ;  /* 0x00000000021a72ca */ /* 0x000fc600000e0000 */
[----:B------:R-:W1:Y:S08]  /*7880*/  I2F.RP R5, UR4 ;  /* 0x0000000400057d06 */ /* 0x000e700008209400 */
[----:B-1----:R-:W1:Y:S02]  /*7890*/  MUFU.RCP R4, R5 ;  /* 0x0000000500047308 */ /* 0x002e640000001000 */
[----:B-1----:R-:W-:-:S06]  /*78a0*/  IADD3 R4, R4, 0xffffffe, RZ ;  /* 0x0ffffffe04047810 */ /* 0x002fcc0007ffe0ff */
[----:B------:R-:W1:Y:S02]  /*78b0*/  F2I.FTZ.U32.TRUNC.NTZ R0, R4 ;  /* 0x0000000400007305 */ /* 0x000e64000021f000 */
[----:B-1----:R-:W-:Y:S02]  /*78c0*/  R2UR UR31, R0 ;  /* 0x00000000001f72ca */ /* 0x002fe400000e0000 */
[----:B------:R-:W-:Y:S01]  /*78d0*/  MOV R0, UR15 ;  /* 0x0000000f00007c02 */ /* 0x000fe20008000f00 */
[----:B------:R-:W-:-:S03]  /*78e0*/  ULOP3.LUT UR15, UR15, UR14, URZ, 0x3c, !UPT ;  /* 0x0000000e0f0f7292 */ /* 0x000fc6000f8e3c3f */
        /* <DEDUP_REMOVED lines=33> */
[----:B------:R-:W-:Y:S01]  /*7b00*/  IMAD.U32 R10, RZ, RZ, UR20 ;  /* 0x00000014ff0a7e24 */ /* 0x000fe2000f8e00ff */
[----:B------:R-:W-:Y:S01]  /*7b10*/  MOV R11, UR21 ;  /* 0x00000015000b7c02 */ /* 0x000fe20008000f00 */
[----:B------:R-:W-:Y:S01]  /*7b20*/  IMAD.U32 R8, RZ, RZ, UR26 ;  /* 0x0000001aff087e24 */ /* 0x000fe2000f8e00ff */
[----:B------:R-:W-:-:S03]  /*7b30*/  MOV R9, UR27 ;  /* 0x0000001b00097c02 */ /* 0x000fc60008000f00 */
[----:B------:R-:W2:Y:S04]  /*7b40*/  LDG.E R5, desc[UR22][R10.64] ;  /* 0x000000160a057981 */ /* 0x000ea8000c1e1900 */
[----:B------:R-:W2:Y:S01]  /*7b50*/  LDG.E R2, desc[UR22][R8.64] ;  /* 0x0000001608027981 */ /* 0x000ea2000c1e1900 */
[----:B------:R-:W-:-:S04]  /*7b60*/  UIADD3 UR4, UR29, -UR4, URZ ;  /* 0x800000041d047290 */ /* 0x000fc8000fffe03f */
[----:B------:R-:W-:-:S04]  /*7b70*/  UIMAD UR14, UR4, UR14, -0x40 ;  /* 0xffffffc0040e74a4 */ /* 0x000fc8000f8e020e */
[----:B------:R-:W-:-:S06]  /*7b80*/  USHF.R.S32.HI UR4, URZ, 0x1f, UR14 ;  /* 0x0000001f3f047899 */ /* 0x000fcc000801140e */
[----:B------:R-:W-:-:S04]  /*7b90*/  IMAD R0, R224, UR4, RZ ;  /* 0x00000004e0007c24 */ /* 0x000fc8000f8e02ff */
[----:B------:R-:W-:Y:S02]  /*7ba0*/  IMAD R0, R225, UR14, R0 ;  /* 0x0000000ee1007c24 */ /* 0x000fe4000f8e0200 */
[----:B--2---:R-:W-:Y:S02]  /*7bb0*/  IMAD.IADD R2, R2, 0x1, -R5 ;  /* 0x0000000102027824 */ /* 0x004fe400078e0a05 */
[----:B------:R-:W-:Y:S01]  /*7bc0*/  IMAD.WIDE.U32 R4, R224, UR14, RZ ;  /* 0x0000000ee0047c25 */ /* 0x000fe2000f8e00ff */
[----:B------:R-:W-:Y:S02]  /*7bd0*/  ULDC.64 UR14, c[0x0][0x238] ;  /* 0x00008e00000e7ab9 */ /* 0x000fe40000000a00 */
[----:B------:R-:W-:Y:S02]  /*7be0*/  SHF.R.S32.HI R6, RZ, 0x1f, R2 ;  /* 0x0000001fff067819 */ /* 0x000fe40000011402 */
[----:B------:R-:W-:-:S03]  /*7bf0*/  IADD3 R7, R5, R0, RZ ;  /* 0x0000000005077210 */ /* 0x000fc60007ffe0ff */
[----:B------:R-:W-:Y:S02]  /*7c00*/  IMAD R5, R6, UR14, RZ ;  /* 0x0000000e06057c24 */ /* 0x000fe4000f8e02ff */
[----:B------:R-:W-:Y:S02]  /*7c10*/  IMAD.MOV.U32 R6, RZ, RZ, R4 ;  /* 0x000000ffff067224 */ /* 0x000fe400078e0004 */
[C---:B------:R-:W-:Y:S02]  /*7c20*/  IMAD R5, R2.reuse, UR15, R5 ;  /* 0x0000000f02057c24 */ /* 0x040fe4000f8e0205 */
[----:B------:R-:W-:-:S05]  /*7c30*/  IMAD.WIDE.U32 R6, R2, UR14, R6 ;  /* 0x0000000e02067c25 */ /* 0x000fca000f8e0006 */
[----:B------:R-:W-:Y:S01]  /*7c40*/  IADD3 R2, R7, R5, RZ ;  /* 0x0000000507027210 */ /* 0x000fe20007ffe0ff */
[----:B------:R-:W-:Y:S01]  /*7c50*/  IMAD.MOV.U32 R5, RZ, RZ, R6 ;  /* 0x000000ffff057224 */ /* 0x000fe200078e0006 */
[----:B------:R-:W-:Y:S06]  /*7c60*/  BRA `(.L_x_2714) ;  /* 0x0000000000087947 */ /* 0x000fec0003800000 */
.L_x_2713:
[----:B------:R-:W-:-:S04]  /*7c70*/  LEA R5, -R224, RZ, 0x6 ;  /* 0x000000ffe0057211 */ /* 0x000fc800078e31ff */
[----:B------:R-:W-:-:S07]  /*7c80*/  SHF.R.S32.HI R2, RZ, 0x1f, R5 ;  /* 0x0000001fff027819 */ /* 0x000fce0000011405 */
.L_x_2714:
[C---:B------:R-:W-:Y:S01]  /*7c90*/  VIADD R0, R199.reuse, 0x40 ;  /* 0x00000040c7007836 */ /* 0x040fe20000000000 */
[----:B------:R-:W-:Y:S02]  /*7ca0*/  ULDC UR4, c[0x0][0x2d0] ;  /* 0x0000b40000047ab9 */ /* 0x000fe40000000800 */
[C---:B------:R-:W-:Y:S02]  /*7cb0*/  ISETP.GE.AND P5, PT, R199.reuse, UR4, PT ;  /* 0x00000004c7007c0c */ /* 0x040fe4000bfa6270 */
[----:B------:R-:W-:Y:S01]  /*7cc0*/  ISETP.GE.AND P4, PT, R0, UR4, PT ;  /* 0x0000000400007c0c */ /* 0x000fe2000bf86270 */
[----:B------:R-:W-:-:S05]  /*7cd0*/  VIADD R0, R199, 0x80 ;  /* 0x00000080c7007836 */ /* 0x000fca0000000000 */
[----:B------:R-:W-:-:S05]  /*7ce0*/  ISETP.GE.AND P2, PT, R0, UR4, PT ;  /* 0x0000000400007c0c */ /* 0x000fca000bf46270 */
[----:B------:R-:W-:Y:S02]  /*7cf0*/  @P5 STS.128 [R198+0xc000], RZ ;  /* 0x00c000ffc6005388 */ /* 0x000fe40000000c00 */
[----:B------:R-:W-:-:S04]  /*7d00*/  @!P4 IADD3 R7, P0, R5, R152, RZ ;  /* 0x000000980507c210 */ /* 0x000fc80007f1e0ff */
[----:B------:R-:W-:Y:S01]  /*7d10*/  @!P4 LEA R20, P1, R7, UR6, 0x1 ;  /* 0x000000060714cc11 */ /* 0x000fe2000f8208ff */
[----:B------:R-:W-:Y:S01]  /*7d20*/  @!P4 IMAD.X R0, R2, 0x1, R135, P0 ;  /* 0x000000010200c824 */ /* 0x000fe200000e0687 */
[----:B------:R-:W-:-:S04]  /*7d30*/  LEA R226, P0, R5, R210, 0x1 ;  /* 0x000000d205e27211 */ /* 0x000fc800078008ff */
[----:B------:R-:W-:Y:S02]  /*7d40*/  @!P4 LEA.HI.X R21, R7, UR7, R0, 0x1, P1 ;  /* 0x000000070715cc11 */ /* 0x000fe400088f0c00 */
[----:B------:R-:W-:Y:S02]  /*7d50*/  IADD3 R7, P1, R197, R5, RZ ;  /* 0x00000005c5077210 */ /* 0x000fe40007f3e0ff */
[C-C-:B------:R-:W-:Y:S02]  /*7d60*/  LEA.HI.X R227, R5.reuse, R213, R2.reuse, 0x1, P0 ;  /* 0x000000d505e37211 */ /* 0x140fe400000f0c02 */
        /* <DEDUP_REMOVED lines=33> */
[C-C-:B------:R-:W-:Y:S01]  /*7f80*/  @!P4 IMAD.X R0, R2.reuse, 0x1, R135.reuse, P1 ;  /* 0x000000010200c824 */ /* 0x140fe200008e0687 */
[----:B------:R-:W-:Y:S01]  /*7f90*/  @!P4 LEA R16, P1, R7, UR6, 0x1 ;  /* 0x000000060710cc11 */ /* 0x000fe2000f8208ff */
[----:B------:R-:W-:Y:S01]  /*7fa0*/  @P5 STS.128 [R198+0xc800], RZ ;  /* 0x00c800ffc6005388 */ /* 0x000fe20000000c00 */
[----:B------:R-:W-:Y:S02]  /*7fb0*/  @!P2 IADD3 R5, P0, R9, R152, RZ ;  /* 0x000000980905a210 */ /* 0x000fe40007f1e0ff */
[----:B------:R-:W-:Y:S01]  /*7fc0*/  @!P4 LEA.HI.X R17, R7, UR7, R0, 0x1, P1 ;  /* 0x000000070711cc11 */ /* 0x000fe200088f0c00 */
[----:B------:R-:W-:Y:S01]  /*7fd0*/  @!PT LDS RZ, [RZ] ;  /* 0x00000000fffff984 */ /* 0x000fe20000000800 */
[----:B------:R-:W-:Y:S01]  /*7fe0*/  @!PT LDS RZ, [RZ] ;  /* 0x00000000fffff984 */ /* 0x000fe20000000800 */
[----:B------:R-:W-:Y:S01]  /*7ff0*/  @!PT LDS RZ, [RZ] ;  /* 0x00000000fffff984 */ /* 0x000fe20000000800 */
[----:B------:R-:W-:Y:S01]  /*8000*/  @!P5 LDGSTS.E.BYPASS.LTC128B.128 [R198+0xc800], desc[UR22][R18.64] ;  /* 0x0c80000012c6dfae */ /* 0x000fe2000b901d56 */
[----:B------:R-:W-:Y:S01]  /*8010*/  IADD3 R7, P1, R197, R9, RZ ;  /* 0x00000009c5077210 */ /* 0x000fe20007f3e0ff */
[----:B------:R-:W-:Y:S01]  /*8020*/  @!P2 IMAD.X R0, R2, 0x1, R135, P0 ;  /* 0x000000010200a824 */ /* 0x000fe200000e0687 */
[----:B------:R-:W-:Y:S01]  /*8030*/  @!P2 LEA R4, P0, R5, UR6, 0x1 ;  /* 0x000000060504ac11 */ /* 0x000fe2000f8008ff */
        /* <DEDUP_REMOVED lines=8> */
[C---:B------:R-:W-:Y:S01]  /*80c0*/  @!P5 LEA R22, P6, R7.reuse, R210, 0x1 ;  /* 0x000000d20716d211 */ /* 0x040fe200078c08ff */
[----:B------:R-:W-:Y:S01]  /*80d0*/  IMAD.MOV.U32 R210, RZ, RZ, R226 ;  /* 0x000000ffffd27224 */ /* 0x000fe200078e00e2 */
[CC--:B------:R-:W-:Y:S01]  /*80e0*/  @!P4 IADD3 R0, P1, R7.reuse, R152.reuse, RZ ;  /* 0x000000980700c210 */ /* 0x0c0fe20007f3e0ff */
[----:B------:R-:W-:Y:S01]  /*80f0*/  @P2 STS.128 [R198+0x10800], RZ ;  /* 0x010800ffc6002388 */ /* 0x000fe20000000c00 */
[----:B------:R-:W-:-:S02]  /*8100*/  @!P2 IADD3 R152, P0, R7, R152, RZ ;  /* 0x000000980798a210 */ /* 0x000fc40007f1e0ff */
[----:B------:R-:W-:Y:S01]  /*8110*/  @!P5 LEA.HI.X R23, R7, R213, R2, 0x1, P6 ;  /* 0x000000d50717d211 */ /* 0x000fe200030f0c02 */
[--C-:B------:R-:W-:Y:S01]  /*8120*/  @!P4 IMAD.X R7, R2, 0x1, R135.reuse, P1 ;  /* 0x000000010207c824 */ /* 0x100fe200008e0687 */
[----:B------:R-:W-:Y:S01]  /*8130*/  @!PT LDS RZ, [RZ] ;  /* 0x00000000fffff984 */ /* 0x000fe20000000800 */
[----:B------:R-:W-:Y:S01]  /*8140*/  @!PT LDS RZ, [RZ] ;  /* 0x00000000fffff984 */ /* 0x000fe20000000800 */
[----:B------:R-:W-:Y:S01]  /*8150*/  @!PT LDS RZ, [RZ] ;  /* 0x00000000fffff984 */ /* 0x000fe20000000800 */
[----:B------:R-:W-:Y:S01]  /*8160*/  @!P2 LDGSTS.E.BYPASS.LTC128B.128 [R198+0x10800], desc[UR22][R10.64+0x100] ;  /* 0x108001000ac6afae */ /* 0x000fe2000b901d56 */
[----:B------:R-:W-:Y:S01]  /*8170*/  @!P4 LEA R26, P1, R0, UR6, 0x1 ;  /* 0x00000006001acc11 */ /* 0x000fe2000f8208ff */
[----:B------:R-:W-:Y:S01]  /*8180*/  @!P2 IMAD.X R135, R2, 0x1, R135, P0 ;  /* 0x000000010287a824 */ /* 0x000fe200000e0687 */
[----:B------:R-:W-:Y:S01]  /*8190*/  @!P2 LEA R24, P0, R152, UR6, 0x1 ;  /* 0x000000069818ac11 */ /* 0x000fe2000f8008ff */
[----:B------:R-:W-:Y:S01]  /*81a0*/  @P5 STS.128 [R198+0xd000], RZ ;  /* 0x00d000ffc6005388 */ /* 0x000fe20000000c00 */
[----:B------:R-:W-:Y:S02]  /*81b0*/  @!P4 LEA.HI.X R27, R0, UR7, R7, 0x1, P1 ;  /* 0x00000007001bcc11 */ /* 0x000fe400088f0c07 */
[----:B------:R-:W-:Y:S01]  /*81c0*/  @!P2 LEA.HI.X R25, R152, UR7, R135, 0x1, P0 ;  /* 0x000000079819ac11 */ /* 0x000fe200080f0c87 */
        /* <DEDUP_REMOVED lines=46> */
[----:B------:R-:W-:Y:S04]  /*84b0*/  LDSM.16.M88.4 R28, [R187+0x7000] ;  /* 0x00700000bb1c783b */ /* 0x000fe80000000200 */
[----:B-----5:R-:W-:Y:S01]  /*84c0*/  LDSM.16.M88.4 R24, [R187+0x7800] ;  /* 0x00780000bb18783b */ /* 0x020fe20000000200 */
        /* <DEDUP_REMOVED lines=152> */
[----:B------:R-:W-:Y:S01]  /*8e50*/  FSEL R25, R12, -INF , !P6 ;  /* 0xff8000000c197808 */ /* 0x000fe20007000000 */
[----:B------:R-:W1:Y:S01]  /*8e60*/  LDSM.16.M88.4 R16, [R180+0x5800] ;  /* 0x00580000b410783b */ /* 0x000e620000000200 */
[C---:B------:R-:W-:Y:S01]  /*8e70*/  ISETP.GE.AND P1, PT, R22.reuse, R202, PT ;  /* 0x000000ca1600720c */ /* 0x040fe20003f26270 */
        /* <DEDUP_REMOVED lines=50> */
[----:B------:R-:W-:-:S02]  /*91a0*/  FSEL R151, R144, -INF , !P0 ;  /* 0xff80000090977808 */ /* 0x000fc40004000000 */
[C---:B------:R-:W-:Y:S02]  /*91b0*/  ISETP.GE.AND P1, PT, R4.reuse, R202, PT ;  /* 0x000000ca0400720c */ /* 0x040fe40003f26270 */
[----:B------:R-:W-:Y:S02]  /*91c0*/  ISETP.GE.AND P0, PT, R4, R200, PT ;  /* 0x000000c80400720c */ /* 0x000fe40003f06270 */
[----:B------:R-:W-:Y:S02]  /*91d0*/  FSEL R146, R146, -INF , !P6 ;  /* 0xff80000092927808 */ /* 0x000fe40007000000 */
[C---:B------:R-:W-:Y:S02]  /*91e0*/  ISETP.GE.AND P6, PT, R5.reuse, R202, PT ;  /* 0x000000ca0500720c */ /* 0x040fe40003fc6270 */
[C---:B------:R-:W-:Y:S02]  /*91f0*/  ISETP.LT.OR P1, PT, R4.reuse, R203, P1 ;  /* 0x000000cb0400720c */ /* 0x040fe40000f21670 */
[----:B------:R-:W-:Y:S01]  /*9200*/  ISETP.LT.OR P0, PT, R4, R201, P0 ;  /* 0x000000c90400720c */ /* 0x000fe20000701670 */
[----:B------:R-:W-:Y:S01]  /*9210*/  VIADD R4, R0, 0x30 ;  /* 0x0000003000047836 */ /* 0x000fe20000000000 */
[----:B------:R-:W-:-:S02]  /*9220*/  ISETP.LT.OR P6, PT, R5, R203, P6 ;  /* 0x000000cb0500720c */ /* 0x000fc400037c1670 */
[----:B------:R-:W-:Y:S02]  /*9230*/  FSEL R149, R145, -INF , !P1 ;  /* 0xff80000091957808 */ /* 0x000fe40004800000 */
[----:B------:R-:W-:Y:S02]  /*9240*/  FSEL R144, R147, -INF , !P0 ;  /* 0xff80000093907808 */ /* 0x000fe40004000000 */
[----:B------:R-:W-:Y:S02]  /*9250*/  ISETP.GE.AND P1, PT, R5, R200, PT ;  /* 0x000000c80500720c */ /* 0x000fe40003f26270 */
[----:B------:R-:W-:Y:S02]  /*9260*/  ISETP.GE.AND P0, PT, R6, R202, PT ;  /* 0x000000ca0600720c */ /* 0x000fe40003f06270 */
[----:B------:R-:W-:Y:S02]  /*9270*/  FSEL R145, R140, -INF , !P6 ;  /* 0xff8000008c917808 */ /* 0x000fe40007000000 */
[----:B------:R-:W-:-:S02]  /*9280*/  ISETP.GE.AND P6, PT, R6, R200, PT ;  /* 0x000000c80600720c */ /* 0x000fc40003fc6270 */
[----:B------:R-:W-:Y:S01]  /*9290*/  ISETP.LT.OR P1, PT, R5, R201, P1 ;  /* 0x000000c90500720c */ /* 0x000fe20000f21670 */
[----:B------:R-:W-:Y:S01]  /*92a0*/  VIADD R5, R0, 0x31 ;  /* 0x0000003100057836 */ /* 0x000fe20000000000 */
[C---:B------:R-:W-:Y:S02]  /*92b0*/  ISETP.LT.OR P0, PT, R6.reuse, R203, P0 ;  /* 0x000000cb0600720c */ /* 0x040fe40000701670 */
[----:B------:R-:W-:Y:S02]  /*92c0*/  ISETP.LT.OR P6, PT, R6, R201, P6 ;  /* 0x000000c90600720c */ /* 0x000fe400037c1670 */
[----:B------:R-:W-:Y:S02]  /*92d0*/  FSEL R142, R142, -INF , !P1 ;  /* 0xff8000008e8e7808 */ /* 0x000fe40004800000 */
[----:B------:R-:W-:Y:S02]  /*92e0*/  FSEL R141, R141, -INF , !P0 ;  /* 0xff8000008d8d7808 */ /* 0x000fe40004000000 */
[----:B------:R-:W-:-:S02]  /*92f0*/  ISETP.GE.AND P1, PT, R4, R202, PT ;  /* 0x000000ca0400720c */ /* 0x000fc40003f26270 */
[C---:B------:R-:W-:Y:S02]  /*9300*/  ISETP.GE.AND P0, PT, R4.reuse, R200, PT ;  /* 0x000000c80400720c */ /* 0x040fe40003f06270 */
[----:B------:R-:W-:Y:S02]  /*9310*/  FSEL R140, R143, -INF , !P6 ;  /* 0xff8000008f8c7808 */ /* 0x000fe40007000000 */
        /* <DEDUP_REMOVED lines=9> */
[----:B------:R-:W-:Y:S02]  /*93b0*/  ISETP.GE.AND P1, PT, R5, R200, PT ;  /* 0x000000c80500720c */ /* 0x000fe40003f26270 */
[----:B------:R-:W-:Y:S02]  /*93c0*/  ISETP.LT.OR P6, PT, R4, R201, P6 ;  /* 0x000000c90400720c */ /* 0x000fe400037c1670 */
[----:B------:R-:W-:Y:S02]  /*93d0*/  FSEL R166, R138, -INF , !P0 ;  /* 0xff8000008aa67808 */ /* 0x000fe40004000000 */
[----:B------:R-:W-:-:S02]  /*93e0*/  ISETP.GE.AND P0, PT, R4, R202, PT ;  /* 0x000000ca0400720c */ /* 0x000fc40003f06270 */
[----:B------:R-:W-:Y:S02]  /*93f0*/  FSEL R162, R214, -INF , !P6 ;  /* 0xff800000d6a27808 */ /* 0x000fe40007000000 */
[----:B------:R-:W-:Y:S02]  /*9400*/  ISETP.LT.AND P6, PT, R195, UR10, PT ;  /* 0x0000000ac3007c0c */ /* 0x000fe4000bfc1270 */
[----:B------:R-:W-:Y:S02]  /*9410*/  ISETP.LT.OR P1, PT, R5, R201, P1 ;  /* 0x000000c90500720c */ /* 0x000fe40000f21670 */
[----:B------:R-:W-:Y:S02]  /*9420*/  ISETP.LT.OR P0, PT, R4, R203, P0 ;  /* 0x000000cb0400720c */ /* 0x000fe40000701670 */
[----:B------:R-:W-:Y:S02]  /*9430*/  FSEL R164, R139, -INF , !P1 ;  /* 0xff8000008ba47808 */ /* 0x000fe40004800000 */
[----:B------:R-:W-:-:S02]  /*9440*/  ISETP.GE.AND P1, PT, R0, R202, PT ;  /* 0x000000ca0000720c */ /* 0x000fc40003f26270 */
[----:B------:R-:W-:Y:S02]  /*9450*/  FSEL R167, R212, -INF , !P0 ;  /* 0xff800000d4a77808 */ /* 0x000fe40004000000 */
[C---:B------:R-:W-:Y:S02]  /*9460*/  ISETP.GE.AND P0, PT, R0.reuse, R200, PT ;  /* 0x000000c80000720c */ /* 0x040fe40003f06270 */
[C---:B------:R-:W-:Y:S02]  /*9470*/  ISETP.LT.OR P1, PT, R0.reuse, R203, P1 ;  /* 0x000000cb0000720c */ /* 0x040fe40000f21670 */
[----:B------:R-:W-:Y:S02]  /*9480*/  ISETP.LT.OR P0, PT, R0, R201, P0 ;  /* 0x000000c90000720c */ /* 0x000fe40000701670 */
[----:B------:R-:W-:Y:S01]  /*9490*/  FSEL R165, R213, -INF , !P1 ;  /* 0xff800000d5a57808 */ /* 0x000fe20004800000 */
[----:B------:R-:W-:Y:S01]  /*94a0*/  IMAD.MOV.U32 R213, RZ, RZ, R227 ;  /* 0x000000ffffd57224 */ /* 0x000fe200078e00e3 */
        /* <DEDUP_REMOVED lines=54> */
[----:B------:R-:W-:-:S03]  /*9810*/  IMAD.U32 R5, RZ, RZ, UR21 ;  /* 0x00000015ff057e24 */ /* 0x000fc6000f8e00ff */
        /* <DEDUP_REMOVED lines=20> */
.L_x_2716:
[----:B------:R-:W-:-:S04]  /*9960*/  ULEA UR14, -UR8, URZ, 0x6 ;  /* 0x0000003f080e7291 */ /* 0x000fc8000f8e313f */
[----:B------:R-:W-:-:S12]  /*9970*/  USHF.R.S32.HI UR7, URZ, 0x1f, UR14 ;  /* 0x0000001f3f077899 */ /* 0x000fd8000801140e */
.L_x_2717:
[----:B------:R-:W-:Y:S01]  /*9980*/  IMAD.U32 R31, RZ, RZ, UR14 ;  /* 0x0000000eff1f7e24 */ /* 0x000fe2000f8e00ff */
[----:B------:R-:W-:Y:S01]  /*9990*/  @!P4 IADD3 R5, P0, R133, UR14, RZ ;  /* 0x0000000e8505cc10 */ /* 0x000fe2000ff1e0ff */
[----:B------:R-:W-:Y:S01]  /*99a0*/  IMAD.U32 R6, RZ, RZ, UR14 ;  /* 0x0000000eff067e24 */ /* 0x000fe2000f8e00ff */
[----:B------:R-:W-:Y:S01]  /*99b0*/  UIADD3 UR6, UP1, UP0, UR25, UR14, UR25 ;  /* 0x0000000e19067290 */ /* 0x000fe2000f83e019 */
[----:B------:R-:W-:Y:S01]  /*99c0*/  IMAD.U32 R4, RZ, RZ, UR7 ;  /* 0x00000007ff047e24 */ /* 0x000fe2000f8e00ff */
[-C--:B------:R-:W-:Y:S01]  /*99d0*/  @!P5 LEA R30, P1, R31, R208.reuse, 0x1 ;  /* 0x000000d01f1ed211 */ /* 0x080fe200078208ff */
[----:B------:R-:W-:Y:S01]  /*99e0*/  IMAD.U32 R11, RZ, RZ, UR24 ;  /* 0x00000018ff0b7e24 */ /* 0x000fe2000f8e00ff */
[----:B------:R-:W-:Y:S01]  /*99f0*/  @!P4 IADD3.X R0, R134, UR7, RZ, P0, !PT ;  /* 0x000000078600cc10 */ /* 0x000fe200087fe4ff */
[----:B------:R-:W-:Y:S01]  /*9a00*/  UIADD3.X UR4, UR24, UR7, UR24, UP1, UP0 ;  /* 0x0000000718047290 */ /* 0x000fe20008fe0418 */
[----:B------:R-:W-:Y:S01]  /*9a10*/  @!P5 LEA.HI.X R31, R6, R207, R4, 0x1, P1 ;  /* 0x000000cf061fd211 */ /* 0x000fe200008f0c04 */
[----:B------:R-:W-:Y:S01]  /*9a20*/  IMAD.U32 R4, RZ, RZ, UR24 ;  /* 0x00000018ff047e24 */ /* 0x000fe2000f8e00ff */
[----:B------:R-:W-:Y:S01]  /*9a30*/  @!P4 LEA R28, P1, R5, UR12, 0x1 ;  /* 0x0000000c051ccc11 */ /* 0x000fe2000f8208ff */
[----:B------:R-:W-:Y:S01]  /*9a40*/  IMAD.U32 R17, RZ, RZ, UR6 ;  /* 0x00000006ff117e24 */ /* 0x000fe2000f8e00ff */
[----:B------:R-:W-:Y:S01]  /*9a50*/  @!P2 IADD3 R7, P0, R133, UR14, RZ ;  /* 0x0000000e8507ac10 */ /* 0x000fe2000ff1e0ff */
[----:B------:R1:W-:Y:S01]  /*9a60*/  @P5 STS.128 [R198+0x6000], RZ ;  /* 0x006000ffc6005388 */ /* 0x0003e20000000c00 */
[----:B------:R-:W-:Y:S01]  /*9a70*/  @!P4 LEA.HI.X R29, R5, UR13, R0, 0x1, P1 ;  /* 0x0000000d051dcc11 */ /* 0x000fe200088f0c00 */
[----:B------:R-:W-:Y:S01]  /*9a80*/  IMAD.U32 R5, RZ, RZ, UR25 ;  /* 0x00000019ff057e24 */ /* 0x000fe2000f8e00ff */
[----:B------:R-:W-:Y:S01]  /*9a90*/  @!P2 IADD3.X R0, R134, UR7, RZ, P0, !PT ;  /* 0x000000078600ac10 */ /* 0x000fe200087fe4ff */
[----:B------:R-:W-:Y:S01]  /*9aa0*/  @!PT LDS RZ, [RZ] ;  /* 0x00000000fffff984 */ /* 0x000fe20000000800 */
[----:B------:R-:W-:Y:S01]  /*9ab0*/  @!PT LDS RZ, [RZ] ;  /* 0x00000000fffff984 */ /* 0x000fe20000000800 */
[----:B------:R-:W-:Y:S01]  /*9ac0*/  @!PT LDS RZ, [RZ] ;  /* 0x00000000fffff984 */ /* 0x000fe20000000800 */
[----:B------:R1:W-:Y:S01]  /*9ad0*/  @!P5 LDGSTS.E.BYPASS.LTC128B.128 [R198+0x6000], desc[UR22][R30.64] ;  /* 0x060000001ec6dfae */ /* 0x0003e2000b901d56 */
[----:B------:R-:W-:Y:S01]  /*9ae0*/  @!P2 LEA R8, P0, R7, UR12, 0x1 ;  /* 0x0000000c0708ac11 */ /* 0x000fe2000f8008ff */
[----:B------:R-:W-:Y:S01]  /*9af0*/  BSSY B0, `(.L_x_2718) ;  /* 0x0000063000007945 */ /* 0x000fe20003800000 */
        /* <DEDUP_REMOVED lines=9> */
[----:B------:R-:W-:-:S03]  /*9b90*/  @!P5 LEA R26, P0, R5, R208, 0x1 ;  /* 0x000000d0051ad211 */ /* 0x000fc600078008ff */
[----:B------:R1:W-:Y:S01]  /*9ba0*/  @P2 STS.128 [R198+0xa000], RZ ;  /* 0x00a000ffc6002388 */ /* 0x0003e20000000c00 */
        /* <DEDUP_REMOVED lines=14> */
[----:B------:R-:W-:Y:S02]  /*9c90*/  @!P2 IADD3.X R0, R134, UR7, R11, P1, P0 ;  /* 0x000000078600ac10 */ /* 0x000fe40008fe040b */
        /* <DEDUP_REMOVED lines=72> */
.L_x_2719:
[----:B------:R-:W-:Y:S05]  /*a120*/  BSYNC B0 ;  /* 0x0000000000007941 */ /* 0x000fea0003800000 */
.L_x_2718:
[----:B------:R-:W0:Y:S01]  /*a130*/  LDGDEPBAR ;  /* 0x00000000000079af */ /* 0x000e220000000000 */
[----:B-12---:R-:W-:Y:S01]  /*a140*/  IMAD.U32 R5, RZ, RZ, UR14 ;  /* 0x0000000eff057e24 */ /* 0x006fe2000f8e00ff */
[----:B------:R-:W-:Y:S01]  /*a150*/  MOV R0, UR7 ;  /* 0x0000000700007c02 */ /* 0x000fe20008000f00 */
[----:B------:R-:W-:-:S03]  /*a160*/  IMAD.U32 R4, RZ, RZ, UR14 ;  /* 0x0000000eff047e24 */ /* 0x000fc6000f8e00ff */
[----:B------:R-:W-:-:S04]  /*a170*/  LEA R208, P0, R5, R208, 0x1 ;  /* 0x000000d005d07211 */ /* 0x000fc800078008ff */
[----:B------:R-:W-:-:S09]  /*a180*/  LEA.HI.X R207, R4, R207, R0, 0x1, P0 ;  /* 0x000000cf04cf7211 */ /* 0x000fd200000f0c00 */
.L_x_2715:
        /* <DEDUP_REMOVED lines=80> */
[----:B------:R-:W-:Y:S01]  /*a690*/  FFMA.FTZ R223, R141, UR16, -R168 ;  /* 0x000000108ddf7c23 */ /* 0x000fe200080108a8 */
[----:B------:R-:W-:Y:S01]  /*a6a0*/  MUFU.EX2 R154, R154 ;  /* 0x0000009a009a7308 */ /* 0x000fe20000000800 */
[--C-:B------:R-:W-:Y:S01]  /*a6b0*/  FFMA.FTZ R222, R142, UR16, -R163.reuse ;  /* 0x000000108ede7c23 */ /* 0x100fe200080108a3 */
[--C-:B------:R-:W-:Y:S01]  /*a6c0*/  FFMA.FTZ R227, R140, UR16, -R163.reuse ;  /* 0x000000108ce37c23 */ /* 0x100fe200080108a3 */
[--C-:B------:R-:W-:Y:S01]  /*a6d0*/  FFMA.FTZ R164, R164, UR16, -R163.reuse ;  /* 0x00000010a4a47c23 */ /* 0x100fe200080108a3 */
[----:B------:R-:W-:Y:S01]  /*a6e0*/  LDSM.16.MT88.4 R140, [R186+0xf000] ;  /* 0x00f00000ba8c783b */ /* 0x000fe20000004200 */
[--C-:B------:R-:W-:Y:S01]  /*a6f0*/  FFMA.FTZ R162, R162, UR16, -R163.reuse ;  /* 0x00000010a2a27c23 */ /* 0x100fe200080108a3 */
[----:B------:R-:W-:-:S02]  /*a700*/  FFMA.FTZ R161, R161, UR16, -R163 ;  /* 0x00000010a1a17c23 */ /* 0x000fc400080108a3 */
        /* <DEDUP_REMOVED lines=78> */
[----:B------:R-:W-:Y:S01]  /*abf0*/  FFMA.FTZ R216, R151, UR16, -R168 ;  /* 0x0000001097d87c23 */ /* 0x000fe200080108a8 */
        /* <DEDUP_REMOVED lines=11> */
[----:B------:R-:W-:Y:S01]  /*acb0*/  LDSM.16.MT88.4 R148, [R184+0xd000] ;  /* 0x00d00000b894783b */ /* 0x000fe20000004200 */
[----:B------:R-:W-:-:S04]  /*acc0*/  FFMA.FTZ R156, R211, R160, R156 ;  /* 0x000000a0d39c7223 */ /* 0x000fc8000001009c */
        /* <DEDUP_REMOVED lines=14> */
[----:B------:R-:W-:Y:S01]  /*adb0*/  FMUL.FTZ R47, R51, R3 ;  /* 0x00000003332f7220 */ /* 0x000fe20000410000 */
[----:B------:R-:W-:-:S02]  /*adc0*/  FADD.FTZ R153, R153, R154 ;  /* 0x0000009a99997221 */ /* 0x000fc40000010000 */
        /* <DEDUP_REMOVED lines=213> */
.L_x_2712:
        /* <DEDUP_REMOVED lines=38> */
.L_x_2724:
[----:B------:R-:W-:Y:S04]  /*bd80*/  DEPBAR.LE SB0, 0x0 ;  /* 0x000080000000791a */ /* 0x000fe80000000000 */
[----:B------:R-:W-:Y:S01]  /*bd90*/  BAR.SYNC.DEFER_BLOCKING 0x0 ;  /* 0x0000000000007b1d */ /* 0x000fe20000010000 */
[C---:B------:R-:W-:Y:S01]  /*bda0*/  ISETP.GE.AND P5, PT, R199.reuse, UR14, PT ;  /* 0x0000000ec7007c0c */ /* 0x040fe2000bfa6270 */
[C---:B------:R-:W-:Y:S01]  /*bdb0*/  VIADD R3, R199.reuse, 0x40 ;  /* 0x00000040c7037836 */ /* 0x040fe20000000000 */
[----:B------:R-:W-:Y:S01]  /*bdc0*/  MOV R216, R206 ;  /* 0x000000ce00d87202 */ /* 0x000fe20000000f00 */
[----:B------:R-:W-:Y:S01]  /*bdd0*/  VIADD R4, R199, 0x80 ;  /* 0x00000080c7047836 */ /* 0x000fe20000000000 */
[----:B------:R-:W-:Y:S01]  /*bde0*/  UIADD3 UR10, UR10, -0x1, URZ ;  /* 0xffffffff0a0a7890 */ /* 0x000fe2000fffe03f */
[----:B------:R-:W-:Y:S01]  /*bdf0*/  IMAD.MOV.U32 R215, RZ, RZ, R205 ;  /* 0x000000ffffd77224 */ /* 0x000fe200078e00cd */
[----:B------:R-:W-:Y:S02]  /*be00*/  ISETP.GE.AND P4, PT, R3, UR14, PT ;  /* 0x0000000e03007c0c */ /* 0x000fe4000bf86270 */
[----:B------:R-:W-:Y:S01]  /*be10*/  ISETP.GE.AND P2, PT, R4, UR14, PT ;  /* 0x0000000e04007c0c */ /* 0x000fe2000bf46270 */
[----:B------:R-:W-:Y:S01]  /*be20*/  @!UPT UIADD3 URZ, URZ, URZ, URZ ;  /* 0x0000003f3f3ff290 */ /* 0x000fe2000fffe03f */
        /* <DEDUP_REMOVED lines=46> */
[----:B------:R-:W-:Y:S02]  /*c110*/  R2UR UR26, R4 ;  /* 0x00000000041a72ca */ /* 0x000fe400000e0000 */
[----:B------:R-:W-:Y:S02]  /*c120*/  R2UR UR32, R6 ;  /* 0x00000000062072ca */ /* 0x000fe400000e0000 */
[----:B------:R-:W-:Y:S02]  /*c130*/  R2UR UR33, R7 ;  /* 0x00000000072172ca */ /* 0x000fe400000e0000 */
[----:B------:R-:W-:Y:S01]  /*c140*/  R2UR UR27, R5 ;  /* 0x00000000051b72ca */ /* 0x000fe200000e0000 */
[----:B------:R-:W1:Y:S06]  /*c150*/  LDC.64 R6, c[0x0][0x250] ;  /* 0x00009400ff067b82 */ /* 0x000e6c0000000a00 */
[----:B------:R-:W-:Y:S02]  /*c160*/  IMAD.U32 R10, RZ, RZ, UR26 ;  /* 0x0000001aff0a7e24 */ /* 0x000fe4000f8e00ff */
[----:B------:R-:W2:Y:S01]  /*c170*/  LDC.64 R4, c[0x0][0x238] ;  /* 0x00008e00ff047b82 */ /* 0x000ea20000000a00 */
[----:B------:R-:W-:Y:S01]  /*c180*/  MOV R12, UR32 ;  /* 0x00000020000c7c02 */ /* 0x000fe20008000f00 */
[----:B------:R-:W-:Y:S02]  /*c190*/  IMAD.U32 R13, RZ, RZ, UR33 ;  /* 0x00000021ff0d7e24 */ /* 0x000fe4000f8e00ff */
[----:B------:R-:W-:Y:S03]  /*c1a0*/  MOV R11, UR27 ;  /* 0x0000001b000b7c02 */ /* 0x000fe60008000f00 */
[----:B------:R-:W3:Y:S04]  /*c1b0*/  LDG.E R3, desc[UR22][R12.64] ;  /* 0x000000160c037981 */ /* 0x000ee8000c1e1900 */
[----:B------:R-:W3:Y:S01]  /*c1c0*/  LDG.E R10, desc[UR22][R10.64] ;  /* 0x000000160a0a7981 */ /* 0x000ee2000c1e1900 */
[C---:B-1----:R-:W-:Y:S02]  /*c1d0*/  IMAD R8, R6.reuse, UR12, RZ ;  /* 0x0000000c06087c24 */ /* 0x042fe4000f8e02ff */
[----:B------:R-:W-:Y:S04]  /*c1e0*/  IMAD.WIDE.U32 R216, R6, UR21, RZ ;  /* 0x0000001506d87c25 */ /* 0x000fe8000f8e00ff */
[----:B------:R-:W-:Y:S04]  /*c1f0*/  IMAD R8, R7, UR21, R8 ;  /* 0x0000001507087c24 */ /* 0x000fe8000f8e0208 */
[----:B------:R-:W-:Y:S02]  /*c200*/  IMAD.IADD R217, R217, 0x1, R8 ;  /* 0x00000001d9d97824 */ /* 0x000fe400078e0208 */
[----:B---3--:R-:W-:Y:S04]  /*c210*/  IMAD.IADD R3, R3, 0x1, -R10 ;  /* 0x0000000103037824 */ /* 0x008fe800078e0a0a */
[-C--:B--2---:R-:W-:Y:S01]  /*c220*/  IMAD.WIDE.U32 R216, R3, R4.reuse, R216 ;  /* 0x0000000403d87225 */ /* 0x084fe200078e00d8 */
[----:B------:R-:W-:Y:S05]  /*c230*/  SHF.R.S32.HI R7, RZ, 0x1f, R3 ;  /* 0x0000001fff077819 */ /* 0x000fea0000011403 */
[----:B------:R-:W-:Y:S04]  /*c240*/  IMAD R6, R7, R4, RZ ;  /* 0x0000000407067224 */ /* 0x000fe800078e02ff */
[----:B------:R-:W-:Y:S05]  /*c250*/  IMAD R6, R3, R5, R6 ;  /* 0x0000000503067224 */ /* 0x000fea00078e0206 */
[----:B------:R-:W-:Y:S07]  /*c260*/  IADD3 R215, R217, R6, RZ ;  /* 0x00000006d9d77210 */ /* 0x000fee0007ffe0ff */
.L_x_2721:
[----:B------:R-:W-:Y:S01]  /*c270*/  IADD3 R3, P1, R197, R216, RZ ;  /* 0x000000d8c5037210 */ /* 0x000fe20007f3e0ff */
[----:B------:R-:W-:Y:S01]  /*c280*/  @P5 STS.128 [R198+0xc000], RZ ;  /* 0x00c000ffc6005388 */ /* 0x000fe20000000c00 */
[-C--:B------:R-:W-:Y:S02]  /*c290*/  LEA R214, P0, R216, R210.reuse, 0x1 ;  /* 0x000000d2d8d67211 */ /* 0x080fe400078008ff */
[CC--:B------:R-:W-:Y:S01]  /*c2a0*/  @!P5 LEA R226, P6, R3.reuse, R210.reuse, 0x1 ;  /* 0x000000d203e2d211 */ /* 0x0c0fe200078c08ff */
[--C-:B------:R-:W-:Y:S01]  /*c2b0*/  IMAD.X R212, R196, 0x1, R215.reuse, P1 ;  /* 0x00000001c4d47824 */ /* 0x100fe200008e06d7 */
[-C--:B------:R-:W-:Y:S02]  /*c2c0*/  LEA.HI.X R215, R216, R213.reuse, R215, 0x1, P0 ;  /* 0x000000d5d8d77211 */ /* 0x080fe400000f0cd7 */
[CC--:B------:R-:W-:Y:S02]  /*c2d0*/  @!P4 LEA R222, P1, R3.reuse, R210.reuse, 0x1 ;  /* 0x000000d203dec211 */ /* 0x0c0fe400078208ff */
[CCC-:B------:R-:W-:Y:S01]  /*c2e0*/  @!P5 LEA.HI.X R227, R3.reuse, R213.reuse, R212.reuse, 0x1, P6 ;  /* 0x000000d503e3d211 */ /* 0x1c0fe200030f0cd4 */
[----:B------:R-:W-:Y:S01]  /*c2f0*/  @!PT LDS RZ, [RZ] ;  /* 0x00000000fffff984 */ /* 0x000fe20000000800 */
[----:B------:R-:W-:Y:S01]  /*c300*/  @!PT LDS RZ, [RZ] ;  /* 0x00000000fffff984 */ /* 0x000fe20000000800 */
[----:B------:R-:W-:Y:S01]  /*c310*/  @!PT LDS RZ, [RZ] ;  /* 0x00000000fffff984 */ /* 0x000fe20000000800 */
[----:B------:R1:W-:Y:S01]  /*c320*/  @!P5 LDGSTS.E.BYPASS.LTC128B.128 [R198+0xc000], desc[UR22][R214.64] ;  /* 0x0c000000d6c6dfae */ /* 0x0003e2000b901d56 */
[C-C-:B------:R-:W-:Y:S02]  /*c330*/  @!P4 LEA.HI.X R223, R3.reuse, R213, R212.reuse, 0x1, P1 ;  /* 0x000000d503dfc211 */ /* 0x140fe400008f0cd4 */
[-C--:B------:R-:W-:Y:S01]  /*c340*/  @!P2 LEA R220, P0, R3, R210.reuse, 0x1 ;  /* 0x000000d203dca211 */ /* 0x080fe200078008ff */
[----:B------:R-:W-:Y:S01]  /*c350*/  @P4 STS.128 [R198+0xe000], RZ ;  /* 0x00e000ffc6004388 */ /* 0x000fe20000000c00 */
[----:B------:R-:W-:Y:S02]  /*c360*/  IADD3 R217, P6, R197, R3, RZ ;  /* 0x00000003c5d97210 */ /* 0x000fe40007fde0ff */
[-CC-:B------:R-:W-:Y:S01]  /*c370*/  @!P2 LEA.HI.X R221, R3, R213.reuse, R212.reuse, 0x1, P0 ;  /* 0x000000d503dda211 */ /* 0x180fe200000f0cd4 */
[----:B------:R-:W-:Y:S01]  /*c380*/  @!PT LDS RZ, [RZ] ;  /* 0x00000000fffff984 */ /* 0x000fe20000000800 */
[----:B------:R-:W-:Y:S01]  /*c390*/  @!PT LDS RZ, [RZ] ;  /* 0x00000000fffff984 */ /* 0x000fe20000000800 */
[----:B------:R-:W-:Y:S01]  /*c3a0*/  @!PT LDS RZ, [RZ] ;  /* 0x00000000fffff984 */ /* 0x000fe20000000800 */
[----:B------:R1:W-:Y:S01]  /*c3b0*/  @!P4 LDGSTS.E.BYPASS.LTC128B.128 [R198+0xe000], desc[UR22][R214.64+0x80] ;  /* 0x0e000080d6c6cfae */ /* 0x0003e2000b901d56 */
[CC--:B------:R-:W-:Y:S01]  /*c3c0*/  @!P4 LEA R218, P1, R217.reuse, R210.reuse, 0x1 ;  /* 0x000000d2d9dac211 */ /* 0x0c0fe200078208ff */
[C---:B------:R-:W-:Y:S01]  /*c3d0*/  IMAD.X R212, R196.reuse, 0x1, R212, P6 ;  /* 0x00000001c4d47824 */ /* 0x040fe200030e06d4 */
[CC--:B------:R-:W-:Y:S01]  /*c3e0*/  @!P5 LEA R224, P6, R217.reuse, R210.reuse, 0x1 ;  /* 0x000000d2d9e0d211 */ /* 0x0c0fe200078c08ff */
[----:B------:R-:W-:Y:S01]  /*c3f0*/  @P2 STS.128 [R198+0x10000], RZ ;  /* 0x010000ffc6002388 */ /* 0x000fe20000000c00 */
[CC--:B------:R-:W-:Y:S02]  /*c400*/  @!P2 LEA R216, P0, R217.reuse, R210.reuse, 0x1 ;  /* 0x000000d2d9d8a211 */ /* 0x0c0fe400078008ff */
[CCC-:B------:R-:W-:Y:S01]  /*c410*/  @!P5 LEA.HI.X R225, R217.reuse, R213.reuse, R212.reuse, 0x1, P6 ;  /* 0x000000d5d9e1d211 */ /* 0x1c0fe200030f0cd4 */
[----:B------:R-:W-:Y:S01]  /*c420*/  @!PT LDS RZ, [RZ] ;  /* 0x00000000fffff984 */ /* 0x000fe20000000800 */
[----:B------:R-:W-:Y:S01]  /*c430*/  @!PT LDS RZ, [RZ] ;  /* 0x00000000fffff984 */ /* 0x000fe20000000800 */
[----:B------:R-:W-:Y:S01]  /*c440*/  @!PT LDS RZ, [RZ] ;  /* 0x00000000fffff984 */ /* 0x000fe20000000800 */
[----:B------:R1:W-:Y:S01]  /*c450*/  @!P2 LDGSTS.E.BYPASS.LTC128B.128 [R198+0x10000], desc[UR22][R214.64+0x100] ;  /* 0x10000100d6c6afae */ /* 0x0003e2000b901d56 */
[--C-:B------:R-:W-:Y:S02]  /*c460*/  @!P4 LEA.HI.X R219, R217, R213, R212.reuse, 0x1, P1 ;  /* 0x000000d5d9dbc211 */ /* 0x100fe400008f0cd4 */
[----:B------:R-:W-:Y:S01]  /*c470*/  IADD3 R3, P6, R197, R217, RZ ;  /* 0x000000d9c5037210 */ /* 0x000fe20007fde0ff */
[----:B------:R-:W-:Y:S01]  /*c480*/  @P5 STS.128 [R198+0xc800], RZ ;  /* 0x00c800ffc6005388 */ /* 0x000fe20000000c00 */
[-CC-:B------:R-:W-:Y:S02]  /*c490*/  @!P2 LEA.HI.X R217, R217, R213.reuse, R212.reuse, 0x1, P0 ;  /* 0x000000d5d9d9a211 */ /* 0x180fe400000f0cd4 */
[CC--:B------:R-:W-:Y:S01]  /*c4a0*/  @!P4 LEA R228, P1, R3.reuse, R210.reuse, 0x1 ;  /* 0x000000d203e4c211 */ /* 0x0c0fe200078208ff */
[----:B------:R-:W-:Y:S01]  /*c4b0*/  @!PT LDS RZ, [RZ] ;  /* 0x00000000fffff984 */ /* 0x000fe20000000800 */
[----:B------:R-:W-:Y:S01]  /*c4c0*/  @!PT LDS RZ, [RZ] ;  /* 0x00000000fffff984 */ /* 0x000fe20000000800 */
[----:B------:R-:W-:Y:S01]  /*c4d0*/  @!PT LDS RZ, [RZ] ;  /* 0x00000000fffff984 */ /* 0x000fe20000000800 */
[----:B------:R1:W-:Y:S01]  /*c4e0*/  @!P5 LDGSTS.E.BYPASS.LTC128B.128 [R198+0xc800], desc[UR22][R226.64] ;  /* 0x0c800000e2c6dfae */ /* 0x0003e2000b901d56 */
        /* <DEDUP_REMOVED lines=12> */
[----:B------:R-:W-:Y:S01]  /*c5b0*/  @P2 STS.128 [R198+0x10800], RZ ;  /* 0x010800ffc6002388 */ /* 0x000fe20000000c00 */
[----:B------:R-:W-:Y:S01]  /*c5c0*/  ISETP.LT.AND P0, PT, R195, UR10, PT ;  /* 0x0000000ac3007c0c */ /* 0x000fe2000bf01270 */
[----:B------:R-:W-:Y:S02]  /*c5d0*/  IMAD.MOV.U32 R213, RZ, RZ, R215 ;  /* 0x000000ffffd57224 */ /* 0x000fe400078e00d7 */
        /* <DEDUP_REMOVED lines=265> */
.L_x_2723:
        /* <DEDUP_REMOVED lines=45> */
[CC--:B------:R-:W-:Y:S01]  /*d940*/  @!P2 LEA R152, P0, R3.reuse, R208.reuse, 0x1 ;  /* 0x000000d00398a211 */ /* 0x0c0fe200078008ff */
        /* <DEDUP_REMOVED lines=43> */
.L_x_2722:
[----:B------:R-:W-:Y:S04]  /*dc00*/  MOV R3, UR10 ;  /* 0x0000000a00037c02 */ /* 0x000fe80008000f00 */
[----:B------:R-:W-:Y:S04]  /*dc10*/  LEA R3, R3, R204, 0x6 ;  /* 0x000000cc03037211 */ /* 0x000fe800078e30ff */
[C---:B------:R-:W-:Y:S01]  /*dc20*/  IADD3 R132, R3.reuse, 0x1, RZ ;  /* 0x0000000103847810 */ /* 0x040fe20007ffe0ff */
[C---:B------:R-:W-:Y:S01]  /*dc30*/  VIADD R133, R3.reuse, 0x8 ;  /* 0x0000000803857836 */ /* 0x040fe20000000000 */
[CC--:B------:R-:W-:Y:S02]  /*dc40*/  ISETP.GE.AND P1, PT, R3.reuse, R203.reuse, PT ;  /* 0x000000cb0300720c */ /* 0x0c0fe40003f26270 */
[C---:B------:R-:W-:Y:S02]  /*dc50*/  ISETP.GE.AND P5, PT, R132.reuse, R203, PT ;  /* 0x000000cb8400720c */ /* 0x040fe40003fa6270 */
[C---:B------:R-:W-:Y:S02]  /*dc60*/  ISETP.GE.AND P0, PT, R132.reuse, R201, PT ;  /* 0x000000c98400720c */ /* 0x040fe40003f06270 */
[C---:B------:R-:W-:Y:S02]  /*dc70*/  ISETP.GE.OR P5, PT, R132.reuse, R202, !P5 ;  /* 0x000000ca8400720c */ /* 0x040fe40006fa6670 */
[----:B------:R-:W-:Y:S02]  /*dc80*/  ISETP.GE.OR P0, PT, R132, R200, !P0 ;  /* 0x000000c88400720c */ /* 0x000fe40004706670 */
[CC--:B------:R-:W-:Y:S02]  /*dc90*/  ISETP.GE.OR P1, PT, R3.reuse, R202.reuse, !P1 ;  /* 0x000000ca0300720c */ /* 0x0c0fe40004f26670 */
[----:B------:R-:W-:Y:S02]  /*dca0*/  IADD3 R132, R3, 0x9, RZ ;  /* 0x0000000903847810 */ /* 0x000fe40007ffe0ff */
[----:B-1----:R-:W-:Y:S02]  /*dcb0*/  FSEL R138, R4, -INF , !P1 ;  /* 0xff800000048a7808 */ /* 0x002fe40004800000 */
[----:B------:R-:W-:Y:S02]  /*dcc0*/  ISETP.GE.AND P4, PT, R133, R203, PT ;  /* 0x000000cb8500720c */ /* 0x000fe40003f86270 */
[----:B------:R-:W-:Y:S02]  /*dcd0*/  ISETP.GE.AND P2, PT, R3, R201, PT ;  /* 0x000000c90300720c */ /* 0x000fe40003f46270 */
[CC--:B------:R-:W-:Y:S02]  /*dce0*/  ISETP.GE.AND P1, PT, R132.reuse, R203.reuse, PT ;  /* 0x000000cb8400720c */ /* 0x0c0fe40003f26270 */
[----:B------:R-:W-:Y:S02]  /*dcf0*/  FSEL R136, R5, -INF , !P5 ;  /* 0xff80000005887808 */ /* 0x000fe40006800000 */
[----:B------:R-:W-:Y:S02]  /*dd00*/  ISETP.GE.OR P4, PT, R133, R202, !P4 ;  /* 0x000000ca8500720c */ /* 0x000fe40006786670 */
[C---:B------:R-:W-:Y:S02]  /*dd10*/  ISETP.GE.OR P2, PT, R3.reuse, R200, !P2 ;  /* 0x000000c80300720c */ /* 0x040fe40005746670 */
[-C--:B------:R-:W-:Y:S02]  /*dd20*/  ISETP.GE.OR P1, PT, R132, R202.reuse, !P1 ;  /* 0x000000ca8400720c */ /* 0x080fe40004f26670 */
[C---:B------:R-:W-:Y:S02]  /*dd30*/  IADD3 R4, R3.reuse, 0x10, RZ ;  /* 0x0000001003047810 */ /* 0x040fe40007ffe0ff */
[----:B------:R-:W-:Y:S02]  /*dd40*/  IADD3 R5, R3, 0x11, RZ ;  /* 0x0000001103057810 */ /* 0x000fe40007ffe0ff */
[----:B------:R-:W-:Y:S02]  /*dd50*/  FSEL R7, R7, -INF , !P0 ;  /* 0xff80000007077808 */ /* 0x000fe40004000000 */
[----:B------:R-:W-:Y:S02]  /*dd60*/  FSEL R148, R8, -INF , !P4 ;  /* 0xff80000008947808 */ /* 0x000fe40006000000 */
[----:B------:R-:W-:Y:S02]  /*dd70*/  FSEL R135, R6, -INF , !P2 ;  /* 0xff80000006877808 */ /* 0x000fe40005000000 */
[----:B------:R-:W-:Y:S02]  /*dd80*/  FSEL R134, R9, -INF , !P1 ;  /* 0xff80000009867808 */ /* 0x000fe40004800000 */
[C---:B------:R-:W-:Y:S02]  /*dd90*/  ISETP.GE.AND P0, PT, R4.reuse, R203, PT ;  /* 0x000000cb0400720c */ /* 0x040fe40003f06270 */
[-C--:B------:R-:W-:Y:S02]  /*dda0*/  ISETP.GE.AND P5, PT, R4, R201.reuse, PT ;  /* 0x000000c90400720c */ /* 0x080fe40003fa6270 */
[-C--:B------:R-:W-:Y:S02]  /*ddb0*/  ISETP.GE.AND P6, PT, R133, R201.reuse, PT ;  /* 0x000000c98500720c */ /* 0x080fe40003fc6270 */
[----:B------:R-:W-:Y:S02]  /*ddc0*/  ISETP.GE.AND P2, PT, R132, R201, PT ;  /* 0x000000c98400720c */ /* 0x000fe40003f46270 */
[C---:B------:R-:W-:Y:S02]  /*ddd0*/  ISETP.GE.AND P4, PT, R5.reuse, R203, PT ;  /* 0x000000cb0500720c */ /* 0x040fe40003f86270 */
[----:B------:R-:W-:Y:S02]  /*dde0*/  ISETP.GE.AND P1, PT, R5, R201, PT ;  /* 0x000000c90500720c */ /* 0x000fe40003f26270 */
[C---:B------:R-:W-:Y:S02]  /*ddf0*/  ISETP.GE.OR P0, PT, R4.reuse, R202, !P0 ;  /* 0x000000ca0400720c */ /* 0x040fe40004706670 */
[-C--:B------:R-:W-:Y:S01]  /*de00*/  ISETP.GE.OR P5, PT, R4, R200.reuse, !P5 ;  /* 0x000000c80400720c */ /* 0x080fe20006fa6670 */
[----:B------:R-:W-:Y:S01]  /*de10*/  VIADD R4, R3, 0x18 ;  /* 0x0000001803047836 */ /* 0x000fe20000000000 */
[-C--:B------:R-:W-:Y:S02]  /*de20*/  ISETP.GE.OR P6, PT, R133, R200.reuse, !P6 ;  /* 0x000000c88500720c */ /* 0x080fe400077c6670 */
[-C--:B------:R-:W-:Y:S02]  /*de30*/  ISETP.GE.OR P2, PT, R132, R200.reuse, !P2 ;  /* 0x000000c88400720c */ /* 0x080fe40005746670 */
[C---:B------:R-:W-:Y:S02]  /*de40*/  ISETP.GE.OR P1, PT, R5.reuse, R200, !P1 ;  /* 0x000000c80500720c */ /* 0x040fe40004f26670 */
[-C--:B------:R-:W-:Y:S02]  /*de50*/  ISETP.GE.OR P4, PT, R5, R202.reuse, !P4 ;  /* 0x000000ca0500720c */ /* 0x080fe40006786670 */
[----:B------:R-:W-:Y:S02]  /*de60*/  IADD3 R5, R3, 0x19, RZ ;  /* 0x0000001903057810 */ /* 0x000fe40007ffe0ff */
[----:B------:R-:W-:Y:S02]  /*de70*/  FSEL R9, R10, -INF , !P6 ;  /* 0xff8000000a097808 */ /* 0x000fe40007000000 */
[----:B------:R-:W-:Y:S02]  /*de80*/  FSEL R11, R11, -INF , !P2 ;  /* 0xff8000000b0b7808 */ /* 0x000fe40005000000 */
[----:B------:R-:W-:Y:S02]  /*de90*/  FSEL R164, R12, -INF , !P0 ;  /* 0xff8000000ca47808 */ /* 0x000fe40004000000 */
[----:B------:R-:W-:Y:S02]  /*dea0*/  FSEL R160, R13, -INF , !P4 ;  /* 0xff8000000da07808 */ /* 0x000fe40006000000 */
[C---:B------:R-:W-:Y:S02]  /*deb0*/  ISETP.GE.AND P2, PT, R4.reuse, R203, PT ;  /* 0x000000cb0400720c */ /* 0x040fe40003f46270 */
[C---:B------:R-:W-:Y:S02]  /*dec0*/  ISETP.GE.AND P6, PT, R4.reuse, R201, PT ;  /* 0x000000c90400720c */ /* 0x040fe40003fc6270 */
[C---:B------:R-:W-:Y:S02]  /*ded0*/  ISETP.GE.AND P0, PT, R5.reuse, R203, PT ;  /* 0x000000cb0500720c */ /* 0x040fe40003f06270 */
[C---:B------:R-:W-:Y:S02]  /*dee0*/  ISETP.GE.AND P4, PT, R5.reuse, R201, PT ;  /* 0x000000c90500720c */ /* 0x040fe40003f86270 */
        /* <DEDUP_REMOVED lines=157> */
[----:B------:R-:W-:Y:S04]  /*e8c0*/  ISETP.LT.AND P0, PT, R195, UR10, PT ;  /* 0x0000000ac3007c0c */ /* 0x000fe8000bf01270 */
        /* <DEDUP_REMOVED lines=320> */
.L_x_2720:
[----:B------:R-:W1:Y:S01]  /*fcd0*/  SHFL.BFLY PT, R0, R209, 0x2, 0x1f ;  /* 0x0c401f00d1007f89 */ /* 0x000e6200000e0000 */
[----:B------:R-:W2:Y:S01]  /*fce0*/  S2UR UR4, SR_CgaCtaId ;  /* 0x00000000000479c3 */ /* 0x000ea20000008800 */
[----:B------:R-:W-:Y:S01]  /*fcf0*/  MOV R7, 0x3f800000 ;  /* 0x3f80000000077802 */ /* 0x000fe20000000f00 */
[----:B------:R-:W-:Y:S01]  /*fd00*/  UMOV UR6, 0x400 ;  /* 0x0000040000067882 */ /* 0x000fe20000000000 */
[----:B------:R-:W3:Y:S01]  /*fd10*/  SHFL.BFLY PT, R2, R211, 0x2, 0x1f ;  /* 0x0c401f00d3027f89 */ /* 0x000ee200000e0000 */
[----:B------:R-:W-:Y:S01]  /*fd20*/  MOV R6, 0x3f800000 ;  /* 0x3f80000000067802 */ /* 0x000fe20000000f00 */
[----:B------:R-:W-:Y:S03]  /*fd30*/  BSSY B0, `(.L_x_2725) ;  /* 0x0000105000007945 */ /* 0x000fe60003800000 */
[----:B------:R-:W-:Y:S06]  /*fd40*/  BAR.SYNC.DEFER_BLOCKING 0x0 ;  /* 0x0000000000007b1d */ /* 0x000fec0000010000 */
[----:B------:R-:W4:Y:S01]  /*fd50*/  S2R R29, SR_CTAID.Y ;  /* 0x00000000001d7919 */ /* 0x000f220000002600 */
[----:B-1----:R-:W-:Y:S01]  /*fd60*/  FADD.FTZ R5, R0, R209 ;  /* 0x000000d100057221 */ /* 0x002fe20000010000 */
[----:B--2---:R-:W-:Y:S01]  /*fd70*/  ULEA UR4, UR4, UR6, 0x18 ;  /* 0x0000000604047291 */ /* 0x004fe2000f8ec03f */
[----:B------:R-:W1:Y:S01]  /*fd80*/  S2R R0, SR_TID.X ;  /* 0x0000000000007919 */ /* 0x000e620000002100 */
[----:B---3--:R-:W-:-:S02]  /*fd90*/  FADD.FTZ R11, R2, R211 ;  /* 0x000000d3020b7221 */ /* 0x008fc40000010000 */
[----:B------:R-:W2:Y:S04]  /*fda0*/  SHFL.BFLY PT, R2, R5, 0x1, 0x1f ;  /* 0x0c201f0005027f89 */ /* 0x000ea800000e0000 */
[----:B------:R-:W3:Y:S01]  /*fdb0*/  SHFL.BFLY PT, R4, R11, 0x1, 0x1f ;  /* 0x0c201f000b047f89 */ /* 0x000ee200000e0000 */
[----:B--2---:R-:W-:Y:S01]  /*fdc0*/  FADD.FTZ R2, R5, R2 ;  /* 0x0000000205027221 */ /* 0x004fe20000010000 */
[----:B-1----:R-:W-:Y:S01]  /*fdd0*/  SHF.R.S32.HI R9, RZ, 0x1f, R0 ;  /* 0x0000001fff097819 */ /* 0x002fe20000011400 */
[----:B---3--:R-:W-:-:S03]  /*fde0*/  FADD.FTZ R4, R11, R4 ;  /* 0x000000040b047221 */ /* 0x008fc60000010000 */
        /* <DEDUP_REMOVED lines=8> */
[----:B------:R-:W-:Y:S01]  /*fe70*/  LEA.HI R9, R9, R0, RZ, 0x5 ;  /* 0x0000000009097211 */ /* 0x000fe200078f28ff */
[----:B------:R-:W2:Y:S01]  /*fe80*/  @P3 LDC R28, c[0x0][0x2e8] ;  /* 0x0000ba00ff1c3b82 */ /* 0x000ea20000000800 */
[----:B------:R-:W-:Y:S02]  /*fe90*/  LOP3.LUT R5, R5, 0xfffffff8, RZ, 0xc0, !PT ;  /* 0xfffffff805057812 */ /* 0x000fe400078ec0ff */
[----:B------:R-:W-:Y:S02]  /*fea0*/  LOP3.LUT R17, R8, 0x1ffffffc, RZ, 0xc0, !PT ;  /* 0x1ffffffc08117812 */ /* 0x000fe400078ec0ff */
[----:B------:R-:W-:Y:S01]  /*feb0*/  IADD3 R5, R10, -R5, RZ ;  /* 0x800000050a057210 */ /* 0x000fe20007ffe0ff */
[----:B------:R-:W3:Y:S01]  /*fec0*/  @P4 MUFU.RCP R7, R4 ;  /* 0x0000000400074308 */ /* 0x000ee20000001000 */
[----:B------:R-:W5:Y:S01]  /*fed0*/  S2R R10, SR_TID.X ;  /* 0x00000000000a7919 */ /* 0x000f620000002100 */
[----:B------:R-:W-:-:S02]  /*fee0*/  LOP3.LUT R13, R12, 0xfffffff0, RZ, 0xc0, !PT ;  /* 0xfffffff00c0d7812 */ /* 0x000fc400078ec0ff */
[----:B------:R-:W-:Y:S02]  /*fef0*/  SHF.L.U32 R19, R5, 0x6, RZ ;  /* 0x0000000605137819 */ /* 0x000fe400000006ff */
[----:B------:R-:W-:Y:S02]  /*ff00*/  SHF.R.S32.HI R12, RZ, 0x5, R9 ;  /* 0x00000005ff0c7819 */ /* 0x000fe40000011409 */
[----:B------:R-:W-:Y:S01]  /*ff10*/  IADD3 R17, -R17, R0, RZ ;  /* 0x0000000011117210 */ /* 0x000fe20007ffe1ff */
[C---:B-1----:R-:W-:Y:S01]  /*ff20*/  FMUL.FTZ R131, R6.reuse, R131 ;  /* 0x0000008306837220 */ /* 0x042fe20000410000 */
[----:B------:R-:W-:Y:S01]  /*ff30*/  LOP3.LUT R15, R5, 0x1, RZ, 0xc0, !PT ;  /* 0x00000001050f7812 */ /* 0x000fe200078ec0ff */
[C---:B------:R-:W-:Y:S01]  /*ff40*/  FMUL.FTZ R130, R6.reuse, R130 ;  /* 0x0000008206827220 */ /* 0x040fe20000410000 */
[----:B------:R-:W-:Y:S01]  /*ff50*/  IADD3 R13, -R13, R0, RZ ;  /* 0x000000000d0d7210 */ /* 0x000fe20007ffe1ff */
[C---:B------:R-:W-:Y:S01]  /*ff60*/  FMUL.FTZ R127, R6.reuse, R127 ;  /* 0x0000007f067f7220 */ /* 0x040fe20000410000 */
[----:B------:R-:W-:Y:S01]  /*ff70*/  LOP3.LUT R19, R19, 0x1c0, RZ, 0xc0, !PT ;  /* 0x000001c013137812 */ /* 0x000fe200078ec0ff */
[----:B------:R-:W-:Y:S01]  /*ff80*/  FMUL.FTZ R126, R6, R126 ;  /* 0x0000007e067e7220 */ /* 0x000fe20000410000 */
[----:B------:R-:W-:Y:S01]  /*ff90*/  ISETP.NE.U32.AND P0, PT, R15, 0x1, PT ;  /* 0x000000010f00780c */ /* 0x000fe20003f05070 */
[----:B---3--:R-:W-:Y:S01]  /*ffa0*/  FMUL.FTZ R128, R7, R128 ;  /* 0x0000008007807220 */ /* 0x008fe20000410000 */
[----:B------:R-:W-:Y:S01]  /*ffb0*/  LEA.HI R19, R19, R19, RZ, 0x1d ;  /* 0x0000001313137211 */ /* 0x000fe200078fe8ff */
[----:B------:R-:W-:Y:S01]  /*ffc0*/  FMUL.FTZ R129, R7, R129 ;  /* 0x0000008107817220 */ /* 0x000fe20000410000 */
[----:B------:R-:W-:Y:S01]  /*ffd0*/  R2P PR, R5, 0x6 ;  /* 0x0000000605007804 */ /* 0x000fe20000000000 */
        /* <DEDUP_REMOVED lines=12> */
[----:B-----5:R-:W-:Y:S01]  /*100a0*/  SHF.R.S32.HI R11, RZ, 0x1f, R10 ;  /* 0x0000001fff0b7819 */ /* 0x020fe2000001140a */
[C---:B------:R-:W-:Y:S01]  /*100b0*/  FMUL.FTZ R105, R7.reuse, R105 ;  /* 0x0000006907697220 */ /* 0x040fe20000410000 */
[C---:B------:R-:W-:Y:S01]  /*100c0*/  FMUL.FTZ R100, R7.reuse, R100 ;  /* 0x0000006407647220 */ /* 0x040fe20000410000 */
[----:B------:R-:W-:Y:S01]  /*100d0*/  FMUL.FTZ R101, R7, R101 ;  /* 0x0000006507657220 */ /* 0x000fe20000410000 */
[----:B------:R-:W-:Y:S01]  /*100e0*/  LEA.HI R14, R11, R10, RZ, 0x4 ;  /* 0x0000000a0b0e7211 */ /* 0x000fe200078f20ff */
[C---:B------:R-:W-:Y:S01]  /*100f0*/  FMUL.FTZ R36, R7.reuse, R36 ;  /* 0x0000002407247220 */ /* 0x040fe20000410000 */
[C---:B------:R-:W-:Y:S01]  /*10100*/  FMUL.FTZ R37, R7.reuse, R37 ;  /* 0x0000002507257220 */ /* 0x040fe20000410000 */
[C---:B------:R-:W-:Y:S01]  /*10110*/  FMUL.FTZ R40, R7.reuse, R40 ;  /* 0x0000002807287220 */ /* 0x040fe20000410000 */
[----:B------:R-:W-:Y:S01]  /*10120*/  SHF.R.S32.HI R8, RZ, 0x4, R14 ;  /* 0x00000004ff087819 */ /* 0x000fe2000001140e */
[C---:B------:R-:W-:Y:S01]  /*10130*/  FMUL.FTZ R41, R7.reuse, R41 ;  /* 0x0000002907297220 */ /* 0x040fe20000410000 */
[----:B------:R-:W-:Y:S01]  /*10140*/  LEA R14, R12, R17, 0x9 ;  /* 0x000000110c0e7211 */ /* 0x000fe200078e48ff */
[C---:B------:R-:W-:Y:S01]  /*10150*/  FMUL.FTZ R44, R7.reuse, R44 ;  /* 0x0000002c072c7220 */ /* 0x040fe20000410000 */
[----:B------:R-:W-:Y:S01]  /*10160*/  SHF.L.U32 R15, R8, 0x6, RZ ;  /* 0x00000006080f7819 */ /* 0x000fe200000006ff */
        /* <DEDUP_REMOVED lines=10> */
[C---:B------:R-:W-:Y:S01]  /*10210*/  FMUL.FTZ R56, R7.reuse, R56 ;  /* 0x0000003807387220 */ /* 0x040fe20000410000 */
[----:B------:R-:W-:Y:S01]  /*10220*/  SHF.R.U32.HI R15, RZ, 0x3, R15 ;  /* 0x00000003ff0f7819 */ /* 0x000fe2000001160f */
[----:B------:R-:W-:Y:S01]  /*10230*/  FMUL.FTZ R57, R7, R57 ;  /* 0x0000003907397220 */ /* 0x000fe20000410000 */
[----:B------:R-:W-:Y:S01]  /*10240*/  LOP3.LUT R18, R17, 0xffffffe, RZ, 0xc0, !PT ;  /* 0x0ffffffe11127812 */ /* 0x000fe200078ec0ff */
[C---:B------:R-:W-:Y:S01]  /*10250*/  FMUL.FTZ R60, R7.reuse, R60 ;  /* 0x0000003c073c7220 */ /* 0x040fe20000410000 */
[----:B------:R-:W-:Y:S01]  /*10260*/  LEA R14, R14, UR4, 0x2 ;  /* 0x000000040e0e7c11 */ /* 0x000fe2000f8e10ff */
        /* <DEDUP_REMOVED lines=72> */
[----:B------:R-:W-:Y:S01]  /*106f0*/  SEL R7, R7, 0xffffff80, !P2 ;  /* 0xffffff8007077807 */ /* 0x000fe20005000000 */
[----:B------:R-:W3:Y:S01]  /*10700*/  @P3 MUFU.LG2 R2, R2 ;  /* 0x0000000200023308 */ /* 0x000ee20000000c00 */
        /* <DEDUP_REMOVED lines=8> */
[-C--:B------:R-:W-:Y:S02]  /*10790*/  IADD3 R19, R16, R7.reuse, RZ ;  /* 0x0000000710137210 */ /* 0x080fe40007ffe0ff */
[----:B------:R-:W-:Y:S01]  /*107a0*/  IADD3 R7, R18, R7, RZ ;  /* 0x0000000712077210 */ /* 0x000fe20007ffe0ff */
[----:B------:R-:W-:Y:S01]  /*107b0*/  STS.64 [R16+0x800], R122 ;  /* 0x0008007a10007388 */ /* 0x000fe20000000a00 */
[----:B------:R-:W-:Y:S02]  /*107c0*/  LEA.HI R31, R11, R10, RZ, 0x5 ;  /* 0x0000000a0b1f7211 */ /* 0x000fe400078f28ff */
[----:B------:R-:W-:Y:S01]  /*107d0*/  LEA R11, R15, UR4, 0x2 ;  /* 0x000000040f0b7c11 */ /* 0x000fe2000f8e10ff */
[----:B------:R-:W-:Y:S01]  /*107e0*/  STS.64 [R18], R116 ;  /* 0x0000007412007388 */ /* 0x000fe20000000a00 */
[----:B------:R-:W5:Y:S01]  /*107f0*/  S2UR UR4, SR_CTAID.Z ;  /* 0x00000000000479c3 */ /* 0x000f620000002700 */
[----:B------:R-:W-:-:S02]  /*10800*/  LOP3.LUT R31, R31, 0xffffffe0, RZ, 0xc0, !PT ;  /* 0xffffffe01f1f7812 */ /* 0x000fc400078ec0ff */
[----:B------:R-:W-:Y:S01]  /*10810*/  STS.64 [R18+0x800], R118 ;  /* 0x0008007612007388 */ /* 0x000fe20000000a00 */
[----:B------:R-:W-:Y:S02]  /*10820*/  LOP3.LUT R9, R9, 0xffffffe0, RZ, 0xc0, !PT ;  /* 0xffffffe009097812 */ /* 0x000fe400078ec0ff */
[----:B------:R-:W-:Y:S01]  /*10830*/  IADD3 R10, -R31, R10, RZ ;  /* 0x0000000a1f0a7210 */ /* 0x000fe20007ffe1ff */
[----:B------:R-:W-:Y:S01]  /*10840*/  STS.64 [R5], R112 ;  /* 0x0000007005007388 */ /* 0x000fe20000000a00 */
[----:B------:R-:W5:Y:S01]  /*10850*/  @P4 LDC R31, c[0x0][0x2e8] ;  /* 0x0000ba00ff1f4b82 */ /* 0x000f620000000800 */
[----:B------:R-:W-:Y:S02]  /*10860*/  IADD3 R9, -R9, R0, RZ ;  /* 0x0000000009097210 */ /* 0x000fe40007ffe1ff */
[----:B------:R-:W-:Y:S02]  /*10870*/  STS.64 [R5+0x800], R114 ;  /* 0x0008007205007388 */ /* 0x000fe40000000a00 */
[----:B------:R-:W-:-:S02]  /*10880*/  LOP3.LUT P0, RZ, R9, 0x3, RZ, 0xc0, !PT ;  /* 0x0000000309ff7812 */ /* 0x000fc4000780c0ff */
[----:B------:R-:W-:Y:S01]  /*10890*/  STS.64 [R17], R108 ;  /* 0x0000006c11007388 */ /* 0x000fe20000000a00 */
[----:B------:R-:W-:-:S03]  /*108a0*/  MOV R9, 0xff800000 ;  /* 0xff80000000097802 */ /* 0x000fc60000000f00 */
        /* <DEDUP_REMOVED lines=26> */
[----:B------:R-:W-:Y:S04]  /*10a50*/  STS.64 [R16+0x8800], R78 ;  /* 0x0088004e10007388 */ /* 0x000fe80000000a00 */
[----:B------:R-:W-:Y:S04]  /*10a60*/  STS.64 [R18+0x8000], R80 ;  /* 0x0080005012007388 */ /* 0x000fe80000000a00 */
[----:B------:R-:W-:Y:S01]  /*10a70*/  STS.64 [R18+0x8800], R82 ;  /* 0x0088005212007388 */ /* 0x000fe20000000a00 */
[----:B----4-:R-:W4:Y:S03]  /*10a80*/  LDC.64 R14, c[0x0][0x2c0] ;  /* 0x0000b000ff0e7b82 */ /* 0x010f260000000a00 */
[----:B------:R-:W-:Y:S04]  /*10a90*/  STS.64 [R5+0x8000], R84 ;  /* 0x0080005405007388 */ /* 0x000fe80000000a00 */
[----:B------:R5:W-:Y:S04]  /*10aa0*/  STS.64 [R5+0x8800], R86 ;  /* 0x0088005605007388 */ /* 0x000be80000000a00 */
[----:B------:R-:W-:Y:S04]  /*10ab0*/  STS.64 [R17+0x8000], R88 ;  /* 0x0080005811007388 */ /* 0x000fe80000000a00 */
[----:B------:R-:W-:Y:S04]  /*10ac0*/  STS.64 [R17+0x8800], R90 ;  /* 0x0088005a11007388 */ /* 0x000fe80000000a00 */
[----:B------:R-:W-:Y:S04]  /*10ad0*/  STS.64 [R19+0x8000], R92 ;  /* 0x0080005c13007388 */ /* 0x000fe80000000a00 */
[----:B------:R-:W-:Y:S01]  /*10ae0*/  STS.64 [R19+0x8800], R94 ;  /* 0x0088005e13007388 */ /* 0x000fe20000000a00 */
[----:B----4-:R-:W-:-:S03]  /*10af0*/  IMAD R14, R29, R14, UR11 ;  /* 0x0000000b1d0e7e24 */ /* 0x010fc6000f8e020e */
[----:B------:R-:W-:Y:S01]  /*10b00*/  STS.64 [R7+0x8000], R96 ;  /* 0x0080006007007388 */ /* 0x000fe20000000a00 */
[----:B-1----:R-:W-:Y:S01]  /*10b10*/  @P4 FMUL.FTZ R29, R4, 0.69314718246459960938 ;  /* 0x3f317218041d4820 */ /* 0x002fe20000410000 */
[----:B---3--:R-:W-:Y:S01]  /*10b20*/  @P3 FMUL.FTZ R4, R2, 0.69314718246459960938 ;  /* 0x3f31721802043820 */ /* 0x008fe20000410000 */
[----:B------:R-:W-:Y:S01]  /*10b30*/  SHF.L.U32 R2, R13, 0x2, RZ ;  /* 0x000000020d027819 */ /* 0x000fe200000006ff */
[----:B------:R1:W-:Y:S02]  /*10b40*/  STS.64 [R7+0x8800], R98 ;  /* 0x0088006207007388 */ /* 0x0003e40000000a00 */
[----:B--2---:R-:W-:Y:S01]  /*10b50*/  @P3 FFMA.FTZ R9, R3, R28, R4 ;  /* 0x0000001c03093223 */ /* 0x004fe20000010004 */
[----:B-----5:R-:W2:Y:S08]  /*10b60*/  LDC R5, c[0x0][0x270] ;  /* 0x00009c00ff057b82 */ /* 0x020eb00000000800 */
[----:B------:R-:W-:Y:S01]  /*10b70*/  BAR.SYNC.DEFER_BLOCKING 0x0 ;  /* 0x0000000000007b1d */ /* 0x000fe20000010000 */
[----:B------:R-:W-:-:S05]  /*10b80*/  SHF.R.S32.HI R3, RZ, 0x1f, R2 ;  /* 0x0000001fff037819 */ /* 0x000fca0000011402 */
[----:B------:R-:W3:Y:S01]  /*10b90*/  S2R R6, SR_CTAID.X ;  /* 0x0000000000067919 */ /* 0x000ee20000002500 */
[----:B-1----:R-:W-:Y:S01]  /*10ba0*/  SHF.R.S32.HI R7, RZ, 0x1f, R12 ;  /* 0x0000001fff077819 */ /* 0x002fe2000001140c */
[----:B------:R1:W4:Y:S03]  /*10bb0*/  LDS.128 R24, [R11+0x3800] ;  /* 0x003800000b187984 */ /* 0x0003260000000c00 */
[----:B------:R-:W-:Y:S01]  /*10bc0*/  LEA.HI R30, R7, R12, RZ, 0x2 ;  /* 0x0000000c071e7211 */ /* 0x000fe200078f10ff */
[----:B------:R1:W1:Y:S01]  /*10bd0*/  LDS.128 R20, [R11+0x7800] ;  /* 0x007800000b147984 */ /* 0x0002620000000c00 */
[----:B------:R-:W-:Y:S02]  /*10be0*/  SHF.R.S32.HI R7, RZ, 0x1f, R10 ;  /* 0x0000001fff077819 */ /* 0x000fe4000001140a */
[----:B------:R-:W-:Y:S01]  /*10bf0*/  LOP3.LUT R33, R30, 0xffffffc, RZ, 0xc0, !PT ;  /* 0x0ffffffc1e217812 */ /* 0x000fe200078ec0ff */
[----:B------:R1:W1:Y:S01]  /*10c00*/  LDS.128 R16, [R11+0xb800] ;  /* 0x00b800000b107984 */ /* 0x0002620000000c00 */
[----:B------:R-:W-:-:S02]  /*10c10*/  LEA.HI R7, R7, R10, RZ, 0x2 ;  /* 0x0000000a07077211 */ /* 0x000fc400078f10ff */
[----:B------:R-:W-:Y:S02]  /*10c20*/  IADD3 R10, RZ, -UR11, RZ ;  /* 0x8000000bff0a7c10 */ /* 0x000fe4000fffe0ff */
[----:B------:R-:W-:Y:S02]  /*10c30*/  IADD3 R0, R12, -R33, RZ ;  /* 0x800000210c007210 */ /* 0x000fe40007ffe0ff */
[----:B------:R-:W-:Y:S01]  /*10c40*/  SHF.R.S32.HI R7, RZ, 0x2, R7 ;  /* 0x00000002ff077819 */ /* 0x000fe20000011407 */
[----:B--2---:R-:W-:Y:S01]  /*10c50*/  IMAD R10, R5, R10, UR4 ;  /* 0x00000004050a7e24 */ /* 0x004fe2000f8e020a */
[----:B---3--:R-:W-:Y:S02]  /*10c60*/  SHF.L.U32 R6, R6, 0x6, RZ ;  /* 0x0000000606067819 */ /* 0x008fe400000006ff */
[----:B------:R-:W-:Y:S01]  /*10c70*/  LEA R0, R0, R7, 0x4 ;  /* 0x0000000700007211 */ /* 0x000fe200078e20ff */
[----:B------:R-:W-:Y:S01]  /*10c80*/  IMAD R10, R14, R5, R10 ;  /* 0x000000050e0a7224 */ /* 0x000fe200078e020a */
[----:B------:R-:W-:Y:S01]  /*10c90*/  MOV R7, 0xff800000 ;  /* 0xff80000000077802 */ /* 0x000fe20000000f00 */
[----:B------:R-:W-:-:S02]  /*10ca0*/  @P4 FFMA.FTZ R7, R132, R31, R29 ;  /* 0x0000001f84074223 */ /* 0x000fc4000001001d */
[----:B------:R-:W-:Y:S01]  /*10cb0*/  IMAD R15, R10, R15, R6 ;  /* 0x0000000f0a0f7224 */ /* 0x000fe200078e0206 */
[----:B------:R-:W-:Y:S06]  /*10cc0*/  @P0 BRA `(.L_x_2726) ;  /* 0x00000000002c0947 */ /* 0x000fec0003800000 */
[C---:B------:R-:W-:Y:S01]  /*10cd0*/  VIADD R5, R0.reuse, 0x8 ;  /* 0x0000000800057836 */ /* 0x040fe20000000000 */
[----:B------:R-:W-:Y:S01]  /*10ce0*/  SHF.R.S32.HI R6, RZ, 0x1f, R0 ;  /* 0x0000001fff067819 */ /* 0x000fe20000011400 */
[----:B------:R-:W-:Y:S01]  /*10cf0*/  ULDC.64 UR6, c[0x0][0x2b8] ;  /* 0x0000ae0000067ab9 */ /* 0x000fe20000000a00 */
[----:B------:R-:W-:Y:S02]  /*10d00*/  IADD3 R4, P0, R15, R0, RZ ;  /* 0x000000000f047210 */ /* 0x000fe40007f1e0ff */
[----:B------:R-:W-:Y:S02]  /*10d10*/  ISETP.GE.AND P2, PT, R0, UR5, PT ;  /* 0x0000000500007c0c */ /* 0x000fe4000bf46270 */
[----:B------:R-:W-:Y:S02]  /*10d20*/  ISETP.GE.AND P1, PT, R5, UR5, PT ;  /* 0x0000000505007c0c */ /* 0x000fe4000bf26270 */
[----:B------:R-:W-:Y:S02]  /*10d30*/  LEA.HI.X.SX32 R5, R15, R6, 0x1, P0 ;  /* 0x000000060f057211 */ /* 0x000fe400000f0eff */
[----:B------:R-:W-:-:S04]  /*10d40*/  LEA R12, P0, R4, UR6, 0x2 ;  /* 0x00000006040c7c11 */ /* 0x000fc8000f8010ff */
[----:B------:R-:W-:-:S05]  /*10d50*/  LEA.HI.X R13, R4, UR7, R5, 0x2, P0 ;  /* 0x00000007040d7c11 */ /* 0x000fca00080f1405 */
[----:B------:R2:W-:Y:S04]  /*10d60*/  @!P2 STG.E desc[UR22][R12.64], R7 ;  /* 0x000000070c00a986 */ /* 0x0005e8000c101916 */
[----:B------:R2:W-:Y:S02]  /*10d70*/  @!P1 STG.E desc[UR22][R12.64+0x20], R9 ;  /* 0x000020090c009986 */ /* 0x0005e4000c101916 */
.L_x_2726:
[----:B------:R-:W-:Y:S05]  /*10d80*/  BSYNC B0 ;  /* 0x0000000000007941 */ /* 0x000fea0003800000 */
.L_x_2725:
[----:B------:R-:W-:Y:S01]  /*10d90*/  ULDC UR4, c[0x0][0x2dc] ;  /* 0x0000b70000047ab9 */ /* 0x000fe20000000800 */
[C---:B--2---:R-:W-:Y:S01]  /*10da0*/  IMAD.WIDE R6, R8.reuse, 0xc0, R2 ;  /* 0x000000c008067825 */ /* 0x044fe200078e0202 */
[----:B------:R-:W-:Y:S01]  /*10db0*/  ULDC.64 UR6, c[0x0][0x288] ;  /* 0x0000a20000067ab9 */ /* 0x000fe20000000a00 */
[----:B------:R2:W3:Y:S01]  /*10dc0*/  LDS.128 R28, [R11] ;  /* 0x000000000b1c7984 */ /* 0x0004e20000000c00 */
[----:B------:R-:W-:Y:S01]  /*10dd0*/  BSSY B0, `(.L_x_2727) ;  /* 0x0000021000007945 */ /* 0x000fe20003800000 */
[----:B------:R-:W-:Y:S02]  /*10de0*/  IMAD R15, R15, UR4, RZ ;  /* 0x000000040f0f7c24 */ /* 0x000fe4000f8e02ff */
[C---:B------:R-:W-:Y:S02]  /*10df0*/  VIADD R5, R8.reuse, 0x8 ;  /* 0x0000000808057836 */ /* 0x040fe40000000000 */
[C---:B------:R-:W-:Y:S01]  /*10e00*/  VIADD R4, R8.reuse, 0x10 ;  /* 0x0000001008047836 */ /* 0x040fe20000000000 */
[----:B------:R-:W-:Y:S01]  /*10e10*/  IADD3 R6, P3, R15, R6, RZ ;  /* 0x000000060f067210 */ /* 0x000fe20007f7e0ff */
[----:B------:R-:W-:Y:S01]  /*10e20*/  VIADD R0, R8, 0x18 ;  /* 0x0000001808007836 */ /* 0x000fe20000000000 */
[----:B------:R-:W-:-:S02]  /*10e30*/  ISETP.GE.AND P0, PT, R5, UR5, PT ;  /* 0x0000000505007c0c */ /* 0x000fc4000bf06270 */
[----:B------:R-:W-:Y:S01]  /*10e40*/  ISETP.GE.AND P1, PT, R4, UR5, PT ;  /* 0x0000000504007c0c */ /* 0x000fe2000bf26270 */
[----:B------:R-:W-:Y:S01]  /*10e50*/  VIADD R4, R8, 0x28 ;  /* 0x0000002808047836 */ /* 0x000fe20000000000 */
[----:B------:R-:W-:Y:S02]  /*10e60*/  LEA.HI.X.SX32 R5, R15, R7, 0x1, P3 ;  /* 0x000000070f057211 */ /* 0x000fe400018f0eff */
[----:B------:R-:W-:Y:S01]  /*10e70*/  LEA R32, P3, R6, UR6, 0x2 ;  /* 0x0000000606207c11 */ /* 0x000fe2000f8610ff */
[----:B------:R2:W1:Y:S01]  /*10e80*/  LDS.128 R12, [R11+0x4000] ;  /* 0x004000000b0c7984 */ /* 0x0004620000000c00 */
[----:B------:R-:W-:Y:S02]  /*10e90*/  ISETP.GE.AND P5, PT, R4, UR5, PT ;  /* 0x0000000504007c0c */ /* 0x000fe4000bfa6270 */
[----:B------:R-:W-:Y:S02]  /*10ea0*/  LEA.HI.X R33, R6, UR7, R5, 0x2, P3 ;  /* 0x0000000706217c11 */ /* 0x000fe400098f1405 */
[----:B------:R2:W1:Y:S01]  /*10eb0*/  LDS.128 R4, [R11+0x8000] ;  /* 0x008000000b047984 */ /* 0x0004620000000c00 */
[----:B------:R-:W-:-:S02]  /*10ec0*/  ISETP.GE.AND P3, PT, R8, UR5, PT ;  /* 0x0000000508007c0c */ /* 0x000fc4000bf66270 */
[----:B------:R-:W-:Y:S01]  /*10ed0*/  ISETP.GE.AND P2, PT, R0, UR5, PT ;  /* 0x0000000500007c0c */ /* 0x000fe2000bf46270 */
[----:B------:R-:W-:-:S05]  /*10ee0*/  VIADD R0, R8, 0x20 ;  /* 0x0000002008007836 */ /* 0x000fca0000000000 */
[----:B------:R-:W-:Y:S01]  /*10ef0*/  ISETP.GE.AND P6, PT, R0, UR5, PT ;  /* 0x0000000500007c0c */ /* 0x000fe2000bfc6270 */
[C---:B------:R-:W-:Y:S02]  /*10f00*/  VIADD R0, R8.reuse, 0x30 ;  /* 0x0000003008007836 */ /* 0x040fe40000000000 */
[----:B------:R-:W-:-:S03]  /*10f10*/  VIADD R8, R8, 0x38 ;  /* 0x0000003808087836 */ /* 0x000fc60000000000 */
[----:B------:R-:W-:Y:S01]  /*10f20*/  ISETP.GE.AND P4, PT, R0, UR5, PT ;  /* 0x0000000500007c0c */ /* 0x000fe2000bf86270 */
[----:B------:R-:W-:Y:S01]  /*10f30*/  VIADD R0, R2, 0x40 ;  /* 0x0000004002007836 */ /* 0x000fe20000000000 */
[----:B------:R-:W-:Y:S11]  /*10f40*/  @P3 BRA `(.L_x_2728) ;  /* 0x0000000000243947 */ /* 0x000ff60003800000 */
[----:B------:R-:W-:Y:S01]  /*10f50*/  ULDC UR4, c[0x0][0x2d0] ;  /* 0x0000b40000047ab9 */ /* 0x000fe20000000800 */
[----:B------:R-:W-:Y:S01]  /*10f60*/  VIADD R9, R0, 0x40 ;  /* 0x0000004000097836 */ /* 0x000fe20000000000 */
[----:B------:R-:W-:-:S13]  /*10f70*/  ISETP.GE.AND P3, PT, R2, UR4, PT ;  /* 0x0000000402007c0c */ /* 0x000fda000bf66270 */
[----:B---3--:R3:W-:Y:S04]  /*10f80*/  @!P3 STG.E.64 desc[UR22][R32.64], R28 ;  /* 0x0000001c2000b986 */ /* 0x0087e8000c101b16 */
[----:B------:R3:W-:Y:S01]  /*10f90*/  @!P3 STG.E.64 desc[UR22][R32.64+0x8], R30 ;  /* 0x0000081e2000b986 */ /* 0x0007e2000c101b16 */
[----:B------:R-:W-:-:S13]  /*10fa0*/  ISETP.GE.AND P3, PT, R0, UR4, PT ;  /* 0x0000000400007c0c */ /* 0x000fda000bf66270 */
[----:B-1----:R3:W-:Y:S01]  /*10fb0*/  @!P3 STG.E.128 desc[UR22][R32.64+0x100], R12 ;  /* 0x0001000c2000b986 */ /* 0x0027e2000c101d16 */
[----:B------:R-:W-:-:S13]  /*10fc0*/  ISETP.GE.AND P3, PT, R9, UR4, PT ;  /* 0x0000000409007c0c */ /* 0x000fda000bf66270 */
[----:B------:R3:W-:Y:S02]  /*10fd0*/  @!P3 STG.E.128 desc[UR22][R32.64+0x200], R4 ;  /* 0x000200042000b986 */ /* 0x0007e4000c101d16 */
.L_x_2728:
[----:B------:R-:W-:Y:S05]  /*10fe0*/  BSYNC B0 ;  /* 0x0000000000007941 */ /* 0x000fea0003800000 */
.L_x_2727:
[----:B---3--:R3:W2:Y:S01]  /*10ff0*/  LDS.128 R28, [R11+0x800] ;  /* 0x000800000b1c7984 */ /* 0x0086a20000000c00 */
[----:B------:R-:W-:Y:S01]  /*11000*/  BSSY B0, `(.L_x_2729) ;  /* 0x000000d000007945 */ /* 0x000fe20003800000 */
[----:B------:R-:W-:Y:S02]  /*11010*/  ISETP.GE.AND P3, PT, R8, UR5, PT ;  /* 0x0000000508007c0c */ /* 0x000fe4000bf66270 */
        /* <DEDUP_REMOVED lines=11> */
.L_x_2730:
[----:B------:R-:W-:Y:S05]  /*110d0*/  BSYNC B0 ;  /* 0x0000000000007941 */ /* 0x000fea0003800000 */
.L_x_2729:
        /* <DEDUP_REMOVED lines=13> */
.L_x_2732:
[----:B------:R-:W-:Y:S05]  /*111b0*/  BSYNC B0 ;  /* 0x0000000000007941 */ /* 0x000fea0003800000 */
.L_x_2731:
        /* <DEDUP_REMOVED lines=13> */
.L_x_2734:
[----:B------:R-:W-:Y:S05]  /*11290*/  BSYNC B0 ;  /* 0x0000000000007941 */ /* 0x000fea0003800000 */
.L_x_2733:
        /* <DEDUP_REMOVED lines=13> */
.L_x_2736:
[----:B------:R-:W-:Y:S05]  /*11370*/  BSYNC B0 ;  /* 0x0000000000007941 */ /* 0x000fea0003800000 */
.L_x_2735:
        /* <DEDUP_REMOVED lines=13> */
.L_x_2738:
[----:B------:R-:W-:Y:S05]  /*11450*/  BSYNC B0 ;  /* 0x0000000000007941 */ /* 0x000fea0003800000 */
.L_x_2737:
        /* <DEDUP_REMOVED lines=13> */
.L_x_2740:
[----:B------:R-:W-:Y:S05]  /*11530*/  BSYNC B0 ;  /* 0x0000000000007941 */ /* 0x000fea0003800000 */
.L_x_2739:
[----:B------:R-:W-:Y:S05]  /*11540*/  @P3 EXIT ;  /* 0x000000000000394d */ /* 0x000fea0003800000 */
[----:B------:R-:W-:Y:S02]  /*11550*/  ULDC UR4, c[0x0][0x2d0] ;  /* 0x0000b40000047ab9 */ /* 0x000fe40000000800 */
[C---:B------:R-:W-:Y:S01]  /*11560*/  ISETP.GE.AND P1, PT, R0.reuse, UR4, PT ;  /* 0x0000000400007c0c */ /* 0x040fe2000bf26270 */
[----:B------:R-:W-:Y:S01]  /*11570*/  VIADD R0, R0, 0x40 ;  /* 0x0000004000007836 */ /* 0x000fe20000000000 */
[----:B------:R-:W-:-:S04]  /*11580*/  ISETP.GE.AND P2, PT, R2, UR4, PT ;  /* 0x0000000402007c0c */ /* 0x000fc8000bf46270 */
[----:B------:R-:W-:-:S07]  /*11590*/  ISETP.GE.AND P0, PT, R0, UR4, PT ;  /* 0x0000000400007c0c */ /* 0x000fce000bf06270 */
[----:B------:R1:W-:Y:S04]  /*115a0*/  @!P1 STG.E.128 desc[UR22][R32.64+0xa900], R20 ;  /* 0x00a9001420009986 */ /* 0x0003e8000c101d16 */
[----:B----4-:R4:W-:Y:S02]  /*115b0*/  @!P2 STG.E.128 desc[UR22][R32.64+0xa800], R24 ;  /* 0x00a800182000a986 */ /* 0x0109e4000c101d16 */
[----:B------:R-:W-:Y:S05]  /*115c0*/  @P0 EXIT ;  /* 0x000000000000094d */ /* 0x000fea0003800000 */
[----:B------:R-:W-:Y:S01]  /*115d0*/  STG.E.128 desc[UR22][R32.64+0xaa00], R16 ;  /* 0x00aa001020007986 */ /* 0x000fe2000c101d16 */
[----:B------:R-:W-:Y:S05]  /*115e0*/  EXIT ;  /* 0x000000000000794d */ /* 0x000fea0003800000 */
.L_x_2741:
        /* <DEDUP_REMOVED lines=9> */
.L_x_7460:


//--------------------- .text._ZN5flash24flash_fwd_splitkv_kernelI23Flash_fwd_kernel_traitsILi192ELi64ELi64ELi4ELb0ELb0EN7cutlass6half_tE19Flash_kernel_traitsILi192ELi64ELi64ELi4ES3_EELb0ELb1ELb0ELb0ELb0ELb1ELb1ELb0EEEvNS_16Flash_fwd_paramsE --------------------------
	.section	.text._ZN5flash24flash_fwd_splitkv_kernelI23Flash_fwd_kernel_traitsILi192ELi64ELi64ELi4ELb0ELb0EN7cutlass6half_tE19Flash_kernel_traitsILi192ELi64ELi64ELi4ES3_EELb0ELb1ELb0ELb0ELb0ELb1ELb1ELb0EEEvNS_16Flash_fwd_paramsE,"ax",@progbits
	.align	128
        .global         _ZN5flash24flash_fwd_splitkv_kernelI23Flash_fwd_kernel_traitsILi192ELi64ELi64ELi4ELb0ELb0EN7cutlass6half_tE19Flash_kernel_traitsILi192ELi64ELi64ELi4ES3_EELb0ELb1ELb0ELb0ELb0ELb1ELb1ELb0EEEvNS_16Flash_fwd_paramsE
        .type           _ZN5flash24flash_fwd_splitkv_kernelI23Flash_fwd_kernel_traitsILi192ELi64ELi64ELi4ELb0ELb0EN7cutlass6half_tE19Flash_kernel_traitsILi192ELi64ELi64ELi4ES3_EELb0ELb1ELb0ELb0ELb0ELb1ELb1ELb0EEEvNS_16Flash_fwd_paramsE,@function
        .size           _ZN5flash24flash_fwd_splitkv_kernelI23Flash_fwd_kernel_traitsILi192ELi64ELi64ELi4ELb0ELb0EN7cutlass6half_tE19Flash_kernel_traitsILi192ELi64ELi64ELi4ES3_EELb0ELb1ELb0ELb0ELb0ELb1ELb1ELb0EEEvNS_16Flash_fwd_paramsE,(.L_x_7461 - _ZN5flash24flash_fwd_splitkv_kernelI23Flash_fwd_kernel_traitsILi192ELi64ELi64ELi4ELb0ELb0EN7cutlass6half_tE19Flash_kernel_traitsILi192ELi64ELi64ELi4ES3_EELb0ELb1ELb0ELb0ELb0ELb1ELb1ELb0EEEvNS_16Flash_fwd_paramsE)
        .other          _ZN5flash24flash_fwd_splitkv_kernelI23Flash_fwd_kernel_traitsILi192ELi64ELi64ELi4ELb0ELb0EN7cutlass6half_tE19Flash_kernel_traitsILi192ELi64ELi64ELi4ES3_EELb0ELb1ELb0ELb0ELb0ELb1ELb1ELb0EEEvNS_16Flash_fwd_paramsE,@"STO_CUDA_ENTRY STV_DEFAULT"
_ZN5flash24flash_fwd_splitkv_kernelI23Flash_fwd_kernel_traitsILi192ELi64ELi64ELi4ELb0ELb0EN7cutlass6half_tE19Flash_kernel_traitsILi192ELi64ELi64ELi4ES3_EELb0ELb1ELb0ELb0ELb0ELb1ELb1ELb0EEEvNS_16Flash_fwd_paramsE:
.text._ZN5flash24flash_fwd_splitkv_kernelI23Flash_fwd_kernel_traitsILi192ELi64ELi64ELi4ELb0ELb0EN7cutlass6half_tE19Flash_kernel_traitsILi192ELi64ELi64ELi4ES3_EELb0ELb1ELb0ELb0ELb0ELb1ELb1ELb0EEEvNS_16Flash_fwd_paramsE:
        /* <DEDUP_REMOVED lines=76> */
.L_x_2742:
[----:B------:R-:W-:-:S04]  /*04c0*/  ULDC UR8, c[0x0][0x2c8] ;  /* 0x0000b20000087ab9 */ /* 0x000fc80000000800 */
.L_x_2743:
        /* <DEDUP_REMOVED lines=122> */
.L_x_2746:
[----:B------:R-:W-:Y:S05]  /*0c70*/  BSYNC B0 ;  /* 0x0000000000007941 */ /* 0x000fea0003800000 */
.L_x_2745:
        /* <DEDUP_REMOVED lines=11> */
.L_x_2748:
[----:B------:R-:W-:Y:S05]  /*0d30*/  BSYNC B0 ;  /* 0x0000000000007941 */ /* 0x000fea0003800000 */
.L_x_2747:
        /* <DEDUP_REMOVED lines=10> */
.L_x_2750:
[----:B------:R-:W-:Y:S05]  /*0de0*/  BSYNC B0 ;  /* 0x0000000000007941 */ /* 0x000fea0003800000 */
.L_x_2749:
        /* <DEDUP_REMOVED lines=10> */
.L_x_2752:
[----:B------:R-:W-:Y:S05]  /*0e90*/  BSYNC B0 ;  /* 0x0000000000007941 */ /* 0x000fea0003800000 */
.L_x_2751:
        /* <DEDUP_REMOVED lines=9> */
.L_x_2754:
[----:B------:R-:W-:Y:S05]  /*0f30*/  BSYNC B0 ;  /* 0x0000000000007941 */ /* 0x000fea0003800000 */
.L_x_2753:
        /* <DEDUP_REMOVED lines=9> */
.L_x_2756:
[----:B------:R-:W-:Y:S05]  /*0fd0*/  BSYNC B0 ;  /* 0x0000000000007941 */ /* 0x000fea0003800000 */
.L_x_2755:
        /* <DEDUP_REMOVED lines=9> */
.L_x_2758:
[----:B------:R-:W-:Y:S05]  /*1070*/  BSYNC B0 ;  /* 0x0000000000007941 */ /* 0x000fea0003800000 */
.L_x_2757:
        /* <DEDUP_REMOVED lines=9> */
.L_x_2760:
[----:B------:R-:W-:Y:S05]  /*1110*/  BSYNC B0 ;  /* 0x0000000000007941 */ /* 0x000fea0003800000 */
.L_x_2759:
        /* <DEDUP_REMOVED lines=31> */
.L_x_2744:
        /* <DEDUP_REMOVED lines=29> */
.L_x_2761:
        /* <DEDUP_REMOVED lines=95> */
.L_x_2762:
        /* <DEDUP_REMOVED lines=46> */
.L_x_2764:
        /* <DEDUP_REMOVED lines=34> */
.L_x_2763:
        /* <DEDUP_REMOVED lines=111> */
.L_x_2766:
[----:B------:R-:W-:Y:S05]  /*26c0*/  BSYNC B0 ;  /* 0x0000000000007941 */ /* 0x000fea0003800000 */
.L_x_2765:
        /* <DEDUP_REMOVED lines=41> */
.L_x_2768:
[----:B------:R-:W-:Y:S05]  /*2960*/  BSYNC B0 ;  /* 0x0000000000007941 */ /* 0x000fea0003800000 */
.L_x_2767:
        /* <DEDUP_REMOVED lines=42> */
.L_x_2770:
[----:B------:R-:W-:Y:S05]  /*2c10*/  BSYNC B0 ;  /* 0x0000000000007941 */ /* 0x000fea0003800000 */
.L_x_2769:
        /* <DEDUP_REMOVED lines=45> */
.L_x_2772:
[----:B------:R-:W-:Y:S05]  /*2ef0*/  BSYNC B0 ;  /* 0x0000000000007941 */ /* 0x000fea0003800000 */
.L_x_2771:
        /* <DEDUP_REMOVED lines=37> */
.L_x_2774:
[----:B------:R-:W-:Y:S05]  /*3150*/  BSYNC B0 ;  /* 0x0000000000007941 */ /* 0x000fea0003800000 */
.L_x_2773:
        /* <DEDUP_REMOVED lines=33> */
.L_x_2776:
[----:B------:R-:W-:Y:S05]  /*3370*/  BSYNC B0 ;  /* 0x0000000000007941 */ /* 0x000fea0003800000 */
.L_x_2775:
        /* <DEDUP_REMOVED lines=39> */
.L_x_2778:
[----:B------:R-:W-:Y:S05]  /*35f0*/  BSYNC B0 ;  /* 0x0000000000007941 */ /* 0x000fea0003800000 */
.L_x_2777:
        /* <DEDUP_REMOVED lines=43> */
.L_x_2780:
[----:B------:R-:W-:Y:S05]  /*38b0*/  BSYNC B0 ;  /* 0x0000000000007941 */ /* 0x000fea0003800000 */
.L_x_2779:
        /* <DEDUP_REMOVED lines=61> */
.L_x_2782:
[----:B------:R-:W-:Y:S05]  /*3c90*/  BSYNC B0 ;  /* 0x0000000000007941 */ /* 0x000fea0003800000 */
.L_x_2781:
        /* <DEDUP_REMOVED lines=31> */
.L_x_2784:
[----:B------:R-:W-:Y:S05]  /*3e90*/  BSYNC B0 ;  /* 0x0000000000007941 */ /* 0x000fea0003800000 */
.L_x_2783:
        /* <DEDUP_REMOVED lines=33> */
.L_x_2786:
[----:B------:R-:W-:Y:S05]  /*40b0*/  BSYNC B0 ;  /* 0x0000000000007941 */ /* 0x000fea0003800000 */
.L_x_2785:
        /* <DEDUP_REMOVED lines=37> */
.L_x_2788:
[----:B------:R-:W-:Y:S05]  /*4310*/  BSYNC B0 ;  /* 0x0000000000007941 */ /* 0x000fea0003800000 */
.L_x_2787:
        /* <DEDUP_REMOVED lines=8> */
[----:B------:R-:W2:Y:S01]  /*43a0*/  LDSM.16.M88.4 R52, [R201+0x7000] ;  /* 0x00700000c934783b */ /* 0x000ea20000000200 */
[----:B------:R-:W-:Y:S01]  /*43b0*/  LEA R211, R105, UR17, 0x4 ;  /* 0x0000001169d37c11 */ /* 0x000fe2000f8e20ff */
[----:B------:R-:W-:Y:S01]  /*43c0*/  UIADD3 UR12, UR20, 0x1, -UR21 ;  /* 0x00000001140c7890 */ /* 0x000fe2000fffe815 */
[----:B------:R-:W-:Y:S01]  /*43d0*/  LEA R197, R5, R200, 0x1 ;  /* 0x000000c805c57211 */ /* 0x000fe200078e08ff */
[----:B------:R-:W-:Y:S01]  /*43e0*/  LDSM.16.M88.4 R72, [R200] ;  /* 0x00000000c848783b */ /* 0x000fe20000000200 */
[----:B------:R-:W-:Y:S01]  /*43f0*/  ISETP.LT.AND P6, PT, R203, UR10, PT ;  /* 0x0000000acb007c0c */ /* 0x000fe2000bfc1270 */
[----:B------:R-:W-:Y:S01]  /*4400*/  UIADD3 UR21, UR20, -UR16, -UR21 ;  /* 0x8000001014157290 */ /* 0x000fe2000fffe815 */
[----:B------:R-:W-:Y:S01]  /*4410*/  @P1 IADD3 R199, R2, -0x20, RZ ;  /* 0xffffffe002c71810 */ /* 0x000fe20007ffe0ff */
[----:B------:R-:W-:Y:S01]  /*4420*/  LDSM.16.M88.4 R60, [R201+0x6800] ;  /* 0x00680000c93c783b */ /* 0x000fe20000000200 */
[----:B------:R-:W-:Y:S01]  /*4430*/  MOV R2, 0x40 ;  /* 0x0000004000027802 */ /* 0x000fe20000000f00 */
[----:B------:R-:W-:Y:S01]  /*4440*/  UIADD3 UR16, UR12, UR15, URZ ;  /* 0x0000000f0c107290 */ /* 0x000fe2000fffe03f */
[----:B------:R-:W-:Y:S01]  /*4450*/  MOV R210, UR20 ;  /* 0x0000001400d27c02 */ /* 0x000fe20008000f00 */
[----:B------:R-:W3:Y:S01]  /*4460*/  LDSM.16.M88.4 R68, [R199] ;  /* 0x00000000c744783b */ /* 0x000ee20000000200 */
[----:B------:R-:W-:Y:S01]  /*4470*/  SEL R2, R2, 0xffffffc0, !P2 ;  /* 0xffffffc002027807 */ /* 0x000fe20005000000 */
[----:B------:R-:W-:Y:S01]  /*4480*/  VIADD R191, R199, 0x800 ;  /* 0x00000800c7bf7836 */ /* 0x000fe20000000000 */
[----:B------:R-:W-:Y:S01]  /*4490*/  MOV R208, UR12 ;  /* 0x0000000c00d07c02 */ /* 0x000fe20008000f00 */
[----:B------:R-:W-:Y:S01]  /*44a0*/  LDSM.16.M88.4 R76, [R198] ;  /* 0x00000000c64c783b */ /* 0x000fe20000000200 */
[----:B------:R-:W-:Y:S01]  /*44b0*/  IADD3 R195, R201, R2, RZ ;  /* 0x00000002c9c37210 */ /* 0x000fe20007ffe0ff */
[----:B------:R-:W-:Y:S01]  /*44c0*/  VIADD R185, R199, 0x3000 ;  /* 0x00003000c7b97836 */ /* 0x000fe20000000000 */
[----:B------:R-:W-:Y:S01]  /*44d0*/  IADD3 R188, R2, R199, RZ ;  /* 0x000000c702bc7210 */ /* 0x000fe20007ffe0ff */
[----:B------:R-:W4:Y:S01]  /*44e0*/  LDSM.16.M88.4 R44, [R201+0x7800] ;  /* 0x00780000c92c783b */ /* 0x000f220000000200 */
[----:B------:R-:W-:-:S02]  /*44f0*/  SHF.L.U32 R212, R6, 0x1, RZ ;  /* 0x0000000106d47819 */ /* 0x000fc400000006ff */
[C---:B------:R-:W-:Y:S01]  /*4500*/  IADD3 R190, R199.reuse, 0x1000, RZ ;  /* 0x00001000c7be7810 */ /* 0x040fe20007ffe0ff */
[----:B------:R-:W4:Y:S01]  /*4510*/  LDSM.16.M88.4 R64, [R195+0x6000] ;  /* 0x00600000c340783b */ /* 0x000f220000000200 */
[----:B------:R-:W-:Y:S02]  /*4520*/  LOP3.LUT R212, R212, 0x6, RZ, 0xc0, !PT ;  /* 0x00000006d4d47812 */ /* 0x000fe400078ec0ff */
[C---:B------:R-:W-:Y:S01]  /*4530*/  IADD3 R189, R199.reuse, 0x1800, RZ ;  /* 0x00001800c7bd7810 */ /* 0x040fe20007ffe0ff */
[----:B------:R-:W4:Y:S01]  /*4540*/  LDSM.16.M88.4 R32, [R199+0x1000] ;  /* 0x00100000c720783b */ /* 0x000f220000000200 */
[C---:B------:R-:W-:Y:S02]  /*4550*/  IADD3 R187, R199.reuse, 0x2000, RZ ;  /* 0x00002000c7bb7810 */ /* 0x040fe40007ffe0ff */
[C---:B------:R-:W-:Y:S01]  /*4560*/  IADD3 R186, R199.reuse, 0x2800, RZ ;  /* 0x00002800c7ba7810 */ /* 0x040fe20007ffe0ff */
[----:B------:R-:W4:Y:S01]  /*4570*/  LDSM.16.M88.4 R36, [R199+0x800] ;  /* 0x00080000c724783b */ /* 0x000f220000000200 */
[----:B------:R-:W-:-:S02]  /*4580*/  IADD3 R184, R199, 0x3800, RZ ;  /* 0x00003800c7b87810 */ /* 0x000fc40007ffe0ff */
[C---:B------:R-:W-:Y:S01]  /*4590*/  IADD3 R183, R199.reuse, 0x4000, RZ ;  /* 0x00004000c7b77810 */ /* 0x040fe20007ffe0ff */
[C---:B-----5:R-:W-:Y:S01]  /*45a0*/  HMMA.16816.F32 R16, R20.reuse, R28, RZ ;  /* 0x0000001c1410723c */ /* 0x060fe200000018ff */
[----:B------:R-:W-:Y:S01]  /*45b0*/  LDSM.16.M88.4 R24, [R197] ;  /* 0x00000000c518783b */ /* 0x000fe20000000200 */
[C---:B------:R-:W-:Y:S02]  /*45c0*/  IADD3 R182, R199.reuse, 0x4800, RZ ;  /* 0x00004800c7b67810 */ /* 0x040fe40007ffe0ff */
[C---:B------:R-:W-:Y:S01]  /*45d0*/  IADD3 R181, R199.reuse, 0x5000, RZ ;  /* 0x00005000c7b57810 */ /* 0x040fe20007ffe0ff */
[----:B------:R-:W5:Y:S01]  /*45e0*/  LDSM.16.M88.4 R88, [R188] ;  /* 0x00000000bc58783b */ /* 0x000f620000000200 */
[C---:B--2---:R-:W-:Y:S01]  /*45f0*/  HMMA.16816.F32 R56, R20.reuse, R52, RZ ;  /* 0x000000341438723c */ /* 0x044fe200000018ff */
[----:B------:R-:W-:Y:S02]  /*4600*/  IADD3 R180, R199, 0x5800, RZ ;  /* 0x00005800c7b47810 */ /* 0x000fe40007ffe0ff */
[----:B------:R-:W2:Y:S03]  /*4610*/  LDSM.16.M88.4 R48, [R199+0x1800] ;  /* 0x00180000c730783b */ /* 0x000ea60000000200 */
[C---:B------:R-:W-:Y:S01]  /*4620*/  HMMA.16816.F32 R28, R20.reuse, R30, RZ ;  /* 0x0000001e141c723c */ /* 0x040fe200000018ff */
[----:B-1----:R-:W1:Y:S04]  /*4630*/  LDSM.16.M88.4 R8, [R195+0x7000] ;  /* 0x00700000c308783b */ /* 0x002e680000000200 */
[----:B------:R-:W1:Y:S01]  /*4640*/  LDSM.16.M88.4 R12, [R195+0x6800] ;  /* 0x00680000c30c783b */ /* 0x000e620000000200 */
[----:B------:R-:W-:Y:S03]  /*4650*/  HMMA.16816.F32 R52, R20, R54, RZ ;  /* 0x000000361434723c */ /* 0x000fe600000018ff */
[----:B------:R-:W-:Y:S03]  /*4660*/  LDSM.16.M88.4 R84, [R195+0x7800] ;  /* 0x00780000c354783b */ /* 0x000fe60000000200 */
[----:B---3--:R-:W-:Y:S01]  /*4670*/  HMMA.16816.F32 R16, R72, R68, R16 ;  /* 0x000000444810723c */ /* 0x008fe20000001810 */
[----:B------:R-:W-:Y:S04]  /*4680*/  LDSM.16.M88.4 R96, [R199+0x4000] ;  /* 0x00400000c760783b */ /* 0x000fe80000000200 */
[----:B------:R-:W-:Y:S01]  /*4690*/  LDSM.16.M88.4 R92, [R195+0x9000] ;  /* 0x00900000c35c783b */ /* 0x000fe20000000200 */
[C---:B------:R-:W-:Y:S03]  /*46a0*/  HMMA.16816.F32 R40, R20.reuse, R60, RZ ;  /* 0x0000003c1428723c */ /* 0x040fe600000018ff */
[----:B------:R-:W-:Y:S03]  /*46b0*/  LDSM.16.M88.4 R100, [R188+0x2800] ;  /* 0x00280000bc64783b */ /* 0x000fe60000000200 */
[C---:B------:R-:W-:Y:S01]  /*46c0*/  HMMA.16816.F32 R60, R20.reuse, R62, RZ ;  /* 0x0000003e143c723c */ /* 0x040fe200000018ff */
[----:B------:R-:W0:Y:S05]  /*46d0*/  LDGDEPBAR ;  /* 0x00000000000079af */ /* 0x000e2a0000000000 */
[----:B----4-:R-:W-:Y:S06]  /*46e0*/  HMMA.16816.F32 R80, R20, R44, RZ ;  /* 0x0000002c1450723c */ /* 0x010fec00000018ff */
[----:B------:R-:W-:Y:S06]  /*46f0*/  HMMA.16816.F32 R16, R76, R64, R16 ;  /* 0x000000404c10723c */ /* 0x000fec0000001810 */
[----:B------:R-:W-:Y:S01]  /*4700*/  HMMA.16816.F32 R20, R20, R46, RZ ;  /* 0x0000002e1414723c */ /* 0x000fe200000018ff */
[----:B------:R-:W-:Y:S05]  /*4710*/  LDSM.16.M88.4 R44, [R188+0x800] ;  /* 0x00080000bc2c783b */ /* 0x000fea0000000200 */
[C---:B------:R-:W-:Y:S01]  /*4720*/  HMMA.16816.F32 R28, R72.reuse, R70, R28 ;  /* 0x00000046481c723c */ /* 0x040fe2000000181c */
[----:B------:R-:W-:Y:S05]  /*4730*/  LDSM.16.M88.4 R68, [R201+0x8000] ;  /* 0x00800000c944783b */ /* 0x000fea0000000200 */
[C---:B------:R-:W-:Y:S06]  /*4740*/  HMMA.16816.F32 R56, R72.reuse, R32, R56 ;  /* 0x000000204838723c */ /* 0x040fec0000001838 */
[C---:B------:R-:W-:Y:S01]  /*4750*/  HMMA.16816.F32 R52, R72.reuse, R34, R52 ;  /* 0x000000224834723c */ /* 0x040fe20000001834 */
[----:B------:R-:W3:Y:S05]  /*4760*/  LDSM.16.M88.4 R32, [R202+0x2000] ;  /* 0x00200000ca20783b */ /* 0x000eea0000000200 */
[C---:B------:R-:W-:Y:S06]  /*4770*/  HMMA.16816.F32 R40, R72.reuse, R36, R40 ;  /* 0x000000244828723c */ /* 0x040fec0000001828 */
[----:B------:R-:W-:Y:S01]  /*4780*/  HMMA.16816.F32 R60, R72, R38, R60 ;  /* 0x00000026483c723c */ /* 0x000fe2000000183c */
[----:B------:R-:W4:Y:S05]  /*4790*/  LDSM.16.M88.4 R36, [R188+0x1000] ;  /* 0x00100000bc24783b */ /* 0x000f2a0000000200 */
[----:B-----5:R-:W-:Y:S06]  /*47a0*/  HMMA.16816.F32 R16, R24, R88, R16 ;  /* 0x000000581810723c */ /* 0x020fec0000001810 */
[C---:B--2---:R-:W-:Y:S06]  /*47b0*/  HMMA.16816.F32 R80, R72.reuse, R48, R80 ;  /* 0x000000304850723c */ /* 0x044fec0000001850 */
        /* <DEDUP_REMOVED lines=8> */
[C---:B------:R-:W-:Y:S06]  /*4840*/  HMMA.16816.F32 R40, R76.reuse, R12, R40 ;  /* 0x0000000c4c28723c */ /* 0x040fec0000001828 */
[----:B------:R-:W-:Y:S01]  /*4850*/  HMMA.16816.F32 R60, R76, R14, R60 ;  /* 0x0000000e4c3c723c */ /* 0x000fe2000000183c */
        /* <DEDUP_REMOVED lines=8> */
[C---:B----4-:R-:W-:Y:S06]  /*48e0*/  HMMA.16816.F32 R56, R24.reuse, R36, R56 ;  /* 0x000000241838723c */ /* 0x050fec0000001838 */
        /* <DEDUP_REMOVED lines=117> */
[----:B------:R-:W-:Y:S01]  /*5040*/  LOP3.LUT R9, R104, 0xffffffe0, RZ, 0xc0, !PT ;  /* 0xffffffe068097812 */ /* 0x000fe200078ec0ff */
[----:B------:R-:W-:Y:S01]  /*5050*/  FMUL.FTZ R33, R60, UR26 ;  /* 0x0000001a3c217c20 */ /* 0x000fe20008410000 */
[----:B------:R-:W-:Y:S01]  /*5060*/  FMUL.FTZ R32, R61, UR26 ;  /* 0x0000001a3d207c20 */ /* 0x000fe20008410000 */
[----:B------:R-:W-:Y:S01]  /*5070*/  FMUL.FTZ R20, R62, UR26 ;  /* 0x0000001a3e147c20 */ /* 0x000fe20008410000 */
        /* <DEDUP_REMOVED lines=16> */
[----:B------:R-:W-:Y:S01]  /*5180*/  FMUL.FTZ R83, R83, UR26 ;  /* 0x0000001a53537c20 */ /* 0x000fe20008410000 */
[----:B------:R-:W-:Y:S01]  /*5190*/  IMAD.IADD R211, R8, 0x1, R211 ;  /* 0x0000000108d37824 */ /* 0x000fe200078e02d3 */
[----:B------:R-:W3:Y:S01]  /*51a0*/  MUFU.TANH R40, R40 ;  /* 0x0000002800287308 */ /* 0x000ee20000002400 */
[----:B------:R-:W-:Y:S01]  /*51b0*/  FMUL.FTZ R84, R84, UR26 ;  /* 0x0000001a54547c20 */ /* 0x000fe20008410000 */
[----:B------:R-:W-:Y:S01]  /*51c0*/  FMUL.FTZ R85, R85, UR26 ;  /* 0x0000001a55557c20 */ /* 0x000fe20008410000 */
[----:B------:R-:W-:Y:S01]  /*51d0*/  FMUL.FTZ R86, R86, UR26 ;  /* 0x0000001a56567c20 */ /* 0x000fe20008410000 */
[----:B------:R-:W-:Y:S01]  /*51e0*/  FMUL.FTZ R87, R87, UR26 ;  /* 0x0000001a57577c20 */ /* 0x000fe20008410000 */
[----:B------:R-:W-:-:S02]  /*51f0*/  IADD3 R209, R211, 0x8, RZ ;  /* 0x00000008d3d17810 */ /* 0x000fc40007ffe0ff */
[----:B------:R-:W-:Y:S01]  /*5200*/  VIADDMNMX R210, R211, UR16, R210, PT ;  /* 0x00000010d3d27c46 */ /* 0x000fe2000b8001d2 */
[----:B------:R-:W4:Y:S01]  /*5210*/  MUFU.TANH R41, R41 ;  /* 0x0000002900297308 */ /* 0x000f220000002400 */
[----:B------:R-:W-:Y:S02]  /*5220*/  IADD3 R208, R209, UR15, R208 ;  /* 0x0000000fd1d07c10 */ /* 0x000fe4000fffe0d0 */
[----:B------:R-:W-:Y:S02]  /*5230*/  VIADDMNMX R211, R211, UR21, RZ, !PT ;  /* 0x00000015d3d37c46 */ /* 0x000fe4000f8001ff */
[----:B------:R-:W-:Y:S02]  /*5240*/  VIADDMNMX R209, R209, UR21, RZ, !PT ;  /* 0x00000015d1d17c46 */ /* 0x000fe4000f8001ff */
[----:B------:R-:W-:Y:S01]  /*5250*/  VIMNMX R208, R208, UR20, PT ;  /* 0x00000014d0d07c48 */ /* 0x000fe2000bfe0100 */
[----:B------:R-:W1:Y:S08]  /*5260*/  MUFU.TANH R16, R16 ;  /* 0x0000001000107308 */ /* 0x000e700000002400 */
        /* <DEDUP_REMOVED lines=77> */
[----:B------:R-:W-:Y:S01]  /*5740*/  IMAD.U32 R10, RZ, RZ, UR20 ;  /* 0x00000014ff0a7e24 */ /* 0x000fe2000f8e00ff */
[----:B------:R-:W-:Y:S02]  /*5750*/  UIADD3 UR12, UR29, -UR12, URZ ;  /* 0x8000000c1d0c7290 */ /* 0x000fe4000fffe03f */
[----:B------:R2:W3:Y:S01]  /*5760*/  LDG.E R9, desc[UR22][R8.64] ;  /* 0x0000001608097981 */ /* 0x0004e2000c1e1900 */
[----:B------:R-:W-:-:S03]  /*5770*/  ULDC.64 UR16, c[0x0][0x230] ;  /* 0x00008c0000107ab9 */ /* 0x000fc60000000a00 */
[----:B------:R-:W3:Y:S01]  /*5780*/  LDG.E R6, desc[UR22][R10.64] ;  /* 0x000000160a067981 */ /* 0x000ee2000c1e1900 */
[----:B------:R-:W-:-:S04]  /*5790*/  UIMAD UR15, UR12, UR15, -0x40 ;  /* 0xffffffc00c0f74a4 */ /* 0x000fc8000f8e020f */
[----:B------:R-:W-:Y:S02]  /*57a0*/  USHF.R.S32.HI UR12, URZ, 0x1f, UR15 ;  /* 0x0000001f3f0c7899 */ /* 0x000fe4000801140f */
[----:B------:R-:W-:Y:S02]  /*57b0*/  UIMAD.WIDE.U32 UR20, UR15, UR8, URZ ;  /* 0x000000080f1472a5 */ /* 0x000fe4000f8e003f */
[----:B------:R-:W-:-:S04]  /*57c0*/  UIMAD UR12, UR12, UR8, URZ ;  /* 0x000000080c0c72a4 */ /* 0x000fc8000f8e023f */
[----:B------:R-:W-:-:S04]  /*57d0*/  UIMAD UR12, UR15, UR9, UR12 ;  /* 0x000000090f0c72a4 */ /* 0x000fc8000f8e020c */
[----:B------:R-:W-:Y:S01]  /*57e0*/  UIADD3 UR12, UR21, UR12, URZ ;  /* 0x0000000c150c7290 */ /* 0x000fe2000fffe03f */
[----:B--2---:R-:W-:Y:S01]  /*57f0*/  MOV R8, UR20 ;  /* 0x0000001400087c02 */ /* 0x004fe20008000f00 */
[----:B---3--:R-:W-:Y:S02]  /*5800*/  IMAD.IADD R6, R6, 0x1, -R9 ;  /* 0x0000000106067824 */ /* 0x008fe400078e0a09 */
[----:B------:R-:W-:Y:S02]  /*5810*/  IMAD.U32 R9, RZ, RZ, UR21 ;  /* 0x00000015ff097e24 */ /* 0x000fe4000f8e00ff */
[----:B------:R-:W-:Y:S02]  /*5820*/  MOV R9, UR12 ;  /* 0x0000000c00097c02 */ /* 0x000fe40008000f00 */
[----:B------:R-:W-:Y:S01]  /*5830*/  SHF.R.S32.HI R19, RZ, 0x1f, R6 ;  /* 0x0000001fff137819 */ /* 0x000fe20000011406 */
[----:B------:R-:W-:-:S04]  /*5840*/  IMAD.WIDE.U32 R8, R6, UR16, R8 ;  /* 0x0000001006087c25 */ /* 0x000fc8000f8e0008 */
[----:B------:R-:W-:-:S04]  /*5850*/  IMAD R19, R19, UR16, RZ ;  /* 0x0000001013137c24 */ /* 0x000fc8000f8e02ff */
[----:B------:R-:W-:Y:S01]  /*5860*/  IMAD R19, R6, UR17, R19 ;  /* 0x0000001106137c24 */ /* 0x000fe2000f8e0213 */
[----:B------:R-:W-:-:S03]  /*5870*/  MOV R6, R8 ;  /* 0x0000000800067202 */ /* 0x000fc60000000f00 */
[----:B------:R-:W-:Y:S01]  /*5880*/  IMAD.IADD R19, R9, 0x1, R19 ;  /* 0x0000000109137824 */ /* 0x000fe200078e0213 */
[----:B------:R-:W-:Y:S06]  /*5890*/  BRA `(.L_x_2791) ;  /* 0x0000000000107947 */ /* 0x000fec0003800000 */
.L_x_2790:
[----:B------:R-:W-:-:S04]  /*58a0*/  ULEA UR12, -UR8, URZ, 0x6 ;  /* 0x0000003f080c7291 */ /* 0x000fc8000f8e313f */
[----:B------:R-:W-:Y:S02]  /*58b0*/  USHF.R.S32.HI UR15, URZ, 0x1f, UR12 ;  /* 0x0000001f3f0f7899 */ /* 0x000fe4000801140c */
[----:B------:R-:W-:-:S04]  /*58c0*/  MOV R6, UR12 ;  /* 0x0000000c00067c02 */ /* 0x000fc80008000f00 */
[----:B------:R-:W-:-:S07]  /*58d0*/  MOV R19, UR15 ;  /* 0x0000000f00137c02 */ /* 0x000fce0008000f00 */
.L_x_2791:
[----:B------:R-:W-:Y:S01]  /*58e0*/  ULDC UR12, c[0x0][0x2d0] ;  /* 0x0000b400000c7ab9 */ /* 0x000fe20000000800 */
[----:B------:R-:W-:Y:S01]  /*58f0*/  BSSY B0, `(.L_x_2792) ;  /* 0x0000083000007945 */ /* 0x000fe20003800000 */
[----:B------:R-:W-:Y:S02]  /*5900*/  ISETP.GE.AND P2, PT, R4, UR12, PT ;  /* 0x0000000c04007c0c */ /* 0x000fe4000bf46270 */
[----:B------:R-:W-:Y:S02]  /*5910*/  ISETP.GE.AND P4, PT, R207, UR12, PT ;  /* 0x0000000ccf007c0c */ /* 0x000fe4000bf86270 */
[----:B------:R-:W-:-:S09]  /*5920*/  ISETP.GE.AND P1, PT, R3, UR12, PT ;  /* 0x0000000c03007c0c */ /* 0x000fd2000bf26270 */
[----:B------:R-:W2:Y:S01]  /*5930*/  @!P2 LDC.64 R12, c[0x0][0x218] ;  /* 0x00008600ff0cab82 */ /* 0x000ea20000000a00 */
[CC--:B------:R-:W-:Y:S01]  /*5940*/  @!P2 IADD3 R3, P0, R6.reuse, R133.reuse, RZ ;  /* 0x000000850603a210 */ /* 0x0c0fe20007f1e0ff */
[----:B------:R3:W-:Y:S01]  /*5950*/  @P4 STS.128 [R206+0x6000], RZ ;  /* 0x006000ffce004388 */ /* 0x0007e20000000c00 */
[----:B------:R-:W-:-:S03]  /*5960*/  @!P4 IADD3 R4, P5, R6, R133, RZ ;  /* 0x000000850604c210 */ /* 0x000fc60007fbe0ff */
[----:B------:R-:W-:Y:S02]  /*5970*/  @!P2 IMAD.X R18, R19, 0x1, R134, P0 ;  /* 0x000000011312a824 */ /* 0x000fe400000e0686 */
        /* <DEDUP_REMOVED lines=9> */
[----:B------:R-:W-:Y:S01]  /*5a10*/  @!P4 LEA.HI.X R37, R4, R11, R18, 0x1, P5 ;  /* 0x0000000b0425c211 */ /* 0x000fe200028f0c12 */
[----:B------:R-:W-:Y:S01]  /*5a20*/  @!P1 IMAD.X R18, R19, 0x1, R134, P0 ;  /* 0x0000000113129824 */ /* 0x000fe200000e0686 */
[----:B------:R-:W-:Y:S02]  /*5a30*/  IADD3 R4, P5, R6, UR25, RZ ;  /* 0x0000001906047c10 */ /* 0x000fe4000ffbe0ff */
[----:B-----5:R-:W-:-:S03]  /*5a40*/  @!P1 LEA R22, P0, R3, R8, 0x1 ;  /* 0x0000000803169211 */ /* 0x020fc600078008ff */
[----:B------:R-:W5:Y:S01]  /*5a50*/  @!P1 LDC.64 R10, c[0x0][0x218] ;  /* 0x00008600ff0a9b82 */ /* 0x000f620000000a00 */
[----:B------:R-:W-:Y:S01]  /*5a60*/  @!PT LDS RZ, [RZ] ;  /* 0x00000000fffff984 */ /* 0x000fe20000000800 */
[----:B------:R-:W-:Y:S01]  /*5a70*/  @!PT LDS RZ, [RZ] ;  /* 0x00000000fffff984 */ /* 0x000fe20000000800 */
[----:B------:R-:W-:Y:S01]  /*5a80*/  @!PT LDS RZ, [RZ] ;  /* 0x00000000fffff984 */ /* 0x000fe20000000800 */
[----:B------:R1:W-:Y:S01]  /*5a90*/  @!P4 LDGSTS.E.BYPASS.LTC128B.128 [R206+0x6000], desc[UR22][R36.64] ;  /* 0x0600000024cecfae */ /* 0x0003e2000b901d56 */
[----:B------:R-:W-:Y:S02]  /*5aa0*/  @!P1 LEA.HI.X R23, R3, R9, R18, 0x1, P0 ;  /* 0x0000000903179211 */ /* 0x000fe400000f0c12 */
[----:B------:R-:W-:Y:S01]  /*5ab0*/  IADD3.X R3, R19, UR24, RZ, P5, !PT ;  /* 0x0000001813037c10 */ /* 0x000fe2000affe4ff */
[----:B------:R3:W-:Y:S01]  /*5ac0*/  @P2 STS.128 [R206+0x8000], RZ ;  /* 0x008000ffce002388 */ /* 0x0007e20000000c00 */
[CC--:B------:R-:W-:Y:S02]  /*5ad0*/  @!P4 IADD3 R21, P5, R4.reuse, R133.reuse, RZ ;  /* 0x000000850415c210 */ /* 0x0c0fe40007fbe0ff */
[----:B------:R-:W1:Y:S01]  /*5ae0*/  @!P4 LDC.64 R8, c[0x0][0x218] ;  /* 0x00008600ff08cb82 */ /* 0x000e620000000a00 */
[----:B------:R-:W-:Y:S01]  /*5af0*/  @!P2 IADD3 R18, P0, R4, R133, RZ ;  /* 0x000000850412a210 */ /* 0x000fe20007f1e0ff */
[----:B------:R-:W-:Y:S01]  /*5b00*/  @!PT LDS RZ, [RZ] ;  /* 0x00000000fffff984 */ /* 0x000fe20000000800 */
[----:B------:R-:W-:Y:S01]  /*5b10*/  @!PT LDS RZ, [RZ] ;  /* 0x00000000fffff984 */ /* 0x000fe20000000800 */
[----:B------:R-:W-:Y:S01]  /*5b20*/  @!PT LDS RZ, [RZ] ;  /* 0x00000000fffff984 */ /* 0x000fe20000000800 */
[----:B------:R3:W-:Y:S01]  /*5b30*/  @!P2 LDGSTS.E.BYPASS.LTC128B.128 [R206+0x8000], desc[UR22][R24.64+0x80] ;  /* 0x0800008018ceafae */ /* 0x0007e2000b901d56 */
[----:B------:R-:W-:Y:S01]  /*5b40*/  @!P4 IMAD.X R38, R3, 0x1, R134, P5 ;  /* 0x000000010326c824 */ /* 0x000fe200028e0686 */
[----:B--2---:R-:W-:-:S02]  /*5b50*/  @!P4 LEA R26, P5, R21, R14, 0x1 ;  /* 0x0000000e151ac211 */ /* 0x004fc400078a08ff */
[----:B------:R-:W-:Y:S01]  /*5b60*/  @!P2 IMAD.X R14, R3, 0x1, R134, P0 ;  /* 0x00000001030ea824 */ /* 0x000fe200000e0686 */
[----:B------:R3:W-:Y:S01]  /*5b70*/  @P1 STS.128 [R206+0xa000], RZ ;  /* 0x00a000ffce001388 */ /* 0x0007e20000000c00 */
[----:B------:R-:W-:Y:S02]  /*5b80*/  @!P4 LEA.HI.X R27, R21, R15, R38, 0x1, P5 ;  /* 0x0000000f151bc211 */ /* 0x000fe400028f0c26 */
[----:B----4-:R-:W-:Y:S01]  /*5b90*/  @!P2 LEA R38, P5, R18, R12, 0x1 ;  /* 0x0000000c1226a211 */ /* 0x010fe200078a08ff */
[----:B------:R-:W-:Y:S01]  /*5ba0*/  @!PT LDS RZ, [RZ] ;  /* 0x00000000fffff984 */ /* 0x000fe20000000800 */
[----:B------:R-:W-:Y:S01]  /*5bb0*/  @!PT LDS RZ, [RZ] ;  /* 0x00000000fffff984 */ /* 0x000fe20000000800 */
[----:B------:R-:W-:Y:S01]  /*5bc0*/  @!PT LDS RZ, [RZ] ;  /* 0x00000000fffff984 */ /* 0x000fe20000000800 */
[----:B------:R3:W-:Y:S01]  /*5bd0*/  @!P1 LDGSTS.E.BYPASS.LTC128B.128 [R206+0xa000], desc[UR22][R22.64+0x100] ;  /* 0x0a00010016ce9fae */ /* 0x0007e2000b901d56 */
[----:B------:R-:W-:Y:S02]  /*5be0*/  @!P1 IADD3 R12, P0, R4, R133, RZ ;  /* 0x00000085040c9210 */ /* 0x000fe40007f1e0ff */
[----:B------:R-:W-:Y:S01]  /*5bf0*/  @!P2 LEA.HI.X R39, R18, R13, R14, 0x1, P5 ;  /* 0x0000000d1227a211 */ /* 0x000fe200028f0c0e */
[----:B------:R3:W-:Y:S01]  /*5c00*/  @P4 STS.128 [R206+0x6800], RZ ;  /* 0x006800ffce004388 */ /* 0x0007e20000000c00 */
[----:B------:R-:W2:Y:S01]  /*5c10*/  @!P2 LDC.64 R14, c[0x0][0x218] ;  /* 0x00008600ff0eab82 */ /* 0x000ea20000000a00 */
[----:B------:R-:W-:Y:S01]  /*5c20*/  @!P1 IMAD.X R13, R3, 0x1, R134, P0 ;  /* 0x00000001030d9824 */ /* 0x000fe200000e0686 */
[----:B-----5:R-:W-:Y:S01]  /*5c30*/  @!P1 LEA R42, P0, R12, R10, 0x1 ;  /* 0x0000000a0c2a9211 */ /* 0x020fe200078008ff */
[----:B------:R-:W-:Y:S01]  /*5c40*/  @!PT LDS RZ, [RZ] ;  /* 0x00000000fffff984 */ /* 0x000fe20000000800 */
[----:B------:R-:W-:Y:S01]  /*5c50*/  @!PT LDS RZ, [RZ] ;  /* 0x00000000fffff984 */ /* 0x000fe20000000800 */
[----:B------:R-:W-:Y:S01]  /*5c60*/  @!PT LDS RZ, [RZ] ;  /* 0x00000000fffff984 */ /* 0x000fe20000000800 */
[----:B------:R3:W-:Y:S01]  /*5c70*/  @!P4 LDGSTS.E.BYPASS.LTC128B.128 [R206+0x6800], desc[UR22][R26.64] ;  /* 0x068000001acecfae */ /* 0x0007e2000b901d56 */
[----:B------:R-:W-:-:S02]  /*5c80*/  IADD3 R4, P5, R4, UR25, RZ ;  /* 0x0000001904047c10 */ /* 0x000fc4000ffbe0ff */
[----:B------:R-:W-:Y:S01]  /*5c90*/  @!P1 LEA.HI.X R43, R12, R11, R13, 0x1, P0 ;  /* 0x0000000b0c2b9211 */ /* 0x000fe200000f0c0d */
[----:B------:R3:W-:Y:S01]  /*5ca0*/  @P2 STS.128 [R206+0x8800], RZ ;  /* 0x008800ffce002388 */ /* 0x0007e20000000c00 */
[----:B------:R-:W4:Y:S01]  /*5cb0*/  @!P1 LDC.64 R12, c[0x0][0x218] ;  /* 0x00008600ff0c9b82 */ /* 0x000f220000000a00 */
[----:B------:R-:W-:Y:S02]  /*5cc0*/  IADD3.X R3, R3, UR24, RZ, P5, !PT ;  /* 0x0000001803037c10 */ /* 0x000fe4000affe4ff */
[CC--:B------:R-:W-:Y:S01]  /*5cd0*/  @!P4 IADD3 R18, P0, R4.reuse, R133.reuse, RZ ;  /* 0x000000850412c210 */ /* 0x0c0fe20007f1e0ff */
[----:B------:R-:W-:Y:S01]  /*5ce0*/  @!PT LDS RZ, [RZ] ;  /* 0x00000000fffff984 */ /* 0x000fe20000000800 */
[----:B------:R-:W-:Y:S01]  /*5cf0*/  @!PT LDS RZ, [RZ] ;  /* 0x00000000fffff984 */ /* 0x000fe20000000800 */
[----:B------:R-:W-:Y:S01]  /*5d00*/  @!PT LDS RZ, [RZ] ;  /* 0x00000000fffff984 */ /* 0x000fe20000000800 */
[----:B------:R3:W-:Y:S01]  /*5d10*/  @!P2 LDGSTS.E.BYPASS.LTC128B.128 [R206+0x8800], desc[UR22][R38.64+0x80] ;  /* 0x0880008026ceafae */ /* 0x0007e2000b901d56 */
[----:B------:R-:W-:-:S03]  /*5d20*/  @!P2 IADD3 R35, P5, R4, R133, RZ ;  /* 0x000000850423a210 */ /* 0x000fc60007fbe0ff */
[C-C-:B------:R-:W-:Y:S01]  /*5d30*/  @!P4 IMAD.X R21, R3.reuse, 0x1, R134.reuse, P0 ;  /* 0x000000010315c824 */ /* 0x140fe200000e0686 */
[----:B------:R-:W5:Y:S01]  /*5d40*/  @!P4 LDC.64 R10, c[0x0][0x218] ;  /* 0x00008600ff0acb82 */ /* 0x000f620000000a00 */
[C---:B-1----:R-:W-:Y:S01]  /*5d50*/  @!P4 LEA R46, P0, R18.reuse, R8, 0x1 ;  /* 0x00000008122ec211 */ /* 0x042fe200078008ff */
[----:B------:R-:W-:Y:S01]  /*5d60*/  @!P2 IMAD.X R44, R3, 0x1, R134, P5 ;  /* 0x00000001032ca824 */ /* 0x000fe200028e0686 */
[----:B------:R3:W-:Y:S02]  /*5d70*/  @P1 STS.128 [R206+0xa800], RZ ;  /* 0x00a800ffce001388 */ /* 0x0007e40000000c00 */
[----:B------:R-:W-:Y:S02]  /*5d80*/  @!P4 LEA.HI.X R47, R18, R9, R21, 0x1, P0 ;  /* 0x00000009122fc211 */ /* 0x000fe400000f0c15 */
[C---:B--2---:R-:W-:Y:S01]  /*5d90*/  @!P2 LEA R36, P5, R35.reuse, R14, 0x1 ;  /* 0x0000000e2324a211 */ /* 0x044fe200078a08ff */
[----:B------:R-:W1:Y:S01]  /*5da0*/  @!P2 LDC.64 R8, c[0x0][0x218] ;  /* 0x00008600ff08ab82 */ /* 0x000e620000000a00 */
[----:B------:R-:W-:Y:S01]  /*5db0*/  @!P1 IADD3 R18, P0, R4, R133, RZ ;  /* 0x0000008504129210 */ /* 0x000fe20007f1e0ff */
[----:B------:R-:W-:Y:S01]  /*5dc0*/  @!PT LDS RZ, [RZ] ;  /* 0x00000000fffff984 */ /* 0x000fe20000000800 */
[----:B------:R-:W-:Y:S01]  /*5dd0*/  @!PT LDS RZ, [RZ] ;  /* 0x00000000fffff984 */ /* 0x000fe20000000800 */
[----:B------:R-:W-:Y:S01]  /*5de0*/  @!PT LDS RZ, [RZ] ;  /* 0x00000000fffff984 */ /* 0x000fe20000000800 */
[----:B------:R3:W-:Y:S01]  /*5df0*/  @!P1 LDGSTS.E.BYPASS.LTC128B.128 [R206+0xa800], desc[UR22][R42.64+0x100] ;  /* 0x0a8001002ace9fae */ /* 0x0007e2000b901d56 */
[----:B------:R-:W-:-:S02]  /*5e00*/  @!P2 LEA.HI.X R37, R35, R15, R44, 0x1, P5 ;  /* 0x0000000f2325a211 */ /* 0x000fc400028f0c2c */
[----:B------:R-:W-:Y:S01]  /*5e10*/  IADD3 R14, P5, R4, UR25, RZ ;  /* 0x00000019040e7c10 */ /* 0x000fe2000ffbe0ff */
[C---:B------:R-:W-:Y:S01]  /*5e20*/  @!P1 IMAD.X R4, R3.reuse, 0x1, R134, P0 ;  /* 0x0000000103049824 */ /* 0x040fe200000e0686 */
[C---:B----4-:R-:W-:Y:S01]  /*5e30*/  @!P1 LEA R12, P0, R18.reuse, R12, 0x1 ;  /* 0x0000000c120c9211 */ /* 0x050fe200078008ff */
        /* <DEDUP_REMOVED lines=11> */
[C---:B-----5:R-:W-:Y:S01]  /*5ef0*/  @!P4 LEA R10, P5, R4.reuse, R10, 0x1 ;  /* 0x0000000a040ac211 */ /* 0x060fe200078a08ff */
[----:B------:R-:W-:Y:S01]  /*5f00*/  @!PT LDS RZ, [RZ] ;  /* 0x00000000fffff984 */ /* 0x000fe20000000800 */
[----:B------:R-:W-:Y:S01]  /*5f10*/  @!PT LDS RZ, [RZ] ;  /* 0x00000000fffff984 */ /* 0x000fe20000000800 */
[----:B------:R-:W-:Y:S01]  /*5f20*/  @!PT LDS RZ, [RZ] ;  /* 0x00000000fffff984 */ /* 0x000fe20000000800 */
[----:B------:R3:W-:Y:S03]  /*5f30*/  @!P2 LDGSTS.E.BYPASS.LTC128B.128 [R206+0x9000], desc[UR22][R36.64+0x80] ;  /* 0x0900008024ceafae */ /* 0x0007e6000b901d56 */
[----:B------:R-:W-:Y:S01]  /*5f40*/  @!P4 LEA.HI.X R11, R4, R11, R18, 0x1, P5 ;  /* 0x0000000b040bc211 */ /* 0x000fe200028f0c12 */
[----:B------:R-:W-:Y:S01]  /*5f50*/  @!P2 IMAD.X R4, R3, 0x1, R134, P0 ;  /* 0x000000010304a824 */ /* 0x000fe200000e0686 */
[C---:B-1----:R-:W-:Y:S01]  /*5f60*/  @!P2 LEA R8, P0, R15.reuse, R8, 0x1 ;  /* 0x000000080f08a211 */ /* 0x042fe200078008ff */
        /* <DEDUP_REMOVED lines=27> */
.L_x_2793:
[----:B------:R-:W-:Y:S05]  /*6120*/  BSYNC B0 ;  /* 0x0000000000007941 */ /* 0x000fea0003800000 */
.L_x_2792:
[----:B------:R-:W0:Y:S01]  /*6130*/  LDGDEPBAR ;  /* 0x00000000000079af */ /* 0x000e220000000000 */
[----:B------:R-:W-:-:S04]  /*6140*/  IADD3 R133, P0, R6, R133, RZ ;  /* 0x0000008506857210 */ /* 0x000fc80007f1e0ff */
[----:B------:R-:W-:-:S09]  /*6150*/  IADD3.X R134, R19, R134, RZ, P0, !PT ;  /* 0x0000008613867210 */ /* 0x000fd200007fe4ff */
.L_x_2789:
[----:B------:R-:W-:Y:S01]  /*6160*/  VIADD R4, R212, UR13 ;  /* 0x0000000dd4047c36 */ /* 0x000fe20008000000 */
[----:B------:R-:W-:Y:S01]  /*6170*/  ULDC UR16, c[0x0][0x2ec] ;  /* 0x0000bb0000107ab9 */ /* 0x000fe20000000800 */
[----:B------:R-:W-:Y:S01]  /*6180*/  LEA R196, R0, UR4, 0x1 ;  /* 0x0000000400c47c11 */ /* 0x000fe2000f8e08ff */
[----:B------:R-:W-:Y:S01]  /*6190*/  ULDC.64 UR12, c[0x0][0x218] ;  /* 0x00008600000c7ab9 */ /* 0x000fe20000000a00 */
[C---:B------:R-:W-:Y:S01]  /*61a0*/  VIADD R3, R4.reuse, 0x1 ;  /* 0x0000000104037836 */ /* 0x040fe20000000000 */
[C---:B------:R-:W-:Y:S01]  /*61b0*/  ISETP.GE.AND P0, PT, R4.reuse, R210, PT ;  /* 0x000000d20400720c */ /* 0x040fe20003f06270 */
[C---:B-1-3--:R-:W-:Y:S01]  /*61c0*/  VIADD R8, R4.reuse, 0x8 ;  /* 0x0000000804087836 */ /* 0x04afe20000000000 */
[C---:B------:R-:W-:Y:S01]  /*61d0*/  ISETP.GE.AND P2, PT, R4.reuse, R208, PT ;  /* 0x000000d00400720c */ /* 0x040fe20003f46270 */
[C---:B------:R-:W-:Y:S01]  /*61e0*/  VIADD R6, R4.reuse, 0x9 ;  /* 0x0000000904067836 */ /* 0x040fe20000000000 */
[----:B------:R-:W-:Y:S01]  /*61f0*/  ISETP.GE.AND P5, PT, R3, R210, PT ;  /* 0x000000d20300720c */ /* 0x000fe20003fa6270 */
[----:B------:R-:W-:Y:S01]  /*6200*/  IMAD R194, R7, 0x2, R196 ;  /* 0x0000000207c27824 */ /* 0x000fe200078e02c4 */
        /* <DEDUP_REMOVED lines=9> */
[----:B------:R-:W-:Y:S01]  /*62a0*/  LDSM.16.MT88.4 R48, [R194+0xe000] ;  /* 0x00e00000c230783b */ /* 0x000fe20000004200 */
[----:B------:R-:W-:-:S02]  /*62b0*/  ISETP.LT.OR P1, PT, R3, R209, P1 ;  /* 0x000000d10300720c */ /* 0x000fc40000f21670 */
[----:B------:R-:W-:Y:S01]  /*62c0*/  FSEL R3, R2, -INF , !P0 ;  /* 0xff80000002037808 */ /* 0x000fe20004000000 */
[----:B------:R-:W-:Y:S01]  /*62d0*/  VIADD R2, R4, 0x10 ;  /* 0x0000001004027836 */ /* 0x000fe20000000000 */
[----:B------:R-:W-:Y:S01]  /*62e0*/  ISETP.LT.OR P4, PT, R8, R211, P4 ;  /* 0x000000d30800720c */ /* 0x000fe20002781670 */
        /* <DEDUP_REMOVED lines=14> */
[C---:B------:R-:W-:Y:S01]  /*63d0*/  ISETP.LT.OR P2, PT, R6.reuse, R211, P2 ;  /* 0x000000d30600720c */ /* 0x040fe20001741670 */
        /* <DEDUP_REMOVED lines=457> */
.L_x_2795:
[----:B------:R-:W-:-:S04]  /*8070*/  LEA R5, -R240, RZ, 0x6 ;  /* 0x000000fff0057211 */ /* 0x000fc800078e31ff */
[----:B------:R-:W-:-:S07]  /*8080*/  SHF.R.S32.HI R2, RZ, 0x1f, R5 ;  /* 0x0000001fff027819 */ /* 0x000fce0000011405 */
.L_x_2796:
        /* <DEDUP_REMOVED lines=122> */
[----:B------:R-:W5:Y:S04]  /*8830*/  LDSM.16.M88.4 R32, [R191] ;  /* 0x00000000bf20783b */ /* 0x000f680000000200 */
[----:B--2---:R-:W2:Y:S01]  /*8840*/  LDSM.16.M88.4 R28, [R190] ;  /* 0x00000000be1c783b */ /* 0x004ea20000000200 */
[C---:B----4-:R-:W-:Y:S03]  /*8850*/  HMMA.16816.F32 R12, R172.reuse, R24, RZ ;  /* 0x00000018ac0c723c */ /* 0x050fe600000018ff */
[----:B------:R-:W-:Y:S04]  /*8860*/  LDSM.16.M88.4 R20, [R197] ;  /* 0x00000000c514783b */ /* 0x000fe80000000200 */
[----:B------:R-:W4:Y:S01]  /*8870*/  LDSM.16.M88.4 R224, [R188] ;  /* 0x00000000bce0783b */ /* 0x000f220000000200 */
[C---:B------:R-:W-:Y:S03]  /*8880*/  HMMA.16816.F32 R24, R172.reuse, R26, RZ ;  /* 0x0000001aac18723c */ /* 0x040fe600000018ff */
[----:B------:R-:W4:Y:S03]  /*8890*/  LDSM.16.M88.4 R8, [R195+0x6800] ;  /* 0x00680000c308783b */ /* 0x000f260000000200 */
[C---:B-1----:R-:W-:Y:S01]  /*88a0*/  HMMA.16816.F32 R136, R172.reuse, R156, RZ ;  /* 0x0000009cac88723c */ /* 0x042fe200000018ff */
[----:B------:R-:W1:Y:S04]  /*88b0*/  LDSM.16.M88.4 R144, [R189] ;  /* 0x00000000bd90783b */ /* 0x000e680000000200 */
[----:B---3--:R-:W3:Y:S01]  /*88c0*/  LDSM.16.M88.4 R4, [R195+0x7000] ;  /* 0x00700000c304783b */ /* 0x008ee20000000200 */
[----:B------:R-:W-:Y:S03]  /*88d0*/  HMMA.16816.F32 R156, R172, R158, RZ ;  /* 0x0000009eac9c723c */ /* 0x000fe600000018ff */
[----:B------:R-:W-:Y:S03]  /*88e0*/  LDSM.16.M88.4 R220, [R195+0x7800] ;  /* 0x00780000c3dc783b */ /* 0x000fe60000000200 */
[----:B------:R-:W-:Y:S01]  /*88f0*/  HMMA.16816.F32 R12, R16, R164, R12 ;  /* 0x000000a4100c723c */ /* 0x000fe2000000180c */
[----:B------:R-:W-:Y:S04]  /*8900*/  LDSM.16.M88.4 R236, [R188+0x2800] ;  /* 0x00280000bcec783b */ /* 0x000fe80000000200 */
[----:B------:R-:W-:Y:S01]  /*8910*/  LDSM.16.M88.4 R232, [R183] ;  /* 0x00000000b7e8783b */ /* 0x000fe20000000200 */
[C---:B-----5:R-:W-:Y:S03]  /*8920*/  HMMA.16816.F32 R152, R172.reuse, R148, RZ ;  /* 0x00000094ac98723c */ /* 0x060fe600000018ff */
[----:B------:R-:W-:Y:S03]  /*8930*/  LDSM.16.M88.4 R228, [R195+0x9000] ;  /* 0x00900000c3e4783b */ /* 0x000fe60000000200 */
[----:B------:R-:W-:Y:S01]  /*8940*/  HMMA.16816.F32 R148, R172, R150, RZ ;  /* 0x00000096ac94723c */ /* 0x000fe200000018ff */
[----:B------:R-:W0:Y:S05]  /*8950*/  LDGDEPBAR ;  /* 0x00000000000079af */ /* 0x000e2a0000000000 */
[----:B------:R-:W-:Y:S01]  /*8960*/  HMMA.16816.F32 R24, R16, R166, R24 ;  /* 0x000000a61018723c */ /* 0x000fe20000001818 */
[----:B------:R-:W-:Y:S05]  /*8970*/  LDSM.16.M88.4 R164, [R201+0x8000] ;  /* 0x00800000c9a4783b */ /* 0x000fea0000000200 */
[----:B------:R-:W-:Y:S06]  /*8980*/  HMMA.16816.F32 R12, R168, R160, R12 ;  /* 0x000000a0a80c723c */ /* 0x000fec000000180c */
[----:B------:R-:W-:Y:S06]  /*8990*/  HMMA.16816.F32 R176, R172, R140, RZ ;  /* 0x0000008cacb0723c */ /* 0x000fec00000018ff */
[C---:B------:R-:W-:Y:S06]  /*89a0*/  HMMA.16816.F32 R136, R16.reuse, R32, R136 ;  /* 0x000000201088723c */ /* 0x040fec0000001888 */
[----:B------:R-:W-:Y:S01]  /*89b0*/  HMMA.16816.F32 R156, R16, R34, R156 ;  /* 0x00000022109c723c */ /* 0x000fe2000000189c */
[----:B------:R-:W-:Y:S05]  /*89c0*/  LDSM.16.M88.4 R32, [R188+0x1000] ;  /* 0x00100000bc20783b */ /* 0x000fea0000000200 */
[----:B------:R-:W-:Y:S01]  /*89d0*/  HMMA.16816.F32 R172, R172, R142, RZ ;  /* 0x0000008eacac723c */ /* 0x000fe200000018ff */
[----:B------:R-:W-:Y:S05]  /*89e0*/  LDSM.16.M88.4 R140, [R188+0x800] ;  /* 0x00080000bc8c783b */ /* 0x000fea0000000200 */
[C---:B--2---:R-:W-:Y:S06]  /*89f0*/  HMMA.16816.F32 R152, R16.reuse, R28, R152 ;  /* 0x0000001c1098723c */ /* 0x044fec0000001898 */
[----:B------:R-:W-:Y:S01]  /*8a00*/  HMMA.16816.F32 R148, R16, R30, R148 ;  /* 0x0000001e1094723c */ /* 0x000fe20000001894 */
[----:B------:R-:W2:Y:S05]  /*8a10*/  LDSM.16.M88.4 R28, [R202+0x2000] ;  /* 0x00200000ca1c783b */ /* 0x000eaa0000000200 */
[----:B------:R-:W-:Y:S01]  /*8a20*/  HMMA.16816.F32 R24, R168, R162, R24 ;  /* 0x000000a2a818723c */ /* 0x000fe20000001818 */
[----:B------:R-:W-:Y:S05]  /*8a30*/  LDSM.16.M88.4 R160, [R188+0x1800] ;  /* 0x00180000bca0783b */ /* 0x000fea0000000200 */
[----:B----4-:R-:W-:Y:S06]  /*8a40*/  HMMA.16816.F32 R12, R20, R224, R12 ;  /* 0x000000e0140c723c */ /* 0x010fec000000180c */
[C---:B------:R-:W-:Y:S06]  /*8a50*/  HMMA.16816.F32 R136, R168.reuse, R8, R136 ;  /* 0x00000008a888723c */ /* 0x040fec0000001888 */
[----:B------:R-:W-:Y:S01]  /*8a60*/  HMMA.16816.F32 R156, R168, R10, R156 ;  /* 0x0000000aa89c723c */ /* 0x000fe2000000189c */
[----:B------:R-:W-:Y:S05]  /*8a70*/  LDSM.16.M88.4 R8, [R201+0x8800] ;  /* 0x00880000c908783b */ /* 0x000fea0000000200 */
[C---:B-1----:R-:W-:Y:S06]  /*8a80*/  HMMA.16816.F32 R176, R16.reuse, R144, R176 ;  /* 0x0000009010b0723c */ /* 0x042fec00000018b0 */
[----:B------:R-:W-:Y:S01]  /*8a90*/  HMMA.16816.F32 R172, R16, R146, R172 ;  /* 0x0000009210ac723c */ /* 0x000fe200000018ac */
[----:B------:R-:W-:Y:S04]  /*8aa0*/  LDSM.16.M88.4 R144, [R187] ;  /* 0x00000000bb90783b */ /* 0x000fe80000000200 */
[----:B------:R-:W-:Y:S01]  /*8ab0*/  LDSM.16.M88.4 R16, [R201+0x9000] ;  /* 0x00900000c910783b */ /* 0x000fe20000000200 */
[C---:B---3--:R-:W-:Y:S06]  /*8ac0*/  HMMA.16816.F32 R152, R168.reuse, R4, R152 ;  /* 0x00000004a898723c */ /* 0x048fec0000001898 */
[----:B------:R-:W-:Y:S01]  /*8ad0*/  HMMA.16816.F32 R148, R168, R6, R148 ;  /* 0x00000006a894723c */ /* 0x000fe20000001894 */
[----:B------:R-:W1:Y:S05]  /*8ae0*/  LDSM.16.M88.4 R4, [R200+0x2000] ;  /* 0x00200000c804783b */ /* 0x000e6a0000000200 */
[----:B------:R-:W-:Y:S01]  /*8af0*/  HMMA.16816.F32 R24, R20, R226, R24 ;  /* 0x000000e21418723c */ /* 0x000fe20000001818 */
[----:B------:R-:W-:Y:S05]  /*8b00*/  LDSM.16.M88.4 R224, [R198+0x2000] ;  /* 0x00200000c6e0783b */ /* 0x000fea0000000200 */
[----:B--2---:R-:W-:Y:S06]  /*8b10*/  HMMA.16816.F32 R12, R28, R164, R12 ;  /* 0x000000a41c0c723c */ /* 0x004fec000000180c */
[C---:B------:R-:W-:Y:S06]  /*8b20*/  HMMA.16816.F32 R136, R20.reuse, R140, R136 ;  /* 0x0000008c1488723c */ /* 0x040fec0000001888 */
[----:B------:R-:W-:Y:S01]  /*8b30*/  HMMA.16816.F32 R156, R20, R142, R156 ;  /* 0x0000008e149c723c */ /* 0x000fe2000000189c */
[----:B------:R-:W-:Y:S05]  /*8b40*/  LDSM.16.M88.4 R140, [R201+0x9800] ;  /* 0x00980000c98c783b */ /* 0x000fea0000000200 */
[C---:B------:R-:W-:Y:S06]  /*8b50*/  HMMA.16816.F32 R176, R168.reuse, R220, R176 ;  /* 0x000000dca8b0723c */ /* 0x040fec00000018b0 */
[----:B------:R-:W-:Y:S01]  /*8b60*/  HMMA.16816.F32 R172, R168, R222, R172 ;  /* 0x000000dea8ac723c */ /* 0x000fe200000018ac */
[----:B------:R-:W-:Y:S04]  /*8b70*/  LDSM.16.M88.4 R168, [R197+0x2000] ;  /* 0x00200000c5a8783b */ /* 0x000fe80000000200 */
[----:B------:R-:W-:Y:S01]  /*8b80*/  LDSM.16.M88.4 R220, [R195+0x9800] ;  /* 0x00980000c3dc783b */ /* 0x000fe20000000200 */
[C---:B------:R-:W-:Y:S06]  /*8b90*/  HMMA.16816.F32 R152, R20.reuse, R32, R152 ;  /* 0x000000201498723c */ /* 0x040fec0000001898 */
[----:B------:R-:W-:Y:S01]  /*8ba0*/  HMMA.16816.F32 R148, R20, R34, R148 ;  /* 0x000000221494723c */ /* 0x000fe20000001894 */
[----:B------:R-:W2:Y:S05]  /*8bb0*/  LDSM.16.M88.4 R32, [R195+0x8000] ;  /* 0x00800000c320783b */ /* 0x000eaa0000000200 */
[----:B------:R-:W-:Y:S01]  /*8bc0*/  HMMA.16816.F32 R24, R28, R166, R24 ;  /* 0x000000a61c18723c */ /* 0x000fe20000001818 */
[----:B------:R-:W-:Y:S05]  /*8bd0*/  LDSM.16.M88.4 R164, [R188+0x3000] ;  /* 0x00300000bca4783b */ /* 0x000fea0000000200 */
[----:B-1----:R-:W-:Y:S06]  /*8be0*/  HMMA.16816.F32 R12, R4, R144, R12 ;  /* 0x00000090040c723c */ /* 0x002fec000000180c */
[C---:B------:R-:W-:Y:S06]  /*8bf0*/  HMMA.16816.F32 R136, R28.reuse, R8, R136 ;  /* 0x000000081c88723c */ /* 0x040fec0000001888 */
[----:B------:R-:W-:Y:S01]  /*8c00*/  HMMA.16816.F32 R156, R28, R10, R156 ;  /* 0x0000000a1c9c723c */ /* 0x000fe2000000189c */
[----:B------:R-:W1:Y:S05]  /*8c10*/  LDSM.16.M88.4 R8, [R186] ;  /* 0x00000000ba08783b */ /* 0x000e6a0000000200 */
[C---:B------:R-:W-:Y:S06]  /*8c20*/  HMMA.16816.F32 R176, R20.reuse, R160, R176 ;  /* 0x000000a014b0723c */ /* 0x040fec00000018b0 */
[----:B------:R-:W-:Y:S01]  /*8c30*/  HMMA.16816.F32 R172, R20, R162, R172 ;  /* 0x000000a214ac723c */ /* 0x000fe200000018ac */
[----:B------:R-:W3:Y:S04]  /*8c40*/  LDSM.16.M88.4 R20, [R188+0x2000] ;  /* 0x00200000bc14783b */ /* 0x000ee80000000200 */
[----:B------:R-:W4:Y:S01]  /*8c50*/  LDSM.16.M88.4 R160, [R195+0x8800] ;  /* 0x00880000c3a0783b */ /* 0x000f220000000200 */
[----:B------:R-:W-:Y:S03]  /*8c60*/  HMMA.16816.F32 R24, R4, R146, R24 ;  /* 0x000000920418723c */ /* 0x000fe60000001818 */
[----:B------:R-:W-:Y:S03]  /*8c70*/  LDSM.16.M88.4 R144, [R202+0x4000] ;  /* 0x00400000ca90783b */ /* 0x000fe60000000200 */
[----:B--2---:R-:W-:Y:S06]  /*8c80*/  HMMA.16816.F32 R12, R224, R32, R12 ;  /* 0x00000020e00c723c */ /* 0x004fec000000180c */
[C---:B------:R-:W-:Y:S06]  /*8c90*/  HMMA.16816.F32 R152, R28.reuse, R16, R152 ;  /* 0x000000101c98723c */ /* 0x040fec0000001898 */
[C---:B------:R-:W-:Y:S01]  /*8ca0*/  HMMA.16816.F32 R148, R28.reuse, R18, R148 ;  /* 0x000000121c94723c */ /* 0x040fe20000001894 */
[----:B------:R-:W-:Y:S05]  /*8cb0*/  LDSM.16.M88.4 R16, [R185] ;  /* 0x00000000b910783b */ /* 0x000fea0000000200 */
[C---:B------:R-:W-:Y:S06]  /*8cc0*/  HMMA.16816.F32 R176, R28.reuse, R140, R176 ;  /* 0x0000008c1cb0723c */ /* 0x040fec00000018b0 */
[----:B------:R-:W-:Y:S01]  /*8cd0*/  HMMA.16816.F32 R172, R28, R142, R172 ;  /* 0x0000008e1cac723c */ /* 0x000fe200000018ac */
[----:B------:R-:W2:Y:S04]  /*8ce0*/  LDSM.16.M88.4 R28, [R201+0xa000] ;  /* 0x00a00000c91c783b */ /* 0x000ea80000000200 */
[----:B------:R-:W-:Y:S01]  /*8cf0*/  LDSM.16.M88.4 R140, [R201+0xa800] ;  /* 0x00a80000c98c783b */ /* 0x000fe20000000200 */
[----:B-1----:R-:W-:Y:S06]  /*8d00*/  HMMA.16816.F32 R136, R4, R8, R136 ;  /* 0x000000080488723c */ /* 0x002fec0000001888 */
[----:B------:R-:W-:Y:S01]  /*8d10*/  HMMA.16816.F32 R24, R224, R34, R24 ;  /* 0x00000022e018723c */ /* 0x000fe20000001818 */
[----:B------:R-:W-:Y:S05]  /*8d20*/  LDSM.16.M88.4 R32, [R200+0x4000] ;  /* 0x00400000c820783b */ /* 0x000fea0000000200 */
[----:B---3--:R-:W-:Y:S06]  /*8d30*/  HMMA.16816.F32 R12, R168, R20, R12 ;  /* 0x00000014a80c723c */ /* 0x008fec000000180c */
[----:B------:R-:W-:Y:S01]  /*8d40*/  HMMA.16816.F32 R156, R4, R10, R156 ;  /* 0x0000000a049c723c */ /* 0x000fe2000000189c */
[----:B------:R-:W1:Y:S05]  /*8d50*/  LDSM.16.M88.4 R8, [R184] ;  /* 0x00000000b808783b */ /* 0x000e6a0000000200 */
[----:B----4-:R-:W-:Y:S06]  /*8d60*/  HMMA.16816.F32 R136, R224, R160, R136 ;  /* 0x000000a0e088723c */ /* 0x010fec0000001888 */
[----:B------:R-:W-:Y:S01]  /*8d70*/  HMMA.16816.F32 R24, R168, R22, R24 ;  /* 0x00000016a818723c */ /* 0x000fe20000001818 */
[----:B------:R-:W-:Y:S05]  /*8d80*/  LDSM.16.M88.4 R20, [R198+0x4000] ;  /* 0x00400000c614783b */ /* 0x000fea0000000200 */
[----:B--2---:R-:W-:Y:S06]  /*8d90*/  HMMA.16816.F32 R12, R144, R28, R12 ;  /* 0x0000001c900c723c */ /* 0x004fec000000180c */
[C---:B------:R-:W-:Y:S06]  /*8da0*/  HMMA.16816.F32 R152, R4.reuse, R16, R152 ;  /* 0x000000100498723c */ /* 0x040fec0000001898 */
[----:B------:R-:W-:Y:S01]  /*8db0*/  HMMA.16816.F32 R148, R4, R18, R148 ;  /* 0x000000120494723c */ /* 0x000fe20000001894 */
[----:B------:R-:W2:Y:S05]  /*8dc0*/  LDSM.16.M88.4 R16, [R195+0xa000] ;  /* 0x00a00000c310783b */ /* 0x000eaa0000000200 */
[----:B------:R-:W-:Y:S06]  /*8dd0*/  HMMA.16816.F32 R136, R168, R236, R136 ;  /* 0x000000eca888723c */ /* 0x000fec0000001888 */
[----:B-1----:R-:W-:Y:S06]  /*8de0*/  HMMA.16816.F32 R176, R4, R8, R176 ;  /* 0x0000000804b0723c */ /* 0x002fec00000018b0 */
[----:B------:R-:W-:Y:S01]  /*8df0*/  HMMA.16816.F32 R24, R144, R30, R24 ;  /* 0x0000001e9018723c */ /* 0x000fe20000001818 */
[----:B------:R-:W1:Y:S05]  /*8e00*/  LDSM.16.M88.4 R28, [R182] ;  /* 0x00000000b61c783b */ /* 0x000e6a0000000200 */
[----:B------:R-:W-:Y:S06]  /*8e10*/  HMMA.16816.F32 R12, R32, R232, R12 ;  /* 0x000000e8200c723c */ /* 0x000fec000000180c */
[----:B------:R-:W-:Y:S01]  /*8e20*/  HMMA.16816.F32 R172, R4, R10, R172 ;  /* 0x0000000a04ac723c */ /* 0x000fe200000018ac */
[----:B------:R-:W-:Y:S04]  /*8e30*/  LDSM.16.M88.4 R8, [R197+0x4000] ;  /* 0x00400000c508783b */ /* 0x000fe80000000200 */
[----:B------:R-:W3:Y:S01]  /*8e40*/  LDSM.16.M88.4 R4, [R188+0x4000] ;  /* 0x00400000bc04783b */ /* 0x000ee20000000200 */
[C---:B------:R-:W-:Y:S03]  /*8e50*/  HMMA.16816.F32 R156, R224.reuse, R162, R156 ;  /* 0x000000a2e09c723c */ /* 0x040fe6000000189c */
[----:B------:R-:W4:Y:S03]  /*8e60*/  LDSM.16.M88.4 R160, [R188+0x3800] ;  /* 0x00380000bca0783b */ /* 0x000f260000000200 */
[----:B------:R-:W-:Y:S06]  /*8e70*/  HMMA.16816.F32 R152, R224, R228, R152 ;  /* 0x000000e4e098723c */ /* 0x000fec0000001898 */
[----:B------:R-:W-:Y:S06]  /*8e80*/  HMMA.16816.F32 R136, R144, R140, R136 ;  /* 0x0000008c9088723c */ /* 0x000fec0000001888 */
[C---:B------:R-:W-:Y:S01]  /*8e90*/  HMMA.16816.F32 R148, R224.reuse, R230, R148 ;  /* 0x000000e6e094723c */ /* 0x040fe20000001894 */
[----:B------:R-:W5:Y:S05]  /*8ea0*/  LDSM.16.M88.4 R228, [R201+0xb000] ;  /* 0x00b00000c9e4783b */ /* 0x000f6a0000000200 */
[----:B------:R-:W-:Y:S06]  /*8eb0*/  HMMA.16816.F32 R176, R224, R220, R176 ;  /* 0x000000dce0b0723c */ /* 0x000fec00000018b0 */
[----:B------:R-:W-:Y:S06]  /*8ec0*/  HMMA.16816.F32 R24, R32, R234, R24 ;  /* 0x000000ea2018723c */ /* 0x000fec0000001818 */
[----:B--2---:R-:W-:Y:S06]  /*8ed0*/  HMMA.16816.F32 R12, R20, R16, R12 ;  /* 0x00000010140c723c */ /* 0x004fec000000180c */
[----:B------:R-:W-:Y:S01]  /*8ee0*/  HMMA.16816.F32 R220, R224, R222, R172 ;  /* 0x000000dee0dc723c */ /* 0x000fe200000018ac */
[----:B------:R-:W2:Y:S05]  /*8ef0*/  LDSM.16.M88.4 R172, [R195+0xa800] ;  /* 0x00a80000c3ac783b */ /* 0x000eaa0000000200 */
[C---:B------:R-:W-:Y:S06]  /*8f00*/  HMMA.16816.F32 R156, R168.reuse, R238, R156 ;  /* 0x000000eea89c723c */ /* 0x040fec000000189c */
[----:B------:R-:W-:Y:S06]  /*8f10*/  HMMA.16816.F32 R152, R168, R164, R152 ;  /* 0x000000a4a898723c */ /* 0x000fec0000001898 */
[----:B-1----:R-:W-:Y:S06]  /*8f20*/  HMMA.16816.F32 R136, R32, R28, R136 ;  /* 0x0000001c2088723c */ /* 0x002fec0000001888 */
[----:B------:R-:W-:Y:S06]  /*8f30*/  HMMA.16816.F32 R148, R168, R166, R148 ;  /* 0x000000a6a894723c */ /* 0x000fec0000001894 */
[----:B------:R-:W-:Y:S01]  /*8f40*/  HMMA.16816.F32 R24, R20, R18, R24 ;  /* 0x000000121418723c */ /* 0x000fe20000001818 */
[----:B------:R-:W1:Y:S05]  /*8f50*/  LDSM.16.M88.4 R16, [R201+0xb800] ;  /* 0x00b80000c910783b */ /* 0x000e6a0000000200 */
[----:B---3--:R-:W-:Y:S06]  /*8f60*/  HMMA.16816.F32 R12, R8, R4, R12 ;  /* 0x00000004080c723c */ /* 0x008fec000000180c */
[C---:B----4-:R-:W-:Y:S06]  /*8f70*/  HMMA.16816.F32 R176, R168.reuse, R160, R176 ;  /* 0x000000a0a8b0723c */ /* 0x050fec00000018b0 */
[----:B------:R-:W-:Y:S01]  /*8f80*/  HMMA.16816.F32 R220, R168, R162, R220 ;  /* 0x000000a2a8dc723c */ /* 0x000fe200000018dc */
[----:B------:R-:W3:Y:S05]  /*8f90*/  LDSM.16.M88.4 R160, [R181] ;  /* 0x00000000b5a0783b */ /* 0x000eea0000000200 */
[C---:B------:R-:W-:Y:S01]  /*8fa0*/  HMMA.16816.F32 R156, R144.reuse, R142, R156 ;  /* 0x0000008e909c723c */ /* 0x040fe2000000189c */
[----:B------:R-:W4:Y:S05]  /*8fb0*/  LDSM.16.M88.4 R140, [R188+0x4800] ;  /* 0x00480000bc8c783b */ /* 0x000f2a0000000200 */
[----:B-----5:R-:W-:Y:S01]  /*8fc0*/  HMMA.16816.F32 R152, R144, R228, R152 ;  /* 0x000000e49098723c */ /* 0x020fe20000001898 */
[----:B------:R-:W-:Y:S01]  /*8fd0*/  FMUL.FTZ R0, R12, UR26 ;  /* 0x0000001a0c007c20 */ /* 0x000fe20008410000 */
[----:B------:R-:W-:Y:S01]  /*8fe0*/  FMUL.FTZ R2, R13, UR26 ;  /* 0x0000001a0d027c20 */ /* 0x000fe20008410000 */
[----:B------:R-:W-:Y:S01]  /*8ff0*/  FMUL.FTZ R28, R14, UR26 ;  /* 0x0000001a0e1c7c20 */ /* 0x000fe20008410000 */
[----:B------:R-:W-:-:S02]  /*9000*/  FMUL.FTZ R29, R15, UR26 ;  /* 0x0000001a0f1d7c20 */ /* 0x000fc40008410000 */
[----:B--2---:R-:W-:Y:S01]  /*9010*/  HMMA.16816.F32 R136, R20, R172, R136 ;  /* 0x000000ac1488723c */ /* 0x004fe20000001888 */
[----:B------:R-:W2:Y:S01]  /*9020*/  LDSM.16.M88.4 R12, [R180] ;  /* 0x00000000b40c783b */ /* 0x000ea20000000200 */
[----:B------:R-:W5:Y:S04]  /*9030*/  MUFU.TANH R0, R0 ;  /* 0x0000000000007308 */ /* 0x000f680000002400 */
[----:B------:R-:W-:Y:S01]  /*9040*/  HMMA.16816.F32 R24, R8, R6, R24 ;  /* 0x000000060818723c */ /* 0x000fe20000001818 */
[----:B------:R-:W5:Y:S03]  /*9050*/  LDSM.16.M88.4 R4, [R195+0xb000] ;  /* 0x00b00000c304783b */ /* 0x000f660000000200 */
[----:B------:R-:W5:Y:S02]  /*9060*/  MUFU.TANH R28, R28 ;  /* 0x0000001c001c7308 */ /* 0x000f640000002400 */
[C---:B------:R-:W-:Y:S06]  /*9070*/  HMMA.16816.F32 R148, R144.reuse, R230, R148 ;  /* 0x000000e69094723c */ /* 0x040fec0000001894 */
[----:B-1----:R-:W-:Y:S01]  /*9080*/  HMMA.16816.F32 R176, R144, R16, R176 ;  /* 0x0000001090b0723c */ /* 0x002fe200000018b0 */
[----:B------:R-:W1:Y:S05]  /*9090*/  MUFU.TANH R2, R2 ;  /* 0x0000000200027308 */ /* 0x000e6a0000002400 */
[C---:B---3--:R-:W-:Y:S03]  /*90a0*/  HMMA.16816.F32 R152, R32.reuse, R160, R152 ;  /* 0x000000a02098723c */ /* 0x048fe60000001898 */
[----:B------:R-:W3:Y:S03]  /*90b0*/  MUFU.TANH R29, R29 ;  /* 0x0000001d001d7308 */ /* 0x000ee60000002400 */
[----:B------:R-:W-:Y:S01]  /*90c0*/  HMMA.16816.F32 R156, R32, R30, R156 ;  /* 0x0000001e209c723c */ /* 0x000fe2000000189c */
[----:B------:R-:W-:-:S05]  /*90d0*/  FMUL.FTZ R135, R26, UR26 ;  /* 0x0000001a1a877c20 */ /* 0x000fca0008410000 */
[----:B----4-:R-:W-:Y:S01]  /*90e0*/  HMMA.16816.F32 R136, R8, R140, R136 ;  /* 0x0000008c0888723c */ /* 0x010fe20000001888 */
[----:B------:R-:W-:Y:S01]  /*90f0*/  FMUL.FTZ R30, R24, UR26 ;  /* 0x0000001a181e7c20 */ /* 0x000fe20008410000 */
[----:B------:R-:W-:Y:S01]  /*9100*/  FMUL.FTZ R31, R25, UR26 ;  /* 0x0000001a191f7c20 */ /* 0x000fe20008410000 */
[----:B------:R-:W-:Y:S03]  /*9110*/  MUFU.TANH R135, R135 ;  /* 0x0000008700877308 */ /* 0x000fe60000002400 */
[----:B------:R-:W-:Y:S01]  /*9120*/  HMMA.16816.F32 R148, R32, R162, R148 ;  /* 0x000000a22094723c */ /* 0x000fe20000001894 */
[----:B------:R-:W-:Y:S02]  /*9130*/  FMUL.FTZ R140, R27, UR26 ;  /* 0x0000001a1b8c7c20 */ /* 0x000fe40008410000 */
[----:B------:R-:W4:Y:S02]  /*9140*/  LDSM.16.M88.4 R24, [R195+0xb800] ;  /* 0x00b80000c318783b */ /* 0x000f240000000200 */
[----:B------:R-:W3:Y:S01]  /*9150*/  MUFU.TANH R30, R30 ;  /* 0x0000001e001e7308 */ /* 0x000ee20000002400 */
[----:B------:R-:W-:Y:S01]  /*9160*/  HMMA.16816.F32 R220, R144, R18, R220 ;  /* 0x0000001290dc723c */ /* 0x000fe200000018dc */
[----:B------:R-:W1:Y:S05]  /*9170*/  LDSM.16.M88.4 R16, [R188+0x5000] ;  /* 0x00500000bc10783b */ /* 0x000e6a0000000200 */
[----:B--2---:R-:W-:Y:S01]  /*9180*/  HMMA.16816.F32 R176, R32, R12, R176 ;  /* 0x0000000c20b0723c */ /* 0x004fe200000018b0 */
[----:B------:R-:W2:Y:S05]  /*9190*/  MUFU.TANH R31, R31 ;  /* 0x0000001f001f7308 */ /* 0x000eaa0000002400 */
[C---:B-----5:R-:W-:Y:S01]  /*91a0*/  HMMA.16816.F32 R152, R20.reuse, R4, R152 ;  /* 0x000000041498723c */ /* 0x060fe20000001898 */
[----:B------:R-:W-:Y:S01]  /*91b0*/  FMUL.FTZ R173, R136, UR26 ;  /* 0x0000001a88ad7c20 */ /* 0x000fe20008410000 */
[----:B------:R-:W-:Y:S01]  /*91c0*/  FMUL.FTZ R136, R137, UR26 ;  /* 0x0000001a89887c20 */ /* 0x000fe20008410000 */
[----:B------:R-:W5:Y:S01]  /*91d0*/  MUFU.TANH R140, R140 ;  /* 0x0000008c008c7308 */ /* 0x000f620000002400 */
[----:B------:R-:W-:Y:S01]  /*91e0*/  FMUL.FTZ R138, R138, UR26 ;  /* 0x0000001a8a8a7c20 */ /* 0x000fe20008410000 */
[----:B------:R-:W-:Y:S01]  /*91f0*/  FMUL.FTZ R139, R139, UR26 ;  /* 0x0000001a8b8b7c20 */ /* 0x000fe20008410000 */
[----:B------:R-:W-:Y:S01]  /*9200*/  HMMA.16816.F32 R148, R20, R6, R148 ;  /* 0x000000061494723c */ /* 0x000fe20000001894 */
[----:B------:R-:W-:-:S04]  /*9210*/  IMAD.U32 R5, RZ, RZ, UR10 ;  /* 0x0000000aff057e24 */ /* 0x000fc8000f8e00ff */
[----:B------:R-:W-:Y:S01]  /*9220*/  IMAD R12, R5, 0x40, R212 ;  /* 0x00000040050c7824 */ /* 0x000fe200078e02d4 */
[----:B------:R-:W-:Y:S01]  /*9230*/  HMMA.16816.F32 R156, R20, R174, R156 ;  /* 0x000000ae149c723c */ /* 0x000fe2000000189c */
[----:B------:R-:W2:Y:S01]  /*9240*/  LDSM.16.M88.4 R4, [R188+0x5800] ;  /* 0x00580000bc04783b */ /* 0x000ea20000000200 */
[----:B------:R-:W-:Y:S01]  /*9250*/  MUFU.TANH R136, R136 ;  /* 0x0000008800887308 */ /* 0x000fe20000002400 */
[----:B------:R-:W-:-:S04]  /*9260*/  DEPBAR.LE SB0, 0x0 ;  /* 0x000080000000791a */ /* 0x000fc80000000000 */
[C---:B------:R-:W-:Y:S01]  /*9270*/  ISETP.GE.AND P1, PT, R12.reuse, R210, PT ;  /* 0x000000d20c00720c */ /* 0x040fe20003f26270 */
[----:B------:R-:W-:Y:S01]  /*9280*/  HMMA.16816.F32 R220, R32, R14, R220 ;  /* 0x0000000e20dc723c */ /* 0x000fe200000018dc */
[C---:B------:R-:W-:Y:S01]  /*9290*/  ISETP.GE.AND P0, PT, R12.reuse, R208, PT ;  /* 0x000000d00c00720c */ /* 0x040fe20003f06270 */
[----:B------:R-:W5:Y:S01]  /*92a0*/  MUFU.TANH R174, R138 ;  /* 0x0000008a00ae7308 */ /* 0x000f620000002400 */
[C---:B------:R-:W-:Y:S02]  /*92b0*/  ISETP.LT.OR P1, PT, R12.reuse, R211, P1 ;  /* 0x000000d30c00720c */ /* 0x040fe40000f21670 */
[C---:B------:R-:W-:Y:S01]  /*92c0*/  ISETP.LT.OR P0, PT, R12.reuse, R209, P0 ;  /* 0x000000d10c00720c */ /* 0x040fe20000701670 */
[----:B----4-:R-:W-:Y:S01]  /*92d0*/  HMMA.16816.F32 R176, R20, R24, R176 ;  /* 0x0000001814b0723c */ /* 0x010fe200000018b0 */
[----:B------:R-:W-:Y:S01]  /*92e0*/  VIADD R14, R12, 0x8 ;  /* 0x000000080c0e7836 */ /* 0x000fe20000000000 */
[----:B------:R-:W-:Y:S02]  /*92f0*/  FSEL R15, R0, -INF , !P1 ;  /* 0xff800000000f7808 */ /* 0x000fe40004800000 */
[----:B------:R-:W-:Y:S01]  /*9300*/  FSEL R28, R28, -INF , !P0 ;  /* 0xff8000001c1c7808 */ /* 0x000fe20004000000 */
[----:B------:R-:W4:Y:S01]  /*9310*/  MUFU.TANH R173, R173 ;  /* 0x000000ad00ad7308 */ /* 0x000f220000002400 */
[----:B-1----:R-:W-:Y:S01]  /*9320*/  HMMA.16816.F32 R152, R8, R16, R152 ;  /* 0x000000100898723c */ /* 0x002fe20000001898 */
[----:B------:R-:W-:-:S04]  /*9330*/  ISETP.GE.AND P0, PT, R14, R210, PT ;  /* 0x000000d20e00720c */ /* 0x000fc80003f06270 */
[-C--:B------:R-:W-:Y:S01]  /*9340*/  ISETP.LT.OR P0, PT, R14, R211.reuse, P0 ;  /* 0x000000d30e00720c */ /* 0x080fe20000701670 */
[C---:B------:R-:W-:Y:S01]  /*9350*/  HMMA.16816.F32 R156, R8.reuse, R142, R156 ;  /* 0x0000008e089c723c */ /* 0x040fe2000000189c */
[----:B------:R-:W-:Y:S01]  /*9360*/  VIADD R17, R12, 0x1 ;  /* 0x000000010c117836 */ /* 0x000fe20000000000 */
[----:B------:R1:W-:Y:S04]  /*9370*/  MUFU.TANH R214, R139 ;  /* 0x0000008b00d67308 */ /* 0x0003e80000002400 */
[C---:B------:R-:W-:Y:S01]  /*9380*/  ISETP.GE.AND P6, PT, R17.reuse, R210, PT ;  /* 0x000000d21100720c */ /* 0x040fe20003fc6270 */
[----:B------:R-:W-:Y:S01]  /*9390*/  HMMA.16816.F32 R148, R8, R18, R148 ;  /* 0x000000120894723c */ /* 0x000fe20000001894 */
[C---:B------:R-:W-:Y:S02]  /*93a0*/  ISETP.GE.AND P1, PT, R17.reuse, R208, PT ;  /* 0x000000d01100720c */ /* 0x040fe40003f26270 */
[----:B------:R-:W-:-:S02]  /*93b0*/  ISETP.LT.OR P6, PT, R17, R211, P6 ;  /* 0x000000d31100720c */ /* 0x000fc400037c1670 */
[----:B------:R-:W-:Y:S01]  /*93c0*/  ISETP.LT.OR P1, PT, R17, R209, P1 ;  /* 0x000000d11100720c */ /* 0x000fe20000f21670 */
[----:B------:R-:W-:Y:S01]  /*93d0*/  HMMA.16816.F32 R220, R20, R26, R220 ;  /* 0x0000001a14dc723c */ /* 0x000fe200000018dc */
[----:B------:R-:W-:Y:S01]  /*93e0*/  FSEL R13, R2, -INF , !P6 ;  /* 0xff800000020d7808 */ /* 0x000fe20007000000 */
[C---:B------:R-:W-:Y:S01]  /*93f0*/  VIADD R2, R12.reuse, 0x9 ;  /* 0x000000090c027836 */ /* 0x040fe20000000000 */
[----:B---3--:R-:W-:Y:S01]  /*9400*/  FSEL R0, R29, -INF , !P1 ;  /* 0xff8000001d007808 */ /* 0x008fe20004800000 */
[----:B------:R-:W-:Y:S01]  /*9410*/  VIADD R19, R12, 0x10 ;  /* 0x000000100c137836 */ /* 0x000fe20000000000 */
[----:B------:R-:W-:Y:S01]  /*9420*/  FSEL R17, R30, -INF , !P0 ;  /* 0xff8000001e117808 */ /* 0x000fe20004000000 */
[C---:B--2---:R-:W-:Y:S01]  /*9430*/  HMMA.16816.F32 R176, R8.reuse, R4, R176 ;  /* 0x0000000408b0723c */ /* 0x044fe200000018b0 */
[----:B------:R-:W-:Y:S01]  /*9440*/  ISETP.GE.AND P1, PT, R2, R210, PT ;  /* 0x000000d20200720c */ /* 0x000fe20003f26270 */
[----:B------:R-:W-:Y:S01]  /*9450*/  FMUL.FTZ R147, R152, UR26 ;  /* 0x0000001a98937c20 */ /* 0x000fe20008410000 */
[-C--:B------:R-:W-:Y:S01]  /*9460*/  ISETP.GE.AND P0, PT, R2, R208.reuse, PT ;  /* 0x000000d00200720c */ /* 0x080fe20003f06270 */
[----:B------:R-:W-:Y:S01]  /*9470*/  FMUL.FTZ R146, R154, UR26 ;  /* 0x0000001a9a927c20 */ /* 0x000fe20008410000 */
[-C--:B------:R-:W-:Y:S01]  /*9480*/  ISETP.GE.AND P6, PT, R14, R208.reuse, PT ;  /* 0x000000d00e00720c */ /* 0x080fe20003fc6270 */
[----:B------:R-:W-:Y:S01]  /*9490*/  FMUL.FTZ R137, R156, UR26 ;  /* 0x0000001a9c897c20 */ /* 0x000fe20008410000 */
[----:B------:R-:W-:Y:S01]  /*94a0*/  ISETP.LT.OR P1, PT, R2, R211, P1 ;  /* 0x000000d30200720c */ /* 0x000fe20000f21670 */
[----:B------:R-:W-:Y:S01]  /*94b0*/  VIADD R5, R12, 0x11 ;  /* 0x000000110c057836 */ /* 0x000fe20000000000 */
[-C--:B------:R-:W-:Y:S01]  /*94c0*/  ISETP.LT.OR P0, PT, R2, R209.reuse, P0 ;  /* 0x000000d10200720c */ /* 0x080fe20000701670 */
[----:B------:R-:W-:Y:S01]  /*94d0*/  FMUL.FTZ R16, R157, UR26 ;  /* 0x0000001a9d107c20 */ /* 0x000fe20008410000 */
[-C--:B------:R-:W-:Y:S01]  /*94e0*/  ISETP.LT.OR P6, PT, R14, R209.reuse, P6 ;  /* 0x000000d10e00720c */ /* 0x080fe200037c1670 */
[----:B------:R-:W-:Y:S01]  /*94f0*/  FMUL.FTZ R24, R158, UR26 ;  /* 0x0000001a9e187c20 */ /* 0x000fe20008410000 */
[----:B------:R-:W-:Y:S01]  /*9500*/  FSEL R31, R31, -INF , !P1 ;  /* 0xff8000001f1f7808 */ /* 0x000fe20004800000 */
[----:B------:R-:W-:Y:S01]  /*9510*/  VIADD R2, R12, 0x18 ;  /* 0x000000180c027836 */ /* 0x000fe20000000000 */
[----:B-----5:R-:W-:Y:S01]  /*9520*/  FSEL R4, R140, -INF , !P0 ;  /* 0xff8000008c047808 */ /* 0x020fe20004000000 */
[----:B------:R-:W2:Y:S01]  /*9530*/  MUFU.TANH R137, R137 ;  /* 0x0000008900897308 */ /* 0x000ea20000002400 */
[----:B------:R-:W-:Y:S01]  /*9540*/  FSEL R14, R135, -INF , !P6 ;  /* 0xff800000870e7808 */ /* 0x000fe20007000000 */
[----:B------:R-:W-:Y:S01]  /*9550*/  FMUL.FTZ R18, R159, UR26 ;  /* 0x0000001a9f127c20 */ /* 0x000fe20008410000 */
[----:B------:R-:W-:Y:S01]  /*9560*/  ISETP.GE.AND P1, PT, R19, R208, PT ;  /* 0x000000d01300720c */ /* 0x000fe20003f26270 */
[----:B------:R-:W-:Y:S01]  /*9570*/  FMUL.FTZ R145, R153, UR26 ;  /* 0x0000001a99917c20 */ /* 0x000fe20008410000 */
[-C--:B------:R-:W-:Y:S01]  /*9580*/  ISETP.GE.AND P0, PT, R5, R210.reuse, PT ;  /* 0x000000d20500720c */ /* 0x080fe20003f06270 */
[----:B------:R-:W-:Y:S01]  /*9590*/  FMUL.FTZ R144, R155, UR26 ;  /* 0x0000001a9b907c20 */ /* 0x000fe20008410000 */
[CC--:B------:R-:W-:Y:S01]  /*95a0*/  ISETP.GE.AND P6, PT, R19.reuse, R210.reuse, PT ;  /* 0x000000d21300720c */ /* 0x0c0fe20003fc6270 */
[----:B------:R-:W-:Y:S01]  /*95b0*/  MUFU.TANH R16, R16 ;  /* 0x0000001000107308 */ /* 0x000fe20000002400 */
[----:B------:R-:W-:Y:S01]  /*95c0*/  ISETP.LT.OR P1, PT, R19, R209, P1 ;  /* 0x000000d11300720c */ /* 0x000fe20000f21670 */
[----:B------:R-:W-:Y:S01]  /*95d0*/  FMUL.FTZ R143, R148, UR26 ;  /* 0x0000001a948f7c20 */ /* 0x000fe20008410000 */
[-C--:B------:R-:W-:Y:S01]  /*95e0*/  ISETP.LT.OR P0, PT, R5, R211.reuse, P0 ;  /* 0x000000d30500720c */ /* 0x080fe20000701670 */
[----:B------:R-:W-:Y:S01]  /*95f0*/  HMMA.16816.F32 R220, R8, R6, R220 ;  /* 0x0000000608dc723c */ /* 0x000fe200000018dc */
[-C--:B------:R-:W-:Y:S01]  /*9600*/  ISETP.LT.OR P6, PT, R19, R211.reuse, P6 ;  /* 0x000000d31300720c */ /* 0x080fe200037c1670 */
[----:B------:R-:W-:Y:S01]  /*9610*/  FMUL.FTZ R141, R149, UR26 ;  /* 0x0000001a958d7c20 */ /* 0x000fe20008410000 */
[----:B------:R-:W-:Y:S01]  /*9620*/  FSEL R174, R174, -INF , !P1 ;  /* 0xff800000aeae7808 */ /* 0x000fe20004800000 */
[----:B------:R-:W3:Y:S01]  /*9630*/  MUFU.TANH R24, R24 ;  /* 0x0000001800187308 */ /* 0x000ee20000002400 */
[----:B-1----:R-:W-:Y:S01]  /*9640*/  FSEL R139, R136, -INF , !P0 ;  /* 0xff800000888b7808 */ /* 0x002fe20004000000 */
[----:B------:R-:W-:Y:S01]  /*9650*/  FMUL.FTZ R142, R150, UR26 ;  /* 0x0000001a968e7c20 */ /* 0x000fe20008410000 */
[----:B----4-:R-:W-:Y:S01]  /*9660*/  FSEL R173, R173, -INF , !P6 ;  /* 0xff800000adad7808 */ /* 0x010fe20007000000 */
[----:B------:R-:W-:Y:S01]  /*9670*/  FMUL.FTZ R140, R151, UR26 ;  /* 0x0000001a978c7c20 */ /* 0x000fe20008410000 */
[----:B------:R-:W-:Y:S01]  /*9680*/  ISETP.GE.AND P1, PT, R2, R210, PT ;  /* 0x000000d20200720c */ /* 0x000fe20003f26270 */
[----:B------:R-:W-:Y:S01]  /*9690*/  VIADD R6, R12, 0x28 ;  /* 0x000000280c067836 */ /* 0x000fe20000000000 */
[CC--:B------:R-:W-:Y:S01]  /*96a0*/  ISETP.GE.AND P0, PT, R2.reuse, R208.reuse, PT ;  /* 0x000000d00200720c */ /* 0x0c0fe20003f06270 */
[----:B------:R-:W1:Y:S01]  /*96b0*/  MUFU.TANH R18, R18 ;  /* 0x0000001200127308 */ /* 0x000e620000002400 */
[----:B------:R-:W-:Y:S01]  /*96c0*/  ISETP.GE.AND P6, PT, R5, R208, PT ;  /* 0x000000d00500720c */ /* 0x000fe20003fc6270 */
[----:B------:R-:W-:Y:S01]  /*96d0*/  FMUL.FTZ R169, R177, UR26 ;  /* 0x0000001ab1a97c20 */ /* 0x000fe20008410000 */
[----:B------:R-:W-:Y:S01]  /*96e0*/  ISETP.LT.OR P1, PT, R2, R211, P1 ;  /* 0x000000d30200720c */ /* 0x000fe20000f21670 */
[----:B------:R-:W-:Y:S01]  /*96f0*/  FMUL.FTZ R166, R178, UR26 ;  /* 0x0000001ab2a67c20 */ /* 0x000fe20008410000 */
[-C--:B------:R-:W-:Y:S01]  /*9700*/  ISETP.LT.OR P0, PT, R2, R209.reuse, P0 ;  /* 0x000000d10200720c */ /* 0x080fe20000701670 */
[C---:B------:R-:W-:Y:S01]  /*9710*/  VIADD R2, R12.reuse, 0x19 ;  /* 0x000000190c027836 */ /* 0x040fe20000000000 */
[----:B------:R-:W-:Y:S01]  /*9720*/  ISETP.LT.OR P6, PT, R5, R209, P6 ;  /* 0x000000d10500720c */ /* 0x000fe200037c1670 */
[----:B------:R-:W4:Y:S01]  /*9730*/  MUFU.TANH R147, R147 ;  /* 0x0000009300937308 */ /* 0x000f220000002400 */
[----:B------:R-:W-:Y:S01]  /*9740*/  VIADD R5, R12, 0x20 ;  /* 0x000000200c057836 */ /* 0x000fe20000000000 */
[----:B--2---:R-:W-:Y:S01]  /*9750*/  FSEL R137, R137, -INF , !P1 ;  /* 0xff80000089897808 */ /* 0x004fe20004800000 */
[----:B------:R-:W-:Y:S01]  /*9760*/  FMUL.FTZ R176, R176, UR26 ;  /* 0x0000001ab0b07c20 */ /* 0x000fe20008410000 */
[----:B------:R-:W-:Y:S01]  /*9770*/  FSEL R214, R214, -INF , !P6 ;  /* 0xff800000d6d67808 */ /* 0x000fe20007000000 */
[----:B------:R-:W-:Y:S01]  /*9780*/  FMUL.FTZ R162, R222, UR26 ;  /* 0x0000001adea27c20 */ /* 0x000fe20008410000 */
[C---:B------:R-:W-:Y:S01]  /*9790*/  ISETP.GE.AND P6, PT, R2.reuse, R210, PT ;  /* 0x000000d20200720c */ /* 0x040fe20003fc6270 */
[----:B------:R-:W-:Y:S01]  /*97a0*/  FMUL.FTZ R164, R179, UR26 ;  /* 0x0000001ab3a47c20 */ /* 0x000fe20008410000 */
[----:B------:R-:W2:Y:S01]  /*97b0*/  MUFU.TANH R146, R146 ;  /* 0x0000009200927308 */ /* 0x000ea20000002400 */
[----:B------:R-:W-:Y:S01]  /*97c0*/  ISETP.GE.AND P1, PT, R2, R208, PT ;  /* 0x000000d00200720c */ /* 0x000fe20003f26270 */
[----:B------:R-:W-:Y:S01]  /*97d0*/  FMUL.FTZ R167, R220, UR26 ;  /* 0x0000001adca77c20 */ /* 0x000fe20008410000 */
[----:B------:R-:W-:Y:S01]  /*97e0*/  ISETP.LT.OR P6, PT, R2, R211, P6 ;  /* 0x000000d30200720c */ /* 0x000fe200037c1670 */
[----:B------:R-:W-:Y:S01]  /*97f0*/  FMUL.FTZ R165, R221, UR26 ;  /* 0x0000001adda57c20 */ /* 0x000fe20008410000 */
[----:B---3--:R-:W-:Y:S01]  /*9800*/  FSEL R148, R24, -INF , !P0 ;  /* 0xff80000018947808 */ /* 0x008fe20004000000 */
[----:B------:R-:W-:Y:S01]  /*9810*/  FMUL.FTZ R161, R223, UR26 ;  /* 0x0000001adfa17c20 */ /* 0x000fe20008410000 */
[----:B------:R-:W-:Y:S01]  /*9820*/  FSEL R135, R16, -INF , !P6 ;  /* 0xff80000010877808 */ /* 0x000fe20007000000 */
[----:B------:R-:W3:Y:S01]  /*9830*/  MUFU.TANH R145, R145 ;  /* 0x0000009100917308 */ /* 0x000ee20000002400 */
[C---:B------:R-:W-:Y:S01]  /*9840*/  ISETP.GE.AND P0, PT, R5.reuse, R210, PT ;  /* 0x000000d20500720c */ /* 0x040fe20003f06270 */
[----:B------:R-:W-:Y:S01]  /*9850*/  IMAD.MOV.U32 R221, RZ, RZ, R243 ;  /* 0x000000ffffdd7224 */ /* 0x000fe200078e00f3 */
[----:B------:R-:W-:-:S02]  /*9860*/  ISETP.GE.AND P6, PT, R5, R208, PT ;  /* 0x000000d00500720c */ /* 0x000fc40003fc6270 */
[----:B------:R-:W-:Y:S01]  /*9870*/  ISETP.LT.OR P1, PT, R2, R209, P1 ;  /* 0x000000d10200720c */ /* 0x000fe20000f21670 */
[C---:B------:R-:W-:Y:S01]  /*9880*/  VIADD R2, R12.reuse, 0x21 ;  /* 0x000000210c027836 */ /* 0x040fe20000000000 */
[C---:B------:R-:W-:Y:S01]  /*9890*/  ISETP.LT.OR P0, PT, R5.reuse, R211, P0 ;  /* 0x000000d30500720c */ /* 0x040fe20000701670 */
[----:B------:R-:W5:Y:S01]  /*98a0*/  MUFU.TANH R144, R144 ;  /* 0x0000009000907308 */ /* 0x000f620000002400 */
[----:B------:R-:W-:Y:S01]  /*98b0*/  ISETP.LT.OR P6, PT, R5, R209, P6 ;  /* 0x000000d10500720c */ /* 0x000fe200037c1670 */
[----:B------:R-:W-:Y:S01]  /*98c0*/  VIADD R5, R12, 0x29 ;  /* 0x000000290c057836 */ /* 0x000fe20000000000 */
[----:B-1----:R-:W-:Y:S02]  /*98d0*/  FSEL R150, R18, -INF , !P1 ;  /* 0xff80000012967808 */ /* 0x002fe40004800000 */
[----:B----4-:R-:W-:Y:S02]  /*98e0*/  FSEL R147, R147, -INF , !P0 ;  /* 0xff80000093937808 */ /* 0x010fe40004000000 */
[----:B--2---:R-:W-:Y:S01]  /*98f0*/  FSEL R146, R146, -INF , !P6 ;  /* 0xff80000092927808 */ /* 0x004fe20007000000 */
[----:B------:R-:W1:Y:S01]  /*9900*/  MUFU.TANH R143, R143 ;  /* 0x0000008f008f7308 */ /* 0x000e620000002400 */
[----:B------:R-:W-:-:S02]  /*9910*/  ISETP.GE.AND P1, PT, R2, R210, PT ;  /* 0x000000d20200720c */ /* 0x000fc40003f26270 */
[----:B------:R-:W-:Y:S02]  /*9920*/  ISETP.GE.AND P0, PT, R2, R208, PT ;  /* 0x000000d00200720c */ /* 0x000fe40003f06270 */
[----:B------:R-:W-:Y:S02]  /*9930*/  ISETP.GE.AND P6, PT, R6, R210, PT ;  /* 0x000000d20600720c */ /* 0x000fe40003fc6270 */
[C---:B------:R-:W-:Y:S01]  /*9940*/  ISETP.LT.OR P1, PT, R2.reuse, R211, P1 ;  /* 0x000000d30200720c */ /* 0x040fe20000f21670 */
[----:B------:R-:W2:Y:S01]  /*9950*/  MUFU.TANH R141, R141 ;  /* 0x0000008d008d7308 */ /* 0x000ea20000002400 */
[----:B------:R-:W-:Y:S01]  /*9960*/  ISETP.LT.OR P0, PT, R2, R209, P0 ;  /* 0x000000d10200720c */ /* 0x000fe20000701670 */
[----:B------:R-:W-:Y:S01]  /*9970*/  VIADD R2, R12, 0x30 ;  /* 0x000000300c027836 */ /* 0x000fe20000000000 */
[----:B------:R-:W-:Y:S02]  /*9980*/  ISETP.LT.OR P6, PT, R6, R211, P6 ;  /* 0x000000d30600720c */ /* 0x000fe400037c1670 */
[----:B---3--:R-:W-:-:S02]  /*9990*/  FSEL R145, R145, -INF , !P1 ;  /* 0xff80000091917808 */ /* 0x008fc40004800000 */
[----:B-----5:R-:W-:Y:S01]  /*99a0*/  FSEL R144, R144, -INF , !P0 ;  /* 0xff80000090907808 */ /* 0x020fe20004000000 */
[----:B------:R-:W3:Y:S01]  /*99b0*/  MUFU.TANH R142, R142 ;  /* 0x0000008e008e7308 */ /* 0x000ee20000002400 */
[----:B-1----:R-:W-:Y:S02]  /*99c0*/  FSEL R143, R143, -INF , !P6 ;  /* 0xff8000008f8f7808 */ /* 0x002fe40007000000 */
[C---:B------:R-:W-:Y:S02]  /*99d0*/  ISETP.GE.AND P1, PT, R6.reuse, R208, PT ;  /* 0x000000d00600720c */ /* 0x040fe40003f26270 */
[C---:B------:R-:W-:Y:S02]  /*99e0*/  ISETP.GE.AND P0, PT, R5.reuse, R210, PT ;  /* 0x000000d20500720c */ /* 0x040fe40003f06270 */
[----:B------:R-:W-:Y:S01]  /*99f0*/  ISETP.GE.AND P6, PT, R5, R208, PT ;  /* 0x000000d00500720c */ /* 0x000fe20003fc6270 */
[----:B------:R-:W1:Y:S01]  /*9a00*/  MUFU.TANH R140, R140 ;  /* 0x0000008c008c7308 */ /* 0x000e620000002400 */
[----:B------:R-:W-:-:S02]  /*9a10*/  ISETP.LT.OR P1, PT, R6, R209, P1 ;  /* 0x000000d10600720c */ /* 0x000fc40000f21670 */
[C---:B------:R-:W-:Y:S02]  /*9a20*/  ISETP.LT.OR P0, PT, R5.reuse, R211, P0 ;  /* 0x000000d30500720c */ /* 0x040fe40000701670 */
[----:B------:R-:W-:Y:S01]  /*9a30*/  ISETP.LT.OR P6, PT, R5, R209, P6 ;  /* 0x000000d10500720c */ /* 0x000fe200037c1670 */
[----:B------:R-:W-:Y:S01]  /*9a40*/  VIADD R5, R12, 0x31 ;  /* 0x000000310c057836 */ /* 0x000fe20000000000 */
[----:B--2---:R-:W-:Y:S01]  /*9a50*/  FSEL R141, R141, -INF , !P0 ;  /* 0xff8000008d8d7808 */ /* 0x004fe20004000000 */
[----:B------:R-:W2:Y:S01]  /*9a60*/  MUFU.TANH R169, R169 ;  /* 0x000000a900a97308 */ /* 0x000ea20000002400 */
[----:B---3--:R-:W-:Y:S02]  /*9a70*/  FSEL R142, R142, -INF , !P1 ;  /* 0xff8000008e8e7808 */ /* 0x008fe40004800000 */
[C---:B------:R-:W-:Y:S02]  /*9a80*/  ISETP.GE.AND P1, PT, R2.reuse, R210, PT ;  /* 0x000000d20200720c */ /* 0x040fe40003f26270 */
[----:B------:R-:W-:-:S02]  /*9a90*/  ISETP.GE.AND P0, PT, R2, R208, PT ;  /* 0x000000d00200720c */ /* 0x000fc40003f06270 */
[----:B------:R-:W-:Y:S01]  /*9aa0*/  ISETP.LT.OR P1, PT, R2, R211, P1 ;  /* 0x000000d30200720c */ /* 0x000fe20000f21670 */
[----:B------:R-:W3:Y:S01]  /*9ab0*/  MUFU.TANH R171, R176 ;  /* 0x000000b000ab7308 */ /* 0x000ee20000002400 */
[----:B-1----:R-:W-:Y:S02]  /*9ac0*/  FSEL R140, R140, -INF , !P6 ;  /* 0xff8000008c8c7808 */ /* 0x002fe40007000000 */
[C---:B------:R-:W-:Y:S02]  /*9ad0*/  ISETP.GE.AND P6, PT, R5.reuse, R210, PT ;  /* 0x000000d20500720c */ /* 0x040fe40003fc6270 */
[----:B------:R-:W-:Y:S01]  /*9ae0*/  ISETP.LT.OR P0, PT, R2, R209, P0 ;  /* 0x000000d10200720c */ /* 0x000fe20000701670 */
[C---:B------:R-:W-:Y:S01]  /*9af0*/  VIADD R2, R12.reuse, 0x38 ;  /* 0x000000380c027836 */ /* 0x040fe20000000000 */
[----:B------:R-:W-:Y:S01]  /*9b00*/  ISETP.LT.OR P6, PT, R5, R211, P6 ;  /* 0x000000d30500720c */ /* 0x000fe200037c1670 */
[----:B------:R-:W1:Y:S01]  /*9b10*/  MUFU.TANH R166, R166 ;  /* 0x000000a600a67308 */ /* 0x000e620000002400 */
[----:B------:R-:W-:-:S02]  /*9b20*/  VIADD R12, R12, 0x39 ;  /* 0x000000390c0c7836 */ /* 0x000fc40000000000 */
[----:B--2---:R-:W-:Y:S02]  /*9b30*/  FSEL R169, R169, -INF , !P6 ;  /* 0xff800000a9a97808 */ /* 0x004fe40007000000 */
[----:B------:R-:W-:-:S03]  /*9b40*/  ISETP.GE.AND P6, PT, R2, R208, PT ;  /* 0x000000d00200720c */ /* 0x000fc60003fc6270 */
[----:B------:R-:W2:Y:S01]  /*9b50*/  MUFU.TANH R162, R162 ;  /* 0x000000a200a27308 */ /* 0x000ea20000002400 */
[----:B------:R-:W-:Y:S01]  /*9b60*/  BAR.SYNC.DEFER_BLOCKING 0x0 ;  /* 0x0000000000007b1d */ /* 0x000fe20000010000 */
[----:B------:R-:W-:Y:S02]  /*9b70*/  ISETP.LT.OR P6, PT, R2, R209, P6 ;  /* 0x000000d10200720c */ /* 0x000fe400037c1670 */
[----:B---3--:R-:W-:Y:S02]  /*9b80*/  FSEL R171, R171, -INF , !P1 ;  /* 0xff800000abab7808 */ /* 0x008fe40004800000 */
[----:B------:R-:W-:Y:S02]  /*9b90*/  ISETP.GE.AND P1, PT, R5, R208, PT ;  /* 0x000000d00500720c */ /* 0x000fe40003f26270 */
[----:B------:R-:W3:Y:S01]  /*9ba0*/  MUFU.TANH R164, R164 ;  /* 0x000000a400a47308 */ /* 0x000ee20000002400 */
[----:B-1----:R-:W-:Y:S02]  /*9bb0*/  FSEL R166, R166, -INF , !P0 ;  /* 0xff800000a6a67808 */ /* 0x002fe40004000000 */
[----:B------:R-:W-:-:S02]  /*9bc0*/  ISETP.GE.AND P0, PT, R2, R210, PT ;  /* 0x000000d20200720c */ /* 0x000fc40003f06270 */
[----:B------:R-:W-:Y:S02]  /*9bd0*/  ISETP.LT.OR P1, PT, R5, R209, P1 ;  /* 0x000000d10500720c */ /* 0x000fe40000f21670 */
[----:B------:R-:W-:Y:S01]  /*9be0*/  ISETP.LT.OR P0, PT, R2, R211, P0 ;  /* 0x000000d30200720c */ /* 0x000fe20000701670 */
[----:B------:R-:W1:Y:S01]  /*9bf0*/  MUFU.TANH R167, R167 ;  /* 0x000000a700a77308 */ /* 0x000e620000002400 */
[----:B--2---:R-:W-:Y:S02]  /*9c00*/  FSEL R162, R162, -INF , !P6 ;  /* 0xff800000a2a27808 */ /* 0x004fe40007000000 */
[----:B------:R-:W-:-:S05]  /*9c10*/  ISETP.LT.AND P6, PT, R203, UR10, PT ;  /* 0x0000000acb007c0c */ /* 0x000fca000bfc1270 */
[----:B------:R-:W2:Y:S01]  /*9c20*/  MUFU.TANH R165, R165 ;  /* 0x000000a500a57308 */ /* 0x000ea20000002400 */
[----:B---3--:R-:W-:Y:S02]  /*9c30*/  FSEL R164, R164, -INF , !P1 ;  /* 0xff800000a4a47808 */ /* 0x008fe40004800000 */
[----:B------:R-:W-:-:S04]  /*9c40*/  ISETP.GE.AND P1, PT, R12, R210, PT ;  /* 0x000000d20c00720c */ /* 0x000fc80003f26270 */
[C---:B------:R-:W-:Y:S01]  /*9c50*/  ISETP.LT.OR P1, PT, R12.reuse, R211, P1 ;  /* 0x000000d30c00720c */ /* 0x040fe20000f21670 */
[----:B------:R-:W3:Y:S01]  /*9c60*/  MUFU.TANH R161, R161 ;  /* 0x000000a100a17308 */ /* 0x000ee20000002400 */
[----:B-1----:R-:W-:Y:S02]  /*9c70*/  FSEL R167, R167, -INF , !P0 ;  /* 0xff800000a7a77808 */ /* 0x002fe40004000000 */
[----:B------:R-:W-:-:S04]  /*9c80*/  ISETP.GE.AND P0, PT, R12, R208, PT ;  /* 0x000000d00c00720c */ /* 0x000fc80003f06270 */
[----:B------:R-:W-:Y:S02]  /*9c90*/  ISETP.LT.OR P0, PT, R12, R209, P0 ;  /* 0x000000d10c00720c */ /* 0x000fe40000701670 */
[----:B--2---:R-:W-:Y:S02]  /*9ca0*/  FSEL R165, R165, -INF , !P1 ;  /* 0xff800000a5a57808 */ /* 0x004fe40004800000 */
[----:B---3--:R-:W-:Y:S01]  /*9cb0*/  FSEL R161, R161, -INF , !P0 ;  /* 0xff800000a1a17808 */ /* 0x008fe20004000000 */
        /* <DEDUP_REMOVED lines=74> */
.L_x_2798:
[----:B------:R-:W-:-:S04]  /*a160*/  ULEA UR14, -UR8, URZ, 0x6 ;  /* 0x0000003f080e7291 */ /* 0x000fc8000f8e313f */
[----:B------:R-:W-:-:S12]  /*a170*/  USHF.R.S32.HI UR7, URZ, 0x1f, UR14 ;  /* 0x0000001f3f077899 */ /* 0x000fd8000801140e */
.L_x_2799:
[----:B------:R-:W-:Y:S01]  /*a180*/  IMAD.U32 R27, RZ, RZ, UR14 ;  /* 0x0000000eff1b7e24 */ /* 0x000fe2000f8e00ff */
[----:B------:R-:W-:Y:S01]  /*a190*/  @!P4 IADD3 R5, P0, R133, UR14, RZ ;  /* 0x0000000e8505cc10 */ /* 0x000fe2000ff1e0ff */
[----:B------:R-:W-:Y:S01]  /*a1a0*/  IMAD.U32 R7, RZ, RZ, UR14 ;  /* 0x0000000eff077e24 */ /* 0x000fe2000f8e00ff */
[----:B------:R-:W-:Y:S01]  /*a1b0*/  UIADD3 UR6, UP1, UP0, UR25, UR14, UR25 ;  /* 0x0000000e19067290 */ /* 0x000fe2000f83e019 */
[----:B------:R-:W-:Y:S01]  /*a1c0*/  IMAD.U32 R6, RZ, RZ, UR7 ;  /* 0x00000007ff067e24 */ /* 0x000fe2000f8e00ff */
[-C--:B------:R-:W-:Y:S01]  /*a1d0*/  @!P5 LEA R26, P1, R27, R216.reuse, 0x1 ;  /* 0x000000d81b1ad211 */ /* 0x080fe200078208ff */
[----:B------:R-:W-:Y:S01]  /*a1e0*/  IMAD.U32 R9, RZ, RZ, UR24 ;  /* 0x00000018ff097e24 */ /* 0x000fe2000f8e00ff */
[C---:B------:R-:W-:Y:S01]  /*a1f0*/  @!P4 IADD3.X R2, R134.reuse, UR7, RZ, P0, !PT ;  /* 0x000000078602cc10 */ /* 0x040fe200087fe4ff */
        /* <DEDUP_REMOVED lines=49> */
[----:B------:R-:W-:-:S02]  /*a510*/  @!P5 LEA R18, P1, R19, R216, 0x1 ;  /* 0x000000d81312d211 */ /* 0x000fc400078208ff */
[----:B------:R-:W-:Y:S01]  /*a520*/  @!P4 IADD3 R6, P0, R133, UR6, RZ ;  /* 0x000000068506cc10 */ /* 0x000fe2000ff1e0ff */
[----:B------:R-:W-:Y:S01]  /*a530*/  @!PT LDS RZ, [RZ] ;  /* 0x00000000fffff984 */ /* 0x000fe20000000800 */
[----:B------:R-:W-:Y:S01]  /*a540*/  @!PT LDS RZ, [RZ] ;  /* 0x00000000fffff984 */ /* 0x000fe20000000800 */
[----:B------:R-:W-:Y:S01]  /*a550*/  @!PT LDS RZ, [RZ] ;  /* 0x00000000fffff984 */ /* 0x000fe20000000800 */
[----:B------:R1:W-:Y:S01]  /*a560*/  @!P4 LDGSTS.E.BYPASS.LTC128B.128 [R206+0x8800], desc[UR22][R20.64+0x80] ;  /* 0x0880008014cecfae */ /* 0x0003e2000b901d56 */
[-C--:B------:R-:W-:Y:S02]  /*a570*/  @!P5 LEA.HI.X R19, R5, R215.reuse, R2, 0x1, P1 ;  /* 0x000000d70513d211 */ /* 0x080fe400008f0c02 */
[----:B------:R-:W-:Y:S01]  /*a580*/  @!P4 IADD3.X R5, R134, UR4, RZ, P0, !PT ;  /* 0x000000048605cc10 */ /* 0x000fe200087fe4ff */
[----:B------:R1:W-:Y:S01]  /*a590*/  @P2 STS.128 [R206+0xa800], RZ ;  /* 0x00a800ffce002388 */ /* 0x0003e20000000c00 */
[----:B------:R-:W-:Y:S01]  /*a5a0*/  @!P2 IADD3 R2, P0, R133, UR6, RZ ;  /* 0x000000068502ac10 */ /* 0x000fe2000ff1e0ff */
[----:B------:R-:W-:Y:S01]  /*a5b0*/  UIADD3 UR6, UP0, UR25, UR6, URZ ;  /* 0x0000000619067290 */ /* 0x000fe2000ff1e03f */
[----:B------:R-:W-:Y:S01]  /*a5c0*/  @!P4 LEA R32, P1, R6, UR12, 0x1 ;  /* 0x0000000c0620cc11 */ /* 0x000fe2000f8208ff */
        /* <DEDUP_REMOVED lines=9> */
[----:B------:R1:W-:Y:S03]  /*a660*/  @P5 STS.128 [R206+0x7000], RZ ;  /* 0x007000ffce005388 */ /* 0x0003e60000000c00 */
[----:B------:R-:W-:Y:S01]  /*a670*/  @!P2 LEA.HI.X R35, R2, UR13, R7, 0x1, P0 ;  /* 0x0000000d0223ac11 */ /* 0x000fe200080f0c07 */
[----:B------:R-:W-:Y:S01]  /*a680*/  IMAD.U32 R2, RZ, RZ, UR6 ;  /* 0x00000006ff027e24 */ /* 0x000fe2000f8e00ff */
[----:B------:R-:W-:Y:S01]  /*a690*/  @!P5 LEA R152, P1, R5, R216, 0x1 ;  /* 0x000000d80598d211 */ /* 0x000fe200078208ff */
[----:B------:R-:W-:Y:S01]  /*a6a0*/  IMAD.U32 R5, RZ, RZ, UR4 ;  /* 0x00000004ff057e24 */ /* 0x000fe2000f8e00ff */
[----:B------:R-:W-:Y:S01]  /*a6b0*/  @!P4 IADD3 R6, P0, R133, UR6, RZ ;  /* 0x000000068506cc10 */ /* 0x000fe2000ff1e0ff */
[----:B------:R-:W-:Y:S01]  /*a6c0*/  @!PT LDS RZ, [RZ] ;  /* 0x00000000fffff984 */ /* 0x000fe20000000800 */
[----:B------:R-:W-:Y:S01]  /*a6d0*/  @!PT LDS RZ, [RZ] ;  /* 0x00000000fffff984 */ /* 0x000fe20000000800 */
[----:B------:R-:W-:Y:S01]  /*a6e0*/  @!PT LDS RZ, [RZ] ;  /* 0x00000000fffff984 */ /* 0x000fe20000000800 */
[----:B------:R1:W-:Y:S03]  /*a6f0*/  @!P5 LDGSTS.E.BYPASS.LTC128B.128 [R206+0x7000], desc[UR22][R18.64] ;  /* 0x0700000012cedfae */ /* 0x0003e6000b901d56 */
[----:B------:R-:W-:Y:S01]  /*a700*/  @!P5 LEA.HI.X R153, R2, R215, R5, 0x1, P1 ;  /* 0x000000d70299d211 */ /* 0x000fe200008f0c05 */
[----:B------:R1:W-:Y:S01]  /*a710*/  @P4 STS.128 [R206+0x9000], RZ ;  /* 0x009000ffce004388 */ /* 0x0003e20000000c00 */
[----:B------:R-:W-:-:S02]  /*a720*/  @!P4 IADD3.X R5, R134, UR4, RZ, P0, !PT ;  /* 0x000000048605cc10 */ /* 0x000fc400087fe4ff */
        /* <DEDUP_REMOVED lines=25> */
[----:B------:R-:W-:-:S04]  /*a8c0*/  LEA R6, P0, R133, UR12, 0x1 ;  /* 0x0000000c85067c11 */ /* 0x000fc8000f8008ff */
[----:B------:R-:W-:-:S05]  /*a8d0*/  LEA.HI.X R7, R133, UR13, R134, 0x1, P0 ;  /* 0x0000000d85077c11 */ /* 0x000fca00080f0c86 */
[----:B------:R-:W-:Y:S01]  /*a8e0*/  @!PT LDS RZ, [RZ] ;  /* 0x00000000fffff984 */ /* 0x000fe20000000800 */
[----:B------:R-:W-:Y:S01]  /*a8f0*/  @!PT LDS RZ, [RZ] ;  /* 0x00000000fffff984 */ /* 0x000fe20000000800 */
[----:B------:R-:W-:Y:S01]  /*a900*/  @!PT LDS RZ, [RZ] ;  /* 0x00000000fffff984 */ /* 0x000fe20000000800 */
[----:B------:R2:W-:Y:S04]  /*a910*/  LDGSTS.E.BYPASS.LTC128B.128 [R206+0xb800], desc[UR22][R6.64+0x100] ;  /* 0x0b80010006ce7fae */ /* 0x0005e8000b901d56 */
.L_x_2801:
[----:B------:R-:W-:Y:S05]  /*a920*/  BSYNC B0 ;  /* 0x0000000000007941 */ /* 0x000fea0003800000 */
.L_x_2800:
[----:B------:R-:W0:Y:S01]  /*a930*/  LDGDEPBAR ;  /* 0x00000000000079af */ /* 0x000e220000000000 */
[----:B------:R-:W-:Y:S02]  /*a940*/  IMAD.U32 R5, RZ, RZ, UR14 ;  /* 0x0000000eff057e24 */ /* 0x000fe4000f8e00ff */
[----:B------:R-:W-:-:S03]  /*a950*/  IMAD.U32 R2, RZ, RZ, UR7 ;  /* 0x00000007ff027e24 */ /* 0x000fc6000f8e00ff */
[----:B------:R-:W-:-:S04]  /*a960*/  LEA R216, P0, R5, R216, 0x1 ;  /* 0x000000d805d87211 */ /* 0x000fc800078008ff */
[----:B------:R-:W-:-:S09]  /*a970*/  LEA.HI.X R215, R5, R215, R2, 0x1, P0 ;  /* 0x000000d705d77211 */ /* 0x000fd200000f0c02 */
.L_x_2797:
[----:B--2---:R-:W-:Y:S01]  /*a980*/  FMNMX.FTZ R6, R132, R15, !PT ;  /* 0x0000000f84067209 */ /* 0x004fe20007810000 */
        /* <DEDUP_REMOVED lines=45> */
[----:B------:R-:W-:Y:S01]  /*ac60*/  FMUL.FTZ R163, R157, UR16 ;  /* 0x000000109da37c20 */ /* 0x000fe20008410000 */
[----:B------:R-:W-:Y:S02]  /*ac70*/  FSEL R168, R168, RZ, P1 ;  /* 0x000000ffa8a87208 */ /* 0x000fe40000800000 */
[----:B------:R-:W-:Y:S02]  /*ac80*/  FSEL R5, R158, RZ, P1 ;  /* 0x000000ff9e057208 */ /* 0x000fe40000800000 */
[----:B------:R-:W-:Y:S01]  /*ac90*/  FSEL R163, R163, RZ, P0 ;  /* 0x000000ffa3a37208 */ /* 0x000fe20000000000 */
[--C-:B------:R-:W-:Y:S01]  /*aca0*/  FFMA.FTZ R154, R17, UR16, -R168.reuse ;  /* 0x00000010119a7c23 */ /* 0x100fe200080108a8 */
[--C-:B------:R-:W-:Y:S01]  /*acb0*/  FFMA.FTZ R156, R15, UR16, -R168.reuse ;  /* 0x000000100f9c7c23 */ /* 0x100fe200080108a8 */
[----:B------:R-:W1:Y:S01]  /*acc0*/  LDSM.16.MT88.4 R16, [R194+0xc000] ;  /* 0x00c00000c210783b */ /* 0x000e620000004200 */
[----:B------:R-:W-:Y:S01]  /*acd0*/  FADD.FTZ R5, R132, -R5 ;  /* 0x8000000584057221 */ /* 0x000fe20000010000 */
[--C-:B------:R-:W-:Y:S01]  /*ace0*/  FFMA.FTZ R159, R4, UR16, -R163.reuse ;  /* 0x00000010049f7c23 */ /* 0x100fe200080108a3 */
[----:B------:R-:W-:Y:S01]  /*acf0*/  FSEL R4, R157, RZ, P0 ;  /* 0x000000ff9d047208 */ /* 0x000fe20000000000 */
[--C-:B------:R-:W-:Y:S01]  /*ad00*/  FFMA.FTZ R2, R0, UR16, -R163.reuse ;  /* 0x0000001000027c23 */ /* 0x100fe200080108a3 */
[--C-:B------:R-:W-:Y:S01]  /*ad10*/  FFMA.FTZ R155, R13, UR16, -R168.reuse ;  /* 0x000000100d9b7c23 */ /* 0x100fe200080108a8 */
[----:B------:R-:W-:Y:S01]  /*ad20*/  FFMA.FTZ R153, R31, UR16, -R168 ;  /* 0x000000101f997c23 */ /* 0x000fe200080108a8 */
[--C-:B------:R-:W-:Y:S01]  /*ad30*/  FFMA.FTZ R152, R28, UR16, -R163.reuse ;  /* 0x000000101c987c23 */ /* 0x100fe200080108a3 */
[----:B------:R-:W-:Y:S01]  /*ad40*/  FADD.FTZ R4, R3, -R4 ;  /* 0x8000000403047221 */ /* 0x000fe20000010000 */
[--C-:B------:R-:W-:Y:S01]  /*ad50*/  FFMA.FTZ R0, R14, UR16, -R163.reuse ;  /* 0x000000100e007c23 */ /* 0x100fe200080108a3 */
[----:B------:R-:W-:Y:S01]  /*ad60*/  FMUL.FTZ R160, R5, UR16 ;  /* 0x0000001005a07c20 */ /* 0x000fe20008410000 */
[----:B------:R-:W-:Y:S01]  /*ad70*/  MUFU.EX2 R156, R156 ;  /* 0x0000009c009c7308 */ /* 0x000fe20000000800 */
[----:B------:R-:W-:Y:S01]  /*ad80*/  FMUL.FTZ R3, R4, UR16 ;  /* 0x0000001004037c20 */ /* 0x000fe20008410000 */
[--C-:B------:R-:W-:Y:S01]  /*ad90*/  FFMA.FTZ R170, R173, UR16, -R168.reuse ;  /* 0x00000010adaa7c23 */ /* 0x100fe200080108a8 */
[--C-:B------:R-:W-:Y:S01]  /*ada0*/  FFMA.FTZ R173, R139, UR16, -R168.reuse ;  /* 0x000000108bad7c23 */ /* 0x100fe200080108a8 */
[--C-:B------:R-:W-:Y:S01]  /*adb0*/  FFMA.FTZ R172, R137, UR16, -R168.reuse ;  /* 0x0000001089ac7c23 */ /* 0x100fe200080108a8 */
[--C-:B------:R-:W-:Y:S01]  /*adc0*/  FFMA.FTZ R175, R135, UR16, -R168.reuse ;  /* 0x0000001087af7c23 */ /* 0x100fe200080108a8 */
[----:B------:R-:W2:Y:S01]  /*add0*/  LDSM.16.MT88.4 R136, [R192+0x10000] ;  /* 0x01000000c088783b */ /* 0x000ea20000004200 */
[--C-:B------:R-:W-:Y:S01]  /*ade0*/  FFMA.FTZ R174, R174, UR16, -R163.reuse ;  /* 0x00000010aeae7c23 */ /* 0x100fe200080108a3 */
[----:B------:R-:W3:Y:S01]  /*adf0*/  MUFU.EX2 R155, R155 ;  /* 0x0000009b009b7308 */ /* 0x000ee20000000800 */
[--C-:B------:R-:W-:Y:S01]  /*ae00*/  FFMA.FTZ R177, R214, UR16, -R163.reuse ;  /* 0x00000010d6b17c23 */ /* 0x100fe200080108a3 */
[--C-:B------:R-:W-:Y:S01]  /*ae10*/  FFMA.FTZ R176, R148, UR16, -R163.reuse ;  /* 0x0000001094b07c23 */ /* 0x100fe200080108a3 */
[--C-:B------:R-:W-:Y:S01]  /*ae20*/  FFMA.FTZ R179, R150, UR16, -R163.reuse ;  /* 0x0000001096b37c23 */ /* 0x100fe200080108a3 */
[----:B------:R-:W-:Y:S01]  /*ae30*/  LDSM.16.MT88.4 R132, [R196+0xc800] ;  /* 0x00c80000c484783b */ /* 0x000fe20000004200 */
[--C-:B------:R-:W-:Y:S01]  /*ae40*/  FFMA.FTZ R178, R147, UR16, -R168.reuse ;  /* 0x0000001093b27c23 */ /* 0x100fe200080108a8 */
[--C-:B------:R-:W-:Y:S01]  /*ae50*/  FFMA.FTZ R213, R145, UR16, -R168.reuse ;  /* 0x0000001091d57c23 */ /* 0x100fe200080108a8 */
[--C-:B------:R-:W-:Y:S01]  /*ae60*/  FFMA.FTZ R220, R146, UR16, -R163.reuse ;  /* 0x0000001092dc7c23 */ /* 0x100fe200080108a3 */
[----:B------:R-:W-:Y:S01]  /*ae70*/  MUFU.EX2 R154, R154 ;  /* 0x0000009a009a7308 */ /* 0x000fe20000000800 */
[--C-:B------:R-:W-:Y:S01]  /*ae80*/  FFMA.FTZ R225, R144, UR16, -R163.reuse ;  /* 0x0000001090e17c23 */ /* 0x100fe200080108a3 */
[--C-:B------:R-:W-:Y:S01]  /*ae90*/  FFMA.FTZ R214, R143, UR16, -R168.reuse ;  /* 0x000000108fd67c23 */ /* 0x100fe200080108a8 */
[----:B------:R-:W-:Y:S01]  /*aea0*/  LDSM.16.MT88.4 R144, [R196+0xf000] ;  /* 0x00f00000c490783b */ /* 0x000fe20000004200 */
[----:B------:R-:W-:Y:S01]  /*aeb0*/  FFMA.FTZ R223, R141, UR16, -R168 ;  /* 0x000000108ddf7c23 */ /* 0x000fe200080108a8 */
[--C-:B------:R-:W-:Y:S01]  /*aec0*/  FFMA.FTZ R222, R142, UR16, -R163.reuse ;  /* 0x000000108ede7c23 */ /* 0x100fe200080108a3 */
[--C-:B------:R-:W-:Y:S01]  /*aed0*/  FFMA.FTZ R227, R140, UR16, -R163.reuse ;  /* 0x000000108ce37c23 */ /* 0x100fe200080108a3 */
[----:B------:R-:W-:Y:S01]  /*aee0*/  LDSM.16.MT88.4 R148, [R192+0xd000] ;  /* 0x00d00000c094783b */ /* 0x000fe20000004200 */
[----:B------:R-:W4:Y:S01]  /*aef0*/  MUFU.EX2 R153, R153 ;  /* 0x0000009900997308 */ /* 0x000f220000000800 */
[----:B---3--:R-:W-:Y:S01]  /*af00*/  F2FP.F16.F32.PACK_AB R4, R155, R156 ;  /* 0x0000009c9b04723e */ /* 0x008fe200000000ff */
[--C-:B------:R-:W-:Y:S01]  /*af10*/  FFMA.FTZ R164, R164, UR16, -R163.reuse ;  /* 0x00000010a4a47c23 */ /* 0x100fe200080108a3 */
[----:B------:R-:W-:Y:S01]  /*af20*/  LDSM.16.MT88.4 R140, [R194+0xf000] ;  /* 0x00f00000c28c783b */ /* 0x000fe20000004200 */
[--C-:B------:R-:W-:Y:S01]  /*af30*/  FFMA.FTZ R162, R162, UR16, -R163.reuse ;  /* 0x00000010a2a27c23 */ /* 0x100fe200080108a3 */
[----:B------:R-:W-:-:S03]  /*af40*/  FFMA.FTZ R161, R161, UR16, -R163 ;  /* 0x00000010a1a17c23 */ /* 0x000fc600080108a3 */
        /* <DEDUP_REMOVED lines=316> */
.L_x_2794:
        /* <DEDUP_REMOVED lines=39> */
.L_x_2806:
        /* <DEDUP_REMOVED lines=47> */
[----:B------:R-:W-:Y:S02]  /*c870*/  IMAD.U32 R6, RZ, RZ, UR31 ;  /* 0x0000001fff067e24 */ /* 0x000fe4000f8e00ff */
[----:B------:R-:W-:Y:S01]  /*c880*/  IMAD.U32 R5, RZ, RZ, UR31 ;  /* 0x0000001fff057e24 */ /* 0x000fe2000f8e00ff */
        /* <DEDUP_REMOVED lines=9> */
[----:B------:R-:W-:Y:S01]  /*c920*/  IMAD.U32 R10, RZ, RZ, UR26 ;  /* 0x0000001aff0a7e24 */ /* 0x000fe2000f8e00ff */
[----:B------:R-:W-:Y:S05]  /*c930*/  UIADD3 UR26, UR33, -UR31, URZ ;  /* 0x8000001f211a7290 */ /* 0x000fea000fffe03f */
[----:B------:R-:W2:Y:S01]  /*c940*/  LDC.64 R4, c[0x0][0x238] ;  /* 0x00008e00ff047b82 */ /* 0x000ea20000000a00 */
[----:B------:R-:W-:Y:S01]  /*c950*/  UIMAD UR26, UR26, UR9, -0x40 ;  /* 0xffffffc01a1a74a4 */ /* 0x000fe2000f8e0209 */
[----:B------:R-:W-:Y:S01]  /*c960*/  MOV R12, UR28 ;  /* 0x0000001c000c7c02 */ /* 0x000fe20008000f00 */
[----:B------:R-:W-:Y:S02]  /*c970*/  IMAD.U32 R13, RZ, RZ, UR29 ;  /* 0x0000001dff0d7e24 */ /* 0x000fe4000f8e00ff */
[----:B------:R-:W-:Y:S01]  /*c980*/  USHF.R.S32.HI UR12, URZ, 0x1f, UR26 ;  /* 0x0000001f3f0c7899 */ /* 0x000fe2000801141a */
[----:B------:R-:W-:Y:S02]  /*c990*/  MOV R11, UR27 ;  /* 0x0000001b000b7c02 */ /* 0x000fe40008000f00 */
        /* <DEDUP_REMOVED lines=12> */
.L_x_2803:
[----:B------:R-:W-:Y:S01]  /*ca60*/  IADD3 R3, P1, R205, R224, RZ ;  /* 0x000000e0cd037210 */ /* 0x000fe20007f3e0ff */
[----:B------:R-:W-:Y:S01]  /*ca70*/  @P5 STS.128 [R206+0xc000], RZ ;  /* 0x00c000ffce005388 */ /* 0x000fe20000000c00 */
[-C--:B------:R-:W-:Y:S02]  /*ca80*/  LEA R222, P0, R224, R218.reuse, 0x1 ;  /* 0x000000dae0de7211 */ /* 0x080fe400078008ff */
        /* <DEDUP_REMOVED lines=11> */
[----:B------:R-:W-:Y:S02]  /*cb40*/  @!P2 LEA R228, P0, R3, R218, 0x1 ;  /* 0x000000da03e4a211 */ /* 0x000fe400078008ff */
[----:B------:R-:W-:Y:S01]  /*cb50*/  IADD3 R225, P6, R205, R3, RZ ;  /* 0x00000003cde17210 */ /* 0x000fe20007fde0ff */
[----:B------:R-:W-:Y:S01]  /*cb60*/  @!PT LDS RZ, [RZ] ;  /* 0x00000000fffff984 */ /* 0x000fe20000000800 */
[----:B------:R-:W-:Y:S01]  /*cb70*/  @!PT LDS RZ, [RZ] ;  /* 0x00000000fffff984 */ /* 0x000fe20000000800 */
[----:B------:R-:W-:Y:S01]  /*cb80*/  @!PT LDS RZ, [RZ] ;  /* 0x00000000fffff984 */ /* 0x000fe20000000800 */
[----:B------:R-:W-:Y:S01]  /*cb90*/  @!P4 LDGSTS.E.BYPASS.LTC128B.128 [R206+0xe000], desc[UR22][R222.64+0x80] ;  /* 0x0e000080dececfae */ /* 0x000fe2000b901d56 */
[-C--:B------:R-:W-:Y:S02]  /*cba0*/  @!P2 LEA.HI.X R229, R3, R221.reuse, R220, 0x1, P0 ;  /* 0x000000dd03e5a211 */ /* 0x080fe400000f0cdc */
[C---:B------:R-:W-:Y:S01]  /*cbb0*/  IADD3.X R220, R204.reuse, R220, RZ, P6, !PT ;  /* 0x000000dcccdc7210 */ /* 0x040fe200037fe4ff */
        /* <DEDUP_REMOVED lines=34> */
[----:B------:R-:W-:Y:S01]  /*cde0*/  ISETP.LT.AND P0, PT, R203, UR10, PT ;  /* 0x0000000acb007c0c */ /* 0x000fe2000bf01270 */
[----:B------:R-:W-:Y:S01]  /*cdf0*/  @P5 STS.128 [R206+0xd000], RZ ;  /* 0x00d000ffce005388 */ /* 0x000fe20000000c00 */
[----:B------:R-:W-:Y:S03]  /*ce00*/  MOV R221, R223 ;  /* 0x000000df00dd7202 */ /* 0x000fe60000000f00 */
        /* <DEDUP_REMOVED lines=226> */
[----:B------:R-:W1:Y:S01]  /*dc30*/  MUFU.TANH R229, R229 ;  /* 0x000000e500e57308 */ /* 0x000e620000002400 */
[----:B------:R-:W-:Y:S09]  /*dc40*/  FMUL.FTZ R248, R35, UR14 ;  /* 0x0000000e23f87c20 */ /* 0x000ff20008410000 */
        /* <DEDUP_REMOVED lines=20> */
[----:B------:R-:W1:Y:S10]  /*dd90*/  MUFU.TANH R246, R246 ;  /* 0x000000f600f67308 */ /* 0x000e740000002400 */
[----:B------:R-:W1:Y:S10]  /*dda0*/  MUFU.TANH R252, R252 ;  /* 0x000000fc00fc7308 */ /* 0x000e740000002400 */
[----:B------:R-:W1:Y:S10]  /*ddb0*/  MUFU.TANH R250, R250 ;  /* 0x000000fa00fa7308 */ /* 0x000e740000002400 */
[----:B------:R-:W1:Y:S10]  /*ddc0*/  MUFU.TANH R249, R249 ;  /* 0x000000f900f97308 */ /* 0x000e740000002400 */
        /* <DEDUP_REMOVED lines=70> */
.L_x_2805:
        /* <DEDUP_REMOVED lines=89> */
.L_x_2804:
[----:B------:R-:W-:Y:S01]  /*e7c0*/  MOV R5, UR10 ;  /* 0x0000000a00057c02 */ /* 0x000fe20008000f00 */
[----:B--2---:R-:W-:Y:S03]  /*e7d0*/  LDSM.16.MT88.4 R24, [R194+0xc000] ;  /* 0x00c00000c218783b */ /* 0x004fe60000004200 */
[----:B------:R-:W-:Y:S04]  /*e7e0*/  LEA R4, R5, R212, 0x6 ;  /* 0x000000d405047211 */ /* 0x000fe800078e30ff */
[C---:B------:R-:W-:Y:S01]  /*e7f0*/  IADD3 R5, R4.reuse, 0x1, RZ ;  /* 0x0000000104057810 */ /* 0x040fe20007ffe0ff */
[C---:B------:R-:W-:Y:S01]  /*e800*/  VIADD R6, R4.reuse, 0x8 ;  /* 0x0000000804067836 */ /* 0x040fe20000000000 */
[CC--:B------:R-:W-:Y:S01]  /*e810*/  ISETP.GE.AND P6, PT, R4.reuse, R211.reuse, PT ;  /* 0x000000d30400720c */ /* 0x0c0fe20003fc6270 */
[----:B------:R-:W-:Y:S01]  /*e820*/  VIADD R8, R4, 0x18 ;  /* 0x0000001804087836 */ /* 0x000fe20000000000 */
[CC--:B------:R-:W-:Y:S01]  /*e830*/  ISETP.GE.AND P5, PT, R5.reuse, R211.reuse, PT ;  /* 0x000000d30500720c */ /* 0x0c0fe20003fa6270 */
[----:B------:R-:W-:Y:S01]  /*e840*/  LDSM.16.MT88.4 R28, [R193+0xc000] ;  /* 0x00c00000c11c783b */ /* 0x000fe20000004200 */
[C---:B------:R-:W-:Y:S02]  /*e850*/  ISETP.GE.AND P0, PT, R6.reuse, R211, PT ;  /* 0x000000d30600720c */ /* 0x040fe40003f06270 */
[----:B------:R-:W-:Y:S02]  /*e860*/  ISETP.GE.AND P4, PT, R6, R209, PT ;  /* 0x000000d10600720c */ /* 0x000fe40003f86270 */
[-C--:B------:R-:W-:Y:S02]  /*e870*/  ISETP.GE.OR P5, PT, R5, R210.reuse, !P5 ;  /* 0x000000d20500720c */ /* 0x080fe40006fa6670 */
[-C--:B------:R-:W-:Y:S02]  /*e880*/  ISETP.GE.OR P6, PT, R4, R210.reuse, !P6 ;  /* 0x000000d20400720c */ /* 0x080fe400077c6670 */
[C---:B------:R-:W-:Y:S02]  /*e890*/  ISETP.GE.OR P0, PT, R6.reuse, R210, !P0 ;  /* 0x000000d20600720c */ /* 0x040fe40004706670 */
[----:B------:R-:W-:Y:S02]  /*e8a0*/  ISETP.GE.OR P4, PT, R6, R208, !P4 ;  /* 0x000000d00600720c */ /* 0x000fe40006786670 */
[C---:B------:R-:W-:Y:S02]  /*e8b0*/  IADD3 R7, R4.reuse, 0x9, RZ ;  /* 0x0000000904077810 */ /* 0x040fe40007ffe0ff */
[----:B------:R-:W-:Y:S02]  /*e8c0*/  IADD3 R6, R4, 0x10, RZ ;  /* 0x0000001004067810 */ /* 0x000fe40007ffe0ff */
[----:B------:R-:W-:Y:S02]  /*e8d0*/  FSEL R12, R3, -INF , !P6 ;  /* 0xff800000030c7808 */ /* 0x000fe40007000000 */
[----:B------:R-:W-:Y:S02]  /*e8e0*/  FSEL R220, R220, -INF , !P5 ;  /* 0xff800000dcdc7808 */ /* 0x000fe40006800000 */
[CC--:B------:R-:W-:Y:S02]  /*e8f0*/  ISETP.GE.AND P6, PT, R7.reuse, R211.reuse, PT ;  /* 0x000000d30700720c */ /* 0x0c0fe40003fc6270 */
[CC--:B------:R-:W-:Y:S02]  /*e900*/  ISETP.GE.AND P5, PT, R6.reuse, R211.reuse, PT ;  /* 0x000000d30600720c */ /* 0x0c0fe40003fa6270 */
[-C--:B------:R-:W-:Y:S02]  /*e910*/  ISETP.GE.OR P6, PT, R7, R210.reuse, !P6 ;  /* 0x000000d20700720c */ /* 0x080fe400077c6670 */
[-C--:B------:R-:W-:Y:S02]  /*e920*/  ISETP.GE.OR P5, PT, R6, R210.reuse, !P5 ;  /* 0x000000d20600720c */ /* 0x080fe40006fa6670 */
[----:B------:R-:W-:Y:S02]  /*e930*/  IADD3 R3, R4, 0x11, RZ ;  /* 0x0000001104037810 */ /* 0x000fe40007ffe0ff */
[----:B-1----:R-:W-:Y:S02]  /*e940*/  FSEL R10, R227, -INF , !P0 ;  /* 0xff800000e30a7808 */ /* 0x002fe40004000000 */
[----:B------:R-:W-:Y:S02]  /*e950*/  FSEL R228, R228, -INF , !P6 ;  /* 0xff800000e4e47808 */ /* 0x000fe40007000000 */
[----:B------:R-:W-:Y:S02]  /*e960*/  FSEL R162, R233, -INF , !P5 ;  /* 0xff800000e9a27808 */ /* 0x000fe40006800000 */
[----:B------:R-:W-:Y:S02]  /*e970*/  ISETP.GE.AND P5, PT, R8, R211, PT ;  /* 0x000000d30800720c */ /* 0x000fe40003fa6270 */
[-C--:B------:R-:W-:Y:S02]  /*e980*/  ISETP.GE.AND P2, PT, R5, R209.reuse, PT ;  /* 0x000000d10500720c */ /* 0x080fe40003f46270 */
[-C--:B------:R-:W-:Y:S02]  /*e990*/  ISETP.GE.AND P1, PT, R4, R209.reuse, PT ;  /* 0x000000d10400720c */ /* 0x080fe40003f26270 */
[----:B------:R-:W-:Y:S02]  /*e9a0*/  ISETP.GE.AND P0, PT, R6, R209, PT ;  /* 0x000000d10600720c */ /* 0x000fe40003f06270 */
[----:B------:R-:W-:Y:S02]  /*e9b0*/  ISETP.GE.AND P6, PT, R3, R211, PT ;  /* 0x000000d30300720c */ /* 0x000fe40003fc6270 */
[----:B------:R-:W-:Y:S02]  /*e9c0*/  ISETP.GE.OR P5, PT, R8, R210, !P5 ;  /* 0x000000d20800720c */ /* 0x000fe40006fa6670 */
        /* <DEDUP_REMOVED lines=9> */
[----:B------:R-:W-:Y:S02]  /*ea60*/  ISETP.GE.AND P1, PT, R7, R209, PT ;  /* 0x000000d10700720c */ /* 0x000fe40003f26270 */
[----:B------:R-:W-:Y:S02]  /*ea70*/  ISETP.GE.AND P2, PT, R6, R211, PT ;  /* 0x000000d30600720c */ /* 0x000fe40003f46270 */
[-C--:B------:R-:W-:Y:S02]  /*ea80*/  ISETP.GE.AND P5, PT, R8, R209.reuse, PT ;  /* 0x000000d10800720c */ /* 0x080fe40003fa6270 */
[-C--:B------:R-:W-:Y:S02]  /*ea90*/  ISETP.GE.AND P6, PT, R3, R209.reuse, PT ;  /* 0x000000d10300720c */ /* 0x080fe40003fc6270 */
[----:B------:R-:W-:Y:S02]  /*eaa0*/  ISETP.GE.OR P2, PT, R6, R210, !P2 ;  /* 0x000000d20600720c */ /* 0x000fe40005746670 */
[-C--:B------:R-:W-:Y:S02]  /*eab0*/  ISETP.GE.OR P5, PT, R8, R208.reuse, !P5 ;  /* 0x000000d00800720c */ /* 0x080fe40006fa6670 */
[-C--:B------:R-:W-:Y:S02]  /*eac0*/  ISETP.GE.OR P1, PT, R7, R208.reuse, !P1 ;  /* 0x000000d00700720c */ /* 0x080fe40004f26670 */
[-C--:B------:R-:W-:Y:S02]  /*ead0*/  ISETP.GE.OR P6, PT, R3, R208.reuse, !P6 ;  /* 0x000000d00300720c */ /* 0x080fe400077c6670 */
[C---:B------:R-:W-:Y:S02]  /*eae0*/  IADD3 R3, R4.reuse, 0x20, RZ ;  /* 0x0000002004037810 */ /* 0x040fe40007ffe0ff */
[----:B------:R-:W-:Y:S02]  /*eaf0*/  IADD3 R8, R4, 0x21, RZ ;  /* 0x0000002104087810 */ /* 0x000fe40007ffe0ff */
[----:B------:R-:W-:Y:S02]  /*eb00*/  FSEL R7, R226, -INF , !P4 ;  /* 0xff800000e2077808 */ /* 0x000fe40006000000 */
[----:B------:R-:W-:Y:S02]  /*eb10*/  FSEL R140, R237, -INF , !P2 ;  /* 0xff800000ed8c7808 */ /* 0x000fe40005000000 */
[----:B------:R-:W-:Y:S02]  /*eb20*/  ISETP.GE.AND P4, PT, R6, R209, PT ;  /* 0x000000d10600720c */ /* 0x000fe40003f86270 */
[----:B------:R-:W-:Y:S02]  /*eb30*/  FSEL R229, R229, -INF , !P1 ;  /* 0xff800000e5e57808 */ /* 0x000fe40004800000 */
[-C--:B------:R-:W-:Y:S02]  /*eb40*/  ISETP.GE.AND P2, PT, R3, R211.reuse, PT ;  /* 0x000000d30300720c */ /* 0x080fe40003f46270 */
[----:B------:R-:W-:Y:S02]  /*eb50*/  ISETP.GE.AND P1, PT, R8, R211, PT ;  /* 0x000000d30800720c */ /* 0x000fe40003f26270 */
[----:B------:R-:W-:Y:S01]  /*eb60*/  ISETP.GE.OR P4, PT, R6, R208, !P4 ;  /* 0x000000d00600720c */ /* 0x000fe20006786670 */
[----:B------:R-:W-:Y:S01]  /*eb70*/  VIADD R6, R4, 0x28 ;  /* 0x0000002804067836 */ /* 0x000fe20000000000 */
[----:B------:R-:W-:Y:S02]  /*eb80*/  FSEL R171, R231, -INF , !P0 ;  /* 0xff800000e7ab7808 */ /* 0x000fe40004000000 */
[CC--:B------:R-:W-:Y:S02]  /*eb90*/  ISETP.GE.OR P1, PT, R8.reuse, R210.reuse, !P1 ;  /* 0x000000d20800720c */ /* 0x0c0fe40004f26670 */
[----:B------:R-:W-:Y:S02]  /*eba0*/  ISETP.GE.OR P2, PT, R3, R210, !P2 ;  /* 0x000000d20300720c */ /* 0x000fe40005746670 */
[----:B------:R-:W-:Y:S02]  /*ebb0*/  ISETP.GE.AND P0, PT, R8, R209, PT ;  /* 0x000000d10800720c */ /* 0x000fe40003f06270 */
[----:B------:R-:W-:Y:S02]  /*ebc0*/  FSEL R172, R242, -INF , !P1 ;  /* 0xff800000f2ac7808 */ /* 0x000fe40004800000 */
[----:B------:R-:W-:Y:S02]  /*ebd0*/  FSEL R170, R243, -INF , !P2 ;  /* 0xff800000f3aa7808 */ /* 0x000fe40005000000 */
[----:B------:R-:W-:Y:S02]  /*ebe0*/  ISETP.GE.AND P1, PT, R6, R211, PT ;  /* 0x000000d30600720c */ /* 0x000fe40003f26270 */
[-C--:B------:R-:W-:Y:S02]  /*ebf0*/  ISETP.GE.AND P2, PT, R3, R209.reuse, PT ;  /* 0x000000d10300720c */ /* 0x080fe40003f46270 */
[----:B------:R-:W-:Y:S02]  /*ec00*/  ISETP.GE.OR P0, PT, R8, R208, !P0 ;  /* 0x000000d00800720c */ /* 0x000fe40004706670 */
[----:B------:R-:W-:Y:S02]  /*ec10*/  FMNMX.FTZ R8, R5, R2, !PT ;  /* 0x0000000205087209 */ /* 0x000fe40007810000 */
[----:B------:R-:W-:Y:S02]  /*ec20*/  ISETP.GE.OR P1, PT, R6, R210, !P1 ;  /* 0x000000d20600720c */ /* 0x000fe40004f26670 */
[----:B------:R-:W-:Y:S02]  /*ec30*/  ISETP.GE.OR P2, PT, R3, R208, !P2 ;  /* 0x000000d00300720c */ /* 0x000fe40005746670 */
[----:B------:R-:W-:Y:S02]  /*ec40*/  FMNMX.FTZ R8, R225, R8, !PT ;  /* 0x00000008e1087209 */ /* 0x000fe40007810000 */
[----:B------:R-:W-:Y:S02]  /*ec50*/  IADD3 R3, R4, 0x29, RZ ;  /* 0x0000002904037810 */ /* 0x000fe40007ffe0ff */
[----:B------:R-:W-:Y:S02]  /*ec60*/  FSEL R146, R245, -INF , !P1 ;  /* 0xff800000f5927808 */ /* 0x000fe40004800000 */
[----:B------:R-:W-:Y:S02]  /*ec70*/  FSEL R169, R230, -INF , !P6 ;  /* 0xff800000e6a97808 */ /* 0x000fe40007000000 */
[----:B------:R-:W-:Y:S02]  /*ec80*/  FMNMX.FTZ R9, R12, R0, !PT ;  /* 0x000000000c097209 */ /* 0x000fe40007810000 */
[----:B------:R-:W-:Y:S02]  /*ec90*/  FMNMX.FTZ R8, R7, R8, !PT ;  /* 0x0000000807087209 */ /* 0x000fe40007810000 */
[C---:B------:R-:W-:Y:S02]  /*eca0*/  ISETP.GE.AND P6, PT, R6.reuse, R209, PT ;  /* 0x000000d10600720c */ /* 0x040fe40003fc6270 */
[C---:B------:R-:W-:Y:S02]  /*ecb0*/  ISETP.GE.AND P1, PT, R3.reuse, R211, PT ;  /* 0x000000d30300720c */ /* 0x040fe40003f26270 */
[----:B------:R-:W-:Y:S02]  /*ecc0*/  ISETP.GE.OR P6, PT, R6, R208, !P6 ;  /* 0x000000d00600720c */ /* 0x000fe400077c6670 */
[----:B------:R-:W-:Y:S02]  /*ecd0*/  FMNMX.FTZ R9, R220, R9, !PT ;  /* 0x00000009dc097209 */ /* 0x000fe40007810000 */
[----:B------:R-:W-:Y:S02]  /*ece0*/  ISETP.GE.OR P1, PT, R3, R210, !P1 ;  /* 0x000000d20300720c */ /* 0x000fe40004f26670 */
[----:B------:R-:W-:Y:S02]  /*ecf0*/  FMNMX.FTZ R8, R229, R8, !PT ;  /* 0x00000008e5087209 */ /* 0x000fe40007810000 */
[----:B------:R-:W-:Y:S02]  /*ed00*/  IADD3 R6, R4, 0x30, RZ ;  /* 0x0000003004067810 */ /* 0x000fe40007ffe0ff */
[----:B------:R-:W-:Y:S02]  /*ed10*/  FSEL R143, R235, -INF , !P5 ;  /* 0xff800000eb8f7808 */ /* 0x000fe40006800000 */
[----:B------:R-:W-:Y:S02]  /*ed20*/  ISETP.GE.AND P5, PT, R3, R209, PT ;  /* 0x000000d10300720c */ /* 0x000fe40003fa6270 */
[----:B------:R-:W-:Y:S02]  /*ed30*/  FSEL R144, R244, -INF , !P1 ;  /* 0xff800000f4907808 */ /* 0x000fe40004800000 */
[----:B------:R-:W-:Y:S02]  /*ed40*/  FSEL R141, R234, -INF , !P4 ;  /* 0xff800000ea8d7808 */ /* 0x000fe40006000000 */
[----:B------:R-:W-:Y:S02]  /*ed50*/  FMNMX.FTZ R9, R10, R9, !PT ;  /* 0x000000090a097209 */ /* 0x000fe40007810000 */
[----:B------:R-:W-:Y:S02]  /*ed60*/  FMNMX.FTZ R8, R171, R8, !PT ;  /* 0x00000008ab087209 */ /* 0x000fe40007810000 */
[C---:B------:R-:W-:Y:S02]  /*ed70*/  ISETP.GE.AND P1, PT, R6.reuse, R211, PT ;  /* 0x000000d30600720c */ /* 0x040fe40003f26270 */
[----:B------:R-:W-:Y:S02]  /*ed80*/  ISETP.GE.AND P4, PT, R6, R209, PT ;  /* 0x000000d10600720c */ /* 0x000fe40003f86270 */
[----:B------:R-:W-:Y:S02]  /*ed90*/  ISETP.GE.OR P5, PT, R3, R208, !P5 ;  /* 0x000000d00300720c */ /* 0x000fe40006fa6670 */
[----:B------:R-:W-:Y:S02]  /*eda0*/  FMNMX.FTZ R8, R169, R8, !PT ;  /* 0x00000008a9087209 */ /* 0x000fe40007810000 */
[----:B------:R-:W-:Y:S02]  /*edb0*/  FMNMX.FTZ R3, R228, R9, !PT ;  /* 0x00000009e4037209 */ /* 0x000fe40007810000 */
[C---:B------:R-:W-:Y:S02]  /*edc0*/  ISETP.GE.OR P1, PT, R6.reuse, R210, !P1 ;  /* 0x000000d20600720c */ /* 0x040fe40004f26670 */
[----:B------:R-:W-:Y:S02]  /*edd0*/  ISETP.GE.OR P4, PT, R6, R208, !P4 ;  /* 0x000000d00600720c */ /* 0x000fe40006786670 */
[----:B------:R-:W-:Y:S02]  /*ede0*/  IADD3 R6, R4, 0x31, RZ ;  /* 0x0000003104067810 */ /* 0x000fe40007ffe0ff */
[----:B------:R-:W-:Y:S02]  /*edf0*/  FMNMX.FTZ R8, R143, R8, !PT ;  /* 0x000000088f087209 */ /* 0x000fe40007810000 */
[----:B------:R-:W-:Y:S02]  /*ee00*/  FMNMX.FTZ R3, R162, R3, !PT ;  /* 0x00000003a2037209 */ /* 0x000fe40007810000 */
[----:B------:R-:W-:Y:S02]  /*ee10*/  FSEL R164, R17, -INF , !P1 ;  /* 0xff80000011a47808 */ /* 0x000fe40004800000 */
[----:B------:R-:W-:Y:S01]  /*ee20*/  ISETP.GE.AND P1, PT, R6, R211, PT ;  /* 0x000000d30600720c */ /* 0x000fe20003f26270 */
[----:B------:R-:W-:Y:S01]  /*ee30*/  LDSM.16.MT88.4 R16, [R196+0xc000] ;  /* 0x00c00000c410783b */ /* 0x000fe20000004200 */
[----:B------:R-:W-:Y:S02]  /*ee40*/  FMNMX.FTZ R8, R141, R8, !PT ;  /* 0x000000088d087209 */ /* 0x000fe40007810000 */
[----:B------:R-:W-:Y:S01]  /*ee50*/  FMNMX.FTZ R9, R160, R3, !PT ;  /* 0x00000003a0097209 */ /* 0x000fe20007810000 */
[----:B------:R-:W-:Y:S01]  /*ee60*/  VIADD R3, R4, 0x38 ;  /* 0x0000003804037836 */ /* 0x000fe20000000000 */
[----:B------:R-:W-:Y:S02]  /*ee70*/  FSEL R175, R239, -INF , !P2 ;  /* 0xff800000efaf7808 */ /* 0x000fe40005000000 */
[----:B------:R-:W-:Y:S02]  /*ee80*/  ISETP.GE.OR P1, PT, R6, R210, !P1 ;  /* 0x000000d20600720c */ /* 0x000fe40004f26670 */
[----:B------:R-:W-:Y:S02]  /*ee90*/  IADD3 R4, R4, 0x39, RZ ;  /* 0x0000003904047810 */ /* 0x000fe40007ffe0ff */
[----:B------:R-:W-:Y:S02]  /*eea0*/  FMNMX.FTZ R9, R142, R9, !PT ;  /* 0x000000098e097209 */ /* 0x000fe40007810000 */
[----:B------:R-:W-:Y:S02]  /*eeb0*/  FMNMX.FTZ R8, R175, R8, !PT ;  /* 0x00000008af087209 */ /* 0x000fe40007810000 */
[----:B------:R-:W-:Y:S02]  /*eec0*/  FSEL R173, R236, -INF , !P0 ;  /* 0xff800000ecad7808 */ /* 0x000fe40004000000 */
[----:B------:R-:W-:Y:S02]  /*eed0*/  FSEL R154, R251, -INF , !P1 ;  /* 0xff800000fb9a7808 */ /* 0x000fe40004800000 */
        /* <DEDUP_REMOVED lines=9> */
[----:B------:R-:W-:Y:S02]  /*ef70*/  ISETP.GE.AND P0, PT, R6, R209, PT ;  /* 0x000000d10600720c */ /* 0x000fe40003f06270 */
[----:B------:R-:W-:Y:S02]  /*ef80*/  FSEL R150, R250, -INF , !P1 ;  /* 0xff800000fa967808 */ /* 0x000fe40004800000 */
[----:B------:R-:W-:Y:S02]  /*ef90*/  ISETP.GE.OR P2, PT, R3, R210, !P2 ;  /* 0x000000d20300720c */ /* 0x000fe40005746670 */
[----:B------:R-:W-:Y:S02]  /*efa0*/  FSEL R153, R247, -INF , !P4 ;  /* 0xff800000f7997808 */ /* 0x000fe40006000000 */
[----:B------:R-:W-:Y:S02]  /*efb0*/  FMNMX.FTZ R8, R145, R8, !PT ;  /* 0x0000000891087209 */ /* 0x000fe40007810000 */
[----:B------:R-:W-:Y:S02]  /*efc0*/  FMNMX.FTZ R9, R172, R9, !PT ;  /* 0x00000009ac097209 */ /* 0x000fe40007810000 */
[----:B------:R-:W-:Y:S02]  /*efd0*/  ISETP.GE.OR P0, PT, R6, R208, !P0 ;  /* 0x000000d00600720c */ /* 0x000fe40004706670 */
        /* <DEDUP_REMOVED lines=9> */
[----:B------:R-:W-:Y:S02]  /*f070*/  FMNMX.FTZ R8, R151, R8, !PT ;  /* 0x0000000897087209 */ /* 0x000fe40007810000 */
[----:B------:R-:W-:Y:S02]  /*f080*/  ISETP.GE.OR P2, PT, R4, R208, !P2 ;  /* 0x000000d00400720c */ /* 0x000fe40005746670 */
[----:B------:R-:W-:Y:S02]  /*f090*/  FMNMX.FTZ R8, R149, R8, !PT ;  /* 0x0000000895087209 */ /* 0x000fe40007810000 */
[----:B------:R-:W-:Y:S02]  /*f0a0*/  FMNMX.FTZ R9, R164, R9, !PT ;  /* 0x00000009a4097209 */ /* 0x000fe40007810000 */
[----:B------:R-:W-:Y:S02]  /*f0b0*/  FSEL R133, R248, -INF , !P2 ;  /* 0xff800000f8857808 */ /* 0x000fe40005000000 */
        /* <DEDUP_REMOVED lines=21> */
[--C-:B------:R-:W-:Y:S01]  /*f210*/  FFMA.FTZ R156, R228, UR4, -R155.reuse ;  /* 0x00000004e49c7c23 */ /* 0x100fe2000801089b */
[--C-:B------:R-:W-:Y:S01]  /*f220*/  FFMA.FTZ R163, R5, UR4, -R148.reuse ;  /* 0x0000000405a37c23 */ /* 0x100fe20008010894 */
[----:B------:R-:W-:Y:S01]  /*f230*/  FSEL R5, R132, RZ, P1 ;  /* 0x000000ff84057208 */ /* 0x000fe20000800000 */
[--C-:B------:R-:W-:Y:S01]  /*f240*/  FFMA.FTZ R135, R225, UR4, -R148.reuse ;  /* 0x00000004e1877c23 */ /* 0x100fe20008010894 */
[--C-:B------:R-:W-:Y:S01]  /*f250*/  FFMA.FTZ R134, R7, UR4, -R148.reuse ;  /* 0x0000000407867c23 */ /* 0x100fe20008010894 */
[----:B------:R-:W-:Y:S01]  /*f260*/  FFMA.FTZ R159, R229, UR4, -R148 ;  /* 0x00000004e59f7c23 */ /* 0x000fe20008010894 */
[----:B------:R-:W-:Y:S01]  /*f270*/  MUFU.EX2 R161, R161 ;  /* 0x000000a100a17308 */ /* 0x000fe20000000800 */
[----:B------:R-:W-:Y:S01]  /*f280*/  FADD.FTZ R0, -R5, R0 ;  /* 0x0000000005007221 */ /* 0x000fe20000010100 */
[----:B------:R-:W-:Y:S01]  /*f290*/  FSEL R5, R3, RZ, P0 ;  /* 0x000000ff03057208 */ /* 0x000fe20000000000 */
[--C-:B------:R-:W-:Y:S01]  /*f2a0*/  FFMA.FTZ R167, R140, UR4, -R155.reuse ;  /* 0x000000048ca77c23 */ /* 0x100fe2000801089b */
[----:B------:R-:W-:Y:S01]  /*f2b0*/  FFMA.FTZ R168, R141, UR4, -R148 ;  /* 0x000000048da87c23 */ /* 0x000fe20008010894 */
[----:B------:R-:W-:Y:S01]  /*f2c0*/  FMUL.FTZ R6, R0, UR4 ;  /* 0x0000000400067c20 */ /* 0x000fe20008410000 */
[--C-:B------:R-:W-:Y:S01]  /*f2d0*/  FFMA.FTZ R179, R144, UR4, -R155.reuse ;  /* 0x0000000490b37c23 */ /* 0x100fe2000801089b */
[----:B------:R-:W-:Y:S03]  /*f2e0*/  FADD.FTZ R0, -R5, R2 ;  /* 0x0000000205007221 */ /* 0x000fe60000010100 */
[----:B------:R-:W1:Y:S01]  /*f2f0*/  MUFU.EX2 R158, R158 ;  /* 0x0000009e009e7308 */ /* 0x000e620000000800 */
[--C-:B------:R-:W-:Y:S01]  /*f300*/  FFMA.FTZ R176, R145, UR4, -R148.reuse ;  /* 0x0000000491b07c23 */ /* 0x100fe20008010894 */
[--C-:B------:R-:W-:Y:S01]  /*f310*/  FFMA.FTZ R223, R154, UR4, -R155.reuse ;  /* 0x000000049adf7c23 */ /* 0x100fe2000801089b */
[----:B------:R-:W-:Y:S01]  /*f320*/  FMUL.FTZ R8, R0, UR4 ;  /* 0x0000000400087c20 */ /* 0x000fe20008410000 */
        /* <DEDUP_REMOVED lines=14> */
[--C-:B------:R-:W-:Y:S01]  /*f410*/  FFMA.FTZ R174, R175, UR4, -R148.reuse ;  /* 0x00000004afae7c23 */ /* 0x100fe20008010894 */
[--C-:B------:R-:W-:Y:S01]  /*f420*/  FFMA.FTZ R175, R147, UR4, -R148.reuse ;  /* 0x0000000493af7c23 */ /* 0x100fe20008010894 */
[--C-:B------:R-:W-:Y:S01]  /*f430*/  FFMA.FTZ R170, R170, UR4, -R155.reuse ;  /* 0x00000004aaaa7c23 */ /* 0x100fe2000801089b */
[----:B------:R-:W-:Y:S01]  /*f440*/  LDSM.16.MT88.4 R144, [R192+0xf000] ;  /* 0x00f00000c090783b */ /* 0x000fe20000004200 */
[--C-:B------:R-:W-:Y:S01]  /*f450*/  FFMA.FTZ R173, R173, UR4, -R148.reuse ;  /* 0x00000004adad7c23 */ /* 0x100fe20008010894 */
[----:B------:R-:W-:Y:S03]  /*f460*/  FFMA.FTZ R148, R133, UR4, -R148 ;  /* 0x0000000485947c23 */ /* 0x000fe60008010894 */
[----:B------:R-:W-:Y:S01]  /*f470*/  MUFU.EX2 R163, R163 ;  /* 0x000000a300a37308 */ /* 0x000fe20000000800 */
[--C-:B------:R-:W-:Y:S01]  /*f480*/  FFMA.FTZ R164, R164, UR4, -R155.reuse ;  /* 0x00000004a4a47c23 */ /* 0x100fe2000801089b */
[----:B------:R-:W-:Y:S08]  /*f490*/  ISETP.LT.AND P0, PT, R203, UR10, PT ;  /* 0x0000000acb007c0c */ /* 0x000ff0000bf01270 */
        /* <DEDUP_REMOVED lines=319> */
.L_x_2802:
        /* <DEDUP_REMOVED lines=267> */
.L_x_2808:
[----:B------:R-:W-:Y:S05]  /*11940*/  BSYNC B0 ;  /* 0x0000000000007941 */ /* 0x000fea0003800000 */
.L_x_2807:
        /* <DEDUP_REMOVED lines=37> */
.L_x_2810:
[----:B------:R-:W-:Y:S05]  /*11ba0*/  BSYNC B0 ;  /* 0x0000000000007941 */ /* 0x000fea0003800000 */
.L_x_2809:
        /* <DEDUP_REMOVED lines=14> */
.L_x_2812:
[----:B------:R-:W-:Y:S05]  /*11c90*/  BSYNC B0 ;  /* 0x0000000000007941 */ /* 0x000fea0003800000 */
.L_x_2811:
        /* <DEDUP_REMOVED lines=13> */
.L_x_2814:
[----:B------:R-:W-:Y:S05]  /*11d70*/  BSYNC B0 ;  /* 0x0000000000007941 */ /* 0x000fea0003800000 */
.L_x_2813:
        /* <DEDUP_REMOVED lines=13> */
.L_x_2816:
[----:B------:R-:W-:Y:S05]  /*11e50*/  BSYNC B0 ;  /* 0x0000000000007941 */ /* 0x000fea0003800000 */
.L_x_2815:
        /* <DEDUP_REMOVED lines=13> */
.L_x_2818:
[----:B------:R-:W-:Y:S05]  /*11f30*/  BSYNC B0 ;  /* 0x0000000000007941 */ /* 0x000fea0003800000 */
.L_x_2817:
        /* <DEDUP_REMOVED lines=13> */
.L_x_2820:
[----:B------:R-:W-:Y:S05]  /*12010*/  BSYNC B0 ;  /* 0x0000000000007941 */ /* 0x000fea0003800000 */
.L_x_2819:
        /* <DEDUP_REMOVED lines=13> */
.L_x_2822:
[----:B------:R-:W-:Y:S05]  /*120f0*/  BSYNC B0 ;  /* 0x0000000000007941 */ /* 0x000fea0003800000 */
.L_x_2821:
        /* <DEDUP_REMOVED lines=11> */
.L_x_2823:
        /* <DEDUP_REMOVED lines=13> */
.L_x_7461:


//--------------------- .text._ZN5flash24flash_fwd_splitkv_kernelI23Flash_fwd_kernel_traitsILi192ELi64ELi64ELi4ELb0ELb0EN7cutlass6half_tE19Flash_kernel_traitsILi192ELi64ELi64ELi4ES3_EELb0ELb1ELb0ELb0ELb0ELb0ELb1ELb1EEEvNS_16Flash_fwd_paramsE --------------------------
	.section	.text._ZN5flash24flash_fwd_splitkv_kernelI23Flash_fwd_kernel_traitsILi192ELi64ELi64ELi4ELb0ELb0EN7cutlass6half_tE19Flash_kernel_traitsILi192ELi64ELi64ELi4ES3_EELb0ELb1ELb0ELb0ELb0ELb0ELb1ELb1EEEvNS_16Flash_fwd_paramsE,"ax",@progbits
	.align	128
        .global         _ZN5flash24flash_fwd_splitkv_kernelI23Flash_fwd_kernel_traitsILi192ELi64ELi64ELi4ELb0ELb0EN7cutlass6half_tE19Flash_kernel_traitsILi192ELi64ELi64ELi4ES3_EELb0ELb1ELb0ELb0ELb0ELb0ELb1ELb1EEEvNS_16Flash_fwd_paramsE
        .type           _ZN5flash24flash_fwd_splitkv_kernelI23Flash_fwd_kernel_traitsILi192ELi64ELi64ELi4ELb0ELb0EN7cutlass6half_tE19Flash_kernel_traitsILi192ELi64ELi64ELi4ES3_EELb0ELb1ELb0ELb0ELb0ELb0ELb1ELb1EEEvNS_16Flash_fwd_paramsE,@function
        .size           _ZN5flash24flash_fwd_splitkv_kernelI23Flash_fwd_kernel_traitsILi192ELi64ELi64ELi4ELb0ELb0EN7cutlass6half_tE19Flash_kernel_traitsILi192ELi64ELi64ELi4ES3_EELb0ELb1ELb0ELb0ELb0ELb0ELb1ELb1EEEvNS_16Flash_fwd_paramsE,(.L_x_7462 - _ZN5flash24flash_fwd_splitkv_kernelI23Flash_fwd_kernel_traitsILi192ELi64ELi64ELi4ELb0ELb0EN7cutlass6half_tE19Flash_kernel_traitsILi192ELi64ELi64ELi4ES3_EELb0ELb1ELb0ELb0ELb0ELb0ELb1ELb1EEEvNS_16Flash_fwd_paramsE)
        .other          _ZN5flash24flash_fwd_splitkv_kernelI23Flash_fwd_kernel_traitsILi192ELi64ELi64ELi4ELb0ELb0EN7cutlass6half_tE19Flash_kernel_traitsILi192ELi64ELi64ELi4ES3_EELb0ELb1ELb0ELb0ELb0ELb0ELb1ELb1EEEvNS_16Flash_fwd_paramsE,@"STO_CUDA_ENTRY STV_DEFAULT"
_ZN5flash24flash_fwd_splitkv_kernelI23Flash_fwd_kernel_traitsILi192ELi64ELi64ELi4ELb0ELb0EN7cutlass6half_tE19Flash_kernel_traitsILi192ELi64ELi64ELi4ES3_EELb0ELb1ELb0ELb0ELb0ELb0ELb1ELb1EEEvNS_16Flash_fwd_paramsE:
.text._ZN5flash24flash_fwd_splitkv_kernelI23Flash_fwd_kernel_traitsILi192ELi64ELi64ELi4ELb0ELb0EN7cutlass6half_tE19Flash_kernel_traitsILi192ELi64ELi64ELi4ES3_EELb0ELb1ELb0ELb0ELb0ELb0ELb1ELb1EEEvNS_16Flash_fwd_paramsE:
[----:B------:R-:W-:Y:S08]  /*0000*/  LDC R1, c[0x0][0x28] ;  /* 0x00000a00ff017b82 */ /* 0x000ff00000000800 */
[----:B------:R-:W1:Y:S01]  /*0010*/  LDC R5, c[0x0][0x270] ;  /* 0x00009c00ff057b82 */ /* 0x000e620000000800 */
[----:B------:R-:W2:Y:S01]  /*0020*/  S2R R156, SR_CTAID.Z ;  /* 0x00000000009c7919 */ /* 0x000ea20000002700 */
[----:B------:R-:W-:Y:S01]  /*0030*/  MOV R2, RZ ;  /* 0x000000ff00027202 */ /* 0x000fe20000000f00 */
[----:B------:R-:W-:Y:S01]  /*0040*/  ULDC.64 UR6, c[0x0][0x208] ;  /* 0x0000820000067ab9 */ /* 0x000fe20000000a00 */
[----:B------:R-:W-:-:S04]  /*0050*/  ULDC.64 UR8, c[0x0][0x300] ;  /* 0x0000c00000087ab9 */ /* 0x000fc80000000a00 */
[----:B------:R-:W3:Y:S08]  /*0060*/  LDC.64 R8, c[0x0][0x2f0] ;  /* 0x0000bc00ff087b82 */ /* 0x000ef00000000a00 */
[----:B------:R-:W4:Y:S01]  /*0070*/  LDC.64 R160, c[0x0][0x300] ;  /* 0x0000c000ffa07b82 */ /* 0x000f220000000a00 */
[----:B-1----:R-:W1:Y:S01]  /*0080*/  I2F.U32.RP R6, R5 ;  /* 0x0000000500067306 */ /* 0x002e620000209000 */
[----:B------:R-:W-:-:S07]  /*0090*/  ISETP.NE.U32.AND P1, PT, R5, RZ, PT ;  /* 0x000000ff0500720c */ /* 0x000fce0003f25070 */
[----:B-1----:R-:W1:Y:S02]  /*00a0*/  MUFU.RCP R4, R6 ;  /* 0x0000000600047308 */ /* 0x002e640000001000 */
[----:B-1----:R-:W-:Y:S01]  /*00b0*/  VIADD R4, R4, 0xffffffe ;  /* 0x0ffffffe04047836 */ /* 0x002fe20000000000 */
[----:B------:R-:W-:-:S05]  /*00c0*/  MOV R6, 0xffffffff ;  /* 0xffffffff00067802 */ /* 0x000fca0000000f00 */
[----:B------:R-:W1:Y:S02]  /*00d0*/  F2I.FTZ.U32.TRUNC.NTZ R3, R4 ;  /* 0x0000000400037305 */ /* 0x000e64000021f000 */
[----:B-1----:R-:W-:-:S04]  /*00e0*/  IMAD.MOV R0, RZ, RZ, -R3 ;  /* 0x000000ffff007224 */ /* 0x002fc800078e0a03 */
[----:B------:R-:W-:-:S04]  /*00f0*/  IMAD R7, R0, R5, RZ ;  /* 0x0000000500077224 */ /* 0x000fc800078e02ff */
[----:B------:R-:W-:Y:S02]  /*0100*/  IMAD.HI.U32 R7, R3, R7, R2 ;  /* 0x0000000703077227 */ /* 0x000fe400078e0002 */
[----:B------:R-:W1:Y:S04]  /*0110*/  LDC.64 R2, c[0x0][0x2f0] ;  /* 0x0000bc00ff027b82 */ /* 0x000e680000000a00 */
[----:B--2---:R-:W-:-:S04]  /*0120*/  IMAD.HI.U32 R201, R7, R156, RZ ;  /* 0x0000009c07c97227 */ /* 0x004fc800078e00ff */
[----:B------:R-:W-:-:S04]  /*0130*/  IMAD.MOV R0, RZ, RZ, -R201 ;  /* 0x000000ffff007224 */ /* 0x000fc800078e0ac9 */
[----:B------:R-:W-:-:S05]  /*0140*/  IMAD R0, R5, R0, R156 ;  /* 0x0000000005007224 */ /* 0x000fca00078e029c */
[----:B------:R-:W-:Y:S02]  /*0150*/  ISETP.GE.U32.AND P3, PT, R0, R5, PT ;  /* 0x000000050000720c */ /* 0x000fe40003f66070 */
[----:B-1----:R-:W-:-:S04]  /*0160*/  ISETP.NE.U32.AND P0, PT, R2, RZ, PT ;  /* 0x000000ff0200720c */ /* 0x002fc80003f05070 */
[----:B------:R-:W-:-:S07]  /*0170*/  ISETP.NE.AND.EX P0, PT, R3, RZ, PT, P0 ;  /* 0x000000ff0300720c */ /* 0x000fce0003f05300 */
[----:B------:R-:W-:Y:S01]  /*0180*/  @P3 IMAD.IADD R0, R0, 0x1, -R5 ;  /* 0x0000000100003824 */ /* 0x000fe200078e0a05 */
[----:B------:R-:W-:Y:S01]  /*0190*/  @P3 IADD3 R201, R201, 0x1, RZ ;  /* 0x00000001c9c93810 */ /* 0x000fe20007ffe0ff */
[----:B------:R-:W1:Y:S03]  /*01a0*/  LDC.64 R2, c[0x0][0x2f8] ;  /* 0x0000be00ff027b82 */ /* 0x000e660000000a00 */
[----:B------:R-:W-:-:S05]  /*01b0*/  ISETP.GE.U32.AND P2, PT, R0, R5, PT ;  /* 0x000000050000720c */ /* 0x000fca0003f46070 */
[----:B------:R-:W2:Y:S08]  /*01c0*/  LDC.U8 R0, c[0x0][0x3c2] ;  /* 0x0000f080ff007b82 */ /* 0x000eb00000000000 */
[----:B------:R-:W-:Y:S01]  /*01d0*/  @P2 VIADD R201, R201, 0x1 ;  /* 0x00000001c9c92836 */ /* 0x000fe20000000000 */
[----:B------:R-:W-:-:S05]  /*01e0*/  @!P1 LOP3.LUT R201, RZ, R5, RZ, 0x33, !PT ;  /* 0x00000005ffc99212 */ /* 0x000fca00078e33ff */
[C---:B---3--:R-:W-:Y:S02]  /*01f0*/  IMAD.WIDE R10, R201.reuse, 0x4, R8 ;  /* 0x00000004c90a7825 */ /* 0x048fe400078e0208 */
[----:B------:R-:W3:Y:S03]  /*0200*/  LDC.64 R8, c[0x0][0x2f8] ;  /* 0x0000be00ff087b82 */ /* 0x000ee60000000a00 */
[----:B------:R-:W3:Y:S04]  /*0210*/  @P0 LDG.E R6, desc[UR6][R10.64] ;  /* 0x000000060a060981 */ /* 0x000ee8000c1e1900 */
[----:B------:R-:W3:Y:S01]  /*0220*/  @P0 LDG.E R7, desc[UR6][R10.64+0x4] ;  /* 0x000004060a070981 */ /* 0x000ee2000c1e1900 */
[----:B--2---:R-:W-:Y:S01]  /*0230*/  ISETP.NE.AND P1, PT, R0, RZ, PT ;  /* 0x000000ff0000720c */ /* 0x004fe20003f25270 */
[----:B------:R-:W-:Y:S01]  /*0240*/  IMAD.MOV.U32 R13, RZ, RZ, -0x1 ;  /* 0xffffffffff0d7424 */ /* 0x000fe200078e00ff */
[----:B-1----:R-:W-:Y:S01]  /*0250*/  ISETP.EQ.U32.AND P2, PT, R2, RZ, PT ;  /* 0x000000ff0200720c */ /* 0x002fe20003f42070 */
[----:B----4-:R-:W-:Y:S01]  /*0260*/  IMAD.WIDE R160, R201, 0x4, R160 ;  /* 0x00000004c9a07825 */ /* 0x010fe200078e02a0 */
[----:B------:R-:W-:-:S02]  /*0270*/  ISETP.NE.U32.AND P5, PT, RZ, UR8, PT ;  /* 0x00000008ff007c0c */ /* 0x000fc4000bfa5070 */
[----:B------:R-:W-:Y:S02]  /*0280*/  ISETP.EQ.OR.EX P2, PT, R3, RZ, !P1, P2 ;  /* 0x000000ff0300720c */ /* 0x000fe40004f42720 */
[----:B------:R-:W-:Y:S02]  /*0290*/  ISETP.NE.AND.EX P5, PT, RZ, UR9, PT, P5 ;  /* 0x00000009ff007c0c */ /* 0x000fe4000bfa5350 */
[----:B------:R-:W-:Y:S01]  /*02a0*/  MOV R12, RZ ;  /* 0x000000ff000c7202 */ /* 0x000fe20000000f00 */
[----:B---3--:R-:W-:-:S08]  /*02b0*/  IMAD.WIDE R8, R201, 0x4, R8 ;  /* 0x00000004c9087825 */ /* 0x008fd000078e0208 */
[----:B------:R1:W5:Y:S04]  /*02c0*/  @!P2 LDG.E R13, desc[UR6][R8.64] ;  /* 0x00000006080da981 */ /* 0x000368000c1e1900 */
[----:B------:R1:W5:Y:S01]  /*02d0*/  @P5 LDG.E R12, desc[UR6][R160.64] ;  /* 0x00000006a00c5981 */ /* 0x000362000c1e1900 */
[----:B------:R-:W2:Y:S01]  /*02e0*/  S2R R15, SR_CTAID.X ;  /* 0x00000000000f7919 */ /* 0x000ea20000002500 */
[----:B------:R-:W3:Y:S01]  /*02f0*/  S2R R0, SR_CTAID.Y ;  /* 0x0000000000007919 */ /* 0x000ee20000002600 */
[----:B------:R-:W-:-:S06]  /*0300*/  @P0 IMAD.IADD R200, R7, 0x1, -R6 ;  /* 0x0000000107c80824 */ /* 0x000fcc00078e0a06 */
[----:B------:R-:W4:Y:S01]  /*0310*/  @!P0 LDC R200, c[0x0][0x2c4] ;  /* 0x0000b100ffc88b82 */ /* 0x000f220000000800 */
[----:B------:R-:W-:Y:S02]  /*0320*/  ISETP.NE.U32.AND P0, PT, R2, RZ, PT ;  /* 0x000000ff0200720c */ /* 0x000fe40003f05070 */
[----:B------:R-:W-:Y:S02]  /*0330*/  IADD3 R2, -R201, RZ, RZ ;  /* 0x000000ffc9027210 */ /* 0x000fe40007ffe1ff */
[----:B------:R-:W-:-:S03]  /*0340*/  ISETP.NE.AND.EX P0, PT, R3, RZ, PT, P0 ;  /* 0x000000ff0300720c */ /* 0x000fc60003f05300 */
[----:B------:R-:W-:-:S10]  /*0350*/  IMAD R156, R5, R2, R156 ;  /* 0x00000002059c7224 */ /* 0x000fd400078e029c */
[----:B-123--:R-:W-:Y:S05]  /*0360*/  @!P0 BRA `(.L_x_2824) ;  /* 0x0000000000108947 */ /* 0x00efea0003800000 */
[----:B------:R-:W2:Y:S02]  /*0370*/  @P1 LDG.E R2, desc[UR6][R8.64+0x4] ;  /* 0x0000040608021981 */ /* 0x000ea4000c1e1900 */
[----:B--2--5:R-:W-:-:S06]  /*0380*/  @P1 IADD3 R11, R2, -R13, RZ ;  /* 0x8000000d020b1210 */ /* 0x024fcc0007ffe0ff */
[----:B------:R2:W5:Y:S01]  /*0390*/  @!P1 LDG.E R11, desc[UR6][R8.64] ;  /* 0x00000006080b9981 */ /* 0x000562000c1e1900 */
[----:B------:R-:W-:Y:S05]  /*03a0*/  BRA `(.L_x_2825) ;  /* 0x0000000000047947 */ /* 0x000fea0003800000 */
.L_x_2824:
[----:B------:R-:W1:Y:S02]  /*03b0*/  LDC R11, c[0x0][0x2c8] ;  /* 0x0000b200ff0b7b82 */ /* 0x000e640000000800 */
.L_x_2825:
[----:B------:R-:W3:Y:S02]  /*03c0*/  LDC.64 R2, c[0x0][0x308] ;  /* 0x0000c200ff027b82 */ /* 0x000ee40000000a00 */
[----:B---3--:R-:W-:-:S04]  /*03d0*/  ISETP.NE.U32.AND P3, PT, R2, RZ, PT ;  /* 0x000000ff0200720c */ /* 0x008fc80003f65070 */
[----:B------:R-:W-:-:S13]  /*03e0*/  ISETP.NE.AND.EX P3, PT, R3, RZ, PT, P3 ;  /* 0x000000ff0300720c */ /* 0x000fda0003f65330 */
[----:B------:R-:W3:Y:S02]  /*03f0*/  @P3 LDC.64 R2, c[0x0][0x308] ;  /* 0x0000c200ff023b82 */ /* 0x000ee40000000a00 */
[----:B---3--:R-:W-:-:S05]  /*0400*/  @P3 IMAD.WIDE R2, R201, 0x4, R2 ;  /* 0x00000004c9023825 */ /* 0x008fca00078e0202 */
[----:B------:R3:W5:Y:S01]  /*0410*/  @P3 LDG.E R63, desc[UR6][R2.64] ;  /* 0x00000006023f3981 */ /* 0x000762000c1e1900 */
[----:B------:R-:W-:-:S05]  /*0420*/  IMAD.SHL.U32 R61, R15, 0x40, RZ ;  /* 0x000000400f3d7824 */ /* 0x000fca00078e00ff */
[----:B----4-:R-:W-:-:S13]  /*0430*/  ISETP.GT.AND P0, PT, R200, R61, PT ;  /* 0x0000003dc800720c */ /* 0x010fda0003f04270 */
[----:B------:R-:W-:Y:S05]  /*0440*/  @!P0 EXIT ;  /* 0x000000000000894d */ /* 0x000fea0003800000 */
[----:B------:R-:W2:Y:S01]  /*0450*/  LDC R4, c[0x0][0x10] ;  /* 0x00000400ff047b82 */ /* 0x000ea20000000800 */
[--C-:B-1---5:R-:W-:Y:S01]  /*0460*/  IMAD.IADD R66, R11, 0x1, -R12.reuse ;  /* 0x000000010b427824 */ /* 0x122fe200078e0a0c */
[----:B------:R-:W-:Y:S01]  /*0470*/  ULDC UR4, c[0x0][0x394] ;  /* 0x0000e50000047ab9 */ /* 0x000fe20000000800 */
[----:B------:R-:W-:Y:S01]  /*0480*/  @P3 IMAD.IADD R63, R63, 0x1, -R12 ;  /* 0x000000013f3f3824 */ /* 0x000fe200078e0a0c */
[----:B------:R-:W1:Y:S04]  /*0490*/  S2R R123, SR_TID.X ;  /* 0x00000000007b7919 */ /* 0x000e680000002100 */
[----:B---3--:R-:W3:Y:S01]  /*04a0*/  LDC R2, c[0x0][0x2c8] ;  /* 0x0000b200ff027b82 */ /* 0x008ee20000000800 */
[----:B--2---:R-:W-:-:S04]  /*04b0*/  IABS R8, R4 ;  /* 0x0000000400087213 */ /* 0x004fc80000000000 */
[----:B------:R-:W2:Y:S01]  /*04c0*/  I2F.RP R7, R8 ;  /* 0x0000000800077306 */ /* 0x000ea20000209400 */
[----:B---3--:R-:W-:-:S05]  /*04d0*/  VIADD R2, R2, 0x3f ;  /* 0x0000003f02027836 */ /* 0x008fca0000000000 */
[----:B------:R-:W-:-:S04]  /*04e0*/  SHF.R.S32.HI R19, RZ, 0x1f, R2 ;  /* 0x0000001fff137819 */ /* 0x000fc80000011402 */
[----:B------:R-:W-:Y:S01]  /*04f0*/  LEA.HI R19, R19, R2, RZ, 0x6 ;  /* 0x0000000213137211 */ /* 0x000fe200078f30ff */
[----:B--2---:R-:W2:Y:S01]  /*0500*/  MUFU.RCP R20, R7 ;  /* 0x0000000700147308 */ /* 0x004ea20000001000 */
[-C--:B------:R-:W-:Y:S02]  /*0510*/  IABS R2, R4.reuse ;  /* 0x0000000400027213 */ /* 0x080fe40000000000 */
[----:B------:R-:W-:-:S03]  /*0520*/  LEA.HI.SX32 R19, R19, R4, 0x1a ;  /* 0x0000000413137211 */ /* 0x000fc600078fd2ff */
[----:B------:R-:W-:Y:S02]  /*0530*/  IMAD.MOV R2, RZ, RZ, -R2 ;  /* 0x000000ffff027224 */ /* 0x000fe400078e0a02 */
[----:B------:R-:W-:-:S05]  /*0540*/  VIADD R19, R19, 0xffffffff ;  /* 0xffffffff13137836 */ /* 0x000fca0000000000 */
[----:B------:R-:W-:Y:S02]  /*0550*/  IABS R17, R19 ;  /* 0x0000001300117213 */ /* 0x000fe40000000000 */
[----:B------:R-:W-:Y:S01]  /*0560*/  LOP3.LUT R19, R19, R4, RZ, 0x3c, !PT ;  /* 0x0000000413137212 */ /* 0x000fe200078e3cff */
[----:B--2---:R-:W-:Y:S01]  /*0570*/  VIADD R20, R20, 0xffffffe ;  /* 0x0ffffffe14147836 */ /* 0x004fe20000000000 */
[----:B------:R-:W2:Y:S02]  /*0580*/  @!P3 LDC R7, c[0x0][0x2cc] ;  /* 0x0000b300ff07bb82 */ /* 0x000ea40000000800 */
[----:B------:R-:W-:Y:S01]  /*0590*/  ISETP.GE.AND P1, PT, R19, RZ, PT ;  /* 0x000000ff1300720c */ /* 0x000fe20003f26270 */
[----:B------:R-:W3:Y:S02]  /*05a0*/  F2I.FTZ.U32.TRUNC.NTZ R21, R20 ;  /* 0x0000001400157305 */ /* 0x000ee4000021f000 */
[----:B---3--:R-:W-:Y:S02]  /*05b0*/  IMAD.MOV R3, RZ, RZ, -R21 ;  /* 0x000000ffff037224 */ /* 0x008fe400078e0a15 */
[----:B------:R-:W-:-:S02]  /*05c0*/  IMAD.MOV.U32 R20, RZ, RZ, RZ ;  /* 0x000000ffff147224 */ /* 0x000fc400078e00ff */
[----:B------:R-:W-:-:S04]  /*05d0*/  IMAD R10, R3, R8, RZ ;  /* 0x00000008030a7224 */ /* 0x000fc800078e02ff */
[----:B------:R-:W-:-:S06]  /*05e0*/  IMAD.HI.U32 R10, R21, R10, R20 ;  /* 0x0000000a150a7227 */ /* 0x000fcc00078e0014 */
[----:B------:R-:W-:-:S04]  /*05f0*/  IMAD.HI.U32 R9, R10, R17, RZ ;  /* 0x000000110a097227 */ /* 0x000fc800078e00ff */
[----:B------:R-:W-:Y:S02]  /*0600*/  IMAD R17, R9, R2, R17 ;  /* 0x0000000209117224 */ /* 0x000fe400078e0211 */
[----:B------:R-:W3:Y:S03]  /*0610*/  @!P3 LDC.64 R2, c[0x0][0x318] ;  /* 0x0000c600ff02bb82 */ /* 0x000ee60000000a00 */
[----:B------:R-:W-:-:S13]  /*0620*/  ISETP.GT.U32.AND P2, PT, R8, R17, PT ;  /* 0x000000110800720c */ /* 0x000fda0003f44070 */
[----:B------:R-:W-:Y:S02]  /*0630*/  @!P2 IMAD.IADD R17, R17, 0x1, -R8 ;  /* 0x000000011111a824 */ /* 0x000fe400078e0a08 */
[----:B------:R-:W-:Y:S01]  /*0640*/  @!P2 VIADD R9, R9, 0x1 ;  /* 0x000000010909a836 */ /* 0x000fe20000000000 */
[----:B------:R-:W-:Y:S02]  /*0650*/  ISETP.NE.AND P2, PT, R4, RZ, PT ;  /* 0x000000ff0400720c */ /* 0x000fe40003f45270 */
[----:B------:R-:W-:Y:S02]  /*0660*/  ISETP.GE.U32.AND P4, PT, R17, R8, PT ;  /* 0x000000081100720c */ /* 0x000fe40003f86070 */
[----:B---3--:R-:W-:Y:S02]  /*0670*/  @!P3 ISETP.NE.U32.AND P0, PT, R2, RZ, PT ;  /* 0x000000ff0200b20c */ /* 0x008fe40003f05070 */
[----:B------:R-:W3:Y:S02]  /*0680*/  LDC R2, c[0x0][0x398] ;  /* 0x0000e600ff027b82 */ /* 0x000ee40000000800 */
[----:B------:R-:W-:-:S02]  /*0690*/  @!P3 ISETP.NE.AND.EX P0, PT, R3, RZ, PT, P0 ;  /* 0x000000ff0300b20c */ /* 0x000fc40003f05300 */
[----:B------:R-:W-:Y:S02]  /*06a0*/  IADD3 R3, -R200, 0x7f, R61 ;  /* 0x0000007fc8037810 */ /* 0x000fe40007ffe13d */
[----:B--2---:R-:W-:-:S03]  /*06b0*/  @!P3 SEL R7, R7, RZ, P0 ;  /* 0x000000ff0707b207 */ /* 0x004fc60000000000 */
[----:B------:R-:W-:Y:S02]  /*06c0*/  @P4 VIADD R9, R9, 0x1 ;  /* 0x0000000109094836 */ /* 0x000fe40000000000 */
[----:B------:R-:W-:Y:S02]  /*06d0*/  @!P3 IMAD.IADD R63, R66, 0x1, R7 ;  /* 0x00000001423fb824 */ /* 0x000fe400078e0207 */
[----:B------:R-:W-:Y:S01]  /*06e0*/  @!P1 IMAD.MOV R9, RZ, RZ, -R9 ;  /* 0x000000ffff099224 */ /* 0x000fe200078e0a09 */
[----:B------:R-:W-:Y:S01]  /*06f0*/  @!P2 LOP3.LUT R9, RZ, R4, RZ, 0x33, !PT ;  /* 0x00000004ff09a212 */ /* 0x000fe200078e33ff */
[C---:B------:R-:W-:Y:S01]  /*0700*/  VIADD R7, R63.reuse, 0x3f ;  /* 0x0000003f3f077836 */ /* 0x040fe20000000000 */
[----:B------:R-:W-:-:S03]  /*0710*/  IADD3 R8, R63, R61, -R200 ;  /* 0x0000003d3f087210 */ /* 0x000fc60007ffe8c8 */
[----:B------:R-:W-:Y:S01]  /*0720*/  IMAD R195, R9, R0, RZ ;  /* 0x0000000009c37224 */ /* 0x000fe200078e02ff */
[----:B------:R-:W-:Y:S01]  /*0730*/  SHF.R.S32.HI R4, RZ, 0x1f, R7 ;  /* 0x0000001fff047819 */ /* 0x000fe20000011407 */
[----:B------:R-:W-:Y:S01]  /*0740*/  VIADD R8, R8, -UR4 ;  /* 0x8000000408087c36 */ /* 0x000fe20008000000 */
[----:B---3--:R-:W-:Y:S02]  /*0750*/  IADD3 R3, R3, R2, R63 ;  /* 0x0000000203037210 */ /* 0x008fe40007ffe03f */
[----:B------:R-:W-:Y:S02]  /*0760*/  LEA.HI R4, R4, R7, RZ, 0x6 ;  /* 0x0000000704047211 */ /* 0x000fe400078f30ff */
[----:B------:R-:W-:Y:S02]  /*0770*/  SHF.R.S32.HI R7, RZ, 0x1f, R8 ;  /* 0x0000001fff077819 */ /* 0x000fe40000011408 */
[----:B------:R-:W-:Y:S02]  /*0780*/  SHF.R.S32.HI R2, RZ, 0x1f, R3 ;  /* 0x0000001fff027819 */ /* 0x000fe40000011403 */
[----:B------:R-:W-:-:S02]  /*0790*/  SHF.R.S32.HI R4, RZ, 0x6, R4 ;  /* 0x00000006ff047819 */ /* 0x000fc40000011404 */
[----:B------:R-:W-:Y:S02]  /*07a0*/  LEA.HI R7, R7, R8, RZ, 0x6 ;  /* 0x0000000807077211 */ /* 0x000fe400078f30ff */
[----:B------:R-:W-:Y:S02]  /*07b0*/  LEA.HI R2, R2, R3, RZ, 0x6 ;  /* 0x0000000302027211 */ /* 0x000fe400078f30ff */
[C---:B------:R-:W-:Y:S02]  /*07c0*/  VIADDMNMX R4, R195.reuse, R9, R4, PT ;  /* 0x00000009c3047246 */ /* 0x040fe40003800104 */
[----:B------:R-:W-:Y:S02]  /*07d0*/  SHF.R.S32.HI R8, RZ, 0x6, R7 ;  /* 0x00000006ff087819 */ /* 0x000fe40000011407 */
[----:B------:R-:W-:Y:S02]  /*07e0*/  SHF.R.S32.HI R3, RZ, 0x6, R2 ;  /* 0x00000006ff037819 */ /* 0x000fe40000011402 */
[----:B------:R-:W-:-:S02]  /*07f0*/  VIMNMX R195, R195, R8, !PT ;  /* 0x00000008c3c37248 */ /* 0x000fc40007fe0100 */
[----:B------:R-:W-:-:S04]  /*0800*/  VIMNMX R134, R4, R3, PT ;  /* 0x0000000304867248 */ /* 0x000fc80003fe0100 */
[----:B------:R-:W-:-:S13]  /*0810*/  ISETP.GE.AND P0, PT, R195, R134, PT ;  /* 0x00000086c300720c */ /* 0x000fda0003f06270 */
[----:B-1----:R-:W-:Y:S05]  /*0820*/  @!P0 BRA `(.L_x_2826) ;  /* 0x0000000800588947 */ /* 0x002fea0003800000 */
        /* <DEDUP_REMOVED lines=44> */
.L_x_2828:
[----:B------:R-:W-:Y:S05]  /*0af0*/  BSYNC B0 ;  /* 0x0000000000007941 */ /* 0x000fea0003800000 */
.L_x_2827:
        /* <DEDUP_REMOVED lines=11> */
.L_x_2830:
[----:B------:R-:W-:Y:S05]  /*0bb0*/  BSYNC B0 ;  /* 0x0000000000007941 */ /* 0x000fea0003800000 */
.L_x_2829:
        /* <DEDUP_REMOVED lines=10> */
.L_x_2832:
[----:B------:R-:W-:Y:S05]  /*0c60*/  BSYNC B0 ;  /* 0x0000000000007941 */ /* 0x000fea0003800000 */
.L_x_2831:
        /* <DEDUP_REMOVED lines=10> */
.L_x_2834:
[----:B------:R-:W-:Y:S05]  /*0d10*/  BSYNC B0 ;  /* 0x0000000000007941 */ /* 0x000fea0003800000 */
.L_x_2833:
        /* <DEDUP_REMOVED lines=11> */
.L_x_2836:
[----:B------:R-:W-:Y:S05]  /*0dd0*/  BSYNC B0 ;  /* 0x0000000000007941 */ /* 0x000fea0003800000 */
.L_x_2835:
        /* <DEDUP_REMOVED lines=9> */
.L_x_2838:
[----:B------:R-:W-:Y:S05]  /*0e70*/  BSYNC B0 ;  /* 0x0000000000007941 */ /* 0x000fea0003800000 */
.L_x_2837:
        /* <DEDUP_REMOVED lines=9> */
.L_x_2840:
[----:B------:R-:W-:Y:S05]  /*0f10*/  BSYNC B0 ;  /* 0x0000000000007941 */ /* 0x000fea0003800000 */
.L_x_2839:
        /* <DEDUP_REMOVED lines=9> */
.L_x_2842:
[----:B------:R-:W-:Y:S05]  /*0fb0*/  BSYNC B0 ;  /* 0x0000000000007941 */ /* 0x000fea0003800000 */
.L_x_2841:
        /* <DEDUP_REMOVED lines=29> */
.L_x_2826:
[----:B------:R-:W1:Y:S01]  /*1190*/  LDC.64 R2, c[0x0][0x368] ;  /* 0x0000da00ff027b82 */ /* 0x000e620000000a00 */
[----:B------:R-:W-:-:S07]  /*11a0*/  IMAD.MOV.U32 R8, RZ, RZ, R201 ;  /* 0x000000ffff087224 */ /* 0x000fce00078e00c9 */
        /* <DEDUP_REMOVED lines=9> */
[----:B------:R-:W-:Y:S02]  /*1240*/  ISETP.NE.AND.EX P0, PT, R5, RZ, PT, P0 ;  /* 0x000000ff0500720c */ /* 0x000fe40003f05300 */
[----:B------:R-:W-:-:S11]  /*1250*/  SHF.R.S32.HI R9, RZ, 0x1f, R201 ;  /* 0x0000001fff097819 */ /* 0x000fd600000114c9 */
        /* <DEDUP_REMOVED lines=11> */
.L_x_2843:
[----:B------:R-:W-:Y:S05]  /*1310*/  @!P3 BRA `(.L_x_2844) ;  /* 0x000000040040b947 */ /* 0x000fea0003800000 */
[----:B------:R-:W1:Y:S01]  /*1320*/  LDC R14, c[0x0][0x380] ;  /* 0x0000e000ff0e7b82 */ /* 0x000e620000000800 */
[----:B------:R-:W-:Y:S01]  /*1330*/  LEA R7, R134, 0xffffffc0, 0x6 ;  /* 0xffffffc086077811 */ /* 0x000fe200078e30ff */
[----:B------:R-:W-:-:S06]  /*1340*/  ULDC.64 UR4, c[0x0][0x260] ;  /* 0x0000980000047ab9 */ /* 0x000fcc0000000a00 */
[----:B------:R-:W2:Y:S08]  /*1350*/  LDC R13, c[0x0][0x278] ;  /* 0x00009e00ff0d7b82 */ /* 0x000eb00000000800 */
[----:B------:R-:W3:Y:S01]  /*1360*/  LDC.64 R164, c[0x0][0x248] ;  /* 0x00009200ffa47b82 */ /* 0x000ee20000000a00 */
[----:B-1----:R-:W-:-:S04]  /*1370*/  IABS R2, R14 ;  /* 0x0000000e00027213 */ /* 0x002fc80000000000 */
[----:B-----5:R-:W1:Y:S08]  /*1380*/  I2F.RP R8, R2 ;  /* 0x0000000200087306 */ /* 0x020e700000209400 */
        /* <DEDUP_REMOVED lines=23> */
[----:B--2---:R-:W-:Y:S02]  /*1500*/  IABS R0, R13 ;  /* 0x0000000d00007213 */ /* 0x004fe40000000000 */
[----:B------:R-:W-:Y:S02]  /*1510*/  IADD3 R12, -R17, RZ, RZ ;  /* 0x000000ff110c7210 */ /* 0x000fe40007ffe1ff */
[----:B------:R-:W2:Y:S03]  /*1520*/  I2F.RP R11, R0 ;  /* 0x00000000000b7306 */ /* 0x000ea60000209400 */
[----:B------:R-:W-:-:S05]  /*1530*/  IMAD R21, R14, R12, R7 ;  /* 0x0000000c0e157224 */ /* 0x000fca00078e0207 */
[----:B--2---:R-:W2:Y:S01]  /*1540*/  MUFU.RCP R4, R11 ;  /* 0x0000000b00047308 */ /* 0x004ea20000001000 */
[----:B-1----:R-:W-:Y:S02]  /*1550*/  SHF.R.S32.HI R19, RZ, 0x1f, R21 ;  /* 0x0000001fff137819 */ /* 0x002fe40000011415 */
[----:B--2---:R-:W-:-:S05]  /*1560*/  IADD3 R4, R4, 0xffffffe, RZ ;  /* 0x0ffffffe04047810 */ /* 0x004fca0007ffe0ff */
        /* <DEDUP_REMOVED lines=8> */
[C---:B------:R-:W-:Y:S02]  /*15f0*/  IMAD R5, R0.reuse, R5, R2 ;  /* 0x0000000500057224 */ /* 0x040fe400078e0202 */
[----:B------:R-:W1:Y:S03]  /*1600*/  LDC.64 R2, c[0x0][0x230] ;  /* 0x00008c00ff027b82 */ /* 0x000e660000000a00 */
        /* <DEDUP_REMOVED lines=33> */
.L_x_2844:
[----:B------:R-:W1:Y:S01]  /*1820*/  LDC R17, c[0x0][0x278] ;  /* 0x00009e00ff117b82 */ /* 0x000e620000000800 */
[----:B------:R-:W-:Y:S02]  /*1830*/  MOV R4, RZ ;  /* 0x000000ff00047202 */ /* 0x000fe40000000f00 */
[----:B------:R-:W-:-:S13]  /*1840*/  ISETP.NE.AND P4, PT, R13, -0x1, PT ;  /* 0xffffffff0d00780c */ /* 0x000fda0003f85270 */
        /* <DEDUP_REMOVED lines=9> */
[----:B------:R-:W-:-:S03]  /*18e0*/  LEA R7, R134, 0xffffffc0, 0x6 ;  /* 0xffffffc086077811 */ /* 0x000fc600078e30ff */
[----:B------:R-:W-:Y:S01]  /*18f0*/  IMAD R2, R0, R3, RZ ;  /* 0x0000000300027224 */ /* 0x000fe200078e02ff */
[----:B------:R-:W-:Y:S02]  /*1900*/  IABS R0, R156 ;  /* 0x0000009c00007213 */ /* 0x000fe40000000000 */
[----:B------:R-:W-:Y:S01]  /*1910*/  SHF.R.S32.HI R19, RZ, 0x1f, R7 ;  /* 0x0000001fff137819 */ /* 0x000fe20000011407 */
[----:B------:R-:W-:-:S04]  /*1920*/  IMAD.HI.U32 R5, R5, R2, R4 ;  /* 0x0000000205057227 */ /* 0x000fc800078e0004 */
[----:B------:R-:W-:-:S04]  /*1930*/  IMAD.MOV.U32 R4, RZ, RZ, R0 ;  /* 0x000000ffff047224 */ /* 0x000fc800078e0000 */
[----:B------:R-:W-:-:S04]  /*1940*/  IMAD.HI.U32 R0, R5, R4, RZ ;  /* 0x0000000405007227 */ /* 0x000fc800078e00ff */
[----:B------:R-:W-:-:S04]  /*1950*/  IMAD.MOV R2, RZ, RZ, -R0 ;  /* 0x000000ffff027224 */ /* 0x000fc800078e0a00 */
[C---:B------:R-:W-:Y:S02]  /*1960*/  IMAD R2, R3.reuse, R2, R4 ;  /* 0x0000000203027224 */ /* 0x040fe400078e0204 */
[----:B------:R-:W3:Y:S03]  /*1970*/  LDC.64 R4, c[0x0][0x260] ;  /* 0x00009800ff047b82 */ /* 0x000ee60000000a00 */
[----:B------:R-:W-:-:S13]  /*1980*/  ISETP.GT.U32.AND P0, PT, R3, R2, PT ;  /* 0x000000020300720c */ /* 0x000fda0003f04070 */
[-C--:B------:R-:W-:Y:S02]  /*1990*/  @!P0 IADD3 R2, R2, -R3.reuse, RZ ;  /* 0x8000000302028210 */ /* 0x080fe40007ffe0ff */
[----:B------:R-:W-:Y:S02]  /*19a0*/  @!P0 IADD3 R0, R0, 0x1, RZ ;  /* 0x0000000100008810 */ /* 0x000fe40007ffe0ff */
[----:B------:R-:W-:Y:S01]  /*19b0*/  ISETP.GE.U32.AND P2, PT, R2, R3, PT ;  /* 0x000000030200720c */ /* 0x000fe20003f46070 */
[----:B--2---:R-:W-:Y:S01]  /*19c0*/  @P4 IMAD R3, R20, R165, RZ ;  /* 0x000000a514034224 */ /* 0x004fe200078e02ff */
[----:B------:R-:W-:Y:S01]  /*19d0*/  LOP3.LUT R2, R156, R17, RZ, 0x3c, !PT ;  /* 0x000000119c027212 */ /* 0x000fe200078e3cff */
[----:B------:R-:W-:Y:S01]  /*19e0*/  @P4 IMAD.WIDE.U32 R20, R20, R164, RZ ;  /* 0x000000a414144225 */ /* 0x000fe200078e00ff */
[----:B------:R-:W-:Y:S02]  /*19f0*/  ISETP.NE.AND P0, PT, R17, RZ, PT ;  /* 0x000000ff1100720c */ /* 0x000fe40003f05270 */
[----:B------:R-:W-:-:S02]  /*1a00*/  ISETP.GE.AND P1, PT, R2, RZ, PT ;  /* 0x000000ff0200720c */ /* 0x000fc40003f26270 */
[----:B------:R-:W-:Y:S02]  /*1a10*/  @P4 IADD3 R3, R21, R3, RZ ;  /* 0x0000000315034210 */ /* 0x000fe40007ffe0ff */
[----:B------:R-:W-:-:S03]  /*1a20*/  @P4 MOV R14, R20 ;  /* 0x00000014000e4202 */ /* 0x000fc60000000f00 */
[----:B------:R-:W-:-:S06]  /*1a30*/  @P2 VIADD R0, R0, 0x1 ;  /* 0x0000000100002836 */ /* 0x000fcc0000000000 */
[----:B------:R-:W-:Y:S01]  /*1a40*/  @!P1 IMAD.MOV R0, RZ, RZ, -R0 ;  /* 0x000000ffff009224 */ /* 0x000fe200078e0a00 */
[----:B-1----:R-:W-:Y:S06]  /*1a50*/  @P4 BRA `(.L_x_2846) ;  /* 0x0000000000344947 */ /* 0x002fec0003800000 */
        /* <DEDUP_REMOVED lines=13> */
.L_x_2846:
[----:B------:R-:W-:Y:S01]  /*1b30*/  @!P0 LOP3.LUT R0, RZ, R17, RZ, 0x33, !PT ;  /* 0x00000011ff008212 */ /* 0x000fe200078e33ff */
[----:B------:R-:W-:Y:S01]  /*1b40*/  IMAD R2, R19, R164, RZ ;  /* 0x000000a413027224 */ /* 0x000fe200078e02ff */
[----:B------:R-:W-:Y:S02]  /*1b50*/  MOV R16, R14 ;  /* 0x0000000e00107202 */ /* 0x000fe40000000f00 */
[----:B------:R-:W-:Y:S01]  /*1b60*/  MOV R17, R3 ;  /* 0x0000000300117202 */ /* 0x000fe20000000f00 */
[----:B------:R-:W-:Y:S01]  /*1b70*/  IMAD R2, R165, R7, R2 ;  /* 0x00000007a5027224 */ /* 0x000fe200078e0202 */
[----:B------:R-:W-:Y:S02]  /*1b80*/  SHF.R.S32.HI R3, RZ, 0x1f, R0 ;  /* 0x0000001fff037819 */ /* 0x000fe40000011400 */
[----:B------:R-:W-:Y:S01]  /*1b90*/  @P4 IADD3 R13, R12, R13, RZ ;  /* 0x0000000d0c0d4210 */ /* 0x000fe20007ffe0ff */
[----:B------:R-:W-:-:S04]  /*1ba0*/  IMAD.WIDE.U32 R16, R164, R7, R16 ;  /* 0x00000007a4107225 */ /* 0x000fc800078e0010 */
[----:B------:R-:W-:Y:S01]  /*1bb0*/  @P4 IMAD.WIDE.U32 R20, R13, R10, RZ ;  /* 0x0000000a0d144225 */ /* 0x000fe200078e00ff */
[----:B------:R-:W-:-:S03]  /*1bc0*/  IADD3 R17, R17, R2, RZ ;  /* 0x0000000211117210 */ /* 0x000fc60007ffe0ff */
[----:B---3--:R-:W-:Y:S01]  /*1bd0*/  IMAD R2, R3, R4, RZ ;  /* 0x0000000403027224 */ /* 0x008fe200078e02ff */
[----:B------:R-:W-:Y:S01]  /*1be0*/  @P4 MOV R10, R20 ;  /* 0x00000014000a4202 */ /* 0x000fe20000000f00 */
        /* <DEDUP_REMOVED lines=19> */
.L_x_2845:
        /* <DEDUP_REMOVED lines=9> */
[----:B------:R-:W-:Y:S01]  /*1db0*/  SHF.R.S32.HI R64, RZ, 0x4, R11 ;  /* 0x00000004ff407819 */ /* 0x000fe2000001140b */
[----:B------:R-:W3:Y:S01]  /*1dc0*/  LDC R144, c[0x0][0x2e0] ;  /* 0x0000b800ff907b82 */ /* 0x000ee20000000800 */
[----:B------:R-:W-:Y:S01]  /*1dd0*/  LOP3.LUT R62, R154, 0xfffffff8, RZ, 0xc0, !PT ;  /* 0xfffffff89a3e7812 */ /* 0x000fe200078ec0ff */
[----:B------:R-:W-:Y:S01]  /*1de0*/  IMAD.MOV.U32 R46, RZ, RZ, 0x10 ;  /* 0x00000010ff2e7424 */ /* 0x000fe200078e00ff */
[----:B------:R-:W-:Y:S01]  /*1df0*/  SHF.R.S32.HI R154, RZ, 0x3, R154 ;  /* 0x00000003ff9a7819 */ /* 0x000fe2000001149a */
[----:B------:R-:W-:Y:S01]  /*1e00*/  IMAD.MOV.U32 R45, RZ, RZ, 0x20 ;  /* 0x00000020ff2d7424 */ /* 0x000fe200078e00ff */
[----:B------:R-:W-:Y:S01]  /*1e10*/  LOP3.LUT R16, R11, 0xfffffff0, RZ, 0xc0, !PT ;  /* 0xfffffff00b107812 */ /* 0x000fe200078ec0ff */
[----:B------:R-:W-:Y:S01]  /*1e20*/  IMAD.IADD R62, R123, 0x1, -R62 ;  /* 0x000000017b3e7824 */ /* 0x000fe200078e0a3e */
[----:B------:R-:W-:Y:S01]  /*1e30*/  LEA.HI R11, R11, R64, RZ, 0x1 ;  /* 0x000000400b0b7211 */ /* 0x000fe200078f08ff */
[----:B------:R-:W4:Y:S01]  /*1e40*/  @!P2 LDC.64 R12, c[0x0][0x228] ;  /* 0x00008a00ff0cab82 */ /* 0x000f220000000a00 */
[----:B------:R-:W-:Y:S01]  /*1e50*/  IMAD.SHL.U32 R149, R154, 0x40, RZ ;  /* 0x000000409a957824 */ /* 0x000fe200078e00ff */
[----:B------:R-:W-:Y:S01]  /*1e60*/  SHF.R.S32.HI R155, RZ, 0x1f, R154 ;  /* 0x0000001fff9b7819 */ /* 0x000fe2000001149a */
[----:B------:R-:W-:Y:S01]  /*1e70*/  IMAD.IADD R16, R123, 0x1, -R16 ;  /* 0x000000017b107824 */ /* 0x000fe200078e0a10 */
[----:B------:R-:W-:Y:S01]  /*1e80*/  LOP3.LUT R11, R11, 0xfffffffe, RZ, 0xc0, !PT ;  /* 0xfffffffe0b0b7812 */ /* 0x000fe200078ec0ff */
[----:B------:R-:W-:Y:S01]  /*1e90*/  IMAD.SHL.U32 R14, R62, 0x8, RZ ;  /* 0x000000083e0e7824 */ /* 0x000fe200078e00ff */
[----:B------:R-:W-:Y:S01]  /*1ea0*/  LOP3.LUT R149, R149, 0x1c0, RZ, 0xc0, !PT ;  /* 0x000001c095957812 */ /* 0x000fe200078ec0ff */
[----:B------:R-:W-:Y:S01]  /*1eb0*/  IMAD.WIDE R24, R15, 0x40, R154 ;  /* 0x000000400f187825 */ /* 0x000fe200078e029a */
[----:B------:R-:W-:Y:S01]  /*1ec0*/  SHF.R.S32.HI R15, RZ, 0x1f, R16 ;  /* 0x0000001fff0f7819 */ /* 0x000fe20000011410 */
[----:B------:R-:W1:Y:S01]  /*1ed0*/  LDC.64 R162, c[0x0][0x250] ;  /* 0x00009400ffa27b82 */ /* 0x000e620000000a00 */
[----:B------:R-:W-:Y:S01]  /*1ee0*/  LOP3.LUT R18, R149, 0x38, R14, 0xf8, !PT ;  /* 0x0000003895127812 */ /* 0x000fe200078ef80e */
[----:B------:R-:W-:Y:S01]  /*1ef0*/  IMAD.IADD R64, R64, 0x1, -R11 ;  /* 0x0000000140407824 */ /* 0x000fe200078e0a0b */
[----:B------:R-:W-:Y:S01]  /*1f00*/  SHF.R.U32.HI R149, RZ, 0x3, R149 ;  /* 0x00000003ff957819 */ /* 0x000fe20000011695 */
[----:B------:R-:W-:Y:S01]  /*1f10*/  VIADD R11, R14, 0x40 ;  /* 0x000000400e0b7836 */ /* 0x000fe20000000000 */
[----:B-----5:R-:W-:Y:S01]  /*1f20*/  LEA.HI R8, R15, R16, RZ, 0x3 ;  /* 0x000000100f087211 */ /* 0x020fe200078f18ff */
[----:B--2---:R-:W-:Y:S01]  /*1f30*/  @P2 IMAD.WIDE.U32 R22, R6, R4, RZ ;  /* 0x0000000406162225 */ /* 0x004fe200078e00ff */
[----:B------:R-:W-:-:S02]  /*1f40*/  LOP3.LUT R149, R18, R149, RZ, 0x3c, !PT ;  /* 0x0000009512957212 */ /* 0x000fc400078e3cff */
[----:B------:R-:W-:Y:S01]  /*1f50*/  ISETP.GE.AND P0, PT, R11, UR5, PT ;  /* 0x000000050b007c0c */ /* 0x000fe2000bf06270 */
[----:B------:R-:W-:Y:S01]  /*1f60*/  @P2 IMAD R23, R6, R5, R23 ;  /* 0x0000000506172224 */ /* 0x000fe200078e0217 */
[----:B------:R-:W-:Y:S01]  /*1f70*/  LEA.HI R18, R148, R123, RZ, 0x6 ;  /* 0x0000007b94127211 */ /* 0x000fe200078f30ff */
[----:B------:R-:W-:Y:S01]  /*1f80*/  IMAD R6, R25, R4, RZ ;  /* 0x0000000419067224 */ /* 0x000fe200078e02ff */
[----:B------:R-:W-:Y:S01]  /*1f90*/  LOP3.LUT R15, R8, 0xfffffff8, RZ, 0xc0, !PT ;  /* 0xfffffff8080f7812 */ /* 0x000fe200078ec0ff */
[----:B------:R-:W-:Y:S01]  /*1fa0*/  IMAD.SHL.U32 R142, R62, 0x4, RZ ;  /* 0x000000043e8e7824 */ /* 0x000fe200078e00ff */
[----:B------:R-:W-:Y:S01]  /*1fb0*/  SEL R146, RZ, 0xffffffff, P0 ;  /* 0xffffffffff927807 */ /* 0x000fe20000000000 */
[----:B------:R-:W-:Y:S01]  /*1fc0*/  IMAD.SHL.U32 R18, R18, 0x8, RZ ;  /* 0x0000000812127824 */ /* 0x000fe200078e00ff */
[----:B------:R-:W-:Y:S01]  /*1fd0*/  ISETP.GE.AND P1, PT, R14, UR5, PT ;  /* 0x000000050e007c0c */ /* 0x000fe2000bf26270 */
[----:B------:R-:W-:Y:S01]  /*1fe0*/  IMAD.IADD R16, R16, 0x1, -R15 ;  /* 0x0000000110107824 */ /* 0x000fe200078e0a0f */
[----:B------:R-:W-:Y:S01]  /*1ff0*/  IADD3 R26, P0, R14, R10, RZ ;  /* 0x0000000a0e1a7210 */ /* 0x000fe20007f1e0ff */
[----:B------:R-:W-:Y:S01]  /*2000*/  IMAD.SHL.U32 R146, R146, 0x2, RZ ;  /* 0x0000000292927824 */ /* 0x000fe200078e00ff */
[----:B------:R-:W-:Y:S01]  /*2010*/  SEL R15, RZ, 0x1, P1 ;  /* 0x00000001ff0f7807 */ /* 0x000fe20000800000 */
[----:B----4-:R-:W-:Y:S01]  /*2020*/  @!P2 IMAD.WIDE.U32 R30, R201, R12, RZ ;  /* 0x0000000cc91ea225 */ /* 0x010fe200078e00ff */
[----:B------:R-:W-:-:S02]  /*2030*/  LOP3.LUT R149, R149, 0xfffffe00, R18, 0xf8, !PT ;  /* 0xfffffe0095957812 */ /* 0x000fc400078ef812 */
[----:B------:R-:W-:Y:S01]  /*2040*/  LOP3.LUT R146, R146, 0x2, R15, 0xe2, !PT ;  /* 0x0000000292927812 */ /* 0x000fe200078ee20f */
[----:B------:R-:W-:Y:S01]  /*2050*/  @!P2 IMAD R18, R9, R12, RZ ;  /* 0x0000000c0912a224 */ /* 0x000fe200078e02ff */
[----:B------:R-:W-:Y:S01]  /*2060*/  SHF.R.S32.HI R15, RZ, 0x1f, R14 ;  /* 0x0000001fff0f7819 */ /* 0x000fe2000001140e */
[----:B------:R-:W-:Y:S01]  /*2070*/  @!P2 IMAD.MOV.U32 R22, RZ, RZ, R30 ;  /* 0x000000ffff16a224 */ /* 0x000fe200078e001e */
[----:B---3--:R-:W-:Y:S01]  /*2080*/  LEA.HI R144, R144, R144, RZ, 0x1 ;  /* 0x0000009090907211 */ /* 0x008fe200078f08ff */
[----:B------:R-:W-:Y:S01]  /*2090*/  @!P2 IMAD R13, R201, R13, R18 ;  /* 0x0000000dc90da224 */ /* 0x000fe200078e0212 */
[----:B------:R-:W-:Y:S01]  /*20a0*/  LEA.HI R148, R148, R123, RZ, 0x5 ;  /* 0x0000007b94947211 */ /* 0x000fe200078f28ff */
[----:B------:R-:W-:Y:S01]  /*20b0*/  IMAD.X R27, R15, 0x1, R27, P0 ;  /* 0x000000010f1b7824 */ /* 0x000fe200000e061b */
[----:B------:R-:W-:Y:S01]  /*20c0*/  IADD3 R22, P0, R14, R22, RZ ;  /* 0x000000160e167210 */ /* 0x000fe20007f1e0ff */
[----:B------:R-:W-:Y:S01]  /*20d0*/  @!P2 IMAD.IADD R23, R31, 0x1, R13 ;  /* 0x000000011f17a824 */ /* 0x000fe200078e020d */
[----:B------:R-:W-:Y:S01]  /*20e0*/  SHF.R.S32.HI R147, RZ, 0x1, R144 ;  /* 0x00000001ff937819 */ /* 0x000fe20000011490 */
[----:B------:R-:W-:Y:S01]  /*20f0*/  IMAD R5, R24, R5, R6 ;  /* 0x0000000518057224 */ /* 0x000fe200078e0206 */
[----:B------:R-:W-:Y:S01]  /*2100*/  SHF.R.S32.HI R60, RZ, 0x5, R148 ;  /* 0x00000005ff3c7819 */ /* 0x000fe20000011494 */
[----:B------:R-:W-:Y:S01]  /*2110*/  IMAD.X R23, R15, 0x1, R23, P0 ;  /* 0x000000010f177824 */ /* 0x000fe200000e0617 */
[----:B------:R-:W-:Y:S01]  /*2120*/  IADD3 R136, P0, R154, R21, RZ ;  /* 0x000000159a887210 */ /* 0x000fe20007f1e0ff */
[----:B------:R-:W-:Y:S01]  /*2130*/  IMAD R12, R0, UR11, R29 ;  /* 0x0000000b000c7c24 */ /* 0x000fe2000f8e021d */
[----:B------:R-:W-:Y:S01]  /*2140*/  LOP3.LUT R148, R148, 0xffffffe0, RZ, 0xc0, !PT ;  /* 0xffffffe094947812 */ /* 0x000fe200078ec0ff */
[----:B------:R-:W-:Y:S01]  /*2150*/  IMAD.WIDE.U32 R22, R24, R4, R22 ;  /* 0x0000000418167225 */ /* 0x000fe200078e0016 */
[----:B------:R-:W-:-:S02]  /*2160*/  SHF.R.S32.HI R4, RZ, 0x1f, R156 ;  /* 0x0000001fff047819 */ /* 0x000fc4000001149c */
[----:B------:R-:W-:Y:S01]  /*2170*/  LOP3.LUT P4, RZ, R16, 0x4, RZ, 0xc0, !PT ;  /* 0x0000000410ff7812 */ /* 0x000fe2000788c0ff */
[----:B------:R-:W-:Y:S01]  /*2180*/  IMAD.IADD R23, R23, 0x1, R5 ;  /* 0x0000000117177824 */ /* 0x000fe200078e0205 */
[----:B------:R-:W-:Y:S01]  /*2190*/  SHF.R.S32.HI R5, RZ, 0x1f, R66 ;  /* 0x0000001fff057819 */ /* 0x000fe20000011442 */
[----:B------:R-:W-:Y:S01]  /*21a0*/  IMAD.WIDE.U32 R26, R0, UR10, R26 ;  /* 0x0000000a001a7c25 */ /* 0x000fe2000f8e001a */
[----:B------:R-:W-:Y:S01]  /*21b0*/  ULDC.64 UR10, c[0x0][0x258] ;  /* 0x00009600000a7ab9 */ /* 0x000fe20000000a00 */
[C---:B------:R-:W-:Y:S02]  /*21c0*/  LOP3.LUT P2, RZ, R16.reuse, 0x2, RZ, 0xc0, !PT ;  /* 0x0000000210ff7812 */ /* 0x040fe4000784c0ff */
[----:B------:R-:W-:Y:S01]  /*21d0*/  IMAD.SHL.U32 R47, R16, 0x40, RZ ;  /* 0x00000040102f7824 */ /* 0x000fe200078e00ff */
[----:B------:R-:W-:Y:S01]  /*21e0*/  SHF.L.U64.HI R198, R164, 0x4, R165 ;  /* 0x00000004a4c67819 */ /* 0x000fe200000102a5 */
[----:B------:R-:W-:Y:S01]  /*21f0*/  IMAD R159, R4, UR10, RZ ;  /* 0x0000000a049f7c24 */ /* 0x000fe2000f8e02ff */
[----:B------:R-:W-:Y:S01]  /*2200*/  LEA.HI R4, R5, R66, RZ, 0x6 ;  /* 0x0000004205047211 */ /* 0x000fe200078f30ff */
[----:B------:R-:W-:Y:S01]  /*2210*/  IMAD.SHL.U32 R10, R64, 0x8, RZ ;  /* 0x00000008400a7824 */ /* 0x000fe200078e00ff */
[----:B------:R-:W-:Y:S01]  /*2220*/  LOP3.LUT R47, R47, 0x1c0, RZ, 0xc0, !PT ;  /* 0x000001c02f2f7812 */ /* 0x000fe200078ec0ff */
[----:B------:R-:W-:Y:S01]  /*2230*/  IMAD.X R19, R155, 0x1, R19, P0 ;  /* 0x000000019b137824 */ /* 0x000fe200000e0613 */
[----:B------:R-:W-:Y:S01]  /*2240*/  SHF.R.S32.HI R4, RZ, 0x6, R4 ;  /* 0x00000006ff047819 */ /* 0x000fe20000011404 */
[----:B------:R-:W-:Y:S01]  /*2250*/  IMAD.IADD R13, R27, 0x1, R12 ;  /* 0x000000011b0d7824 */ /* 0x000fe200078e020c */
[----:B------:R-:W-:Y:S01]  /*2260*/  IADD3 R150, P0, R14, R2, RZ ;  /* 0x000000020e967210 */ /* 0x000fe20007f1e0ff */
[----:B-1----:R-:W-:Y:S01]  /*2270*/  IMAD R19, R19, R162, RZ ;  /* 0x000000a213137224 */ /* 0x002fe200078e02ff */
[----:B------:R-:W-:Y:S01]  /*2280*/  LOP3.LUT R10, R47, 0x8, R10, 0xf8, !PT ;  /* 0x000000082f0a7812 */ /* 0x000fe200078ef80a */
[----:B------:R-:W-:Y:S01]  /*2290*/  IMAD R143, R154, R147, R142 ;  /* 0x000000939a8f7224 */ /* 0x000fe200078e028e */
[----:B------:R-:W-:Y:S01]  /*22a0*/  VIMNMX R65, R195, R4, !PT ;  /* 0x00000004c3417248 */ /* 0x000fe20007fe0100 */
[----:B------:R-:W-:Y:S01]  /*22b0*/  IMAD.X R151, R15, 0x1, R17, P0 ;  /* 0x000000010f977824 */ /* 0x000fe200000e0611 */
[----:B------:R-:W-:Y:S01]  /*22c0*/  SHF.R.U32.HI R47, RZ, 0x3, R47 ;  /* 0x00000003ff2f7819 */ /* 0x000fe2000001162f */
[----:B------:R-:W-:Y:S01]  /*22d0*/  IMAD.MOV.U32 R12, RZ, RZ, R26 ;  /* 0x000000ffff0c7224 */ /* 0x000fe200078e001a */
[----:B------:R-:W-:Y:S01]  /*22e0*/  ISETP.GT.AND P0, PT, R134, R65, PT ;  /* 0x000000418600720c */ /* 0x000fe20003f04270 */
[----:B------:R-:W-:Y:S01]  /*22f0*/  IMAD R153, R155, R164, RZ ;  /* 0x000000a49b997224 */ /* 0x000fe200078e02ff */
[----:B------:R-:W-:Y:S01]  /*2300*/  LOP3.LUT R47, R10, R47, RZ, 0x3c, !PT ;  /* 0x0000002f0a2f7212 */ /* 0x000fe200078e3cff */
[----:B------:R-:W-:Y:S01]  /*2310*/  VIADD R10, R14, 0x80 ;  /* 0x000000800e0a7836 */ /* 0x000fe20000000000 */
[----:B------:R-:W-:Y:S01]  /*2320*/  SHF.L.U64.HI R196, R162, 0x4, R163 ;  /* 0x00000004a2c47819 */ /* 0x000fe200000102a3 */
[----:B------:R-:W-:Y:S01]  /*2330*/  IMAD.SHL.U32 R8, R8, 0x40, RZ ;  /* 0x0000004008087824 */ /* 0x000fe200078e00ff */
[----:B------:R-:W-:Y:S01]  /*2340*/  SHF.R.S32.HI R122, RZ, 0x1f, R143 ;  /* 0x0000001fff7a7819 */ /* 0x000fe2000001148f */
[----:B------:R-:W-:Y:S01]  /*2350*/  IMAD R159, R156, UR11, R159 ;  /* 0x0000000b9c9f7c24 */ /* 0x000fe2000f8e029f */
[----:B------:R-:W-:Y:S01]  /*2360*/  ISETP.GE.AND P1, PT, R10, UR5, PT ;  /* 0x000000050a007c0c */ /* 0x000fe2000bf26270 */
[----:B------:R-:W-:Y:S01]  /*2370*/  IMAD R133, R136, R163, R19 ;  /* 0x000000a388857224 */ /* 0x000fe200078e0213 */
[----:B------:R-:W-:Y:S01]  /*2380*/  LOP3.LUT R47, R47, 0xfffffe00, R8, 0xf8, !PT ;  /* 0xfffffe002f2f7812 */ /* 0x000fe200078ef808 */
[----:B------:R-:W-:Y:S01]  /*2390*/  IMAD.IADD R142, R142, 0x1, R143 ;  /* 0x000000018e8e7824 */ /* 0x000fe200078e028f */
[----:B------:R-:W-:Y:S01]  /*23a0*/  SEL R21, RZ, 0x4, P1 ;  /* 0x00000004ff157807 */ /* 0x000fe20000800000 */
[----:B------:R-:W-:Y:S01]  /*23b0*/  IMAD.WIDE.U32 R156, R156, UR10, R22 ;  /* 0x0000000a9c9c7c25 */ /* 0x000fe2000f8e0016 */
[----:B------:R-:W-:-:S02]  /*23c0*/  SEL R46, R46, 0xfffffff0, !P2 ;  /* 0xfffffff02e2e7807 */ /* 0x000fc40005000000 */
[----:B------:R-:W-:Y:S01]  /*23d0*/  LOP3.LUT R146, R146, R21, RZ, 0xfc, !PT ;  /* 0x0000001592927212 */ /* 0x000fe200078efcff */
[----:B------:R-:W-:Y:S01]  /*23e0*/  IMAD.WIDE.U32 R136, R136, R162, R12 ;  /* 0x000000a288887225 */ /* 0x000fe200078e000c */
[----:B------:R-:W-:Y:S02]  /*23f0*/  SHF.R.S32.HI R121, RZ, 0x1f, R142 ;  /* 0x0000001fff797819 */ /* 0x000fe4000001148e */
[----:B------:R-:W-:Y:S01]  /*2400*/  SEL R45, R45, 0xffffffe0, !P4 ;  /* 0xffffffe02d2d7807 */ /* 0x000fe20006000000 */
[C---:B------:R-:W-:Y:S02]  /*2410*/  IMAD R153, R154.reuse, R165, R153 ;  /* 0x000000a59a997224 */ /* 0x040fe400078e0299 */
[----:B------:R-:W-:-:S04]  /*2420*/  IMAD.WIDE.U32 R150, R154, R164, R150 ;  /* 0x000000a49a967225 */ /* 0x000fc800078e0096 */
[----:B------:R-:W-:Y:S02]  /*2430*/  IMAD.SHL.U32 R199, R164, 0x10, RZ ;  /* 0x00000010a4c77824 */ /* 0x000fe400078e00ff */
[----:B------:R-:W-:Y:S02]  /*2440*/  IMAD.SHL.U32 R197, R162, 0x10, RZ ;  /* 0x00000010a2c57824 */ /* 0x000fe400078e00ff */
[----:B------:R-:W-:Y:S02]  /*2450*/  IMAD.IADD R148, R123, 0x1, -R148 ;  /* 0x000000017b947824 */ /* 0x000fe400078e0a94 */
[----:B------:R-:W-:Y:S02]  /*2460*/  IMAD.SHL.U32 R145, R147, 0x10, RZ ;  /* 0x0000001093917824 */ /* 0x000fe400078e00ff */
[----:B------:R-:W-:Y:S02]  /*2470*/  IMAD.IADD R153, R151, 0x1, R153 ;  /* 0x0000000197997824 */ /* 0x000fe400078e0299 */
[----:B------:R-:W-:-:S02]  /*2480*/  IMAD.IADD R159, R157, 0x1, R159 ;  /* 0x000000019d9f7824 */ /* 0x000fc400078e029f */
[----:B------:R-:W-:Y:S02]  /*2490*/  IMAD.IADD R133, R137, 0x1, R133 ;  /* 0x0000000189857824 */ /* 0x000fe400078e0285 */
[----:B------:R-:W-:Y:S01]  /*24a0*/  @!P5 IMAD.MOV.U32 R48, RZ, RZ, RZ ;  /* 0x000000ffff30d224 */ /* 0x000fe200078e00ff */
[----:B------:R-:W-:Y:S06]  /*24b0*/  @!P0 BRA `(.L_x_2847) ;  /* 0x0000009400348947 */ /* 0x000fec0003800000 */
[----:B------:R-:W1:Y:S01]  /*24c0*/  LDC.64 R70, c[0x0][0x338] ;  /* 0x0000ce00ff467b82 */ /* 0x000e620000000a00 */
[----:B------:R-:W-:Y:S01]  /*24d0*/  ULDC.64 UR10, c[0x0][0x328] ;  /* 0x0000ca00000a7ab9 */ /* 0x000fe20000000a00 */
[----:B------:R-:W-:Y:S01]  /*24e0*/  ULDC.64 UR12, c[0x0][0x330] ;  /* 0x0000cc00000c7ab9 */ /* 0x000fe20000000a00 */
[----:B------:R-:W-:Y:S01]  /*24f0*/  SHF.R.S32.HI R5, RZ, 0x1f, R7 ;  /* 0x0000001fff057819 */ /* 0x000fe20000011407 */
[C---:B------:R-:W-:Y:S01]  /*2500*/  IMAD R2, R9.reuse, UR10, RZ ;  /* 0x0000000a09027c24 */ /* 0x040fe2000f8e02ff */
[--C-:B------:R-:W-:Y:S01]  /*2510*/  SHF.R.S32.HI R8, RZ, 0x1f, R66.reuse ;  /* 0x0000001fff087819 */ /* 0x100fe20000011442 */
[----:B------:R-:W-:Y:S01]  /*2520*/  IMAD R4, R9, UR12, RZ ;  /* 0x0000000c09047c24 */ /* 0x000fe2000f8e02ff */
[----:B------:R-:W-:Y:S01]  /*2530*/  IADD3 R6, P1, P0, R7, R154, -R66 ;  /* 0x0000009a07067210 */ /* 0x000fe2000783e842 */
[----:B------:R-:W-:Y:S01]  /*2540*/  IMAD.WIDE.U32 R16, R201, UR10, R14 ;  /* 0x0000000ac9107c25 */ /* 0x000fe2000f8e000e */
[----:B------:R-:W-:Y:S01]  /*2550*/  ULDC.64 UR14, c[0x0][0x350] ;  /* 0x0000d400000e7ab9 */ /* 0x000fe20000000a00 */
[----:B------:R-:W-:Y:S01]  /*2560*/  SHF.L.U32 R96, R163, 0x5, RZ ;  /* 0x00000005a3607819 */ /* 0x000fe200000006ff */
[----:B------:R-:W-:Y:S01]  /*2570*/  ULDC UR4, c[0x0][0x2e0] ;  /* 0x0000b80000047ab9 */ /* 0x000fe20000000800 */
[----:B------:R-:W-:Y:S01]  /*2580*/  IADD3.X R5, R5, R155, ~R8, P1, P0 ;  /* 0x0000009b05057210 */ /* 0x000fe20000fe0c08 */
[C---:B------:R-:W-:Y:S01]  /*2590*/  IMAD R2, R201.reuse, UR11, R2 ;  /* 0x0000000bc9027c24 */ /* 0x040fe2000f8e0202 */
[----:B------:R-:W-:Y:S01]  /*25a0*/  ULDC.64 UR10, c[0x0][0x340] ;  /* 0x0000d000000a7ab9 */ /* 0x000fe20000000a00 */
[C---:B------:R-:W-:Y:S01]  /*25b0*/  IMAD.WIDE.U32 R12, R201.reuse, UR12, R14 ;  /* 0x0000000cc90c7c25 */ /* 0x040fe2000f8e000e */
[----:B------:R-:W-:Y:S01]  /*25c0*/  USHF.L.U32 UR20, UR10, 0x5, URZ ;  /* 0x000000050a147899 */ /* 0x000fe2000800063f */
[----:B------:R-:W-:Y:S01]  /*25d0*/  LOP3.LUT R135, R146, 0xffff, RZ, 0xc0, !PT ;  /* 0x0000ffff92877812 */ /* 0x000fe200078ec0ff */
[----:B------:R-:W-:Y:S01]  /*25e0*/  USHF.L.U64.HI UR21, UR10, 0x4, UR11 ;  /* 0x000000040a157899 */ /* 0x000fe2000801020b */
[----:B------:R-:W-:Y:S01]  /*25f0*/  IMAD R4, R201, UR13, R4 ;  /* 0x0000000dc9047c24 */ /* 0x000fe2000f8e0204 */
[----:B------:R-:W-:Y:S01]  /*2600*/  ULDC.64 UR12, c[0x0][0x348] ;  /* 0x0000d200000c7ab9 */ /* 0x000fe20000000a00 */
[----:B------:R-:W-:Y:S01]  /*2610*/  IMAD.IADD R17, R17, 0x1, R2 ;  /* 0x0000000111117824 */ /* 0x000fe200078e0202 */
[----:B------:R-:W-:Y:S01]  /*2620*/  USHF.L.U32 UR22, UR10, 0x4, URZ ;  /* 0x000000040a167899 */ /* 0x000fe2000800063f */
[----:B------:R-:W-:Y:S01]  /*2630*/  IMAD.IADD R13, R13, 0x1, R4 ;  /* 0x000000010d0d7824 */ /* 0x000fe200078e0204 */
[----:B------:R-:W-:Y:S01]  /*2640*/  UIMAD.WIDE.U32 UR18, UR10, 0x60, URZ ;  /* 0x000000600a1278a5 */ /* 0x000fe2000f8e003f */
[C---:B------:R-:W-:Y:S01]  /*2650*/  IMAD R9, R5.reuse, UR10, RZ ;  /* 0x0000000a05097c24 */ /* 0x040fe2000f8e02ff */
[C---:B-1----:R-:W-:Y:S01]  /*2660*/  SHF.L.U32 R68, R70.reuse, 0x4, RZ ;  /* 0x0000000446447819 */ /* 0x042fe200000006ff */
[-C--:B------:R-:W-:Y:S01]  /*2670*/  IMAD R2, R5, R70.reuse, RZ ;  /* 0x0000004605027224 */ /* 0x080fe200078e02ff */
[----:B------:R-:W-:Y:S01]  /*2680*/  SHF.L.U64.HI R67, R70, 0x4, R71 ;  /* 0x0000000446437819 */ /* 0x000fe20000010247 */
[C---:B------:R-:W-:Y:S01]  /*2690*/  IMAD R9, R6.reuse, UR11, R9 ;  /* 0x0000000b06097c24 */ /* 0x040fe2000f8e0209 */
[----:B------:R-:W-:Y:S01]  /*26a0*/  SHF.L.U32 R132, R147, 0x5, RZ ;  /* 0x0000000593847819 */ /* 0x000fe200000006ff */
[----:B------:R-:W-:Y:S01]  /*26b0*/  IMAD.WIDE.U32 R12, R6, UR10, R12 ;  /* 0x0000000a060c7c25 */ /* 0x000fe2000f8e000c */
[----:B------:R-:W-:Y:S01]  /*26c0*/  SHF.L.U64.HI R69, R70, 0x5, R71 ;  /* 0x0000000546457819 */ /* 0x000fe20000010247 */
[----:B------:R-:W-:Y:S01]  /*26d0*/  USHF.L.U64.HI UR21, UR22, 0x1, UR21 ;  /* 0x0000000116157899 */ /* 0x000fe20008010215 */
[C---:B------:R-:W-:Y:S01]  /*26e0*/  LOP3.LUT R141, R135.reuse, 0x1, RZ, 0xc0, !PT ;  /* 0x00000001878d7812 */ /* 0x040fe200078ec0ff */
[C---:B------:R-:W-:Y:S01]  /*26f0*/  IMAD R2, R6.reuse, R71, R2 ;  /* 0x0000004706027224 */ /* 0x040fe200078e0202 */
[C---:B------:R-:W-:Y:S01]  /*2700*/  LOP3.LUT R139, R135.reuse, 0x2, RZ, 0xc0, !PT ;  /* 0x00000002878b7812 */ /* 0x040fe200078ec0ff */
[----:B------:R-:W-:Y:S01]  /*2710*/  IMAD.WIDE.U32 R4, R6, R70, R16 ;  /* 0x0000004606047225 */ /* 0x000fe200078e0010 */
[----:B------:R-:W-:Y:S01]  /*2720*/  SHF.R.S32.HI R120, RZ, 0x1f, R145 ;  /* 0x0000001fff787819 */ /* 0x000fe20000011491 */
[----:B------:R-:W-:Y:S01]  /*2730*/  ULDC.U8 UR25, c[0x0][0x3c3] ;  /* 0x0000f0c000197ab9 */ /* 0x000fe20000000000 */
[----:B------:R-:W-:Y:S01]  /*2740*/  LOP3.LUT R135, R135, 0x4, RZ, 0xc0, !PT ;  /* 0x0000000487877812 */ /* 0x000fe200078ec0ff */
[----:B------:R-:W-:Y:S01]  /*2750*/  IMAD.IADD R48, R48, 0x1, R7 ;  /* 0x0000000130307824 */ /* 0x000fe200078e0207 */
[----:B------:R-:W-:Y:S01]  /*2760*/  SHF.R.S32.HI R119, RZ, 0x1f, R132 ;  /* 0x0000001fff777819 */ /* 0x000fe20000011484 */
[----:B------:R-:W-:Y:S01]  /*2770*/  IMAD.IADD R13, R13, 0x1, R9 ;  /* 0x000000010d0d7824 */ /* 0x000fe200078e0209 */
[----:B------:R-:W-:Y:S01]  /*2780*/  ULDC UR24, c[0x0][0x2e0] ;  /* 0x0000b80000187ab9 */ /* 0x000fe20000000800 */
[----:B------:R-:W-:Y:S01]  /*2790*/  IMAD.IADD R5, R5, 0x1, R2 ;  /* 0x0000000105057824 */ /* 0x000fe200078e0202 */
[----:B------:R-:W-:Y:S01]  /*27a0*/  ULDC UR23, c[0x0][0x2e0] ;  /* 0x0000b80000177ab9 */ /* 0x000fe20000000800 */
[C---:B------:R-:W-:Y:S01]  /*27b0*/  IMAD R105, R3.reuse, UR14, RZ ;  /* 0x0000000e03697c24 */ /* 0x040fe2000f8e02ff */
[----:B------:R-:W-:Y:S01]  /*27c0*/  ULDC.64 UR16, c[0x0][0x250] ;  /* 0x0000940000107ab9 */ /* 0x000fe20000000a00 */
[----:B------:R-:W-:Y:S01]  /*27d0*/  IMAD R107, R3, UR12, RZ ;  /* 0x0000000c036b7c24 */ /* 0x000fe2000f8e02ff */
[----:B------:R-:W-:Y:S01]  /*27e0*/  USHF.L.U32 UR22, UR22, 0x1, URZ ;  /* 0x0000000116167899 */ /* 0x000fe2000800063f */
[----:B------:R-:W-:-:S04]  /*27f0*/  IMAD.WIDE.U32 R6, R162, 0x20, RZ ;  /* 0x00000020a2067825 */ /* 0x000fc800078e00ff */
[----:B------:R-:W-:Y:S02]  /*2800*/  IMAD R48, R147, R48, RZ ;  /* 0x0000003093307224 */ /* 0x000fe400078e02ff */
[C---:B------:R-:W-:Y:S02]  /*2810*/  IMAD R105, R0.reuse, UR15, R105 ;  /* 0x0000000f00697c24 */ /* 0x040fe4000f8e0269 */
[----:B------:R-:W-:Y:S01]  /*2820*/  IMAD.WIDE.U32 R2, R0, UR14, R12 ;  /* 0x0000000e00027c25 */ /* 0x000fe2000f8e000c */
[----:B------:R-:W-:Y:S01]  /*2830*/  IADD3 R110, P2, R142, R48, RZ ;  /* 0x000000308e6e7210 */ /* 0x000fe20007f5e0ff */
[----:B------:R-:W-:Y:S02]  /*2840*/  ULDC.64 UR14, c[0x0][0x320] ;  /* 0x0000c800000e7ab9 */ /* 0x000fe40000000a00 */
[----:B------:R-:W-:Y:S01]  /*2850*/  IMAD R107, R0, UR13, R107 ;  /* 0x0000000d006b7c24 */ /* 0x000fe2000f8e026b */
[----:B------:R-:W-:Y:S01]  /*2860*/  LEA R104, P1, R2, UR14, 0x1 ;  /* 0x0000000e02687c11 */ /* 0x000fe2000f8208ff */
[----:B------:R-:W-:Y:S01]  /*2870*/  IMAD.WIDE.U32 R4, R0, UR12, R4 ;  /* 0x0000000c00047c25 */ /* 0x000fe2000f8e0004 */
[----:B------:R-:W-:Y:S01]  /*2880*/  ULDC.64 UR12, c[0x0][0x318] ;  /* 0x0000c600000c7ab9 */ /* 0x000fe20000000a00 */
[----:B------:R-:W-:-:S02]  /*2890*/  UIMAD UR14, UR11, 0x60, URZ ;  /* 0x000000600b0e78a4 */ /* 0x000fc4000f8e023f */
[----:B------:R-:W-:Y:S01]  /*28a0*/  IMAD.IADD R96, R7, 0x1, R96 ;  /* 0x0000000107607824 */ /* 0x000fe200078e0260 */
[----:B------:R-:W-:Y:S01]  /*28b0*/  SHF.R.S32.HI R7, RZ, 0x1f, R48 ;  /* 0x0000001fff077819 */ /* 0x000fe20000011430 */
[----:B------:R-:W-:Y:S01]  /*28c0*/  IMAD.IADD R105, R3, 0x1, R105 ;  /* 0x0000000103697824 */ /* 0x000fe200078e0269 */
[----:B------:R-:W-:Y:S01]  /*28d0*/  IADD3 R48, P4, R143, R48, RZ ;  /* 0x000000308f307210 */ /* 0x000fe20007f9e0ff */
[----:B------:R-:W-:Y:S01]  /*28e0*/  IMAD.IADD R107, R5, 0x1, R107 ;  /* 0x00000001056b7824 */ /* 0x000fe200078e026b */
[----:B------:R-:W-:Y:S01]  /*28f0*/  LEA R106, P0, R4, UR12, 0x1 ;  /* 0x0000000c046a7c11 */ /* 0x000fe2000f8008ff */
[----:B------:R-:W-:Y:S01]  /*2900*/  IMAD.X R111, R121, 0x1, R7, P2 ;  /* 0x00000001796f7824 */ /* 0x000fe200010e0607 */
[----:B------:R-:W-:Y:S01]  /*2910*/  LEA.HI.X R105, R2, UR15, R105, 0x1, P1 ;  /* 0x0000000f02697c11 */ /* 0x000fe200088f0c69 */
[----:B------:R-:W-:Y:S01]  /*2920*/  IMAD.X R7, R122, 0x1, R7, P4 ;  /* 0x000000017a077824 */ /* 0x000fe200020e0607 */
[----:B------:R-:W-:Y:S01]  /*2930*/  LEA.HI.X R107, R4, UR13, R107, 0x1, P0 ;  /* 0x0000000d046b7c11 */ /* 0x000fe200080f0c6b */
[----:B------:R-:W-:Y:S01]  /*2940*/  USHF.L.U64.HI UR15, UR10, 0x5, UR11 ;  /* 0x000000050a0f7899 */ /* 0x000fe2000801020b */
[----:B------:R-:W-:Y:S01]  /*2950*/  SHF.L.U64.HI R111, R110, 0x1, R111 ;  /* 0x000000016e6f7819 */ /* 0x000fe2000001026f */
[----:B------:R-:W-:Y:S01]  /*2960*/  ULDC.64 UR12, c[0x0][0x218] ;  /* 0x00008600000c7ab9 */ /* 0x000fe20000000a00 */
[----:B------:R-:W-:Y:S01]  /*2970*/  ULDC.64 UR10, c[0x0][0x220] ;  /* 0x00008800000a7ab9 */ /* 0x000fe20000000a00 */
[----:B------:R-:W-:Y:S01]  /*2980*/  LEA R100, P1, R150, UR12, 0x1 ;  /* 0x0000000c96647c11 */ /* 0x000fe2000f8208ff */
[----:B------:R-:W-:Y:S01]  /*2990*/  IMAD.SHL.U32 R110, R110, 0x2, RZ ;  /* 0x000000026e6e7824 */ /* 0x000fe200078e00ff */
[----:B------:R-:W-:Y:S01]  /*29a0*/  LEA R102, P0, R136, UR10, 0x1 ;  /* 0x0000000a88667c11 */ /* 0x000fe2000f8008ff */
[C---:B------:R-:W-:Y:S01]  /*29b0*/  VIADD R129, R145.reuse, 0x40 ;  /* 0x0000004091817836 */ /* 0x040fe20000000000 */
[C---:B------:R-:W-:Y:S01]  /*29c0*/  SHF.L.U64.HI R0, R48.reuse, 0x1, R7 ;  /* 0x0000000130007819 */ /* 0x040fe20000010207 */
        /* <DEDUP_REMOVED lines=8> */
[C---:B------:R-:W-:Y:S01]  /*2a50*/  IMAD.IADD R127, R145.reuse, 0x1, R129 ;  /* 0x00000001917f7824 */ /* 0x040fe200078e0281 */
[C---:B------:R-:W-:Y:S01]  /*2a60*/  IADD3.X R17, R0.reuse, UR13, RZ, P1, !PT ;  /* 0x0000000d00117c10 */ /* 0x040fe20008ffe4ff */
[----:B------:R-:W-:Y:S01]  /*2a70*/  IMAD.IADD R126, R145, 0x1, R128 ;  /* 0x00000001917e7824 */ /* 0x000fe200078e0280 */
[----:B------:R-:W-:Y:S01]  /*2a80*/  IADD3.X R49, R0, UR11, RZ, P0, !PT ;  /* 0x0000000b00317c10 */ /* 0x000fe200087fe4ff */
[----:B------:R-:W-:Y:S01]  /*2a90*/  IMAD R5, R163, 0x60, RZ ;  /* 0x00000060a3057824 */ /* 0x000fe200078e02ff */
[C---:B------:R-:W-:Y:S01]  /*2aa0*/  IADD3 R76, P1, R199.reuse, 0x40, RZ ;  /* 0x00000040c74c7810 */ /* 0x040fe20007f3e0ff */
[----:B------:R-:W-:Y:S01]  /*2ab0*/  IMAD.WIDE.U32 R162, R162, 0x60, RZ ;  /* 0x00000060a2a27825 */ /* 0x000fe200078e00ff */
[C---:B------:R-:W-:Y:S01]  /*2ac0*/  IADD3 R84, P0, R199.reuse, 0x80, RZ ;  /* 0x00000080c7547810 */ /* 0x040fe20007f1e0ff */
[----:B------:R-:W-:Y:S01]  /*2ad0*/  USHF.L.U64.HI UR26, UR20, 0x1, UR15 ;  /* 0x00000001141a7899 */ /* 0x000fe2000801020f */
[C---:B------:R-:W-:Y:S01]  /*2ae0*/  IADD3 R108, P4, R110.reuse, UR12, RZ ;  /* 0x0000000c6e6c7c10 */ /* 0x040fe2000ff9e0ff */
[--C-:B------:R-:W-:Y:S01]  /*2af0*/  IMAD.X R77, RZ, RZ, R198.reuse, P1 ;  /* 0x000000ffff4d7224 */ /* 0x100fe200008e06c6 */
[----:B------:R-:W-:Y:S01]  /*2b00*/  IADD3 R110, P2, R110, UR10, RZ ;  /* 0x0000000a6e6e7c10 */ /* 0x000fe2000ff5e0ff */
[----:B------:R-:W-:Y:S01]  /*2b10*/  IMAD.X R85, RZ, RZ, R198, P0 ;  /* 0x000000ffff557224 */ /* 0x000fe200000e06c6 */
[----:B------:R-:W-:Y:S01]  /*2b20*/  IADD3 R78, P1, R199, R76, RZ ;  /* 0x0000004cc74e7210 */ /* 0x000fe20007f3e0ff */
[----:B------:R-:W-:Y:S01]  /*2b30*/  IMAD R130, R147, 0x30, RZ ;  /* 0x0000003093827824 */ /* 0x000fe200078e02ff */
[----:B------:R-:W-:Y:S01]  /*2b40*/  IADD3 R86, P0, R199, R84, RZ ;  /* 0x00000054c7567210 */ /* 0x000fe20007f1e0ff */
[----:B------:R-:W-:Y:S01]  /*2b50*/  IMAD.IADD R125, R145, 0x1, R127 ;  /* 0x00000001917d7824 */ /* 0x000fe200078e027f */
[----:B------:R-:W-:Y:S01]  /*2b60*/  IADD3.X R109, R111, UR13, RZ, P4, !PT ;  /* 0x0000000d6f6d7c10 */ /* 0x000fe2000a7fe4ff */
[----:B------:R-:W-:Y:S01]  /*2b70*/  IMAD.IADD R124, R145, 0x1, R126 ;  /* 0x00000001917c7824 */ /* 0x000fe200078e027e */
[----:B------:R-:W-:Y:S01]  /*2b80*/  IADD3.X R111, R111, UR11, RZ, P2, !PT ;  /* 0x0000000b6f6f7c10 */ /* 0x000fe200097fe4ff */
[C---:B------:R-:W-:Y:S01]  /*2b90*/  IMAD.X R87, R198.reuse, 0x1, R85, P0 ;  /* 0x00000001c6577824 */ /* 0x040fe200000e0655 */
[----:B------:R-:W-:Y:S01]  /*2ba0*/  IADD3.X R79, R198, R77, RZ, P1, !PT ;  /* 0x0000004dc64f7210 */ /* 0x000fe20000ffe4ff */
[----:B------:R-:W-:Y:S01]  /*2bb0*/  IMAD.SHL.U32 R97, R6, 0x2, RZ ;  /* 0x0000000206617824 */ /* 0x000fe200078e00ff */
[C---:B------:R-:W-:Y:S01]  /*2bc0*/  IADD3 R91, P1, R199.reuse, R78, RZ ;  /* 0x0000004ec75b7210 */ /* 0x040fe20007f3e0ff */
[----:B------:R-:W-:Y:S01]  /*2bd0*/  IMAD.SHL.U32 R70, R70, 0x20, RZ ;  /* 0x0000002046467824 */ /* 0x000fe200078e00ff */
[----:B------:R-:W-:Y:S01]  /*2be0*/  IADD3 R81, P2, R68, 0x80, RZ ;  /* 0x0000008044517810 */ /* 0x000fe20007f5e0ff */
[----:B------:R-:W-:Y:S01]  /*2bf0*/  VIADD R140, R154, 0x10 ;  /* 0x000000109a8c7836 */ /* 0x000fe20000000000 */
[----:B------:R-:W-:Y:S01]  /*2c00*/  IADD3 R95, P0, R199, R86, RZ ;  /* 0x00000056c75f7210 */ /* 0x000fe20007f1e0ff */
[----:B------:R-:W-:Y:S01]  /*2c10*/  IMAD.X R90, R198, 0x1, R79, P1 ;  /* 0x00000001c65a7824 */ /* 0x000fe200008e064f */
[----:B------:R-:W-:Y:S01]  /*2c20*/  IADD3 R73, P4, R68, 0x40, RZ ;  /* 0x0000004044497810 */ /* 0x000fe20007f9e0ff */
[--C-:B------:R-:W-:Y:S01]  /*2c30*/  IMAD.X R80, RZ, RZ, R67.reuse, P2 ;  /* 0x000000ffff507224 */ /* 0x100fe200010e0643 */
[----:B------:R-:W-:Y:S01]  /*2c40*/  IADD3.X R94, R198, R87, RZ, P0, !PT ;  /* 0x00000057c65e7210 */ /* 0x000fe200007fe4ff */
[C---:B------:R-:W-:Y:S01]  /*2c50*/  VIADD R138, R154.reuse, 0x20 ;  /* 0x000000209a8a7836 */ /* 0x040fe20000000000 */
[-C--:B------:R-:W-:Y:S01]  /*2c60*/  IADD3 R75, P1, R73, R68.reuse, RZ ;  /* 0x00000044494b7210 */ /* 0x080fe20007f3e0ff */
[--C-:B------:R-:W-:Y:S01]  /*2c70*/  IMAD.X R72, RZ, RZ, R67.reuse, P4 ;  /* 0x000000ffff487224 */ /* 0x100fe200020e0643 */
[-C--:B------:R-:W-:Y:S01]  /*2c80*/  IADD3 R83, P0, R81, R68.reuse, RZ ;  /* 0x0000004451537210 */ /* 0x080fe20007f1e0ff */
[----:B------:R-:W-:Y:S01]  /*2c90*/  VIADD R131, R154, 0x30 ;  /* 0x000000309a837836 */ /* 0x000fe20000000000 */
[----:B------:R-:W-:Y:S01]  /*2ca0*/  SHF.L.U32 R3, R165, 0x5, RZ ;  /* 0x00000005a5037819 */ /* 0x000fe200000006ff */
[----:B------:R-:W-:Y:S01]  /*2cb0*/  IMAD.WIDE.U32 R164, R164, 0x20, RZ ;  /* 0x00000020a4a47825 */ /* 0x000fe200078e00ff */
[-C--:B------:R-:W-:Y:S01]  /*2cc0*/  IADD3 R89, P4, R75, R68.reuse, RZ ;  /* 0x000000444b597210 */ /* 0x080fe20007f9e0ff */
[----:B------:R-:W-:Y:S01]  /*2cd0*/  UIADD3 UR28, UR19, UR14, URZ ;  /* 0x0000000e131c7290 */ /* 0x000fe2000fffe03f */
[----:B------:R-:W-:Y:S01]  /*2ce0*/  IADD3 R93, P2, R83, R68, RZ ;  /* 0x00000044535d7210 */ /* 0x000fe20007f5e0ff */
[----:B------:R-:W-:Y:S01]  /*2cf0*/  IMAD.X R74, R72, 0x1, R67, P1 ;  /* 0x00000001484a7824 */ /* 0x000fe200008e0643 */
[----:B------:R-:W-:Y:S01]  /*2d00*/  IADD3.X R82, R80, R67, RZ, P0, !PT ;  /* 0x0000004350527210 */ /* 0x000fe200007fe4ff */
[----:B------:R-:W-:Y:S01]  /*2d10*/  IMAD.MOV.U32 R9, RZ, RZ, R134 ;  /* 0x000000ffff097224 */ /* 0x000fe200078e0086 */
[----:B------:R-:W-:Y:S01]  /*2d20*/  SHF.L.U64.HI R96, R6, 0x1, R96 ;  /* 0x0000000106607819 */ /* 0x000fe20000010260 */
[----:B------:R-:W-:Y:S01]  /*2d30*/  IMAD.IADD R71, R165, 0x1, R3 ;  /* 0x00000001a5477824 */ /* 0x000fe200078e0203 */
[----:B------:R-:W-:Y:S01]  /*2d40*/  IADD3 R98, R163, R5, RZ ;  /* 0x00000005a3627210 */ /* 0x000fe20007ffe0ff */
[----:B------:R-:W-:Y:S01]  /*2d50*/  IMAD.X R88, R74, 0x1, R67, P4 ;  /* 0x000000014a587824 */ /* 0x000fe200020e0643 */
[----:B------:R-:W-:Y:S01]  /*2d60*/  SHF.R.S32.HI R118, RZ, 0x1f, R129 ;  /* 0x0000001fff767819 */ /* 0x000fe20000011481 */
[----:B------:R-:W-:Y:S01]  /*2d70*/  IMAD.X R92, R82, 0x1, R67, P2 ;  /* 0x00000001525c7824 */ /* 0x000fe200010e0643 */
[----:B------:R-:W-:Y:S01]  /*2d80*/  SHF.R.S32.HI R117, RZ, 0x1f, R130 ;  /* 0x0000001fff757819 */ /* 0x000fe20000011482 */
[----:B------:R-:W-:Y:S01]  /*2d90*/  ULDC.64 UR10, c[0x0][0x248] ;  /* 0x00009200000a7ab9 */ /* 0x000fe20000000a00 */
[----:B------:R-:W-:Y:S01]  /*2da0*/  SHF.R.S32.HI R116, RZ, 0x1f, R128 ;  /* 0x0000001fff747819 */ /* 0x000fe20000011480 */
[----:B------:R-:W-:Y:S01]  /*2db0*/  USHF.L.U32 UR20, UR20, 0x1, URZ ;  /* 0x0000000114147899 */ /* 0x000fe2000800063f */
[----:B------:R-:W-:Y:S01]  /*2dc0*/  SHF.R.S32.HI R115, RZ, 0x1f, R127 ;  /* 0x0000001fff737819 */ /* 0x000fe2000001147f */
[----:B------:R-:W-:Y:S01]  /*2dd0*/  ULDC.64 UR12, c[0x0][0x230] ;  /* 0x00008c00000c7ab9 */ /* 0x000fe20000000a00 */
[----:B------:R-:W-:Y:S01]  /*2de0*/  SHF.R.S32.HI R114, RZ, 0x1f, R126 ;  /* 0x0000001fff727819 */ /* 0x000fe2000001147e */
[----:B------:R-:W-:Y:S01]  /*2df0*/  ULDC.64 UR14, c[0x0][0x238] ;  /* 0x00008e00000e7ab9 */ /* 0x000fe20000000a00 */
[----:B------:R-:W-:-:S02]  /*2e00*/  SHF.R.S32.HI R113, RZ, 0x1f, R125 ;  /* 0x0000001fff717819 */ /* 0x000fc4000001147d */
[----:B------:R-:W-:-:S07]  /*2e10*/  SHF.R.S32.HI R112, RZ, 0x1f, R124 ;  /* 0x0000001fff707819 */ /* 0x000fce000001147c */
.L_x_2940:
        /* <DEDUP_REMOVED lines=21> */
.L_x_2849:
[----:B------:R-:W-:Y:S05]  /*2f70*/  BSYNC B0 ;  /* 0x0000000000007941 */ /* 0x000fea0003800000 */
.L_x_2848:
        /* <DEDUP_REMOVED lines=15> */
.L_x_2851:
[----:B------:R-:W-:Y:S05]  /*3070*/  BSYNC B0 ;  /* 0x0000000000007941 */ /* 0x000fea0003800000 */
.L_x_2850:
        /* <DEDUP_REMOVED lines=18> */
.L_x_2853:
[----:B------:R-:W-:Y:S05]  /*31a0*/  BSYNC B0 ;  /* 0x0000000000007941 */ /* 0x000fea0003800000 */
.L_x_2852:
        /* <DEDUP_REMOVED lines=17> */
.L_x_2855:
[----:B------:R-:W-:Y:S05]  /*32c0*/  BSYNC B0 ;  /* 0x0000000000007941 */ /* 0x000fea0003800000 */
.L_x_2854:
        /* <DEDUP_REMOVED lines=64> */
.L_x_2861:
[----:B------:R-:W-:Y:S05]  /*36d0*/  BSYNC B0 ;  /* 0x0000000000007941 */ /* 0x000fea0003800000 */
.L_x_2860:
        /* <DEDUP_REMOVED lines=52> */
.L_x_2863:
[----:B------:R-:W-:Y:S05]  /*3a20*/  BSYNC B0 ;  /* 0x0000000000007941 */ /* 0x000fea0003800000 */
.L_x_2862:
        /* <DEDUP_REMOVED lines=51> */
.L_x_2859:
[----:B------:R-:W-:Y:S05]  /*3d60*/  BSYNC B1 ;  /* 0x0000000000017941 */ /* 0x000fea0003800000 */
.L_x_2858:
        /* <DEDUP_REMOVED lines=17> */
[----:B------:R-:W-:Y:S02]  /*3e80*/  LEA R36, P4, R68, R106, 0x1 ;  /* 0x0000006a44247211 */ /* 0x000fe400078808ff */
        /* <DEDUP_REMOVED lines=52> */
.L_x_2867:
[----:B------:R-:W-:Y:S05]  /*41d0*/  BSYNC B0 ;  /* 0x0000000000007941 */ /* 0x000fea0003800000 */
.L_x_2866:
        /* <DEDUP_REMOVED lines=55> */
.L_x_2869:
[----:B------:R-:W-:Y:S05]  /*4550*/  BSYNC B0 ;  /* 0x0000000000007941 */ /* 0x000fea0003800000 */
.L_x_2868:
        /* <DEDUP_REMOVED lines=54> */
.L_x_2865:
[----:B------:R-:W-:Y:S05]  /*48c0*/  BSYNC B1 ;  /* 0x0000000000017941 */ /* 0x000fea0003800000 */
.L_x_2864:
        /* <DEDUP_REMOVED lines=70> */
.L_x_2873:
[----:B------:R-:W-:Y:S05]  /*4d30*/  BSYNC B0 ;  /* 0x0000000000007941 */ /* 0x000fea0003800000 */
.L_x_2872:
        /* <DEDUP_REMOVED lines=55> */
.L_x_2875:
[----:B------:R-:W-:Y:S05]  /*50b0*/  BSYNC B0 ;  /* 0x0000000000007941 */ /* 0x000fea0003800000 */
.L_x_2874:
        /* <DEDUP_REMOVED lines=54> */
.L_x_2871:
[----:B------:R-:W-:Y:S05]  /*5420*/  BSYNC B1 ;  /* 0x0000000000017941 */ /* 0x000fea0003800000 */
.L_x_2870:
        /* <DEDUP_REMOVED lines=75> */
.L_x_2879:
[----:B------:R-:W-:Y:S05]  /*58e0*/  BSYNC B0 ;  /* 0x0000000000007941 */ /* 0x000fea0003800000 */
.L_x_2878:
        /* <DEDUP_REMOVED lines=55> */
.L_x_2881:
[----:B------:R-:W-:Y:S05]  /*5c60*/  BSYNC B0 ;  /* 0x0000000000007941 */ /* 0x000fea0003800000 */
.L_x_2880:
        /* <DEDUP_REMOVED lines=54> */
.L_x_2877:
[----:B------:R-:W-:Y:S05]  /*5fd0*/  BSYNC B1 ;  /* 0x0000000000017941 */ /* 0x000fea0003800000 */
.L_x_2876:
        /* <DEDUP_REMOVED lines=8> */
.L_x_2857:
        /* <DEDUP_REMOVED lines=96> */
.L_x_2888:
[----:B------:R-:W-:Y:S05]  /*6660*/  BSYNC B0 ;  /* 0x0000000000007941 */ /* 0x000fea0003800000 */
.L_x_2887:
[----:B-----5:R4:W-:Y:S02]  /*6670*/  STG.E.128 desc[UR6][R100.64], R52 ;  /* 0x0000003464007986 */ /* 0x0209e4000c101d06 */
.L_x_2886:
[----:B------:R-:W-:Y:S05]  /*6680*/  BSYNC B1 ;  /* 0x0000000000017941 */ /* 0x000fea0003800000 */
.L_x_2885:
        /* <DEDUP_REMOVED lines=95> */
.L_x_2892:
[----:B------:R-:W-:Y:S05]  /*6c80*/  BSYNC B0 ;  /* 0x0000000000007941 */ /* 0x000fea0003800000 */
.L_x_2891:
[----:B-----5:R1:W-:Y:S02]  /*6c90*/  STG.E.128 desc[UR6][R100.64+0x80], R52 ;  /* 0x0000803464007986 */ /* 0x0203e4000c101d06 */
.L_x_2890:
[----:B------:R-:W-:Y:S05]  /*6ca0*/  BSYNC B1 ;  /* 0x0000000000017941 */ /* 0x000fea0003800000 */
.L_x_2889:
        /* <DEDUP_REMOVED lines=94> */
.L_x_2894:
[----:B------:R-:W-:Y:S05]  /*7290*/  BSYNC B0 ;  /* 0x0000000000007941 */ /* 0x000fea0003800000 */
.L_x_2893:
[----:B-----5:R4:W-:Y:S02]  /*72a0*/  STG.E.128 desc[UR6][R100.64+0x100], R52 ;  /* 0x0001003464007986 */ /* 0x0209e4000c101d06 */
.L_x_2884:
[----:B------:R-:W-:Y:S05]  /*72b0*/  BSYNC B2 ;  /* 0x0000000000027941 */ /* 0x000fea0003800000 */
.L_x_2883:
        /* <DEDUP_REMOVED lines=10> */
[----:B------:R-:W-:Y:S01]  /*7360*/  LEA R174, P0, R68, R106, 0x1 ;  /* 0x0000006a44ae7211 */ /* 0x000fe200078008ff */
        /* <DEDUP_REMOVED lines=93> */
.L_x_2900:
[----:B------:R-:W-:Y:S05]  /*7940*/  BSYNC B0 ;  /* 0x0000000000007941 */ /* 0x000fea0003800000 */
.L_x_2899:
[----:B-----5:R4:W-:Y:S02]  /*7950*/  STG.E.128 desc[UR6][R170.64], R56 ;  /* 0x00000038aa007986 */ /* 0x0209e4000c101d06 */
.L_x_2898:
[----:B------:R-:W-:Y:S05]  /*7960*/  BSYNC B1 ;  /* 0x0000000000017941 */ /* 0x000fea0003800000 */
.L_x_2897:
        /* <DEDUP_REMOVED lines=98> */
.L_x_2904:
[----:B------:R-:W-:Y:S05]  /*7f90*/  BSYNC B0 ;  /* 0x0000000000007941 */ /* 0x000fea0003800000 */
.L_x_2903:
[----:B-----5:R4:W-:Y:S02]  /*7fa0*/  STG.E.128 desc[UR6][R170.64], R56 ;  /* 0x00000038aa007986 */ /* 0x0209e4000c101d06 */
.L_x_2902:
[----:B------:R-:W-:Y:S05]  /*7fb0*/  BSYNC B1 ;  /* 0x0000000000017941 */ /* 0x000fea0003800000 */
.L_x_2901:
[----:B------:R-:W-:Y:S11]  /*7fc0*/  ISETP.GE.AND P0, PT, R10, R101, PT ;  /* 0x000000650a00720c */ /* 0x000ff60003f06270 */
[----:B------:R-:W-:Y:S02]  /*7fd0*/  @!UPT UIADD3 URZ, URZ, URZ, URZ ;  /* 0x0000003f3f3ff290 */ /* 0x000fe4000fffe03f */
[----:B------:R-:W-:Y:S05]  /*7fe0*/  @P0 BRA `(.L_x_2896) ;  /* 0x0000000400800947 */ /* 0x000fea0003800000 */
[C---:B-1----:R-:W-:Y:S01]  /*7ff0*/  LEA R174, P0, R81.reuse, R106, 0x1 ;  /* 0x0000006a51ae7211 */ /* 0x042fe200078008ff */
        /* <DEDUP_REMOVED lines=93> */
.L_x_2906:
[----:B------:R-:W-:Y:S05]  /*85d0*/  BSYNC B0 ;  /* 0x0000000000007941 */ /* 0x000fea0003800000 */
.L_x_2905:
[----:B-----5:R4:W-:Y:S02]  /*85e0*/  STG.E.128 desc[UR6][R170.64], R56 ;  /* 0x00000038aa007986 */ /* 0x0209e4000c101d06 */
.L_x_2896:
[----:B------:R-:W-:Y:S05]  /*85f0*/  BSYNC B2 ;  /* 0x0000000000027941 */ /* 0x000fea0003800000 */
.L_x_2895:
        /* <DEDUP_REMOVED lines=104> */
.L_x_2912:
[----:B------:R-:W-:Y:S05]  /*8c80*/  BSYNC B0 ;  /* 0x0000000000007941 */ /* 0x000fea0003800000 */
.L_x_2911:
[----:B-----5:R4:W-:Y:S02]  /*8c90*/  STG.E.128 desc[UR6][R170.64], R56 ;  /* 0x00000038aa007986 */ /* 0x0209e4000c101d06 */
.L_x_2910:
[----:B------:R-:W-:Y:S05]  /*8ca0*/  BSYNC B1 ;  /* 0x0000000000017941 */ /* 0x000fea0003800000 */
.L_x_2909:
        /* <DEDUP_REMOVED lines=98> */
.L_x_2916:
[----:B------:R-:W-:Y:S05]  /*92d0*/  BSYNC B0 ;  /* 0x0000000000007941 */ /* 0x000fea0003800000 */
.L_x_2915:
[----:B-----5:R4:W-:Y:S02]  /*92e0*/  STG.E.128 desc[UR6][R170.64], R56 ;  /* 0x00000038aa007986 */ /* 0x0209e4000c101d06 */
.L_x_2914:
[----:B------:R-:W-:Y:S05]  /*92f0*/  BSYNC B1 ;  /* 0x0000000000017941 */ /* 0x000fea0003800000 */
.L_x_2913:
        /* <DEDUP_REMOVED lines=97> */
.L_x_2918:
[----:B------:R-:W-:Y:S05]  /*9910*/  BSYNC B0 ;  /* 0x0000000000007941 */ /* 0x000fea0003800000 */
.L_x_2917:
[----:B-----5:R4:W-:Y:S02]  /*9920*/  STG.E.128 desc[UR6][R170.64], R56 ;  /* 0x00000038aa007986 */ /* 0x0209e4000c101d06 */
.L_x_2908:
[----:B------:R-:W-:Y:S05]  /*9930*/  BSYNC B2 ;  /* 0x0000000000027941 */ /* 0x000fea0003800000 */
.L_x_2907:
        /* <DEDUP_REMOVED lines=109> */
.L_x_2924:
[----:B------:R-:W-:Y:S05]  /*a010*/  BSYNC B0 ;  /* 0x0000000000007941 */ /* 0x000fea0003800000 */
.L_x_2923:
[----:B-----5:R1:W-:Y:S02]  /*a020*/  STG.E.128 desc[UR6][R172.64], R56 ;  /* 0x00000038ac007986 */ /* 0x0203e4000c101d06 */
.L_x_2922:
[----:B------:R-:W-:Y:S05]  /*a030*/  BSYNC B1 ;  /* 0x0000000000017941 */ /* 0x000fea0003800000 */
.L_x_2921:
[----:B------:R-:W-:Y:S01]  /*a040*/  ISETP.GE.AND P0, PT, R11, R167, PT ;  /* 0x000000a70b00720c */ /* 0x000fe20003f06270 */
[----:B------:R-:W-:Y:S11]  /*a050*/  BSSY B1, `(.L_x_2925) ;  /* 0x0000063000017945 */ /* 0x000ff60003800000 */
[----:B------:R-:W-:Y:S01]  /*a060*/  @!UPT UIADD3 URZ, URZ, URZ, URZ ;  /* 0x0000003f3f3ff290 */ /* 0x000fe2000fffe03f */
[----:B------:R-:W-:Y:S05]  /*a070*/  @P0 BRA `(.L_x_2926) ;  /* 0x0000000400800947 */ /* 0x000fea0003800000 */
[----:B----4-:R-:W-:Y:S01]  /*a080*/  LEA R170, P0, R89, R106, 0x1 ;  /* 0x0000006a59aa7211 */ /* 0x010fe200078008ff */
        /* <DEDUP_REMOVED lines=93> */
.L_x_2928:
[----:B------:R-:W-:Y:S05]  /*a660*/  BSYNC B0 ;  /* 0x0000000000007941 */ /* 0x000fea0003800000 */
.L_x_2927:
[----:B-----5:R4:W-:Y:S02]  /*a670*/  STG.E.128 desc[UR6][R172.64], R56 ;  /* 0x00000038ac007986 */ /* 0x0209e4000c101d06 */
.L_x_2926:
[----:B------:R-:W-:Y:S05]  /*a680*/  BSYNC B1 ;  /* 0x0000000000017941 */ /* 0x000fea0003800000 */
.L_x_2925:
[----:B------:R-:W-:Y:S11]  /*a690*/  ISETP.GE.AND P0, PT, R10, R167, PT ;  /* 0x000000a70a00720c */ /* 0x000ff60003f06270 */
[----:B------:R-:W-:Y:S02]  /*a6a0*/  @!UPT UIADD3 URZ, URZ, URZ, URZ ;  /* 0x0000003f3f3ff290 */ /* 0x000fe4000fffe03f */
        /* <DEDUP_REMOVED lines=95> */
.L_x_2930:
[----:B------:R-:W-:Y:S05]  /*aca0*/  BSYNC B0 ;  /* 0x0000000000007941 */ /* 0x000fea0003800000 */
.L_x_2929:
[----:B-----5:R4:W-:Y:S02]  /*acb0*/  STG.E.128 desc[UR6][R166.64], R56 ;  /* 0x00000038a6007986 */ /* 0x0209e4000c101d06 */
.L_x_2920:
[----:B------:R-:W-:Y:S05]  /*acc0*/  BSYNC B2 ;  /* 0x0000000000027941 */ /* 0x000fea0003800000 */
.L_x_2919:
        /* <DEDUP_REMOVED lines=8> */
.L_x_2856:
[-C--:B------:R-:W-:Y:S01]  /*ad50*/  ISETP.GE.AND P2, PT, R140, R169.reuse, PT ;  /* 0x000000a98c00720c */ /* 0x080fe20003f46270 */
[----:B------:R-:W-:Y:S01]  /*ad60*/  BSSY B0, `(.L_x_2931) ;  /* 0x0000014000007945 */ /* 0x000fe20003800000 */
[-C--:B------:R-:W-:Y:S02]  /*ad70*/  ISETP.GE.AND P1, PT, R138, R169.reuse, PT ;  /* 0x000000a98a00720c */ /* 0x080fe40003f26270 */
[C---:B------:R-:W-:Y:S02]  /*ad80*/  ISETP.GE.AND P0, PT, R131.reuse, R169, PT ;  /* 0x000000a98300720c */ /* 0x040fe40003f06270 */
        /* <DEDUP_REMOVED lines=17> */
.L_x_2932:
[----:B------:R-:W-:Y:S05]  /*aea0*/  BSYNC B0 ;  /* 0x0000000000007941 */ /* 0x000fea0003800000 */
.L_x_2931:
[----:B------:R-:W-:Y:S04]  /*aeb0*/  BSSY B0, `(.L_x_2933) ;  /* 0x0000018000007945 */ /* 0x000fe80003800000 */
[----:B------:R-:W-:Y:S05]  /*aec0*/  @!P2 BRA `(.L_x_2934) ;  /* 0x000000000058a947 */ /* 0x000fea0003800000 */
[----:B------:R-:W-:Y:S02]  /*aed0*/  ISETP.NE.AND P5, PT, R141, RZ, PT ;  /* 0x000000ff8d00720c */ /* 0x000fe40003fa5270 */
[----:B------:R-:W-:Y:S11]  /*aee0*/  ISETP.NE.AND P6, PT, R139, RZ, PT ;  /* 0x000000ff8b00720c */ /* 0x000ff60003fc5270 */
[C---:B-123--:R-:W-:Y:S02]  /*aef0*/  @P5 LEA R4, P2, R68.reuse, R106, 0x1 ;  /* 0x0000006a44045211 */ /* 0x04efe400078408ff */
        /* <DEDUP_REMOVED lines=19> */
.L_x_2934:
[----:B------:R-:W-:Y:S05]  /*b030*/  BSYNC B0 ;  /* 0x0000000000007941 */ /* 0x000fea0003800000 */
.L_x_2933:
[----:B------:R-:W-:Y:S04]  /*b040*/  BSSY B0, `(.L_x_2935) ;  /* 0x0000018000007945 */ /* 0x000fe80003800000 */
[----:B------:R-:W-:Y:S05]  /*b050*/  @!P1 BRA `(.L_x_2936) ;  /* 0x0000000000589947 */ /* 0x000fea0003800000 */
[----:B------:R-:W-:Y:S02]  /*b060*/  ISETP.NE.AND P4, PT, R141, RZ, PT ;  /* 0x000000ff8d00720c */ /* 0x000fe40003f85270 */
[----:B------:R-:W-:Y:S11]  /*b070*/  ISETP.NE.AND P5, PT, R139, RZ, PT ;  /* 0x000000ff8b00720c */ /* 0x000ff60003fa5270 */
[----:B-1234-:R-:W-:Y:S02]  /*b080*/  @P4 LEA R4, P1, R70, R106, 0x1 ;  /* 0x0000006a46044211 */ /* 0x01efe400078208ff */
        /* <DEDUP_REMOVED lines=19> */
.L_x_2936:
[----:B------:R-:W-:Y:S05]  /*b1c0*/  BSYNC B0 ;  /* 0x0000000000007941 */ /* 0x000fea0003800000 */
.L_x_2935:
        /* <DEDUP_REMOVED lines=29> */
.L_x_2937:
[----:B------:R-:W-:Y:S05]  /*b3a0*/  BSYNC B0 ;  /* 0x0000000000007941 */ /* 0x000fea0003800000 */
.L_x_2882:
        /* <DEDUP_REMOVED lines=81> */
.L_x_2938:
        /* <DEDUP_REMOVED lines=9> */
.L_x_2939:
[----:B------:R-:W-:Y:S04]  /*b950*/  IADD3 R9, R9, -0x1, RZ ;  /* 0xffffffff09097810 */ /* 0x000fe80007ffe0ff */
[----:B------:R-:W-:Y:S11]  /*b960*/  ISETP.GT.AND P0, PT, R9, R65, PT ;  /* 0x000000410900720c */ /* 0x000ff60003f04270 */
[----:B------:R-:W-:Y:S02]  /*b970*/  @!UPT UIADD3 URZ, URZ, URZ, URZ ;  /* 0x0000003f3f3ff290 */ /* 0x000fe4000fffe03f */
[----:B------:R-:W-:Y:S05]  /*b980*/  @P0 BRA `(.L_x_2940) ;  /* 0xffffff7400240947 */ /* 0x000fea000383ffff */
.L_x_2847:
        /* <DEDUP_REMOVED lines=106> */
.L_x_2949:
[----:B------:R-:W-:Y:S05]  /*c030*/  BSYNC B0 ;  /* 0x0000000000007941 */ /* 0x000fea0003800000 */
.L_x_2948:
[----:B-----5:R3:W-:Y:S02]  /*c040*/  STS.128 [R204], R20 ;  /* 0x00000014cc007388 */ /* 0x0207e40000000c00 */
.L_x_2947:
[----:B------:R-:W-:Y:S05]  /*c050*/  BSYNC B1 ;  /* 0x0000000000017941 */ /* 0x000fea0003800000 */
.L_x_2946:
        /* <DEDUP_REMOVED lines=46> */
.L_x_2953:
[----:B------:R-:W-:Y:S05]  /*c340*/  BSYNC B0 ;  /* 0x0000000000007941 */ /* 0x000fea0003800000 */
.L_x_2952:
[----:B-----5:R1:W-:Y:S02]  /*c350*/  STS.128 [R204+0x2000], R20 ;  /* 0x00200014cc007388 */ /* 0x0203e40000000c00 */
.L_x_2951:
[----:B------:R-:W-:Y:S05]  /*c360*/  BSYNC B1 ;  /* 0x0000000000017941 */ /* 0x000fea0003800000 */
.L_x_2950:
        /* <DEDUP_REMOVED lines=16> */
[-C--:B------:R-:W-:Y:S01]  /*c470*/  FMUL.FTZ R19, R27, R2.reuse ;  /* 0x000000021b137220 */ /* 0x080fe20000410000 */
[----:B------:R-:W-:Y:S01]  /*c480*/  FMUL.FTZ R18, R26, R2 ;  /* 0x000000021a127220 */ /* 0x000fe20000410000 */
[-C--:B------:R-:W-:Y:S01]  /*c490*/  FMUL.FTZ R2, R23, R0.reuse ;  /* 0x0000000017027220 */ /* 0x080fe20000410000 */
[----:B------:R-:W-:Y:S01]  /*c4a0*/  FMUL.FTZ R0, R25, R0 ;  /* 0x0000000019007220 */ /* 0x000fe20000410000 */
[----:B------:R-:W-:-:S02]  /*c4b0*/  HADD2.F32 R22, -RZ, R6.H1_H1 ;  /* 0x30000006ff167230 */ /* 0x000fc40000004100 */
[-C--:B------:R-:W-:Y:S01]  /*c4c0*/  FFMA.FTZ R2, R25, R21.reuse, -R2 ;  /* 0x0000001519027223 */ /* 0x080fe20000010802 */
[----:B------:R-:W-:Y:S01]  /*c4d0*/  FFMA.FTZ R21, R23, R21, R0 ;  /* 0x0000001517157223 */ /* 0x000fe20000010000 */
[----:B------:R-:W-:Y:S02]  /*c4e0*/  HADD2.F32 R0, -RZ, R24.H0_H0 ;  /* 0x20000018ff007230 */ /* 0x000fe40000004100 */
[-C--:B------:R-:W-:Y:S01]  /*c4f0*/  FFMA.FTZ R18, R27, R22.reuse, R18 ;  /* 0x000000161b127223 */ /* 0x080fe20000010012 */
[----:B------:R-:W-:Y:S02]  /*c500*/  HADD2.F32 R4, -RZ, R4.H0_H0 ;  /* 0x20000004ff047230 */ /* 0x000fe40000004100 */
[----:B------:R-:W-:Y:S01]  /*c510*/  FFMA.FTZ R19, R26, R22, -R19 ;  /* 0x000000161a137223 */ /* 0x000fe20000010813 */
[----:B------:R-:W-:Y:S02]  /*c520*/  HADD2.F32 R5, -RZ, R5.H0_H0 ;  /* 0x20000005ff057230 */ /* 0x000fe40000004100 */
[----:B------:R-:W-:-:S02]  /*c530*/  HADD2.F32 R25, -RZ, R20.H1_H1 ;  /* 0x30000014ff197230 */ /* 0x000fc40000004100 */
[----:B------:R-:W-:Y:S01]  /*c540*/  HADD2.F32 R24, -RZ, R24.H1_H1 ;  /* 0x30000018ff187230 */ /* 0x000fe20000004100 */
[----:B------:R-:W-:Y:S01]  /*c550*/  F2FP.F16.F32.PACK_AB R18, R18, R19 ;  /* 0x000000131212723e */ /* 0x000fe200000000ff */
        /* <DEDUP_REMOVED lines=11> */
[----:B------:R-:W-:Y:S01]  /*c610*/  FFMA.FTZ R24, R24, R7, R5 ;  /* 0x0000000718187223 */ /* 0x000fe20000010005 */
[----:B------:R-:W-:-:S02]  /*c620*/  MOV R21, R18 ;  /* 0x0000001200157202 */ /* 0x000fc40000000f00 */
[----:B------:R-:W-:Y:S02]  /*c630*/  F2FP.F16.F32.PACK_AB R20, R25, R20 ;  /* 0x000000141914723e */ /* 0x000fe400000000ff */
[----:B------:R-:W-:Y:S02]  /*c640*/  F2FP.F16.F32.PACK_AB R22, R24, R27 ;  /* 0x0000001b1816723e */ /* 0x000fe400000000ff */
.L_x_2955:
[----:B------:R-:W-:Y:S05]  /*c650*/  BSYNC B0 ;  /* 0x0000000000007941 */ /* 0x000fea0003800000 */
.L_x_2954:
[----:B-----5:R3:W-:Y:S02]  /*c660*/  STS.128 [R204+0x4000], R20 ;  /* 0x00400014cc007388 */ /* 0x0207e40000000c00 */
.L_x_2945:
[----:B------:R-:W-:Y:S05]  /*c670*/  BSYNC B2 ;  /* 0x0000000000027941 */ /* 0x000fea0003800000 */
.L_x_2944:
[----:B-1-3--:R-:W-:Y:S01]  /*c680*/  VIADD R20, R154, 0x10 ;  /* 0x000000109a147836 */ /* 0x00afe20000000000 */
        /* <DEDUP_REMOVED lines=23> */
[----:B------:R-:W4:Y:S04]  /*c800*/  LDG.E.64 R4, desc[UR6][R36.64] ;  /* 0x0000000624047981 */ /* 0x000f28000c1e1b00 */
[----:B------:R-:W3:Y:S01]  /*c810*/  LDG.E.64 R6, desc[UR6][R18.64] ;  /* 0x0000000612067981 */ /* 0x000ee2000c1e1b00 */
[--C-:B--2--5:R-:W-:Y:S02]  /*c820*/  HADD2.F32 R29, -RZ, R27.reuse.H0_H0 ;  /* 0x2000001bff1d7230 */ /* 0x124fe40000004100 */
[----:B------:R-:W-:Y:S02]  /*c830*/  HADD2.F32 R27, -RZ, R27.H1_H1 ;  /* 0x3000001bff1b7230 */ /* 0x000fe40000004100 */
[--C-:B------:R-:W-:Y:S02]  /*c840*/  HADD2.F32 R28, -RZ, R25.reuse.H1_H1 ;  /* 0x30000019ff1c7230 */ /* 0x100fe40000004100 */
[----:B------:R-:W-:-:S02]  /*c850*/  HADD2.F32 R31, -RZ, R25.H0_H0 ;  /* 0x20000019ff1f7230 */ /* 0x000fc40000004100 */
[----:B----4-:R-:W-:Y:S02]  /*c860*/  HADD2.F32 R0, -RZ, R5.H1_H1 ;  /* 0x30000005ff007230 */ /* 0x010fe40000004100 */
[----:B------:R-:W-:Y:S02]  /*c870*/  HADD2.F32 R21, -RZ, R4.H1_H1 ;  /* 0x30000004ff157230 */ /* 0x000fe40000004100 */
[----:B---3--:R-:W-:Y:S02]  /*c880*/  HADD2.F32 R23, -RZ, R7.H1_H1 ;  /* 0x30000007ff177230 */ /* 0x008fe40000004100 */
[-C--:B------:R-:W-:Y:S01]  /*c890*/  FMUL.FTZ R2, R27, R0.reuse ;  /* 0x000000001b027220 */ /* 0x080fe20000410000 */
[----:B------:R-:W-:Y:S02]  /*c8a0*/  HADD2.F32 R25, -RZ, R6.H1_H1 ;  /* 0x30000006ff197230 */ /* 0x000fe40000004100 */
[CC--:B------:R-:W-:Y:S01]  /*c8b0*/  FMUL.FTZ R22, R28.reuse, R21.reuse ;  /* 0x000000151c167220 */ /* 0x0c0fe20000410000 */
[----:B------:R-:W-:Y:S01]  /*c8c0*/  FMUL.FTZ R0, R29, R0 ;  /* 0x000000001d007220 */ /* 0x000fe20000410000 */
[----:B------:R-:W-:Y:S01]  /*c8d0*/  FMUL.FTZ R21, R31, R21 ;  /* 0x000000151f157220 */ /* 0x000fe20000410000 */
[----:B------:R-:W-:Y:S01]  /*c8e0*/  FFMA.FTZ R2, R29, R23, -R2 ;  /* 0x000000171d027223 */ /* 0x000fe20000010802 */
[----:B------:R-:W-:Y:S01]  /*c8f0*/  FFMA.FTZ R22, R31, R25, -R22 ;  /* 0x000000191f167223 */ /* 0x000fe20000010816 */
[----:B------:R-:W-:Y:S01]  /*c900*/  FFMA.FTZ R23, R27, R23, R0 ;  /* 0x000000171b177223 */ /* 0x000fe20000010000 */
[----:B------:R-:W-:Y:S01]  /*c910*/  FFMA.FTZ R21, R28, R25, R21 ;  /* 0x000000191c157223 */ /* 0x000fe20000010015 */
[----:B------:R-:W-:-:S02]  /*c920*/  HADD2.F32 R4, -RZ, R4.H0_H0 ;  /* 0x20000004ff047230 */ /* 0x000fc40000004100 */
[----:B------:R-:W-:Y:S01]  /*c930*/  HADD2.F32 R27, -RZ, R24.H1_H1 ;  /* 0x30000018ff1b7230 */ /* 0x000fe20000004100 */
[----:B------:R-:W-:Y:S01]  /*c940*/  F2FP.F16.F32.PACK_AB R2, R23, R2 ;  /* 0x000000021702723e */ /* 0x000fe200000000ff */
[----:B------:R-:W-:Y:S02]  /*c950*/  HADD2.F32 R0, -RZ, R26.H0_H0 ;  /* 0x2000001aff007230 */ /* 0x000fe40000004100 */
[----:B------:R-:W-:Y:S02]  /*c960*/  HADD2.F32 R5, -RZ, R5.H0_H0 ;  /* 0x20000005ff057230 */ /* 0x000fe40000004100 */
[----:B------:R-:W-:Y:S02]  /*c970*/  HADD2.F32 R25, -RZ, R24.H0_H0 ;  /* 0x20000018ff197230 */ /* 0x000fe40000004100 */
[----:B------:R-:W-:Y:S01]  /*c980*/  FMUL.FTZ R24, R27, R4 ;  /* 0x000000041b187220 */ /* 0x000fe20000410000 */
[----:B------:R-:W-:Y:S02]  /*c990*/  HADD2.F32 R26, -RZ, R26.H1_H1 ;  /* 0x3000001aff1a7230 */ /* 0x000fe40000004100 */
        /* <DEDUP_REMOVED lines=13> */
.L_x_2961:
[----:B------:R-:W-:Y:S05]  /*ca70*/  BSYNC B0 ;  /* 0x0000000000007941 */ /* 0x000fea0003800000 */
.L_x_2960:
[----:B-----5:R1:W-:Y:S02]  /*ca80*/  STS.128 [R204+0x800], R24 ;  /* 0x00080018cc007388 */ /* 0x0203e40000000c00 */
.L_x_2959:
[----:B------:R-:W-:Y:S05]  /*ca90*/  BSYNC B1 ;  /* 0x0000000000017941 */ /* 0x000fea0003800000 */
.L_x_2958:
[----:B------:R1:W-:Y:S01]  /*caa0*/  @P1 STS.128 [R204+0x2800], RZ ;  /* 0x002800ffcc001388 */ /* 0x0003e20000000c00 */
[----:B------:R-:W-:Y:S04]  /*cab0*/  BSSY B1, `(.L_x_2962) ;  /* 0x000002f000017945 */ /* 0x000fe80003800000 */
[----:B------:R-:W-:Y:S05]  /*cac0*/  @P1 BRA `(.L_x_2963) ;  /* 0x0000000000b41947 */ /* 0x000fea0003800000 */
[----:B-1----:R1:W5:Y:S01]  /*cad0*/  LDG.E.128 R24, desc[UR6][R32.64+0x80] ;  /* 0x0000800620187981 */ /* 0x002362000c1e1d00 */
[----:B------:R-:W-:Y:S01]  /*cae0*/  ISETP.GE.AND P2, PT, R11, UR12, PT ;  /* 0x0000000c0b007c0c */ /* 0x000fe2000bf46270 */
[----:B------:R-:W-:-:S12]  /*caf0*/  BSSY B0, `(.L_x_2964) ;  /* 0x0000029000007945 */ /* 0x000fd80003800000 */
[----:B------:R-:W-:Y:S05]  /*cb00*/  @P2 BRA `(.L_x_2965) ;  /* 0x00000000009c2947 */ /* 0x000fea0003800000 */
[----:B------:R-:W3:Y:S04]  /*cb10*/  LDG.E.64 R4, desc[UR6][R36.64+0x40] ;  /* 0x0000400624047981 */ /* 0x000ee8000c1e1b00 */
[----:B------:R-:W4:Y:S01]  /*cb20*/  LDG.E.64 R6, desc[UR6][R18.64+0x40] ;  /* 0x0000400612067981 */ /* 0x000f22000c1e1b00 */
[--C-:B--2--5:R-:W-:Y:S02]  /*cb30*/  HADD2.F32 R29, -RZ, R27.reuse.H0_H0 ;  /* 0x2000001bff1d7230 */ /* 0x124fe40000004100 */
        /* <DEDUP_REMOVED lines=36> */
.L_x_2965:
[----:B------:R-:W-:Y:S05]  /*cd80*/  BSYNC B0 ;  /* 0x0000000000007941 */ /* 0x000fea0003800000 */
.L_x_2964:
[----:B-----5:R1:W-:Y:S02]  /*cd90*/  STS.128 [R204+0x2800], R24 ;  /* 0x00280018cc007388 */ /* 0x0203e40000000c00 */
.L_x_2963:
[----:B------:R-:W-:Y:S05]  /*cda0*/  BSYNC B1 ;  /* 0x0000000000017941 */ /* 0x000fea0003800000 */
.L_x_2962:
[----:B------:R1:W-:Y:S01]  /*cdb0*/  @P0 STS.128 [R204+0x4800], RZ ;  /* 0x004800ffcc000388 */ /* 0x0003e20000000c00 */
[----:B------:R-:W-:Y:S05]  /*cdc0*/  @P0 BRA `(.L_x_2957) ;  /* 0x0000000000b00947 */ /* 0x000fea0003800000 */
[----:B-1-3--:R-:W5:Y:S01]  /*cdd0*/  LDG.E.128 R32, desc[UR6][R32.64+0x100] ;  /* 0x0001000620207981 */ /* 0x00af62000c1e1d00 */
        /* <DEDUP_REMOVED lines=20> */
[-C--:B------:R-:W-:Y:S01]  /*cf20*/  FFMA.FTZ R19, R24, R22.reuse, -R19 ;  /* 0x0000001618137223 */ /* 0x080fe20000010813 */
[----:B------:R-:W-:Y:S02]  /*cf30*/  HADD2.F32 R4, -RZ, R4.H0_H0 ;  /* 0x20000004ff047230 */ /* 0x000fe40000004100 */
[----:B------:R-:W-:Y:S01]  /*cf40*/  FFMA.FTZ R18, R27, R22, R18 ;  /* 0x000000161b127223 */ /* 0x000fe20000010012 */
[----:B------:R-:W-:Y:S01]  /*cf50*/  HADD2.F32 R5, -RZ, R5.H0_H0 ;  /* 0x20000005ff057230 */ /* 0x000fe20000004100 */
[----:B------:R-:W-:Y:S01]  /*cf60*/  F2FP.F16.F32.PACK_AB R35, R21, R2 ;  /* 0x000000021523723e */ /* 0x000fe200000000ff */
        /* <DEDUP_REMOVED lines=9> */
[----:B------:R-:W-:Y:S01]  /*d000*/  FMUL.FTZ R5, R0, R5 ;  /* 0x0000000500057220 */ /* 0x000fe20000410000 */
[----:B------:R-:W-:-:S02]  /*d010*/  FFMA.FTZ R22, R23, R6, -R22 ;  /* 0x0000000617167223 */ /* 0x000fc40000010816 */
[----:B------:R-:W-:Y:S01]  /*d020*/  FFMA.FTZ R25, R25, R6, R4 ;  /* 0x0000000619197223 */ /* 0x000fe20000010004 */
[-C--:B------:R-:W-:Y:S01]  /*d030*/  FFMA.FTZ R27, R0, R7.reuse, -R27 ;  /* 0x00000007001b7223 */ /* 0x080fe2000001081b */
[----:B------:R-:W-:-:S03]  /*d040*/  FFMA.FTZ R34, R34, R7, R5 ;  /* 0x0000000722227223 */ /* 0x000fc60000010005 */
[----:B------:R-:W-:Y:S02]  /*d050*/  F2FP.F16.F32.PACK_AB R32, R25, R22 ;  /* 0x000000161920723e */ /* 0x000fe400000000ff */
[----:B------:R-:W-:Y:S02]  /*d060*/  F2FP.F16.F32.PACK_AB R34, R34, R27 ;  /* 0x0000001b2222723e */ /* 0x000fe400000000ff */
.L_x_2967:
[----:B------:R-:W-:Y:S05]  /*d070*/  BSYNC B0 ;  /* 0x0000000000007941 */ /* 0x000fea0003800000 */
.L_x_2966:
[----:B-----5:R1:W-:Y:S02]  /*d080*/  STS.128 [R204+0x4800], R32 ;  /* 0x00480020cc007388 */ /* 0x0203e40000000c00 */
.L_x_2957:
[----:B------:R-:W-:Y:S05]  /*d090*/  BSYNC B2 ;  /* 0x0000000000027941 */ /* 0x000fea0003800000 */
.L_x_2956:
        /* <DEDUP_REMOVED lines=13> */
[----:B--2---:R-:W-:-:S03]  /*d170*/  IMAD.SHL.U32 R28, R5, 0x2, RZ ;  /* 0x00000002051c7824 */ /* 0x004fc600078e00ff */
[----:B------:R-:W-:Y:S01]  /*d180*/  SHF.L.U64.HI R0, R5, 0x1, R0 ;  /* 0x0000000105007819 */ /* 0x000fe20000010200 */
[----:B------:R2:W-:Y:S01]  /*d190*/  @P2 STS.128 [R204+0x1000], RZ ;  /* 0x001000ffcc002388 */ /* 0x0005e20000000c00 */
[C---:B------:R-:W-:Y:S02]  /*d1a0*/  IADD3 R18, P5, R28.reuse, UR10, RZ ;  /* 0x0000000a1c127c10 */ /* 0x040fe4000ffbe0ff */
[----:B------:R-:W-:Y:S02]  /*d1b0*/  IADD3 R28, P4, R28, UR8, RZ ;  /* 0x000000081c1c7c10 */ /* 0x000fe4000ff9e0ff */
[C---:B------:R-:W-:Y:S02]  /*d1c0*/  IADD3.X R19, R0.reuse, UR11, RZ, P5, !PT ;  /* 0x0000000b00137c10 */ /* 0x040fe4000affe4ff */
[----:B------:R-:W-:Y:S01]  /*d1d0*/  IADD3.X R29, R0, UR9, RZ, P4, !PT ;  /* 0x00000009001d7c10 */ /* 0x000fe2000a7fe4ff */
[----:B------:R-:W-:Y:S08]  /*d1e0*/  @P2 BRA `(.L_x_2971) ;  /* 0x0000000000bc2947 */ /* 0x000ff00003800000 */
[----:B-1----:R1:W5:Y:S01]  /*d1f0*/  LDG.E.128 R24, desc[UR6][R12.64] ;  /* 0x000000060c187981 */ /* 0x002362000c1e1d00 */
        /* <DEDUP_REMOVED lines=8> */
[--C-:B---3--:R-:W-:Y:S02]  /*d280*/  HADD2.F32 R32, -RZ, R25.reuse.H1_H1 ;  /* 0x30000019ff207230 */ /* 0x108fe40000004100 */
        /* <DEDUP_REMOVED lines=35> */
.L_x_2973:
[----:B------:R-:W-:Y:S05]  /*d4c0*/  BSYNC B0 ;  /* 0x0000000000007941 */ /* 0x000fea0003800000 */
.L_x_2972:
[----:B-----5:R1:W-:Y:S02]  /*d4d0*/  STS.128 [R204+0x1000], R24 ;  /* 0x00100018cc007388 */ /* 0x0203e40000000c00 */
.L_x_2971:
[----:B------:R-:W-:Y:S05]  /*d4e0*/  BSYNC B1 ;  /* 0x0000000000017941 */ /* 0x000fea0003800000 */
.L_x_2970:
        /* <DEDUP_REMOVED lines=48> */
.L_x_2977:
[----:B------:R-:W-:Y:S05]  /*d7f0*/  BSYNC B0 ;  /* 0x0000000000007941 */ /* 0x000fea0003800000 */
.L_x_2976:
[----:B-----5:R1:W-:Y:S02]  /*d800*/  STS.128 [R204+0x3000], R24 ;  /* 0x00300018cc007388 */ /* 0x0203e40000000c00 */
.L_x_2975:
[----:B------:R-:W-:Y:S05]  /*d810*/  BSYNC B1 ;  /* 0x0000000000017941 */ /* 0x000fea0003800000 */
.L_x_2974:
[----:B------:R1:W-:Y:S01]  /*d820*/  @P0 STS.128 [R204+0x5000], RZ ;  /* 0x005000ffcc000388 */ /* 0x0003e20000000c00 */
[----:B------:R-:W-:Y:S05]  /*d830*/  @P0 BRA `(.L_x_2969) ;  /* 0x0000000000b40947 */ /* 0x000fea0003800000 */
[----:B-1----:R1:W5:Y:S01]  /*d840*/  LDG.E.128 R24, desc[UR6][R12.64+0x100] ;  /* 0x000100060c187981 */ /* 0x002362000c1e1d00 */
[----:B------:R-:W-:Y:S01]  /*d850*/  ISETP.GE.AND P2, PT, R10, UR12, PT ;  /* 0x0000000c0a007c0c */ /* 0x000fe2000bf46270 */
[----:B------:R-:W-:-:S12]  /*d860*/  BSSY B0, `(.L_x_2978) ;  /* 0x0000029000007945 */ /* 0x000fd80003800000 */
[----:B------:R-:W-:Y:S05]  /*d870*/  @P2 BRA `(.L_x_2979) ;  /* 0x00000000009c2947 */ /* 0x000fea0003800000 */
[----:B------:R-:W2:Y:S04]  /*d880*/  LDG.E.64 R4, desc[UR6][R28.64+0x80] ;  /* 0x000080061c047981 */ /* 0x000ea8000c1e1b00 */
[----:B------:R-:W3:Y:S01]  /*d890*/  LDG.E.64 R6, desc[UR6][R18.64+0x80] ;  /* 0x0000800612067981 */ /* 0x000ee2000c1e1b00 */
[--C-:B-----5:R-:W-:Y:S02]  /*d8a0*/  HADD2.F32 R21, -RZ, R27.reuse.H1_H1 ;  /* 0x3000001bff157230 */ /* 0x120fe40000004100 */
[----:B------:R-:W-:Y:S02]  /*d8b0*/  HADD2.F32 R23, -RZ, R27.H0_H0 ;  /* 0x2000001bff177230 */ /* 0x000fe40000004100 */
[--C-:B------:R-:W-:Y:S02]  /*d8c0*/  HADD2.F32 R30, -RZ, R25.reuse.H0_H0 ;  /* 0x20000019ff1e7230 */ /* 0x100fe40000004100 */
[----:B------:R-:W-:-:S02]  /*d8d0*/  HADD2.F32 R25, -RZ, R25.H1_H1 ;  /* 0x30000019ff197230 */ /* 0x000fc40000004100 */
[----:B--2---:R-:W-:Y:S02]  /*d8e0*/  HADD2.F32 R0, -RZ, R5.H1_H1 ;  /* 0x30000005ff007230 */ /* 0x004fe40000004100 */
[----:B-1----:R-:W-:Y:S02]  /*d8f0*/  HADD2.F32 R12, -RZ, R4.H1_H1 ;  /* 0x30000004ff0c7230 */ /* 0x002fe40000004100 */
[----:B---3--:R-:W-:Y:S02]  /*d900*/  HADD2.F32 R19, -RZ, R7.H1_H1 ;  /* 0x30000007ff137230 */ /* 0x008fe40000004100 */
        /* <DEDUP_REMOVED lines=10> */
[----:B------:R-:W-:Y:S02]  /*d9b0*/  HADD2.F32 R26, -RZ, R26.H1_H1 ;  /* 0x3000001aff1a7230 */ /* 0x000fe40000004100 */
[----:B------:R-:W-:Y:S01]  /*d9c0*/  FFMA.FTZ R12, R25, R18, R12 ;  /* 0x00000012190c7223 */ /* 0x000fe2000001000c */
[----:B------:R-:W-:Y:S01]  /*d9d0*/  HADD2.F32 R4, -RZ, R4.H0_H0 ;  /* 0x20000004ff047230 */ /* 0x000fe20000004100 */
[----:B------:R-:W-:Y:S01]  /*d9e0*/  F2FP.F16.F32.PACK_AB R27, R19, R2 ;  /* 0x00000002131b723e */ /* 0x000fe200000000ff */
[--C-:B------:R-:W-:Y:S02]  /*d9f0*/  HADD2.F32 R23, -RZ, R24.reuse.H1_H1 ;  /* 0x30000018ff177230 */ /* 0x100fe40000004100 */
[----:B------:R-:W-:Y:S01]  /*da00*/  FMUL.FTZ R25, R26, R5 ;  /* 0x000000051a197220 */ /* 0x000fe20000410000 */
[----:B------:R-:W-:-:S02]  /*da10*/  HADD2.F32 R21, -RZ, R24.H0_H0 ;  /* 0x20000018ff157230 */ /* 0x000fc40000004100 */
[----:B------:R-:W-:Y:S01]  /*da20*/  FMUL.FTZ R5, R0, R5 ;  /* 0x0000000500057220 */ /* 0x000fe20000410000 */
[----:B------:R-:W-:Y:S02]  /*da30*/  HADD2.F32 R7, -RZ, R7.H0_H0 ;  /* 0x20000007ff077230 */ /* 0x000fe40000004100 */
[-C--:B------:R-:W-:Y:S01]  /*da40*/  FMUL.FTZ R18, R23, R4.reuse ;  /* 0x0000000417127220 */ /* 0x080fe20000410000 */
[----:B------:R-:W-:Y:S02]  /*da50*/  HADD2.F32 R6, -RZ, R6.H0_H0 ;  /* 0x20000006ff067230 */ /* 0x000fe40000004100 */
[C---:B------:R-:W-:Y:S01]  /*da60*/  FMUL.FTZ R4, R21.reuse, R4 ;  /* 0x0000000415047220 */ /* 0x040fe20000410000 */
[----:B------:R-:W-:Y:S01]  /*da70*/  F2FP.F16.F32.PACK_AB R12, R12, R13 ;  /* 0x0000000d0c0c723e */ /* 0x000fe200000000ff */
[-C--:B------:R-:W-:Y:S01]  /*da80*/  FFMA.FTZ R25, R0, R7.reuse, -R25 ;  /* 0x0000000700197223 */ /* 0x080fe20000010819 */
[----:B------:R-:W-:Y:S01]  /*da90*/  FFMA.FTZ R26, R26, R7, R5 ;  /* 0x000000071a1a7223 */ /* 0x000fe20000010005 */
[-C--:B------:R-:W-:Y:S01]  /*daa0*/  FFMA.FTZ R18, R21, R6.reuse, -R18 ;  /* 0x0000000615127223 */ /* 0x080fe20000010812 */
[----:B------:R-:W-:-:S03]  /*dab0*/  FFMA.FTZ R23, R23, R6, R4 ;  /* 0x0000000617177223 */ /* 0x000fc60000010004 */
[----:B------:R-:W-:Y:S02]  /*dac0*/  F2FP.F16.F32.PACK_AB R26, R26, R25 ;  /* 0x000000191a1a723e */ /* 0x000fe400000000ff */
[----:B------:R-:W-:Y:S02]  /*dad0*/  F2FP.F16.F32.PACK_AB R24, R23, R18 ;  /* 0x000000121718723e */ /* 0x000fe400000000ff */
[----:B------:R-:W-:Y:S02]  /*dae0*/  MOV R25, R12 ;  /* 0x0000000c00197202 */ /* 0x000fe40000000f00 */
.L_x_2979:
[----:B------:R-:W-:Y:S05]  /*daf0*/  BSYNC B0 ;  /* 0x0000000000007941 */ /* 0x000fea0003800000 */
.L_x_2978:
[----:B-----5:R1:W-:Y:S02]  /*db00*/  STS.128 [R204+0x5000], R24 ;  /* 0x00500018cc007388 */ /* 0x0203e40000000c00 */
.L_x_2969:
[----:B------:R-:W-:Y:S05]  /*db10*/  BSYNC B2 ;  /* 0x0000000000027941 */ /* 0x000fea0003800000 */
.L_x_2968:
[----:B--2---:R-:W-:-:S05]  /*db20*/  VIADD R28, R154, 0x30 ;  /* 0x000000309a1c7836 */ /* 0x004fca0000000000 */
        /* <DEDUP_REMOVED lines=11> */
[----:B-1----:R-:W-:-:S03]  /*dbe0*/  IMAD.SHL.U32 R24, R0, 0x2, RZ ;  /* 0x0000000200187824 */ /* 0x002fc600078e00ff */
[----:B------:R-:W-:Y:S01]  /*dbf0*/  SHF.L.U64.HI R0, R0, 0x1, R17 ;  /* 0x0000000100007819 */ /* 0x000fe20000010211 */
[----:B------:R1:W-:Y:S01]  /*dc00*/  @P2 STS.128 [R204+0x1800], RZ ;  /* 0x001800ffcc002388 */ /* 0x0003e20000000c00 */
[C---:B------:R-:W-:Y:S02]  /*dc10*/  IADD3 R6, P5, R24.reuse, UR10, RZ ;  /* 0x0000000a18067c10 */ /* 0x040fe4000ffbe0ff */
[----:B------:R-:W-:Y:S02]  /*dc20*/  IADD3 R24, P4, R24, UR8, RZ ;  /* 0x0000000818187c10 */ /* 0x000fe4000ff9e0ff */
[C---:B------:R-:W-:Y:S02]  /*dc30*/  IADD3.X R7, R0.reuse, UR11, RZ, P5, !PT ;  /* 0x0000000b00077c10 */ /* 0x040fe4000affe4ff */
        /* <DEDUP_REMOVED lines=8> */
[--C-:B-----5:R-:W-:Y:S02]  /*dcc0*/  HADD2.F32 R21, -RZ, R19.reuse.H0_H0 ;  /* 0x20000013ff157230 */ /* 0x120fe40000004100 */
        /* <DEDUP_REMOVED lines=36> */
.L_x_2984:
[----:B------:R-:W-:Y:S05]  /*df10*/  BSYNC B0 ;  /* 0x0000000000007941 */ /* 0x000fea0003800000 */
.L_x_2983:
[----:B-----5:R1:W-:Y:S02]  /*df20*/  STS.128 [R204+0x1800], R16 ;  /* 0x00180010cc007388 */ /* 0x0203e40000000c00 */
.L_x_2982:
[----:B------:R-:W-:Y:S05]  /*df30*/  BSYNC B1 ;  /* 0x0000000000017941 */ /* 0x000fea0003800000 */
.L_x_2981:
        /* <DEDUP_REMOVED lines=9> */
[--C-:B-----5:R-:W-:Y:S01]  /*dfd0*/  HADD2.F32 R21, -RZ, R13.reuse.H0_H0 ;  /* 0x2000000dff157230 */ /* 0x120fe20000004100 */
[----:B-1----:R-:W-:Y:S01]  /*dfe0*/  MOV R19, R14 ;  /* 0x0000000e00137202 */ /* 0x002fe20000000f00 */
[----:B------:R-:W-:Y:S02]  /*dff0*/  HADD2.F32 R26, -RZ, R13.H1_H1 ;  /* 0x3000000dff1a7230 */ /* 0x000fe40000004100 */
[--C-:B------:R-:W-:Y:S02]  /*e000*/  HADD2.F32 R17, -RZ, R15.reuse.H1_H1 ;  /* 0x3000000fff117230 */ /* 0x100fe40000004100 */
[----:B------:R-:W-:-:S02]  /*e010*/  HADD2.F32 R18, -RZ, R15.H0_H0 ;  /* 0x2000000fff127230 */ /* 0x000fc40000004100 */
[----:B--2---:R-:W-:Y:S02]  /*e020*/  HADD2.F32 R13, -RZ, R2.H1_H1 ;  /* 0x30000002ff0d7230 */ /* 0x004fe40000004100 */
[----:B------:R-:W-:Y:S02]  /*e030*/  HADD2.F32 R0, -RZ, R3.H1_H1 ;  /* 0x30000003ff007230 */ /* 0x000fe40000004100 */
[----:B---3--:R-:W-:Y:S02]  /*e040*/  HADD2.F32 R16, -RZ, R4.H1_H1 ;  /* 0x30000004ff107230 */ /* 0x008fe40000004100 */
        /* <DEDUP_REMOVED lines=10> */
[----:B------:R-:W-:Y:S01]  /*e0f0*/  HADD2.F32 R3, -RZ, R3.H0_H0 ;  /* 0x20000003ff037230 */ /* 0x000fe20000004100 */
[----:B------:R-:W-:Y:S01]  /*e100*/  F2FP.F16.F32.PACK_AB R13, R13, R14 ;  /* 0x0000000e0d0d723e */ /* 0x000fe200000000ff */
[--C-:B------:R-:W-:Y:S02]  /*e110*/  HADD2.F32 R15, -RZ, R12.reuse.H0_H0 ;  /* 0x2000000cff0f7230 */ /* 0x100fe40000004100 */
[----:B------:R-:W-:Y:S02]  /*e120*/  HADD2.F32 R17, -RZ, R12.H1_H1 ;  /* 0x3000000cff117230 */ /* 0x000fe40000004100 */
[--C-:B------:R-:W-:Y:S02]  /*e130*/  HADD2.F32 R16, -RZ, R19.reuse.H1_H1 ;  /* 0x30000013ff107230 */ /* 0x100fe40000004100 */
[----:B------:R-:W-:Y:S02]  /*e140*/  HADD2.F32 R12, -RZ, R19.H0_H0 ;  /* 0x20000013ff0c7230 */ /* 0x000fe40000004100 */
[----:B------:R-:W-:Y:S01]  /*e150*/  FMUL.FTZ R18, R17, R2 ;  /* 0x0000000211127220 */ /* 0x000fe20000410000 */
[----:B------:R-:W-:-:S02]  /*e160*/  HADD2.F32 R4, -RZ, R4.H0_H0 ;  /* 0x20000004ff047230 */ /* 0x000fc40000004100 */
        /* <DEDUP_REMOVED lines=11> */
.L_x_2988:
[----:B------:R-:W-:Y:S05]  /*e220*/  BSYNC B0 ;  /* 0x0000000000007941 */ /* 0x000fea0003800000 */
.L_x_2987:
[----:B-----5:R1:W-:Y:S02]  /*e230*/  STS.128 [R204+0x3800], R12 ;  /* 0x0038000ccc007388 */ /* 0x0203e40000000c00 */
.L_x_2986:
[----:B------:R-:W-:Y:S05]  /*e240*/  BSYNC B1 ;  /* 0x0000000000017941 */ /* 0x000fea0003800000 */
.L_x_2985:
        /* <DEDUP_REMOVED lines=8> */
[----:B-----5:R-:W-:Y:S01]  /*e2d0*/  MOV R11, R15 ;  /* 0x0000000f000b7202 */ /* 0x020fe20000000f00 */
[--C-:B------:R-:W-:Y:S02]  /*e2e0*/  HADD2.F32 R15, -RZ, R13.reuse.H0_H0 ;  /* 0x2000000dff0f7230 */ /* 0x100fe40000004100 */
[----:B------:R-:W-:Y:S02]  /*e2f0*/  HADD2.F32 R16, -RZ, R13.H1_H1 ;  /* 0x3000000dff107230 */ /* 0x000fe40000004100 */
[----:B------:R-:W-:-:S02]  /*e300*/  HADD2.F32 R13, -RZ, R11.H0_H0 ;  /* 0x2000000bff0d7230 */ /* 0x000fc40000004100 */
[----:B------:R-:W-:Y:S02]  /*e310*/  HADD2.F32 R11, -RZ, R11.H1_H1 ;  /* 0x3000000bff0b7230 */ /* 0x000fe40000004100 */
[----:B--2---:R-:W-:Y:S02]  /*e320*/  HADD2.F32 R0, -RZ, R3.H1_H1 ;  /* 0x30000003ff007230 */ /* 0x004fe40000004100 */
[----:B------:R-:W-:Y:S02]  /*e330*/  HADD2.F32 R17, -RZ, R2.H1_H1 ;  /* 0x30000002ff117230 */ /* 0x000fe40000004100 */
[----:B-1----:R-:W-:Y:S02]  /*e340*/  HADD2.F32 R9, -RZ, R5.H1_H1 ;  /* 0x30000005ff097230 */ /* 0x002fe40000004100 */
        /* <DEDUP_REMOVED lines=31> */
.L_x_2990:
[----:B------:R-:W-:Y:S05]  /*e540*/  BSYNC B0 ;  /* 0x0000000000007941 */ /* 0x000fea0003800000 */
.L_x_2989:
[----:B-----5:R1:W-:Y:S01]  /*e550*/  STS.128 [R204+0x5800], R12 ;  /* 0x0058000ccc007388 */ /* 0x0203e20000000c00 */
[----:B------:R-:W-:Y:S05]  /*e560*/  BRA `(.L_x_2980) ;  /* 0x0000005000387947 */ /* 0x000fea0003800000 */
.L_x_2943:
        /* <DEDUP_REMOVED lines=33> */
[----:B---3--:R-:W-:Y:S01]  /*e780*/  MOV R30, R23 ;  /* 0x00000017001e7202 */ /* 0x008fe20000000f00 */
[----:B------:R-:W-:Y:S02]  /*e790*/  HADD2.F32 R36, -RZ, R20.H0_H0 ;  /* 0x20000014ff247230 */ /* 0x000fe40000004100 */
[--C-:B----4-:R-:W-:Y:S02]  /*e7a0*/  HADD2.F32 R23, -RZ, R4.reuse.H0_H0 ;  /* 0x20000004ff177230 */ /* 0x110fe40000004100 */
[----:B------:R-:W-:Y:S02]  /*e7b0*/  HADD2.F32 R31, -RZ, R4.H1_H1 ;  /* 0x30000004ff1f7230 */ /* 0x000fe40000004100 */
[--C-:B------:R-:W-:Y:S02]  /*e7c0*/  HADD2.F32 R4, -RZ, R5.reuse.H0_H0 ;  /* 0x20000005ff047230 */ /* 0x100fe40000004100 */
[----:B------:R-:W-:Y:S01]  /*e7d0*/  @!P4 FADD.FTZ R23, -R23, -RZ ;  /* 0x800000ff1717c221 */ /* 0x000fe20000010100 */
[----:B------:R-:W-:-:S02]  /*e7e0*/  HADD2.F32 R34, -RZ, R5.H1_H1 ;  /* 0x30000005ff227230 */ /* 0x000fc40000004100 */
[--C-:B------:R-:W-:Y:S02]  /*e7f0*/  HADD2.F32 R5, -RZ, R6.reuse.H0_H0 ;  /* 0x20000006ff057230 */ /* 0x100fe40000004100 */
[----:B------:R-:W-:Y:S01]  /*e800*/  @!P4 FADD.FTZ R4, -R4, -RZ ;  /* 0x800000ff0404c221 */ /* 0x000fe20000010100 */
[----:B------:R-:W-:Y:S02]  /*e810*/  HADD2.F32 R35, -RZ, R6.H1_H1 ;  /* 0x30000006ff237230 */ /* 0x000fe40000004100 */
[----:B------:R-:W-:Y:S02]  /*e820*/  HADD2.F32 R37, -RZ, R21.H0_H0 ;  /* 0x20000015ff257230 */ /* 0x000fe40000004100 */
[----:B------:R-:W-:Y:S02]  /*e830*/  HADD2.F32 R6, -RZ, R7.H0_H0 ;  /* 0x20000007ff067230 */ /* 0x000fe40000004100 */
[----:B------:R-:W-:Y:S01]  /*e840*/  FMUL.FTZ R36, R36, R23 ;  /* 0x0000001724247220 */ /* 0x000fe20000410000 */
[----:B------:R-:W-:-:S02]  /*e850*/  HADD2.F32 R20, -RZ, R20.H1_H1 ;  /* 0x30000014ff147230 */ /* 0x000fc40000004100 */
        /* <DEDUP_REMOVED lines=9> */
[----:B------:R-:W-:Y:S01]  /*e8f0*/  FMUL.FTZ R20, R20, R31 ;  /* 0x0000001f14147220 */ /* 0x000fe20000410000 */
[----:B------:R-:W-:Y:S01]  /*e900*/  FMUL.FTZ R6, R23, R6 ;  /* 0x0000000617067220 */ /* 0x000fe20000410000 */
[----:B------:R-:W-:Y:S02]  /*e910*/  HADD2.F32 R21, -RZ, R21.H1_H1 ;  /* 0x30000015ff157230 */ /* 0x000fe40000004100 */
[----:B------:R-:W-:Y:S01]  /*e920*/  FMUL.FTZ R5, R4, R5 ;  /* 0x0000000504057220 */ /* 0x000fe20000410000 */
[--C-:B-----5:R-:W-:Y:S02]  /*e930*/  HADD2.F32 R23, -RZ, R24.reuse.H0_H0 ;  /* 0x20000018ff177230 */ /* 0x120fe40000004100 */
[----:B------:R-:W-:Y:S01]  /*e940*/  @!P4 FADD.FTZ R34, -R34, -RZ ;  /* 0x800000ff2222c221 */ /* 0x000fe20000010100 */
[----:B------:R-:W-:Y:S02]  /*e950*/  HADD2.F32 R31, -RZ, R24.H1_H1 ;  /* 0x30000018ff1f7230 */ /* 0x000fe40000004100 */
[----:B------:R-:W-:Y:S01]  /*e960*/  FMUL.FTZ R35, R22, R35 ;  /* 0x0000002316237220 */ /* 0x000fe20000410000 */
[----:B------:R-:W-:-:S02]  /*e970*/  HADD2.F32 R30, -RZ, R30.H1_H1 ;  /* 0x3000001eff1e7230 */ /* 0x000fc40000004100 */
[----:B------:R-:W-:Y:S01]  /*e980*/  @!P4 FADD.FTZ R7, -R7, -RZ ;  /* 0x800000ff0707c221 */ /* 0x000fe20000010100 */
[--C-:B--2---:R-:W-:Y:S02]  /*e990*/  HADD2.F32 R4, -RZ, R16.reuse.H0_H0 ;  /* 0x20000010ff047230 */ /* 0x104fe40000004100 */
[----:B------:R-:W-:Y:S02]  /*e9a0*/  HADD2.F32 R24, -RZ, R16.H1_H1 ;  /* 0x30000010ff187230 */ /* 0x000fe40000004100 */
[----:B------:R-:W-:Y:S02]  /*e9b0*/  HADD2.F32 R22, -RZ, R25.H0_H0 ;  /* 0x20000019ff167230 */ /* 0x000fe40000004100 */
[--C-:B------:R-:W-:Y:S02]  /*e9c0*/  HADD2.F32 R16, -RZ, R17.reuse.H0_H0 ;  /* 0x20000011ff107230 */ /* 0x100fe40000004100 */
[----:B------:R-:W-:Y:S01]  /*e9d0*/  FMUL.FTZ R21, R21, R34 ;  /* 0x0000002215157220 */ /* 0x000fe20000410000 */
[----:B------:R-:W-:Y:S01]  /*e9e0*/  FMUL.FTZ R7, R30, R7 ;  /* 0x000000071e077220 */ /* 0x000fe20000410000 */
        /* <DEDUP_REMOVED lines=22> */
.L_x_2996:
[----:B------:R-:W-:Y:S05]  /*eb50*/  BSYNC B0 ;  /* 0x0000000000007941 */ /* 0x000fea0003800000 */
.L_x_2995:
[----:B-----5:R3:W-:Y:S02]  /*eb60*/  STS.128 [R204], R24 ;  /* 0x00000018cc007388 */ /* 0x0207e40000000c00 */
.L_x_2994:
[----:B------:R-:W-:Y:S05]  /*eb70*/  BSYNC B1 ;  /* 0x0000000000017941 */ /* 0x000fea0003800000 */
.L_x_2993:
        /* <DEDUP_REMOVED lines=29> */
[----:B--2---:R-:W-:Y:S01]  /*ed50*/  MOV R30, R23 ;  /* 0x00000017001e7202 */ /* 0x004fe20000000f00 */
        /* <DEDUP_REMOVED lines=32> */
[--C-:B---3--:R-:W-:Y:S02]  /*ef60*/  HADD2.F32 R4, -RZ, R16.reuse.H0_H0 ;  /* 0x20000010ff047230 */ /* 0x108fe40000004100 */
        /* <DEDUP_REMOVED lines=27> */
.L_x_3000:
[----:B------:R-:W-:Y:S05]  /*f120*/  BSYNC B0 ;  /* 0x0000000000007941 */ /* 0x000fea0003800000 */
.L_x_2999:
[----:B-----5:R1:W-:Y:S02]  /*f130*/  STS.128 [R204+0x2000], R24 ;  /* 0x00200018cc007388 */ /* 0x0203e40000000c00 */
.L_x_2998:
[----:B------:R-:W-:Y:S05]  /*f140*/  BSYNC B1 ;  /* 0x0000000000017941 */ /* 0x000fea0003800000 */
.L_x_2997:
        /* <DEDUP_REMOVED lines=19> */
[----:B------:R-:W1:Y:S01]  /*f280*/  LDG.E.128 R20, desc[UR6][R20.64+0x100] ;  /* 0x0001000614147981 */ /* 0x000e62000c1e1d00 */
        /* <DEDUP_REMOVED lines=8> */
[----:B-12---:R-:W-:Y:S01]  /*f310*/  MOV R28, R23 ;  /* 0x00000017001c7202 */ /* 0x006fe20000000f00 */
[----:B------:R-:W-:Y:S02]  /*f320*/  HADD2.F32 R34, -RZ, R20.H0_H0 ;  /* 0x20000014ff227230 */ /* 0x000fe40000004100 */
[--C-:B---3--:R-:W-:Y:S02]  /*f330*/  HADD2.F32 R23, -RZ, R4.reuse.H0_H0 ;  /* 0x20000004ff177230 */ /* 0x108fe40000004100 */
        /* <DEDUP_REMOVED lines=30> */
[--C-:B----4-:R-:W-:Y:S02]  /*f520*/  HADD2.F32 R4, -RZ, R16.reuse.H0_H0 ;  /* 0x20000010ff047230 */ /* 0x110fe40000004100 */
        /* <DEDUP_REMOVED lines=27> */
.L_x_3002:
[----:B------:R-:W-:Y:S05]  /*f6e0*/  BSYNC B0 ;  /* 0x0000000000007941 */ /* 0x000fea0003800000 */
.L_x_3001:
[----:B-----5:R3:W-:Y:S02]  /*f6f0*/  STS.128 [R204+0x4000], R24 ;  /* 0x00400018cc007388 */ /* 0x0207e40000000c00 */
.L_x_2992:
[----:B------:R-:W-:Y:S05]  /*f700*/  BSYNC B2 ;  /* 0x0000000000027941 */ /* 0x000fea0003800000 */
.L_x_2991:
        /* <DEDUP_REMOVED lines=10> */
[----:B-123--:R1:W5:Y:S01]  /*f7b0*/  LDG.E.128 R28, desc[UR6][R32.64] ;  /* 0x00000006201c7981 */ /* 0x00e362000c1e1d00 */
        /* <DEDUP_REMOVED lines=87> */
.L_x_3008:
[----:B------:R-:W-:Y:S05]  /*fd30*/  BSYNC B0 ;  /* 0x0000000000007941 */ /* 0x000fea0003800000 */
.L_x_3007:
[----:B-----5:R2:W-:Y:S02]  /*fd40*/  STS.128 [R204+0x800], R28 ;  /* 0x0008001ccc007388 */ /* 0x0205e40000000c00 */
.L_x_3006:
[----:B------:R-:W-:Y:S05]  /*fd50*/  BSYNC B1 ;  /* 0x0000000000017941 */ /* 0x000fea0003800000 */
.L_x_3005:
[----:B------:R1:W-:Y:S01]  /*fd60*/  @P1 STS.128 [R204+0x2800], RZ ;  /* 0x002800ffcc001388 */ /* 0x0003e20000000c00 */
[----:B------:R-:W-:Y:S04]  /*fd70*/  BSSY B1, `(.L_x_3009) ;  /* 0x000005d000017945 */ /* 0x000fe80003800000 */
        /* <DEDUP_REMOVED lines=90> */
.L_x_3012:
[----:B------:R-:W-:Y:S05]  /*10320*/  BSYNC B0 ;  /* 0x0000000000007941 */ /* 0x000fea0003800000 */
.L_x_3011:
[----:B-----5:R2:W-:Y:S02]  /*10330*/  STS.128 [R204+0x2800], R28 ;  /* 0x0028001ccc007388 */ /* 0x0205e40000000c00 */
.L_x_3010:
[----:B------:R-:W-:Y:S05]  /*10340*/  BSYNC B1 ;  /* 0x0000000000017941 */ /* 0x000fea0003800000 */
.L_x_3009:
        /* <DEDUP_REMOVED lines=19> */
[----:B--2---:R-:W-:Y:S01]  /*10480*/  IMAD.WIDE R28, R5, 0x2, R32 ;  /* 0x00000002051c7825 */ /* 0x004fe200078e0220 */
        /* <DEDUP_REMOVED lines=20> */
[----:B-1----:R-:W-:Y:S02]  /*105d0*/  HADD2.F32 R32, -RZ, R6.H1_H1 ;  /* 0x30000006ff207230 */ /* 0x002fe40000004100 */
        /* <DEDUP_REMOVED lines=50> */
.L_x_3014:
[----:B------:R-:W-:Y:S05]  /*10900*/  BSYNC B0 ;  /* 0x0000000000007941 */ /* 0x000fea0003800000 */
.L_x_3013:
[----:B-----5:R3:W-:Y:S02]  /*10910*/  STS.128 [R204+0x4800], R24 ;  /* 0x00480018cc007388 */ /* 0x0207e40000000c00 */
.L_x_3004:
[----:B------:R-:W-:Y:S05]  /*10920*/  BSYNC B2 ;  /* 0x0000000000027941 */ /* 0x000fea0003800000 */
.L_x_3003:
        /* <DEDUP_REMOVED lines=30> */
[----:B------:R-:W2:Y:S03]  /*10b10*/  LDG.E.128 R24, desc[UR6][R24.64] ;  /* 0x0000000618187981 */ /* 0x000ea6000c1e1d00 */
        /* <DEDUP_REMOVED lines=14> */
[--C-:B------:R-:W-:Y:S02]  /*10c00*/  HADD2.F32 R5, -RZ, R6.reuse.H0_H0 ;  /* 0x20000006ff057230 */ /* 0x100fe40000004100 */
[----:B------:R-:W-:Y:S01]  /*10c10*/  @!P2 FADD.FTZ R4, -R4, -RZ ;  /* 0x800000ff0404a221 */ /* 0x000fe20000010100 */
[----:B------:R-:W-:Y:S02]  /*10c20*/  HADD2.F32 R33, -RZ, R6.H1_H1 ;  /* 0x30000006ff217230 */ /* 0x000fe40000004100 */
[----:B------:R-:W-:Y:S01]  /*10c30*/  @!P2 FADD.FTZ R32, -R32, -RZ ;  /* 0x800000ff2020a221 */ /* 0x000fe20000010100 */
[--C-:B------:R-:W-:Y:S02]  /*10c40*/  HADD2.F32 R6, -RZ, R7.reuse.H0_H0 ;  /* 0x20000007ff067230 */ /* 0x100fe40000004100 */
[----:B------:R-:W-:Y:S01]  /*10c50*/  @!P2 FADD.FTZ R21, -R21, -RZ ;  /* 0x800000ff1515a221 */ /* 0x000fe20000010100 */
[----:B------:R-:W-:Y:S02]  /*10c60*/  HADD2.F32 R34, -RZ, R24.H0_H0 ;  /* 0x20000018ff227230 */ /* 0x000fe40000004100 */
[----:B------:R-:W-:-:S02]  /*10c70*/  HADD2.F32 R7, -RZ, R7.H1_H1 ;  /* 0x30000007ff077230 */ /* 0x000fc40000004100 */
[----:B------:R-:W-:Y:S01]  /*10c80*/  FMUL.FTZ R35, R35, R4 ;  /* 0x0000000423237220 */ /* 0x000fe20000410000 */
[----:B------:R-:W-:Y:S01]  /*10c90*/  FMUL.FTZ R25, R25, R32 ;  /* 0x0000002019197220 */ /* 0x000fe20000410000 */
[----:B------:R-:W-:Y:S02]  /*10ca0*/  HADD2.F32 R24, -RZ, R24.H1_H1 ;  /* 0x30000018ff187230 */ /* 0x000fe40000004100 */
[----:B------:R-:W-:Y:S01]  /*10cb0*/  FMUL.FTZ R34, R34, R21 ;  /* 0x0000001522227220 */ /* 0x000fe20000410000 */
[--C-:B------:R-:W-:Y:S02]  /*10cc0*/  HADD2.F32 R32, -RZ, R26.reuse.H0_H0 ;  /* 0x2000001aff207230 */ /* 0x100fe40000004100 */
[----:B------:R-:W-:Y:S01]  /*10cd0*/  @!P2 FADD.FTZ R23, -R23, -RZ ;  /* 0x800000ff1717a221 */ /* 0x000fe20000010100 */
[----:B------:R-:W-:Y:S02]  /*10ce0*/  HADD2.F32 R4, -RZ, R27.H1_H1 ;  /* 0x3000001bff047230 */ /* 0x000fe40000004100 */
[----:B------:R-:W-:Y:S01]  /*10cf0*/  @!P2 FADD.FTZ R7, -R7, -RZ ;  /* 0x800000ff0707a221 */ /* 0x000fe20000010100 */
[----:B------:R-:W-:-:S02]  /*10d00*/  HADD2.F32 R26, -RZ, R26.H1_H1 ;  /* 0x3000001aff1a7230 */ /* 0x000fc40000004100 */
[----:B------:R-:W-:Y:S01]  /*10d10*/  @!P2 FADD.FTZ R33, -R33, -RZ ;  /* 0x800000ff2121a221 */ /* 0x000fe20000010100 */
[----:B------:R-:W-:Y:S02]  /*10d20*/  HADD2.F32 R21, -RZ, R27.H0_H0 ;  /* 0x2000001bff157230 */ /* 0x000fe40000004100 */
[----:B------:R-:W-:Y:S01]  /*10d30*/  @!P2 FADD.FTZ R6, -R6, -RZ ;  /* 0x800000ff0606a221 */ /* 0x000fe20000010100 */
[----:B------:R-:W-:Y:S01]  /*10d40*/  FMUL.FTZ R24, R24, R23 ;  /* 0x0000001718187220 */ /* 0x000fe20000410000 */
[----:B------:R-:W-:Y:S01]  /*10d50*/  FMUL.FTZ R7, R4, R7 ;  /* 0x0000000704077220 */ /* 0x000fe20000410000 */
[----:B------:R-:W-:Y:S01]  /*10d60*/  @!P2 FADD.FTZ R5, -R5, -RZ ;  /* 0x800000ff0505a221 */ /* 0x000fe20000010100 */
[----:B------:R-:W-:Y:S01]  /*10d70*/  FMUL.FTZ R33, R26, R33 ;  /* 0x000000211a217220 */ /* 0x000fe20000410000 */
[----:B------:R-:W-:Y:S01]  /*10d80*/  FMUL.FTZ R6, R21, R6 ;  /* 0x0000000615067220 */ /* 0x000fe20000410000 */
[----:B-----5:R-:W-:Y:S02]  /*10d90*/  HADD2.F32 R23, -RZ, R28.H1_H1 ;  /* 0x3000001cff177230 */ /* 0x020fe40000004100 */
[----:B----4-:R-:W-:-:S02]  /*10da0*/  HADD2.F32 R4, -RZ, R16.H0_H0 ;  /* 0x20000010ff047230 */ /* 0x010fc40000004100 */
[----:B------:R-:W-:Y:S02]  /*10db0*/  HADD2.F32 R27, -RZ, R16.H1_H1 ;  /* 0x30000010ff1b7230 */ /* 0x000fe40000004100 */
[----:B------:R-:W-:Y:S02]  /*10dc0*/  HADD2.F32 R21, -RZ, R28.H0_H0 ;  /* 0x2000001cff157230 */ /* 0x000fe40000004100 */
        /* <DEDUP_REMOVED lines=25> */
.L_x_3020:
[----:B------:R-:W-:Y:S05]  /*10f60*/  BSYNC B0 ;  /* 0x0000000000007941 */ /* 0x000fea0003800000 */
.L_x_3019:
[----:B-----5:R2:W-:Y:S02]  /*10f70*/  STS.128 [R204+0x1000], R28 ;  /* 0x0010001ccc007388 */ /* 0x0205e40000000c00 */
.L_x_3018:
[----:B------:R-:W-:Y:S05]  /*10f80*/  BSYNC B1 ;  /* 0x0000000000017941 */ /* 0x000fea0003800000 */
.L_x_3017:
        /* <DEDUP_REMOVED lines=92> */
.L_x_3024:
[----:B------:R-:W-:Y:S05]  /*11550*/  BSYNC B0 ;  /* 0x0000000000007941 */ /* 0x000fea0003800000 */
.L_x_3023:
[----:B-----5:R2:W-:Y:S02]  /*11560*/  STS.128 [R204+0x3000], R28 ;  /* 0x0030001ccc007388 */ /* 0x0205e40000000c00 */
.L_x_3022:
[----:B------:R-:W-:Y:S05]  /*11570*/  BSYNC B1 ;  /* 0x0000000000017941 */ /* 0x000fea0003800000 */
.L_x_3021:
        /* <DEDUP_REMOVED lines=26> */
[----:B------:R-:W1:Y:S01]  /*11720*/  LDG.E.128 R4, desc[UR6][R6.64] ;  /* 0x0000000606047981 */ /* 0x000e62000c1e1d00 */
[----:B------:R-:W-:Y:S02]  /*11730*/  LEA.HI.X.SX32 R16, R18, R16, 0x1, P4 ;  /* 0x0000001012107211 */ /* 0x000fe400020f0eff */
[----:B------:R-:W-:-:S04]  /*11740*/  LEA R18, P4, R17, UR8, 0x1 ;  /* 0x0000000811127c11 */ /* 0x000fc8000f8808ff */
[----:B------:R-:W-:-:S06]  /*11750*/  LEA.HI.X R19, R17, UR9, R16, 0x1, P4 ;  /* 0x0000000911137c11 */ /* 0x000fcc000a0f0c10 */
[----:B------:R-:W3:Y:S01]  /*11760*/  LDG.E.128 R16, desc[UR6][R18.64] ;  /* 0x0000000612107981 */ /* 0x000ee2000c1e1d00 */
[--C-:B--2---:R-:W-:Y:S02]  /*11770*/  HADD2.F32 R33, -RZ, R28.reuse.H0_H0 ;  /* 0x2000001cff217230 */ /* 0x104fe40000004100 */
[----:B------:R-:W-:Y:S02]  /*11780*/  HADD2.F32 R28, -RZ, R28.H1_H1 ;  /* 0x3000001cff1c7230 */ /* 0x000fe40000004100 */
[----:B------:R-:W-:Y:S02]  /*11790*/  HADD2.F32 R35, -RZ, R29.H0_H0 ;  /* 0x2000001dff237230 */ /* 0x000fe40000004100 */
[--C-:B-1----:R-:W-:Y:S02]  /*117a0*/  HADD2.F32 R12, -RZ, R4.reuse.H0_H0 ;  /* 0x20000004ff0c7230 */ /* 0x102fe40000004100 */
        /* <DEDUP_REMOVED lines=25> */
[----:B------:R-:W-:Y:S02]  /*11940*/  HADD2.F32 R30, -RZ, R30.H1_H1 ;  /* 0x3000001eff1e7230 */ /* 0x000fe40000004100 */
[----:B------:R-:W-:Y:S01]  /*11950*/  @!P2 FADD.FTZ R23, -R23, -RZ ;  /* 0x800000ff1717a221 */ /* 0x000fe20000010100 */
[--C-:B-----5:R-:W-:Y:S02]  /*11960*/  HADD2.F32 R4, -RZ, R24.reuse.H0_H0 ;  /* 0x20000018ff047230 */ /* 0x120fe40000004100 */
[----:B------:R-:W-:-:S02]  /*11970*/  HADD2.F32 R13, -RZ, R24.H1_H1 ;  /* 0x30000018ff0d7230 */ /* 0x000fc40000004100 */
[--C-:B---3--:R-:W-:Y:S02]  /*11980*/  HADD2.F32 R12, -RZ, R16.reuse.H0_H0 ;  /* 0x20000010ff0c7230 */ /* 0x108fe40000004100 */
[----:B------:R-:W-:Y:S02]  /*11990*/  HADD2.F32 R21, -RZ, R16.H1_H1 ;  /* 0x30000010ff157230 */ /* 0x000fe40000004100 */
[----:B------:R-:W-:Y:S02]  /*119a0*/  HADD2.F32 R24, -RZ, R25.H0_H0 ;  /* 0x20000019ff187230 */ /* 0x000fe40000004100 */
[----:B------:R-:W-:Y:S02]  /*119b0*/  HADD2.F32 R16, -RZ, R17.H0_H0 ;  /* 0x20000011ff107230 */ /* 0x000fe40000004100 */
[----:B------:R-:W-:Y:S01]  /*119c0*/  FMUL.FTZ R23, R30, R23 ;  /* 0x000000171e177220 */ /* 0x000fe20000410000 */
[----:B------:R-:W-:Y:S01]  /*119d0*/  FFMA.FTZ R4, R4, R12, R33 ;  /* 0x0000000c04047223 */ /* 0x000fe20000010021 */
[----:B------:R-:W-:-:S02]  /*119e0*/  HADD2.F32 R30, -RZ, R18.H0_H0 ;  /* 0x20000012ff1e7230 */ /* 0x000fc40000004100 */
[--C-:B------:R-:W-:Y:S02]  /*119f0*/  HADD2.F32 R29, -RZ, R19.reuse.H0_H0 ;  /* 0x20000013ff1d7230 */ /* 0x100fe40000004100 */
[----:B------:R-:W-:Y:S01]  /*11a00*/  FFMA.FTZ R16, R24, R16, R35 ;  /* 0x0000001018107223 */ /* 0x000fe20000010023 */
        /* <DEDUP_REMOVED lines=18> */
.L_x_3026:
[----:B------:R-:W-:Y:S05]  /*11b30*/  BSYNC B0 ;  /* 0x0000000000007941 */ /* 0x000fea0003800000 */
.L_x_3025:
[----:B-----5:R3:W-:Y:S02]  /*11b40*/  STS.128 [R204+0x5000], R24 ;  /* 0x00500018cc007388 */ /* 0x0207e40000000c00 */
.L_x_3016:
[----:B------:R-:W-:Y:S05]  /*11b50*/  BSYNC B2 ;  /* 0x0000000000027941 */ /* 0x000fea0003800000 */
.L_x_3015:
[----:B-123--:R-:W-:-:S05]  /*11b60*/  VIADD R28, R154, 0x30 ;  /* 0x000000309a1c7836 */ /* 0x00efca0000000000 */
        /* <DEDUP_REMOVED lines=23> */
[----:B------:R-:W-:-:S03]  /*11ce0*/  IMAD.WIDE R24, R7, 0x2, R8 ;  /* 0x0000000207187825 */ /* 0x000fc600078e0208 */
        /* <DEDUP_REMOVED lines=24> */
[--C-:B------:R-:W-:Y:S02]  /*11e70*/  HADD2.F32 R6, -RZ, R7.reuse.H0_H0 ;  /* 0x20000007ff067230 */ /* 0x100fe40000004100 */
[----:B------:R-:W-:-:S02]  /*11e80*/  HADD2.F32 R7, -RZ, R7.H1_H1 ;  /* 0x30000007ff077230 */ /* 0x000fc40000004100 */
[----:B------:R-:W-:Y:S01]  /*11e90*/  FMUL.FTZ R30, R30, R3 ;  /* 0x000000031e1e7220 */ /* 0x000fe20000410000 */
[----:B------:R-:W-:Y:S01]  /*11ea0*/  FMUL.FTZ R31, R31, R4 ;  /* 0x000000041f1f7220 */ /* 0x000fe20000410000 */
[----:B------:R-:W-:Y:S02]  /*11eb0*/  HADD2.F32 R32, -RZ, R25.H1_H1 ;  /* 0x30000019ff207230 */ /* 0x000fe40000004100 */
[----:B------:R-:W-:Y:S01]  /*11ec0*/  @!P2 FADD.FTZ R21, -R21, -RZ ;  /* 0x800000ff1515a221 */ /* 0x000fe20000010100 */
[--C-:B------:R-:W-:Y:S02]  /*11ed0*/  HADD2.F32 R3, -RZ, R27.reuse.H0_H0 ;  /* 0x2000001bff037230 */ /* 0x100fe40000004100 */
[----:B------:R-:W-:Y:S01]  /*11ee0*/  @!P2 FADD.FTZ R23, -R23, -RZ ;  /* 0x800000ff1717a221 */ /* 0x000fe20000010100 */
[----:B------:R-:W-:Y:S02]  /*11ef0*/  HADD2.F32 R4, -RZ, R27.H1_H1 ;  /* 0x3000001bff047230 */ /* 0x000fe40000004100 */
[----:B------:R-:W-:Y:S01]  /*11f00*/  @!P2 FADD.FTZ R6, -R6, -RZ ;  /* 0x800000ff0606a221 */ /* 0x000fe20000010100 */
[----:B------:R-:W-:Y:S01]  /*11f10*/  @!P2 FADD.FTZ R7, -R7, -RZ ;  /* 0x800000ff0707a221 */ /* 0x000fe20000010100 */
[----:B------:R-:W-:Y:S01]  /*11f20*/  FMUL.FTZ R24, R24, R21 ;  /* 0x0000001518187220 */ /* 0x000fe20000410000 */
[----:B------:R-:W-:Y:S01]  /*11f30*/  FMUL.FTZ R32, R32, R23 ;  /* 0x0000001720207220 */ /* 0x000fe20000410000 */
[----:B------:R-:W-:-:S02]  /*11f40*/  HADD2.F32 R34, -RZ, R26.H0_H0 ;  /* 0x2000001aff227230 */ /* 0x000fc40000004100 */
[----:B------:R-:W-:Y:S01]  /*11f50*/  FMUL.FTZ R6, R3, R6 ;  /* 0x0000000603067220 */ /* 0x000fe20000410000 */
[----:B------:R-:W-:Y:S01]  /*11f60*/  FMUL.FTZ R7, R4, R7 ;  /* 0x0000000704077220 */ /* 0x000fe20000410000 */
[----:B------:R-:W-:Y:S02]  /*11f70*/  HADD2.F32 R26, -RZ, R26.H1_H1 ;  /* 0x3000001aff1a7230 */ /* 0x000fe40000004100 */
[----:B------:R-:W-:Y:S01]  /*11f80*/  @!P2 FADD.FTZ R5, -R5, -RZ ;  /* 0x800000ff0505a221 */ /* 0x000fe20000010100 */
[--C-:B-----5:R-:W-:Y:S02]  /*11f90*/  HADD2.F32 R3, -RZ, R16.reuse.H0_H0 ;  /* 0x20000010ff037230 */ /* 0x120fe40000004100 */
[----:B------:R-:W-:Y:S01]  /*11fa0*/  @!P2 FADD.FTZ R29, -R29, -RZ ;  /* 0x800000ff1d1da221 */ /* 0x000fe20000010100 */
[----:B------:R-:W-:Y:S02]  /*11fb0*/  HADD2.F32 R21, -RZ, R16.H1_H1 ;  /* 0x30000010ff157230 */ /* 0x000fe40000004100 */
[----:B--2---:R-:W-:-:S02]  /*11fc0*/  HADD2.F32 R4, -RZ, R12.H0_H0 ;  /* 0x2000000cff047230 */ /* 0x004fc40000004100 */
[----:B------:R-:W-:Y:S02]  /*11fd0*/  HADD2.F32 R23, -RZ, R12.H1_H1 ;  /* 0x3000000cff177230 */ /* 0x000fe40000004100 */
[----:B------:R-:W-:Y:S02]  /*11fe0*/  HADD2.F32 R16, -RZ, R17.H0_H0 ;  /* 0x20000011ff107230 */ /* 0x000fe40000004100 */
[----:B------:R-:W-:Y:S02]  /*11ff0*/  HADD2.F32 R12, -RZ, R13.H0_H0 ;  /* 0x2000000dff0c7230 */ /* 0x000fe40000004100 */
[----:B------:R-:W-:Y:S01]  /*12000*/  FMUL.FTZ R5, R34, R5 ;  /* 0x0000000522057220 */ /* 0x000fe20000410000 */
[----:B------:R-:W-:Y:S01]  /*12010*/  FMUL.FTZ R29, R26, R29 ;  /* 0x0000001d1a1d7220 */ /* 0x000fe20000410000 */
[----:B------:R-:W-:Y:S01]  /*12020*/  FFMA.FTZ R3, R3, R4, R30 ;  /* 0x0000000403037223 */ /* 0x000fe2000001001e */
[----:B------:R-:W-:Y:S02]  /*12030*/  HADD2.F32 R26, -RZ, R14.H0_H0 ;  /* 0x2000000eff1a7230 */ /* 0x000fe40000004100 */
[----:B------:R-:W-:Y:S01]  /*12040*/  FFMA.FTZ R12, R16, R12, R31 ;  /* 0x0000000c100c7223 */ /* 0x000fe2000001001f */
[----:B------:R-:W-:-:S02]  /*12050*/  HADD2.F32 R25, -RZ, R15.H0_H0 ;  /* 0x2000000fff197230 */ /* 0x000fc40000004100 */
[----:B------:R-:W-:Y:S02]  /*12060*/  HADD2.F32 R34, -RZ, R15.H1_H1 ;  /* 0x3000000fff227230 */ /* 0x000fe40000004100 */
[----:B------:R-:W-:Y:S02]  /*12070*/  HADD2.F32 R4, -RZ, R18.H0_H0 ;  /* 0x20000012ff047230 */ /* 0x000fe40000004100 */
[----:B------:R-:W-:Y:S02]  /*12080*/  HADD2.F32 R13, -RZ, R13.H1_H1 ;  /* 0x3000000dff0d7230 */ /* 0x000fe40000004100 */
        /* <DEDUP_REMOVED lines=15> */
.L_x_3030:
[----:B------:R-:W-:Y:S05]  /*12180*/  BSYNC B0 ;  /* 0x0000000000007941 */ /* 0x000fea0003800000 */
.L_x_3029:
[----:B-----5:R3:W-:Y:S02]  /*12190*/  STS.128 [R204+0x1800], R16 ;  /* 0x00180010cc007388 */ /* 0x0207e40000000c00 */
.L_x_3028:
[----:B------:R-:W-:Y:S05]  /*121a0*/  BSYNC B1 ;  /* 0x0000000000017941 */ /* 0x000fea0003800000 */
.L_x_3027:
        /* <DEDUP_REMOVED lines=17> */
[----:B------:R-:W-:Y:S01]  /*122c0*/  IMAD.WIDE R24, R7, 0x2, R8 ;  /* 0x0000000207187825 */ /* 0x000fe200078e0208 */
[----:B------:R-:W-:Y:S02]  /*122d0*/  IADD3 R11, P2, R3, R0, RZ ;  /* 0x00000000030b7210 */ /* 0x000fe40007f5e0ff */
[----:B------:R-:W-:Y:S02]  /*122e0*/  @P1 IADD3 R12, -R147, RZ, RZ ;  /* 0x000000ff930c1210 */ /* 0x000fe40007ffe1ff */
[----:B------:R-:W-:Y:S01]  /*122f0*/  LEA.HI.X.SX32 R3, R3, R2, 0x1, P2 ;  /* 0x0000000203037211 */ /* 0x000fe200010f0eff */
[----:B------:R-:W2:Y:S01]  /*12300*/  LDG.E.128 R24, desc[UR6][R24.64+0x80] ;  /* 0x0000800618187981 */ /* 0x000ea2000c1e1d00 */
        /* <DEDUP_REMOVED lines=12> */
[--C-:B------:R-:W-:Y:S02]  /*123d0*/  HADD2.F32 R29, -RZ, R25.reuse.H0_H0 ;  /* 0x20000019ff1d7230 */ /* 0x100fe40000004100 */
[----:B------:R-:W-:Y:S02]  /*123e0*/  HADD2.F32 R24, -RZ, R24.H1_H1 ;  /* 0x30000018ff187230 */ /* 0x000fe40000004100 */
[----:B------:R-:W-:Y:S02]  /*123f0*/  HADD2.F32 R32, -RZ, R25.H1_H1 ;  /* 0x30000019ff207230 */ /* 0x000fe40000004100 */
[--C-:B----4-:R-:W-:Y:S02]  /*12400*/  HADD2.F32 R3, -RZ, R4.reuse.H0_H0 ;  /* 0x20000004ff037230 */ /* 0x110fe40000004100 */
[----:B------:R-:W-:-:S02]  /*12410*/  HADD2.F32 R11, -RZ, R4.H1_H1 ;  /* 0x30000004ff0b7230 */ /* 0x000fc40000004100 */
[--C-:B------:R-:W-:Y:S02]  /*12420*/  HADD2.F32 R4, -RZ, R5.reuse.H0_H0 ;  /* 0x20000005ff047230 */ /* 0x100fe40000004100 */
[----:B------:R-:W-:Y:S02]  /*12430*/  HADD2.F32 R21, -RZ, R5.H1_H1 ;  /* 0x30000005ff157230 */ /* 0x000fe40000004100 */
[----:B------:R-:W-:Y:S01]  /*12440*/  @!P1 FADD.FTZ R3, -R3, -RZ ;  /* 0x800000ff03039221 */ /* 0x000fe20000010100 */
[--C-:B------:R-:W-:Y:S02]  /*12450*/  HADD2.F32 R5, -RZ, R6.reuse.H0_H0 ;  /* 0x20000006ff057230 */ /* 0x100fe40000004100 */
[----:B------:R-:W-:Y:S01]  /*12460*/  @!P1 FADD.FTZ R4, -R4, -RZ ;  /* 0x800000ff04049221 */ /* 0x000fe20000010100 */
[----:B------:R-:W-:Y:S02]  /*12470*/  HADD2.F32 R23, -RZ, R6.H1_H1 ;  /* 0x30000006ff177230 */ /* 0x000fe40000004100 */
[----:B------:R-:W-:-:S02]  /*12480*/  HADD2.F32 R6, -RZ, R7.H0_H0 ;  /* 0x20000007ff067230 */ /* 0x000fc40000004100 */
[----:B------:R-:W-:Y:S02]  /*12490*/  HADD2.F32 R7, -RZ, R7.H1_H1 ;  /* 0x30000007ff077230 */ /* 0x000fe40000004100 */
[----:B------:R-:W-:Y:S01]  /*124a0*/  FMUL.FTZ R30, R30, R3 ;  /* 0x000000031e1e7220 */ /* 0x000fe20000410000 */
[----:B------:R-:W-:Y:S01]  /*124b0*/  FMUL.FTZ R29, R29, R4 ;  /* 0x000000041d1d7220 */ /* 0x000fe20000410000 */
[--C-:B------:R-:W-:Y:S02]  /*124c0*/  HADD2.F32 R3, -RZ, R27.reuse.H0_H0 ;  /* 0x2000001bff037230 */ /* 0x100fe40000004100 */
[----:B------:R-:W-:Y:S01]  /*124d0*/  @!P1 FADD.FTZ R11, -R11, -RZ ;  /* 0x800000ff0b0b9221 */ /* 0x000fe20000010100 */
[----:B------:R-:W-:Y:S02]  /*124e0*/  HADD2.F32 R4, -RZ, R27.H1_H1 ;  /* 0x3000001bff047230 */ /* 0x000fe40000004100 */
[----:B------:R-:W-:Y:S01]  /*124f0*/  @!P1 FADD.FTZ R21, -R21, -RZ ;  /* 0x800000ff15159221 */ /* 0x000fe20000010100 */
        /* <DEDUP_REMOVED lines=10> */
[----:B------:R-:W-:Y:S02]  /*125a0*/  HADD2.F32 R11, -RZ, R16.H1_H1 ;  /* 0x30000010ff0b7230 */ /* 0x000fe40000004100 */
[--C-:B---3--:R-:W-:Y:S02]  /*125b0*/  HADD2.F32 R4, -RZ, R12.reuse.H0_H0 ;  /* 0x2000000cff047230 */ /* 0x108fe40000004100 */
[----:B------:R-:W-:-:S02]  /*125c0*/  HADD2.F32 R21, -RZ, R12.H1_H1 ;  /* 0x3000000cff157230 */ /* 0x000fc40000004100 */
[----:B------:R-:W-:Y:S01]  /*125d0*/  @!P1 FADD.FTZ R5, -R5, -RZ ;  /* 0x800000ff05059221 */ /* 0x000fe20000010100 */
[----:B------:R-:W-:Y:S02]  /*125e0*/  HADD2.F32 R16, -RZ, R17.H0_H0 ;  /* 0x20000011ff107230 */ /* 0x000fe40000004100 */
[----:B------:R-:W-:Y:S02]  /*125f0*/  HADD2.F32 R12, -RZ, R13.H0_H0 ;  /* 0x2000000dff0c7230 */ /* 0x000fe40000004100 */
[----:B------:R-:W-:Y:S01]  /*12600*/  FMUL.FTZ R23, R26, R23 ;  /* 0x000000171a177220 */ /* 0x000fe20000410000 */
[----:B------:R-:W-:Y:S01]  /*12610*/  FFMA.FTZ R3, R3, R4, R30 ;  /* 0x0000000403037223 */ /* 0x000fe2000001001e */
[----:B------:R-:W-:Y:S01]  /*12620*/  FMUL.FTZ R5, R34, R5 ;  /* 0x0000000522057220 */ /* 0x000fe20000410000 */
[----:B------:R-:W-:Y:S02]  /*12630*/  HADD2.F32 R26, -RZ, R14.H0_H0 ;  /* 0x2000000eff1a7230 */ /* 0x000fe40000004100 */
[----:B------:R-:W-:Y:S01]  /*12640*/  FFMA.FTZ R24, R11, R21, R24 ;  /* 0x000000150b187223 */ /* 0x000fe20000010018 */
[----:B------:R-:W-:Y:S01]  /*12650*/  FFMA.FTZ R12, R16, R12, R29 ;  /* 0x0000000c100c7223 */ /* 0x000fe2000001001d */
[----:B------:R-:W-:-:S02]  /*12660*/  HADD2.F32 R4, -RZ, R18.H0_H0 ;  /* 0x20000012ff047230 */ /* 0x000fc40000004100 */
        /* <DEDUP_REMOVED lines=17> */
.L_x_3034:
[----:B------:R-:W-:Y:S05]  /*12780*/  BSYNC B0 ;  /* 0x0000000000007941 */ /* 0x000fea0003800000 */
.L_x_3033:
[----:B-----5:R1:W-:Y:S02]  /*12790*/  STS.128 [R204+0x3800], R16 ;  /* 0x00380010cc007388 */ /* 0x0203e40000000c00 */
.L_x_3032:
[----:B------:R-:W-:Y:S05]  /*127a0*/  BSYNC B1 ;  /* 0x0000000000017941 */ /* 0x000fea0003800000 */
.L_x_3031:
[----:B------:R1:W-:Y:S01]  /*127b0*/  @P0 STS.128 [R204+0x5800], RZ ;  /* 0x005800ffcc000388 */ /* 0x0003e20000000c00 */
[----:B------:R-:W-:Y:S05]  /*127c0*/  @P0 BRA `(.L_x_2980) ;  /* 0x0000000c00a00947 */ /* 0x000fea0003800000 */
[----:B------:R2:W5:Y:S01]  /*127d0*/  LDG.E.128 R12, desc[UR6][R8.64+0x100] ;  /* 0x00010006080c7981 */ /* 0x000562000c1e1d00 */
[----:B------:R-:W-:Y:S01]  /*127e0*/  ISETP.GE.AND P0, PT, R10, UR12, PT ;  /* 0x0000000c0a007c0c */ /* 0x000fe2000bf06270 */
[----:B------:R-:W-:Y:S01]  /*127f0*/  BSSY B0, `(.L_x_3035) ;  /* 0x000005c000007945 */ /* 0x000fe20003800000 */
[----:B-1-3--:R-:W-:-:S05]  /*12800*/  IADD3 R16, P1, R8, 0x100, RZ ;  /* 0x0000010008107810 */ /* 0x00afca0007f3e0ff */
        /* <DEDUP_REMOVED lines=13> */
[----:B------:R-:W-:Y:S01]  /*128e0*/  IMAD.WIDE R16, R4, 0x2, R16 ;  /* 0x0000000204107825 */ /* 0x000fe200078e0210 */
[----:B------:R-:W-:-:S04]  /*128f0*/  IADD3 R0, P1, R7, R0, RZ ;  /* 0x0000000007007210 */ /* 0x000fc80007f3e0ff */
[----:B------:R-:W-:Y:S01]  /*12900*/  LEA.HI.X.SX32 R2, R7, R2, 0x1, P1 ;  /* 0x0000000207027211 */ /* 0x000fe200008f0eff */
[----:B------:R-:W3:Y:S01]  /*12910*/  LDG.E.128 R16, desc[UR6][R16.64] ;  /* 0x0000000610107981 */ /* 0x000ee2000c1e1d00 */
[----:B------:R-:W-:-:S04]  /*12920*/  IADD3 R5, P1, R3, R0, RZ ;  /* 0x0000000003057210 */ /* 0x000fc80007f3e0ff */
[----:B------:R-:W-:Y:S02]  /*12930*/  LEA.HI.X.SX32 R6, R3, R2, 0x1, P1 ;  /* 0x0000000203067211 */ /* 0x000fe400008f0eff */
[C---:B------:R-:W-:Y:S02]  /*12940*/  LEA R24, P1, R5.reuse, UR8, 0x1 ;  /* 0x0000000805187c11 */ /* 0x040fe4000f8208ff */
[----:B------:R-:W-:Y:S02]  /*12950*/  MOV R3, RZ ;  /* 0x000000ff00037202 */ /* 0x000fe40000000f00 */
[----:B------:R-:W-:Y:S01]  /*12960*/  LEA.HI.X R25, R5, UR9, R6, 0x1, P1 ;  /* 0x0000000905197c11 */ /* 0x000fe200088f0c06 */
[----:B------:R-:W-:Y:S01]  /*12970*/  ULDC.64 UR8, c[0x0][0x358] ;  /* 0x0000d60000087ab9 */ /* 0x000fe20000000a00 */
[----:B------:R-:W-:-:S03]  /*12980*/  @P0 IADD3 R3, -R144, RZ, RZ ;  /* 0x000000ff90030210 */ /* 0x000fc60007ffe1ff */
[----:B------:R1:W4:Y:S01]  /*12990*/  LDG.E.128 R4, desc[UR6][R24.64] ;  /* 0x0000000618047981 */ /* 0x000322000c1e1d00 */
[----:B------:R-:W-:-:S04]  /*129a0*/  IADD3 R0, P1, R3, R0, RZ ;  /* 0x0000000003007210 */ /* 0x000fc80007f3e0ff */
[----:B------:R-:W-:Y:S02]  /*129b0*/  LEA.HI.X.SX32 R3, R3, R2, 0x1, P1 ;  /* 0x0000000203037211 */ /* 0x000fe400008f0eff */
[----:B--2---:R-:W-:-:S04]  /*129c0*/  LEA R8, P1, R0, UR8, 0x1 ;  /* 0x0000000800087c11 */ /* 0x004fc8000f8208ff */
[----:B------:R-:W-:-:S06]  /*129d0*/  LEA.HI.X R9, R0, UR9, R3, 0x1, P1 ;  /* 0x0000000900097c11 */ /* 0x000fcc00088f0c03 */
[----:B------:R-:W2:Y:S01]  /*129e0*/  LDG.E.128 R8, desc[UR6][R8.64] ;  /* 0x0000000608087981 */ /* 0x000ea2000c1e1d00 */
[--C-:B---3--:R-:W-:Y:S02]  /*129f0*/  HADD2.F32 R23, -RZ, R17.reuse.H0_H0 ;  /* 0x20000011ff177230 */ /* 0x108fe40000004100 */
[----:B-1----:R-:W-:Y:S02]  /*12a00*/  HADD2.F32 R24, -RZ, R17.H1_H1 ;  /* 0x30000011ff187230 */ /* 0x002fe40000004100 */
[----:B------:R-:W-:Y:S02]  /*12a10*/  HADD2.F32 R17, -RZ, R16.H0_H0 ;  /* 0x20000010ff117230 */ /* 0x000fe40000004100 */
[--C-:B----4-:R-:W-:Y:S02]  /*12a20*/  HADD2.F32 R0, -RZ, R5.reuse.H0_H0 ;  /* 0x20000005ff007230 */ /* 0x110fe40000004100 */
        /* <DEDUP_REMOVED lines=25> */
[----:B--2---:R-:W-:Y:S02]  /*12bc0*/  HADD2.F32 R2, -RZ, R9.H0_H0 ;  /* 0x20000009ff027230 */ /* 0x004fe40000004100 */
        /* <DEDUP_REMOVED lines=30> */
.L_x_3036:
[----:B------:R-:W-:Y:S05]  /*12db0*/  BSYNC B0 ;  /* 0x0000000000007941 */ /* 0x000fea0003800000 */
.L_x_3035:
[----:B-----5:R1:W-:Y:S01]  /*12dc0*/  STS.128 [R204+0x5800], R12 ;  /* 0x0058000ccc007388 */ /* 0x0203e20000000c00 */
[----:B------:R-:W-:Y:S05]  /*12dd0*/  BRA `(.L_x_2980) ;  /* 0x00000008001c7947 */ /* 0x000fea0003800000 */
.L_x_2942:
        /* <DEDUP_REMOVED lines=36> */
.L_x_3038:
[----:B------:R-:W-:Y:S05]  /*13020*/  BSYNC B0 ;  /* 0x0000000000007941 */ /* 0x000fea0003800000 */
.L_x_3037:
        /* <DEDUP_REMOVED lines=32> */
.L_x_3040:
[----:B------:R-:W-:Y:S05]  /*13230*/  BSYNC B0 ;  /* 0x0000000000007941 */ /* 0x000fea0003800000 */
.L_x_3039:
        /* <DEDUP_REMOVED lines=31> */
.L_x_3042:
[----:B------:R-:W-:Y:S05]  /*13430*/  BSYNC B0 ;  /* 0x0000000000007941 */ /* 0x000fea0003800000 */
.L_x_3041:
        /* <DEDUP_REMOVED lines=33> */
.L_x_2980:
[----:B------:R-:W-:Y:S05]  /*13650*/  BSYNC B3 ;  /* 0x0000000000037941 */ /* 0x000fea0003800000 */
.L_x_2941:
[----:B------:R-:W-:Y:S01]  /*13660*/  VIADD R208, R134, 0xffffffff ;  /* 0xffffffff86d07836 */ /* 0x000fe20000000000 */
[----:B------:R-:W-:Y:S01]  /*13670*/  ULDC.64 UR10, c[0x0][0x218] ;  /* 0x00008600000a7ab9 */ /* 0x000fe20000000a00 */
[----:B------:R-:W-:Y:S01]  /*13680*/  BSSY B0, `(.L_x_3043) ;  /* 0x000001e000007945 */ /* 0x000fe20003800000 */
[----:B------:R-:W-:Y:S01]  /*13690*/  LEA R206, P0, R150, UR10, 0x1 ;  /* 0x0000000a96ce7c11 */ /* 0x000fe2000f8008ff */
[----:B------:R-:W-:Y:S01]  /*136a0*/  IMAD.SHL.U32 R44, R208, 0x40, RZ ;  /* 0x00000040d02c7824 */ /* 0x000fe200078e00ff */
[----:B------:R-:W-:Y:S02]  /*136b0*/  LOP3.LUT R205, R146, 0xff, RZ, 0xc0, !PT ;  /* 0x000000ff92cd7812 */ /* 0x000fe400078ec0ff */
[----:B------:R-:W-:Y:S01]  /*136c0*/  LEA.HI.X R207, R150, UR11, R153, 0x1, P0 ;  /* 0x0000000b96cf7c11 */ /* 0x000fe200080f0c99 */
[----:B---34-:R-:W-:-:S05]  /*136d0*/  IMAD.IADD R7, R63, 0x1, -R44 ;  /* 0x000000013f077824 */ /* 0x018fca00078e0a2c */
[----:B------:R-:W-:-:S13]  /*136e0*/  ISETP.GE.AND P1, PT, R154, R7, PT ;  /* 0x000000079a00720c */ /* 0x000fda0003f26270 */
[----:B------:R-:W-:Y:S05]  /*136f0*/  @P1 BRA `(.L_x_3044) ;  /* 0x0000000000581947 */ /* 0x000fea0003800000 */
[C---:B------:R-:W-:Y:S02]  /*13700*/  LOP3.LUT R0, R205.reuse, 0x1, RZ, 0xc0, !PT ;  /* 0x00000001cd007812 */ /* 0x040fe400078ec0ff */
[----:B------:R-:W-:Y:S02]  /*13710*/  R2P PR, R205, 0x6 ;  /* 0x00000006cd007804 */ /* 0x000fe40000000000 */
[----:B------:R-:W-:-:S13]  /*13720*/  ISETP.NE.U32.AND P0, PT, R0, 0x1, PT ;  /* 0x000000010000780c */ /* 0x000fda0003f05070 */
[----:B-12---:R-:W-:Y:S02]  /*13730*/  @!P0 IMAD.MOV.U32 R2, RZ, RZ, R206 ;  /* 0x000000ffff028224 */ /* 0x006fe400078e00ce */
        /* <DEDUP_REMOVED lines=17> */
.L_x_3045:
[----:B------:R3:W-:Y:S02]  /*13850*/  STS.128 [R204+0xa000], RZ ;  /* 0x00a000ffcc007388 */ /* 0x0007e40000000c00 */
.L_x_3044:
[----:B------:R-:W-:Y:S05]  /*13860*/  BSYNC B0 ;  /* 0x0000000000007941 */ /* 0x000fea0003800000 */
.L_x_3043:
[----:B------:R-:W-:Y:S01]  /*13870*/  ISETP.GE.AND P0, PT, R20, R7, PT ;  /* 0x000000071400720c */ /* 0x000fe20003f06270 */
[----:B------:R-:W-:-:S12]  /*13880*/  BSSY B0, `(.L_x_3046) ;  /* 0x000001f000007945 */ /* 0x000fd80003800000 */
[----:B------:R-:W-:Y:S05]  /*13890*/  @P0 BRA `(.L_x_3047) ;  /* 0x0000000000740947 */ /* 0x000fea0003800000 */
[C---:B------:R-:W-:Y:S02]  /*138a0*/  LOP3.LUT R0, R205.reuse, 0x1, RZ, 0xc0, !PT ;  /* 0x00000001cd007812 */ /* 0x040fe400078ec0ff */
[----:B------:R-:W-:Y:S02]  /*138b0*/  LOP3.LUT P0, RZ, R205, 0x2, RZ, 0xc0, !PT ;  /* 0x00000002cdff7812 */ /* 0x000fe4000780c0ff */
[----:B------:R-:W-:Y:S02]  /*138c0*/  ISETP.NE.U32.AND P1, PT, R0, 0x1, PT ;  /* 0x000000010000780c */ /* 0x000fe40003f25070 */
[----:B-12---:R-:W-:-:S05]  /*138d0*/  IADD3 R3, P2, R199, R150, RZ ;  /* 0x00000096c7037210 */ /* 0x006fca0007f5e0ff */
        /* <DEDUP_REMOVED lines=24> */
.L_x_3048:
[----:B------:R2:W-:Y:S02]  /*13a60*/  STS.128 [R204+0xa800], RZ ;  /* 0x00a800ffcc007388 */ /* 0x0005e40000000c00 */
.L_x_3047:
[----:B------:R-:W-:Y:S05]  /*13a70*/  BSYNC B0 ;  /* 0x0000000000007941 */ /* 0x000fea0003800000 */
.L_x_3046:
[----:B------:R-:W-:Y:S01]  /*13a80*/  ISETP.GE.AND P0, PT, R22, R7, PT ;  /* 0x000000071600720c */ /* 0x000fe20003f06270 */
[----:B------:R-:W-:-:S12]  /*13a90*/  BSSY B0, `(.L_x_3049) ;  /* 0x0000022000007945 */ /* 0x000fd80003800000 */
[----:B------:R-:W-:Y:S05]  /*13aa0*/  @P0 BRA `(.L_x_3050) ;  /* 0x0000000000800947 */ /* 0x000fea0003800000 */
[----:B-12---:R-:W1:Y:S01]  /*13ab0*/  LDC.64 R2, c[0x0][0x248] ;  /* 0x00009200ff027b82 */ /* 0x006e620000000a00 */
        /* <DEDUP_REMOVED lines=30> */
.L_x_3051:
[----:B------:R2:W-:Y:S02]  /*13ca0*/  STS.128 [R204+0xb000], RZ ;  /* 0x00b000ffcc007388 */ /* 0x0005e40000000c00 */
.L_x_3050:
[----:B------:R-:W-:Y:S05]  /*13cb0*/  BSYNC B0 ;  /* 0x0000000000007941 */ /* 0x000fea0003800000 */
.L_x_3049:
[----:B------:R-:W-:Y:S01]  /*13cc0*/  ISETP.GE.AND P0, PT, R28, R7, PT ;  /* 0x000000071c00720c */ /* 0x000fe20003f06270 */
[----:B------:R-:W-:-:S12]  /*13cd0*/  BSSY B0, `(.L_x_3052) ;  /* 0x0000021000007945 */ /* 0x000fd80003800000 */
[----:B------:R-:W-:Y:S05]  /*13ce0*/  @P0 BRA `(.L_x_3053) ;  /* 0x00000000007c0947 */ /* 0x000fea0003800000 */
[----:B-12---:R-:W1:Y:S01]  /*13cf0*/  LDC.64 R2, c[0x0][0x248] ;  /* 0x00009200ff027b82 */ /* 0x006e620000000a00 */
        /* <DEDUP_REMOVED lines=30> */
.L_x_3053:
[----:B------:R-:W-:Y:S05]  /*13ee0*/  BSYNC B0 ;  /* 0x0000000000007941 */ /* 0x000fea0003800000 */
.L_x_3052:
[----:B------:R-:W0:Y:S01]  /*13ef0*/  LDGDEPBAR ;  /* 0x00000000000079af */ /* 0x000e220000000000 */
[----:B------:R-:W-:Y:S01]  /*13f00*/  ISETP.GE.AND P1, PT, R154, R7, PT ;  /* 0x000000079a00720c */ /* 0x000fe20003f26270 */
[----:B------:R-:W-:Y:S01]  /*13f10*/  ULDC.64 UR8, c[0x0][0x220] ;  /* 0x0000880000087ab9 */ /* 0x000fe20000000a00 */
[----:B-1----:R-:W-:Y:S01]  /*13f20*/  SHF.R.S32.HI R5, RZ, 0x1f, R148 ;  /* 0x0000001fff057819 */ /* 0x002fe20000011494 */
[----:B--2---:R-:W-:Y:S01]  /*13f30*/  IMAD.SHL.U32 R3, R123, 0x2, RZ ;  /* 0x000000027b037824 */ /* 0x004fe200078e00ff */
[C---:B------:R-:W-:Y:S01]  /*13f40*/  LEA R156, P0, R136.reuse, UR8, 0x1 ;  /* 0x00000008889c7c11 */ /* 0x040fe2000f8008ff */
        /* <DEDUP_REMOVED lines=32> */
.L_x_3056:
[----:B------:R1:W-:Y:S02]  /*14150*/  STS.128 [R204+0x10000], RZ ;  /* 0x010000ffcc007388 */ /* 0x0003e40000000c00 */
.L_x_3055:
[----:B------:R-:W-:Y:S05]  /*14160*/  BSYNC B0 ;  /* 0x0000000000007941 */ /* 0x000fea0003800000 */
.L_x_3054:
        /* <DEDUP_REMOVED lines=9> */
[CC--:B--2---:R-:W-:Y:S02]  /*14200*/  @P1 LEA R4, P0, R197.reuse, R156.reuse, 0x1 ;  /* 0x0000009cc5041211 */ /* 0x0c4fe400078008ff */
        /* <DEDUP_REMOVED lines=15> */
[----:B--2---:R-:W-:-:S04]  /*14300*/  LEA R4, P0, R197, R156, 0x1 ;  /* 0x0000009cc5047211 */ /* 0x004fc800078008ff */
[----:B------:R-:W-:-:S05]  /*14310*/  LEA.HI.X R5, R197, R157, R196, 0x1, P0 ;  /* 0x0000009dc5057211 */ /* 0x000fca00000f0cc4 */
[----:B------:R-:W-:Y:S01]  /*14320*/  @!PT LDS RZ, [RZ] ;  /* 0x00000000fffff984 */ /* 0x000fe20000000800 */
[----:B------:R-:W-:Y:S01]  /*14330*/  @!PT LDS RZ, [RZ] ;  /* 0x00000000fffff984 */ /* 0x000fe20000000800 */
[----:B------:R-:W-:Y:S01]  /*14340*/  @!PT LDS RZ, [RZ] ;  /* 0x00000000fffff984 */ /* 0x000fe20000000800 */
[----:B------:R2:W-:Y:S01]  /*14350*/  LDGSTS.E.BYPASS.LTC128B.128 [R204+0x10800], desc[UR6][R4.64+0x100] ;  /* 0x1080010004cc7fae */ /* 0x0005e2000b901d46 */
[----:B------:R-:W-:Y:S05]  /*14360*/  BRA `(.L_x_3058) ;  /* 0x0000000000047947 */ /* 0x000fea0003800000 */
.L_x_3059:
[----:B------:R1:W-:Y:S02]  /*14370*/  STS.128 [R204+0x10800], RZ ;  /* 0x010800ffcc007388 */ /* 0x0003e40000000c00 */
.L_x_3058:
[----:B------:R-:W-:Y:S05]  /*14380*/  BSYNC B0 ;  /* 0x0000000000007941 */ /* 0x000fea0003800000 */
.L_x_3057:
[----:B------:R-:W-:Y:S01]  /*14390*/  ISETP.GE.AND P0, PT, R22, R7, PT ;  /* 0x000000071600720c */ /* 0x000fe20003f06270 */
[----:B------:R-:W-:-:S12]  /*143a0*/  BSSY B0, `(.L_x_3060) ;  /* 0x0000023000007945 */ /* 0x000fd80003800000 */
[----:B------:R1:W-:Y:S04]  /*143b0*/  @P0 STS.128 [R204+0xd000], RZ ;  /* 0x00d000ffcc000388 */ /* 0x0003e80000000c00 */
[----:B------:R1:W-:Y:S04]  /*143c0*/  @P0 STS.128 [R204+0xf000], RZ ;  /* 0x00f000ffcc000388 */ /* 0x0003e80000000c00 */
[----:B------:R1:W-:Y:S01]  /*143d0*/  @P0 STS.128 [R204+0x11000], RZ ;  /* 0x011000ffcc000388 */ /* 0x0003e20000000c00 */
[----:B------:R-:W-:Y:S05]  /*143e0*/  @P0 BRA `(.L_x_3061) ;  /* 0x0000000000780947 */ /* 0x000fea0003800000 */
[----:B--2---:R-:W2:Y:S01]  /*143f0*/  LDC.64 R4, c[0x0][0x250] ;  /* 0x00009400ff047b82 */ /* 0x004ea20000000a00 */
[C---:B------:R-:W-:Y:S02]  /*14400*/  LOP3.LUT R0, R205.reuse, 0x1, RZ, 0xc0, !PT ;  /* 0x00000001cd007812 */ /* 0x040fe400078ec0ff */
[----:B------:R-:W-:Y:S02]  /*14410*/  LOP3.LUT P1, RZ, R205, 0x2, RZ, 0xc0, !PT ;  /* 0x00000002cdff7812 */ /* 0x000fe4000782c0ff */
[----:B------:R-:W-:Y:S01]  /*14420*/  ISETP.NE.U32.AND P2, PT, R0, 0x1, PT ;  /* 0x000000010000780c */ /* 0x000fe20003f45070 */
[C---:B--2---:R-:W-:Y:S01]  /*14430*/  IMAD.SHL.U32 R0, R4.reuse, 0x20, RZ ;  /* 0x0000002004007824 */ /* 0x044fe200078e00ff */
        /* <DEDUP_REMOVED lines=24> */
.L_x_3062:
[----:B------:R1:W-:Y:S02]  /*145c0*/  STS.128 [R204+0x11000], RZ ;  /* 0x011000ffcc007388 */ /* 0x0003e40000000c00 */
.L_x_3061:
[----:B------:R-:W-:Y:S05]  /*145d0*/  BSYNC B0 ;  /* 0x0000000000007941 */ /* 0x000fea0003800000 */
.L_x_3060:
        /* <DEDUP_REMOVED lines=9> */
[----:B-12---:R-:W1:Y:S08]  /*14670*/  @P1 LDC.64 R4, c[0x0][0x250] ;  /* 0x00009400ff041b82 */ /* 0x006e700000000a00 */
[----:B------:R-:W2:Y:S01]  /*14680*/  @!P0 LDC.64 R6, c[0x0][0x250] ;  /* 0x00009400ff068b82 */ /* 0x000ea20000000a00 */
[----:B-1----:R-:W-:-:S04]  /*14690*/  @P1 IMAD.WIDE.U32 R8, R4, 0x60, R156 ;  /* 0x0000006004081825 */ /* 0x002fc800078e009c */
[----:B------:R-:W-:Y:S01]  /*146a0*/  @P1 IMAD R5, R5, 0x60, RZ ;  /* 0x0000006005051824 */ /* 0x000fe200078e02ff */
[----:B------:R-:W-:Y:S01]  /*146b0*/  @P1 MOV R4, R8 ;  /* 0x0000000800041202 */ /* 0x000fe20000000f00 */
[----:B--2---:R-:W-:-:S03]  /*146c0*/  @!P0 IMAD.WIDE.U32 R10, R6, 0x60, R156 ;  /* 0x00000060060a8825 */ /* 0x004fc600078e009c */
        /* <DEDUP_REMOVED lines=23> */
.L_x_3065:
[----:B------:R2:W-:Y:S02]  /*14840*/  STS.128 [R204+0x11800], RZ ;  /* 0x011800ffcc007388 */ /* 0x0005e40000000c00 */
.L_x_3064:
[----:B------:R-:W-:Y:S05]  /*14850*/  BSYNC B0 ;  /* 0x0000000000007941 */ /* 0x000fea0003800000 */
.L_x_3063:
[C---:B------:R-:W-:Y:S01]  /*14860*/  IMAD.SHL.U32 R0, R62.reuse, 0x40, RZ ;  /* 0x000000403e007824 */ /* 0x040fe200078e00ff */
[----:B------:R-:W-:Y:S01]  /*14870*/  R2P PR, R62, 0x6 ;  /* 0x000000063e007804 */ /* 0x000fe20000000000 */
[----:B------:R-:W-:Y:S01]  /*14880*/  IMAD.SHL.U32 R154, R154, 0x8, RZ ;  /* 0x000000089a9a7824 */ /* 0x000fe200078e00ff */
[----:B------:R-:W0:Y:S01]  /*14890*/  LDGDEPBAR ;  /* 0x00000000000079af */ /* 0x000e220000000000 */
[----:B------:R-:W-:Y:S01]  /*148a0*/  IMAD R191, R60, 0x400, R47 ;  /* 0x000004003cbf7824 */ /* 0x000fe200078e022f */
[----:B-12---:R-:W-:Y:S01]  /*148b0*/  LOP3.LUT R5, R0, 0x1c0, RZ, 0xc0, !PT ;  /* 0x000001c000057812 */ /* 0x006fe200078ec0ff */
        /* <DEDUP_REMOVED lines=21> */
[----:B------:R-:W2:Y:S01]  /*14a10*/  LDSM.16.M88.4 R80, [R190+0x6800] ;  /* 0x00680000be50783b */ /* 0x000ea20000000200 */
[----:B------:R-:W-:-:S02]  /*14a20*/  MOV R0, 0x40 ;  /* 0x0000004000007802 */ /* 0x000fc40000000f00 */
[C---:B------:R-:W-:Y:S01]  /*14a30*/  VIADD R183, R189.reuse, 0x800 ;  /* 0x00000800bdb77836 */ /* 0x040fe20000000000 */
[----:B------:R-:W5:Y:S01]  /*14a40*/  LDSM.16.M88.4 R40, [R190+0x7000] ;  /* 0x00700000be28783b */ /* 0x000f620000000200 */
[----:B------:R-:W-:Y:S01]  /*14a50*/  SEL R0, R0, 0xffffffc0, !P2 ;  /* 0xffffffc000007807 */ /* 0x000fe20005000000 */
[C---:B------:R-:W-:Y:S01]  /*14a60*/  VIADD R182, R189.reuse, 0x1000 ;  /* 0x00001000bdb67836 */ /* 0x040fe20000000000 */
[C---:B------:R-:W-:Y:S01]  /*14a70*/  IADD3 R179, R189.reuse, 0x2000, RZ ;  /* 0x00002000bdb37810 */ /* 0x040fe20007ffe0ff */
[----:B------:R-:W3:Y:S01]  /*14a80*/  LDSM.16.M88.4 R72, [R190+0x7800] ;  /* 0x00780000be48783b */ /* 0x000ee20000000200 */
[----:B------:R-:W-:Y:S01]  /*14a90*/  IADD3 R180, R0, R189, RZ ;  /* 0x000000bd00b47210 */ /* 0x000fe20007ffe0ff */
[----:B------:R-:W-:Y:S01]  /*14aa0*/  IMAD.IADD R187, R190, 0x1, R0 ;  /* 0x00000001bebb7824 */ /* 0x000fe200078e0200 */
[C---:B------:R-:W-:Y:S01]  /*14ab0*/  IADD3 R176, R189.reuse, 0x3800, RZ ;  /* 0x00003800bdb07810 */ /* 0x040fe20007ffe0ff */
[----:B------:R-:W4:Y:S01]  /*14ac0*/  LDSM.16.M88.4 R16, [R189] ;  /* 0x00000000bd10783b */ /* 0x000f220000000200 */
[----:B------:R-:W2:Y:S01]  /*14ad0*/  LDC R0, c[0x0][0x394] ;  /* 0x0000e500ff007b82 */ /* 0x000ea20000000800 */
[C---:B------:R-:W-:Y:S01]  /*14ae0*/  VIADD R181, R189.reuse, 0x1800 ;  /* 0x00001800bdb57836 */ /* 0x040fe20000000000 */
[C---:B------:R-:W-:Y:S01]  /*14af0*/  IADD3 R173, R189.reuse, 0x5000, RZ ;  /* 0x00005000bdad7810 */ /* 0x040fe20007ffe0ff */
[----:B------:R-:W4:Y:S01]  /*14b00*/  LDSM.16.M88.4 R68, [R189+0x800] ;  /* 0x00080000bd44783b */ /* 0x000f220000000200 */
[----:B------:R-:W-:-:S02]  /*14b10*/  VIADD R178, R189, 0x2800 ;  /* 0x00002800bdb27836 */ /* 0x000fc40000000000 */
[C---:B------:R-:W-:Y:S01]  /*14b20*/  VIADD R177, R189.reuse, 0x3000 ;  /* 0x00003000bdb17836 */ /* 0x040fe20000000000 */
[----:B------:R-:W4:Y:S01]  /*14b30*/  LDSM.16.M88.4 R56, [R189+0x1000] ;  /* 0x00100000bd38783b */ /* 0x000f220000000200 */
[C---:B------:R-:W-:Y:S02]  /*14b40*/  VIADD R175, R189.reuse, 0x4000 ;  /* 0x00004000bdaf7836 */ /* 0x040fe40000000000 */
[C---:B------:R-:W-:Y:S01]  /*14b50*/  VIADD R174, R189.reuse, 0x4800 ;  /* 0x00004800bdae7836 */ /* 0x040fe20000000000 */
[----:B------:R-:W4:Y:S01]  /*14b60*/  LDSM.16.M88.4 R52, [R189+0x1800] ;  /* 0x00180000bd34783b */ /* 0x000f220000000200 */
[----:B------:R-:W-:-:S03]  /*14b70*/  VIADD R172, R189, 0x5800 ;  /* 0x00005800bdac7836 */ /* 0x000fc60000000000 */
[----:B------:R-:W4:Y:S04]  /*14b80*/  LDSM.16.M88.4 R24, [R187+0x6000] ;  /* 0x00600000bb18783b */ /* 0x000f280000000200 */
[----:B------:R-:W4:Y:S01]  /*14b90*/  LDSM.16.M88.4 R20, [R187+0x6800] ;  /* 0x00680000bb14783b */ /* 0x000f220000000200 */
[----:B-1----:R-:W-:Y:S03]  /*14ba0*/  HMMA.16816.F32 R12, R32, R8, RZ ;  /* 0x00000008200c723c */ /* 0x002fe600000018ff */
[----:B------:R-:W-:Y:S01]  /*14bb0*/  LDSM.16.M88.4 R84, [R187+0x7800] ;  /* 0x00780000bb54783b */ /* 0x000fe20000000200 */
[----:B--2---:R-:W-:-:S03]  /*14bc0*/  IADD3 R0, R63, -R0, -R200 ;  /* 0x800000003f007210 */ /* 0x004fc60007ffe8c8 */
[----:B------:R-:W-:Y:S01]  /*14bd0*/  LDSM.16.M88.4 R76, [R2] ;  /* 0x00000000024c783b */ /* 0x000fe20000000200 */
[----:B------:R-:W-:Y:S01]  /*14be0*/  HMMA.16816.F32 R8, R32, R10, RZ ;  /* 0x0000000a2008723c */ /* 0x000fe200000018ff */
[----:B------:R-:W-:-:S05]  /*14bf0*/  VIADDMNMX R212, R0, R88, RZ, !PT ;  /* 0x0000005800d47246 */ /* 0x000fca00078001ff */
[C---:B------:R-:W-:Y:S06]  /*14c00*/  HMMA.16816.F32 R4, R32.reuse, R80, RZ ;  /* 0x000000502004723c */ /* 0x040fec00000018ff */
[C---:B------:R-:W-:Y:S06]  /*14c10*/  HMMA.16816.F32 R80, R32.reuse, R82, RZ ;  /* 0x000000522050723c */ /* 0x040fec00000018ff */
[C---:B-----5:R-:W-:Y:S06]  /*14c20*/  HMMA.16816.F32 R48, R32.reuse, R40, RZ ;  /* 0x000000282030723c */ /* 0x060fec00000018ff */
[C---:B------:R-:W-:Y:S06]  /*14c30*/  HMMA.16816.F32 R40, R32.reuse, R42, RZ ;  /* 0x0000002a2028723c */ /* 0x040fec00000018ff */
[C---:B---3--:R-:W-:Y:S06]  /*14c40*/  HMMA.16816.F32 R36, R32.reuse, R72, RZ ;  /* 0x000000482024723c */ /* 0x048fec00000018ff */
[----:B------:R-:W-:Y:S01]  /*14c50*/  HMMA.16816.F32 R32, R32, R74, RZ ;  /* 0x0000004a2020723c */ /* 0x000fe200000018ff */
[----:B------:R-:W-:Y:S05]  /*14c60*/  LDSM.16.M88.4 R72, [R180] ;  /* 0x00000000b448783b */ /* 0x000fea0000000200 */
[C---:B----4-:R-:W-:Y:S06]  /*14c70*/  HMMA.16816.F32 R12, R64.reuse, R16, R12 ;  /* 0x00000010400c723c */ /* 0x050fec000000180c */
        /* <DEDUP_REMOVED lines=202> */
.L_x_3067:
[----:B------:R-:W1:Y:S02]  /*15920*/  LDC R4, c[0x0][0x248] ;  /* 0x00009200ff047b82 */ /* 0x000e640000000800 */
[----:B-1----:R-:W-:-:S04]  /*15930*/  LEA R4, -R4, RZ, 0x6 ;  /* 0x000000ff04047211 */ /* 0x002fc800078e31ff */
[----:B------:R-:W-:-:S07]  /*15940*/  SHF.R.S32.HI R7, RZ, 0x1f, R4 ;  /* 0x0000001fff077819 */ /* 0x000fce0000011404 */
.L_x_3068:
        /* <DEDUP_REMOVED lines=50> */
[CC--:B------:R-:W-:Y:S01]  /*15c70*/  @P5 LEA.HI.X R49, R4.reuse, R207.reuse, R5, 0x1, P4 ;  /* 0x000000cf04315211 */ /* 0x0c0fe200020f0c05 */
[----:B------:R-:W-:Y:S01]  /*15c80*/  @!PT LDS RZ, [RZ] ;  /* 0x00000000fffff984 */ /* 0x000fe20000000800 */
[----:B------:R-:W-:Y:S01]  /*15c90*/  @!PT LDS RZ, [RZ] ;  /* 0x00000000fffff984 */ /* 0x000fe20000000800 */
[----:B------:R-:W-:Y:S01]  /*15ca0*/  @!PT LDS RZ, [RZ] ;  /* 0x00000000fffff984 */ /* 0x000fe20000000800 */
[----:B------:R1:W-:Y:S01]  /*15cb0*/  @P2 LDGSTS.E.BYPASS.LTC128B.128 [R204+0x8800], desc[UR6][R22.64+0x80] ;  /* 0x0880008016cc2fae */ /* 0x0003e2000b901d46 */
[C---:B------:R-:W-:Y:S02]  /*15cc0*/  @P2 LEA R30, P4, R7.reuse, UR10, 0x1 ;  /* 0x0000000a071e2c11 */ /* 0x040fe4000f8808ff */
        /* <DEDUP_REMOVED lines=56> */
.L_x_3066:
        /* <DEDUP_REMOVED lines=10> */
[----:B------:R-:W-:Y:S01]  /*160f0*/  ISETP.GE.AND P0, PT, R4, R210, PT ;  /* 0x000000d20400720c */ /* 0x000fe20003f06270 */
[C---:B------:R-:W-:Y:S01]  /*16100*/  IMAD R185, R45.reuse, 0x2, R188 ;  /* 0x000000022db97824 */ /* 0x040fe200078e02bc */
        /* <DEDUP_REMOVED lines=20> */
[-C--:B------:R-:W-:Y:S01]  /*16250*/  ISETP.LT.OR P1, PT, R44, R211.reuse, P1 ;  /* 0x000000d32c00720c */ /* 0x080fe20000f21670 */
        /* <DEDUP_REMOVED lines=10> */
[----:B------:R-:W-:Y:S01]  /*16300*/  FSEL R31, R9, -INF , !P5 ;  /* 0xff800000091f7808 */ /* 0x000fe20006800000 */
[----:B------:R-:W-:Y:S01]  /*16310*/  LDSM.16.MT88.4 R140, [R188+0xc800] ;  /* 0x00c80000bc8c783b */ /* 0x000fe20000004200 */
[----:B------:R-:W-:Y:S02]  /*16320*/  FSEL R21, R11, -INF , !P0 ;  /* 0xff8000000b157808 */ /* 0x000fe40004000000 */
[C---:B------:R-:W-:Y:S02]  /*16330*/  ISETP.GE.AND P5, PT, R4.reuse, R209, PT ;  /* 0x000000d10400720c */ /* 0x040fe40003fa6270 */
[----:B------:R-:W-:-:S02]  /*16340*/  ISETP.GE.AND P0, PT, R4, R210, PT ;  /* 0x000000d20400720c */ /* 0x000fc40003f06270 */
[CC--:B------:R-:W-:Y:S02]  /*16350*/  ISETP.LT.OR P1, PT, R0.reuse, R212.reuse, P1 ;  /* 0x000000d40000720c */ /* 0x0c0fe40000f21670 */
[-C--:B------:R-:W-:Y:S01]  /*16360*/  ISETP.LT.OR P2, PT, R0, R211.reuse, P2 ;  /* 0x000000d30000720c */ /* 0x080fe20001741670 */
[----:B------:R-:W-:Y:S01]  /*16370*/  VIADD R0, R44, 0x18 ;  /* 0x000000182c007836 */ /* 0x000fe20000000000 */
        /* <DEDUP_REMOVED lines=42> */
[----:B------:R-:W-:Y:S02]  /*16620*/  ISETP.GE.AND P0, PT, R6, R210, PT ;  /* 0x000000d20600720c */ /* 0x000fe40003f06270 */
        /* <DEDUP_REMOVED lines=23> */
[----:B------:R-:W-:Y:S01]  /*167a0*/  VIADD R0, R44, 0x38 ;  /* 0x000000382c007836 */ /* 0x000fe20000000000 */
        /* <DEDUP_REMOVED lines=37> */
[----:B------:R-:W-:Y:S02]  /*16a00*/  FSEL R193, R34, -INF , !P1 ;  /* 0xff80000022c17808 */ /* 0x000fe40004800000 */
        /* <DEDUP_REMOVED lines=323> */
[----:B------:R-:W-:-:S04]  /*17e40*/  IMAD.WIDE.U32 R6, R6, UR4, R8 ;  /* 0x0000000406067c25 */ /* 0x000fc8000f8e0008 */
[----:B------:R-:W-:Y:S01]  /*17e50*/  IMAD.MOV.U32 R9, RZ, RZ, R6 ;  /* 0x000000ffff097224 */ /* 0x000fe200078e0006 */
[----:B------:R-:W-:Y:S01]  /*17e60*/  IADD3 R4, R7, R5, RZ ;  /* 0x0000000507047210 */ /* 0x000fe20007ffe0ff */
[----:B------:R-:W-:Y:S06]  /*17e70*/  BRA `(.L_x_3071) ;  /* 0x00000000000c7947 */ /* 0x000fec0003800000 */
.L_x_3070:
[----:B------:R-:W1:Y:S02]  /*17e80*/  LDC R9, c[0x0][0x250] ;  /* 0x00009400ff097b82 */ /* 0x000e640000000800 */
[----:B-1----:R-:W-:-:S04]  /*17e90*/  LEA R9, -R9, RZ, 0x6 ;  /* 0x000000ff09097211 */ /* 0x002fc800078e31ff */
[----:B------:R-:W-:-:S07]  /*17ea0*/  SHF.R.S32.HI R4, RZ, 0x1f, R9 ;  /* 0x0000001fff047819 */ /* 0x000fce0000011409 */
.L_x_3071:
[C---:B------:R-:W-:Y:S01]  /*17eb0*/  LOP3.LUT P5, RZ, R205.reuse, 0x2, RZ, 0xc0, !PT ;  /* 0x00000002cdff7812 */ /* 0x040fe200078ac0ff */
[----:B------:R-:W-:Y:S01]  /*17ec0*/  ULDC.64 UR4, c[0x0][0x220] ;  /* 0x0000880000047ab9 */ /* 0x000fe20000000a00 */
[C---:B------:R-:W-:Y:S02]  /*17ed0*/  LOP3.LUT P4, RZ, R205.reuse, 0x4, RZ, 0xc0, !PT ;  /* 0x00000004cdff7812 */ /* 0x040fe4000788c0ff */
[----:B------:R-:W-:Y:S02]  /*17ee0*/  LOP3.LUT P1, RZ, R205, 0x1, RZ, 0xc0, !PT ;  /* 0x00000001cdff7812 */ /* 0x000fe4000782c0ff */
[----:B------:R-:W-:-:S04]  /*17ef0*/  LEA R218, P6, R9, R156, 0x1 ;  /* 0x0000009c09da7211 */ /* 0x000fc800078c08ff */
[----:B------:R-:W-:-:S03]  /*17f00*/  LEA.HI.X R219, R9, R157, R4, 0x1, P6 ;  /* 0x0000009d09db7211 */ /* 0x000fc600030f0c04 */
[CC--:B------:R-:W-:Y:S02]  /*17f10*/  @P5 IADD3 R7, P2, R9.reuse, R136.reuse, RZ ;  /* 0x0000008809075210 */ /* 0x0c0fe40007f5e0ff */
[----:B------:R-:W-:Y:S02]  /*17f20*/  @P4 IADD3 R5, P0, R9, R136, RZ ;  /* 0x0000008809054210 */ /* 0x000fe40007f1e0ff */
[----:B------:R-:W-:Y:S01]  /*17f30*/  @!PT LDS RZ, [RZ] ;  /* 0x00000000fffff984 */ /* 0x000fe20000000800 */
[----:B------:R-:W-:Y:S01]  /*17f40*/  @!PT LDS RZ, [RZ] ;  /* 0x00000000fffff984 */ /* 0x000fe20000000800 */
[----:B------:R-:W-:Y:S01]  /*17f50*/  @!PT LDS RZ, [RZ] ;  /* 0x00000000fffff984 */ /* 0x000fe20000000800 */
[----:B------:R-:W-:Y:S01]  /*17f60*/  @P1 LDGSTS.E.BYPASS.LTC128B.128 [R204+0xc000], desc[UR6][R218.64] ;  /* 0x0c000000dacc1fae */ /* 0x000fe2000b901d46 */
[C-C-:B------:R-:W-:Y:S01]  /*17f70*/  @P5 IMAD.X R6, R4.reuse, 0x1, R133.reuse, P2 ;  /* 0x0000000104065824 */ /* 0x140fe200010e0685 */
[----:B------:R-:W-:Y:S01]  /*17f80*/  @P5 LEA R18, P2, R7, UR4, 0x1 ;  /* 0x0000000407125c11 */ /* 0x000fe2000f8408ff */
[----:B------:R-:W-:Y:S01]  /*17f90*/  @P4 IMAD.X R0, R4, 0x1, R133, P0 ;  /* 0x0000000104004824 */ /* 0x000fe200000e0685 */
[----:B------:R-:W-:Y:S01]  /*17fa0*/  @P4 LEA R12, P0, R5, UR4, 0x1 ;  /* 0x00000004050c4c11 */ /* 0x000fe2000f8008ff */
[----:B------:R-:W-:Y:S01]  /*17fb0*/  @!P1 STS.128 [R204+0xc000], RZ ;  /* 0x00c000ffcc009388 */ /* 0x000fe20000000c00 */
[----:B------:R-:W-:-:S02]  /*17fc0*/  @P5 LEA.HI.X R19, R7, UR5, R6, 0x1, P2 ;  /* 0x0000000507135c11 */ /* 0x000fc400090f0c06 */
[----:B------:R-:W-:Y:S02]  /*17fd0*/  IADD3 R7, P2, R197, R9, RZ ;  /* 0x00000009c5077210 */ /* 0x000fe40007f5e0ff */
[----:B------:R-:W-:Y:S01]  /*17fe0*/  @P4 LEA.HI.X R13, R5, UR5, R0, 0x1, P0 ;  /* 0x00000005050d4c11 */ /* 0x000fe200080f0c00 */
[----:B------:R-:W-:Y:S01]  /*17ff0*/  @!PT LDS RZ, [RZ] ;  /* 0x00000000fffff984 */ /* 0x000fe20000000800 */
[----:B------:R-:W-:Y:S01]  /*18000*/  @!PT LDS RZ, [RZ] ;  /* 0x00000000fffff984 */ /* 0x000fe20000000800 */
[----:B------:R-:W-:Y:S01]  /*18010*/  @!PT LDS RZ, [RZ] ;  /* 0x00000000fffff984 */ /* 0x000fe20000000800 */
[----:B------:R-:W-:Y:S01]  /*18020*/  @P5 LDGSTS.E.BYPASS.LTC128B.128 [R204+0xe000], desc[UR6][R18.64+0x80] ;  /* 0x0e00008012cc5fae */ /* 0x000fe2000b901d46 */
[C---:B------:R-:W-:Y:S01]  /*18030*/  @P5 IADD3 R9, P0, R7.reuse, R136, RZ ;  /* 0x0000008807095210 */ /* 0x040fe20007f1e0ff */
[----:B------:R-:W-:Y:S01]  /*18040*/  IMAD.X R4, R196, 0x1, R4, P2 ;  /* 0x00000001c4047824 */ /* 0x000fe200010e0604 */
[----:B------:R-:W-:Y:S01]  /*18050*/  @P1 LEA R16, P2, R7, R156, 0x1 ;  /* 0x0000009c07101211 */ /* 0x000fe200078408ff */
[----:B------:R-:W-:Y:S01]  /*18060*/  @!P5 STS.128 [R204+0xe000], RZ ;  /* 0x00e000ffcc00d388 */ /* 0x000fe20000000c00 */
[----:B------:R-:W-:Y:S01]  /*18070*/  @P5 LEA R14, P6, R9, UR4, 0x1 ;  /* 0x00000004090e5c11 */ /* 0x000fe2000f8c08ff */
[----:B------:R-:W-:Y:S01]  /*18080*/  @P5 IMAD.X R0, R4, 0x1, R133, P0 ;  /* 0x0000000104005824 */ /* 0x000fe200000e0685 */
[C---:B------:R-:W-:Y:S01]  /*18090*/  @P1 LEA.HI.X R17, R7.reuse, R157, R4, 0x1, P2 ;  /* 0x0000009d07111211 */ /* 0x040fe200010f0c04 */
[----:B------:R-:W-:Y:S01]  /*180a0*/  @!PT LDS RZ, [RZ] ;  /* 0x00000000fffff984 */ /* 0x000fe20000000800 */
[----:B------:R-:W-:Y:S01]  /*180b0*/  @!PT LDS RZ, [RZ] ;  /* 0x00000000fffff984 */ /* 0x000fe20000000800 */
[----:B------:R-:W-:Y:S01]  /*180c0*/  @!PT LDS RZ, [RZ] ;  /* 0x00000000fffff984 */ /* 0x000fe20000000800 */
[----:B------:R-:W-:Y:S01]  /*180d0*/  @P4 LDGSTS.E.BYPASS.LTC128B.128 [R204+0x10000], desc[UR6][R12.64+0x100] ;  /* 0x100001000ccc4fae */ /* 0x000fe2000b901d46 */
[----:B------:R-:W-:-:S02]  /*180e0*/  @P4 IADD3 R5, P0, R7, R136, RZ ;  /* 0x0000008807054210 */ /* 0x000fc40007f1e0ff */
[----:B------:R-:W-:Y:S01]  /*180f0*/  IADD3 R7, P2, R197, R7, RZ ;  /* 0x00000007c5077210 */ /* 0x000fe20007f5e0ff */
[----:B------:R-:W-:Y:S01]  /*18100*/  @!P4 STS.128 [R204+0x10000], RZ ;  /* 0x010000ffcc00c388 */ /* 0x000fe20000000c00 */
[----:B------:R-:W-:Y:S01]  /*18110*/  @P5 LEA.HI.X R15, R9, UR5, R0, 0x1, P6 ;  /* 0x00000005090f5c11 */ /* 0x000fe2000b0f0c00 */
[--C-:B------:R-:W-:Y:S01]  /*18120*/  @P4 IMAD.X R0, R4, 0x1, R133.reuse, P0 ;  /* 0x0000000104004824 */ /* 0x100fe200000e0685 */
[----:B------:R-:W-:Y:S01]  /*18130*/  @P4 LEA R10, P0, R5, UR4, 0x1 ;  /* 0x00000004050a4c11 */ /* 0x000fe2000f8008ff */
[----:B------:R-:W-:Y:S01]  /*18140*/  IMAD.X R4, R196, 0x1, R4, P2 ;  /* 0x00000001c4047824 */ /* 0x000fe200010e0604 */
[-C--:B------:R-:W-:Y:S01]  /*18150*/  @P5 IADD3 R6, P2, R7, R136.reuse, RZ ;  /* 0x0000008807065210 */ /* 0x080fe20007f5e0ff */
[----:B------:R-:W-:Y:S01]  /*18160*/  @!PT LDS RZ, [RZ] ;  /* 0x00000000fffff984 */ /* 0x000fe20000000800 */
[----:B------:R-:W-:Y:S01]  /*18170*/  @!PT LDS RZ, [RZ] ;  /* 0x00000000fffff984 */ /* 0x000fe20000000800 */
[----:B------:R-:W-:Y:S01]  /*18180*/  @!PT LDS RZ, [RZ] ;  /* 0x00000000fffff984 */ /* 0x000fe20000000800 */
[----:B------:R1:W-:Y:S01]  /*18190*/  @P1 LDGSTS.E.BYPASS.LTC128B.128 [R204+0xc800], desc[UR6][R16.64] ;  /* 0x0c80000010cc1fae */ /* 0x0003e2000b901d46 */
[----:B------:R-:W-:Y:S02]  /*181a0*/  @P4 LEA.HI.X R11, R5, UR5, R0, 0x1, P0 ;  /* 0x00000005050b4c11 */ /* 0x000fe400080f0c00 */
[C---:B------:R-:W-:Y:S01]  /*181b0*/  @P4 IADD3 R0, P0, R7.reuse, R136, RZ ;  /* 0x0000008807004210 */ /* 0x040fe20007f1e0ff */
[----:B------:R-:W-:Y:S01]  /*181c0*/  @P5 IMAD.X R5, R4, 0x1, R133, P2 ;  /* 0x0000000104055824 */ /* 0x000fe200010e0685 */
[C---:B------:R-:W-:Y:S01]  /*181d0*/  @P5 LEA R20, P2, R6.reuse, UR4, 0x1 ;  /* 0x0000000406145c11 */ /* 0x040fe2000f8408ff */
[----:B------:R-:W-:Y:S03]  /*181e0*/  @!P1 STS.128 [R204+0xc800], RZ ;  /* 0x00c800ffcc009388 */ /* 0x000fe60000000c00 */
[----:B------:R-:W-:Y:S01]  /*181f0*/  @P5 LEA.HI.X R21, R6, UR5, R5, 0x1, P2 ;  /* 0x0000000506155c11 */ /* 0x000fe200090f0c05 */
[----:B------:R-:W-:Y:S01]  /*18200*/  @P4 IMAD.X R5, R4, 0x1, R133, P0 ;  /* 0x0000000104054824 */ /* 0x000fe200000e0685 */
[----:B------:R-:W-:Y:S01]  /*18210*/  @P1 LEA R6, P6, R7, R156, 0x1 ;  /* 0x0000009c07061211 */ /* 0x000fe200078c08ff */
[----:B------:R-:W-:Y:S01]  /*18220*/  @!PT LDS RZ, [RZ] ;  /* 0x00000000fffff984 */ /* 0x000fe20000000800 */
[----:B------:R-:W-:Y:S01]  /*18230*/  @!PT LDS RZ, [RZ] ;  /* 0x00000000fffff984 */ /* 0x000fe20000000800 */
[----:B------:R-:W-:Y:S01]  /*18240*/  @!PT LDS RZ, [RZ] ;  /* 0x00000000fffff984 */ /* 0x000fe20000000800 */
[----:B------:R-:W-:Y:S01]  /*18250*/  @P5 LDGSTS.E.BYPASS.LTC128B.128 [R204+0xe800], desc[UR6][R14.64+0x80] ;  /* 0x0e8000800ecc5fae */ /* 0x000fe2000b901d46 */
[----:B------:R-:W-:-:S02]  /*18260*/  IADD3 R9, P2, R197, R7, RZ ;  /* 0x00000007c5097210 */ /* 0x000fc40007f5e0ff */
[----:B------:R-:W-:Y:S01]  /*18270*/  @P4 LEA R22, P0, R0, UR4, 0x1 ;  /* 0x0000000400164c11 */ /* 0x000fe2000f8008ff */
[----:B------:R-:W-:Y:S01]  /*18280*/  @!P5 STS.128 [R204+0xe800], RZ ;  /* 0x00e800ffcc00d388 */ /* 0x000fe20000000c00 */
[--C-:B------:R-:W-:Y:S01]  /*18290*/  @P1 LEA.HI.X R7, R7, R157, R4.reuse, 0x1, P6 ;  /* 0x0000009d07071211 */ /* 0x100fe200030f0c04 */
[----:B------:R-:W-:Y:S01]  /*182a0*/  IMAD.X R4, R196, 0x1, R4, P2 ;  /* 0x00000001c4047824 */ /* 0x000fe200010e0604 */
[----:B------:R-:W-:Y:S01]  /*182b0*/  @P4 LEA.HI.X R23, R0, UR5, R5, 0x1, P0 ;  /* 0x0000000500174c11 */ /* 0x000fe200080f0c05 */
[----:B------:R-:W-:Y:S01]  /*182c0*/  @!PT LDS RZ, [RZ] ;  /* 0x00000000fffff984 */ /* 0x000fe20000000800 */
[----:B------:R-:W-:Y:S01]  /*182d0*/  @!PT LDS RZ, [RZ] ;  /* 0x00000000fffff984 */ /* 0x000fe20000000800 */
[----:B------:R-:W-:Y:S01]  /*182e0*/  @!PT LDS RZ, [RZ] ;  /* 0x00000000fffff984 */ /* 0x000fe20000000800 */
[----:B------:R-:W-:Y:S01]  /*182f0*/  @P4 LDGSTS.E.BYPASS.LTC128B.128 [R204+0x10800], desc[UR6][R10.64+0x100] ;  /* 0x108001000acc4fae */ /* 0x000fe2000b901d46 */
[CC--:B------:R-:W-:Y:S02]  /*18300*/  @P5 IADD3 R0, P2, R9.reuse, R136.reuse, RZ ;  /* 0x0000008809005210 */ /* 0x0c0fe40007f5e0ff */
[C---:B------:R-:W-:Y:S01]  /*18310*/  @P4 IADD3 R136, P0, R9.reuse, R136, RZ ;  /* 0x0000008809884210 */ /* 0x040fe20007f1e0ff */
[----:B------:R-:W-:Y:S01]  /*18320*/  @!P4 STS.128 [R204+0x10800], RZ ;  /* 0x010800ffcc00c388 */ /* 0x000fe20000000c00 */
[----:B------:R-:W-:Y:S01]  /*18330*/  @P1 LEA R8, P6, R9, R156, 0x1 ;  /* 0x0000009c09081211 */ /* 0x000fe200078c08ff */
[----:B------:R-:W-:-:S02]  /*18340*/  @P5 IMAD.X R5, R4, 0x1, R133, P2 ;  /* 0x0000000104055824 */ /* 0x000fc400010e0685 */
[----:B------:R-:W-:Y:S01]  /*18350*/  @P4 IMAD.X R133, R4, 0x1, R133, P0 ;  /* 0x0000000104854824 */ /* 0x000fe200000e0685 */
[----:B------:R-:W-:Y:S01]  /*18360*/  @P1 LEA.HI.X R9, R9, R157, R4, 0x1, P6 ;  /* 0x0000009d09091211 */ /* 0x000fe200030f0c04 */
[----:B------:R-:W-:Y:S01]  /*18370*/  @!PT LDS RZ, [RZ] ;  /* 0x00000000fffff984 */ /* 0x000fe20000000800 */
[----:B------:R-:W-:Y:S01]  /*18380*/  @!PT LDS RZ, [RZ] ;  /* 0x00000000fffff984 */ /* 0x000fe20000000800 */
[----:B------:R-:W-:Y:S01]  /*18390*/  @!PT LDS RZ, [RZ] ;  /* 0x00000000fffff984 */ /* 0x000fe20000000800 */
[----:B------:R-:W-:Y:S01]  /*183a0*/  @P1 LDGSTS.E.BYPASS.LTC128B.128 [R204+0xd000], desc[UR6][R6.64] ;  /* 0x0d00000006cc1fae */ /* 0x000fe2000b901d46 */
[----:B------:R-:W-:Y:S02]  /*183b0*/  @P5 LEA R4, P2, R0, UR4, 0x1 ;  /* 0x0000000400045c11 */ /* 0x000fe4000f8408ff */
[----:B------:R-:W-:Y:S01]  /*183c0*/  @P4 LEA R138, P0, R136, UR4, 0x1 ;  /* 0x00000004888a4c11 */ /* 0x000fe2000f8008ff */
[----:B------:R-:W-:Y:S01]  /*183d0*/  @!P1 STS.128 [R204+0xd000], RZ ;  /* 0x00d000ffcc009388 */ /* 0x000fe20000000c00 */
[----:B------:R-:W-:Y:S02]  /*183e0*/  @P5 LEA.HI.X R5, R0, UR5, R5, 0x1, P2 ;  /* 0x0000000500055c11 */ /* 0x000fe400090f0c05 */
[----:B------:R-:W-:Y:S01]  /*183f0*/  @P4 LEA.HI.X R139, R136, UR5, R133, 0x1, P0 ;  /* 0x00000005888b4c11 */ /* 0x000fe200080f0c85 */
        /* <DEDUP_REMOVED lines=25> */
[----:B------:R-:W-:Y:S04]  /*18590*/  LDSM.16.M88.4 R152, [R191] ;  /* 0x00000000bf98783b */ /* 0x000fe80000000200 */
[----:B------:R-:W5:Y:S04]  /*185a0*/  LDSM.16.M88.4 R24, [R190+0x6000] ;  /* 0x00600000be18783b */ /* 0x000f680000000200 */
[----:B-1----:R-:W1:Y:S04]  /*185b0*/  LDSM.16.M88.4 R16, [R190+0x6800] ;  /* 0x00680000be10783b */ /* 0x002e680000000200 */
[----:B------:R-:W-:Y:S04]  /*185c0*/  LDSM.16.M88.4 R32, [R192] ;  /* 0x00000000c020783b */ /* 0x000fe80000000200 */
[----:B--2---:R-:W2:Y:S04]  /*185d0*/  LDSM.16.M88.4 R8, [R189] ;  /* 0x00000000bd08783b */ /* 0x004ea80000000200 */
[----:B------:R-:W2:Y:S04]  /*185e0*/  LDSM.16.M88.4 R160, [R190+0x7000] ;  /* 0x00700000bea0783b */ /* 0x000ea80000000200 */
[----:B------:R-:W2:Y:S04]  /*185f0*/  LDSM.16.M88.4 R144, [R190+0x7800] ;  /* 0x00780000be90783b */ /* 0x000ea80000000200 */
[----:B---3--:R-:W3:Y:S04]  /*18600*/  LDSM.16.M88.4 R4, [R183] ;  /* 0x00000000b704783b */ /* 0x008ee80000000200 */
[----:B----4-:R-:W-:Y:S04]  /*18610*/  LDSM.16.M88.4 R136, [R135] ;  /* 0x000000008788783b */ /* 0x010fe80000000200 */
[----:B------:R-:W4:Y:S04]  /*18620*/  LDSM.16.M88.4 R12, [R187+0x6000] ;  /* 0x00600000bb0c783b */ /* 0x000f280000000200 */
[----:B------:R-:W4:Y:S01]  /*18630*/  LDSM.16.M88.4 R220, [R182] ;  /* 0x00000000b6dc783b */ /* 0x000f220000000200 */
[C---:B-----5:R-:W-:Y:S03]  /*18640*/  HMMA.16816.F32 R28, R152.reuse, R24, RZ ;  /* 0x00000018981c723c */ /* 0x060fe600000018ff */
[----:B------:R-:W5:Y:S04]  /*18650*/  LDSM.16.M88.4 R168, [R181] ;  /* 0x00000000b5a8783b */ /* 0x000f680000000200 */
[----:B------:R-:W5:Y:S01]  /*18660*/  LDSM.16.M88.4 R140, [R187+0x6800] ;  /* 0x00680000bb8c783b */ /* 0x000f620000000200 */
[C---:B-1----:R-:W-:Y:S03]  /*18670*/  HMMA.16816.F32 R20, R152.reuse, R16, RZ ;  /* 0x000000109814723c */ /* 0x042fe600000018ff */
[----:B------:R-:W-:Y:S03]  /*18680*/  LDSM.16.M88.4 R224, [R187+0x7000] ;  /* 0x00700000bbe0783b */ /* 0x000fe60000000200 */
[C---:B------:R-:W-:Y:S01]  /*18690*/  HMMA.16816.F32 R24, R152.reuse, R26, RZ ;  /* 0x0000001a9818723c */ /* 0x040fe200000018ff */
[----:B------:R-:W-:Y:S01]  /*186a0*/  LDSM.16.M88.4 R148, [R187+0x7800] ;  /* 0x00780000bb94783b */ /* 0x000fe20000000200 */
[----:B------:R-:W1:Y:S04]  /*186b0*/  S2R R0, SR_TID.X ;  /* 0x0000000000007919 */ /* 0x000e680000002100 */
[----:B------:R-:W-:Y:S01]  /*186c0*/  HMMA.16816.F32 R16, R152, R18, RZ ;  /* 0x000000129810723c */ /* 0x000fe200000018ff */
[----:B------:R-:W0:Y:S05]  /*186d0*/  LDGDEPBAR ;  /* 0x00000000000079af */ /* 0x000e2a0000000000 */
[----:B--2---:R-:W-:Y:S06]  /*186e0*/  HMMA.16816.F32 R28, R32, R8, R28 ;  /* 0x00000008201c723c */ /* 0x004fec000000181c */
[C---:B------:R-:W-:Y:S06]  /*186f0*/  HMMA.16816.F32 R164, R152.reuse, R160, RZ ;  /* 0x000000a098a4723c */ /* 0x040fec00000018ff */
[C---:B------:R-:W-:Y:S06]  /*18700*/  HMMA.16816.F32 R160, R152.reuse, R162, RZ ;  /* 0x000000a298a0723c */ /* 0x040fec00000018ff */
[C---:B------:R-:W-:Y:S06]  /*18710*/  HMMA.16816.F32 R156, R152.reuse, R144, RZ ;  /* 0x00000090989c723c */ /* 0x040fec00000018ff */
[----:B------:R-:W-:Y:S01]  /*18720*/  HMMA.16816.F32 R152, R152, R146, RZ ;  /* 0x000000929898723c */ /* 0x000fe200000018ff */
[----:B------:R-:W-:Y:S01]  /*18730*/  LDSM.16.M88.4 R144, [R2] ;  /* 0x000000000290783b */ /* 0x000fe20000000200 */
[----:B-1----:R-:W-:-:S04]  /*18740*/  IMAD.SHL.U32 R0, R0, 0x2, RZ ;  /* 0x0000000200007824 */ /* 0x002fc800078e00ff */
[C---:B------:R-:W-:Y:S01]  /*18750*/  HMMA.16816.F32 R24, R32.reuse, R10, R24 ;  /* 0x0000000a2018723c */ /* 0x040fe20000001818 */
[----:B------:R-:W1:Y:S05]  /*18760*/  LDSM.16.M88.4 R8, [R180] ;  /* 0x00000000b408783b */ /* 0x000e6a0000000200 */
[C---:B---3--:R-:W-:Y:S06]  /*18770*/  HMMA.16816.F32 R20, R32.reuse, R4, R20 ;  /* 0x000000042014723c */ /* 0x048fec0000001814 */
[----:B------:R-:W-:Y:S01]  /*18780*/  HMMA.16816.F32 R16, R32, R6, R16 ;  /* 0x000000062010723c */ /* 0x000fe20000001810 */
[----:B------:R-:W2:Y:S05]  /*18790*/  LDSM.16.M88.4 R4, [R180+0x800] ;  /* 0x00080000b404783b */ /* 0x000eaa0000000200 */
[----:B----4-:R-:W-:Y:S06]  /*187a0*/  HMMA.16816.F32 R28, R136, R12, R28 ;  /* 0x0000000c881c723c */ /* 0x010fec000000181c */
[C---:B------:R-:W-:Y:S06]  /*187b0*/  HMMA.16816.F32 R164, R32.reuse, R220, R164 ;  /* 0x000000dc20a4723c */ /* 0x040fec00000018a4 */
[C---:B------:R-:W-:Y:S01]  /*187c0*/  HMMA.16816.F32 R160, R32.reuse, R222, R160 ;  /* 0x000000de20a0723c */ /* 0x040fe200000018a0 */
[----:B------:R-:W-:Y:S05]  /*187d0*/  LDSM.16.M88.4 R220, [R180+0x1000] ;  /* 0x00100000b4dc783b */ /* 0x000fea0000000200 */
[C---:B-----5:R-:W-:Y:S06]  /*187e0*/  HMMA.16816.F32 R156, R32.reuse, R168, R156 ;  /* 0x000000a8209c723c */ /* 0x060fec000000189c */
[----:B------:R-:W-:Y:S01]  /*187f0*/  HMMA.16816.F32 R152, R32, R170, R152 ;  /* 0x000000aa2098723c */ /* 0x000fe20000001898 */
[----:B------:R-:W-:Y:S04]  /*18800*/  LDSM.16.M88.4 R32, [R191+0x2000] ;  /* 0x00200000bf20783b */ /* 0x000fe80000000200 */
[----:B------:R-:W-:Y:S01]  /*18810*/  LDSM.16.M88.4 R168, [R180+0x1800] ;  /* 0x00180000b4a8783b */ /* 0x000fe20000000200 */
[C---:B------:R-:W-:Y:S03]  /*18820*/  HMMA.16816.F32 R24, R136.reuse, R14, R24 ;  /* 0x0000000e8818723c */ /* 0x040fe60000001818 */
[----:B------:R-:W3:Y:S03]  /*18830*/  LDSM.16.M88.4 R12, [R190+0x8000] ;  /* 0x00800000be0c783b */ /* 0x000ee60000000200 */
[C---:B------:R-:W-:Y:S06]  /*18840*/  HMMA.16816.F32 R20, R136.reuse, R140, R20 ;  /* 0x0000008c8814723c */ /* 0x040fec0000001814 */
[----:B------:R-:W-:Y:S01]  /*18850*/  HMMA.16816.F32 R16, R136, R142, R16 ;  /* 0x0000008e8810723c */ /* 0x000fe20000001810 */
[----:B------:R-:W4:Y:S05]  /*18860*/  LDSM.16.M88.4 R140, [R190+0x8800] ;  /* 0x00880000be8c783b */ /* 0x000f2a0000000200 */
        /* <DEDUP_REMOVED lines=8> */
[C---:B------:R-:W-:Y:S03]  /*188f0*/  HMMA.16816.F32 R24, R144.reuse, R10, R24 ;  /* 0x0000000a9018723c */ /* 0x040fe60000001818 */
[----:B------:R-:W1:Y:S03]  /*18900*/  LDSM.16.M88.4 R8, [R179] ;  /* 0x00000000b308783b */ /* 0x000e660000000200 */
[C---:B--2---:R-:W-:Y:S06]  /*18910*/  HMMA.16816.F32 R20, R144.reuse, R4, R20 ;  /* 0x000000049014723c */ /* 0x044fec0000001814 */
[----:B------:R-:W-:Y:S01]  /*18920*/  HMMA.16816.F32 R16, R144, R6, R16 ;  /* 0x000000069010723c */ /* 0x000fe20000001810 */
[----:B------:R-:W2:Y:S05]  /*18930*/  LDSM.16.M88.4 R4, [R178] ;  /* 0x00000000b204783b */ /* 0x000eaa0000000200 */
[----:B---3--:R-:W-:Y:S06]  /*18940*/  HMMA.16816.F32 R28, R32, R12, R28 ;  /* 0x0000000c201c723c */ /* 0x008fec000000181c */
[C---:B------:R-:W-:Y:S06]  /*18950*/  HMMA.16816.F32 R164, R144.reuse, R220, R164 ;  /* 0x000000dc90a4723c */ /* 0x040fec00000018a4 */
[C---:B------:R-:W-:Y:S01]  /*18960*/  HMMA.16816.F32 R160, R144.reuse, R222, R160 ;  /* 0x000000de90a0723c */ /* 0x040fe200000018a0 */
[----:B------:R-:W-:Y:S05]  /*18970*/  LDSM.16.M88.4 R220, [R177] ;  /* 0x00000000b1dc783b */ /* 0x000fea0000000200 */
[C---:B------:R-:W-:Y:S06]  /*18980*/  HMMA.16816.F32 R156, R144.reuse, R168, R156 ;  /* 0x000000a8909c723c */ /* 0x040fec000000189c */
[----:B------:R-:W-:Y:S01]  /*18990*/  HMMA.16816.F32 R152, R144, R170, R152 ;  /* 0x000000aa9098723c */ /* 0x000fe20000001898 */
[----:B------:R-:W-:Y:S04]  /*189a0*/  LDSM.16.M88.4 R144, [R187+0x8000] ;  /* 0x00800000bb90783b */ /* 0x000fe80000000200 */
[----:B------:R-:W-:Y:S01]  /*189b0*/  LDSM.16.M88.4 R168, [R176] ;  /* 0x00000000b0a8783b */ /* 0x000fe20000000200 */
[C---:B------:R-:W-:Y:S03]  /*189c0*/  HMMA.16816.F32 R24, R32.reuse, R14, R24 ;  /* 0x0000000e2018723c */ /* 0x040fe60000001818 */
[----:B------:R-:W3:Y:S03]  /*189d0*/  LDSM.16.M88.4 R12, [R135+0x2000] ;  /* 0x00200000870c783b */ /* 0x000ee60000000200 */
[C---:B----4-:R-:W-:Y:S06]  /*189e0*/  HMMA.16816.F32 R20, R32.reuse, R140, R20 ;  /* 0x0000008c2014723c */ /* 0x050fec0000001814 */
        /* <DEDUP_REMOVED lines=11> */
[----:B------:R-:W1:Y:S03]  /*18aa0*/  LDSM.16.M88.4 R8, [R180+0x2000] ;  /* 0x00200000b408783b */ /* 0x000e660000000200 */
[C---:B--2---:R-:W-:Y:S06]  /*18ab0*/  HMMA.16816.F32 R20, R148.reuse, R4, R20 ;  /* 0x000000049414723c */ /* 0x044fec0000001814 */
[----:B------:R-:W-:Y:S01]  /*18ac0*/  HMMA.16816.F32 R16, R148, R6, R16 ;  /* 0x000000069410723c */ /* 0x000fe20000001810 */
[----:B------:R-:W2:Y:S05]  /*18ad0*/  LDSM.16.M88.4 R4, [R180+0x2800] ;  /* 0x00280000b404783b */ /* 0x000eaa0000000200 */
[----:B---3--:R-:W-:Y:S06]  /*18ae0*/  HMMA.16816.F32 R28, R12, R144, R28 ;  /* 0x000000900c1c723c */ /* 0x008fec000000181c */
        /* <DEDUP_REMOVED lines=27> */
[C---:B------:R-:W-:Y:S06]  /*18ca0*/  HMMA.16816.F32 R160, R224.reuse, R222, R160 ;  /* 0x000000dee0a0723c */ /* 0x040fec00000018a0 */
[C---:B------:R-:W-:Y:S06]  /*18cb0*/  HMMA.16816.F32 R156, R224.reuse, R168, R156 ;  /* 0x000000a8e09c723c */ /* 0x040fec000000189c */
[----:B------:R-:W-:Y:S01]  /*18cc0*/  HMMA.16816.F32 R152, R224, R170, R152 ;  /* 0x000000aae098723c */ /* 0x000fe20000001898 */
[----:B------:R-:W-:Y:S05]  /*18cd0*/  LDSM.16.M88.4 R168, [R172] ;  /* 0x00000000aca8783b */ /* 0x000fea0000000200 */
[C---:B----4-:R-:W-:Y:S06]  /*18ce0*/  HMMA.16816.F32 R20, R148.reuse, R140, R20 ;  /* 0x0000008c9414723c */ /* 0x050fec0000001814 */
[C---:B------:R-:W-:Y:S01]  /*18cf0*/  HMMA.16816.F32 R220, R148.reuse, R142, R16 ;  /* 0x0000008e94dc723c */ /* 0x040fe20000001810 */
[----:B------:R-:W-:Y:S04]  /*18d00*/  LDSM.16.M88.4 R140, [R135+0x4000] ;  /* 0x00400000878c783b */ /* 0x000fe80000000200 */
[----:B------:R-:W3:Y:S01]  /*18d10*/  LDSM.16.M88.4 R16, [R187+0xa000] ;  /* 0x00a00000bb10783b */ /* 0x000ee20000000200 */
[----:B------:R-:W-:Y:S03]  /*18d20*/  HMMA.16816.F32 R24, R148, R146, R24 ;  /* 0x000000929418723c */ /* 0x000fe60000001818 */
[----:B------:R-:W4:Y:S03]  /*18d30*/  LDSM.16.M88.4 R144, [R173] ;  /* 0x00000000ad90783b */ /* 0x000f260000000200 */
        /* <DEDUP_REMOVED lines=10> */
[----:B------:R-:W1:Y:S05]  /*18de0*/  LDSM.16.M88.4 R4, [R180+0x4000] ;  /* 0x00400000b404783b */ /* 0x000e6a0000000200 */
[----:B------:R-:W-:Y:S01]  /*18df0*/  HMMA.16816.F32 R24, R12, R10, R24 ;  /* 0x0000000a0c18723c */ /* 0x000fe20000001818 */
[----:B------:R-:W2:Y:S05]  /*18e00*/  LDSM.16.M88.4 R8, [R187+0xb800] ;  /* 0x00b80000bb08783b */ /* 0x000eaa0000000200 */
[----:B---3--:R-:W-:Y:S06]  /*18e10*/  HMMA.16816.F32 R28, R140, R16, R28 ;  /* 0x000000108c1c723c */ /* 0x008fec000000181c */
[C---:B----4-:R-:W-:Y:S06]  /*18e20*/  HMMA.16816.F32 R164, R12.reuse, R144, R164 ;  /* 0x000000900ca4723c */ /* 0x050fec00000018a4 */
[----:B------:R-:W-:Y:S01]  /*18e30*/  HMMA.16816.F32 R160, R12, R146, R160 ;  /* 0x000000920ca0723c */ /* 0x000fe200000018a0 */
[----:B------:R-:W3:Y:S05]  /*18e40*/  LDSM.16.M88.4 R144, [R180+0x4800] ;  /* 0x00480000b490783b */ /* 0x000eea0000000200 */
[----:B------:R-:W-:Y:S06]  /*18e50*/  HMMA.16816.F32 R24, R140, R18, R24 ;  /* 0x000000128c18723c */ /* 0x000fec0000001818 */
[----:B------:R-:W-:Y:S06]  /*18e60*/  HMMA.16816.F32 R156, R12, R168, R156 ;  /* 0x000000a80c9c723c */ /* 0x000fec000000189c */
[----:B-1----:R-:W-:Y:S06]  /*18e70*/  HMMA.16816.F32 R28, R148, R4, R28 ;  /* 0x00000004941c723c */ /* 0x002fec000000181c */
[----:B------:R-:W-:Y:S01]  /*18e80*/  HMMA.16816.F32 R152, R12, R170, R152 ;  /* 0x000000aa0c98723c */ /* 0x000fe20000001898 */
[----:B------:R-:W-:-:S05]  /*18e90*/  LOP3.LUT R5, R0, 0x6, RZ, 0xc0, !PT ;  /* 0x0000000600057812 */ /* 0x000fca00078ec0ff */
[----:B------:R-:W-:Y:S01]  /*18ea0*/  HMMA.16816.F32 R20, R140, R136, R20 ;  /* 0x000000888c14723c */ /* 0x000fe20000001814 */
[----:B------:R-:W-:-:S04]  /*18eb0*/  IMAD R2, R208, 0x40, R5 ;  /* 0x00000040d0027824 */ /* 0x000fc800078e0205 */
[C---:B------:R-:W-:Y:S01]  /*18ec0*/  VIADD R0, R2.reuse, 0x1 ;  /* 0x0000000102007836 */ /* 0x040fe20000000000 */
[----:B------:R-:W-:Y:S01]  /*18ed0*/  HMMA.16816.F32 R24, R148, R6, R24 ;  /* 0x000000069418723c */ /* 0x000fe20000001818 */
[----:B------:R-:W1:Y:S01]  /*18ee0*/  LDSM.16.M88.4 R4, [R180+0x5000] ;  /* 0x00500000b404783b */ /* 0x000e620000000200 */
[CC--:B------:R-:W-:Y:S01]  /*18ef0*/  ISETP.GE.AND P6, PT, R2.reuse, R209.reuse, PT ;  /* 0x000000d10200720c */ /* 0x0c0fe20003fc6270 */
[----:B------:R-:W-:Y:S01]  /*18f00*/  VIADD R14, R2, 0x11 ;  /* 0x00000011020e7836 */ /* 0x000fe20000000000 */
[----:B------:R-:W-:Y:S01]  /*18f10*/  ISETP.GE.AND P2, PT, R0, R209, PT ;  /* 0x000000d10000720c */ /* 0x000fe20003f46270 */
[----:B------:R-:W-:Y:S01]  /*18f20*/  VIADD R16, R2, 0x10 ;  /* 0x0000001002107836 */ /* 0x000fe20000000000 */
[----:B------:R-:W-:Y:S01]  /*18f30*/  HMMA.16816.F32 R220, R140, R138, R220 ;  /* 0x0000008a8cdc723c */ /* 0x000fe200000018dc */
[-C--:B------:R-:W-:Y:S02]  /*18f40*/  ISETP.GE.AND P0, PT, R0, R210.reuse, PT ;  /* 0x000000d20000720c */ /* 0x080fe40003f06270 */
[----:B------:R-:W-:-:S02]  /*18f50*/  ISETP.GE.AND P1, PT, R2, R210, PT ;  /* 0x000000d20200720c */ /* 0x000fc40003f26270 */
[CC--:B------:R-:W-:Y:S01]  /*18f60*/  ISETP.LT.OR P2, PT, R0.reuse, R212.reuse, P2 ;  /* 0x000000d40000720c */ /* 0x0c0fe20001741670 */
[C---:B--2---:R-:W-:Y:S01]  /*18f70*/  HMMA.16816.F32 R156, R140.reuse, R8, R156 ;  /* 0x000000088c9c723c */ /* 0x044fe2000000189c */
[-C--:B------:R-:W-:Y:S02]  /*18f80*/  ISETP.LT.OR P0, PT, R0, R211.reuse, P0 ;  /* 0x000000d30000720c */ /* 0x080fe40000701670 */
[C---:B------:R-:W-:Y:S02]  /*18f90*/  ISETP.LT.OR P6, PT, R2.reuse, R212, P6 ;  /* 0x000000d40200720c */ /* 0x040fe400037c1670 */
[C---:B------:R-:W-:Y:S01]  /*18fa0*/  ISETP.LT.OR P1, PT, R2.reuse, R211, P1 ;  /* 0x000000d30200720c */ /* 0x040fe20000f21670 */
[----:B------:R-:W-:Y:S01]  /*18fb0*/  HMMA.16816.F32 R164, R140, R32, R164 ;  /* 0x000000208ca4723c */ /* 0x000fe200000018a4 */
[----:B------:R-:W-:Y:S01]  /*18fc0*/  VIADD R9, R2, 0x8 ;  /* 0x0000000802097836 */ /* 0x000fe20000000000 */
[----:B------:R-:W-:Y:S01]  /*18fd0*/  FSEL R28, R28, -INF , !P6 ;  /* 0xff8000001c1c7808 */ /* 0x000fe20007000000 */
[----:B------:R-:W-:Y:S01]  /*18fe0*/  VIADD R8, R2, 0x9 ;  /* 0x0000000902087836 */ /* 0x000fe20000000000 */
[----:B------:R-:W-:-:S02]  /*18ff0*/  FSEL R13, R30, -INF , !P1 ;  /* 0xff8000001e0d7808 */ /* 0x000fc40004800000 */
[----:B------:R-:W-:Y:S01]  /*19000*/  FSEL R0, R29, -INF , !P2 ;  /* 0xff8000001d007808 */ /* 0x000fe20005000000 */
[----:B------:R-:W-:Y:S01]  /*19010*/  HMMA.16816.F32 R152, R140, R10, R152 ;  /* 0x0000000a8c98723c */ /* 0x000fe20000001898 */
[----:B------:R-:W-:Y:S02]  /*19020*/  FSEL R31, R31, -INF , !P0 ;  /* 0xff8000001f1f7808 */ /* 0x000fe40004000000 */
[CC--:B------:R-:W-:Y:S02]  /*19030*/  ISETP.GE.AND P6, PT, R9.reuse, R209.reuse, PT ;  /* 0x000000d10900720c */ /* 0x0c0fe40003fc6270 */
[-C--:B------:R-:W-:Y:S01]  /*19040*/  ISETP.GE.AND P1, PT, R9, R210.reuse, PT ;  /* 0x000000d20900720c */ /* 0x080fe20003f26270 */
[----:B---3--:R-:W-:Y:S01]  /*19050*/  HMMA.16816.F32 R20, R148, R144, R20 ;  /* 0x000000909414723c */ /* 0x008fe20000001814 */
[C---:B------:R-:W-:Y:S02]  /*19060*/  ISETP.GE.AND P2, PT, R8.reuse, R209, PT ;  /* 0x000000d10800720c */ /* 0x040fe40003f46270 */
[----:B------:R-:W-:-:S02]  /*19070*/  ISETP.GE.AND P0, PT, R8, R210, PT ;  /* 0x000000d20800720c */ /* 0x000fc40003f06270 */
[CC--:B------:R-:W-:Y:S01]  /*19080*/  ISETP.LT.OR P6, PT, R9.reuse, R212.reuse, P6 ;  /* 0x000000d40900720c */ /* 0x0c0fe200037c1670 */
[----:B------:R-:W-:Y:S01]  /*19090*/  HMMA.16816.F32 R160, R140, R34, R160 ;  /* 0x000000228ca0723c */ /* 0x000fe200000018a0 */
[-C--:B------:R-:W-:Y:S02]  /*190a0*/  ISETP.LT.OR P1, PT, R9, R211.reuse, P1 ;  /* 0x000000d30900720c */ /* 0x080fe40000f21670 */
[C---:B------:R-:W-:Y:S02]  /*190b0*/  ISETP.LT.OR P2, PT, R8.reuse, R212, P2 ;  /* 0x000000d40800720c */ /* 0x040fe40001741670 */
[----:B------:R-:W-:Y:S01]  /*190c0*/  ISETP.LT.OR P0, PT, R8, R211, P0 ;  /* 0x000000d30800720c */ /* 0x000fe20000701670 */
[----:B------:R-:W-:Y:S01]  /*190d0*/  HMMA.16816.F32 R220, R148, R146, R220 ;  /* 0x0000009294dc723c */ /* 0x000fe200000018dc */
[----:B------:R-:W2:Y:S01]  /*190e0*/  LDSM.16.M88.4 R8, [R180+0x5800] ;  /* 0x00580000b408783b */ /* 0x000ea20000000200 */
[----:B------:R-:W-:Y:S01]  /*190f0*/  FSEL R12, R25, -INF , !P2 ;  /* 0xff800000190c7808 */ /* 0x000fe20005000000 */
[----:B------:R-:W-:-:S04]  /*19100*/  DEPBAR.LE SB0, 0x0 ;  /* 0x000080000000791a */ /* 0x000fc80000000000 */
[----:B------:R-:W-:Y:S01]  /*19110*/  FSEL R27, R27, -INF , !P0 ;  /* 0xff8000001b1b7808 */ /* 0x000fe20004000000 */
[C---:B-1----:R-:W-:Y:S01]  /*19120*/  HMMA.16816.F32 R164, R148.reuse, R4, R164 ;  /* 0x0000000494a4723c */ /* 0x042fe200000018a4 */
[----:B------:R-:W-:Y:S02]  /*19130*/  FSEL R24, R24, -INF , !P6 ;  /* 0xff80000018187808 */ /* 0x000fe40007000000 */
[----:B------:R-:W-:Y:S02]  /*19140*/  FSEL R15, R26, -INF , !P1 ;  /* 0xff8000001a0f7808 */ /* 0x000fe40004800000 */
[CC--:B------:R-:W-:Y:S02]  /*19150*/  ISETP.GE.AND P2, PT, R14.reuse, R209.reuse, PT ;  /* 0x000000d10e00720c */ /* 0x0c0fe40003f46270 */
[-C--:B------:R-:W-:Y:S01]  /*19160*/  ISETP.GE.AND P0, PT, R14, R210.reuse, PT ;  /* 0x000000d20e00720c */ /* 0x080fe20003f06270 */
[----:B------:R-:W-:Y:S01]  /*19170*/  VIADD R4, R2, 0x19 ;  /* 0x0000001902047836 */ /* 0x000fe20000000000 */
[----:B------:R-:W-:Y:S01]  /*19180*/  ISETP.GE.AND P6, PT, R16, R209, PT ;  /* 0x000000d11000720c */ /* 0x000fe20003fc6270 */
[----:B------:R-:W-:Y:S01]  /*19190*/  VIADD R5, R2, 0x18 ;  /* 0x0000001802057836 */ /* 0x000fe20000000000 */
[----:B------:R-:W-:Y:S01]  /*191a0*/  BAR.SYNC.DEFER_BLOCKING 0x0 ;  /* 0x0000000000007b1d */ /* 0x000fe20000010000 */
[----:B------:R-:W-:Y:S01]  /*191b0*/  ISETP.GE.AND P1, PT, R16, R210, PT ;  /* 0x000000d21000720c */ /* 0x000fe20003f26270 */
[----:B------:R-:W-:Y:S01]  /*191c0*/  HMMA.16816.F32 R160, R148, R6, R160 ;  /* 0x0000000694a0723c */ /* 0x000fe200000018a0 */
        /* <DEDUP_REMOVED lines=8> */
[CC--:B------:R-:W-:Y:S02]  /*19250*/  ISETP.GE.AND P2, PT, R4.reuse, R209.reuse, PT ;  /* 0x000000d10400720c */ /* 0x0c0fe40003f46270 */
[CC--:B------:R-:W-:Y:S01]  /*19260*/  ISETP.GE.AND P0, PT, R4.reuse, R210.reuse, PT ;  /* 0x000000d20400720c */ /* 0x0c0fe20003f06270 */
[C---:B--2---:R-:W-:Y:S01]  /*19270*/  HMMA.16816.F32 R156, R148.reuse, R8, R156 ;  /* 0x00000008949c723c */ /* 0x044fe2000000189c */
[C---:B------:R-:W-:Y:S02]  /*19280*/  ISETP.GE.AND P6, PT, R5.reuse, R209, PT ;  /* 0x000000d10500720c */ /* 0x040fe40003fc6270 */
[C---:B------:R-:W-:Y:S02]  /*19290*/  ISETP.GE.AND P1, PT, R5.reuse, R210, PT ;  /* 0x000000d20500720c */ /* 0x040fe40003f26270 */
[CC--:B------:R-:W-:Y:S01]  /*192a0*/  ISETP.LT.OR P2, PT, R4.reuse, R212.reuse, P2 ;  /* 0x000000d40400720c */ /* 0x0c0fe20001741670 */
[----:B------:R-:W-:Y:S01]  /*192b0*/  HMMA.16816.F32 R152, R148, R10, R152 ;  /* 0x0000000a9498723c */ /* 0x000fe20000001898 */
[----:B------:R-:W-:Y:S01]  /*192c0*/  ISETP.LT.OR P0, PT, R4, R211, P0 ;  /* 0x000000d30400720c */ /* 0x000fe20000701670 */
[----:B------:R-:W-:Y:S01]  /*192d0*/  VIADD R4, R2, 0x21 ;  /* 0x0000002102047836 */ /* 0x000fe20000000000 */
[----:B------:R-:W-:-:S02]  /*192e0*/  ISETP.LT.OR P6, PT, R5, R212, P6 ;  /* 0x000000d40500720c */ /* 0x000fc400037c1670 */
[----:B------:R-:W-:Y:S01]  /*192f0*/  ISETP.LT.OR P1, PT, R5, R211, P1 ;  /* 0x000000d30500720c */ /* 0x000fe20000f21670 */
[----:B------:R-:W-:Y:S01]  /*19300*/  VIADD R5, R2, 0x20 ;  /* 0x0000002002057836 */ /* 0x000fe20000000000 */
[----:B------:R-:W-:Y:S02]  /*19310*/  FSEL R134, R221, -INF , !P2 ;  /* 0xff800000dd867808 */ /* 0x000fe40005000000 */
[----:B------:R-:W-:Y:S02]  /*19320*/  FSEL R223, R223, -INF , !P0 ;  /* 0xff800000dfdf7808 */ /* 0x000fe40004000000 */
[----:B------:R-:W-:Y:S02]  /*19330*/  FSEL R220, R220, -INF , !P6 ;  /* 0xff800000dcdc7808 */ /* 0x000fe40007000000 */
[----:B------:R-:W-:Y:S02]  /*19340*/  FSEL R225, R222, -INF , !P1 ;  /* 0xff800000dee17808 */ /* 0x000fe40004800000 */
[----:B------:R-:W-:-:S02]  /*19350*/  ISETP.GE.AND P2, PT, R4, R209, PT ;  /* 0x000000d10400720c */ /* 0x000fc40003f46270 */
[CC--:B------:R-:W-:Y:S02]  /*19360*/  ISETP.GE.AND P0, PT, R4.reuse, R210.reuse, PT ;  /* 0x000000d20400720c */ /* 0x0c0fe40003f06270 */
[C---:B------:R-:W-:Y:S02]  /*19370*/  ISETP.GE.AND P6, PT, R5.reuse, R209, PT ;  /* 0x000000d10500720c */ /* 0x040fe40003fc6270 */
[C---:B------:R-:W-:Y:S02]  /*19380*/  ISETP.GE.AND P1, PT, R5.reuse, R210, PT ;  /* 0x000000d20500720c */ /* 0x040fe40003f26270 */
[CC--:B------:R-:W-:Y:S02]  /*19390*/  ISETP.LT.OR P2, PT, R4.reuse, R212.reuse, P2 ;  /* 0x000000d40400720c */ /* 0x0c0fe40001741670 */
        /* <DEDUP_REMOVED lines=22> */
[C---:B------:R-:W-:Y:S02]  /*19500*/  ISETP.GE.AND P2, PT, R4.reuse, R209, PT ;  /* 0x000000d10400720c */ /* 0x040fe40003f46270 */
[----:B------:R-:W-:-:S02]  /*19510*/  ISETP.GE.AND P0, PT, R4, R210, PT ;  /* 0x000000d20400720c */ /* 0x000fc40003f06270 */
[C---:B------:R-:W-:Y:S02]  /*19520*/  ISETP.GE.AND P6, PT, R5.reuse, R209, PT ;  /* 0x000000d10500720c */ /* 0x040fe40003fc6270 */
[CC--:B------:R-:W-:Y:S02]  /*19530*/  ISETP.LT.OR P2, PT, R4.reuse, R212.reuse, P2 ;  /* 0x000000d40400720c */ /* 0x0c0fe40001741670 */
[----:B------:R-:W-:Y:S01]  /*19540*/  ISETP.LT.OR P0, PT, R4, R211, P0 ;  /* 0x000000d30400720c */ /* 0x000fe20000701670 */
[C---:B------:R-:W-:Y:S01]  /*19550*/  VIADD R4, R2.reuse, 0x38 ;  /* 0x0000003802047836 */ /* 0x040fe20000000000 */
[----:B------:R-:W-:Y:S01]  /*19560*/  ISETP.LT.OR P6, PT, R5, R212, P6 ;  /* 0x000000d40500720c */ /* 0x000fe200037c1670 */
[----:B------:R-:W-:Y:S01]  /*19570*/  VIADD R2, R2, 0x39 ;  /* 0x0000003902027836 */ /* 0x000fe20000000000 */
[----:B------:R-:W-:Y:S02]  /*19580*/  FSEL R143, R162, -INF , !P1 ;  /* 0xff800000a28f7808 */ /* 0x000fe40004800000 */
[----:B------:R-:W-:Y:S01]  /*19590*/  FSEL R194, R156, -INF , !P6 ;  /* 0xff8000009cc27808 */ /* 0x000fe20007000000 */
[----:B------:R-:W-:Y:S01]  /*195a0*/  IMAD.MOV.U32 R156, RZ, RZ, R218 ;  /* 0x000000ffff9c7224 */ /* 0x000fe200078e00da */
[----:B------:R-:W-:-:S02]  /*195b0*/  ISETP.GE.AND P6, PT, R4, R209, PT ;  /* 0x000000d10400720c */ /* 0x000fc40003fc6270 */
[C---:B------:R-:W-:Y:S02]  /*195c0*/  ISETP.GE.AND P1, PT, R5.reuse, R210, PT ;  /* 0x000000d20500720c */ /* 0x040fe40003f26270 */
[----:B------:R-:W-:Y:S02]  /*195d0*/  ISETP.LT.OR P6, PT, R4, R212, P6 ;  /* 0x000000d40400720c */ /* 0x000fe400037c1670 */
[----:B------:R-:W-:Y:S02]  /*195e0*/  ISETP.LT.OR P1, PT, R5, R211, P1 ;  /* 0x000000d30500720c */ /* 0x000fe40000f21670 */
[----:B------:R-:W-:Y:S02]  /*195f0*/  FSEL R168, R152, -INF , !P6 ;  /* 0xff80000098a87808 */ /* 0x000fe40007000000 */
[----:B------:R-:W-:Y:S02]  /*19600*/  ISETP.GT.AND P6, PT, R208, R195, PT ;  /* 0x000000c3d000720c */ /* 0x000fe40003fc4270 */
[----:B------:R-:W-:-:S02]  /*19610*/  FSEL R169, R158, -INF , !P1 ;  /* 0xff8000009ea97808 */ /* 0x000fc40004800000 */
[----:B------:R-:W-:Y:S01]  /*19620*/  FSEL R170, R157, -INF , !P2 ;  /* 0xff8000009daa7808 */ /* 0x000fe20005000000 */
[----:B------:R-:W-:Y:S01]  /*19630*/  IMAD.MOV.U32 R157, RZ, RZ, R219 ;  /* 0x000000ffff9d7224 */ /* 0x000fe200078e00db */
[----:B------:R-:W-:Y:S02]  /*19640*/  FSEL R167, R159, -INF , !P0 ;  /* 0xff8000009fa77808 */ /* 0x000fe40004000000 */
[-C--:B------:R-:W-:Y:S02]  /*19650*/  ISETP.GE.AND P1, PT, R4, R210.reuse, PT ;  /* 0x000000d20400720c */ /* 0x080fe40003f26270 */
[C---:B------:R-:W-:Y:S02]  /*19660*/  ISETP.GE.AND P2, PT, R2.reuse, R209, PT ;  /* 0x000000d10200720c */ /* 0x040fe40003f46270 */
[----:B------:R-:W-:Y:S02]  /*19670*/  ISETP.GE.AND P0, PT, R2, R210, PT ;  /* 0x000000d20200720c */ /* 0x000fe40003f06270 */
[----:B------:R-:W-:-:S02]  /*19680*/  ISETP.LT.OR P1, PT, R4, R211, P1 ;  /* 0x000000d30400720c */ /* 0x000fc40000f21670 */
[C---:B------:R-:W-:Y:S02]  /*19690*/  ISETP.LT.OR P2, PT, R2.reuse, R212, P2 ;  /* 0x000000d40200720c */ /* 0x040fe40001741670 */
[----:B------:R-:W-:Y:S02]  /*196a0*/  ISETP.LT.OR P0, PT, R2, R211, P0 ;  /* 0x000000d30200720c */ /* 0x000fe40000701670 */
[----:B------:R-:W-:Y:S02]  /*196b0*/  FSEL R165, R154, -INF , !P1 ;  /* 0xff8000009aa57808 */ /* 0x000fe40004800000 */
[----:B------:R-:W-:Y:S02]  /*196c0*/  FSEL R166, R153, -INF , !P2 ;  /* 0xff80000099a67808 */ /* 0x000fe40005000000 */
[----:B------:R-:W-:Y:S01]  /*196d0*/  FSEL R163, R155, -INF , !P0 ;  /* 0xff8000009ba37808 */ /* 0x000fe20004000000 */
[----:B------:R-:W-:Y:S06]  /*196e0*/  @!P6 BRA `(.L_x_3072) ;  /* 0x000000080090e947 */ /* 0x000fec0003800000 */
[----:B------:R-:W-:Y:S05]  /*196f0*/  @!P3 BRA `(.L_x_3073) ;  /* 0x0000000000f4b947 */ /* 0x000fea0003800000 */
[----:B------:R-:W1:Y:S01]  /*19700*/  LDC R2, c[0x0][0x380] ;  /* 0x0000e000ff027b82 */ /* 0x000e620000000800 */
[----:B------:R-:W-:-:S04]  /*19710*/  SHF.L.U32 R7, R208, 0x6, RZ ;  /* 0x00000006d0077819 */ /* 0x000fc800000006ff */
[----:B------:R-:W-:Y:S01]  /*19720*/  IABS R9, R7 ;  /* 0x0000000700097213 */ /* 0x000fe20000000000 */
[C---:B------:R-:W-:Y:S01]  /*19730*/  VIADD R11, R7.reuse, 0xffffffc0 ;  /* 0xffffffc0070b7836 */ /* 0x040fe20000000000 */
[-C--:B-1----:R-:W-:Y:S02]  /*19740*/  IABS R5, R2.reuse ;  /* 0x0000000200057213 */ /* 0x082fe40000000000 */
[----:B------:R-:W-:Y:S02]  /*19750*/  LOP3.LUT R7, R7, R2, RZ, 0x3c, !PT ;  /* 0x0000000207077212 */ /* 0x000fe400078e3cff */
[----:B------:R-:W1:Y:S08]  /*19760*/  I2F.RP R6, R5 ;  /* 0x0000000500067306 */ /* 0x000e700000209400 */
[----:B-1----:R-:W1:Y:S02]  /*19770*/  MUFU.RCP R16, R6 ;  /* 0x0000000600107308 */ /* 0x002e640000001000 */
[----:B-1----:R-:W-:Y:S01]  /*19780*/  VIADD R16, R16, 0xffffffe ;  /* 0x0ffffffe10107836 */ /* 0x002fe20000000000 */
[----:B------:R-:W-:-:S02]  /*19790*/  IABS R6, R11 ;  /* 0x0000000b00067213 */ /* 0x000fc40000000000 */
[----:B------:R-:W-:-:S03]  /*197a0*/  LOP3.LUT R11, R11, R2, RZ, 0x3c, !PT ;  /* 0x000000020b0b7212 */ /* 0x000fc600078e3cff */
[----:B------:R-:W1:Y:S02]  /*197b0*/  F2I.FTZ.U32.TRUNC.NTZ R17, R16 ;  /* 0x0000001000117305 */ /* 0x000e64000021f000 */
[----:B-1----:R-:W-:Y:S01]  /*197c0*/  IMAD.MOV R4, RZ, RZ, -R17 ;  /* 0x000000ffff047224 */ /* 0x002fe200078e0a11 */
[----:B------:R-:W-:-:S03]  /*197d0*/  MOV R16, RZ ;  /* 0x000000ff00107202 */ /* 0x000fc60000000f00 */
[----:B------:R-:W-:-:S04]  /*197e0*/  IMAD R4, R4, R5, RZ ;  /* 0x0000000504047224 */ /* 0x000fc800078e02ff */
[----:B------:R-:W-:-:S06]  /*197f0*/  IMAD.HI.U32 R4, R17, R4, R16 ;  /* 0x0000000411047227 */ /* 0x000fcc00078e0010 */
[----:B------:R-:W-:-:S04]  /*19800*/  IMAD.HI.U32 R10, R4, R9, RZ ;  /* 0x00000009040a7227 */ /* 0x000fc800078e00ff */
[----:B------:R-:W-:Y:S02]  /*19810*/  IMAD.MOV R8, RZ, RZ, -R10 ;  /* 0x000000ffff087224 */ /* 0x000fe400078e0a0a */
[----:B------:R-:W-:-:S04]  /*19820*/  IMAD.HI.U32 R4, R4, R6, RZ ;  /* 0x0000000604047227 */ /* 0x000fc800078e00ff */
[----:B------:R-:W-:Y:S01]  /*19830*/  IMAD R14, R5, R8, R9 ;  /* 0x00000008050e7224 */ /* 0x000fe200078e0209 */
[----:B------:R-:W-:-:S04]  /*19840*/  IADD3 R8, -R4, RZ, RZ ;  /* 0x000000ff04087210 */ /* 0x000fc80007ffe1ff */
[C---:B------:R-:W-:Y:S01]  /*19850*/  ISETP.GT.U32.AND P0, PT, R5.reuse, R14, PT ;  /* 0x0000000e0500720c */ /* 0x040fe20003f04070 */
[----:B------:R-:W-:-:S05]  /*19860*/  IMAD R6, R5, R8, R6 ;  /* 0x0000000805067224 */ /* 0x000fca00078e0206 */
[----:B------:R-:W-:-:S07]  /*19870*/  ISETP.GT.U32.AND P1, PT, R5, R6, PT ;  /* 0x000000060500720c */ /* 0x000fce0003f24070 */
[----:B------:R-:W-:Y:S02]  /*19880*/  @!P0 IMAD.IADD R14, R14, 0x1, -R5 ;  /* 0x000000010e0e8824 */ /* 0x000fe400078e0a05 */
[----:B------:R-:W-:-:S03]  /*19890*/  @!P0 VIADD R10, R10, 0x1 ;  /* 0x000000010a0a8836 */ /* 0x000fc60000000000 */
[-C--:B------:R-:W-:Y:S01]  /*198a0*/  ISETP.GE.U32.AND P2, PT, R14, R5.reuse, PT ;  /* 0x000000050e00720c */ /* 0x080fe20003f46070 */
[----:B------:R-:W-:Y:S01]  /*198b0*/  @!P1 VIADD R4, R4, 0x1 ;  /* 0x0000000104049836 */ /* 0x000fe20000000000 */
[-C--:B------:R-:W-:Y:S02]  /*198c0*/  @!P1 IADD3 R6, R6, -R5.reuse, RZ ;  /* 0x8000000506069210 */ /* 0x080fe40007ffe0ff */
[----:B------:R-:W-:Y:S02]  /*198d0*/  ISETP.GE.AND P1, PT, R11, RZ, PT ;  /* 0x000000ff0b00720c */ /* 0x000fe40003f26270 */
[----:B------:R-:W-:-:S07]  /*198e0*/  ISETP.GE.U32.AND P0, PT, R6, R5, PT ;  /* 0x000000050600720c */ /* 0x000fce0003f06070 */
[----:B------:R-:W-:Y:S02]  /*198f0*/  @P2 IADD3 R10, R10, 0x1, RZ ;  /* 0x000000010a0a2810 */ /* 0x000fe40007ffe0ff */
[----:B------:R-:W-:Y:S02]  /*19900*/  ISETP.GE.AND P2, PT, R7, RZ, PT ;  /* 0x000000ff0700720c */ /* 0x000fe40003f46270 */
[----:B------:R-:W1:Y:S02]  /*19910*/  LDC.64 R6, c[0x0][0x248] ;  /* 0x00009200ff067b82 */ /* 0x000e640000000a00 */
[----:B------:R-:W-:Y:S02]  /*19920*/  @P0 IADD3 R4, R4, 0x1, RZ ;  /* 0x0000000104040810 */ /* 0x000fe40007ffe0ff */
[----:B------:R-:W-:-:S03]  /*19930*/  ISETP.NE.AND P0, PT, R2, RZ, PT ;  /* 0x000000ff0200720c */ /* 0x000fc60003f05270 */
[----:B------:R-:W-:Y:S01]  /*19940*/  IMAD.MOV.U32 R5, RZ, RZ, R4 ;  /* 0x000000ffff057224 */ /* 0x000fe200078e0004 */
[----:B------:R-:W-:-:S03]  /*19950*/  LOP3.LUT R4, RZ, R2, RZ, 0x33, !PT ;  /* 0x00000002ff047212 */ /* 0x000fc600078e33ff */
[----:B------:R-:W-:Y:S01]  /*19960*/  @!P2 IADD3 R10, -R10, RZ, RZ ;  /* 0x000000ff0a0aa210 */ /* 0x000fe20007ffe1ff */
[----:B------:R-:W-:-:S03]  /*19970*/  @!P1 IMAD.MOV R5, RZ, RZ, -R5 ;  /* 0x000000ffff059224 */ /* 0x000fc600078e0a05 */
[C---:B------:R-:W-:Y:S02]  /*19980*/  SEL R11, R4.reuse, R10, !P0 ;  /* 0x0000000a040b7207 */ /* 0x040fe40004000000 */
[----:B------:R-:W-:-:S03]  /*19990*/  SEL R4, R4, R5, !P0 ;  /* 0x0000000504047207 */ /* 0x000fc60004000000 */
[----:B------:R-:W-:-:S04]  /*199a0*/  IMAD.WIDE R18, R11, 0x4, R202 ;  /* 0x000000040b127825 */ /* 0x000fc800078e02ca */
[----:B------:R-:W-:Y:S01]  /*199b0*/  IMAD.WIDE R16, R4, 0x4, R202 ;  /* 0x0000000404107825 */ /* 0x000fe200078e02ca */
[----:B------:R-:W2:Y:S04]  /*199c0*/  LDG.E R9, desc[UR6][R18.64] ;  /* 0x0000000612097981 */ /* 0x000ea8000c1e1900 */
[----:B------:R-:W2:Y:S01]  /*199d0*/  LDG.E R8, desc[UR6][R16.64] ;  /* 0x0000000610087981 */ /* 0x000ea2000c1e1900 */
[----:B------:R-:W-:Y:S02]  /*199e0*/  IADD3 R11, R11, -R4, RZ ;  /* 0x800000040b0b7210 */ /* 0x000fe40007ffe0ff */
[----:B------:R-:W3:Y:S03]  /*199f0*/  LDC.64 R4, c[0x0][0x230] ;  /* 0x00008c00ff047b82 */ /* 0x000ee60000000a00 */
[----:B------:R-:W-:-:S05]  /*19a00*/  IMAD R2, R11, R2, -0x40 ;  /* 0xffffffc00b027424 */ /* 0x000fca00078e0202 */
[----:B------:R-:W-:-:S05]  /*19a10*/  SHF.R.S32.HI R11, RZ, 0x1f, R2 ;  /* 0x0000001fff0b7819 */ /* 0x000fca0000011402 */
[----:B-1----:R-:W-:-:S04]  /*19a20*/  IMAD R11, R11, R6, RZ ;  /* 0x000000060b0b7224 */ /* 0x002fc800078e02ff */
[C---:B------:R-:W-:Y:S02]  /*19a30*/  IMAD R7, R2.reuse, R7, R11 ;  /* 0x0000000702077224 */ /* 0x040fe400078e020b */
[----:B------:R-:W-:-:S05]  /*19a40*/  IMAD.WIDE.U32 R10, R2, R6, RZ ;  /* 0x00000006020a7225 */ /* 0x000fca00078e00ff */
[----:B------:R-:W-:Y:S01]  /*19a50*/  IADD3 R11, R11, R7, RZ ;  /* 0x000000070b0b7210 */ /* 0x000fe20007ffe0ff */
[----:B--2---:R-:W-:-:S04]  /*19a60*/  IMAD.IADD R8, R8, 0x1, -R9 ;  /* 0x0000000108087824 */ /* 0x004fc800078e0a09 */
[----:B---3--:R-:W-:Y:S01]  /*19a70*/  IMAD.WIDE.U32 R6, R8, R4, R10 ;  /* 0x0000000408067225 */ /* 0x008fe200078e000a */
[----:B------:R-:W-:-:S05]  /*19a80*/  SHF.R.S32.HI R9, RZ, 0x1f, R8 ;  /* 0x0000001fff097819 */ /* 0x000fca0000011408 */
[----:B------:R-:W-:-:S04]  /*19a90*/  IMAD R9, R9, R4, RZ ;  /* 0x0000000409097224 */ /* 0x000fc800078e02ff */
[----:B------:R-:W-:-:S04]  /*19aa0*/  IMAD R9, R8, R5, R9 ;  /* 0x0000000508097224 */ /* 0x000fc800078e0209 */
[----:B------:R-:W-:Y:S01]  /*19ab0*/  IMAD.IADD R9, R7, 0x1, R9 ;  /* 0x0000000107097824 */ /* 0x000fe200078e0209 */
[----:B------:R-:W-:Y:S06]  /*19ac0*/  BRA `(.L_x_3074) ;  /* 0x00000000000c7947 */ /* 0x000fec0003800000 */
.L_x_3073:
[----:B------:R-:W1:Y:S02]  /*19ad0*/  LDC R6, c[0x0][0x248] ;  /* 0x00009200ff067b82 */ /* 0x000e640000000800 */
[----:B-1----:R-:W-:-:S04]  /*19ae0*/  LEA R6, -R6, RZ, 0x6 ;  /* 0x000000ff06067211 */ /* 0x002fc800078e31ff */
[----:B------:R-:W-:-:S07]  /*19af0*/  SHF.R.S32.HI R9, RZ, 0x1f, R6 ;  /* 0x0000001fff097819 */ /* 0x000fce0000011406 */
.L_x_3074:
[----:B------:R-:W-:Y:S02]  /*19b00*/  LOP3.LUT R2, R205, 0x1, RZ, 0xc0, !PT ;  /* 0x00000001cd027812 */ /* 0x000fe400078ec0ff */
[----:B------:R-:W-:Y:S02]  /*19b10*/  @P5 IADD3 R7, P0, R199, R6, RZ ;  /* 0x00000006c7075210 */ /* 0x000fe40007f1e0ff */
[-C--:B------:R-:W-:Y:S02]  /*19b20*/  LEA R20, P1, R6, R206.reuse, 0x1 ;  /* 0x000000ce06147211 */ /* 0x080fe400078208ff */
[----:B------:R-:W-:Y:S01]  /*19b30*/  ISETP.NE.U32.AND P2, PT, R2, 0x1, PT ;  /* 0x000000010200780c */ /* 0x000fe20003f45070 */
[--C-:B------:R-:W-:Y:S01]  /*19b40*/  @P5 IMAD.X R2, R198, 0x1, R9.reuse, P0 ;  /* 0x00000001c6025824 */ /* 0x100fe200000e0609 */
[----:B------:R-:W-:Y:S02]  /*19b50*/  LEA.HI.X R21, R6, R207, R9, 0x1, P1 ;  /* 0x000000cf06157211 */ /* 0x000fe400008f0c09 */
[----:B------:R-:W-:-:S02]  /*19b60*/  @P5 LEA R16, P1, R7, R206, 0x1 ;  /* 0x000000ce07105211 */ /* 0x000fc400078208ff */
[----:B------:R-:W-:Y:S02]  /*19b70*/  @P4 IADD3 R5, P0, R199, R6, RZ ;  /* 0x00000006c7054210 */ /* 0x000fe40007f1e0ff */
[----:B------:R-:W-:-:S03]  /*19b80*/  @P5 LEA.HI.X R17, R7, R207, R2, 0x1, P1 ;  /* 0x000000cf07115211 */ /* 0x000fc600008f0c02 */
[C---:B------:R-:W-:Y:S01]  /*19b90*/  @P4 IMAD.X R2, R198.reuse, 0x1, R9, P0 ;  /* 0x00000001c6024824 */ /* 0x040fe200000e0609 */
[----:B------:R-:W-:Y:S01]  /*19ba0*/  IADD3 R7, P1, P0, R199, R6, R199 ;  /* 0x00000006c7077210 */ /* 0x000fe2000783e0c7 */
[----:B------:R-:W-:Y:S01]  /*19bb0*/  @!PT LDS RZ, [RZ] ;  /* 0x00000000fffff984 */ /* 0x000fe20000000800 */
[----:B------:R-:W-:Y:S01]  /*19bc0*/  @!PT LDS RZ, [RZ] ;  /* 0x00000000fffff984 */ /* 0x000fe20000000800 */
[----:B------:R-:W-:Y:S01]  /*19bd0*/  @!PT LDS RZ, [RZ] ;  /* 0x00000000fffff984 */ /* 0x000fe20000000800 */
[----:B------:R-:W-:Y:S03]  /*19be0*/  @!P2 LDGSTS.E.BYPASS.LTC128B.128 [R204+0x6000], desc[UR6][R20.64] ;  /* 0x0600000014ccafae */ /* 0x000fe6000b901d46 */
[----:B------:R-:W-:Y:S01]  /*19bf0*/  IADD3.X R4, R198, R9, R198, P1, P0 ;  /* 0x00000009c6047210 */ /* 0x000fe20000fe04c6 */
[----:B------:R1:W-:Y:S01]  /*19c00*/  @P2 STS.128 [R204+0x6000], RZ ;  /* 0x006000ffcc002388 */ /* 0x0003e20000000c00 */
[-C--:B------:R-:W-:Y:S02]  /*19c10*/  @P4 LEA R10, P1, R5, R206.reuse, 0x1 ;  /* 0x000000ce050a4211 */ /* 0x080fe400078208ff */
[----:B------:R-:W-:Y:S02]  /*19c20*/  @!P2 LEA R18, P0, R7, R206, 0x1 ;  /* 0x000000ce0712a211 */ /* 0x000fe400078008ff */
[-C--:B------:R-:W-:Y:S01]  /*19c30*/  @P4 LEA.HI.X R11, R5, R207.reuse, R2, 0x1, P1 ;  /* 0x000000cf050b4211 */ /* 0x080fe200008f0c02 */
[----:B------:R-:W-:Y:S01]  /*19c40*/  @P5 IMAD.MOV.U32 R5, RZ, RZ, R21 ;  /* 0x000000ffff055224 */ /* 0x000fe200078e0015 */
[----:B------:R-:W-:-:S02]  /*19c50*/  @!P2 LEA.HI.X R19, R7, R207, R4, 0x1, P0 ;  /* 0x000000cf0713a211 */ /* 0x000fc400000f0c04 */
[CC--:B------:R-:W-:Y:S02]  /*19c60*/  @P5 LEA R32, P1, R7.reuse, R206.reuse, 0x1 ;  /* 0x000000ce07205211 */ /* 0x0c0fe400078208ff */
[C---:B------:R-:W-:Y:S02]  /*19c70*/  @P4 LEA R22, P0, R7.reuse, R206, 0x1 ;  /* 0x000000ce07164211 */ /* 0x040fe400078008ff */
[CCC-:B------:R-:W-:Y:S02]  /*19c80*/  @P5 LEA.HI.X R33, R7.reuse, R207.reuse, R4.reuse, 0x1, P1 ;  /* 0x000000cf07215211 */ /* 0x1c0fe400008f0c04 */
[----:B------:R-:W-:Y:S02]  /*19c90*/  @P4 LEA.HI.X R23, R7, R207, R4, 0x1, P0 ;  /* 0x000000cf07174211 */ /* 0x000fe400000f0c04 */
[C---:B------:R-:W-:Y:S02]  /*19ca0*/  IADD3 R2, P1, R199.reuse, R7, RZ ;  /* 0x00000007c7027210 */ /* 0x040fe40007f3e0ff */
[----:B------:R-:W-:-:S03]  /*19cb0*/  @!P2 IADD3 R6, P0, R199, R6, RZ ;  /* 0x00000006c706a210 */ /* 0x000fc60007f1e0ff */
[----:B------:R-:W-:Y:S01]  /*19cc0*/  IMAD.X R4, R198, 0x1, R4, P1 ;  /* 0x00000001c6047824 */ /* 0x000fe200008e0604 */
[-C--:B------:R-:W-:Y:S01]  /*19cd0*/  @P5 LEA R148, P1, R2, R206.reuse, 0x1 ;  /* 0x000000ce02945211 */ /* 0x080fe200078208ff */
[----:B------:R-:W-:Y:S01]  /*19ce0*/  @!P2 IMAD.X R9, R198, 0x1, R9, P0 ;  /* 0x00000001c609a824 */ /* 0x000fe200000e0609 */
[CC--:B------:R-:W-:Y:S02]  /*19cf0*/  @!P2 LEA R150, P0, R2.reuse, R206.reuse, 0x1 ;  /* 0x000000ce0296a211 */ /* 0x0c0fe400078008ff */
[CCC-:B------:R-:W-:Y:S02]  /*19d00*/  @P5 LEA.HI.X R149, R2.reuse, R207.reuse, R4.reuse, 0x1, P1 ;  /* 0x000000cf02955211 */ /* 0x1c0fe400008f0c04 */
[CC--:B------:R-:W-:Y:S02]  /*19d10*/  @!P2 LEA.HI.X R151, R2.reuse, R207.reuse, R4, 0x1, P0 ;  /* 0x000000cf0297a211 */ /* 0x0c0fe400000f0c04 */
[-C--:B------:R-:W-:Y:S02]  /*19d20*/  @P4 LEA R34, P0, R2, R206.reuse, 0x1 ;  /* 0x000000ce02224211 */ /* 0x080fe400078008ff */
[----:B------:R-:W-:Y:S01]  /*19d30*/  @!P2 LEA R8, P1, R6, R206, 0x1 ;  /* 0x000000ce0608a211 */ /* 0x000fe200078208ff */
[----:B------:R-:W-:Y:S01]  /*19d40*/  IMAD.MOV.U32 R206, RZ, RZ, R20 ;  /* 0x000000ffffce7224 */ /* 0x000fe200078e0014 */
[-C--:B------:R-:W-:Y:S01]  /*19d50*/  @P4 LEA.HI.X R35, R2, R207.reuse, R4, 0x1, P0 ;  /* 0x000000cf02234211 */ /* 0x080fe200000f0c04 */
[----:B------:R-:W-:Y:S01]  /*19d60*/  @P5 IMAD.MOV.U32 R4, RZ, RZ, R20 ;  /* 0x000000ffff045224 */ /* 0x000fe200078e0014 */
[----:B------:R-:W-:Y:S01]  /*19d70*/  @!P2 LEA.HI.X R9, R6, R207, R9, 0x1, P1 ;  /* 0x000000cf0609a211 */ /* 0x000fe200008f0c09 */
[----:B------:R-:W-:-:S03]  /*19d80*/  IMAD.MOV.U32 R207, RZ, RZ, R21 ;  /* 0x000000ffffcf7224 */ /* 0x000fc600078e0015 */
[----:B------:R-:W-:Y:S01]  /*19d90*/  @!PT LDS RZ, [RZ] ;  /* 0x00000000fffff984 */ /* 0x000fe20000000800 */
[----:B------:R-:W-:Y:S01]  /*19da0*/  @!PT LDS RZ, [RZ] ;  /* 0x00000000fffff984 */ /* 0x000fe20000000800 */
[----:B------:R-:W-:Y:S01]  /*19db0*/  @!PT LDS RZ, [RZ] ;  /* 0x00000000fffff984 */ /* 0x000fe20000000800 */
[----:B------:R2:W-:Y:S04]  /*19dc0*/  @P5 LDGSTS.E.BYPASS.LTC128B.128 [R204+0x8000], desc[UR6][R4.64+0x80] ;  /* 0x0800008004cc5fae */ /* 0x0005e8000b901d46 */
[----:B------:R1:W-:Y:S01]  /*19dd0*/  @!P5 STS.128 [R204+0x8000], RZ ;  /* 0x008000ffcc00d388 */ /* 0x0003e20000000c00 */
[----:B--2---:R-:W-:Y:S02]  /*19de0*/  @P4 IMAD.MOV.U32 R4, RZ, RZ, R20 ;  /* 0x000000ffff044224 */ /* 0x004fe400078e0014 */
[----:B------:R-:W-:-:S05]  /*19df0*/  @P4 IMAD.MOV.U32 R5, RZ, RZ, R21 ;  /* 0x000000ffff054224 */ /* 0x000fca00078e0015 */
        /* <DEDUP_REMOVED lines=51> */
.L_x_3072:
        /* <DEDUP_REMOVED lines=410> */
.L_x_3069:
        /* <DEDUP_REMOVED lines=13> */
.L_x_3079:
        /* <DEDUP_REMOVED lines=70> */
.L_x_3076:
        /* <DEDUP_REMOVED lines=333> */
.L_x_3078:
        /* <DEDUP_REMOVED lines=89> */
.L_x_3077:
        /* <DEDUP_REMOVED lines=526> */
.L_x_3075:
[----:B------:R-:W1:Y:S01]  /*1fb40*/  SHFL.BFLY PT, R0, R215, 0x2, 0x1f ;  /* 0x0c401f00d7007f89 */ /* 0x000e6200000e0000 */
[----:B------:R-:W2:Y:S01]  /*1fb50*/  S2UR UR5, SR_CgaCtaId ;  /* 0x00000000000579c3 */ /* 0x000ea20000008800 */
[----:B------:R-:W-:Y:S01]  /*1fb60*/  MOV R7, 0x3f800000 ;  /* 0x3f80000000077802 */ /* 0x000fe20000000f00 */
[----:B------:R-:W-:Y:S01]  /*1fb70*/  UMOV UR4, 0x400 ;  /* 0x0000040000047882 */ /* 0x000fe20000000000 */
[----:B------:R-:W3:Y:S01]  /*1fb80*/  SHFL.BFLY PT, R2, R217, 0x2, 0x1f ;  /* 0x0c401f00d9027f89 */ /* 0x000ee200000e0000 */
[----:B------:R-:W-:Y:S01]  /*1fb90*/  MOV R6, 0x3f800000 ;  /* 0x3f80000000067802 */ /* 0x000fe20000000f00 */
[----:B------:R-:W-:Y:S01]  /*1fba0*/  ULDC.64 UR6, c[0x0][0x208] ;  /* 0x0000820000067ab9 */ /* 0x000fe20000000a00 */
[----:B------:R-:W-:Y:S02]  /*1fbb0*/  BSSY B0, `(.L_x_3080) ;  /* 0x0000106000007945 */ /* 0x000fe40003800000 */
[----:B------:R-:W-:Y:S06]  /*1fbc0*/  BAR.SYNC.DEFER_BLOCKING 0x0 ;  /* 0x0000000000007b1d */ /* 0x000fec0000010000 */
[----:B------:R-:W4:Y:S01]  /*1fbd0*/  S2R R29, SR_CTAID.X ;  /* 0x00000000001d7919 */ /* 0x000f220000002500 */
[----:B-1----:R-:W-:Y:S01]  /*1fbe0*/  FADD.FTZ R5, R0, R215 ;  /* 0x000000d700057221 */ /* 0x002fe20000010000 */
[----:B--2---:R-:W-:Y:S01]  /*1fbf0*/  ULEA UR5, UR5, UR4, 0x18 ;  /* 0x0000000405057291 */ /* 0x004fe2000f8ec03f */
[----:B------:R-:W1:Y:S01]  /*1fc00*/  S2R R0, SR_TID.X ;  /* 0x0000000000007919 */ /* 0x000e620000002100 */
[----:B------:R-:W2:Y:S01]  /*1fc10*/  S2UR UR4, SR_CTAID.Z ;  /* 0x00000000000479c3 */ /* 0x000ea20000002700 */
[----:B---3--:R-:W-:-:S02]  /*1fc20*/  FADD.FTZ R11, R2, R217 ;  /* 0x000000d9020b7221 */ /* 0x008fc40000010000 */
[----:B------:R-:W3:Y:S04]  /*1fc30*/  SHFL.BFLY PT, R2, R5, 0x1, 0x1f ;  /* 0x0c201f0005027f89 */ /* 0x000ee800000e0000 */
[----:B------:R-:W5:Y:S01]  /*1fc40*/  SHFL.BFLY PT, R4, R11, 0x1, 0x1f ;  /* 0x0c201f000b047f89 */ /* 0x000f6200000e0000 */
[----:B---3--:R-:W-:Y:S01]  /*1fc50*/  FADD.FTZ R2, R5, R2 ;  /* 0x0000000205027221 */ /* 0x008fe20000010000 */
[----:B-1----:R-:W-:Y:S01]  /*1fc60*/  SHF.R.S32.HI R9, RZ, 0x1f, R0 ;  /* 0x0000001fff097819 */ /* 0x002fe20000011400 */
[----:B-----5:R-:W-:-:S03]  /*1fc70*/  FADD.FTZ R4, R11, R4 ;  /* 0x000000040b047221 */ /* 0x020fc60000010000 */
        /* <DEDUP_REMOVED lines=9> */
[----:B------:R-:W3:Y:S01]  /*1fd10*/  @P3 LDC R28, c[0x0][0x2e8] ;  /* 0x0000ba00ff1c3b82 */ /* 0x000ee20000000800 */
[----:B------:R-:W-:Y:S02]  /*1fd20*/  LOP3.LUT R5, R5, 0xfffffff8, RZ, 0xc0, !PT ;  /* 0xfffffff805057812 */ /* 0x000fe400078ec0ff */
[----:B------:R-:W-:Y:S02]  /*1fd30*/  LOP3.LUT R17, R8, 0x1ffffffc, RZ, 0xc0, !PT ;  /* 0x1ffffffc08117812 */ /* 0x000fe400078ec0ff */
[----:B------:R-:W-:Y:S01]  /*1fd40*/  IADD3 R5, R10, -R5, RZ ;  /* 0x800000050a057210 */ /* 0x000fe20007ffe0ff */
[----:B------:R-:W5:Y:S01]  /*1fd50*/  @P4 MUFU.RCP R7, R4 ;  /* 0x0000000400074308 */ /* 0x000f620000001000 */
[----:B------:R-:W4:Y:S01]  /*1fd60*/  S2R R10, SR_TID.X ;  /* 0x00000000000a7919 */ /* 0x000f220000002100 */
        /* <DEDUP_REMOVED lines=12> */
[----:B-----5:R-:W-:Y:S01]  /*1fe30*/  FMUL.FTZ R128, R7, R128 ;  /* 0x0000008007807220 */ /* 0x020fe20000410000 */
        /* <DEDUP_REMOVED lines=15> */
[----:B----4-:R-:W-:Y:S01]  /*1ff30*/  SHF.R.S32.HI R11, RZ, 0x1f, R10 ;  /* 0x0000001fff0b7819 */ /* 0x010fe2000001140a */
        /* <DEDUP_REMOVED lines=95> */
[----:B------:R-:W-:Y:S01]  /*20530*/  @P4 MUFU.LG2 R4, R4 ;  /* 0x0000000400044308 */ /* 0x000fe20000000c00 */
[----:B------:R-:W-:Y:S01]  /*20540*/  IADD3 R6, R14, -0x20, RZ ;  /* 0xffffffe00e067810 */ /* 0x000fe20007ffe0ff */
[----:B------:R-:W-:Y:S01]  /*20550*/  STS.64 [R14+0x800], R130 ;  /* 0x000800820e007388 */ /* 0x000fe20000000a00 */
[----:B------:R-:W-:-:S02]  /*20560*/  SEL R5, R5, 0xffffffc0, !P1 ;  /* 0xffffffc005057807 */ /* 0x000fc40004800000 */
[----:B------:R-:W-:Y:S02]  /*20570*/  @P0 IADD3 R6, R14, 0x20, RZ ;  /* 0x000000200e060810 */ /* 0x000fe40007ffe0ff */
[----:B------:R-:W-:Y:S01]  /*20580*/  SEL R7, R7, 0xffffff80, !P2 ;  /* 0xffffff8007077807 */ /* 0x000fe20005000000 */
[----:B------:R-:W1:Y:S01]  /*20590*/  @P3 MUFU.LG2 R2, R2 ;  /* 0x0000000200023308 */ /* 0x000e620000000c00 */
        /* <DEDUP_REMOVED lines=11> */
[-C--:B------:R-:W-:Y:S02]  /*20650*/  LEA.HI R31, R11, R10.reuse, RZ, 0x5 ;  /* 0x0000000a0b1f7211 */ /* 0x080fe400078f28ff */
[----:B------:R-:W-:Y:S01]  /*20660*/  LEA R11, R15, UR5, 0x2 ;  /* 0x000000050f0b7c11 */ /* 0x000fe2000f8e10ff */
[----:B------:R-:W-:Y:S01]  /*20670*/  STS.64 [R18], R116 ;  /* 0x0000007412007388 */ /* 0x000fe20000000a00 */
[----:B------:R-:W-:Y:S01]  /*20680*/  LOP3.LUT R31, R31, 0xffffffe0, RZ, 0xc0, !PT ;  /* 0xffffffe01f1f7812 */ /* 0x000fe200078ec0ff */
[----:B-1----:R-:W-:Y:S01]  /*20690*/  @P3 FMUL.FTZ R2, R2, 0.69314718246459960938 ;  /* 0x3f31721802023820 */ /* 0x002fe20000410000 */
[----:B------:R-:W-:Y:S01]  /*206a0*/  LOP3.LUT R9, R9, 0xffffffe0, RZ, 0xc0, !PT ;  /* 0xffffffe009097812 */ /* 0x000fe200078ec0ff */
[----:B------:R-:W-:Y:S01]  /*206b0*/  STS.64 [R18+0x800], R118 ;  /* 0x0008007612007388 */ /* 0x000fe20000000a00 */
[----:B------:R-:W-:-:S02]  /*206c0*/  IADD3 R10, -R31, R10, RZ ;  /* 0x0000000a1f0a7210 */ /* 0x000fc40007ffe1ff */
[----:B------:R-:W1:Y:S01]  /*206d0*/  @P4 LDC R31, c[0x0][0x2e8] ;  /* 0x0000ba00ff1f4b82 */ /* 0x000e620000000800 */
[----:B------:R-:W-:Y:S01]  /*206e0*/  STS.64 [R5], R112 ;  /* 0x0000007005007388 */ /* 0x000fe20000000a00 */
[----:B------:R-:W-:Y:S02]  /*206f0*/  IADD3 R9, -R9, R0, RZ ;  /* 0x0000000009097210 */ /* 0x000fe40007ffe1ff */
[----:B------:R-:W-:Y:S01]  /*20700*/  SHF.L.U32 R32, R13, 0x2, RZ ;  /* 0x000000020d207819 */ /* 0x000fe200000006ff */
[----:B------:R-:W-:Y:S01]  /*20710*/  STS.64 [R5+0x800], R114 ;  /* 0x0008007205007388 */ /* 0x000fe20000000a00 */
[----:B------:R-:W-:Y:S02]  /*20720*/  LOP3.LUT P0, RZ, R9, 0x3, RZ, 0xc0, !PT ;  /* 0x0000000309ff7812 */ /* 0x000fe4000780c0ff */
[----:B------:R-:W-:Y:S01]  /*20730*/  MOV R9, 0xff800000 ;  /* 0xff80000000097802 */ /* 0x000fe20000000f00 */
[----:B------:R-:W-:Y:S01]  /*20740*/  STS.64 [R17], R108 ;  /* 0x0000006c11007388 */ /* 0x000fe20000000a00 */
[----:B---3--:R-:W-:-:S03]  /*20750*/  @P3 FFMA.FTZ R9, R3, R28, R2 ;  /* 0x0000001c03093223 */ /* 0x008fc60000010002 */
        /* <DEDUP_REMOVED lines=29> */
[----:B---3--:R-:W3:Y:S03]  /*20930*/  LDC.64 R14, c[0x0][0x2c0] ;  /* 0x0000b000ff0e7b82 */ /* 0x008ee60000000a00 */
[----:B------:R-:W-:Y:S04]  /*20940*/  STS.64 [R5+0x8000], R84 ;  /* 0x0080005405007388 */ /* 0x000fe80000000a00 */
[----:B------:R4:W-:Y:S04]  /*20950*/  STS.64 [R5+0x8800], R86 ;  /* 0x0088005605007388 */ /* 0x0009e80000000a00 */
[----:B------:R-:W-:Y:S04]  /*20960*/  STS.64 [R17+0x8000], R88 ;  /* 0x0080005811007388 */ /* 0x000fe80000000a00 */
[----:B------:R-:W-:Y:S04]  /*20970*/  STS.64 [R17+0x8800], R90 ;  /* 0x0088005a11007388 */ /* 0x000fe80000000a00 */
[----:B------:R-:W-:Y:S04]  /*20980*/  STS.64 [R19+0x8000], R92 ;  /* 0x0080005c13007388 */ /* 0x000fe80000000a00 */
[----:B------:R-:W-:Y:S04]  /*20990*/  STS.64 [R19+0x8800], R94 ;  /* 0x0088005e13007388 */ /* 0x000fe80000000a00 */
[----:B------:R-:W-:Y:S04]  /*209a0*/  STS.64 [R7+0x8000], R96 ;  /* 0x0080006007007388 */ /* 0x000fe80000000a00 */
[----:B------:R5:W-:Y:S01]  /*209b0*/  STS.64 [R7+0x8800], R98 ;  /* 0x0088006207007388 */ /* 0x000be20000000a00 */
[----:B----4-:R-:W2:Y:S08]  /*209c0*/  LDC R5, c[0x0][0x270] ;  /* 0x00009c00ff057b82 */ /* 0x010eb00000000800 */
[----:B------:R-:W-:Y:S06]  /*209d0*/  BAR.SYNC.DEFER_BLOCKING 0x0 ;  /* 0x0000000000007b1d */ /* 0x000fec0000010000 */
[----:B------:R-:W3:Y:S01]  /*209e0*/  S2R R6, SR_CTAID.Y ;  /* 0x0000000000067919 */ /* 0x000ee20000002600 */
[----:B-----5:R-:W-:Y:S01]  /*209f0*/  SHF.R.S32.HI R7, RZ, 0x1f, R12 ;  /* 0x0000001fff077819 */ /* 0x020fe2000001140c */
[----:B------:R4:W4:Y:S03]  /*20a00*/  LDS.128 R24, [R11+0x3800] ;  /* 0x003800000b187984 */ /* 0x0009260000000c00 */
[----:B------:R-:W-:Y:S01]  /*20a10*/  LEA.HI R30, R7, R12, RZ, 0x2 ;  /* 0x0000000c071e7211 */ /* 0x000fe200078f10ff */
[----:B------:R1:W4:Y:S01]  /*20a20*/  LDS.128 R20, [R11+0x7800] ;  /* 0x007800000b147984 */ /* 0x0003220000000c00 */
[----:B------:R-:W-:-:S02]  /*20a30*/  SHF.R.S32.HI R7, RZ, 0x1f, R10 ;  /* 0x0000001fff077819 */ /* 0x000fc4000001140a */
[----:B------:R-:W-:Y:S01]  /*20a40*/  LOP3.LUT R33, R30, 0xffffffc, RZ, 0xc0, !PT ;  /* 0x0ffffffc1e217812 */ /* 0x000fe200078ec0ff */
[----:B------:R4:W4:Y:S01]  /*20a50*/  LDS.128 R16, [R11+0xb800] ;  /* 0x00b800000b107984 */ /* 0x0009220000000c00 */
[----:B------:R-:W-:Y:S02]  /*20a60*/  LEA.HI R7, R7, R10, RZ, 0x2 ;  /* 0x0000000a07077211 */ /* 0x000fe400078f10ff */
[----:B------:R-:W-:Y:S02]  /*20a70*/  IADD3 R10, -R201, RZ, RZ ;  /* 0x000000ffc90a7210 */ /* 0x000fe40007ffe1ff */
[----:B------:R-:W-:Y:S02]  /*20a80*/  IADD3 R33, R12, -R33, RZ ;  /* 0x800000210c217210 */ /* 0x000fe40007ffe0ff */
[----:B------:R-:W-:Y:S01]  /*20a90*/  SHF.R.S32.HI R0, RZ, 0x2, R7 ;  /* 0x00000002ff007819 */ /* 0x000fe20000011407 */
[----:B---3--:R-:W-:Y:S01]  /*20aa0*/  IMAD R6, R6, R14, R201 ;  /* 0x0000000e06067224 */ /* 0x008fe200078e02c9 */
[----:B------:R-:W-:Y:S01]  /*20ab0*/  MOV R7, 0xff800000 ;  /* 0xff80000000077802 */ /* 0x000fe20000000f00 */
[----:B--2---:R-:W-:Y:S01]  /*20ac0*/  IMAD R12, R5, R10, UR4 ;  /* 0x00000004050c7e24 */ /* 0x004fe2000f8e020a */
[----:B------:R-:W-:Y:S01]  /*20ad0*/  LEA R0, R33, R0, 0x4 ;  /* 0x0000000021007211 */ /* 0x000fe200078e20ff */
[----:B------:R-:W-:Y:S01]  /*20ae0*/  @P4 FMUL.FTZ R33, R4, 0.69314718246459960938 ;  /* 0x3f31721804214820 */ /* 0x000fe20000410000 */
[----:B------:R-:W-:Y:S01]  /*20af0*/  SHF.L.U32 R10, R29, 0x6, RZ ;  /* 0x000000061d0a7819 */ /* 0x000fe200000006ff */
[----:B------:R-:W-:-:S02]  /*20b00*/  IMAD R6, R6, R5, R12 ;  /* 0x0000000506067224 */ /* 0x000fc400078e020c */
[----:B-1----:R-:W-:Y:S01]  /*20b10*/  @P4 FFMA.FTZ R7, R132, R31, R33 ;  /* 0x0000001f84074223 */ /* 0x002fe20000010021 */
[----:B------:R-:W-:Y:S01]  /*20b20*/  SHF.R.S32.HI R33, RZ, 0x1f, R32 ;  /* 0x0000001fff217819 */ /* 0x000fe20000011420 */
        /* <DEDUP_REMOVED lines=14> */
.L_x_3081:
[----:B------:R-:W-:Y:S05]  /*20c10*/  BSYNC B0 ;  /* 0x0000000000007941 */ /* 0x000fea0003800000 */
.L_x_3080:
[----:B------:R-:W-:Y:S01]  /*20c20*/  ULDC UR4, c[0x0][0x2dc] ;  /* 0x0000b70000047ab9 */ /* 0x000fe20000000800 */
[C---:B------:R-:W-:Y:S01]  /*20c30*/  IMAD.WIDE R12, R8.reuse, 0xc0, R32 ;  /* 0x000000c0080c7825 */ /* 0x040fe200078e0220 */
[----:B------:R-:W-:Y:S03]  /*20c40*/  BSSY B0, `(.L_x_3082) ;  /* 0x0000024000007945 */ /* 0x000fe60003800000 */
[----:B-1----:R-:W-:Y:S01]  /*20c50*/  IMAD R4, R15, UR4, RZ ;  /* 0x000000040f047c24 */ /* 0x002fe2000f8e02ff */
[----:B------:R-:W-:Y:S01]  /*20c60*/  ULDC.64 UR4, c[0x0][0x288] ;  /* 0x0000a20000047ab9 */ /* 0x000fe20000000a00 */
[----:B------:R-:W-:Y:S02]  /*20c70*/  IMAD R3, R29, -0x40, R200 ;  /* 0xffffffc01d037824 */ /* 0x000fe400078e02c8 */
[----:B------:R-:W-:Y:S01]  /*20c80*/  VIADD R6, R8, 0x8 ;  /* 0x0000000808067836 */ /* 0x000fe20000000000 */
[----:B------:R-:W-:Y:S01]  /*20c90*/  IADD3 R5, P3, R4, R12, RZ ;  /* 0x0000000c04057210 */ /* 0x000fe20007f7e0ff */
[----:B------:R1:W2:Y:S01]  /*20ca0*/  LDS.128 R28, [R11] ;  /* 0x000000000b1c7984 */ /* 0x0002a20000000c00 */
[----:B------:R-:W-:-:S02]  /*20cb0*/  VIADD R0, R8, 0x18 ;  /* 0x0000001808007836 */ /* 0x000fc40000000000 */
[----:B------:R-:W-:Y:S01]  /*20cc0*/  LEA.HI.X.SX32 R4, R4, R13, 0x1, P3 ;  /* 0x0000000d04047211 */ /* 0x000fe200018f0eff */
[----:B------:R-:W-:Y:S01]  /*20cd0*/  VIADD R2, R8, 0x10 ;  /* 0x0000001008027836 */ /* 0x000fe20000000000 */
[C---:B------:R-:W-:Y:S01]  /*20ce0*/  LEA R34, P3, R5.reuse, UR4, 0x2 ;  /* 0x0000000405227c11 */ /* 0x040fe2000f8610ff */
[----:B------:R1:W3:Y:S01]  /*20cf0*/  LDS.128 R12, [R11+0x4000] ;  /* 0x004000000b0c7984 */ /* 0x0002e20000000c00 */
[-C--:B------:R-:W-:Y:S02]  /*20d00*/  ISETP.GE.AND P0, PT, R6, R3.reuse, PT ;  /* 0x000000030600720c */ /* 0x080fe40003f06270 */
[----:B------:R-:W-:Y:S02]  /*20d10*/  LEA.HI.X R35, R5, UR5, R4, 0x2, P3 ;  /* 0x0000000505237c11 */ /* 0x000fe400098f1404 */
[----:B------:R1:W1:Y:S01]  /*20d20*/  LDS.128 R4, [R11+0x8000] ;  /* 0x008000000b047984 */ /* 0x0002620000000c00 */
[-C--:B------:R-:W-:Y:S02]  /*20d30*/  ISETP.GE.AND P3, PT, R8, R3.reuse, PT ;  /* 0x000000030800720c */ /* 0x080fe40003f66270 */
[-C--:B------:R-:W-:Y:S01]  /*20d40*/  ISETP.GE.AND P2, PT, R0, R3.reuse, PT ;  /* 0x000000030000720c */ /* 0x080fe20003f46270 */
[----:B------:R-:W-:Y:S01]  /*20d50*/  VIADD R0, R8, 0x20 ;  /* 0x0000002008007836 */ /* 0x000fe20000000000 */
[----:B------:R-:W-:Y:S01]  /*20d60*/  ISETP.GE.AND P1, PT, R2, R3, PT ;  /* 0x000000030200720c */ /* 0x000fe20003f26270 */
[----:B------:R-:W-:-:S03]  /*20d70*/  VIADD R2, R8, 0x28 ;  /* 0x0000002808027836 */ /* 0x000fc60000000000 */
[-C--:B------:R-:W-:Y:S01]  /*20d80*/  ISETP.GE.AND P6, PT, R0, R3.reuse, PT ;  /* 0x000000030000720c */ /* 0x080fe20003fc6270 */
[----:B------:R-:W-:Y:S01]  /*20d90*/  VIADD R0, R8, 0x30 ;  /* 0x0000003008007836 */ /* 0x000fe20000000000 */
[----:B------:R-:W-:Y:S01]  /*20da0*/  ISETP.GE.AND P5, PT, R2, R3, PT ;  /* 0x000000030200720c */ /* 0x000fe20003fa6270 */
[----:B------:R-:W-:-:S03]  /*20db0*/  VIADD R8, R8, 0x38 ;  /* 0x0000003808087836 */ /* 0x000fc60000000000 */
[----:B------:R-:W-:Y:S01]  /*20dc0*/  ISETP.GE.AND P4, PT, R0, R3, PT ;  /* 0x000000030000720c */ /* 0x000fe20003f86270 */
[----:B------:R-:W-:Y:S01]  /*20dd0*/  VIADD R0, R32, 0x40 ;  /* 0x0000004020007836 */ /* 0x000fe20000000000 */
[----:B------:R-:W-:Y:S11]  /*20de0*/  @P3 BRA `(.L_x_3083) ;  /* 0x0000000000243947 */ /* 0x000ff60003800000 */
[----:B------:R-:W-:Y:S01]  /*20df0*/  ULDC UR4, c[0x0][0x2d0] ;  /* 0x0000b40000047ab9 */ /* 0x000fe20000000800 */
[----:B------:R-:W-:Y:S01]  /*20e00*/  VIADD R2, R0, 0x40 ;  /* 0x0000004000027836 */ /* 0x000fe20000000000 */
[----:B------:R-:W-:-:S13]  /*20e10*/  ISETP.GE.AND P3, PT, R32, UR4, PT ;  /* 0x0000000420007c0c */ /* 0x000fda000bf66270 */
[----:B--2---:R2:W-:Y:S04]  /*20e20*/  @!P3 STG.E.64 desc[UR6][R34.64], R28 ;  /* 0x0000001c2200b986 */ /* 0x0045e8000c101b06 */
[----:B------:R2:W-:Y:S01]  /*20e30*/  @!P3 STG.E.64 desc[UR6][R34.64+0x8], R30 ;  /* 0x0000081e2200b986 */ /* 0x0005e2000c101b06 */
[----:B------:R-:W-:-:S13]  /*20e40*/  ISETP.GE.AND P3, PT, R0, UR4, PT ;  /* 0x0000000400007c0c */ /* 0x000fda000bf66270 */
[----:B---3--:R2:W-:Y:S01]  /*20e50*/  @!P3 STG.E.128 desc[UR6][R34.64+0x100], R12 ;  /* 0x0001000c2200b986 */ /* 0x0085e2000c101d06 */
[----:B------:R-:W-:-:S13]  /*20e60*/  ISETP.GE.AND P3, PT, R2, UR4, PT ;  /* 0x0000000402007c0c */ /* 0x000fda000bf66270 */
[----:B-1----:R2:W-:Y:S02]  /*20e70*/  @!P3 STG.E.128 desc[UR6][R34.64+0x200], R4 ;  /* 0x000200042200b986 */ /* 0x0025e4000c101d06 */
.L_x_3083:
[----:B------:R-:W-:Y:S05]  /*20e80*/  BSYNC B0 ;  /* 0x0000000000007941 */ /* 0x000fea0003800000 */
.L_x_3082:
[----:B--2---:R2:W2:Y:S01]  /*20e90*/  LDS.128 R28, [R11+0x800] ;  /* 0x000800000b1c7984 */ /* 0x0044a20000000c00 */
[----:B------:R-:W-:Y:S01]  /*20ea0*/  BSSY B0, `(.L_x_3084) ;  /* 0x000000d000007945 */ /* 0x000fe20003800000 */
[----:B------:R-:W-:Y:S02]  /*20eb0*/  ISETP.GE.AND P3, PT, R8, R3, PT ;  /* 0x000000030800720c */ /* 0x000fe40003f66270 */
[----:B---3--:R3:W2:Y:S04]  /*20ec0*/  LDS.128 R12, [R11+0x4800] ;  /* 0x004800000b0c7984 */ /* 0x0086a80000000c00 */
[----:B-1----:R3:W1:Y:S01]  /*20ed0*/  LDS.128 R4, [R11+0x8800] ;  /* 0x008800000b047984 */ /* 0x0026620000000c00 */
[----:B------:R-:W-:Y:S05]  /*20ee0*/  @P0 BRA `(.L_x_3085) ;  /* 0x0000000000200947 */ /* 0x000fea0003800000 */
[----:B------:R-:W-:Y:S01]  /*20ef0*/  ULDC UR4, c[0x0][0x2d0] ;  /* 0x0000b40000047ab9 */ /* 0x000fe20000000800 */
[----:B------:R-:W-:Y:S01]  /*20f00*/  VIADD R2, R0, 0x40 ;  /* 0x0000004000027836 */ /* 0x000fe20000000000 */
[----:B------:R-:W-:-:S13]  /*20f10*/  ISETP.GE.AND P0, PT, R32, UR4, PT ;  /* 0x0000000420007c0c */ /* 0x000fda000bf06270 */
[----:B--2---:R2:W-:Y:S01]  /*20f20*/  @!P0 STG.E.128 desc[UR6][R34.64+0x1800], R28 ;  /* 0x0018001c22008986 */ /* 0x0045e2000c101d06 */
[----:B------:R-:W-:-:S13]  /*20f30*/  ISETP.GE.AND P0, PT, R0, UR4, PT ;  /* 0x0000000400007c0c */ /* 0x000fda000bf06270 */
[----:B------:R2:W-:Y:S01]  /*20f40*/  @!P0 STG.E.128 desc[UR6][R34.64+0x1900], R12 ;  /* 0x0019000c22008986 */ /* 0x0005e2000c101d06 */
[----:B------:R-:W-:-:S13]  /*20f50*/  ISETP.GE.AND P0, PT, R2, UR4, PT ;  /* 0x0000000402007c0c */ /* 0x000fda000bf06270 */
[----:B-1----:R2:W-:Y:S02]  /*20f60*/  @!P0 STG.E.128 desc[UR6][R34.64+0x1a00], R4 ;  /* 0x001a000422008986 */ /* 0x0025e4000c101d06 */
.L_x_3085:
[----:B------:R-:W-:Y:S05]  /*20f70*/  BSYNC B0 ;  /* 0x0000000000007941 */ /* 0x000fea0003800000 */
.L_x_3084:
[----:B--2---:R2:W2:Y:S01]  /*20f80*/  LDS.128 R28, [R11+0x1000] ;  /* 0x001000000b1c7984 */ /* 0x0044a20000000c00 */
[----:B------:R-:W-:Y:S03]  /*20f90*/  BSSY B0, `(.L_x_3086) ;  /* 0x000000c000007945 */ /* 0x000fe60003800000 */
[----:B------:R2:W2:Y:S04]  /*20fa0*/  LDS.128 R12, [R11+0x5000] ;  /* 0x005000000b0c7984 */ /* 0x0004a80000000c00 */
[----:B-1----:R1:W1:Y:S01]  /*20fb0*/  LDS.128 R4, [R11+0x9000] ;  /* 0x009000000b047984 */ /* 0x0022620000000c00 */
[----:B------:R-:W-:Y:S05]  /*20fc0*/  @P1 BRA `(.L_x_3087) ;  /* 0x0000000000201947 */ /* 0x000fea0003800000 */
[----:B------:R-:W-:Y:S01]  /*20fd0*/  ULDC UR4, c[0x0][0x2d0] ;  /* 0x0000b40000047ab9 */ /* 0x000fe20000000800 */
[----:B------:R-:W-:Y:S01]  /*20fe0*/  VIADD R2, R0, 0x40 ;  /* 0x0000004000027836 */ /* 0x000fe20000000000 */
[----:B------:R-:W-:Y:S02]  /*20ff0*/  ISETP.GE.AND P0, PT, R32, UR4, PT ;  /* 0x0000000420007c0c */ /* 0x000fe4000bf06270 */
[----:B------:R-:W-:-:S11]  /*21000*/  ISETP.GE.AND P1, PT, R0, UR4, PT ;  /* 0x0000000400007c0c */ /* 0x000fd6000bf26270 */
[----:B--2---:R2:W-:Y:S01]  /*21010*/  @!P0 STG.E.128 desc[UR6][R34.64+0x3000], R28 ;  /* 0x0030001c22008986 */ /* 0x0045e2000c101d06 */
[----:B------:R-:W-:-:S03]  /*21020*/  ISETP.GE.AND P0, PT, R2, UR4, PT ;  /* 0x0000000402007c0c */ /* 0x000fc6000bf06270 */
[----:B------:R2:W-:Y:S10]  /*21030*/  @!P1 STG.E.128 desc[UR6][R34.64+0x3100], R12 ;  /* 0x0031000c22009986 */ /* 0x0005f4000c101d06 */
[----:B-1----:R2:W-:Y:S02]  /*21040*/  @!P0 STG.E.128 desc[UR6][R34.64+0x3200], R4 ;  /* 0x0032000422008986 */ /* 0x0025e4000c101d06 */
.L_x_3087:
[----:B------:R-:W-:Y:S05]  /*21050*/  BSYNC B0 ;  /* 0x0000000000007941 */ /* 0x000fea0003800000 */
.L_x_3086:
[----:B--2---:R2:W2:Y:S01]  /*21060*/  LDS.128 R28, [R11+0x1800] ;  /* 0x001800000b1c7984 */ /* 0x0044a20000000c00 */
[----:B------:R-:W-:Y:S03]  /*21070*/  BSSY B0, `(.L_x_3088) ;  /* 0x000000c000007945 */ /* 0x000fe60003800000 */
[----:B------:R2:W2:Y:S04]  /*21080*/  LDS.128 R12, [R11+0x5800] ;  /* 0x005800000b0c7984 */ /* 0x0004a80000000c00 */
[----:B-1----:R1:W1:Y:S01]  /*21090*/  LDS.128 R4, [R11+0x9800] ;  /* 0x009800000b047984 */ /* 0x0022620000000c00 */
[----:B------:R-:W-:Y:S05]  /*210a0*/  @P2 BRA `(.L_x_3089) ;  /* 0x0000000000202947 */ /* 0x000fea0003800000 */
[----:B------:R-:W-:Y:S01]  /*210b0*/  VIADD R2, R0, 0x40 ;  /* 0x0000004000027836 */ /* 0x000fe20000000000 */
[----:B------:R-:W-:Y:S02]  /*210c0*/  ULDC UR4, c[0x0][0x2d0] ;  /* 0x0000b40000047ab9 */ /* 0x000fe40000000800 */
[----:B------:R-:W-:Y:S02]  /*210d0*/  ISETP.GE.AND P2, PT, R32, UR4, PT ;  /* 0x0000000420007c0c */ /* 0x000fe4000bf46270 */
[----:B------:R-:W-:Y:S02]  /*210e0*/  ISETP.GE.AND P1, PT, R0, UR4, PT ;  /* 0x0000000400007c0c */ /* 0x000fe4000bf26270 */
[----:B------:R-:W-:-:S09]  /*210f0*/  ISETP.GE.AND P0, PT, R2, UR4, PT ;  /* 0x0000000402007c0c */ /* 0x000fd2000bf06270 */
[----:B--2---:R2:W-:Y:S04]  /*21100*/  @!P2 STG.E.128 desc[UR6][R34.64+0x4800], R28 ;  /* 0x0048001c2200a986 */ /* 0x0045e8000c101d06 */
[----:B------:R2:W-:Y:S04]  /*21110*/  @!P1 STG.E.128 desc[UR6][R34.64+0x4900], R12 ;  /* 0x0049000c22009986 */ /* 0x0005e8000c101d06 */
[----:B-1----:R2:W-:Y:S02]  /*21120*/  @!P0 STG.E.128 desc[UR6][R34.64+0x4a00], R4 ;  /* 0x004a000422008986 */ /* 0x0025e4000c101d06 */
.L_x_3089:
[----:B------:R-:W-:Y:S05]  /*21130*/  BSYNC B0 ;  /* 0x0000000000007941 */ /* 0x000fea0003800000 */
.L_x_3088:
        /* <DEDUP_REMOVED lines=13> */
.L_x_3091:
[----:B------:R-:W-:Y:S05]  /*21210*/  BSYNC B0 ;  /* 0x0000000000007941 */ /* 0x000fea0003800000 */
.L_x_3090:
        /* <DEDUP_REMOVED lines=13> */
.L_x_3093:
[----:B------:R-:W-:Y:S05]  /*212f0*/  BSYNC B0 ;  /* 0x0000000000007941 */ /* 0x000fea0003800000 */
.L_x_3092:
        /* <DEDUP_REMOVED lines=13> */
.L_x_3095:
[----:B------:R-:W-:Y:S05]  /*213d0*/  BSYNC B0 ;  /* 0x0000000000007941 */ /* 0x000fea0003800000 */
.L_x_3094:
[----:B------:R-:W-:Y:S05]  /*213e0*/  @P3 EXIT ;  /* 0x000000000000394d */ /* 0x000fea0003800000 */
[----:B------:R-:W-:Y:S02]  /*213f0*/  ULDC UR4, c[0x0][0x2d0] ;  /* 0x0000b40000047ab9 */ /* 0x000fe40000000800 */
[C---:B------:R-:W-:Y:S01]  /*21400*/  ISETP.GE.AND P1, PT, R0.reuse, UR4, PT ;  /* 0x0000000400007c0c */ /* 0x040fe2000bf26270 */
[----:B------:R-:W-:Y:S01]  /*21410*/  VIADD R0, R0, 0x40 ;  /* 0x0000004000007836 */ /* 0x000fe20000000000 */
[----:B------:R-:W-:-:S04]  /*21420*/  ISETP.GE.AND P2, PT, R32, UR4, PT ;  /* 0x0000000420007c0c */ /* 0x000fc8000bf46270 */
[----:B------:R-:W-:-:S07]  /*21430*/  ISETP.GE.AND P0, PT, R0, UR4, PT ;  /* 0x0000000400007c0c */ /* 0x000fce000bf06270 */
[----:B----4-:R4:W-:Y:S04]  /*21440*/  @!P1 STG.E.128 desc[UR6][R34.64+0xa900], R20 ;  /* 0x00a9001422009986 */ /* 0x0109e8000c101d06 */
[----:B------:R4:W-:Y:S02]  /*21450*/  @!P2 STG.E.128 desc[UR6][R34.64+0xa800], R24 ;  /* 0x00a800182200a986 */ /* 0x0009e4000c101d06 */
[----:B------:R-:W-:Y:S05]  /*21460*/  @P0 EXIT ;  /* 0x000000000000094d */ /* 0x000fea0003800000 */
[----:B------:R-:W-:Y:S01]  /*21470*/  STG.E.128 desc[UR6][R34.64+0xaa00], R16 ;  /* 0x00aa001022007986 */ /* 0x000fe2000c101d06 */
[----:B------:R-:W-:Y:S05]  /*21480*/  EXIT ;  /* 0x000000000000794d */ /* 0x000fea0003800000 */
.L_x_3096:
        /* <DEDUP_REMOVED lines=15> */
.L_x_7462:


//--------------------- .text._ZN5flash24flash_fwd_splitkv_kernelI23Flash_fwd_kernel_traitsILi192ELi64ELi64ELi4ELb0ELb0EN7cutlass6half_tE19Flash_kernel_traitsILi192ELi64ELi64ELi4ES3_EELb0ELb1ELb0ELb0ELb0ELb1ELb1ELb1EEEvNS_16Flash_fwd_paramsE --------------------------
	.section	.text._ZN5flash24flash_fwd_splitkv_kernelI23Flash_fwd_kernel_traitsILi192ELi64ELi64ELi4ELb0ELb0EN7cutlass6half_tE19Flash_kernel_traitsILi192ELi64ELi64ELi4ES3_EELb0ELb1ELb0ELb0ELb0ELb1ELb1ELb1EEEvNS_16Flash_fwd_paramsE,"ax",@progbits
	.align	128
        .global         _ZN5flash24flash_fwd_splitkv_kernelI23Flash_fwd_kernel_traitsILi192ELi64ELi64ELi4ELb0ELb0EN7cutlass6half_tE19Flash_kernel_traitsILi192ELi64ELi64ELi4ES3_EELb0ELb1ELb0ELb0ELb0ELb1ELb1ELb1EEEvNS_16Flash_fwd_paramsE
        .type           _ZN5flash24flash_fwd_splitkv_kernelI23Flash_fwd_kernel_traitsILi192ELi64ELi64ELi4ELb0ELb0EN7cutlass6half_tE19Flash_kernel_traitsILi192ELi64ELi64ELi4ES3_EELb0ELb1ELb0ELb0ELb0ELb1ELb1ELb1EEEvNS_16Flash_fwd_paramsE,@function
        .size           _ZN5flash24flash_fwd_splitkv_kernelI23Flash_fwd_kernel_traitsILi192ELi64ELi64ELi4ELb0ELb0EN7cutlass6half_tE19Flash_kernel_traitsILi192ELi64ELi64ELi4ES3_EELb0ELb1ELb0ELb0ELb0ELb1ELb1ELb1EEEvNS_16Flash_fwd_paramsE,(.L_x_7463 - _ZN5flash24flash_fwd_splitkv_kernelI23Flash_fwd_kernel_traitsILi192ELi64ELi64ELi4ELb0ELb0EN7cutlass6half_tE19Flash_kernel_traitsILi192ELi64ELi64ELi4ES3_EELb0ELb1ELb0ELb0ELb0ELb1ELb1ELb1EEEvNS_16Flash_fwd_paramsE)
        .other          _ZN5flash24flash_fwd_splitkv_kernelI23Flash_fwd_kernel_traitsILi192ELi64ELi64ELi4ELb0ELb0EN7cutlass6half_tE19Flash_kernel_traitsILi192ELi64ELi64ELi4ES3_EELb0ELb1ELb0ELb0ELb0ELb1ELb1ELb1EEEvNS_16Flash_fwd_paramsE,@"STO_CUDA_ENTRY STV_DEFAULT"
_ZN5flash24flash_fwd_splitkv_kernelI23Flash_fwd_kernel_traitsILi192ELi64ELi64ELi4ELb0ELb0EN7cutlass6half_tE19Flash_kernel_traitsILi192ELi64ELi64ELi4ES3_EELb0ELb1ELb0ELb0ELb0ELb1ELb1ELb1EEEvNS_16Flash_fwd_paramsE:
.text._ZN5flash24flash_fwd_splitkv_kernelI23Flash_fwd_kernel_traitsILi192ELi64ELi64ELi4ELb0ELb0EN7cutlass6half_tE19Flash_kernel_traitsILi192ELi64ELi64ELi4ES3_EELb0ELb1ELb0ELb0ELb0ELb1ELb1ELb1EEEvNS_16Flash_fwd_paramsE:
        /* <DEDUP_REMOVED lines=59> */
.L_x_3097:
[----:B------:R-:W1:Y:S02]  /*03b0*/  LDC R11, c[0x0][0x2c8] ;  /* 0x0000b200ff0b7b82 */ /* 0x000e640000000800 */
.L_x_3098:
        /* <DEDUP_REMOVED lines=115> */
.L_x_3101:
[----:B------:R-:W-:Y:S05]  /*0af0*/  BSYNC B0 ;  /* 0x0000000000007941 */ /* 0x000fea0003800000 */
.L_x_3100:
        /* <DEDUP_REMOVED lines=11> */
.L_x_3103:
[----:B------:R-:W-:Y:S05]  /*0bb0*/  BSYNC B0 ;  /* 0x0000000000007941 */ /* 0x000fea0003800000 */
.L_x_3102:
        /* <DEDUP_REMOVED lines=10> */
.L_x_3105:
[----:B------:R-:W-:Y:S05]  /*0c60*/  BSYNC B0 ;  /* 0x0000000000007941 */ /* 0x000fea0003800000 */
.L_x_3104:
        /* <DEDUP_REMOVED lines=10> */
.L_x_3107:
[----:B------:R-:W-:Y:S05]  /*0d10*/  BSYNC B0 ;  /* 0x0000000000007941 */ /* 0x000fea0003800000 */
.L_x_3106:
        /* <DEDUP_REMOVED lines=11> */
.L_x_3109:
[----:B------:R-:W-:Y:S05]  /*0dd0*/  BSYNC B0 ;  /* 0x0000000000007941 */ /* 0x000fea0003800000 */
.L_x_3108:
        /* <DEDUP_REMOVED lines=9> */
.L_x_3111:
[----:B------:R-:W-:Y:S05]  /*0e70*/  BSYNC B0 ;  /* 0x0000000000007941 */ /* 0x000fea0003800000 */
.L_x_3110:
        /* <DEDUP_REMOVED lines=9> */
.L_x_3113:
[----:B------:R-:W-:Y:S05]  /*0f10*/  BSYNC B0 ;  /* 0x0000000000007941 */ /* 0x000fea0003800000 */
.L_x_3112:
        /* <DEDUP_REMOVED lines=9> */
.L_x_3115:
[----:B------:R-:W-:Y:S05]  /*0fb0*/  BSYNC B0 ;  /* 0x0000000000007941 */ /* 0x000fea0003800000 */
.L_x_3114:
        /* <DEDUP_REMOVED lines=29> */
.L_x_3099:
        /* <DEDUP_REMOVED lines=24> */
.L_x_3116:
        /* <DEDUP_REMOVED lines=81> */
.L_x_3117:
        /* <DEDUP_REMOVED lines=49> */
.L_x_3119:
        /* <DEDUP_REMOVED lines=31> */
.L_x_3118:
        /* <DEDUP_REMOVED lines=272> */
.L_x_3213:
        /* <DEDUP_REMOVED lines=21> */
.L_x_3122:
[----:B------:R-:W-:Y:S05]  /*2f70*/  BSYNC B0 ;  /* 0x0000000000007941 */ /* 0x000fea0003800000 */
.L_x_3121:
        /* <DEDUP_REMOVED lines=15> */
.L_x_3124:
[----:B------:R-:W-:Y:S05]  /*3070*/  BSYNC B0 ;  /* 0x0000000000007941 */ /* 0x000fea0003800000 */
.L_x_3123:
        /* <DEDUP_REMOVED lines=18> */
.L_x_3126:
[----:B------:R-:W-:Y:S05]  /*31a0*/  BSYNC B0 ;  /* 0x0000000000007941 */ /* 0x000fea0003800000 */
.L_x_3125:
        /* <DEDUP_REMOVED lines=17> */
.L_x_3128:
[----:B------:R-:W-:Y:S05]  /*32c0*/  BSYNC B0 ;  /* 0x0000000000007941 */ /* 0x000fea0003800000 */
.L_x_3127:
        /* <DEDUP_REMOVED lines=64> */
.L_x_3134:
[----:B------:R-:W-:Y:S05]  /*36d0*/  BSYNC B0 ;  /* 0x0000000000007941 */ /* 0x000fea0003800000 */
.L_x_3133:
        /* <DEDUP_REMOVED lines=52> */
.L_x_3136:
[----:B------:R-:W-:Y:S05]  /*3a20*/  BSYNC B0 ;  /* 0x0000000000007941 */ /* 0x000fea0003800000 */
.L_x_3135:
        /* <DEDUP_REMOVED lines=51> */
.L_x_3132:
[----:B------:R-:W-:Y:S05]  /*3d60*/  BSYNC B1 ;  /* 0x0000000000017941 */ /* 0x000fea0003800000 */
.L_x_3131:
        /* <DEDUP_REMOVED lines=70> */
.L_x_3140:
[----:B------:R-:W-:Y:S05]  /*41d0*/  BSYNC B0 ;  /* 0x0000000000007941 */ /* 0x000fea0003800000 */
.L_x_3139:
        /* <DEDUP_REMOVED lines=55> */
.L_x_3142:
[----:B------:R-:W-:Y:S05]  /*4550*/  BSYNC B0 ;  /* 0x0000000000007941 */ /* 0x000fea0003800000 */
.L_x_3141:
        /* <DEDUP_REMOVED lines=54> */
.L_x_3138:
[----:B------:R-:W-:Y:S05]  /*48c0*/  BSYNC B1 ;  /* 0x0000000000017941 */ /* 0x000fea0003800000 */
.L_x_3137:
        /* <DEDUP_REMOVED lines=70> */
.L_x_3146:
[----:B------:R-:W-:Y:S05]  /*4d30*/  BSYNC B0 ;  /* 0x0000000000007941 */ /* 0x000fea0003800000 */
.L_x_3145:
        /* <DEDUP_REMOVED lines=55> */
.L_x_3148:
[----:B------:R-:W-:Y:S05]  /*50b0*/  BSYNC B0 ;  /* 0x0000000000007941 */ /* 0x000fea0003800000 */
.L_x_3147:
        /* <DEDUP_REMOVED lines=54> */
.L_x_3144:
[----:B------:R-:W-:Y:S05]  /*5420*/  BSYNC B1 ;  /* 0x0000000000017941 */ /* 0x000fea0003800000 */
.L_x_3143:
        /* <DEDUP_REMOVED lines=75> */
.L_x_3152:
[----:B------:R-:W-:Y:S05]  /*58e0*/  BSYNC B0 ;  /* 0x0000000000007941 */ /* 0x000fea0003800000 */
.L_x_3151:
        /* <DEDUP_REMOVED lines=55> */
.L_x_3154:
[----:B------:R-:W-:Y:S05]  /*5c60*/  BSYNC B0 ;  /* 0x0000000000007941 */ /* 0x000fea0003800000 */
.L_x_3153:
        /* <DEDUP_REMOVED lines=54> */
.L_x_3150:
[----:B------:R-:W-:Y:S05]  /*5fd0*/  BSYNC B1 ;  /* 0x0000000000017941 */ /* 0x000fea0003800000 */
.L_x_3149:
        /* <DEDUP_REMOVED lines=8> */
.L_x_3130:
        /* <DEDUP_REMOVED lines=96> */
.L_x_3161:
[----:B------:R-:W-:Y:S05]  /*6660*/  BSYNC B0 ;  /* 0x0000000000007941 */ /* 0x000fea0003800000 */
.L_x_3160:
[----:B-----5:R4:W-:Y:S02]  /*6670*/  STG.E.128 desc[UR6][R100.64], R52 ;  /* 0x0000003464007986 */ /* 0x0209e4000c101d06 */
.L_x_3159:
[----:B------:R-:W-:Y:S05]  /*6680*/  BSYNC B1 ;  /* 0x0000000000017941 */ /* 0x000fea0003800000 */
.L_x_3158:
        /* <DEDUP_REMOVED lines=95> */
.L_x_3165:
[----:B------:R-:W-:Y:S05]  /*6c80*/  BSYNC B0 ;  /* 0x0000000000007941 */ /* 0x000fea0003800000 */
.L_x_3164:
[----:B-----5:R1:W-:Y:S02]  /*6c90*/  STG.E.128 desc[UR6][R100.64+0x80], R52 ;  /* 0x0000803464007986 */ /* 0x0203e4000c101d06 */
.L_x_3163:
[----:B------:R-:W-:Y:S05]  /*6ca0*/  BSYNC B1 ;  /* 0x0000000000017941 */ /* 0x000fea0003800000 */
.L_x_3162:
        /* <DEDUP_REMOVED lines=94> */
.L_x_3167:
[----:B------:R-:W-:Y:S05]  /*7290*/  BSYNC B0 ;  /* 0x0000000000007941 */ /* 0x000fea0003800000 */
.L_x_3166:
[----:B-----5:R4:W-:Y:S02]  /*72a0*/  STG.E.128 desc[UR6][R100.64+0x100], R52 ;  /* 0x0001003464007986 */ /* 0x0209e4000c101d06 */
.L_x_3157:
[----:B------:R-:W-:Y:S05]  /*72b0*/  BSYNC B2 ;  /* 0x0000000000027941 */ /* 0x000fea0003800000 */
.L_x_3156:
        /* <DEDUP_REMOVED lines=104> */
.L_x_3173:
[----:B------:R-:W-:Y:S05]  /*7940*/  BSYNC B0 ;  /* 0x0000000000007941 */ /* 0x000fea0003800000 */
.L_x_3172:
[----:B-----5:R4:W-:Y:S02]  /*7950*/  STG.E.128 desc[UR6][R170.64], R56 ;  /* 0x00000038aa007986 */ /* 0x0209e4000c101d06 */
.L_x_3171:
[----:B------:R-:W-:Y:S05]  /*7960*/  BSYNC B1 ;  /* 0x0000000000017941 */ /* 0x000fea0003800000 */
.L_x_3170:
        /* <DEDUP_REMOVED lines=98> */
.L_x_3177:
[----:B------:R-:W-:Y:S05]  /*7f90*/  BSYNC B0 ;  /* 0x0000000000007941 */ /* 0x000fea0003800000 */
.L_x_3176:
[----:B-----5:R4:W-:Y:S02]  /*7fa0*/  STG.E.128 desc[UR6][R170.64], R56 ;  /* 0x00000038aa007986 */ /* 0x0209e4000c101d06 */
.L_x_3175:
[----:B------:R-:W-:Y:S05]  /*7fb0*/  BSYNC B1 ;  /* 0x0000000000017941 */ /* 0x000fea0003800000 */
.L_x_3174:
        /* <DEDUP_REMOVED lines=97> */
.L_x_3179:
[----:B------:R-:W-:Y:S05]  /*85d0*/  BSYNC B0 ;  /* 0x0000000000007941 */ /* 0x000fea0003800000 */
.L_x_3178:
[----:B-----5:R4:W-:Y:S02]  /*85e0*/  STG.E.128 desc[UR6][R170.64], R56 ;  /* 0x00000038aa007986 */ /* 0x0209e4000c101d06 */
.L_x_3169:
[----:B------:R-:W-:Y:S05]  /*85f0*/  BSYNC B2 ;  /* 0x0000000000027941 */ /* 0x000fea0003800000 */
.L_x_3168:
        /* <DEDUP_REMOVED lines=104> */
.L_x_3185:
[----:B------:R-:W-:Y:S05]  /*8c80*/  BSYNC B0 ;  /* 0x0000000000007941 */ /* 0x000fea0003800000 */
.L_x_3184:
[----:B-----5:R4:W-:Y:S02]  /*8c90*/  STG.E.128 desc[UR6][R170.64], R56 ;  /* 0x00000038aa007986 */ /* 0x0209e4000c101d06 */
.L_x_3183:
[----:B------:R-:W-:Y:S05]  /*8ca0*/  BSYNC B1 ;  /* 0x0000000000017941 */ /* 0x000fea0003800000 */
.L_x_3182:
        /* <DEDUP_REMOVED lines=98> */
.L_x_3189:
[----:B------:R-:W-:Y:S05]  /*92d0*/  BSYNC B0 ;  /* 0x0000000000007941 */ /* 0x000fea0003800000 */
.L_x_3188:
[----:B-----5:R4:W-:Y:S02]  /*92e0*/  STG.E.128 desc[UR6][R170.64], R56 ;  /* 0x00000038aa007986 */ /* 0x0209e4000c101d06 */
.L_x_3187:
[----:B------:R-:W-:Y:S05]  /*92f0*/  BSYNC B1 ;  /* 0x0000000000017941 */ /* 0x000fea0003800000 */
.L_x_3186:
        /* <DEDUP_REMOVED lines=97> */
.L_x_3191:
[----:B------:R-:W-:Y:S05]  /*9910*/  BSYNC B0 ;  /* 0x0000000000007941 */ /* 0x000fea0003800000 */
.L_x_3190:
[----:B-----5:R4:W-:Y:S02]  /*9920*/  STG.E.128 desc[UR6][R170.64], R56 ;  /* 0x00000038aa007986 */ /* 0x0209e4000c101d06 */
.L_x_3181:
[----:B------:R-:W-:Y:S05]  /*9930*/  BSYNC B2 ;  /* 0x0000000000027941 */ /* 0x000fea0003800000 */
.L_x_3180:
        /* <DEDUP_REMOVED lines=109> */
.L_x_3197:
[----:B------:R-:W-:Y:S05]  /*a010*/  BSYNC B0 ;  /* 0x0000000000007941 */ /* 0x000fea0003800000 */
.L_x_3196:
[----:B-----5:R1:W-:Y:S02]  /*a020*/  STG.E.128 desc[UR6][R172.64], R56 ;  /* 0x00000038ac007986 */ /* 0x0203e4000c101d06 */
.L_x_3195:
[----:B------:R-:W-:Y:S05]  /*a030*/  BSYNC B1 ;  /* 0x0000000000017941 */ /* 0x000fea0003800000 */
.L_x_3194:
        /* <DEDUP_REMOVED lines=98> */
.L_x_3201:
[----:B------:R-:W-:Y:S05]  /*a660*/  BSYNC B0 ;  /* 0x0000000000007941 */ /* 0x000fea0003800000 */
.L_x_3200:
[----:B-----5:R4:W-:Y:S02]  /*a670*/  STG.E.128 desc[UR6][R172.64], R56 ;  /* 0x00000038ac007986 */ /* 0x0209e4000c101d06 */
.L_x_3199:
[----:B------:R-:W-:Y:S05]  /*a680*/  BSYNC B1 ;  /* 0x0000000000017941 */ /* 0x000fea0003800000 */
.L_x_3198:
        /* <DEDUP_REMOVED lines=97> */
.L_x_3203:
[----:B------:R-:W-:Y:S05]  /*aca0*/  BSYNC B0 ;  /* 0x0000000000007941 */ /* 0x000fea0003800000 */
.L_x_3202:
[----:B-----5:R4:W-:Y:S02]  /*acb0*/  STG.E.128 desc[UR6][R166.64], R56 ;  /* 0x00000038a6007986 */ /* 0x0209e4000c101d06 */
.L_x_3193:
[----:B------:R-:W-:Y:S05]  /*acc0*/  BSYNC B2 ;  /* 0x0000000000027941 */ /* 0x000fea0003800000 */
.L_x_3192:
        /* <DEDUP_REMOVED lines=8> */
.L_x_3129:
        /* <DEDUP_REMOVED lines=21> */
.L_x_3205:
[----:B------:R-:W-:Y:S05]  /*aea0*/  BSYNC B0 ;  /* 0x0000000000007941 */ /* 0x000fea0003800000 */
.L_x_3204:
        /* <DEDUP_REMOVED lines=24> */
.L_x_3207:
[----:B------:R-:W-:Y:S05]  /*b030*/  BSYNC B0 ;  /* 0x0000000000007941 */ /* 0x000fea0003800000 */
.L_x_3206:
        /* <DEDUP_REMOVED lines=24> */
.L_x_3209:
[----:B------:R-:W-:Y:S05]  /*b1c0*/  BSYNC B0 ;  /* 0x0000000000007941 */ /* 0x000fea0003800000 */
.L_x_3208:
        /* <DEDUP_REMOVED lines=29> */
.L_x_3210:
[----:B------:R-:W-:Y:S05]  /*b3a0*/  BSYNC B0 ;  /* 0x0000000000007941 */ /* 0x000fea0003800000 */
.L_x_3155:
        /* <DEDUP_REMOVED lines=81> */
.L_x_3211:
        /* <DEDUP_REMOVED lines=9> */
.L_x_3212:
[----:B------:R-:W-:Y:S04]  /*b950*/  IADD3 R9, R9, -0x1, RZ ;  /* 0xffffffff09097810 */ /* 0x000fe80007ffe0ff */
[----:B------:R-:W-:Y:S11]  /*b960*/  ISETP.GT.AND P0, PT, R9, R65, PT ;  /* 0x000000410900720c */ /* 0x000ff60003f04270 */
[----:B------:R-:W-:Y:S02]  /*b970*/  @!UPT UIADD3 URZ, URZ, URZ, URZ ;  /* 0x0000003f3f3ff290 */ /* 0x000fe4000fffe03f */
[----:B------:R-:W-:Y:S05]  /*b980*/  @P0 BRA `(.L_x_3213) ;  /* 0xffffff7400240947 */ /* 0x000fea000383ffff */
.L_x_3120:
        /* <DEDUP_REMOVED lines=106> */
.L_x_3222:
[----:B------:R-:W-:Y:S05]  /*c030*/  BSYNC B0 ;  /* 0x0000000000007941 */ /* 0x000fea0003800000 */
.L_x_3221:
[----:B-----5:R3:W-:Y:S02]  /*c040*/  STS.128 [R212], R20 ;  /* 0x00000014d4007388 */ /* 0x0207e40000000c00 */
.L_x_3220:
[----:B------:R-:W-:Y:S05]  /*c050*/  BSYNC B1 ;  /* 0x0000000000017941 */ /* 0x000fea0003800000 */
.L_x_3219:
        /* <DEDUP_REMOVED lines=46> */
.L_x_3226:
[----:B------:R-:W-:Y:S05]  /*c340*/  BSYNC B0 ;  /* 0x0000000000007941 */ /* 0x000fea0003800000 */
.L_x_3225:
[----:B-----5:R1:W-:Y:S02]  /*c350*/  STS.128 [R212+0x2000], R20 ;  /* 0x00200014d4007388 */ /* 0x0203e40000000c00 */
.L_x_3224:
[----:B------:R-:W-:Y:S05]  /*c360*/  BSYNC B1 ;  /* 0x0000000000017941 */ /* 0x000fea0003800000 */
.L_x_3223:
        /* <DEDUP_REMOVED lines=46> */
.L_x_3228:
[----:B------:R-:W-:Y:S05]  /*c650*/  BSYNC B0 ;  /* 0x0000000000007941 */ /* 0x000fea0003800000 */
.L_x_3227:
[----:B-----5:R3:W-:Y:S02]  /*c660*/  STS.128 [R212+0x4000], R20 ;  /* 0x00400014d4007388 */ /* 0x0207e40000000c00 */
.L_x_3218:
[----:B------:R-:W-:Y:S05]  /*c670*/  BSYNC B2 ;  /* 0x0000000000027941 */ /* 0x000fea0003800000 */
.L_x_3217:
        /* <DEDUP_REMOVED lines=63> */
.L_x_3234:
[----:B------:R-:W-:Y:S05]  /*ca70*/  BSYNC B0 ;  /* 0x0000000000007941 */ /* 0x000fea0003800000 */
.L_x_3233:
[----:B-----5:R1:W-:Y:S02]  /*ca80*/  STS.128 [R212+0x800], R24 ;  /* 0x00080018d4007388 */ /* 0x0203e40000000c00 */
.L_x_3232:
[----:B------:R-:W-:Y:S05]  /*ca90*/  BSYNC B1 ;  /* 0x0000000000017941 */ /* 0x000fea0003800000 */
.L_x_3231:
        /* <DEDUP_REMOVED lines=46> */
.L_x_3238:
[----:B------:R-:W-:Y:S05]  /*cd80*/  BSYNC B0 ;  /* 0x0000000000007941 */ /* 0x000fea0003800000 */
.L_x_3237:
[----:B-----5:R1:W-:Y:S02]  /*cd90*/  STS.128 [R212+0x2800], R24 ;  /* 0x00280018d4007388 */ /* 0x0203e40000000c00 */
.L_x_3236:
[----:B------:R-:W-:Y:S05]  /*cda0*/  BSYNC B1 ;  /* 0x0000000000017941 */ /* 0x000fea0003800000 */
.L_x_3235:
        /* <DEDUP_REMOVED lines=44> */
.L_x_3240:
[----:B------:R-:W-:Y:S05]  /*d070*/  BSYNC B0 ;  /* 0x0000000000007941 */ /* 0x000fea0003800000 */
.L_x_3239:
[----:B-----5:R1:W-:Y:S02]  /*d080*/  STS.128 [R212+0x4800], R32 ;  /* 0x00480020d4007388 */ /* 0x0203e40000000c00 */
.L_x_3230:
[----:B------:R-:W-:Y:S05]  /*d090*/  BSYNC B2 ;  /* 0x0000000000027941 */ /* 0x000fea0003800000 */
.L_x_3229:
        /* <DEDUP_REMOVED lines=66> */
.L_x_3246:
[----:B------:R-:W-:Y:S05]  /*d4c0*/  BSYNC B0 ;  /* 0x0000000000007941 */ /* 0x000fea0003800000 */
.L_x_3245:
[----:B-----5:R1:W-:Y:S02]  /*d4d0*/  STS.128 [R212+0x1000], R24 ;  /* 0x00100018d4007388 */ /* 0x0203e40000000c00 */
.L_x_3244:
[----:B------:R-:W-:Y:S05]  /*d4e0*/  BSYNC B1 ;  /* 0x0000000000017941 */ /* 0x000fea0003800000 */
.L_x_3243:
        /* <DEDUP_REMOVED lines=48> */
.L_x_3250:
[----:B------:R-:W-:Y:S05]  /*d7f0*/  BSYNC B0 ;  /* 0x0000000000007941 */ /* 0x000fea0003800000 */
.L_x_3249:
[----:B-----5:R1:W-:Y:S02]  /*d800*/  STS.128 [R212+0x3000], R24 ;  /* 0x00300018d4007388 */ /* 0x0203e40000000c00 */
.L_x_3248:
[----:B------:R-:W-:Y:S05]  /*d810*/  BSYNC B1 ;  /* 0x0000000000017941 */ /* 0x000fea0003800000 */
.L_x_3247:
        /* <DEDUP_REMOVED lines=45> */
.L_x_3252:
[----:B------:R-:W-:Y:S05]  /*daf0*/  BSYNC B0 ;  /* 0x0000000000007941 */ /* 0x000fea0003800000 */
.L_x_3251:
[----:B-----5:R1:W-:Y:S02]  /*db00*/  STS.128 [R212+0x5000], R24 ;  /* 0x00500018d4007388 */ /* 0x0203e40000000c00 */
.L_x_3242:
[----:B------:R-:W-:Y:S05]  /*db10*/  BSYNC B2 ;  /* 0x0000000000027941 */ /* 0x000fea0003800000 */
.L_x_3241:
        /* <DEDUP_REMOVED lines=63> */
.L_x_3257:
[----:B------:R-:W-:Y:S05]  /*df10*/  BSYNC B0 ;  /* 0x0000000000007941 */ /* 0x000fea0003800000 */
.L_x_3256:
[----:B-----5:R1:W-:Y:S02]  /*df20*/  STS.128 [R212+0x1800], R16 ;  /* 0x00180010d4007388 */ /* 0x0203e40000000c00 */
.L_x_3255:
[----:B------:R-:W-:Y:S05]  /*df30*/  BSYNC B1 ;  /* 0x0000000000017941 */ /* 0x000fea0003800000 */
.L_x_3254:
        /* <DEDUP_REMOVED lines=46> */
.L_x_3261:
[----:B------:R-:W-:Y:S05]  /*e220*/  BSYNC B0 ;  /* 0x0000000000007941 */ /* 0x000fea0003800000 */
.L_x_3260:
[----:B-----5:R1:W-:Y:S02]  /*e230*/  STS.128 [R212+0x3800], R12 ;  /* 0x0038000cd4007388 */ /* 0x0203e40000000c00 */
.L_x_3259:
[----:B------:R-:W-:Y:S05]  /*e240*/  BSYNC B1 ;  /* 0x0000000000017941 */ /* 0x000fea0003800000 */
.L_x_3258:
        /* <DEDUP_REMOVED lines=47> */
.L_x_3263:
[----:B------:R-:W-:Y:S05]  /*e540*/  BSYNC B0 ;  /* 0x0000000000007941 */ /* 0x000fea0003800000 */
.L_x_3262:
[----:B-----5:R1:W-:Y:S01]  /*e550*/  STS.128 [R212+0x5800], R12 ;  /* 0x0058000cd4007388 */ /* 0x0203e20000000c00 */
[----:B------:R-:W-:Y:S05]  /*e560*/  BRA `(.L_x_3253) ;  /* 0x0000005000387947 */ /* 0x000fea0003800000 */
.L_x_3216:
        /* <DEDUP_REMOVED lines=94> */
.L_x_3269:
[----:B------:R-:W-:Y:S05]  /*eb50*/  BSYNC B0 ;  /* 0x0000000000007941 */ /* 0x000fea0003800000 */
.L_x_3268:
[----:B-----5:R3:W-:Y:S02]  /*eb60*/  STS.128 [R212], R24 ;  /* 0x00000018d4007388 */ /* 0x0207e40000000c00 */
.L_x_3267:
[----:B------:R-:W-:Y:S05]  /*eb70*/  BSYNC B1 ;  /* 0x0000000000017941 */ /* 0x000fea0003800000 */
.L_x_3266:
        /* <DEDUP_REMOVED lines=90> */
.L_x_3273:
[----:B------:R-:W-:Y:S05]  /*f120*/  BSYNC B0 ;  /* 0x0000000000007941 */ /* 0x000fea0003800000 */
.L_x_3272:
[----:B-----5:R1:W-:Y:S02]  /*f130*/  STS.128 [R212+0x2000], R24 ;  /* 0x00200018d4007388 */ /* 0x0203e40000000c00 */
.L_x_3271:
[----:B------:R-:W-:Y:S05]  /*f140*/  BSYNC B1 ;  /* 0x0000000000017941 */ /* 0x000fea0003800000 */
.L_x_3270:
        /* <DEDUP_REMOVED lines=89> */
.L_x_3275:
[----:B------:R-:W-:Y:S05]  /*f6e0*/  BSYNC B0 ;  /* 0x0000000000007941 */ /* 0x000fea0003800000 */
.L_x_3274:
[----:B-----5:R3:W-:Y:S02]  /*f6f0*/  STS.128 [R212+0x4000], R24 ;  /* 0x00400018d4007388 */ /* 0x0207e40000000c00 */
.L_x_3265:
[----:B------:R-:W-:Y:S05]  /*f700*/  BSYNC B2 ;  /* 0x0000000000027941 */ /* 0x000fea0003800000 */
.L_x_3264:
        /* <DEDUP_REMOVED lines=98> */
.L_x_3281:
[----:B------:R-:W-:Y:S05]  /*fd30*/  BSYNC B0 ;  /* 0x0000000000007941 */ /* 0x000fea0003800000 */
.L_x_3280:
[----:B-----5:R2:W-:Y:S02]  /*fd40*/  STS.128 [R212+0x800], R28 ;  /* 0x0008001cd4007388 */ /* 0x0205e40000000c00 */
.L_x_3279:
[----:B------:R-:W-:Y:S05]  /*fd50*/  BSYNC B1 ;  /* 0x0000000000017941 */ /* 0x000fea0003800000 */
.L_x_3278:
        /* <DEDUP_REMOVED lines=92> */
.L_x_3285:
[----:B------:R-:W-:Y:S05]  /*10320*/  BSYNC B0 ;  /* 0x0000000000007941 */ /* 0x000fea0003800000 */
.L_x_3284:
[----:B-----5:R2:W-:Y:S02]  /*10330*/  STS.128 [R212+0x2800], R28 ;  /* 0x0028001cd4007388 */ /* 0x0205e40000000c00 */
.L_x_3283:
[----:B------:R-:W-:Y:S05]  /*10340*/  BSYNC B1 ;  /* 0x0000000000017941 */ /* 0x000fea0003800000 */
.L_x_3282:
        /* <DEDUP_REMOVED lines=91> */
.L_x_3287:
[----:B------:R-:W-:Y:S05]  /*10900*/  BSYNC B0 ;  /* 0x0000000000007941 */ /* 0x000fea0003800000 */
.L_x_3286:
[----:B-----5:R3:W-:Y:S02]  /*10910*/  STS.128 [R212+0x4800], R24 ;  /* 0x00480018d4007388 */ /* 0x0207e40000000c00 */
.L_x_3277:
[----:B------:R-:W-:Y:S05]  /*10920*/  BSYNC B2 ;  /* 0x0000000000027941 */ /* 0x000fea0003800000 */
.L_x_3276:
        /* <DEDUP_REMOVED lines=99> */
.L_x_3293:
[----:B------:R-:W-:Y:S05]  /*10f60*/  BSYNC B0 ;  /* 0x0000000000007941 */ /* 0x000fea0003800000 */
.L_x_3292:
[----:B-----5:R2:W-:Y:S02]  /*10f70*/  STS.128 [R212+0x1000], R28 ;  /* 0x0010001cd4007388 */ /* 0x0205e40000000c00 */
.L_x_3291:
[----:B------:R-:W-:Y:S05]  /*10f80*/  BSYNC B1 ;  /* 0x0000000000017941 */ /* 0x000fea0003800000 */
.L_x_3290:
        /* <DEDUP_REMOVED lines=92> */
.L_x_3297:
[----:B------:R-:W-:Y:S05]  /*11550*/  BSYNC B0 ;  /* 0x0000000000007941 */ /* 0x000fea0003800000 */
.L_x_3296:
[----:B-----5:R2:W-:Y:S02]  /*11560*/  STS.128 [R212+0x3000], R28 ;  /* 0x0030001cd4007388 */ /* 0x0205e40000000c00 */
.L_x_3295:
[----:B------:R-:W-:Y:S05]  /*11570*/  BSYNC B1 ;  /* 0x0000000000017941 */ /* 0x000fea0003800000 */
.L_x_3294:
        /* <DEDUP_REMOVED lines=91> */
.L_x_3299:
[----:B------:R-:W-:Y:S05]  /*11b30*/  BSYNC B0 ;  /* 0x0000000000007941 */ /* 0x000fea0003800000 */
.L_x_3298:
[----:B-----5:R3:W-:Y:S02]  /*11b40*/  STS.128 [R212+0x5000], R24 ;  /* 0x00500018d4007388 */ /* 0x0207e40000000c00 */
.L_x_3289:
[----:B------:R-:W-:Y:S05]  /*11b50*/  BSYNC B2 ;  /* 0x0000000000027941 */ /* 0x000fea0003800000 */
.L_x_3288:
        /* <DEDUP_REMOVED lines=98> */
.L_x_3303:
[----:B------:R-:W-:Y:S05]  /*12180*/  BSYNC B0 ;  /* 0x0000000000007941 */ /* 0x000fea0003800000 */
.L_x_3302:
[----:B-----5:R3:W-:Y:S02]  /*12190*/  STS.128 [R212+0x1800], R16 ;  /* 0x00180010d4007388 */ /* 0x0207e40000000c00 */
.L_x_3301:
[----:B------:R-:W-:Y:S05]  /*121a0*/  BSYNC B1 ;  /* 0x0000000000017941 */ /* 0x000fea0003800000 */
.L_x_3300:
        /* <DEDUP_REMOVED lines=93> */
.L_x_3307:
[----:B------:R-:W-:Y:S05]  /*12780*/  BSYNC B0 ;  /* 0x0000000000007941 */ /* 0x000fea0003800000 */
.L_x_3306:
[----:B-----5:R1:W-:Y:S02]  /*12790*/  STS.128 [R212+0x3800], R16 ;  /* 0x00380010d4007388 */ /* 0x0203e40000000c00 */
.L_x_3305:
[----:B------:R-:W-:Y:S05]  /*127a0*/  BSYNC B1 ;  /* 0x0000000000017941 */ /* 0x000fea0003800000 */
.L_x_3304:
        /* <DEDUP_REMOVED lines=96> */
.L_x_3309:
[----:B------:R-:W-:Y:S05]  /*12db0*/  BSYNC B0 ;  /* 0x0000000000007941 */ /* 0x000fea0003800000 */
.L_x_3308:
[----:B-----5:R1:W-:Y:S01]  /*12dc0*/  STS.128 [R212+0x5800], R12 ;  /* 0x0058000cd4007388 */ /* 0x0203e20000000c00 */
[----:B------:R-:W-:Y:S05]  /*12dd0*/  BRA `(.L_x_3253) ;  /* 0x00000008001c7947 */ /* 0x000fea0003800000 */
.L_x_3215:
        /* <DEDUP_REMOVED lines=36> */
.L_x_3311:
[----:B------:R-:W-:Y:S05]  /*13020*/  BSYNC B0 ;  /* 0x0000000000007941 */ /* 0x000fea0003800000 */
.L_x_3310:
        /* <DEDUP_REMOVED lines=32> */
.L_x_3313:
[----:B------:R-:W-:Y:S05]  /*13230*/  BSYNC B0 ;  /* 0x0000000000007941 */ /* 0x000fea0003800000 */
.L_x_3312:
        /* <DEDUP_REMOVED lines=31> */
.L_x_3315:
[----:B------:R-:W-:Y:S05]  /*13430*/  BSYNC B0 ;  /* 0x0000000000007941 */ /* 0x000fea0003800000 */
.L_x_3314:
        /* <DEDUP_REMOVED lines=33> */
.L_x_3253:
[----:B------:R-:W-:Y:S05]  /*13650*/  BSYNC B3 ;  /* 0x0000000000037941 */ /* 0x000fea0003800000 */
.L_x_3214:
        /* <DEDUP_REMOVED lines=31> */
.L_x_3318:
[----:B------:R3:W-:Y:S02]  /*13850*/  STS.128 [R212+0xa000], RZ ;  /* 0x00a000ffd4007388 */ /* 0x0007e40000000c00 */
.L_x_3317:
[----:B------:R-:W-:Y:S05]  /*13860*/  BSYNC B0 ;  /* 0x0000000000007941 */ /* 0x000fea0003800000 */
.L_x_3316:
        /* <DEDUP_REMOVED lines=31> */
.L_x_3321:
[----:B------:R2:W-:Y:S02]  /*13a60*/  STS.128 [R212+0xa800], RZ ;  /* 0x00a800ffd4007388 */ /* 0x0005e40000000c00 */
.L_x_3320:
[----:B------:R-:W-:Y:S05]  /*13a70*/  BSYNC B0 ;  /* 0x0000000000007941 */ /* 0x000fea0003800000 */
.L_x_3319:
        /* <DEDUP_REMOVED lines=34> */
.L_x_3324:
[----:B------:R2:W-:Y:S02]  /*13ca0*/  STS.128 [R212+0xb000], RZ ;  /* 0x00b000ffd4007388 */ /* 0x0005e40000000c00 */
.L_x_3323:
[----:B------:R-:W-:Y:S05]  /*13cb0*/  BSYNC B0 ;  /* 0x0000000000007941 */ /* 0x000fea0003800000 */
.L_x_3322:
        /* <DEDUP_REMOVED lines=34> */
.L_x_3326:
[----:B------:R-:W-:Y:S05]  /*13ee0*/  BSYNC B0 ;  /* 0x0000000000007941 */ /* 0x000fea0003800000 */
.L_x_3325:
        /* <DEDUP_REMOVED lines=38> */
.L_x_3329:
[----:B------:R1:W-:Y:S02]  /*14150*/  STS.128 [R212+0x10000], RZ ;  /* 0x010000ffd4007388 */ /* 0x0003e40000000c00 */
.L_x_3328:
[----:B------:R-:W-:Y:S05]  /*14160*/  BSYNC B0 ;  /* 0x0000000000007941 */ /* 0x000fea0003800000 */
.L_x_3327:
        /* <DEDUP_REMOVED lines=32> */
.L_x_3332:
[----:B------:R1:W-:Y:S02]  /*14370*/  STS.128 [R212+0x10800], RZ ;  /* 0x010800ffd4007388 */ /* 0x0003e40000000c00 */
.L_x_3331:
[----:B------:R-:W-:Y:S05]  /*14380*/  BSYNC B0 ;  /* 0x0000000000007941 */ /* 0x000fea0003800000 */
.L_x_3330:
        /* <DEDUP_REMOVED lines=35> */
.L_x_3335:
[----:B------:R1:W-:Y:S02]  /*145c0*/  STS.128 [R212+0x11000], RZ ;  /* 0x011000ffd4007388 */ /* 0x0003e40000000c00 */
.L_x_3334:
[----:B------:R-:W-:Y:S05]  /*145d0*/  BSYNC B0 ;  /* 0x0000000000007941 */ /* 0x000fea0003800000 */
.L_x_3333:
        /* <DEDUP_REMOVED lines=38> */
.L_x_3338:
[----:B------:R2:W-:Y:S02]  /*14840*/  STS.128 [R212+0x11800], RZ ;  /* 0x011800ffd4007388 */ /* 0x0005e40000000c00 */
.L_x_3337:
[----:B------:R-:W-:Y:S05]  /*14850*/  BSYNC B0 ;  /* 0x0000000000007941 */ /* 0x000fea0003800000 */
.L_x_3336:
[----:B------:R-:W-:Y:S01]  /*14860*/  SHF.L.U32 R0, R62, 0x6, RZ ;  /* 0x000000063e007819 */ /* 0x000fe200000006ff */
[----:B------:R-:W-:Y:S01]  /*14870*/  ULDC.64 UR8, c[0x0][0x398] ;  /* 0x0000e60000087ab9 */ /* 0x000fe20000000a00 */
[----:B------:R-:W-:Y:S01]  /*14880*/  SHF.L.U32 R154, R154, 0x3, RZ ;  /* 0x000000039a9a7819 */ /* 0x000fe200000006ff */
[----:B------:R-:W0:Y:S01]  /*14890*/  LDGDEPBAR ;  /* 0x00000000000079af */ /* 0x000e220000000000 */
[----:B-12---:R-:W-:Y:S02]  /*148a0*/  LOP3.LUT R5, R0, 0x1c0, RZ, 0xc0, !PT ;  /* 0x000001c000057812 */ /* 0x006fe400078ec0ff */
        /* <DEDUP_REMOVED lines=22> */
[----:B------:R-:W2:Y:S01]  /*14a10*/  LDSM.16.M88.4 R52, [R198+0x7000] ;  /* 0x00700000c634783b */ /* 0x000ea20000000200 */
[----:B------:R-:W-:Y:S01]  /*14a20*/  IADD3 R219, R108, 0x8, RZ ;  /* 0x000000086cdb7810 */ /* 0x000fe20007ffe0ff */
[C---:B------:R-:W-:Y:S01]  /*14a30*/  VIADD R189, R197.reuse, 0x1800 ;  /* 0x00001800c5bd7836 */ /* 0x040fe20000000000 */
[----:B------:R-:W-:Y:S01]  /*14a40*/  SEL R0, R0, 0xffffffc0, !P2 ;  /* 0xffffffc000007807 */ /* 0x000fe20005000000 */
[----:B------:R-:W5:Y:S01]  /*14a50*/  LDSM.16.M88.4 R72, [R197] ;  /* 0x00000000c548783b */ /* 0x000f620000000200 */
[C---:B------:R-:W-:Y:S01]  /*14a60*/  IADD3 R191, R197.reuse, 0x800, RZ ;  /* 0x00000800c5bf7810 */ /* 0x040fe20007ffe0ff */
[----:B------:R-:W-:Y:S01]  /*14a70*/  VIADD R184, R197, 0x3800 ;  /* 0x00003800c5b87836 */ /* 0x000fe20000000000 */
[----:B------:R-:W-:Y:S01]  /*14a80*/  IADD3 R195, R198, R0, RZ ;  /* 0x00000000c6c37210 */ /* 0x000fe20007ffe0ff */
[----:B------:R-:W3:Y:S01]  /*14a90*/  LDSM.16.M88.4 R64, [R198+0x6800] ;  /* 0x00680000c640783b */ /* 0x000ee20000000200 */
[----:B------:R-:W-:-:S02]  /*14aa0*/  IADD3 R188, R0, R197, RZ ;  /* 0x000000c500bc7210 */ /* 0x000fc40007ffe0ff */
[C---:B------:R-:W-:Y:S01]  /*14ab0*/  IADD3 R190, R197.reuse, 0x1000, RZ ;  /* 0x00001000c5be7810 */ /* 0x040fe20007ffe0ff */
[----:B------:R-:W-:Y:S01]  /*14ac0*/  LDSM.16.M88.4 R68, [R195+0x6000] ;  /* 0x00600000c344783b */ /* 0x000fe20000000200 */
[C---:B------:R-:W-:Y:S02]  /*14ad0*/  IADD3 R187, R197.reuse, 0x2000, RZ ;  /* 0x00002000c5bb7810 */ /* 0x040fe40007ffe0ff */
[C---:B------:R-:W-:Y:S01]  /*14ae0*/  IADD3 R186, R197.reuse, 0x2800, RZ ;  /* 0x00002800c5ba7810 */ /* 0x040fe20007ffe0ff */
[----:B------:R-:W4:Y:S01]  /*14af0*/  LDSM.16.M88.4 R40, [R198+0x7800] ;  /* 0x00780000c628783b */ /* 0x000f220000000200 */
[C---:B------:R-:W-:Y:S02]  /*14b00*/  IADD3 R185, R197.reuse, 0x3000, RZ ;  /* 0x00003000c5b97810 */ /* 0x040fe40007ffe0ff */
[C---:B------:R-:W-:Y:S01]  /*14b10*/  IADD3 R183, R197.reuse, 0x4000, RZ ;  /* 0x00004000c5b77810 */ /* 0x040fe20007ffe0ff */
[----:B------:R-:W4:Y:S01]  /*14b20*/  LDSM.16.M88.4 R28, [R197+0x1000] ;  /* 0x00100000c51c783b */ /* 0x000f220000000200 */
[----:B------:R-:W-:-:S02]  /*14b30*/  IADD3 R182, R197, 0x4800, RZ ;  /* 0x00004800c5b67810 */ /* 0x000fc40007ffe0ff */
[C---:B------:R-:W-:Y:S01]  /*14b40*/  IADD3 R181, R197.reuse, 0x5000, RZ ;  /* 0x00005000c5b57810 */ /* 0x040fe20007ffe0ff */
[----:B------:R-:W4:Y:S01]  /*14b50*/  LDSM.16.M88.4 R32, [R197+0x800] ;  /* 0x00080000c520783b */ /* 0x000f220000000200 */
[----:B------:R-:W-:-:S03]  /*14b60*/  IADD3 R180, R197, 0x5800, RZ ;  /* 0x00005800c5b47810 */ /* 0x000fc60007ffe0ff */
[----:B------:R-:W-:Y:S04]  /*14b70*/  LDSM.16.M88.4 R20, [R2] ;  /* 0x000000000214783b */ /* 0x000fe80000000200 */
[----:B------:R-:W4:Y:S01]  /*14b80*/  LDSM.16.M88.4 R92, [R188] ;  /* 0x00000000bc5c783b */ /* 0x000f220000000200 */
[C---:B-1----:R-:W-:Y:S03]  /*14b90*/  HMMA.16816.F32 R12, R16.reuse, R24, RZ ;  /* 0x00000018100c723c */ /* 0x042fe600000018ff */
[----:B------:R-:W1:Y:S04]  /*14ba0*/  LDSM.16.M88.4 R48, [R197+0x1800] ;  /* 0x00180000c530783b */ /* 0x000e680000000200 */
[----:B------:R-:W1:Y:S01]  /*14bb0*/  LDSM.16.M88.4 R4, [R195+0x7000] ;  /* 0x00700000c304783b */ /* 0x000e620000000200 */
[C---:B--2---:R-:W-:Y:S03]  /*14bc0*/  HMMA.16816.F32 R56, R16.reuse, R52, RZ ;  /* 0x000000341038723c */ /* 0x044fe600000018ff */
[----:B------:R-:W2:Y:S03]  /*14bd0*/  LDSM.16.M88.4 R8, [R195+0x6800] ;  /* 0x00680000c308783b */ /* 0x000ea60000000200 */
[C---:B------:R-:W-:Y:S01]  /*14be0*/  HMMA.16816.F32 R24, R16.reuse, R26, RZ ;  /* 0x0000001a1018723c */ /* 0x040fe200000018ff */
[----:B------:R-:W-:Y:S04]  /*14bf0*/  LDSM.16.M88.4 R88, [R195+0x7800] ;  /* 0x00780000c358783b */ /* 0x000fe80000000200 */
[----:B------:R-:W-:Y:S01]  /*14c00*/  LDSM.16.M88.4 R100, [R197+0x4000] ;  /* 0x00400000c564783b */ /* 0x000fe20000000200 */
[----:B------:R-:W-:Y:S03]  /*14c10*/  HMMA.16816.F32 R52, R16, R54, RZ ;  /* 0x000000361034723c */ /* 0x000fe600000018ff */
[----:B------:R-:W-:Y:S03]  /*14c20*/  LDSM.16.M88.4 R96, [R195+0x9000] ;  /* 0x00900000c360783b */ /* 0x000fe60000000200 */
[----:B-----5:R-:W-:Y:S01]  /*14c30*/  HMMA.16816.F32 R12, R76, R72, R12 ;  /* 0x000000484c0c723c */ /* 0x020fe2000000180c */
[----:B------:R-:W-:Y:S05]  /*14c40*/  LDSM.16.M88.4 R104, [R188+0x2800] ;  /* 0x00280000bc68783b */ /* 0x000fea0000000200 */
[C---:B---3--:R-:W-:Y:S06]  /*14c50*/  HMMA.16816.F32 R36, R16.reuse, R64, RZ ;  /* 0x000000401024723c */ /* 0x048fec00000018ff */
[C---:B------:R-:W-:Y:S06]  /*14c60*/  HMMA.16816.F32 R64, R16.reuse, R66, RZ ;  /* 0x000000421040723c */ /* 0x040fec00000018ff */
        /* <DEDUP_REMOVED lines=22> */
[C---:B--2---:R-:W-:Y:S06]  /*14dd0*/  HMMA.16816.F32 R36, R80.reuse, R8, R36 ;  /* 0x000000085024723c */ /* 0x044fec0000001824 */
        /* <DEDUP_REMOVED lines=121> */
[C---:B-----5:R-:W-:Y:S01]  /*15570*/  HMMA.16816.F32 R84, R8.reuse, R4, R84 ;  /* 0x000000040854723c */ /* 0x060fe20000001854 */
[----:B------:R-:W3:Y:S01]  /*15580*/  LDC R4, c[0x0][0x394] ;  /* 0x0000e500ff047b82 */ /* 0x000ee20000000800 */
        /* <DEDUP_REMOVED lines=25> */
[----:B---3--:R-:W-:Y:S01]  /*15720*/  IADD3 R4, R63, -R4, -R208 ;  /* 0x800000043f047210 */ /* 0x008fe20007ffe8d0 */
[----:B------:R-:W-:Y:S01]  /*15730*/  FMUL.FTZ R88, R88, UR9 ;  /* 0x0000000958587c20 */ /* 0x000fe20008410000 */
[----:B------:R-:W-:Y:S01]  /*15740*/  FMUL.FTZ R89, R89, UR9 ;  /* 0x0000000959597c20 */ /* 0x000fe20008410000 */
[----:B------:R-:W-:Y:S01]  /*15750*/  FMUL.FTZ R90, R90, UR9 ;  /* 0x000000095a5a7c20 */ /* 0x000fe20008410000 */
[----:B------:R-:W-:Y:S01]  /*15760*/  FMUL.FTZ R91, R91, UR9 ;  /* 0x000000095b5b7c20 */ /* 0x000fe20008410000 */
[----:B------:R-:W3:Y:S01]  /*15770*/  MUFU.TANH R12, R12 ;  /* 0x0000000c000c7308 */ /* 0x000ee20000002400 */
        /* <DEDUP_REMOVED lines=30> */
[----:B------:R-:W-:Y:S01]  /*15960*/  VIADD R18, R44, 0xffffffc0 ;  /* 0xffffffc02c127836 */ /* 0x000fe20000000000 */
[----:B------:R-:W-:Y:S01]  /*15970*/  IABS R8, R44 ;  /* 0x0000002c00087213 */ /* 0x000fe20000000000 */
[----:B------:R-:W-:-:S03]  /*15980*/  ULDC.64 UR8, c[0x0][0x248] ;  /* 0x0000920000087ab9 */ /* 0x000fc60000000a00 */
[----:B------:R-:W-:Y:S02]  /*15990*/  IABS R6, R18 ;  /* 0x0000001200067213 */ /* 0x000fe40000000000 */
[-C--:B--2---:R-:W-:Y:S02]  /*159a0*/  IABS R4, R5.reuse ;  /* 0x0000000500047213 */ /* 0x084fe40000000000 */
[----:B------:R-:W-:Y:S02]  /*159b0*/  LOP3.LUT R18, R18, R5, RZ, 0x3c, !PT ;  /* 0x0000000512127212 */ /* 0x000fe400078e3cff */
[----:B------:R-:W2:Y:S08]  /*159c0*/  I2F.RP R9, R4 ;  /* 0x0000000400097306 */ /* 0x000eb00000209400 */
[----:B--2---:R-:W2:Y:S02]  /*159d0*/  MUFU.RCP R10, R9 ;  /* 0x00000009000a7308 */ /* 0x004ea40000001000 */
[----:B--2---:R-:W-:-:S06]  /*159e0*/  VIADD R10, R10, 0xffffffe ;  /* 0x0ffffffe0a0a7836 */ /* 0x004fcc0000000000 */
[----:B------:R-:W2:Y:S02]  /*159f0*/  F2I.FTZ.U32.TRUNC.NTZ R11, R10 ;  /* 0x0000000a000b7305 */ /* 0x000ea4000021f000 */
[----:B--2---:R-:W-:Y:S02]  /*15a00*/  IADD3 R7, RZ, -R11, RZ ;  /* 0x8000000bff077210 */ /* 0x004fe40007ffe0ff */
        /* <DEDUP_REMOVED lines=36> */
[C---:B------:R-:W-:Y:S01]  /*15c50*/  IMAD R5, R6.reuse, UR9, R5 ;  /* 0x0000000906057c24 */ /* 0x040fe2000f8e0205 */
[----:B--2---:R-:W-:Y:S01]  /*15c60*/  IADD3 R4, -R9, R4, RZ ;  /* 0x0000000409047210 */ /* 0x004fe20007ffe1ff */
[----:B------:R-:W-:Y:S01]  /*15c70*/  IMAD.WIDE.U32 R8, R6, UR8, RZ ;  /* 0x0000000806087c25 */ /* 0x000fe2000f8e00ff */
[----:B------:R-:W-:Y:S02]  /*15c80*/  ULDC.64 UR8, c[0x0][0x230] ;  /* 0x00008c0000087ab9 */ /* 0x000fe40000000a00 */
[----:B------:R-:W-:Y:S01]  /*15c90*/  SHF.R.S32.HI R7, RZ, 0x1f, R4 ;  /* 0x0000001fff077819 */ /* 0x000fe20000011404 */
[----:B------:R-:W-:-:S04]  /*15ca0*/  IMAD.IADD R9, R9, 0x1, R5 ;  /* 0x0000000109097824 */ /* 0x000fc800078e0205 */
[----:B------:R-:W-:-:S04]  /*15cb0*/  IMAD R7, R7, UR8, RZ ;  /* 0x0000000807077c24 */ /* 0x000fc8000f8e02ff */
[C---:B------:R-:W-:Y:S02]  /*15cc0*/  IMAD R7, R4.reuse, UR9, R7 ;  /* 0x0000000904077c24 */ /* 0x040fe4000f8e0207 */
[----:B------:R-:W-:-:S04]  /*15cd0*/  IMAD.WIDE.U32 R4, R4, UR8, R8 ;  /* 0x0000000804047c25 */ /* 0x000fc8000f8e0008 */
[----:B------:R-:W-:Y:S01]  /*15ce0*/  IMAD.MOV.U32 R6, RZ, RZ, R4 ;  /* 0x000000ffff067224 */ /* 0x000fe200078e0004 */
[----:B------:R-:W-:Y:S01]  /*15cf0*/  IADD3 R7, R5, R7, RZ ;  /* 0x0000000705077210 */ /* 0x000fe20007ffe0ff */
[----:B------:R-:W-:Y:S06]  /*15d00*/  BRA `(.L_x_3341) ;  /* 0x00000000000c7947 */ /* 0x000fec0003800000 */
.L_x_3340:
[----:B------:R-:W2:Y:S02]  /*15d10*/  LDC R6, c[0x0][0x248] ;  /* 0x00009200ff067b82 */ /* 0x000ea40000000800 */
[----:B--2---:R-:W-:-:S04]  /*15d20*/  LEA R6, -R6, RZ, 0x6 ;  /* 0x000000ff06067211 */ /* 0x004fc800078e31ff */
[----:B------:R-:W-:-:S07]  /*15d30*/  SHF.R.S32.HI R7, RZ, 0x1f, R6 ;  /* 0x0000001fff077819 */ /* 0x000fce0000011406 */
.L_x_3341:
        /* <DEDUP_REMOVED lines=83> */
[----:B------:R-:W-:Y:S01]  /*16270*/  @P2 LEA.HI.X R43, R4, UR11, R5, 0x1, P4 ;  /* 0x0000000b042b2c11 */ /* 0x000fe2000a0f0c05 */
[----:B------:R-:W-:Y:S01]  /*16280*/  @!PT LDS RZ, [RZ] ;  /* 0x00000000fffff984 */ /* 0x000fe20000000800 */
[----:B------:R-:W-:Y:S01]  /*16290*/  @!PT LDS RZ, [RZ] ;  /* 0x00000000fffff984 */ /* 0x000fe20000000800 */
[----:B------:R-:W-:Y:S01]  /*162a0*/  @!PT LDS RZ, [RZ] ;  /* 0x00000000fffff984 */ /* 0x000fe20000000800 */
[----:B------:R2:W-:Y:S01]  /*162b0*/  @P2 LDGSTS.E.BYPASS.LTC128B.128 [R212+0x9000], desc[UR6][R34.64+0x80] ;  /* 0x0900008022d42fae */ /* 0x0005e2000b901d46 */
[----:B------:R-:W-:-:S03]  /*162c0*/  @P1 LEA R4, P0, R9, UR10, 0x1 ;  /* 0x0000000a09041c11 */ /* 0x000fc6000f8008ff */
[----:B------:R2:W-:Y:S01]  /*162d0*/  @!P2 STS.128 [R212+0x9000], RZ ;  /* 0x009000ffd400a388 */ /* 0x0005e20000000c00 */
[----:B------:R-:W-:-:S03]  /*162e0*/  @P1 LEA.HI.X R5, R9, UR11, R152, 0x1, P0 ;  /* 0x0000000b09051c11 */ /* 0x000fc600080f0c98 */
        /* <DEDUP_REMOVED lines=21> */
.L_x_3339:
        /* <DEDUP_REMOVED lines=12> */
[CC--:B------:R-:W-:Y:S01]  /*16500*/  ISETP.LT.OR P0, PT, R44.reuse, R220.reuse, P0 ;  /* 0x000000dc2c00720c */ /* 0x0c0fe20000701670 */
        /* <DEDUP_REMOVED lines=37> */
[C---:B------:R-:W-:Y:S01]  /*16760*/  ISETP.GE.AND P0, PT, R4.reuse, R217, PT ;  /* 0x000000d90400720c */ /* 0x040fe20003f06270 */
[----:B------:R-:W-:Y:S01]  /*16770*/  LDSM.16.MT88.4 R140, [R196+0xc800] ;  /* 0x00c80000c48c783b */ /* 0x000fe20000004200 */
        /* <DEDUP_REMOVED lines=431> */
.L_x_3343:
[----:B------:R-:W1:Y:S02]  /*18270*/  LDC R9, c[0x0][0x250] ;  /* 0x00009400ff097b82 */ /* 0x000e640000000800 */
[----:B-1----:R-:W-:-:S04]  /*18280*/  LEA R9, -R9, RZ, 0x6 ;  /* 0x000000ff09097211 */ /* 0x002fc800078e31ff */
[----:B------:R-:W-:-:S07]  /*18290*/  SHF.R.S32.HI R4, RZ, 0x1f, R9 ;  /* 0x0000001fff047819 */ /* 0x000fce0000011409 */
.L_x_3344:
        /* <DEDUP_REMOVED lines=83> */
[----:B------:R-:W-:Y:S01]  /*187d0*/  @P5 LEA.HI.X R5, R0, UR5, R5, 0x1, P2 ;  /* 0x0000000500055c11 */ /* 0x000fe200090f0c05 */
[----:B------:R-:W-:Y:S01]  /*187e0*/  ULDC UR4, c[0x0][0x39c] ;  /* 0x0000e70000047ab9 */ /* 0x000fe20000000800 */
        /* <DEDUP_REMOVED lines=28> */
[----:B------:R-:W-:Y:S04]  /*189b0*/  LDSM.16.M88.4 R24, [R200] ;  /* 0x00000000c818783b */ /* 0x000fe80000000200 */
[----:B------:R-:W-:Y:S04]  /*189c0*/  LDSM.16.M88.4 R168, [R197] ;  /* 0x00000000c5a8783b */ /* 0x000fe80000000200 */
[----:B------:R-:W1:Y:S04]  /*189d0*/  LDSM.16.M88.4 R156, [R198+0x7000] ;  /* 0x00700000c69c783b */ /* 0x000e680000000200 */
[----:B------:R-:W4:Y:S04]  /*189e0*/  LDSM.16.M88.4 R140, [R198+0x6800] ;  /* 0x00680000c68c783b */ /* 0x000f280000000200 */
[----:B------:R-:W-:Y:S04]  /*189f0*/  LDSM.16.M88.4 R172, [R135] ;  /* 0x0000000087ac783b */ /* 0x000fe80000000200 */
[----:B------:R-:W-:Y:S04]  /*18a00*/  LDSM.16.M88.4 R164, [R195+0x6000] ;  /* 0x00600000c3a4783b */ /* 0x000fe80000000200 */
[----:B------:R-:W5:Y:S04]  /*18a10*/  LDSM.16.M88.4 R136, [R198+0x7800] ;  /* 0x00780000c688783b */ /* 0x000f680000000200 */
[----:B------:R-:W5:Y:S04]  /*18a20*/  LDSM.16.M88.4 R32, [R190] ;  /* 0x00000000be20783b */ /* 0x000f680000000200 */
[----:B--2---:R-:W2:Y:S01]  /*18a30*/  LDSM.16.M88.4 R20, [R191] ;  /* 0x00000000bf14783b */ /* 0x004ea20000000200 */
[C---:B---3--:R-:W-:Y:S03]  /*18a40*/  HMMA.16816.F32 R4, R176.reuse, R16, RZ ;  /* 0x00000010b004723c */ /* 0x048fe600000018ff */
[----:B------:R-:W-:Y:S04]  /*18a50*/  LDSM.16.M88.4 R148, [R2] ;  /* 0x000000000294783b */ /* 0x000fe80000000200 */
[----:B------:R-:W3:Y:S01]  /*18a60*/  LDSM.16.M88.4 R232, [R188] ;  /* 0x00000000bce8783b */ /* 0x000ee20000000200 */
[C---:B------:R-:W-:Y:S03]  /*18a70*/  HMMA.16816.F32 R16, R176.reuse, R18, RZ ;  /* 0x00000012b010723c */ /* 0x040fe600000018ff */
[----:B------:R-:W3:Y:S03]  /*18a80*/  LDSM.16.M88.4 R144, [R189] ;  /* 0x00000000bd90783b */ /* 0x000ee60000000200 */
[C---:B-1----:R-:W-:Y:S01]  /*18a90*/  HMMA.16816.F32 R160, R176.reuse, R156, RZ ;  /* 0x0000009cb0a0723c */ /* 0x042fe200000018ff */
[----:B------:R-:W1:Y:S04]  /*18aa0*/  LDSM.16.M88.4 R8, [R195+0x7000] ;  /* 0x00700000c308783b */ /* 0x000e680000000200 */
[----:B------:R-:W1:Y:S01]  /*18ab0*/  LDSM.16.M88.4 R12, [R195+0x6800] ;  /* 0x00680000c30c783b */ /* 0x000e620000000200 */
[----:B------:R-:W-:Y:S03]  /*18ac0*/  HMMA.16816.F32 R156, R176, R158, RZ ;  /* 0x0000009eb09c723c */ /* 0x000fe600000018ff */
[----:B------:R-:W-:Y:S03]  /*18ad0*/  LDSM.16.M88.4 R228, [R195+0x7800] ;  /* 0x00780000c3e4783b */ /* 0x000fe60000000200 */
[C---:B------:R-:W-:Y:S01]  /*18ae0*/  HMMA.16816.F32 R4, R24.reuse, R168, R4 ;  /* 0x000000a81804723c */ /* 0x040fe20000001804 */
[----:B------:R-:W-:Y:S04]  /*18af0*/  LDSM.16.M88.4 R244, [R188+0x2800] ;  /* 0x00280000bcf4783b */ /* 0x000fe80000000200 */
[----:B------:R-:W-:Y:S01]  /*18b00*/  LDSM.16.M88.4 R240, [R195+0x9800] ;  /* 0x00980000c3f0783b */ /* 0x000fe20000000200 */
[----:B------:R-:W-:Y:S03]  /*18b10*/  HMMA.16816.F32 R16, R24, R170, R16 ;  /* 0x000000aa1810723c */ /* 0x000fe60000001810 */
[----:B------:R-:W-:Y:S03]  /*18b20*/  LDSM.16.M88.4 R168, [R198+0x8000] ;  /* 0x00800000c6a8783b */ /* 0x000fe60000000200 */
[C---:B----4-:R-:W-:Y:S01]  /*18b30*/  HMMA.16816.F32 R28, R176.reuse, R140, RZ ;  /* 0x0000008cb01c723c */ /* 0x050fe200000018ff */
[----:B------:R-:W-:Y:S04]  /*18b40*/  LDSM.16.M88.4 R236, [R198+0xa800] ;  /* 0x00a80000c6ec783b */ /* 0x000fe80000000200 */
[----:B------:R-:W0:Y:S01]  /*18b50*/  LDGDEPBAR ;  /* 0x00000000000079af */ /* 0x000e220000000000 */
[C---:B------:R-:W-:Y:S06]  /*18b60*/  HMMA.16816.F32 R140, R176.reuse, R142, RZ ;  /* 0x0000008eb08c723c */ /* 0x040fec00000018ff */
[----:B-----5:R-:W-:Y:S06]  /*18b70*/  HMMA.16816.F32 R152, R176, R136, RZ ;  /* 0x00000088b098723c */ /* 0x020fec00000018ff */
[C---:B------:R-:W-:Y:S06]  /*18b80*/  HMMA.16816.F32 R16, R172.reuse, R166, R16 ;  /* 0x000000a6ac10723c */ /* 0x040fec0000001810 */
[----:B------:R-:W-:Y:S01]  /*18b90*/  HMMA.16816.F32 R4, R172, R164, R4 ;  /* 0x000000a4ac04723c */ /* 0x000fe20000001804 */
[----:B------:R-:W-:Y:S05]  /*18ba0*/  LDSM.16.M88.4 R164, [R188+0x1800] ;  /* 0x00180000bca4783b */ /* 0x000fea0000000200 */
[----:B------:R-:W-:Y:S01]  /*18bb0*/  HMMA.16816.F32 R176, R176, R138, RZ ;  /* 0x0000008ab0b0723c */ /* 0x000fe200000018ff */
[----:B------:R-:W-:Y:S05]  /*18bc0*/  LDSM.16.M88.4 R136, [R188+0x800] ;  /* 0x00080000bc88783b */ /* 0x000fea0000000200 */
[C---:B------:R-:W-:Y:S06]  /*18bd0*/  HMMA.16816.F32 R160, R24.reuse, R32, R160 ;  /* 0x0000002018a0723c */ /* 0x040fec00000018a0 */
[C---:B------:R-:W-:Y:S01]  /*18be0*/  HMMA.16816.F32 R156, R24.reuse, R34, R156 ;  /* 0x00000022189c723c */ /* 0x040fe2000000189c */
[----:B------:R-:W4:Y:S05]  /*18bf0*/  LDSM.16.M88.4 R32, [R199+0x2000] ;  /* 0x00200000c720783b */ /* 0x000f2a0000000200 */
[C---:B--2---:R-:W-:Y:S06]  /*18c00*/  HMMA.16816.F32 R28, R24.reuse, R20, R28 ;  /* 0x00000014181c723c */ /* 0x044fec000000181c */
[----:B------:R-:W-:Y:S01]  /*18c10*/  HMMA.16816.F32 R140, R24, R22, R140 ;  /* 0x00000016188c723c */ /* 0x000fe2000000188c */
[----:B------:R-:W2:Y:S05]  /*18c20*/  LDSM.16.M88.4 R20, [R188+0x1000] ;  /* 0x00100000bc14783b */ /* 0x000eaa0000000200 */
[C---:B---3--:R-:W-:Y:S06]  /*18c30*/  HMMA.16816.F32 R16, R148.reuse, R234, R16 ;  /* 0x000000ea9410723c */ /* 0x048fec0000001810 */
[----:B------:R-:W-:Y:S01]  /*18c40*/  HMMA.16816.F32 R4, R148, R232, R4 ;  /* 0x000000e89404723c */ /* 0x000fe20000001804 */
[----:B------:R-:W-:Y:S05]  /*18c50*/  LDSM.16.M88.4 R232, [R195+0xa000] ;  /* 0x00a00000c3e8783b */ /* 0x000fea0000000200 */
[C---:B------:R-:W-:Y:S06]  /*18c60*/  HMMA.16816.F32 R152, R24.reuse, R144, R152 ;  /* 0x000000901898723c */ /* 0x040fec0000001898 */
[----:B------:R-:W-:Y:S01]  /*18c70*/  HMMA.16816.F32 R176, R24, R146, R176 ;  /* 0x0000009218b0723c */ /* 0x000fe200000018b0 */
[----:B------:R-:W-:Y:S04]  /*18c80*/  LDSM.16.M88.4 R144, [R187] ;  /* 0x00000000bb90783b */ /* 0x000fe80000000200 */
[----:B------:R-:W-:Y:S01]  /*18c90*/  LDSM.16.M88.4 R24, [R198+0x9000] ;  /* 0x00900000c618783b */ /* 0x000fe20000000200 */
[C---:B-1----:R-:W-:Y:S06]  /*18ca0*/  HMMA.16816.F32 R160, R172.reuse, R8, R160 ;  /* 0x00000008aca0723c */ /* 0x042fec00000018a0 */
[C---:B------:R-:W-:Y:S01]  /*18cb0*/  HMMA.16816.F32 R156, R172.reuse, R10, R156 ;  /* 0x0000000aac9c723c */ /* 0x040fe2000000189c */
[----:B------:R-:W1:Y:S05]  /*18cc0*/  LDSM.16.M88.4 R8, [R200+0x2000] ;  /* 0x00200000c808783b */ /* 0x000e6a0000000200 */
[C---:B------:R-:W-:Y:S06]  /*18cd0*/  HMMA.16816.F32 R28, R172.reuse, R12, R28 ;  /* 0x0000000cac1c723c */ /* 0x040fec000000181c */
[----:B------:R-:W-:Y:S01]  /*18ce0*/  HMMA.16816.F32 R140, R172, R14, R140 ;  /* 0x0000000eac8c723c */ /* 0x000fe2000000188c */
[----:B------:R-:W3:Y:S05]  /*18cf0*/  LDSM.16.M88.4 R12, [R198+0x8800] ;  /* 0x00880000c60c783b */ /* 0x000eea0000000200 */
[C---:B----4-:R-:W-:Y:S06]  /*18d00*/  HMMA.16816.F32 R16, R32.reuse, R170, R16 ;  /* 0x000000aa2010723c */ /* 0x050fec0000001810 */
[----:B------:R-:W-:Y:S01]  /*18d10*/  HMMA.16816.F32 R4, R32, R168, R4 ;  /* 0x000000a82004723c */ /* 0x000fe20000001804 */
        /* <DEDUP_REMOVED lines=16> */
[----:B------:R-:W-:Y:S04]  /*18e20*/  LDSM.16.M88.4 R148, [R199+0x4000] ;  /* 0x00400000c794783b */ /* 0x000fe80000000200 */
[----:B------:R-:W-:Y:S01]  /*18e30*/  LDSM.16.M88.4 R164, [R195+0x8800] ;  /* 0x00880000c3a4783b */ /* 0x000fe20000000200 */
[C---:B---3--:R-:W-:Y:S06]  /*18e40*/  HMMA.16816.F32 R28, R32.reuse, R12, R28 ;  /* 0x0000000c201c723c */ /* 0x048fec000000181c */
[----:B------:R-:W-:Y:S01]  /*18e50*/  HMMA.16816.F32 R140, R32, R14, R140 ;  /* 0x0000000e208c723c */ /* 0x000fe2000000188c */
[----:B------:R-:W1:Y:S05]  /*18e60*/  LDSM.16.M88.4 R12, [R186] ;  /* 0x00000000ba0c783b */ /* 0x000e6a0000000200 */
[C---:B--2---:R-:W-:Y:S06]  /*18e70*/  HMMA.16816.F32 R16, R228.reuse, R22, R16 ;  /* 0x00000016e410723c */ /* 0x044fec0000001810 */
[----:B------:R-:W-:Y:S01]  /*18e80*/  HMMA.16816.F32 R4, R228, R20, R4 ;  /* 0x00000014e404723c */ /* 0x000fe20000001804 */
[----:B------:R-:W-:Y:S05]  /*18e90*/  LDSM.16.M88.4 R20, [R183] ;  /* 0x00000000b714783b */ /* 0x000fea0000000200 */
[C---:B------:R-:W-:Y:S06]  /*18ea0*/  HMMA.16816.F32 R160, R32.reuse, R24, R160 ;  /* 0x0000001820a0723c */ /* 0x040fec00000018a0 */
[C---:B------:R-:W-:Y:S01]  /*18eb0*/  HMMA.16816.F32 R156, R32.reuse, R26, R156 ;  /* 0x0000001a209c723c */ /* 0x040fe2000000189c */
[----:B------:R-:W2:Y:S05]  /*18ec0*/  LDSM.16.M88.4 R24, [R185] ;  /* 0x00000000b918783b */ /* 0x000eaa0000000200 */
[C---:B----4-:R-:W-:Y:S06]  /*18ed0*/  HMMA.16816.F32 R152, R32.reuse, R136, R152 ;  /* 0x000000882098723c */ /* 0x050fec0000001898 */
[----:B------:R-:W-:Y:S01]  /*18ee0*/  HMMA.16816.F32 R176, R32, R138, R176 ;  /* 0x0000008a20b0723c */ /* 0x000fe200000018b0 */
[----:B------:R-:W3:Y:S04]  /*18ef0*/  LDSM.16.M88.4 R32, [R198+0xa000] ;  /* 0x00a00000c620783b */ /* 0x000ee80000000200 */
[----:B------:R-:W-:Y:S01]  /*18f00*/  LDSM.16.M88.4 R136, [R200+0x4000] ;  /* 0x00400000c888783b */ /* 0x000fe20000000200 */
[----:B------:R-:W-:Y:S06]  /*18f10*/  HMMA.16816.F32 R16, R172, R170, R16 ;  /* 0x000000aaac10723c */ /* 0x000fec0000001810 */
[C---:B-1----:R-:W-:Y:S06]  /*18f20*/  HMMA.16816.F32 R28, R8.reuse, R12, R28 ;  /* 0x0000000c081c723c */ /* 0x042fec000000181c */
[----:B------:R-:W-:Y:S01]  /*18f30*/  HMMA.16816.F32 R140, R8, R14, R140 ;  /* 0x0000000e088c723c */ /* 0x000fe2000000188c */
[----:B------:R-:W1:Y:S05]  /*18f40*/  LDSM.16.M88.4 R12, [R184] ;  /* 0x00000000b80c783b */ /* 0x000e6a0000000200 */
[----:B------:R-:W-:Y:S01]  /*18f50*/  HMMA.16816.F32 R4, R172, R168, R4 ;  /* 0x000000a8ac04723c */ /* 0x000fe20000001804 */
[----:B------:R-:W-:Y:S05]  /*18f60*/  LDSM.16.M88.4 R168, [R188+0x3000] ;  /* 0x00300000bca8783b */ /* 0x000fea0000000200 */
[C---:B--2---:R-:W-:Y:S06]  /*18f70*/  HMMA.16816.F32 R160, R8.reuse, R24, R160 ;  /* 0x0000001808a0723c */ /* 0x044fec00000018a0 */
[----:B------:R-:W-:Y:S01]  /*18f80*/  HMMA.16816.F32 R156, R8, R26, R156 ;  /* 0x0000001a089c723c */ /* 0x000fe2000000189c */
[----:B------:R-:W2:Y:S05]  /*18f90*/  LDSM.16.M88.4 R24, [R135+0x4000] ;  /* 0x004000008718783b */ /* 0x000eaa0000000200 */
[C---:B---3--:R-:W-:Y:S06]  /*18fa0*/  HMMA.16816.F32 R16, R148.reuse, R34, R16 ;  /* 0x000000229410723c */ /* 0x048fec0000001810 */
[----:B------:R-:W-:Y:S01]  /*18fb0*/  HMMA.16816.F32 R4, R148, R32, R4 ;  /* 0x000000209404723c */ /* 0x000fe20000001804 */
[----:B------:R-:W-:Y:S05]  /*18fc0*/  LDSM.16.M88.4 R32, [R182] ;  /* 0x00000000b620783b */ /* 0x000fea0000000200 */
[----:B------:R-:W-:Y:S06]  /*18fd0*/  HMMA.16816.F32 R28, R228, R164, R28 ;  /* 0x000000a4e41c723c */ /* 0x000fec000000181c */
[----:B-1----:R-:W-:Y:S06]  /*18fe0*/  HMMA.16816.F32 R152, R8, R12, R152 ;  /* 0x0000000c0898723c */ /* 0x002fec0000001898 */
[----:B------:R-:W-:Y:S06]  /*18ff0*/  HMMA.16816.F32 R16, R136, R22, R16 ;  /* 0x000000168810723c */ /* 0x000fec0000001810 */
[----:B------:R-:W-:Y:S01]  /*19000*/  HMMA.16816.F32 R176, R8, R14, R176 ;  /* 0x0000000e08b0723c */ /* 0x000fe200000018b0 */
[----:B------:R-:W-:Y:S04]  /*19010*/  LDSM.16.M88.4 R12, [R2+0x4000] ;  /* 0x00400000020c783b */ /* 0x000fe80000000200 */
[----:B------:R-:W-:Y:S01]  /*19020*/  LDSM.16.M88.4 R8, [R188+0x4000] ;  /* 0x00400000bc08783b */ /* 0x000fe20000000200 */
[----:B------:R-:W-:Y:S03]  /*19030*/  HMMA.16816.F32 R140, R228, R166, R140 ;  /* 0x000000a6e48c723c */ /* 0x000fe6000000188c */
[----:B------:R-:W1:Y:S03]  /*19040*/  LDSM.16.M88.4 R164, [R188+0x3800] ;  /* 0x00380000bca4783b */ /* 0x000e660000000200 */
[----:B------:R-:W-:Y:S01]  /*19050*/  HMMA.16816.F32 R4, R136, R20, R4 ;  /* 0x000000148804723c */ /* 0x000fe20000001804 */
[----:B------:R-:W-:Y:S05]  /*19060*/  LDSM.16.M88.4 R20, [R195+0xa800] ;  /* 0x00a80000c314783b */ /* 0x000fea0000000200 */
[C---:B------:R-:W-:Y:S06]  /*19070*/  HMMA.16816.F32 R160, R228.reuse, R144, R160 ;  /* 0x00000090e4a0723c */ /* 0x040fec00000018a0 */
[----:B------:R-:W-:Y:S01]  /*19080*/  HMMA.16816.F32 R156, R228, R146, R156 ;  /* 0x00000092e49c723c */ /* 0x000fe2000000189c */
[----:B------:R-:W3:Y:S05]  /*19090*/  LDSM.16.M88.4 R144, [R198+0xb000] ;  /* 0x00b00000c690783b */ /* 0x000eea0000000200 */
[----:B------:R-:W-:Y:S06]  /*190a0*/  HMMA.16816.F32 R28, R172, R244, R28 ;  /* 0x000000f4ac1c723c */ /* 0x000fec000000181c */
[----:B------:R-:W-:Y:S06]  /*190b0*/  HMMA.16816.F32 R152, R228, R240, R152 ;  /* 0x000000f0e498723c */ /* 0x000fec0000001898 */
[----:B--2---:R-:W-:Y:S06]  /*190c0*/  HMMA.16816.F32 R16, R24, R234, R16 ;  /* 0x000000ea1810723c */ /* 0x004fec0000001810 */
[----:B------:R-:W-:Y:S06]  /*190d0*/  HMMA.16816.F32 R140, R172, R246, R140 ;  /* 0x000000f6ac8c723c */ /* 0x000fec000000188c */
[----:B------:R-:W-:Y:S06]  /*190e0*/  HMMA.16816.F32 R176, R228, R242, R176 ;  /* 0x000000f2e4b0723c */ /* 0x000fec00000018b0 */
[----:B------:R-:W-:Y:S06]  /*190f0*/  HMMA.16816.F32 R4, R24, R232, R4 ;  /* 0x000000e81804723c */ /* 0x000fec0000001804 */
[C---:B------:R-:W-:Y:S06]  /*19100*/  HMMA.16816.F32 R160, R172.reuse, R168, R160 ;  /* 0x000000a8aca0723c */ /* 0x040fec00000018a0 */
[----:B------:R-:W-:Y:S01]  /*19110*/  HMMA.16816.F32 R156, R172, R170, R156 ;  /* 0x000000aaac9c723c */ /* 0x000fe2000000189c */
[----:B------:R-:W2:Y:S05]  /*19120*/  LDSM.16.M88.4 R168, [R198+0xb800] ;  /* 0x00b80000c6a8783b */ /* 0x000eaa0000000200 */
[----:B------:R-:W-:Y:S06]  /*19130*/  HMMA.16816.F32 R28, R148, R236, R28 ;  /* 0x000000ec941c723c */ /* 0x000fec000000181c */
[----:B-1----:R-:W-:Y:S06]  /*19140*/  HMMA.16816.F32 R152, R172, R164, R152 ;  /* 0x000000a4ac98723c */ /* 0x002fec0000001898 */
[----:B------:R-:W-:Y:S06]  /*19150*/  HMMA.16816.F32 R16, R12, R10, R16 ;  /* 0x0000000a0c10723c */ /* 0x000fec0000001810 */
[----:B------:R-:W-:Y:S06]  /*19160*/  HMMA.16816.F32 R140, R148, R238, R140 ;  /* 0x000000ee948c723c */ /* 0x000fec000000188c */
[----:B------:R-:W-:Y:S01]  /*19170*/  HMMA.16816.F32 R176, R172, R166, R176 ;  /* 0x000000a6acb0723c */ /* 0x000fe200000018b0 */
[----:B------:R-:W1:Y:S04]  /*19180*/  LDSM.16.M88.4 R172, [R181] ;  /* 0x00000000b5ac783b */ /* 0x000e680000000200 */
[----:B------:R-:W-:Y:S01]  /*19190*/  LDSM.16.M88.4 R164, [R188+0x4800] ;  /* 0x00480000bca4783b */ /* 0x000fe20000000200 */
[----:B------:R-:W-:Y:S03]  /*191a0*/  HMMA.16816.F32 R4, R12, R8, R4 ;  /* 0x000000080c04723c */ /* 0x000fe60000001804 */
[----:B------:R-:W4:Y:S03]  /*191b0*/  LDSM.16.M88.4 R8, [R180] ;  /* 0x00000000b408783b */ /* 0x000f260000000200 */
[----:B---3--:R-:W-:Y:S01]  /*191c0*/  HMMA.16816.F32 R156, R148, R146, R156 ;  /* 0x00000092949c723c */ /* 0x008fe2000000189c */
[----:B------:R-:W-:Y:S01]  /*191d0*/  FMUL.FTZ R16, R16, UR4 ;  /* 0x0000000410107c20 */ /* 0x000fe20008410000 */
[----:B------:R-:W-:Y:S01]  /*191e0*/  FMUL.FTZ R17, R17, UR4 ;  /* 0x0000000411117c20 */ /* 0x000fe20008410000 */
[----:B------:R-:W-:-:S02]  /*191f0*/  FMUL.FTZ R18, R18, UR4 ;  /* 0x0000000412127c20 */ /* 0x000fc40008410000 */
[----:B------:R3:W-:Y:S01]  /*19200*/  MUFU.TANH R135, R16 ;  /* 0x0000001000877308 */ /* 0x0007e20000002400 */
[----:B------:R-:W-:Y:S06]  /*19210*/  HMMA.16816.F32 R28, R136, R32, R28 ;  /* 0x00000020881c723c */ /* 0x000fec000000181c */
[C---:B------:R-:W-:Y:S01]  /*19220*/  HMMA.16816.F32 R160, R148.reuse, R144, R160 ;  /* 0x0000009094a0723c */ /* 0x040fe200000018a0 */
[----:B------:R5:W-:Y:S05]  /*19230*/  MUFU.TANH R144, R17 ;  /* 0x0000001100907308 */ /* 0x000bea0000002400 */
[----:B--2---:R-:W-:Y:S01]  /*19240*/  HMMA.16816.F32 R152, R148, R168, R152 ;  /* 0x000000a89498723c */ /* 0x004fe20000001898 */
[----:B------:R-:W-:Y:S01]  /*19250*/  FMUL.FTZ R0, R4, UR4 ;  /* 0x0000000404007c20 */ /* 0x000fe20008410000 */
[----:B------:R-:W-:Y:S01]  /*19260*/  FMUL.FTZ R2, R5, UR4 ;  /* 0x0000000405027c20 */ /* 0x000fe20008410000 */
[----:B------:R-:W-:Y:S01]  /*19270*/  FMUL.FTZ R133, R6, UR4 ;  /* 0x0000000406857c20 */ /* 0x000fe20008410000 */
[----:B------:R-:W-:Y:S01]  /*19280*/  FMUL.FTZ R134, R7, UR4 ;  /* 0x0000000407867c20 */ /* 0x000fe20008410000 */
[----:B---3--:R-:W2:Y:S01]  /*19290*/  S2R R16, SR_TID.X ;  /* 0x0000000000107919 */ /* 0x008ea20000002100 */
[C---:B------:R-:W-:Y:S01]  /*192a0*/  HMMA.16816.F32 R140, R136.reuse, R34, R140 ;  /* 0x00000022888c723c */ /* 0x040fe2000000188c */
[----:B------:R3:W-:Y:S01]  /*192b0*/  MUFU.TANH R145, R18 ;  /* 0x0000001200917308 */ /* 0x0007e20000002400 */
[----:B------:R-:W3:Y:S04]  /*192c0*/  LDSM.16.M88.4 R32, [R195+0xb000] ;  /* 0x00b00000c320783b */ /* 0x000ee80000000200 */
[----:B-1----:R-:W-:Y:S01]  /*192d0*/  HMMA.16816.F32 R156, R136, R174, R156 ;  /* 0x000000ae889c723c */ /* 0x002fe2000000189c */
[----:B------:R-:W1:Y:S02]  /*192e0*/  LDSM.16.M88.4 R4, [R195+0xb800] ;  /* 0x00b80000c304783b */ /* 0x000e640000000200 */
[----:B------:R-:W1:Y:S03]  /*192f0*/  MUFU.TANH R0, R0 ;  /* 0x0000000000007308 */ /* 0x000e660000002400 */
[----:B------:R-:W-:Y:S05]  /*19300*/  HMMA.16816.F32 R28, R24, R20, R28 ;  /* 0x00000014181c723c */ /* 0x000fea000000181c */
[----:B------:R-:W1:Y:S01]  /*19310*/  MUFU.TANH R133, R133 ;  /* 0x0000008500857308 */ /* 0x000e620000002400 */
[C---:B------:R-:W-:Y:S06]  /*19320*/  HMMA.16816.F32 R160, R136.reuse, R172, R160 ;  /* 0x000000ac88a0723c */ /* 0x040fec00000018a0 */
[----:B----4-:R-:W-:Y:S01]  /*19330*/  HMMA.16816.F32 R152, R136, R8, R152 ;  /* 0x000000088898723c */ /* 0x010fe20000001898 */
[----:B------:R-:W4:Y:S05]  /*19340*/  MUFU.TANH R2, R2 ;  /* 0x0000000200027308 */ /* 0x000f2a0000002400 */
[----:B------:R-:W-:Y:S01]  /*19350*/  HMMA.16816.F32 R140, R24, R22, R140 ;  /* 0x00000016188c723c */ /* 0x000fe2000000188c */
[----:B------:R-:W4:Y:S01]  /*19360*/  LDSM.16.M88.4 R20, [R188+0x5000] ;  /* 0x00500000bc14783b */ /* 0x000f220000000200 */
[----:B--2---:R-:W-:-:S02]  /*19370*/  IMAD.SHL.U32 R16, R16, 0x2, RZ ;  /* 0x0000000210107824 */ /* 0x004fc400078e00ff */
[----:B------:R-:W-:Y:S01]  /*19380*/  FMUL.FTZ R8, R19, UR4 ;  /* 0x0000000413087c20 */ /* 0x000fe20008410000 */
[----:B------:R-:W2:Y:S01]  /*19390*/  MUFU.TANH R134, R134 ;  /* 0x0000008600867308 */ /* 0x000ea20000002400 */
[----:B------:R-:W-:Y:S01]  /*193a0*/  HMMA.16816.F32 R176, R148, R170, R176 ;  /* 0x000000aa94b0723c */ /* 0x000fe200000018b0 */
[----:B-----5:R-:W-:-:S05]  /*193b0*/  LOP3.LUT R17, R16, 0x6, RZ, 0xc0, !PT ;  /* 0x0000000610117812 */ /* 0x020fca00078ec0ff */
[----:B------:R-:W-:Y:S01]  /*193c0*/  HMMA.16816.F32 R28, R12, R164, R28 ;  /* 0x000000a40c1c723c */ /* 0x000fe2000000181c */
[----:B------:R-:W5:Y:S05]  /*193d0*/  MUFU.TANH R8, R8 ;  /* 0x0000000800087308 */ /* 0x000f6a0000002400 */
[C---:B---3--:R-:W-:Y:S06]  /*193e0*/  HMMA.16816.F32 R156, R24.reuse, R34, R156 ;  /* 0x00000022189c723c */ /* 0x048fec000000189c */
[C---:B------:R-:W-:Y:S06]  /*193f0*/  HMMA.16816.F32 R160, R24.reuse, R32, R160 ;  /* 0x0000002018a0723c */ /* 0x040fec00000018a0 */
[----:B-1----:R-:W-:Y:S06]  /*19400*/  HMMA.16816.F32 R152, R24, R4, R152 ;  /* 0x000000041898723c */ /* 0x002fec0000001898 */
[----:B------:R-:W-:Y:S01]  /*19410*/  HMMA.16816.F32 R176, R136, R10, R176 ;  /* 0x0000000a88b0723c */ /* 0x000fe200000018b0 */
[----:B------:R-:W-:-:S02]  /*19420*/  IMAD R4, R216, 0x40, R17 ;  /* 0x00000040d8047824 */ /* 0x000fc400078e0211 */
[----:B------:R-:W-:Y:S01]  /*19430*/  FMUL.FTZ R9, R28, UR4 ;  /* 0x000000041c097c20 */ /* 0x000fe20008410000 */
[----:B------:R-:W1:Y:S01]  /*19440*/  LDSM.16.M88.4 R16, [R188+0x5800] ;  /* 0x00580000bc10783b */ /* 0x000e620000000200 */
[----:B------:R-:W-:Y:S01]  /*19450*/  FMUL.FTZ R28, R29, UR4 ;  /* 0x000000041d1c7c20 */ /* 0x000fe20008410000 */
[----:B------:R-:W-:Y:S01]  /*19460*/  FMUL.FTZ R29, R30, UR4 ;  /* 0x000000041e1d7c20 */ /* 0x000fe20008410000 */
[C---:B------:R-:W-:Y:S01]  /*19470*/  HMMA.16816.F32 R140, R12.reuse, R166, R140 ;  /* 0x000000a60c8c723c */ /* 0x040fe2000000188c */
[C---:B------:R-:W-:Y:S01]  /*19480*/  ISETP.GE.AND P6, PT, R4.reuse, R217, PT ;  /* 0x000000d90400720c */ /* 0x040fe20003fc6270 */
[----:B------:R-:W-:Y:S01]  /*19490*/  FMUL.FTZ R30, R31, UR4 ;  /* 0x000000041f1e7c20 */ /* 0x000fe20008410000 */
[C---:B------:R-:W-:Y:S01]  /*194a0*/  ISETP.GE.AND P1, PT, R4.reuse, R218, PT ;  /* 0x000000da0400720c */ /* 0x040fe20003f26270 */
[C---:B------:R-:W-:Y:S01]  /*194b0*/  VIADD R32, R4.reuse, 0x9 ;  /* 0x0000000904207836 */ /* 0x040fe20000000000 */
[C---:B------:R-:W-:Y:S01]  /*194c0*/  ISETP.LT.OR P6, PT, R4.reuse, R220, P6 ;  /* 0x000000dc0400720c */ /* 0x040fe200037c1670 */
[----:B----4-:R-:W-:Y:S01]  /*194d0*/  HMMA.16816.F32 R156, R12, R22, R156 ;  /* 0x000000160c9c723c */ /* 0x010fe2000000189c */
[----:B------:R-:W-:Y:S01]  /*194e0*/  ISETP.LT.OR P1, PT, R4, R219, P1 ;  /* 0x000000db0400720c */ /* 0x000fe20000f21670 */
[----:B------:R-:W3:Y:S01]  /*194f0*/  MUFU.TANH R9, R9 ;  /* 0x0000000900097308 */ /* 0x000ee20000002400 */
[----:B------:R-:W-:Y:S01]  /*19500*/  FSEL R0, R0, -INF , !P6 ;  /* 0xff80000000007808 */ /* 0x000fe20007000000 */
[----:B------:R-:W-:Y:S01]  /*19510*/  VIADD R31, R4, 0x10 ;  /* 0x00000010041f7836 */ /* 0x000fe20000000000 */
[----:B------:R-:W-:-:S04]  /*19520*/  DEPBAR.LE SB0, 0x0 ;  /* 0x000080000000791a */ /* 0x000fc80000000000 */
[C---:B------:R-:W-:Y:S01]  /*19530*/  VIADD R23, R4.reuse, 0x1 ;  /* 0x0000000104177836 */ /* 0x040fe20000000000 */
[----:B------:R-:W-:Y:S01]  /*19540*/  HMMA.16816.F32 R160, R12, R20, R160 ;  /* 0x000000140ca0723c */ /* 0x000fe200000018a0 */
[----:B------:R-:W-:Y:S01]  /*19550*/  VIADD R22, R4, 0x8 ;  /* 0x0000000804167836 */ /* 0x000fe20000000000 */
[----:B------:R-:W4:Y:S02]  /*19560*/  MUFU.TANH R28, R28 ;  /* 0x0000001c001c7308 */ /* 0x000f240000002400 */
[CC--:B------:R-:W-:Y:S02]  /*19570*/  ISETP.GE.AND P2, PT, R23.reuse, R217.reuse, PT ;  /* 0x000000d91700720c */ /* 0x0c0fe40003f46270 */
[-C--:B------:R-:W-:Y:S01]  /*19580*/  ISETP.GE.AND P0, PT, R23, R218.reuse, PT ;  /* 0x000000da1700720c */ /* 0x080fe20003f06270 */
[----:B------:R-:W-:Y:S01]  /*19590*/  HMMA.16816.F32 R176, R24, R6, R176 ;  /* 0x0000000618b0723c */ /* 0x000fe200000018b0 */
[----:B------:R-:W-:Y:S01]  /*195a0*/  FSEL R21, R133, -INF , !P1 ;  /* 0xff80000085157808 */ /* 0x000fe20004800000 */
[----:B------:R-:W-:Y:S01]  /*195b0*/  FMUL.FTZ R5, R140, UR4 ;  /* 0x000000048c057c20 */ /* 0x000fe20008410000 */
[C---:B------:R-:W-:Y:S01]  /*195c0*/  ISETP.GE.AND P6, PT, R22.reuse, R217, PT ;  /* 0x000000d91600720c */ /* 0x040fe20003fc6270 */
[----:B------:R-:W4:Y:S01]  /*195d0*/  MUFU.TANH R30, R30 ;  /* 0x0000001e001e7308 */ /* 0x000f220000002400 */
[----:B------:R-:W-:Y:S01]  /*195e0*/  ISETP.GE.AND P1, PT, R22, R218, PT ;  /* 0x000000da1600720c */ /* 0x000fe20003f26270 */
[----:B------:R-:W-:Y:S01]  /*195f0*/  FMUL.FTZ R20, R141, UR4 ;  /* 0x000000048d147c20 */ /* 0x000fe20008410000 */
[-C--:B------:R-:W-:Y:S01]  /*19600*/  ISETP.LT.OR P2, PT, R23, R220.reuse, P2 ;  /* 0x000000dc1700720c */ /* 0x080fe20001741670 */
[----:B------:R-:W-:Y:S01]  /*19610*/  FMUL.FTZ R143, R143, UR4 ;  /* 0x000000048f8f7c20 */ /* 0x000fe20008410000 */
[-C--:B------:R-:W-:Y:S01]  /*19620*/  ISETP.LT.OR P0, PT, R23, R219.reuse, P0 ;  /* 0x000000db1700720c */ /* 0x080fe20000701670 */
[----:B------:R-:W-:Y:S01]  /*19630*/  FMUL.FTZ R142, R142, UR4 ;  /* 0x000000048e8e7c20 */ /* 0x000fe20008410000 */
[C---:B------:R-:W-:Y:S01]  /*19640*/  ISETP.LT.OR P6, PT, R22.reuse, R220, P6 ;  /* 0x000000dc1600720c */ /* 0x040fe200037c1670 */
[----:B------:R-:W4:Y:S01]  /*19650*/  MUFU.TANH R29, R29 ;  /* 0x0000001d001d7308 */ /* 0x000f220000002400 */
[----:B------:R-:W-:Y:S01]  /*19660*/  ISETP.LT.OR P1, PT, R22, R219, P1 ;  /* 0x000000db1600720c */ /* 0x000fe20000f21670 */
[C---:B-1----:R-:W-:Y:S01]  /*19670*/  HMMA.16816.F32 R152, R12.reuse, R16, R152 ;  /* 0x000000100c98723c */ /* 0x042fe20000001898 */
[----:B------:R-:W-:Y:S01]  /*19680*/  FSEL R2, R2, -INF , !P2 ;  /* 0xff80000002027808 */ /* 0x000fe20005000000 */
[----:B------:R-:W-:Y:S01]  /*19690*/  FMUL.FTZ R140, R157, UR4 ;  /* 0x000000049d8c7c20 */ /* 0x000fe20008410000 */
[----:B--2---:R-:W-:Y:S01]  /*196a0*/  FSEL R11, R134, -INF , !P0 ;  /* 0xff800000860b7808 */ /* 0x004fe20004000000 */
[----:B------:R-:W-:Y:S01]  /*196b0*/  FMUL.FTZ R146, R160, UR4 ;  /* 0x00000004a0927c20 */ /* 0x000fe20008410000 */
[CC--:B------:R-:W-:Y:S01]  /*196c0*/  ISETP.GE.AND P2, PT, R32.reuse, R217.reuse, PT ;  /* 0x000000d92000720c */ /* 0x0c0fe20003f46270 */
[----:B------:R-:W1:Y:S01]  /*196d0*/  MUFU.TANH R5, R5 ;  /* 0x0000000500057308 */ /* 0x000e620000002400 */
[-C--:B------:R-:W-:Y:S01]  /*196e0*/  ISETP.GE.AND P0, PT, R32, R218.reuse, PT ;  /* 0x000000da2000720c */ /* 0x080fe20003f06270 */
[----:B------:R-:W-:Y:S01]  /*196f0*/  FMUL.FTZ R147, R162, UR4 ;  /* 0x00000004a2937c20 */ /* 0x000fe20008410000 */
[----:B------:R-:W-:Y:S01]  /*19700*/  FSEL R10, R135, -INF , !P6 ;  /* 0xff800000870a7808 */ /* 0x000fe20007000000 */
[----:B------:R-:W-:Y:S01]  /*19710*/  FMUL.FTZ R22, R161, UR4 ;  /* 0x00000004a1167c20 */ /* 0x000fe20008410000 */
[----:B------:R-:W-:Y:S01]  /*19720*/  FSEL R23, R145, -INF , !P1 ;  /* 0xff80000091177808 */ /* 0x000fe20004800000 */
[----:B------:R-:W-:Y:S01]  /*19730*/  FMUL.FTZ R145, R163, UR4 ;  /* 0x00000004a3917c20 */ /* 0x000fe20008410000 */
[C---:B------:R-:W-:Y:S01]  /*19740*/  ISETP.GE.AND P6, PT, R31.reuse, R217, PT ;  /* 0x000000d91f00720c */ /* 0x040fe20003fc6270 */
[----:B------:R-:W2:Y:S01]  /*19750*/  MUFU.TANH R20, R20 ;  /* 0x0000001400147308 */ /* 0x000ea20000002400 */
[----:B------:R-:W-:Y:S01]  /*19760*/  ISETP.GE.AND P1, PT, R31, R218, PT ;  /* 0x000000da1f00720c */ /* 0x000fe20003f26270 */
[----:B------:R-:W-:Y:S01]  /*19770*/  HMMA.16816.F32 R176, R12, R18, R176 ;  /* 0x000000120cb0723c */ /* 0x000fe200000018b0 */
[CC--:B------:R-:W-:Y:S01]  /*19780*/  ISETP.LT.OR P2, PT, R32.reuse, R220.reuse, P2 ;  /* 0x000000dc2000720c */ /* 0x0c0fe20001741670 */
[----:B------:R-:W-:Y:S01]  /*19790*/  FMUL.FTZ R141, R159, UR4 ;  /* 0x000000049f8d7c20 */ /* 0x000fe20008410000 */
[-C--:B------:R-:W-:Y:S01]  /*197a0*/  ISETP.LT.OR P0, PT, R32, R219.reuse, P0 ;  /* 0x000000db2000720c */ /* 0x080fe20000701670 */
[C---:B------:R-:W-:Y:S01]  /*197b0*/  VIADD R32, R4.reuse, 0x11 ;  /* 0x0000001104207836 */ /* 0x040fe20000000000 */
[C---:B------:R-:W-:Y:S01]  /*197c0*/  ISETP.LT.OR P6, PT, R31.reuse, R220, P6 ;  /* 0x000000dc1f00720c */ /* 0x040fe200037c1670 */
[----:B------:R4:W2:Y:S01]  /*197d0*/  MUFU.TANH R149, R143 ;  /* 0x0000008f00957308 */ /* 0x0008a20000002400 */
[----:B------:R-:W-:Y:S01]  /*197e0*/  ISETP.LT.OR P1, PT, R31, R219, P1 ;  /* 0x000000db1f00720c */ /* 0x000fe20000f21670 */
[----:B------:R-:W-:Y:S01]  /*197f0*/  VIADD R31, R4, 0x18 ;  /* 0x00000018041f7836 */ /* 0x000fe20000000000 */
[----:B------:R-:W-:Y:S01]  /*19800*/  FSEL R16, R144, -INF , !P2 ;  /* 0xff80000090107808 */ /* 0x000fe20005000000 */
[----:B------:R-:W-:Y:S01]  /*19810*/  VIADD R6, R4, 0x20 ;  /* 0x0000002004067836 */ /* 0x000fe20000000000 */
[----:B-----5:R-:W-:Y:S01]  /*19820*/  FSEL R17, R8, -INF , !P0 ;  /* 0xff80000008117808 */ /* 0x020fe20004000000 */
[----:B------:R-:W-:Y:S01]  /*19830*/  VIADD R8, R4, 0x19 ;  /* 0x0000001904087836 */ /* 0x000fe20000000000 */
[CC--:B------:R-:W-:Y:S01]  /*19840*/  ISETP.GE.AND P2, PT, R32.reuse, R217.reuse, PT ;  /* 0x000000d92000720c */ /* 0x0c0fe20003f46270 */
[----:B------:R5:W2:Y:S01]  /*19850*/  MUFU.TANH R151, R142 ;  /* 0x0000008e00977308 */ /* 0x000aa20000002400 */
[----:B------:R-:W-:Y:S01]  /*19860*/  ISETP.GE.AND P0, PT, R32, R218, PT ;  /* 0x000000da2000720c */ /* 0x000fe20003f06270 */
[----:B------:R-:W-:Y:S01]  /*19870*/  FMUL.FTZ R152, R152, UR4 ;  /* 0x0000000498987c20 */ /* 0x000fe20008410000 */
[----:B---3--:R-:W-:Y:S01]  /*19880*/  FSEL R148, R9, -INF , !P6 ;  /* 0xff80000009947808 */ /* 0x008fe20007000000 */
[----:B------:R-:W-:Y:S01]  /*19890*/  FMUL.FTZ R153, R153, UR4 ;  /* 0x0000000499997c20 */ /* 0x000fe20008410000 */
[C---:B------:R-:W-:Y:S01]  /*198a0*/  ISETP.GE.AND P6, PT, R31.reuse, R217, PT ;  /* 0x000000d91f00720c */ /* 0x040fe20003fc6270 */
[----:B------:R-:W-:Y:S01]  /*198b0*/  FMUL.FTZ R154, R154, UR4 ;  /* 0x000000049a9a7c20 */ /* 0x000fe20008410000 */
[CC--:B------:R-:W-:Y:S01]  /*198c0*/  ISETP.LT.OR P2, PT, R32.reuse, R220.reuse, P2 ;  /* 0x000000dc2000720c */ /* 0x0c0fe20001741670 */
[----:B------:R-:W3:Y:S01]  /*198d0*/  MUFU.TANH R146, R146 ;  /* 0x0000009200927308 */ /* 0x000ee20000002400 */
[----:B------:R-:W-:Y:S01]  /*198e0*/  ISETP.LT.OR P0, PT, R32, R219, P0 ;  /* 0x000000db2000720c */ /* 0x000fe20000701670 */
[----:B----4-:R-:W-:Y:S01]  /*198f0*/  FMUL.FTZ R143, R158, UR4 ;  /* 0x000000049e8f7c20 */ /* 0x010fe20008410000 */
[----:B------:R-:W-:Y:S01]  /*19900*/  ISETP.LT.OR P6, PT, R31, R220, P6 ;  /* 0x000000dc1f00720c */ /* 0x000fe200037c1670 */
[----:B------:R-:W-:Y:S01]  /*19910*/  FMUL.FTZ R168, R176, UR4 ;  /* 0x00000004b0a87c20 */ /* 0x000fe20008410000 */
[----:B------:R-:W-:Y:S01]  /*19920*/  FSEL R138, R28, -INF , !P2 ;  /* 0xff8000001c8a7808 */ /* 0x000fe20005000000 */
[----:B------:R-:W-:Y:S01]  /*19930*/  FMUL.FTZ R155, R155, UR4 ;  /* 0x000000049b9b7c20 */ /* 0x000fe20008410000 */
[----:B------:R-:W-:Y:S01]  /*19940*/  FSEL R133, R30, -INF , !P0 ;  /* 0xff8000001e857808 */ /* 0x000fe20004000000 */
[----:B------:R-:W4:Y:S01]  /*19950*/  MUFU.TANH R147, R147 ;  /* 0x0000009300937308 */ /* 0x000f220000002400 */
[----:B------:R-:W-:Y:S01]  /*19960*/  FSEL R135, R29, -INF , !P1 ;  /* 0xff8000001d877808 */ /* 0x000fe20004800000 */
[----:B-----5:R-:W-:Y:S01]  /*19970*/  FMUL.FTZ R142, R156, UR4 ;  /* 0x000000049c8e7c20 */ /* 0x020fe20008410000 */
[C---:B------:R-:W-:Y:S01]  /*19980*/  ISETP.GE.AND P2, PT, R8.reuse, R217, PT ;  /* 0x000000d90800720c */ /* 0x040fe20003f46270 */
[----:B------:R-:W-:Y:S01]  /*19990*/  FMUL.FTZ R166, R177, UR4 ;  /* 0x00000004b1a67c20 */ /* 0x000fe20008410000 */
[-C--:B------:R-:W-:Y:S01]  /*199a0*/  ISETP.GE.AND P0, PT, R8, R218.reuse, PT ;  /* 0x000000da0800720c */ /* 0x080fe20003f06270 */
[----:B------:R-:W-:Y:S01]  /*199b0*/  FMUL.FTZ R165, R178, UR4 ;  /* 0x00000004b2a57c20 */ /* 0x000fe20008410000 */
[----:B------:R-:W-:Y:S01]  /*199c0*/  ISETP.GE.AND P1, PT, R31, R218, PT ;  /* 0x000000da1f00720c */ /* 0x000fe20003f26270 */
[----:B------:R-:W5:Y:S01]  /*199d0*/  MUFU.TANH R22, R22 ;  /* 0x0000001600167308 */ /* 0x000f620000002400 */
[----:B-1----:R-:W-:Y:S01]  /*199e0*/  FSEL R136, R5, -INF , !P6 ;  /* 0xff80000005887808 */ /* 0x002fe20007000000 */
[----:B------:R-:W-:Y:S01]  /*199f0*/  VIADD R5, R4, 0x21 ;  /* 0x0000002104057836 */ /* 0x000fe20000000000 */
[C---:B------:R-:W-:Y:S01]  /*19a00*/  ISETP.LT.OR P2, PT, R8.reuse, R220, P2 ;  /* 0x000000dc0800720c */ /* 0x040fe20001741670 */
[----:B------:R-:W-:Y:S01]  /*19a10*/  FMUL.FTZ R163, R179, UR4 ;  /* 0x00000004b3a37c20 */ /* 0x000fe20008410000 */
[-C--:B------:R-:W-:Y:S01]  /*19a20*/  ISETP.LT.OR P0, PT, R8, R219.reuse, P0 ;  /* 0x000000db0800720c */ /* 0x080fe20000701670 */
[----:B------:R-:W-:Y:S01]  /*19a30*/  IMAD.MOV.U32 R156, RZ, RZ, R226 ;  /* 0x000000ffff9c7224 */ /* 0x000fe200078e00e2 */
[----:B------:R-:W-:Y:S01]  /*19a40*/  ISETP.LT.OR P1, PT, R31, R219, P1 ;  /* 0x000000db1f00720c */ /* 0x000fe20000f21670 */
[----:B------:R-:W1:Y:S01]  /*19a50*/  MUFU.TANH R145, R145 ;  /* 0x0000009100917308 */ /* 0x000e620000002400 */
[----:B--2---:R-:W-:Y:S01]  /*19a60*/  FSEL R134, R20, -INF , !P2 ;  /* 0xff80000014867808 */ /* 0x004fe20005000000 */
[----:B------:R-:W-:Y:S01]  /*19a70*/  IMAD.MOV.U32 R157, RZ, RZ, R227 ;  /* 0x000000ffff9d7224 */ /* 0x000fe200078e00e3 */
[----:B------:R-:W-:-:S02]  /*19a80*/  FSEL R149, R149, -INF , !P0 ;  /* 0xff80000095957808 */ /* 0x000fc40004000000 */
[----:B------:R-:W-:Y:S02]  /*19a90*/  FSEL R151, R151, -INF , !P1 ;  /* 0xff80000097977808 */ /* 0x000fe40004800000 */
[CC--:B------:R-:W-:Y:S01]  /*19aa0*/  ISETP.GE.AND P2, PT, R5.reuse, R217.reuse, PT ;  /* 0x000000d90500720c */ /* 0x0c0fe20003f46270 */
[----:B------:R-:W2:Y:S01]  /*19ab0*/  MUFU.TANH R140, R140 ;  /* 0x0000008c008c7308 */ /* 0x000ea20000002400 */
[CC--:B------:R-:W-:Y:S02]  /*19ac0*/  ISETP.GE.AND P0, PT, R5.reuse, R218.reuse, PT ;  /* 0x000000da0500720c */ /* 0x0c0fe40003f06270 */
[C---:B------:R-:W-:Y:S02]  /*19ad0*/  ISETP.GE.AND P6, PT, R6.reuse, R217, PT ;  /* 0x000000d90600720c */ /* 0x040fe40003fc6270 */
[----:B------:R-:W-:Y:S02]  /*19ae0*/  ISETP.GE.AND P1, PT, R6, R218, PT ;  /* 0x000000da0600720c */ /* 0x000fe40003f26270 */
[CC--:B------:R-:W-:Y:S01]  /*19af0*/  ISETP.LT.OR P2, PT, R5.reuse, R220.reuse, P2 ;  /* 0x000000dc0500720c */ /* 0x0c0fe20001741670 */
[----:B------:R-:W2:Y:S01]  /*19b00*/  MUFU.TANH R141, R141 ;  /* 0x0000008d008d7308 */ /* 0x000ea20000002400 */
[----:B------:R-:W-:Y:S01]  /*19b10*/  ISETP.LT.OR P0, PT, R5, R219, P0 ;  /* 0x000000db0500720c */ /* 0x000fe20000701670 */
[----:B------:R-:W-:Y:S01]  /*19b20*/  VIADD R5, R4, 0x28 ;  /* 0x0000002804057836 */ /* 0x000fe20000000000 */
[----:B------:R-:W-:-:S02]  /*19b30*/  ISETP.LT.OR P6, PT, R6, R220, P6 ;  /* 0x000000dc0600720c */ /* 0x000fc400037c1670 */
[----:B------:R-:W-:Y:S01]  /*19b40*/  ISETP.LT.OR P1, PT, R6, R219, P1 ;  /* 0x000000db0600720c */ /* 0x000fe20000f21670 */
[----:B------:R-:W-:Y:S01]  /*19b50*/  VIADD R6, R4, 0x29 ;  /* 0x0000002904067836 */ /* 0x000fe20000000000 */
[----:B---3--:R-:W-:Y:S01]  /*19b60*/  FSEL R146, R146, -INF , !P6 ;  /* 0xff80000092927808 */ /* 0x008fe20007000000 */
[----:B------:R-:W3:Y:S01]  /*19b70*/  MUFU.TANH R142, R142 ;  /* 0x0000008e008e7308 */ /* 0x000ee20000002400 */
[----:B----4-:R-:W-:Y:S02]  /*19b80*/  FSEL R147, R147, -INF , !P1 ;  /* 0xff80000093937808 */ /* 0x010fe40004800000 */
[C---:B------:R-:W-:Y:S02]  /*19b90*/  ISETP.GE.AND P6, PT, R5.reuse, R217, PT ;  /* 0x000000d90500720c */ /* 0x040fe40003fc6270 */
[----:B------:R-:W-:Y:S02]  /*19ba0*/  ISETP.GE.AND P1, PT, R5, R218, PT ;  /* 0x000000da0500720c */ /* 0x000fe40003f26270 */
[----:B-----5:R-:W-:Y:S01]  /*19bb0*/  FSEL R144, R22, -INF , !P2 ;  /* 0xff80000016907808 */ /* 0x020fe20005000000 */
[----:B------:R-:W-:Y:S01]  /*19bc0*/  MUFU.TANH R174, R152 ;  /* 0x0000009800ae7308 */ /* 0x000fe20000002400 */
[----:B-1----:R-:W-:-:S02]  /*19bd0*/  FSEL R145, R145, -INF , !P0 ;  /* 0xff80000091917808 */ /* 0x002fc40004000000 */
[C---:B------:R-:W-:Y:S02]  /*19be0*/  ISETP.GE.AND P2, PT, R6.reuse, R217, PT ;  /* 0x000000d90600720c */ /* 0x040fe40003f46270 */
[----:B------:R-:W-:Y:S02]  /*19bf0*/  ISETP.GE.AND P0, PT, R6, R218, PT ;  /* 0x000000da0600720c */ /* 0x000fe40003f06270 */
[CC--:B------:R-:W-:Y:S01]  /*19c00*/  ISETP.LT.OR P6, PT, R5.reuse, R220.reuse, P6 ;  /* 0x000000dc0500720c */ /* 0x0c0fe200037c1670 */
[----:B------:R-:W1:Y:S01]  /*19c10*/  MUFU.TANH R143, R143 ;  /* 0x0000008f008f7308 */ /* 0x000e620000002400 */
[-C--:B------:R-:W-:Y:S01]  /*19c20*/  ISETP.LT.OR P1, PT, R5, R219.reuse, P1 ;  /* 0x000000db0500720c */ /* 0x080fe20000f21670 */
[----:B------:R-:W-:Y:S01]  /*19c30*/  VIADD R5, R4, 0x31 ;  /* 0x0000003104057836 */ /* 0x000fe20000000000 */
[C---:B------:R-:W-:Y:S02]  /*19c40*/  ISETP.LT.OR P2, PT, R6.reuse, R220, P2 ;  /* 0x000000dc0600720c */ /* 0x040fe40001741670 */
[----:B------:R-:W-:Y:S01]  /*19c50*/  ISETP.LT.OR P0, PT, R6, R219, P0 ;  /* 0x000000db0600720c */ /* 0x000fe20000701670 */
[----:B------:R-:W-:Y:S01]  /*19c60*/  VIADD R6, R4, 0x30 ;  /* 0x0000003004067836 */ /* 0x000fe20000000000 */
[----:B--2---:R-:W-:Y:S01]  /*19c70*/  FSEL R140, R140, -INF , !P2 ;  /* 0xff8000008c8c7808 */ /* 0x004fe20005000000 */
[----:B------:R-:W2:Y:S01]  /*19c80*/  MUFU.TANH R168, R168 ;  /* 0x000000a800a87308 */ /* 0x000ea20000002400 */
[----:B------:R-:W-:-:S02]  /*19c90*/  FSEL R141, R141, -INF , !P0 ;  /* 0xff8000008d8d7808 */ /* 0x000fc40004000000 */
[----:B---3--:R-:W-:Y:S02]  /*19ca0*/  FSEL R142, R142, -INF , !P6 ;  /* 0xff8000008e8e7808 */ /* 0x008fe40007000000 */
[CC--:B------:R-:W-:Y:S02]  /*19cb0*/  ISETP.GE.AND P2, PT, R5.reuse, R217.reuse, PT ;  /* 0x000000d90500720c */ /* 0x0c0fe40003f46270 */
[C---:B------:R-:W-:Y:S01]  /*19cc0*/  ISETP.GE.AND P0, PT, R5.reuse, R218, PT ;  /* 0x000000da0500720c */ /* 0x040fe20003f06270 */
[----:B------:R-:W-:Y:S01]  /*19cd0*/  MUFU.TANH R170, R153 ;  /* 0x0000009900aa7308 */ /* 0x000fe20000002400 */
[----:B------:R-:W-:Y:S02]  /*19ce0*/  ISETP.GE.AND P6, PT, R6, R217, PT ;  /* 0x000000d90600720c */ /* 0x000fe40003fc6270 */
[CC--:B------:R-:W-:Y:S02]  /*19cf0*/  ISETP.LT.OR P2, PT, R5.reuse, R220.reuse, P2 ;  /* 0x000000dc0500720c */ /* 0x0c0fe40001741670 */
[----:B------:R-:W-:Y:S01]  /*19d00*/  ISETP.LT.OR P0, PT, R5, R219, P0 ;  /* 0x000000db0500720c */ /* 0x000fe20000701670 */
[----:B------:R-:W-:Y:S01]  /*19d10*/  VIADD R5, R4, 0x38 ;  /* 0x0000003804057836 */ /* 0x000fe20000000000 */
[----:B------:R-:W-:Y:S01]  /*19d20*/  ISETP.LT.OR P6, PT, R6, R220, P6 ;  /* 0x000000dc0600720c */ /* 0x000fe200037c1670 */
[----:B------:R-:W3:Y:S01]  /*19d30*/  MUFU.TANH R169, R154 ;  /* 0x0000009a00a97308 */ /* 0x000ee20000002400 */
[----:B-1----:R-:W-:Y:S01]  /*19d40*/  FSEL R143, R143, -INF , !P1 ;  /* 0xff8000008f8f7808 */ /* 0x002fe20004800000 */
[----:B------:R-:W-:Y:S01]  /*19d50*/  VIADD R4, R4, 0x39 ;  /* 0x0000003904047836 */ /* 0x000fe20000000000 */
[----:B------:R-:W-:Y:S01]  /*19d60*/  FSEL R174, R174, -INF , !P6 ;  /* 0xff800000aeae7808 */ /* 0x000fe20007000000 */
[----:B------:R-:W-:Y:S01]  /*19d70*/  BAR.SYNC.DEFER_BLOCKING 0x0 ;  /* 0x0000000000007b1d */ /* 0x000fe20000010000 */
[----:B------:R-:W-:-:S02]  /*19d80*/  ISETP.GE.AND P6, PT, R5, R217, PT ;  /* 0x000000d90500720c */ /* 0x000fc40003fc6270 */
[C---:B------:R-:W-:Y:S02]  /*19d90*/  ISETP.GE.AND P1, PT, R6.reuse, R218, PT ;  /* 0x000000da0600720c */ /* 0x040fe40003f26270 */
[----:B------:R-:W-:Y:S01]  /*19da0*/  ISETP.LT.OR P6, PT, R5, R220, P6 ;  /* 0x000000dc0500720c */ /* 0x000fe200037c1670 */
[----:B------:R-:W1:Y:S01]  /*19db0*/  MUFU.TANH R167, R155 ;  /* 0x0000009b00a77308 */ /* 0x000e620000002400 */
[----:B------:R-:W-:Y:S02]  /*19dc0*/  ISETP.LT.OR P1, PT, R6, R219, P1 ;  /* 0x000000db0600720c */ /* 0x000fe40000f21670 */
[----:B--2---:R-:W-:Y:S02]  /*19dd0*/  FSEL R168, R168, -INF , !P6 ;  /* 0xff800000a8a87808 */ /* 0x004fe40007000000 */
[----:B------:R-:W-:Y:S02]  /*19de0*/  ISETP.GT.AND P6, PT, R216, R203, PT ;  /* 0x000000cbd800720c */ /* 0x000fe40003fc4270 */
[----:B---3--:R-:W-:Y:S01]  /*19df0*/  FSEL R169, R169, -INF , !P1 ;  /* 0xff800000a9a97808 */ /* 0x008fe20004800000 */
[----:B------:R-:W2:Y:S01]  /*19e00*/  MUFU.TANH R166, R166 ;  /* 0x000000a600a67308 */ /* 0x000ea20000002400 */
[----:B------:R-:W-:-:S02]  /*19e10*/  FSEL R170, R170, -INF , !P2 ;  /* 0xff800000aaaa7808 */ /* 0x000fc40005000000 */
[CC--:B------:R-:W-:Y:S02]  /*19e20*/  ISETP.GE.AND P1, PT, R5.reuse, R218.reuse, PT ;  /* 0x000000da0500720c */ /* 0x0c0fe40003f26270 */
[C---:B------:R-:W-:Y:S02]  /*19e30*/  ISETP.GE.AND P2, PT, R4.reuse, R217, PT ;  /* 0x000000d90400720c */ /* 0x040fe40003f46270 */
[----:B------:R-:W-:Y:S01]  /*19e40*/  ISETP.LT.OR P1, PT, R5, R219, P1 ;  /* 0x000000db0500720c */ /* 0x000fe20000f21670 */
[----:B------:R-:W3:Y:S01]  /*19e50*/  MUFU.TANH R165, R165 ;  /* 0x000000a500a57308 */ /* 0x000ee20000002400 */
[----:B-1----:R-:W-:Y:S02]  /*19e60*/  FSEL R167, R167, -INF , !P0 ;  /* 0xff800000a7a77808 */ /* 0x002fe40004000000 */
[C---:B------:R-:W-:Y:S02]  /*19e70*/  ISETP.GE.AND P0, PT, R4.reuse, R218, PT ;  /* 0x000000da0400720c */ /* 0x040fe40003f06270 */
[----:B------:R-:W-:-:S02]  /*19e80*/  ISETP.LT.OR P2, PT, R4, R220, P2 ;  /* 0x000000dc0400720c */ /* 0x000fc40001741670 */
[----:B------:R-:W-:Y:S01]  /*19e90*/  ISETP.LT.OR P0, PT, R4, R219, P0 ;  /* 0x000000db0400720c */ /* 0x000fe20000701670 */
[----:B------:R-:W1:Y:S01]  /*19ea0*/  MUFU.TANH R163, R163 ;  /* 0x000000a300a37308 */ /* 0x000e620000002400 */
[----:B--2---:R-:W-:Y:S02]  /*19eb0*/  FSEL R166, R166, -INF , !P2 ;  /* 0xff800000a6a67808 */ /* 0x004fe40005000000 */
[----:B---3--:R-:W-:Y:S02]  /*19ec0*/  FSEL R165, R165, -INF , !P1 ;  /* 0xff800000a5a57808 */ /* 0x008fe40004800000 */
[----:B-1----:R-:W-:Y:S01]  /*19ed0*/  FSEL R163, R163, -INF , !P0 ;  /* 0xff800000a3a37808 */ /* 0x002fe20004000000 */
        /* <DEDUP_REMOVED lines=54> */
[----:B--2---:R-:W-:Y:S02]  /*1a240*/  IMAD.IADD R9, R9, 0x1, -R12 ;  /* 0x0000000109097824 */ /* 0x004fe400078e0a0c */
[----:B------:R-:W-:-:S03]  /*1a250*/  IMAD.WIDE.U32 R12, R8, R6, RZ ;  /* 0x00000006080c7225 */ /* 0x000fc600078e00ff */
[----:B------:R-:W-:Y:S02]  /*1a260*/  SHF.R.S32.HI R15, RZ, 0x1f, R9 ;  /* 0x0000001fff0f7819 */ /* 0x000fe40000011409 */
[----:B------:R-:W-:-:S03]  /*1a270*/  IADD3 R13, R13, R7, RZ ;  /* 0x000000070d0d7210 */ /* 0x000fc60007ffe0ff */
[----:B---3--:R-:W-:-:S04]  /*1a280*/  IMAD R6, R15, R4, RZ ;  /* 0x000000040f067224 */ /* 0x008fc800078e02ff */
[C---:B------:R-:W-:Y:S02]  /*1a290*/  IMAD R5, R9.reuse, R5, R6 ;  /* 0x0000000509057224 */ /* 0x040fe400078e0206 */
[----:B------:R-:W-:-:S04]  /*1a2a0*/  IMAD.WIDE.U32 R8, R9, R4, R12 ;  /* 0x0000000409087225 */ /* 0x000fc800078e000c */
[----:B------:R-:W-:Y:S01]  /*1a2b0*/  IMAD.IADD R9, R9, 0x1, R5 ;  /* 0x0000000109097824 */ /* 0x000fe200078e0205 */
[----:B------:R-:W-:Y:S06]  /*1a2c0*/  BRA `(.L_x_3347) ;  /* 0x00000000000c7947 */ /* 0x000fec0003800000 */
.L_x_3346:
[----:B------:R-:W1:Y:S02]  /*1a2d0*/  LDC R8, c[0x0][0x248] ;  /* 0x00009200ff087b82 */ /* 0x000e640000000800 */
[----:B-1----:R-:W-:-:S04]  /*1a2e0*/  LEA R8, -R8, RZ, 0x6 ;  /* 0x000000ff08087211 */ /* 0x002fc800078e31ff */
[----:B------:R-:W-:-:S07]  /*1a2f0*/  SHF.R.S32.HI R9, RZ, 0x1f, R8 ;  /* 0x0000001fff097819 */ /* 0x000fce0000011408 */
.L_x_3347:
        /* <DEDUP_REMOVED lines=99> */
.L_x_3345:
        /* <DEDUP_REMOVED lines=46> */
[----:B------:R-:W-:Y:S01]  /*1ac10*/  FMUL.FTZ R164, R159, UR4 ;  /* 0x000000049fa47c20 */ /* 0x000fe20008410000 */
[----:B------:R-:W-:Y:S02]  /*1ac20*/  FSEL R171, R171, RZ, P1 ;  /* 0x000000ffabab7208 */ /* 0x000fe40000800000 */
[----:B------:R-:W-:Y:S02]  /*1ac30*/  FSEL R5, R160, RZ, P1 ;  /* 0x000000ffa0057208 */ /* 0x000fe40000800000 */
[----:B------:R-:W-:Y:S01]  /*1ac40*/  FSEL R164, R164, RZ, P0 ;  /* 0x000000ffa4a47208 */ /* 0x000fe20000000000 */
[----:B------:R-:W-:Y:S01]  /*1ac50*/  FFMA.FTZ R153, R16, UR4, -R171 ;  /* 0x0000000410997c23 */ /* 0x000fe200080108ab */
[----:B------:R-:W-:Y:S01]  /*1ac60*/  FSEL R6, R159, RZ, P0 ;  /* 0x000000ff9f067208 */ /* 0x000fe20000000000 */
[----:B------:R-:W-:Y:S01]  /*1ac70*/  FADD.FTZ R4, R132, -R5 ;  /* 0x8000000584047221 */ /* 0x000fe20000010000 */
[--C-:B------:R-:W-:Y:S01]  /*1ac80*/  FFMA.FTZ R158, R0, UR4, -R171.reuse ;  /* 0x00000004009e7c23 */ /* 0x100fe200080108ab */
[----:B------:R-:W-:Y:S01]  /*1ac90*/  FFMA.FTZ R161, R17, UR4, -R164 ;  /* 0x0000000411a17c23 */ /* 0x000fe200080108a4 */
[--C-:B------:R-:W-:Y:S01]  /*1aca0*/  FFMA.FTZ R155, R2, UR4, -R171.reuse ;  /* 0x00000004029b7c23 */ /* 0x100fe200080108ab */
        /* <DEDUP_REMOVED lines=9> */
[----:B------:R-:W2:Y:S01]  /*1ad40*/  LDSM.16.MT88.4 R8, [R196+0xc000] ;  /* 0x00c00000c408783b */ /* 0x000ea20000004200 */
[--C-:B------:R-:W-:Y:S01]  /*1ad50*/  FFMA.FTZ R175, R138, UR4, -R171.reuse ;  /* 0x000000048aaf7c23 */ /* 0x100fe200080108ab */
[--C-:B------:R-:W-:Y:S01]  /*1ad60*/  FFMA.FTZ R173, R136, UR4, -R171.reuse ;  /* 0x0000000488ad7c23 */ /* 0x100fe200080108ab */
[--C-:B------:R-:W-:Y:S01]  /*1ad70*/  FFMA.FTZ R172, R148, UR4, -R171.reuse ;  /* 0x0000000494ac7c23 */ /* 0x100fe200080108ab */
[----:B------:R-:W3:Y:S01]  /*1ad80*/  LDSM.16.MT88.4 R136, [R192+0x10000] ;  /* 0x01000000c088783b */ /* 0x000ee20000004200 */
[--C-:B------:R-:W-:Y:S01]  /*1ad90*/  FFMA.FTZ R176, R134, UR4, -R171.reuse ;  /* 0x0000000486b07c23 */ /* 0x100fe200080108ab */
[--C-:B------:R-:W-:Y:S01]  /*1ada0*/  FFMA.FTZ R177, R135, UR4, -R164.reuse ;  /* 0x0000000487b17c23 */ /* 0x100fe200080108a4 */
[----:B------:R-:W4:Y:S01]  /*1adb0*/  MUFU.EX2 R155, R155 ;  /* 0x0000009b009b7308 */ /* 0x000f220000000800 */
        /* <DEDUP_REMOVED lines=15> */
[----:B------:R-:W5:Y:S01]  /*1aeb0*/  MUFU.EX2 R153, R153 ;  /* 0x0000009900997308 */ /* 0x000f620000000800 */
[----:B----4-:R-:W-:Y:S01]  /*1aec0*/  F2FP.F16.F32.PACK_AB R4, R155, R158 ;  /* 0x0000009e9b04723e */ /* 0x010fe200000000ff */
[--C-:B------:R-:W-:Y:S01]  /*1aed0*/  FFMA.FTZ R167, R167, UR4, -R164.reuse ;  /* 0x00000004a7a77c23 */ /* 0x100fe200080108a4 */
[----:B------:R-:W-:Y:S01]  /*1aee0*/  LDSM.16.MT88.4 R140, [R194+0xf000] ;  /* 0x00f00000c28c783b */ /* 0x000fe20000004200 */
[----:B------:R-:W-:-:S04]  /*1aef0*/  FFMA.FTZ R165, R165, UR4, -R164 ;  /* 0x00000004a5a57c23 */ /* 0x000fc800080108a4 */
[----:B------:R-:W-:Y:S08]  /*1af00*/  MUFU.EX2 R152, R152 ;  /* 0x0000009800987308 */ /* 0x000ff00000000800 */
[----:B------:R-:W4:Y:S01]  /*1af10*/  MUFU.EX2 R2, R2 ;  /* 0x0000000200027308 */ /* 0x000f220000000800 */
[----:B-----5:R-:W-:-:S07]  /*1af20*/  F2FP.F16.F32.PACK_AB R6, R153, R154 ;  /* 0x0000009a9906723e */ /* 0x020fce00000000ff */
[----:B------:R-:W-:Y:S08]  /*1af30*/  MUFU.EX2 R0, R0 ;  /* 0x0000000000007308 */ /* 0x000ff00000000800 */
[----:B------:R-:W5:Y:S01]  /*1af40*/  MUFU.EX2 R161, R161 ;  /* 0x000000a100a17308 */ /* 0x000f620000000800 */
[----:B----4-:R-:W-:-:S07]  /*1af50*/  F2FP.F16.F32.PACK_AB R5, R2, R152 ;  /* 0x000000980205723e */ /* 0x010fce00000000ff */
[----:B------:R-:W4:Y:S08]  /*1af60*/  MUFU.EX2 R162, R162 ;  /* 0x000000a200a27308 */ /* 0x000f300000000800 */
[----:B------:R-:W1:Y:S01]  /*1af70*/  MUFU.EX2 R3, R3 ;  /* 0x0000000300037308 */ /* 0x000e620000000800 */
[----:B-----5:R-:W-:-:S07]  /*1af80*/  F2FP.F16.F32.PACK_AB R7, R161, R0 ;  /* 0x00000000a107723e */ /* 0x020fce00000000ff */
[----:B------:R-:W-:Y:S01]  /*1af90*/  MUFU.EX2 R172, R172 ;  /* 0x000000ac00ac7308 */ /* 0x000fe20000000800 */
        /* <DEDUP_REMOVED lines=8> */
[-C--:B-1----:R-:W-:Y:S01]  /*1b020*/  FMUL.FTZ R22, R122, R3.reuse ;  /* 0x000000037a167220 */ /* 0x082fe20000410000 */
        /* <DEDUP_REMOVED lines=31> */
[C---:B--2---:R-:W-:Y:S01]  /*1b220*/  HMMA.16816.F32 R12, R4.reuse, R8, R12 ;  /* 0x00000008040c723c */ /* 0x044fe2000000180c */
        /* <DEDUP_REMOVED lines=17> */
[----:B------:R-:W2:Y:S01]  /*1b340*/  LDSM.16.MT88.4 R108, [R193+0xe000] ;  /* 0x00e00000c16c783b */ /* 0x000ea20000004200 */
        /* <DEDUP_REMOVED lines=17> */
[----:B---3--:R-:W-:Y:S01]  /*1b460*/  HMMA.16816.F32 R92, R4, R136, R92 ;  /* 0x00000088045c723c */ /* 0x008fe2000000185c */
        /* <DEDUP_REMOVED lines=28> */
[----:B------:R-:W3:Y:S01]  /*1b630*/  MUFU.EX2 R202, R202 ;  /* 0x000000ca00ca7308 */ /* 0x000ee20000000800 */
[C---:B--2---:R-:W-:Y:S06]  /*1b640*/  HMMA.16816.F32 R56, R4.reuse, R108, R116 ;  /* 0x0000006c0438723c */ /* 0x044fec0000001874 */
[C---:B------:R-:W-:Y:S01]  /*1b650*/  HMMA.16816.F32 R52, R4.reuse, R110, R52 ;  /* 0x0000006e0434723c */ /* 0x040fe20000001834 */
[----:B------:R-:W2:Y:S01]  /*1b660*/  LDSM.16.MT88.4 R108, [R194+0x10000] ;  /* 0x01000000c26c783b */ /* 0x000ea20000004200 */
        /* <DEDUP_REMOVED lines=29> */
[----:B--2---:R-:W-:Y:S01]  /*1b840*/  HMMA.16816.F32 R76, R4, R108, R76 ;  /* 0x0000006c044c723c */ /* 0x004fe2000000184c */
[-C--:B------:R-:W-:Y:S01]  /*1b850*/  FMUL.FTZ R114, R82, R3.reuse ;  /* 0x0000000352727220 */ /* 0x080fe20000410000 */
[-C--:B------:R-:W-:Y:S01]  /*1b860*/  FMUL.FTZ R115, R83, R3.reuse ;  /* 0x0000000353737220 */ /* 0x080fe20000410000 */
[-C--:B------:R-:W-:Y:S01]  /*1b870*/  FMUL.FTZ R82, R86, R3.reuse ;  /* 0x0000000356527220 */ /* 0x080fe20000410000 */
[-C--:B------:R-:W-:Y:S01]  /*1b880*/  FMUL.FTZ R83, R87, R3.reuse ;  /* 0x0000000357537220 */ /* 0x080fe20000410000 */
[----:B------:R-:W-:-:S02]  /*1b890*/  FFMA.FTZ R3, R223, R3, R152 ;  /* 0x00000003df037223 */ /* 0x000fc40000010098 */
[----:B------:R-:W2:Y:S02]  /*1b8a0*/  MUFU.EX2 R227, R227 ;  /* 0x000000e300e37308 */ /* 0x000ea40000000800 */
[----:B------:R-:W-:Y:S01]  /*1b8b0*/  HMMA.16816.F32 R84, R4, R110, R112 ;  /* 0x0000006e0454723c */ /* 0x000fe20000001870 */
[----:B------:R-:W2:Y:S01]  /*1b8c0*/  LDSM.16.MT88.4 R112, [R194+0xe800] ;  /* 0x00e80000c270783b */ /* 0x000ea20000004200 */
[----:B------:R-:W-:-:S03]  /*1b8d0*/  FADD.FTZ R3, R2, R3 ;  /* 0x0000000302037221 */ /* 0x000fc60000010000 */
[----:B------:R-:W2:Y:S01]  /*1b8e0*/  LDSM.16.MT88.4 R108, [R193+0xe800] ;  /* 0x00e80000c16c783b */ /* 0x000ea20000004200 */
        /* <DEDUP_REMOVED lines=15> */
[----:B---3--:R-:W-:Y:S01]  /*1b9e0*/  F2FP.F16.F32.PACK_AB R107, R179, R178 ;  /* 0x000000b2b36b723e */ /* 0x008fe200000000ff */
        /* <DEDUP_REMOVED lines=9> */
[----:B------:R-:W3:Y:S05]  /*1ba80*/  LDSM.16.MT88.4 R116, [R192+0xe800] ;  /* 0x00e80000c074783b */ /* 0x000eea0000004200 */
[C---:B------:R-:W-:Y:S06]  /*1ba90*/  HMMA.16816.F32 R28, R104.reuse, R128, R28 ;  /* 0x00000080681c723c */ /* 0x040fec000000181c */
[C---:B------:R-:W-:Y:S01]  /*1baa0*/  HMMA.16816.F32 R24, R104.reuse, R130, R24 ;  /* 0x000000826818723c */ /* 0x040fe20000001818 */
[----:B------:R-:W4:Y:S05]  /*1bab0*/  LDSM.16.MT88.4 R128, [R196+0x10800] ;  /* 0x01080000c480783b */ /* 0x000f2a0000004200 */
[C---:B------:R-:W-:Y:S06]  /*1bac0*/  HMMA.16816.F32 R100, R104.reuse, R124, R100 ;  /* 0x0000007c6864723c */ /* 0x040fec0000001864 */
[C---:B------:R-:W-:Y:S01]  /*1bad0*/  HMMA.16816.F32 R32, R104.reuse, R126, R32 ;  /* 0x0000007e6820723c */ /* 0x040fe20000001820 */
[----:B------:R-:W-:Y:S05]  /*1bae0*/  LDSM.16.MT88.4 R124, [R196+0xd000] ;  /* 0x00d00000c47c783b */ /* 0x000fea0000004200 */
        /* <DEDUP_REMOVED lines=30> */
[----:B--2---:R-:W-:Y:S01]  /*1bcd0*/  HMMA.16816.F32 R92, R104, R112, R92 ;  /* 0x00000070685c723c */ /* 0x004fe2000000185c */
        /* <DEDUP_REMOVED lines=50> */
[----:B------:R-:W1:Y:S08]  /*1c000*/  MUFU.EX2 R149, R149 ;  /* 0x0000009500957308 */ /* 0x000e700000000800 */
[----:B------:R-:W2:Y:S08]  /*1c010*/  MUFU.EX2 R151, R151 ;  /* 0x0000009700977308 */ /* 0x000eb00000000800 */
[----:B------:R-:W4:Y:S01]  /*1c020*/  MUFU.EX2 R166, R166 ;  /* 0x000000a600a67308 */ /* 0x000f220000000800 */
[----:B-1----:R-:W-:Y:S01]  /*1c030*/  F2FP.F16.F32.PACK_AB R96, R149, R148 ;  /* 0x000000949560723e */ /* 0x002fe200000000ff */
[----:B------:R-:W-:Y:S01]  /*1c040*/  FADD.FTZ R148, R148, R3 ;  /* 0x0000000394947221 */ /* 0x000fe20000010000 */
[----:B------:R-:W-:-:S03]  /*1c050*/  MOV R3, R159 ;  /* 0x0000009f00037202 */ /* 0x000fc60000000f00 */
[----:B------:R-:W-:Y:S02]  /*1c060*/  FADD.FTZ R149, R149, R148 ;  /* 0x0000009495957221 */ /* 0x000fe40000010000 */
[----:B------:R-:W1:Y:S01]  /*1c070*/  MUFU.EX2 R164, R164 ;  /* 0x000000a400a47308 */ /* 0x000e620000000800 */
[----:B--2---:R-:W-:Y:S01]  /*1c080*/  F2FP.F16.F32.PACK_AB R98, R151, R150 ;  /* 0x000000969762723e */ /* 0x004fe200000000ff */
        /* <DEDUP_REMOVED lines=36> */
.L_x_3342:
        /* <DEDUP_REMOVED lines=14> */
.L_x_3352:
        /* <DEDUP_REMOVED lines=70> */
.L_x_3349:
        /* <DEDUP_REMOVED lines=395> */
.L_x_3351:
        /* <DEDUP_REMOVED lines=89> */
.L_x_3350:
        /* <DEDUP_REMOVED lines=526> */
.L_x_3348:
        /* <DEDUP_REMOVED lines=269> */
.L_x_3354:
[----:B------:R-:W-:Y:S05]  /*21800*/  BSYNC B0 ;  /* 0x0000000000007941 */ /* 0x000fea0003800000 */
.L_x_3353:
        /* <DEDUP_REMOVED lines=38> */
.L_x_3356:
[----:B------:R-:W-:Y:S05]  /*21a70*/  BSYNC B0 ;  /* 0x0000000000007941 */ /* 0x000fea0003800000 */
.L_x_3355:
        /* <DEDUP_REMOVED lines=14> */
.L_x_3358:
[----:B------:R-:W-:Y:S05]  /*21b60*/  BSYNC B0 ;  /* 0x0000000000007941 */ /* 0x000fea0003800000 */
.L_x_3357:
        /* <DEDUP_REMOVED lines=13> */
.L_x_3360:
[----:B------:R-:W-:Y:S05]  /*21c40*/  BSYNC B0 ;  /* 0x0000000000007941 */ /* 0x000fea0003800000 */
.L_x_3359:
        /* <DEDUP_REMOVED lines=13> */
.L_x_3362:
[----:B------:R-:W-:Y:S05]  /*21d20*/  BSYNC B0 ;  /* 0x0000000000007941 */ /* 0x000fea0003800000 */
.L_x_3361:
        /* <DEDUP_REMOVED lines=13> */
.L_x_3364:
[----:B------:R-:W-:Y:S05]  /*21e00*/  BSYNC B0 ;  /* 0x0000000000007941 */ /* 0x000fea0003800000 */
.L_x_3363:
        /* <DEDUP_REMOVED lines=13> */
.L_x_3366:
[----:B------:R-:W-:Y:S05]  /*21ee0*/  BSYNC B0 ;  /* 0x0000000000007941 */ /* 0x000fea0003800000 */
.L_x_3365:
        /* <DEDUP_REMOVED lines=13> */
.L_x_3368:
[----:B------:R-:W-:Y:S05]  /*21fc0*/  BSYNC B0 ;  /* 0x0000000000007941 */ /* 0x000fea0003800000 */
.L_x_3367:
        /* <DEDUP_REMOVED lines=11> */
.L_x_3369:
        /* <DEDUP_REMOVED lines=16> */
.L_x_7463:


//--------------------- .text._ZN5flash24flash_fwd_splitkv_kernelI23Flash_fwd_kernel_traitsILi192ELi64ELi64ELi4ELb0ELb0EN7cutlass6half_tE19Flash_kernel_traitsILi192ELi64ELi64ELi4ES3_EELb0ELb0ELb0ELb0ELb1ELb0ELb0ELb0EEEvNS_16Flash_fwd_paramsE --------------------------
	.section	.text._ZN5flash24flash_fwd_splitkv_kernelI23Flash_fwd_kernel_traitsILi192ELi64ELi64ELi4ELb0ELb0EN7cutlass6half_tE19Flash_kernel_traitsILi192ELi64ELi64ELi4ES3_EELb0ELb0ELb0ELb0ELb1ELb0ELb0ELb0EEEvNS_16Flash_fwd_paramsE,"ax",@progbits
	.align	128
        .global         _ZN5flash24flash_fwd_splitkv_kernelI23Flash_fwd_kernel_traitsILi192ELi64ELi64ELi4ELb0ELb0EN7cutlass6half_tE19Flash_kernel_traitsILi192ELi64ELi64ELi4ES3_EELb0ELb0ELb0ELb0ELb1ELb0ELb0ELb0EEEvNS_16Flash_fwd_paramsE
        .type           _ZN5flash24flash_fwd_splitkv_kernelI23Flash_fwd_kernel_traitsILi192ELi64ELi64ELi4ELb0ELb0EN7cutlass6half_tE19Flash_kernel_traitsILi192ELi64ELi64ELi4ES3_EELb0ELb0ELb0ELb0ELb1ELb0ELb0ELb0EEEvNS_16Flash_fwd_paramsE,@function
        .size           _ZN5flash24flash_fwd_splitkv_kernelI23Flash_fwd_kernel_traitsILi192ELi64ELi64ELi4ELb0ELb0EN7cutlass6half_tE19Flash_kernel_traitsILi192ELi64ELi64ELi4ES3_EELb0ELb0ELb0ELb0ELb1ELb0ELb0ELb0EEEvNS_16Flash_fwd_paramsE,(.L_x_7464 - _ZN5flash24flash_fwd_splitkv_kernelI23Flash_fwd_kernel_traitsILi192ELi64ELi64ELi4ELb0ELb0EN7cutlass6half_tE19Flash_kernel_traitsILi192ELi64ELi64ELi4ES3_EELb0ELb0ELb0ELb0ELb1ELb0ELb0ELb0EEEvNS_16Flash_fwd_paramsE)
        .other          _ZN5flash24flash_fwd_splitkv_kernelI23Flash_fwd_kernel_traitsILi192ELi64ELi64ELi4ELb0ELb0EN7cutlass6half_tE19Flash_kernel_traitsILi192ELi64ELi64ELi4ES3_EELb0ELb0ELb0ELb0ELb1ELb0ELb0ELb0EEEvNS_16Flash_fwd_paramsE,@"STO_CUDA_ENTRY STV_DEFAULT"
_ZN5flash24flash_fwd_splitkv_kernelI23Flash_fwd_kernel_traitsILi192ELi64ELi64ELi4ELb0ELb0EN7cutlass6half_tE19Flash_kernel_traitsILi192ELi64ELi64ELi4ES3_EELb0ELb0ELb0ELb0ELb1ELb0ELb0ELb0EEEvNS_16Flash_fwd_paramsE:
.text._ZN5flash24flash_fwd_splitkv_kernelI23Flash_fwd_kernel_traitsILi192ELi64ELi64ELi4ELb0ELb0EN7cutlass6half_tE19Flash_kernel_traitsILi192ELi64ELi64ELi4ES3_EELb0ELb0ELb0ELb0ELb1ELb0ELb0ELb0EEEvNS_16Flash_fwd_paramsE:
        /* <DEDUP_REMOVED lines=39> */
.L_x_3370:
[----:B------:R-:W1:Y:S02]  /*0270*/  LDC R4, c[0x0][0x2c8] ;  /* 0x0000b200ff047b82 */ /* 0x000e640000000800 */
.L_x_3371:
        /* <DEDUP_REMOVED lines=31> */
[--C-:B------:R-:W-:Y:S01]  /*0470*/  IMAD.IADD R0, R0, 0x1, -R199.reuse ;  /* 0x0000000100007824 */ /* 0x100fe200078e0ac7 */
[C---:B------:R-:W-:Y:S01]  /*0480*/  LOP3.LUT P6, RZ, R86.reuse, 0x7, RZ, 0xc0, !PT ;  /* 0x0000000756ff7812 */ /* 0x040fe200078cc0ff */
[----:B------:R-:W-:Y:S01]  /*0490*/  ULDC.64 UR4, c[0x0][0x2a0] ;  /* 0x0000a80000047ab9 */ /* 0x000fe20000000a00 */
[----:B------:R-:W-:Y:S01]  /*04a0*/  LEA.HI R7, R7, R86, RZ, 0x3 ;  /* 0x0000005607077211 */ /* 0x000fe200078f18ff */
[----:B------:R-:W-:Y:S01]  /*04b0*/  ULDC UR6, c[0x0][0x270] ;  /* 0x00009c0000067ab9 */ /* 0x000fe20000000800 */
[----:B------:R-:W-:Y:S01]  /*04c0*/  SHF.R.S32.HI R15, RZ, 0x1f, R199 ;  /* 0x0000001fff0f7819 */ /* 0x000fe200000114c7 */
[----:B------:R-:W-:Y:S01]  /*04d0*/  IMAD R8, R9, UR6, R38 ;  /* 0x0000000609087c24 */ /* 0x000fe2000f8e0226 */
[----:B------:R-:W-:Y:S01]  /*04e0*/  LOP3.LUT R13, R7, 0x1ffffff8, RZ, 0xc0, !PT ;  /* 0x1ffffff8070d7812 */ /* 0x000fe200078ec0ff */
[----:B------:R-:W-:Y:S01]  /*04f0*/  BSSY B0, `(.L_x_3373) ;  /* 0x000002f000007945 */ /* 0x000fe20003800000 */
[----:B------:R-:W-:Y:S01]  /*0500*/  SHF.R.S32.HI R7, RZ, 0x3, R7 ;  /* 0x00000003ff077819 */ /* 0x000fe20000011407 */
[----:B------:R-:W2:Y:S01]  /*0510*/  @!P0 LDC.64 R2, c[0x0][0x290] ;  /* 0x0000a400ff028b82 */ /* 0x000ea20000000a00 */
[----:B------:R-:W-:Y:S01]  /*0520*/  @!P0 SHF.R.S32.HI R11, RZ, 0x1f, R9 ;  /* 0x0000001fff0b8819 */ /* 0x000fe20000011409 */
[----:B------:R-:W-:Y:S01]  /*0530*/  IMAD.IADD R86, R86, 0x1, -R13 ;  /* 0x0000000156567824 */ /* 0x000fe200078e0a0d */
[----:B------:R-:W-:-:S03]  /*0540*/  ISETP.GE.OR P5, PT, R7, R0, P6 ;  /* 0x000000000700720c */ /* 0x000fc600037a6670 */
[----:B------:R-:W-:-:S05]  /*0550*/  IMAD.SHL.U32 R86, R86, 0x8, RZ ;  /* 0x0000000856567824 */ /* 0x000fca00078e00ff */
[----:B------:R-:W-:-:S03]  /*0560*/  SHF.R.S32.HI R87, RZ, 0x1f, R86 ;  /* 0x0000001fff577819 */ /* 0x000fc60000011456 */
[----:B-1----:R-:W-:-:S04]  /*0570*/  IMAD.WIDE.U32 R86, R199, R4, R86 ;  /* 0x00000004c7567225 */ /* 0x002fc800078e0056 */
[----:B--2---:R-:W-:Y:S02]  /*0580*/  @!P0 IMAD R6, R11, R2, RZ ;  /* 0x000000020b068224 */ /* 0x004fe400078e02ff */
[----:B------:R-:W-:-:S04]  /*0590*/  @P0 IMAD.WIDE.U32 R10, R202, R4, RZ ;  /* 0x00000004ca0a0225 */ /* 0x000fc800078e00ff */
[----:B------:R-:W-:-:S04]  /*05a0*/  @!P0 IMAD.WIDE.U32 R12, R9, R2, RZ ;  /* 0x00000002090c8225 */ /* 0x000fc800078e00ff */
[----:B------:R-:W-:Y:S01]  /*05b0*/  @P0 IMAD R202, R202, R5, R11 ;  /* 0x00000005caca0224 */ /* 0x000fe200078e020b */
[----:B------:R-:W-:Y:S01]  /*05c0*/  @!P0 MOV R10, R12 ;  /* 0x0000000c000a8202 */ /* 0x000fe20000000f00 */
[----:B------:R-:W-:Y:S02]  /*05d0*/  VIADD R11, R7, 0x10 ;  /* 0x00000010070b7836 */ /* 0x000fe40000000000 */
[----:B------:R-:W-:Y:S01]  /*05e0*/  @!P0 IMAD R3, R9, R3, R6 ;  /* 0x0000000309038224 */ /* 0x000fe200078e0206 */
[----:B------:R-:W-:Y:S01]  /*05f0*/  SHF.R.S32.HI R6, RZ, 0x1f, R38 ;  /* 0x0000001fff067819 */ /* 0x000fe20000011426 */
[----:B------:R-:W-:Y:S01]  /*0600*/  IMAD R2, R15, R4, RZ ;  /* 0x000000040f027224 */ /* 0x000fe200078e02ff */
[-C--:B------:R-:W-:Y:S01]  /*0610*/  ISETP.GE.AND P2, PT, R11, R0.reuse, PT ;  /* 0x000000000b00720c */ /* 0x080fe20003f46270 */
[----:B------:R-:W-:Y:S01]  /*0620*/  @!P0 IMAD.IADD R202, R13, 0x1, R3 ;  /* 0x000000010dca8824 */ /* 0x000fe200078e0203 */
[----:B------:R-:W-:Y:S01]  /*0630*/  ISETP.GE.OR P4, PT, R11, R0, P6 ;  /* 0x000000000b00720c */ /* 0x000fe20003786670 */
[----:B------:R-:W-:Y:S01]  /*0640*/  IMAD R11, R199, R5, R2 ;  /* 0x00000005c70b7224 */ /* 0x000fe200078e0202 */
[----:B------:R-:W-:Y:S01]  /*0650*/  IADD3 R10, P0, R10, R86, RZ ;  /* 0x000000560a0a7210 */ /* 0x000fe20007f1e0ff */
[----:B------:R-:W-:Y:S01]  /*0660*/  VIADD R3, R7, 0x20 ;  /* 0x0000002007037836 */ /* 0x000fe20000000000 */
[----:B------:R-:W-:-:S02]  /*0670*/  SHF.R.S32.HI R9, RZ, 0x1f, R7 ;  /* 0x0000001fff097819 */ /* 0x000fc40000011407 */
[----:B------:R-:W-:Y:S02]  /*0680*/  IADD3.X R11, R202, R87, R11, P0, !PT ;  /* 0x00000057ca0b7210 */ /* 0x000fe400007fe40b */
[-C--:B------:R-:W-:Y:S02]  /*0690*/  ISETP.GE.AND P0, PT, R7, R0.reuse, PT ;  /* 0x000000000700720c */ /* 0x080fe40003f06270 */
[CC--:B------:R-:W-:Y:S02]  /*06a0*/  ISETP.GE.AND P1, PT, R3.reuse, R0.reuse, PT ;  /* 0x000000000300720c */ /* 0x0c0fe40003f26270 */
[----:B------:R-:W-:Y:S01]  /*06b0*/  ISETP.GE.OR P3, PT, R3, R0, P6 ;  /* 0x000000000300720c */ /* 0x000fe20003766670 */
[----:B------:R-:W-:-:S04]  /*06c0*/  IMAD R3, R6, UR4, RZ ;  /* 0x0000000406037c24 */ /* 0x000fc8000f8e02ff */
[C---:B------:R-:W-:Y:S02]  /*06d0*/  IMAD R3, R38.reuse, UR5, R3 ;  /* 0x0000000526037c24 */ /* 0x040fe4000f8e0203 */
[----:B------:R-:W-:Y:S01]  /*06e0*/  IMAD.WIDE.U32 R38, R38, UR4, R10 ;  /* 0x0000000426267c25 */ /* 0x000fe2000f8e000a */
[----:B------:R-:W-:-:S03]  /*06f0*/  ULDC UR4, c[0x0][0x2c4] ;  /* 0x0000b10000047ab9 */ /* 0x000fc60000000800 */
[----:B------:R-:W-:Y:S01]  /*0700*/  IMAD R8, R8, UR4, R199 ;  /* 0x0000000408087c24 */ /* 0x000fe2000f8e02c7 */
[----:B------:R-:W-:Y:S01]  /*0710*/  IADD3 R15, R39, R3, RZ ;  /* 0x00000003270f7210 */ /* 0x000fe20007ffe0ff */
[----:B------:R-:W-:Y:S06]  /*0720*/  @P0 BRA `(.L_x_3374) ;  /* 0x00000000002c0947 */ /* 0x000fec0003800000 */
[----:B------:R-:W-:Y:S01]  /*0730*/  MOV R14, R38 ;  /* 0x00000026000e7202 */ /* 0x000fe20000000f00 */
[----:B------:R-:W-:Y:S01]  /*0740*/  IMAD R2, R9, R4, RZ ;  /* 0x0000000409027224 */ /* 0x000fe200078e02ff */
[----:B------:R-:W-:-:S03]  /*0750*/  ULDC.64 UR4, c[0x0][0x280] ;  /* 0x0000a00000047ab9 */ /* 0x000fc60000000a00 */
[----:B------:R-:W-:-:S04]  /*0760*/  IMAD.WIDE.U32 R10, R7, R4, R14 ;  /* 0x00000004070a7225 */ /* 0x000fc800078e000e */
[----:B------:R-:W-:Y:S01]  /*0770*/  IMAD R2, R7, R5, R2 ;  /* 0x0000000507027224 */ /* 0x000fe200078e0202 */
[----:B------:R-:W-:-:S04]  /*0780*/  LEA R12, P0, R10, UR4, 0x1 ;  /* 0x000000040a0c7c11 */ /* 0x000fc8000f8008ff */
[----:B------:R-:W-:-:S04]  /*0790*/  IADD3 R2, R11, R2, RZ ;  /* 0x000000020b027210 */ /* 0x000fc80007ffe0ff */
[----:B------:R-:W-:-:S05]  /*07a0*/  LEA.HI.X R13, R10, UR5, R2, 0x1, P0 ;  /* 0x000000050a0d7c11 */ /* 0x000fca00080f0c02 */
[----:B------:R1:W-:Y:S04]  /*07b0*/  STG.E.128 desc[UR12][R12.64], RZ ;  /* 0x000000ff0c007986 */ /* 0x0003e8000c101d0c */
[----:B------:R1:W-:Y:S04]  /*07c0*/  STG.E.128 desc[UR12][R12.64+0x80], RZ ;  /* 0x000080ff0c007986 */ /* 0x0003e8000c101d0c */
[----:B------:R1:W-:Y:S02]  /*07d0*/  STG.E.128 desc[UR12][R12.64+0x100], RZ ;  /* 0x000100ff0c007986 */ /* 0x0003e4000c101d0c */
.L_x_3374:
[----:B------:R-:W-:Y:S05]  /*07e0*/  BSYNC B0 ;  /* 0x0000000000007941 */ /* 0x000fea0003800000 */
.L_x_3373:
[----:B------:R-:W-:Y:S01]  /*07f0*/  BSSY B0, `(.L_x_3375) ;  /* 0x0000012000007945 */ /* 0x000fe20003800000 */
[----:B------:R-:W-:Y:S02]  /*0800*/  IADD3 R6, P0, R8, R7, RZ ;  /* 0x0000000708067210 */ /* 0x000fe40007f1e0ff */
[----:B------:R-:W-:Y:S01]  /*0810*/  IADD3 R11, R7, 0x30, RZ ;  /* 0x00000030070b7810 */ /* 0x000fe20007ffe0ff */
[----:B------:R-:W-:Y:S05]  /*0820*/  @P2 BRA `(.L_x_3376) ;  /* 0x0000000000382947 */ /* 0x000fea0003800000 */
[----:B------:R-:W-:Y:S01]  /*0830*/  IADD3 R3, P2, R7, 0x10, RZ ;  /* 0x0000001007037810 */ /* 0x000fe20007f5e0ff */
[----:B-1----:R-:W-:Y:S01]  /*0840*/  IMAD.MOV.U32 R12, RZ, RZ, R38 ;  /* 0x000000ffff0c7224 */ /* 0x002fe200078e0026 */
[----:B------:R-:W-:-:S03]  /*0850*/  ULDC.64 UR4, c[0x0][0x280] ;  /* 0x0000a00000047ab9 */ /* 0x000fc60000000a00 */
[----:B------:R-:W-:-:S04]  /*0860*/  IMAD.X R13, RZ, RZ, R9, P2 ;  /* 0x000000ffff0d7224 */ /* 0x000fc800010e0609 */
[----:B------:R-:W-:Y:S01]  /*0870*/  IMAD R2, R13, R4, RZ ;  /* 0x000000040d027224 */ /* 0x000fe200078e02ff */
[----:B------:R-:W-:-:S03]  /*0880*/  MOV R13, R15 ;  /* 0x0000000f000d7202 */ /* 0x000fc60000000f00 */
[C---:B------:R-:W-:Y:S02]  /*0890*/  IMAD R2, R3.reuse, R5, R2 ;  /* 0x0000000503027224 */ /* 0x040fe400078e0202 */
[----:B------:R-:W-:-:S03]  /*08a0*/  IMAD.WIDE.U32 R12, R3, R4, R12 ;  /* 0x00000004030c7225 */ /* 0x000fc600078e000c */
[----:B------:R-:W-:Y:S02]  /*08b0*/  LEA R16, P2, R12, UR4, 0x1 ;  /* 0x000000040c107c11 */ /* 0x000fe4000f8408ff */
[----:B------:R-:W-:-:S04]  /*08c0*/  IADD3 R3, R13, R2, RZ ;  /* 0x000000020d037210 */ /* 0x000fc80007ffe0ff */
[----:B------:R-:W-:-:S05]  /*08d0*/  LEA.HI.X R17, R12, UR5, R3, 0x1, P2 ;  /* 0x000000050c117c11 */ /* 0x000fca00090f0c03 */
[----:B------:R2:W-:Y:S04]  /*08e0*/  STG.E.128 desc[UR12][R16.64], RZ ;  /* 0x000000ff10007986 */ /* 0x0005e8000c101d0c */
[----:B------:R2:W-:Y:S04]  /*08f0*/  STG.E.128 desc[UR12][R16.64+0x80], RZ ;  /* 0x000080ff10007986 */ /* 0x0005e8000c101d0c */
[----:B------:R2:W-:Y:S02]  /*0900*/  STG.E.128 desc[UR12][R16.64+0x100], RZ ;  /* 0x000100ff10007986 */ /* 0x0005e4000c101d0c */
.L_x_3376:
[----:B------:R-:W-:Y:S05]  /*0910*/  BSYNC B0 ;  /* 0x0000000000007941 */ /* 0x000fea0003800000 */
.L_x_3375:
[----:B------:R-:W-:Y:S01]  /*0920*/  BSSY B0, `(.L_x_3377) ;  /* 0x0000011000007945 */ /* 0x000fe20003800000 */
[----:B------:R-:W-:-:S03]  /*0930*/  ISETP.GE.AND P2, PT, R11, R0, PT ;  /* 0x000000000b00720c */ /* 0x000fc60003f46270 */
[----:B------:R-:W-:Y:S10]  /*0940*/  @P1 BRA `(.L_x_3378) ;  /* 0x0000000000381947 */ /* 0x000ff40003800000 */
        /* <DEDUP_REMOVED lines=8> */
[----:B--2---:R-:W-:Y:S02]  /*09d0*/  LEA R16, P1, R12, UR4, 0x1 ;  /* 0x000000040c107c11 */ /* 0x004fe4000f8208ff */
[----:B------:R-:W-:-:S04]  /*09e0*/  IADD3 R3, R13, R2, RZ ;  /* 0x000000020d037210 */ /* 0x000fc80007ffe0ff */
[----:B------:R-:W-:-:S05]  /*09f0*/  LEA.HI.X R17, R12, UR5, R3, 0x1, P1 ;  /* 0x000000050c117c11 */ /* 0x000fca00088f0c03 */
[----:B------:R3:W-:Y:S04]  /*0a00*/  STG.E.128 desc[UR12][R16.64], RZ ;  /* 0x000000ff10007986 */ /* 0x0007e8000c101d0c */
[----:B------:R3:W-:Y:S04]  /*0a10*/  STG.E.128 desc[UR12][R16.64+0x80], RZ ;  /* 0x000080ff10007986 */ /* 0x0007e8000c101d0c */
[----:B------:R3:W-:Y:S02]  /*0a20*/  STG.E.128 desc[UR12][R16.64+0x100], RZ ;  /* 0x000100ff10007986 */ /* 0x0007e4000c101d0c */
.L_x_3378:
[----:B------:R-:W-:Y:S05]  /*0a30*/  BSYNC B0 ;  /* 0x0000000000007941 */ /* 0x000fea0003800000 */
.L_x_3377:
[----:B------:R-:W-:Y:S04]  /*0a40*/  BSSY B0, `(.L_x_3379) ;  /* 0x000000f000007945 */ /* 0x000fe80003800000 */
[----:B------:R-:W-:Y:S05]  /*0a50*/  @P2 BRA `(.L_x_3380) ;  /* 0x0000000000342947 */ /* 0x000fea0003800000 */
[----:B------:R-:W-:Y:S01]  /*0a60*/  IADD3 R7, P1, R7, 0x30, RZ ;  /* 0x0000003007077810 */ /* 0x000fe20007f3e0ff */
[----:B------:R-:W-:Y:S01]  /*0a70*/  ULDC.64 UR4, c[0x0][0x280] ;  /* 0x0000a00000047ab9 */ /* 0x000fe20000000a00 */
[----:B------:R-:W-:Y:S02]  /*0a80*/  MOV R14, R38 ;  /* 0x00000026000e7202 */ /* 0x000fe40000000f00 */
[----:B------:R-:W-:-:S03]  /*0a90*/  IADD3.X R3, RZ, R9, RZ, P1, !PT ;  /* 0x00000009ff037210 */ /* 0x000fc60000ffe4ff */
[----:B------:R-:W-:-:S04]  /*0aa0*/  IMAD.WIDE.U32 R14, R7, R4, R14 ;  /* 0x00000004070e7225 */ /* 0x000fc800078e000e */
[----:B------:R-:W-:-:S04]  /*0ab0*/  IMAD R2, R3, R4, RZ ;  /* 0x0000000403027224 */ /* 0x000fc800078e02ff */
[----:B------:R-:W-:Y:S01]  /*0ac0*/  IMAD R5, R7, R5, R2 ;  /* 0x0000000507057224 */ /* 0x000fe200078e0202 */
[----:B------:R-:W-:-:S04]  /*0ad0*/  LEA R2, P1, R14, UR4, 0x1 ;  /* 0x000000040e027c11 */ /* 0x000fc8000f8208ff */
[----:B------:R-:W-:-:S04]  /*0ae0*/  IADD3 R5, R15, R5, RZ ;  /* 0x000000050f057210 */ /* 0x000fc80007ffe0ff */
[----:B------:R-:W-:-:S05]  /*0af0*/  LEA.HI.X R3, R14, UR5, R5, 0x1, P1 ;  /* 0x000000050e037c11 */ /* 0x000fca00088f0c05 */
[----:B------:R4:W-:Y:S04]  /*0b00*/  STG.E.128 desc[UR12][R2.64], RZ ;  /* 0x000000ff02007986 */ /* 0x0009e8000c101d0c */
[----:B------:R4:W-:Y:S04]  /*0b10*/  STG.E.128 desc[UR12][R2.64+0x80], RZ ;  /* 0x000080ff02007986 */ /* 0x0009e8000c101d0c */
[----:B------:R4:W-:Y:S02]  /*0b20*/  STG.E.128 desc[UR12][R2.64+0x100], RZ ;  /* 0x000100ff02007986 */ /* 0x0009e4000c101d0c */
.L_x_3380:
[----:B------:R-:W-:Y:S05]  /*0b30*/  BSYNC B0 ;  /* 0x0000000000007941 */ /* 0x000fea0003800000 */
.L_x_3379:
[----:B------:R-:W-:Y:S01]  /*0b40*/  ULDC.64 UR4, c[0x0][0x2b0] ;  /* 0x0000ac0000047ab9 */ /* 0x000fe20000000a00 */
[----:B------:R-:W-:Y:S01]  /*0b50*/  ISETP.GE.OR P6, PT, R11, R0, P6 ;  /* 0x000000000b00720c */ /* 0x000fe200037c6670 */
[----:B------:R-:W-:Y:S01]  /*0b60*/  @!P4 IMAD.MOV.U32 R7, RZ, RZ, 0x7f800000 ;  /* 0x7f800000ff07c424 */ /* 0x000fe200078e00ff */
[----:B------:R-:W-:Y:S01]  /*0b70*/  LEA.HI.X.SX32 R9, R8, R9, 0x1, P0 ;  /* 0x0000000908097211 */ /* 0x000fe200000f0eff */
[----:B------:R-:W-:Y:S01]  /*0b80*/  @!P3 IMAD.MOV.U32 R5, RZ, RZ, 0x7f800000 ;  /* 0x7f800000ff05b424 */ /* 0x000fe200078e00ff */
[----:B----4-:R-:W-:-:S04]  /*0b90*/  LEA R2, P0, R6, UR4, 0x2 ;  /* 0x0000000406027c11 */ /* 0x010fc8000f8010ff */
        /* <DEDUP_REMOVED lines=9> */
.L_x_3372:
        /* <DEDUP_REMOVED lines=24> */
.L_x_3381:
[----:B------:R-:W-:Y:S05]  /*0db0*/  @!P6 BRA `(.L_x_3382) ;  /* 0x000000040038e947 */ /* 0x000fea0003800000 */
[----:B-----5:R-:W2:Y:S01]  /*0dc0*/  LDC R8, c[0x0][0x380] ;  /* 0x0000e000ff087b82 */ /* 0x020ea20000000800 */
        /* <DEDUP_REMOVED lines=29> */
[----:B------:R-:W3:Y:S01]  /*0fa0*/  LDG.E R4, desc[UR12][R14.64] ;  /* 0x0000000c0e047981 */ /* 0x000ee2000c1e1900 */
[----:B--2---:R-:W-:-:S04]  /*0fb0*/  IABS R2, R7 ;  /* 0x0000000700027213 */ /* 0x004fc80000000000 */
[----:B------:R-:W2:Y:S08]  /*0fc0*/  I2F.RP R6, R2 ;  /* 0x0000000200067306 */ /* 0x000eb00000209400 */
[----:B--2---:R-:W2:Y:S02]  /*0fd0*/  MUFU.RCP R13, R6 ;  /* 0x00000006000d7308 */ /* 0x004ea40000001000 */
[----:B--2---:R-:W-:Y:S01]  /*0fe0*/  IADD3 R13, R13, 0xffffffe, RZ ;  /* 0x0ffffffe0d0d7810 */ /* 0x004fe20007ffe0ff */
[----:B------:R-:W-:-:S04]  /*0ff0*/  IMAD.MOV R6, RZ, RZ, -R11 ;  /* 0x000000ffff067224 */ /* 0x000fc800078e0a0b */
[----:B------:R-:W-:Y:S01]  /*1000*/  IMAD R25, R8, R6, R25 ;  /* 0x0000000608197224 */ /* 0x000fe200078e0219 */
[----:B------:R-:W2:Y:S04]  /*1010*/  F2I.FTZ.U32.TRUNC.NTZ R13, R13 ;  /* 0x0000000d000d7305 */ /* 0x000ea8000021f000 */
[----:B------:R-:W-:Y:S01]  /*1020*/  SHF.R.S32.HI R23, RZ, 0x1f, R25 ;  /* 0x0000001fff177819 */ /* 0x000fe20000011419 */
[----:B--2---:R-:W-:-:S04]  /*1030*/  IMAD.MOV R3, RZ, RZ, -R13 ;  /* 0x000000ffff037224 */ /* 0x004fc800078e0a0d */
[----:B------:R-:W-:Y:S01]  /*1040*/  IMAD R5, R3, R2, RZ ;  /* 0x0000000203057224 */ /* 0x000fe200078e02ff */
[----:B------:R-:W-:-:S03]  /*1050*/  IABS R3, R38 ;  /* 0x0000002600037213 */ /* 0x000fc60000000000 */
        /* <DEDUP_REMOVED lines=17> */
[----:B---3--:R-:W-:Y:S01]  /*1170*/  SHF.R.S32.HI R5, RZ, 0x1f, R4 ;  /* 0x0000001fff057819 */ /* 0x008fe20000011404 */
[----:B------:R-:W-:-:S04]  /*1180*/  IMAD.WIDE.U32 R10, R4, UR4, RZ ;  /* 0x00000004040a7c25 */ /* 0x000fc8000f8e00ff */
        /* <DEDUP_REMOVED lines=11> */
[----:B------:R-:W-:Y:S02]  /*1240*/  IMAD.IADD R11, R11, 0x1, R6 ;  /* 0x000000010b0b7824 */ /* 0x000fe400078e0206 */
[C---:B------:R-:W-:Y:S02]  /*1250*/  IMAD R7, R22.reuse, UR5, R7 ;  /* 0x0000000516077c24 */ /* 0x040fe4000f8e0207 */
[----:B------:R-:W-:Y:S01]  /*1260*/  IMAD.WIDE.U32 R82, R22, UR4, R10 ;  /* 0x0000000416527c25 */ /* 0x000fe2000f8e000a */
[----:B------:R-:W-:-:S04]  /*1270*/  IADD3 R10, R29, R3, RZ ;  /* 0x000000031d0a7210 */ /* 0x000fc80007ffe0ff */
[----:B------:R-:W-:Y:S01]  /*1280*/  IADD3 R6, R83, R7, RZ ;  /* 0x0000000753067210 */ /* 0x000fe20007ffe0ff */
[----:B------:R-:W-:Y:S06]  /*1290*/  BRA `(.L_x_3383) ;  /* 0x0000000400307947 */ /* 0x000fec0003800000 */
.L_x_3382:
        /* <DEDUP_REMOVED lines=49> */
.L_x_3384:
[----:B------:R-:W-:Y:S01]  /*15b0*/  @!P0 LOP3.LUT R22, RZ, R13, RZ, 0x33, !PT ;  /* 0x0000000dff168212 */ /* 0x000fe200078e33ff */
[----:B------:R-:W-:Y:S01]  /*15c0*/  IMAD R6, R23, R80, RZ ;  /* 0x0000005017067224 */ /* 0x000fe200078e02ff */
[----:B------:R-:W-:Y:S02]  /*15d0*/  MOV R13, R7 ;  /* 0x00000007000d7202 */ /* 0x000fe40000000f00 */
[----:B------:R-:W-:Y:S01]  /*15e0*/  SHF.R.S32.HI R19, RZ, 0x1f, R22 ;  /* 0x0000001fff137819 */ /* 0x000fe20000011416 */
[-C--:B------:R-:W-:Y:S01]  /*15f0*/  IMAD R7, R81, R25.reuse, R6 ;  /* 0x0000001951077224 */ /* 0x080fe200078e0206 */
[----:B------:R-:W-:Y:S01]  /*1600*/  @P3 IADD3 R10, R11, R10, RZ ;  /* 0x0000000a0b0a3210 */ /* 0x000fe20007ffe0ff */
[----:B------:R-:W-:-:S04]  /*1610*/  IMAD.WIDE.U32 R12, R80, R25, R12 ;  /* 0x00000019500c7225 */ /* 0x000fc800078e000c */
[----:B--2---:R-:W-:Y:S01]  /*1620*/  IMAD R6, R19, R2, RZ ;  /* 0x0000000213067224 */ /* 0x004fe200078e02ff */
[----:B------:R-:W-:Y:S01]  /*1630*/  IADD3 R13, R13, R7, RZ ;  /* 0x000000070d0d7210 */ /* 0x000fe20007ffe0ff */
[----:B-1----:R-:W-:-:S04]  /*1640*/  @P3 IMAD.WIDE.U32 R28, R10, R4, RZ ;  /* 0x000000040a1c3225 */ /* 0x002fc800078e00ff */
        /* <DEDUP_REMOVED lines=16> */
[----:B------:R-:W-:-:S07]  /*1750*/  IADD3 R10, R29, R3, RZ ;  /* 0x000000031d0a7210 */ /* 0x000fce0007ffe0ff */
.L_x_3383:
[----:B------:R-:W-:Y:S01]  /*1760*/  ISETP.NE.AND P3, PT, R202, -0x1, PT ;  /* 0xffffffffca00780c */ /* 0x000fe20003f65270 */
[----:B------:R-:W-:Y:S01]  /*1770*/  IMAD.IADD R199, R0, 0x1, -R199 ;  /* 0x0000000100c77824 */ /* 0x000fe200078e0ac7 */
[----:B------:R-:W-:Y:S01]  /*1780*/  SHF.R.S32.HI R7, RZ, 0x1f, R86 ;  /* 0x0000001fff077819 */ /* 0x000fe20000011456 */
[----:B------:R-:W-:Y:S01]  /*1790*/  ULDC.64 UR4, c[0x0][0x258] ;  /* 0x0000960000047ab9 */ /* 0x000fe20000000a00 */
[----:B------:R-:W-:Y:S01]  /*17a0*/  SHF.R.S32.HI R15, RZ, 0x1f, R38 ;  /* 0x0000001fff0f7819 */ /* 0x000fe20000011426 */
[----:B------:R-:W-:Y:S01]  /*17b0*/  ULDC.64 UR6, c[0x0][0x268] ;  /* 0x00009a0000067ab9 */ /* 0x000fe20000000a00 */
[----:B-----5:R-:W-:Y:S01]  /*17c0*/  LEA.HI R8, R7, R86, RZ, 0x3 ;  /* 0x0000005607087211 */ /* 0x020fe200078f18ff */
[----:B------:R-:W-:Y:S02]  /*17d0*/  IMAD R19, R19, UR6, RZ ;  /* 0x0000000613137c24 */ /* 0x000fe4000f8e02ff */
[----:B------:R-:W-:Y:S01]  /*17e0*/  IMAD R15, R15, UR4, RZ ;  /* 0x000000040f0f7c24 */ /* 0x000fe2000f8e02ff */
[----:B------:R-:W-:Y:S01]  /*17f0*/  SHF.R.S32.HI R20, RZ, 0x3, R8 ;  /* 0x00000003ff147819 */ /* 0x000fe20000011408 */
[----:B------:R-:W-:-:S02]  /*1800*/  IMAD R19, R22, UR7, R19 ;  /* 0x0000000716137c24 */ /* 0x000fc4000f8e0213 */
[----:B------:R-:W1:Y:S01]  /*1810*/  @!P3 LDC.64 R2, c[0x0][0x228] ;  /* 0x00008a00ff02bb82 */ /* 0x000e620000000a00 */
[----:B------:R-:W-:Y:S01]  /*1820*/  @!P3 SHF.R.S32.HI R11, RZ, 0x1f, R9 ;  /* 0x0000001fff0bb819 */ /* 0x000fe20000011409 */
[C---:B------:R-:W-:Y:S01]  /*1830*/  VIADD R24, R20.reuse, 0x10 ;  /* 0x0000001014187836 */ /* 0x040fe20000000000 */
[CC--:B------:R-:W-:Y:S01]  /*1840*/  ISETP.GE.AND P0, PT, R20.reuse, R199.reuse, PT ;  /* 0x000000c71400720c */ /* 0x0c0fe20003f06270 */
[C---:B------:R-:W-:Y:S01]  /*1850*/  VIADD R16, R20.reuse, 0x30 ;  /* 0x0000003014107836 */ /* 0x040fe20000000000 */
[--C-:B------:R-:W-:Y:S01]  /*1860*/  SHF.R.S32.HI R21, RZ, 0x1f, R20.reuse ;  /* 0x0000001fff157819 */ /* 0x100fe20000011414 */
[----:B------:R-:W-:Y:S01]  /*1870*/  VIADD R18, R20, 0x20 ;  /* 0x0000002014127836 */ /* 0x000fe20000000000 */
[-C--:B------:R-:W-:Y:S01]  /*1880*/  ISETP.GE.AND P5, PT, R24, R199.reuse, PT ;  /* 0x000000c71800720c */ /* 0x080fe20003fa6270 */
[----:B------:R-:W2:Y:S01]  /*1890*/  @P3 LDC.64 R4, c[0x0][0x240] ;  /* 0x00009000ff043b82 */ /* 0x000ea20000000a00 */
[-C--:B------:R-:W-:Y:S01]  /*18a0*/  ISETP.GE.AND P1, PT, R16, R199.reuse, PT ;  /* 0x000000c71000720c */ /* 0x080fe20003f26270 */
[----:B------:R-:W-:Y:S01]  /*18b0*/  IMAD R15, R38, UR5, R15 ;  /* 0x00000005260f7c24 */ /* 0x000fe2000f8e020f */
[----:B------:R-:W-:Y:S01]  /*18c0*/  ISETP.GE.AND P2, PT, R18, R199, PT ;  /* 0x000000c71200720c */ /* 0x000fe20003f46270 */
[----:B------:R-:W-:Y:S01]  /*18d0*/  IMAD.WIDE R40, R41, 0x40, R20 ;  /* 0x0000004029287825 */ /* 0x000fe200078e0214 */
[----:B------:R-:W-:-:S03]  /*18e0*/  UMOV UR5, 0x400 ;  /* 0x0000040000057882 */ /* 0x000fc60000000000 */
[----:B------:R-:W-:-:S04]  /*18f0*/  IMAD R85, R21, R80, RZ ;  /* 0x0000005015557224 */ /* 0x000fc800078e02ff */
[----:B------:R-:W3:Y:S01]  /*1900*/  @!P5 S2R R32, SR_CgaCtaId ;  /* 0x000000000020d919 */ /* 0x000ee20000008800 */
[----:B------:R-:W-:Y:S02]  /*1910*/  IMAD R85, R20, R81, R85 ;  /* 0x0000005114557224 */ /* 0x000fe400078e0255 */
[----:B-1----:R-:W-:Y:S01]  /*1920*/  @!P3 IMAD R0, R11, R2, RZ ;  /* 0x000000020b00b224 */ /* 0x002fe200078e02ff */
[----:B------:R-:W1:Y:S03]  /*1930*/  @!P1 S2R R26, SR_CgaCtaId ;  /* 0x00000000001a9919 */ /* 0x000e660000008800 */
[----:B------:R-:W-:Y:S01]  /*1940*/  @!P3 IMAD R0, R9, R3, R0 ;  /* 0x000000030900b224 */ /* 0x000fe200078e0200 */
[----:B------:R-:W4:Y:S01]  /*1950*/  @!P2 S2R R30, SR_CgaCtaId ;  /* 0x00000000001ea919 */ /* 0x000f220000008800 */
[----:B--2---:R-:W-:-:S04]  /*1960*/  @P3 IMAD.WIDE.U32 R12, R202, R4, RZ ;  /* 0x00000004ca0c3225 */ /* 0x004fc800078e00ff */
[----:B------:R-:W-:Y:S02]  /*1970*/  @P3 IMAD R5, R202, R5, R13 ;  /* 0x00000005ca053224 */ /* 0x000fe400078e020d */
[----:B------:R-:W-:Y:S02]  /*1980*/  @P3 IMAD.MOV.U32 R3, RZ, RZ, R12 ;  /* 0x000000ffff033224 */ /* 0x000fe400078e000c */
[----:B------:R-:W-:Y:S01]  /*1990*/  @!P3 IMAD.WIDE.U32 R12, R9, R2, RZ ;  /* 0x00000002090cb225 */ /* 0x000fe200078e00ff */
[----:B------:R-:W-:-:S03]  /*19a0*/  LOP3.LUT R9, R8, 0xfffffff8, RZ, 0xc0, !PT ;  /* 0xfffffff808097812 */ /* 0x000fc600078ec0ff */
[----:B------:R-:W-:Y:S02]  /*19b0*/  @!P3 IMAD.IADD R5, R13, 0x1, R0 ;  /* 0x000000010d05b824 */ /* 0x000fe400078e0200 */
[----:B------:R-:W-:Y:S02]  /*19c0*/  IMAD.IADD R0, R86, 0x1, -R9 ;  /* 0x0000000156007824 */ /* 0x000fe400078e0a09 */
[----:B------:R-:W-:Y:S01]  /*19d0*/  @!P3 IMAD.MOV.U32 R3, RZ, RZ, R12 ;  /* 0x000000ffff03b224 */ /* 0x000fe200078e000c */
[----:B------:R-:W2:Y:S01]  /*19e0*/  @!P0 LDC.64 R8, c[0x0][0x240] ;  /* 0x00009000ff088b82 */ /* 0x000ea20000000a00 */
[----:B------:R-:W-:Y:S02]  /*19f0*/  IMAD.SHL.U32 R204, R0, 0x8, RZ ;  /* 0x0000000800cc7824 */ /* 0x000fe400078e00ff */
[----:B------:R-:W-:-:S03]  /*1a00*/  IMAD.SHL.U32 R13, R20, 0x40, RZ ;  /* 0x00000040140d7824 */ /* 0x000fc600078e00ff */
[C---:B------:R-:W-:Y:S02]  /*1a10*/  IADD3 R28, P3, R204.reuse, R28, RZ ;  /* 0x0000001ccc1c7210 */ /* 0x040fe40007f7e0ff */
[----:B------:R-:W-:Y:S02]  /*1a20*/  SHF.R.S32.HI R11, RZ, 0x1f, R204 ;  /* 0x0000001fff0b7819 */ /* 0x000fe400000114cc */
[----:B------:R-:W-:Y:S02]  /*1a30*/  LOP3.LUT R13, R13, 0x1c0, RZ, 0xc0, !PT ;  /* 0x000001c00d0d7812 */ /* 0x000fe400078ec0ff */
[C---:B------:R-:W-:Y:S01]  /*1a40*/  IADD3 R82, P4, R204.reuse, R82, RZ ;  /* 0x00000052cc527210 */ /* 0x040fe20007f9e0ff */
[C---:B------:R-:W-:Y:S01]  /*1a50*/  IMAD.X R29, R11.reuse, 0x1, R10, P3 ;  /* 0x000000010b1d7824 */ /* 0x040fe200018e060a */
[----:B------:R-:W-:Y:S02]  /*1a60*/  IADD3 R4, P3, R204, R3, RZ ;  /* 0x00000003cc047210 */ /* 0x000fe40007f7e0ff */
[----:B------:R-:W-:Y:S01]  /*1a70*/  SHF.R.U32.HI R2, RZ, 0x3, R13 ;  /* 0x00000003ff027819 */ /* 0x000fe2000001160d */
[C---:B------:R-:W-:Y:S01]  /*1a80*/  IMAD.X R83, R11.reuse, 0x1, R6, P4 ;  /* 0x000000010b537824 */ /* 0x040fe200020e0606 */
[----:B------:R-:W-:Y:S01]  /*1a90*/  @!P5 MOV R3, 0x400 ;  /* 0x000004000003d802 */ /* 0x000fe20000000f00 */
[----:B------:R-:W-:Y:S01]  /*1aa0*/  IMAD.X R5, R11, 0x1, R5, P3 ;  /* 0x000000010b057824 */ /* 0x000fe200018e0605 */
[----:B------:R-:W-:Y:S01]  /*1ab0*/  LOP3.LUT R17, R13, 0x38, R204, 0xf8, !PT ;  /* 0x000000380d117812 */ /* 0x000fe200078ef8cc */
[----:B------:R-:W-:Y:S01]  /*1ac0*/  IMAD.WIDE.U32 R82, R20, R80, R82 ;  /* 0x0000005014527225 */ /* 0x000fe200078e0052 */
[----:B---3--:R-:W-:-:S02]  /*1ad0*/  @!P5 LEA R32, R32, R3, 0x18 ;  /* 0x000000032020d211 */ /* 0x008fc400078ec0ff */
[----:B------:R-:W-:Y:S01]  /*1ae0*/  LOP3.LUT R17, R17, R2, RZ, 0x3c, !PT ;  /* 0x0000000211117212 */ /* 0x000fe200078e3cff */
[----:B------:R-:W-:Y:S01]  /*1af0*/  IMAD.WIDE.U32 R38, R38, UR4, R4 ;  /* 0x0000000426267c25 */ /* 0x000fe2000f8e0004 */
[----:B------:R-:W3:Y:S01]  /*1b00*/  @!P5 LDC.64 R2, c[0x0][0x240] ;  /* 0x00009000ff02db82 */ /* 0x000ee20000000a00 */
[----:B------:R-:W-:Y:S02]  /*1b10*/  LEA.HI R6, R7, R86, RZ, 0x6 ;  /* 0x0000005607067211 */ /* 0x000fe400078f30ff */
[-C--:B--2---:R-:W-:Y:S01]  /*1b20*/  @!P0 IMAD R10, R41, R8.reuse, RZ ;  /* 0x00000008290a8224 */ /* 0x084fe200078e02ff */
[----:B------:R-:W-:Y:S01]  /*1b30*/  @!P2 MOV R13, 0x400 ;  /* 0x00000400000da802 */ /* 0x000fe20000000f00 */
[----:B------:R-:W-:Y:S01]  /*1b40*/  IMAD.IADD R39, R39, 0x1, R15 ;  /* 0x0000000127277824 */ /* 0x000fe200078e020f */
[----:B------:R-:W-:Y:S01]  /*1b50*/  @!P1 MOV R11, 0x400 ;  /* 0x00000400000b9802 */ /* 0x000fe20000000f00 */
[----:B------:R-:W-:Y:S01]  /*1b60*/  IMAD.SHL.U32 R6, R6, 0x8, RZ ;  /* 0x0000000806067824 */ /* 0x000fe200078e00ff */
[----:B------:R-:W2:Y:S01]  /*1b70*/  @!P0 LDC.64 R4, c[0x0][0x210] ;  /* 0x00008400ff048b82 */ /* 0x000ea20000000a00 */
[C---:B------:R-:W-:Y:S01]  /*1b80*/  @!P5 IADD3 R36, P3, R40.reuse, 0x10, RZ ;  /* 0x000000102824d810 */ /* 0x040fe20007f7e0ff */
[C---:B------:R-:W-:Y:S01]  /*1b90*/  @!P0 IMAD R10, R40.reuse, R9, R10 ;  /* 0x00000009280a8224 */ /* 0x040fe200078e020a */
[C---:B------:R-:W-:Y:S01]  /*1ba0*/  @!P2 IADD3 R31, P4, R40.reuse, 0x20, RZ ;  /* 0x00000020281fa810 */ /* 0x040fe20007f9e0ff */
[----:B------:R-:W-:Y:S01]  /*1bb0*/  @!P0 IMAD.WIDE.U32 R34, R40, R8, R38 ;  /* 0x0000000828228225 */ /* 0x000fe200078e0026 */
[----:B-1----:R-:W-:-:S02]  /*1bc0*/  @!P1 LEA R26, R26, R11, 0x18 ;  /* 0x0000000b1a1a9211 */ /* 0x002fc400078ec0ff */
[----:B------:R-:W-:Y:S01]  /*1bd0*/  LOP3.LUT R17, R17, 0xfffffe00, R6, 0xf8, !PT ;  /* 0xfffffe0011117812 */ /* 0x000fe200078ef806 */
[----:B------:R-:W1:Y:S01]  /*1be0*/  S2UR UR4, SR_CgaCtaId ;  /* 0x00000000000479c3 */ /* 0x000e620000008800 */
[----:B----4-:R-:W-:Y:S01]  /*1bf0*/  @!P2 LEA R30, R30, R13, 0x18 ;  /* 0x0000000d1e1ea211 */ /* 0x010fe200078ec0ff */
[----:B------:R-:W-:Y:S02]  /*1c00*/  IMAD.SHL.U32 R6, R133, 0x40, RZ ;  /* 0x0000004085067824 */ /* 0x000fe400078e00ff */
[--C-:B------:R-:W-:Y:S01]  /*1c10*/  @!P5 IMAD.X R11, RZ, RZ, R41.reuse, P3 ;  /* 0x000000ffff0bd224 */ /* 0x100fe200018e0629 */
[----:B------:R-:W-:Y:S01]  /*1c20*/  @!P1 IADD3 R33, P3, R40, 0x30, RZ ;  /* 0x0000003028219810 */ /* 0x000fe20007f7e0ff */
[----:B------:R-:W-:Y:S02]  /*1c30*/  @!P2 IMAD.X R27, RZ, RZ, R41, P4 ;  /* 0x000000ffff1ba224 */ /* 0x000fe400020e0629 */
[----:B------:R-:W4:Y:S01]  /*1c40*/  @!P2 LDC.64 R12, c[0x0][0x240] ;  /* 0x00009000ff0cab82 */ /* 0x000f220000000a00 */
[----:B------:R-:W-:-:S02]  /*1c50*/  @!P0 IMAD.IADD R10, R35, 0x1, R10 ;  /* 0x00000001230a8824 */ /* 0x000fc400078e020a */
[----:B---3--:R-:W-:Y:S02]  /*1c60*/  @!P5 IMAD R11, R11, R2, RZ ;  /* 0x000000020b0bd224 */ /* 0x008fe400078e02ff */
[----:B------:R-:W-:Y:S02]  /*1c70*/  @!P1 IMAD.X R35, RZ, RZ, R41, P3 ;  /* 0x000000ffff239224 */ /* 0x000fe400018e0629 */
[----:B------:R-:W-:Y:S01]  /*1c80*/  @!P5 IMAD.MOV.U32 R42, RZ, RZ, R38 ;  /* 0x000000ffff2ad224 */ /* 0x000fe200078e0026 */
[----:B------:R-:W3:Y:S01]  /*1c90*/  @!P5 LDC.64 R14, c[0x0][0x210] ;  /* 0x00008400ff0edb82 */ /* 0x000ee20000000a00 */
[----:B--2---:R-:W-:Y:S01]  /*1ca0*/  @!P0 LEA R40, P4, R34, R4, 0x1 ;  /* 0x0000000422288211 */ /* 0x004fe200078808ff */
[----:B------:R-:W-:Y:S02]  /*1cb0*/  VIADD R4, R6, 0xffffffc0 ;  /* 0xffffffc006047836 */ /* 0x000fe40000000000 */
[----:B------:R-:W-:Y:S01]  /*1cc0*/  @!P5 IMAD.MOV.U32 R43, RZ, RZ, R39 ;  /* 0x000000ffff2bd224 */ /* 0x000fe200078e0027 */
[----:B------:R-:W-:Y:S01]  /*1cd0*/  @!P0 LEA.HI.X R41, R34, R5, R10, 0x1, P4 ;  /* 0x0000000522298211 */ /* 0x000fe200020f0c0a */
[----:B------:R-:W-:-:S02]  /*1ce0*/  IMAD.IADD R5, R89, 0x1, -R4 ;  /* 0x0000000159057824 */ /* 0x000fc400078e0a04 */
[----:B------:R-:W2:Y:S01]  /*1cf0*/  @!P1 LDC.64 R8, c[0x0][0x240] ;  /* 0x00009000ff089b82 */ /* 0x000ea20000000a00 */
[----:B-1----:R-:W-:Y:S01]  /*1d00*/  ULEA UR4, UR4, UR5, 0x18 ;  /* 0x0000000504047291 */ /* 0x002fe2000f8ec03f */
[----:B------:R-:W-:Y:S01]  /*1d10*/  @!P5 IMAD R34, R36, R3, R11 ;  /* 0x000000032422d224 */ /* 0x000fe200078e020b */
[-C--:B------:R-:W-:Y:S01]  /*1d20*/  ISETP.GE.AND P4, PT, R20, R5.reuse, PT ;  /* 0x000000051400720c */ /* 0x080fe20003f86270 */
[----:B------:R-:W-:Y:S01]  /*1d30*/  @!P5 IMAD.WIDE.U32 R42, R36, R2, R42 ;  /* 0x00000002242ad225 */ /* 0x000fe200078e002a */
[----:B------:R-:W-:Y:S02]  /*1d40*/  ISETP.GE.AND P3, PT, R24, R5, PT ;  /* 0x000000051800720c */ /* 0x000fe40003f66270 */
[----:B------:R-:W-:Y:S01]  /*1d50*/  LEA R203, R17, UR4, 0x1 ;  /* 0x0000000411cb7c11 */ /* 0x000fe2000f8e08ff */
[----:B------:R-:W1:Y:S01]  /*1d60*/  @!P2 LDC.64 R10, c[0x0][0x210] ;  /* 0x00008400ff0aab82 */ /* 0x000e620000000a00 */
[----:B----4-:R-:W-:Y:S02]  /*1d70*/  @!P2 IMAD R36, R27, R12, RZ ;  /* 0x0000000c1b24a224 */ /* 0x010fe400078e02ff */
[----:B------:R-:W-:Y:S01]  /*1d80*/  @!P5 IMAD.IADD R34, R43, 0x1, R34 ;  /* 0x000000012b22d824 */ /* 0x000fe200078e0222 */
[----:B------:R-:W-:Y:S01]  /*1d90*/  @!PT LDS RZ, [RZ] ;  /* 0x00000000fffff984 */ /* 0x000fe20000000800 */
[----:B------:R-:W-:Y:S01]  /*1da0*/  @!PT LDS RZ, [RZ] ;  /* 0x00000000fffff984 */ /* 0x000fe20000000800 */
[----:B------:R-:W-:Y:S01]  /*1db0*/  @!PT LDS RZ, [RZ] ;  /* 0x00000000fffff984 */ /* 0x000fe20000000800 */
[----:B------:R-:W-:Y:S01]  /*1dc0*/  @!P0 LDGSTS.E.BYPASS.LTC128B.128 [R203], desc[UR12][R40.64] ;  /* 0x0000000028cb8fae */ /* 0x000fe2000b901d4c */
[----:B------:R-:W-:-:S02]  /*1dd0*/  @!P2 IMAD R13, R31, R13, R36 ;  /* 0x0000000d1f0da224 */ /* 0x000fc400078e0224 */
[C---:B------:R-:W-:Y:S01]  /*1de0*/  @!P2 IMAD R30, R17.reuse, 0x2, R30 ;  /* 0x00000002111ea824 */ /* 0x040fe200078e021e */
[----:B------:R-:W4:Y:S01]  /*1df0*/  @!P1 LDC.64 R2, c[0x0][0x210] ;  /* 0x00008400ff029b82 */ /* 0x000f220000000a00 */
[----:B------:R-:W-:Y:S01]  /*1e00*/  @!P0 LDGSTS.E.BYPASS.LTC128B.128 [R203+0x2000], desc[UR12][R40.64+0x80] ;  /* 0x0200008028cb8fae */ /* 0x000fe2000b901d4c */
[----:B------:R-:W-:Y:S02]  /*1e10*/  @!P1 IMAD R26, R17, 0x2, R26 ;  /* 0x00000002111a9824 */ /* 0x000fe400078e021a */
[----:B------:R-:W-:Y:S01]  /*1e20*/  IMAD.IADD R85, R83, 0x1, R85 ;  /* 0x0000000153557824 */ /* 0x000fe200078e0255 */
[----:B------:R1:W-:Y:S01]  /*1e30*/  @!P0 LDGSTS.E.BYPASS.LTC128B.128 [R203+0x4000], desc[UR12][R40.64+0x100] ;  /* 0x0400010028cb8fae */ /* 0x0003e2000b901d4c */
[----:B---3--:R-:W-:Y:S01]  /*1e40*/  @!P5 LEA R44, P0, R42, R14, 0x1 ;  /* 0x0000000e2a2cd211 */ /* 0x008fe200078008ff */
[----:B------:R-:W-:Y:S01]  /*1e50*/  IMAD.WIDE.U32 R28, R22, UR6, R28 ;  /* 0x00000006161c7c25 */ /* 0x000fe2000f8e001c */
[----:B------:R-:W-:Y:S02]  /*1e60*/  ULDC.64 UR6, c[0x0][0x220] ;  /* 0x0000880000067ab9 */ /* 0x000fe40000000a00 */
[----:B------:R-:W-:Y:S01]  /*1e70*/  @!P5 LEA.HI.X R45, R42, R15, R34, 0x1, P0 ;  /* 0x0000000f2a2dd211 */ /* 0x000fe200000f0c22 */
[----:B--2---:R-:W-:-:S02]  /*1e80*/  @!P1 IMAD R14, R35, R8, RZ ;  /* 0x00000008230e9224 */ /* 0x004fc400078e02ff */
[----:B------:R-:W-:Y:S02]  /*1e90*/  @!P5 IMAD R15, R17, 0x2, R32 ;  /* 0x00000002110fd824 */ /* 0x000fe400078e0220 */
[----:B------:R-:W-:Y:S02]  /*1ea0*/  @!P1 IMAD R14, R33, R9, R14 ;  /* 0x00000009210e9224 */ /* 0x000fe400078e020e */
[----:B------:R-:W-:Y:S01]  /*1eb0*/  IMAD.WIDE.U32 R34, R80, 0x20, RZ ;  /* 0x0000002050227825 */ /* 0x000fe200078e00ff */
[----:B------:R-:W-:Y:S03]  /*1ec0*/  @!P5 LDGSTS.E.BYPASS.LTC128B.128 [R15+0x800], desc[UR12][R44.64] ;  /* 0x008000002c0fdfae */ /* 0x000fe6000b901d4c */
[----:B------:R-:W-:Y:S01]  /*1ed0*/  IMAD.IADD R29, R29, 0x1, R19 ;  /* 0x000000011d1d7824 */ /* 0x000fe200078e0213 */
[----:B------:R-:W-:Y:S04]  /*1ee0*/  @!P5 LDGSTS.E.BYPASS.LTC128B.128 [R15+0x2800], desc[UR12][R44.64+0x80] ;  /* 0x028000802c0fdfae */ /* 0x000fe8000b901d4c */
[----:B------:R2:W-:Y:S01]  /*1ef0*/  @!P5 LDGSTS.E.BYPASS.LTC128B.128 [R15+0x4800], desc[UR12][R44.64+0x100] ;  /* 0x048001002c0fdfae */ /* 0x0005e2000b901d4c */
[----:B------:R-:W-:Y:S01]  /*1f00*/  IADD3 R25, P5, R20, R25, RZ ;  /* 0x0000001914197210 */ /* 0x000fe20007fbe0ff */
[----:B-1----:R-:W-:-:S02]  /*1f10*/  @!P2 IMAD.MOV.U32 R40, RZ, RZ, R38 ;  /* 0x000000ffff28a224 */ /* 0x002fc400078e0026 */
[--C-:B------:R-:W-:Y:S02]  /*1f20*/  @!P2 IMAD.MOV.U32 R41, RZ, RZ, R39.reuse ;  /* 0x000000ffff29a224 */ /* 0x100fe400078e0027 */
[----:B------:R-:W-:Y:S02]  /*1f30*/  @!P1 IMAD.WIDE.U32 R38, R33, R8, R38 ;  /* 0x0000000821269225 */ /* 0x000fe400078e0026 */
[----:B------:R-:W1:Y:S02]  /*1f40*/  @!P4 LDC.64 R8, c[0x0][0x218] ;  /* 0x00008600ff08cb82 */ /* 0x000e640000000a00 */
[----:B------:R-:W-:Y:S02]  /*1f50*/  @!P2 IMAD.WIDE.U32 R40, R31, R12, R40 ;  /* 0x0000000c1f28a225 */ /* 0x000fe400078e0028 */
[----:B------:R-:W3:Y:S02]  /*1f60*/  @!P4 S2R R12, SR_CgaCtaId ;  /* 0x00000000000cc919 */ /* 0x000ee40000008800 */
[----:B------:R-:W-:Y:S01]  /*1f70*/  @!P2 IMAD.IADD R13, R41, 0x1, R13 ;  /* 0x00000001290da824 */ /* 0x000fe200078e020d */
[----:B------:R-:W-:Y:S01]  /*1f80*/  @!P2 LEA R10, P0, R40, R10, 0x1 ;  /* 0x0000000a280aa211 */ /* 0x000fe200078008ff */
[----:B------:R-:W-:-:S02]  /*1f90*/  @!P1 IMAD.IADD R14, R39, 0x1, R14 ;  /* 0x00000001270e9824 */ /* 0x000fc400078e020e */
[----:B------:R-:W-:Y:S01]  /*1fa0*/  IMAD.X R23, R21, 0x1, R23, P5 ;  /* 0x0000000115177824 */ /* 0x000fe200028e0617 */
[----:B------:R-:W-:Y:S02]  /*1fb0*/  @!P2 LEA.HI.X R11, R40, R11, R13, 0x1, P0 ;  /* 0x0000000b280ba211 */ /* 0x000fe400000f0c0d */
[----:B----4-:R-:W-:Y:S01]  /*1fc0*/  @!P1 LEA R32, P0, R38, R2, 0x1 ;  /* 0x0000000226209211 */ /* 0x010fe200078008ff */
[----:B------:R-:W4:Y:S01]  /*1fd0*/  @!P3 S2R R13, SR_CgaCtaId ;  /* 0x00000000000db919 */ /* 0x000f220000008800 */
[----:B------:R-:W-:Y:S02]  /*1fe0*/  ISETP.GE.AND P5, PT, R24, R5, PT ;  /* 0x000000051800720c */ /* 0x000fe40003fa6270 */
[----:B------:R-:W-:Y:S01]  /*1ff0*/  @!P1 LEA.HI.X R33, R38, R3, R14, 0x1, P0 ;  /* 0x0000000326219211 */ /* 0x000fe200000f0c0e */
[----:B------:R-:W-:Y:S01]  /*2000*/  @!P2 LDGSTS.E.BYPASS.LTC128B.128 [R30+0x1000], desc[UR12][R10.64] ;  /* 0x010000000a1eafae */ /* 0x000fe2000b901d4c */
[-C--:B------:R-:W-:Y:S01]  /*2010*/  ISETP.GE.AND P0, PT, R18, R5.reuse, PT ;  /* 0x000000051200720c */ /* 0x080fe20003f06270 */
[----:B------:R-:W3:Y:S01]  /*2020*/  @!P3 LDC.64 R2, c[0x0][0x218] ;  /* 0x00008600ff02bb82 */ /* 0x000ee20000000a00 */
[----:B------:R-:W-:Y:S01]  /*2030*/  @!P3 MOV R24, 0x400 ;  /* 0x000004000018b802 */ /* 0x000fe20000000f00 */
[----:B------:R-:W-:Y:S04]  /*2040*/  @!P2 LDGSTS.E.BYPASS.LTC128B.128 [R30+0x3000], desc[UR12][R10.64+0x80] ;  /* 0x030000800a1eafae */ /* 0x000fe8000b901d4c */
[----:B------:R1:W-:Y:S01]  /*2050*/  @!P2 LDGSTS.E.BYPASS.LTC128B.128 [R30+0x5000], desc[UR12][R10.64+0x100] ;  /* 0x050001000a1eafae */ /* 0x0003e2000b901d4c */
[----:B------:R-:W-:-:S03]  /*2060*/  ISETP.GE.AND P2, PT, R16, R5, PT ;  /* 0x000000051000720c */ /* 0x000fc60003f46270 */
[----:B------:R-:W-:Y:S04]  /*2070*/  @!P1 LDGSTS.E.BYPASS.LTC128B.128 [R26+0x1800], desc[UR12][R32.64] ;  /* 0x01800000201a9fae */ /* 0x000fe8000b901d4c */
[----:B------:R-:W-:Y:S04]  /*2080*/  @!P1 LDGSTS.E.BYPASS.LTC128B.128 [R26+0x3800], desc[UR12][R32.64+0x80] ;  /* 0x03800080201a9fae */ /* 0x000fe8000b901d4c */
[----:B------:R3:W-:Y:S02]  /*2090*/  @!P1 LDGSTS.E.BYPASS.LTC128B.128 [R26+0x5800], desc[UR12][R32.64+0x100] ;  /* 0x05800100201a9fae */ /* 0x0007e4000b901d4c */
[----:B------:R-:W-:Y:S01]  /*20a0*/  @!P2 IMAD.MOV.U32 R84, RZ, RZ, R82 ;  /* 0x000000ffff54a224 */ /* 0x000fe200078e0052 */
[----:B------:R-:W3:Y:S01]  /*20b0*/  @!P0 S2R R14, SR_CgaCtaId ;  /* 0x00000000000e8919 */ /* 0x000ee20000008800 */
[----:B----4-:R-:W-:-:S05]  /*20c0*/  @!P3 LEA R24, R13, R24, 0x18 ;  /* 0x000000180d18b211 */ /* 0x010fca00078ec0ff */
[C---:B--2---:R-:W-:Y:S01]  /*20d0*/  @!P3 IMAD R15, R17.reuse, 0x2, R24 ;  /* 0x00000002110fb824 */ /* 0x044fe200078e0218 */
[----:B-1----:R-:W-:Y:S02]  /*20e0*/  @!P4 MOV R11, 0x400 ;  /* 0x00000400000bc802 */ /* 0x002fe40000000f00 */
[----:B------:R-:W-:Y:S02]  /*20f0*/  @!P4 LEA R30, P1, R82, R8, 0x1 ;  /* 0x00000008521ec211 */ /* 0x000fe400078208ff */
[----:B---3--:R-:W-:Y:S02]  /*2100*/  @!P4 LEA R8, R12, R11, 0x18 ;  /* 0x0000000b0c08c211 */ /* 0x008fe400078ec0ff */
[----:B------:R-:W1:Y:S01]  /*2110*/  @!P0 LDC.64 R10, c[0x0][0x218] ;  /* 0x00008600ff0a8b82 */ /* 0x000e620000000a00 */
[----:B------:R-:W2:Y:S01]  /*2120*/  @!P2 S2R R12, SR_CgaCtaId ;  /* 0x00000000000ca919 */ /* 0x000ea20000008800 */
[----:B------:R-:W-:Y:S01]  /*2130*/  @!P4 LEA.HI.X R31, R82, R9, R85, 0x1, P1 ;  /* 0x00000009521fc211 */ /* 0x000fe200008f0c55 */
[----:B------:R-:W-:Y:S01]  /*2140*/  @!P4 IMAD R21, R17, 0x2, R8 ;  /* 0x000000021115c824 */ /* 0x000fe200078e0208 */
[----:B------:R-:W-:-:S04]  /*2150*/  @!P3 LEA R9, P1, R80, R82, 0x4 ;  /* 0x000000525009b211 */ /* 0x000fc800078220ff */
[----:B------:R-:W-:Y:S01]  /*2160*/  @!P3 LEA.HI.X R26, R80, R85, R81, 0x4, P1 ;  /* 0x00000055501ab211 */ /* 0x000fe200008f2451 */
[----:B------:R-:W-:Y:S01]  /*2170*/  @!P4 LDGSTS.E.BYPASS.LTC128B.128 [R21+0x6000], desc[UR12][R30.64] ;  /* 0x060000001e15cfae */ /* 0x000fe2000b901d4c */
[----:B------:R-:W-:-:S03]  /*2180*/  @!P3 LEA R32, P1, R9, R2, 0x1 ;  /* 0x000000020920b211 */ /* 0x000fc600078208ff */
[----:B------:R-:W-:Y:S01]  /*2190*/  @!P4 LDGSTS.E.BYPASS.LTC128B.128 [R21+0x8000], desc[UR12][R30.64+0x80] ;  /* 0x080000801e15cfae */ /* 0x000fe2000b901d4c */
[----:B------:R-:W-:Y:S01]  /*21a0*/  @!P3 LEA.HI.X R33, R9, R3, R26, 0x1, P1 ;  /* 0x000000030921b211 */ /* 0x000fe200008f0c1a */
[----:B------:R-:W-:Y:S01]  /*21b0*/  IMAD.SHL.U32 R3, R81, 0x20, RZ ;  /* 0x0000002051037824 */ /* 0x000fe200078e00ff */
[----:B------:R-:W-:Y:S01]  /*21c0*/  @!P0 IADD3 R13, P1, R82, R34, RZ ;  /* 0x00000022520d8210 */ /* 0x000fe20007f3e0ff */
[----:B------:R-:W3:Y:S01]  /*21d0*/  @!P2 LDC.64 R8, c[0x0][0x218] ;  /* 0x00008600ff08ab82 */ /* 0x000ee20000000a00 */
[----:B------:R-:W-:Y:S01]  /*21e0*/  @!P4 LDGSTS.E.BYPASS.LTC128B.128 [R21+0xa000], desc[UR12][R30.64+0x100] ;  /* 0x0a0001001e15cfae */ /* 0x000fe2000b901d4c */
[----:B------:R-:W-:Y:S01]  /*21f0*/  ISETP.GE.AND P4, PT, R18, R5, PT ;  /* 0x000000051200720c */ /* 0x000fe20003f86270 */
[----:B------:R-:W-:Y:S01]  /*2200*/  @!P2 IMAD.WIDE.U32 R18, R80, 0x30, R84 ;  /* 0x000000305012a825 */ /* 0x000fe200078e0054 */
[----:B------:R-:W-:Y:S01]  /*2210*/  @!P0 IADD3.X R22, R85, R35, R3, P1, !PT ;  /* 0x0000002355168210 */ /* 0x000fe20000ffe403 */
[----:B------:R-:W-:Y:S01]  /*2220*/  @!P3 LDGSTS.E.BYPASS.LTC128B.128 [R15+0x6800], desc[UR12][R32.64] ;  /* 0x06800000200fbfae */ /* 0x000fe2000b901d4c */
[----:B-1----:R-:W-:-:S02]  /*2230*/  @!P0 LEA R26, P1, R13, R10, 0x1 ;  /* 0x0000000a0d1a8211 */ /* 0x002fc400078208ff */
[----:B------:R-:W1:Y:S01]  /*2240*/  LDC.64 R2, c[0x0][0x250] ;  /* 0x00009400ff027b82 */ /* 0x000e620000000a00 */
[----:B------:R-:W-:Y:S01]  /*2250*/  @!P3 LDGSTS.E.BYPASS.LTC128B.128 [R15+0x8800], desc[UR12][R32.64+0x80] ;  /* 0x08800080200fbfae */ /* 0x000fe2000b901d4c */
[----:B------:R-:W-:Y:S02]  /*2260*/  @!P0 LEA.HI.X R27, R13, R11, R22, 0x1, P1 ;  /* 0x0000000b0d1b8211 */ /* 0x000fe400008f0c16 */
[----:B------:R-:W-:Y:S01]  /*2270*/  @!P0 MOV R13, 0x400 ;  /* 0x00000400000d8802 */ /* 0x000fe20000000f00 */
[----:B------:R-:W-:Y:S01]  /*2280*/  @!P3 LDGSTS.E.BYPASS.LTC128B.128 [R15+0xa800], desc[UR12][R32.64+0x100] ;  /* 0x0a800100200fbfae */ /* 0x000fe2000b901d4c */
[----:B------:R-:W-:Y:S02]  /*2290*/  @!P2 MOV R11, 0x400 ;  /* 0x00000400000ba802 */ /* 0x000fe40000000f00 */
[----:B------:R-:W-:Y:S02]  /*22a0*/  @!P0 LEA R14, R14, R13, 0x18 ;  /* 0x0000000d0e0e8211 */ /* 0x000fe400078ec0ff */
[----:B--2---:R-:W-:-:S02]  /*22b0*/  @!P2 LEA R12, R12, R11, 0x18 ;  /* 0x0000000b0c0ca211 */ /* 0x004fc400078ec0ff */
[-C--:B------:R-:W-:Y:S01]  /*22c0*/  ISETP.GE.AND P1, PT, R20, R5.reuse, PT ;  /* 0x000000051400720c */ /* 0x080fe20003f26270 */
[----:B------:R-:W-:Y:S01]  /*22d0*/  @!P0 IMAD R11, R17, 0x2, R14 ;  /* 0x00000002110b8824 */ /* 0x000fe200078e020e */
[----:B------:R-:W-:Y:S01]  /*22e0*/  ISETP.GE.AND P3, PT, R16, R5, PT ;  /* 0x000000051000720c */ /* 0x000fe20003f66270 */
[----:B------:R-:W-:Y:S02]  /*22f0*/  @!P2 IMAD R5, R81, 0x30, RZ ;  /* 0x000000305105a824 */ /* 0x000fe400078e02ff */
[----:B------:R-:W-:Y:S01]  /*2300*/  @!P2 IMAD R17, R17, 0x2, R12 ;  /* 0x000000021111a824 */ /* 0x000fe200078e020c */
[----:B------:R-:W-:Y:S01]  /*2310*/  @!P0 LDGSTS.E.BYPASS.LTC128B.128 [R11+0x7000], desc[UR12][R26.64] ;  /* 0x070000001a0b8fae */ /* 0x000fe2000b901d4c */
[----:B------:R-:W-:Y:S01]  /*2320*/  @!P2 IMAD.IADD R14, R19, 0x1, R5 ;  /* 0x00000001130ea824 */ /* 0x000fe200078e0205 */
[----:B------:R-:W-:Y:S01]  /*2330*/  LEA.HI R5, R7, R86, RZ, 0x4 ;  /* 0x0000005607057211 */ /* 0x000fe200078f20ff */
[----:B------:R-:W-:Y:S01]  /*2340*/  IMAD.SHL.U32 R12, R0, 0x40, RZ ;  /* 0x00000040000c7824 */ /* 0x000fe200078e00ff */
[----:B------:R-:W-:Y:S01]  /*2350*/  @!P0 LDGSTS.E.BYPASS.LTC128B.128 [R11+0x9000], desc[UR12][R26.64+0x80] ;  /* 0x090000801a0b8fae */ /* 0x000fe2000b901d4c */
[----:B-1----:R-:W-:Y:S01]  /*2360*/  IMAD R10, R23, R2, RZ ;  /* 0x00000002170a7224 */ /* 0x002fe200078e02ff */
[----:B------:R-:W-:Y:S01]  /*2370*/  LEA.HI R7, R7, R86, RZ, 0x5 ;  /* 0x0000005607077211 */ /* 0x000fe200078f28ff */
[----:B------:R-:W-:Y:S01]  /*2380*/  IMAD.WIDE.U32 R28, R25, R2, R28 ;  /* 0x00000002191c7225 */ /* 0x000fe200078e001c */
[----:B------:R1:W-:Y:S01]  /*2390*/  @!P0 LDGSTS.E.BYPASS.LTC128B.128 [R11+0xb000], desc[UR12][R26.64+0x100] ;  /* 0x0b0001001a0b8fae */ /* 0x0003e2000b901d4c */
[----:B---3--:R-:W-:-:S02]  /*23a0*/  @!P2 LEA R22, P0, R18, R8, 0x1 ;  /* 0x000000081216a211 */ /* 0x008fc400078008ff */
[----:B------:R-:W-:Y:S02]  /*23b0*/  IMAD R10, R25, R3, R10 ;  /* 0x00000003190a7224 */ /* 0x000fe400078e020a */
[----:B------:R-:W-:Y:S01]  /*23c0*/  @!P2 LEA.HI.X R23, R18, R9, R14, 0x1, P0 ;  /* 0x000000091217a211 */ /* 0x000fe200000f0c0e */
[----:B------:R-:W-:Y:S01]  /*23d0*/  IMAD.SHL.U32 R14, R20, 0x8, RZ ;  /* 0x00000008140e7824 */ /* 0x000fe200078e00ff */
[----:B------:R-:W-:Y:S01]  /*23e0*/  LOP3.LUT R9, R5, 0xfffffff0, RZ, 0xc0, !PT ;  /* 0xfffffff005097812 */ /* 0x000fe200078ec0ff */
[----:B------:R-:W-:Y:S01]  /*23f0*/  IMAD.IADD R10, R29, 0x1, R10 ;  /* 0x000000011d0a7824 */ /* 0x000fe200078e020a */
[----:B------:R-:W-:Y:S01]  /*2400*/  LEA R200, P0, R28, UR6, 0x1 ;  /* 0x000000061cc87c11 */ /* 0x000fe2000f8008ff */
[----:B------:R-:W-:Y:S01]  /*2410*/  @!P2 LDGSTS.E.BYPASS.LTC128B.128 [R17+0x7800], desc[UR12][R22.64] ;  /* 0x078000001611afae */ /* 0x000fe2000b901d4c */
[----:B------:R-:W-:Y:S02]  /*2420*/  IMAD.SHL.U32 R8, R3, 0x20, RZ ;  /* 0x0000002003087824 */ /* 0x000fe400078e00ff */
[----:B------:R-:W-:Y:S01]  /*2430*/  IMAD.IADD R9, R86, 0x1, -R9 ;  /* 0x0000000156097824 */ /* 0x000fe200078e0a09 */
[----:B------:R-:W-:Y:S01]  /*2440*/  @!P2 LDGSTS.E.BYPASS.LTC128B.128 [R17+0x9800], desc[UR12][R22.64+0x80] ;  /* 0x098000801611afae */ /* 0x000fe2000b901d4c */
[----:B------:R-:W-:Y:S01]  /*2450*/  LEA.HI.X R201, R28, UR7, R10, 0x1, P0 ;  /* 0x000000071cc97c11 */ /* 0x000fe200080f0c0a */
[----:B------:R-:W-:Y:S01]  /*2460*/  IMAD.SHL.U32 R86, R86, 0x2, RZ ;  /* 0x0000000256567824 */ /* 0x000fe200078e00ff */
[----:B------:R-:W-:Y:S01]  /*2470*/  SHF.R.S32.HI R10, RZ, 0x4, R5 ;  /* 0x00000004ff0a7819 */ /* 0x000fe20000011405 */
[----:B------:R2:W-:Y:S01]  /*2480*/  @!P2 LDGSTS.E.BYPASS.LTC128B.128 [R17+0xb800], desc[UR12][R22.64+0x100] ;  /* 0x0b8001001611afae */ /* 0x0005e2000b901d4c */
[----:B------:R-:W-:-:S03]  /*2490*/  SHF.R.S32.HI R88, RZ, 0x1f, R9 ;  /* 0x0000001fff587819 */ /* 0x000fc60000011409 */
[----:B------:R-:W0:Y:S01]  /*24a0*/  LDGDEPBAR ;  /* 0x00000000000079af */ /* 0x000e220000000000 */
[----:B------:R-:W-:Y:S02]  /*24b0*/  LEA.HI R88, R88, R9, RZ, 0x3 ;  /* 0x0000000958587211 */ /* 0x000fe400078f18ff */
[----:B-1----:R-:W-:Y:S02]  /*24c0*/  LEA.HI R11, R5, R10, RZ, 0x1 ;  /* 0x0000000a050b7211 */ /* 0x002fe400078f08ff */
[----:B------:R-:W-:Y:S01]  /*24d0*/  LOP3.LUT R5, R12, 0x1c0, RZ, 0xc0, !PT ;  /* 0x000001c00c057812 */ /* 0x000fe200078ec0ff */
[----:B------:R-:W-:Y:S01]  /*24e0*/  IMAD.WIDE.U32 R12, R2, 0x20, RZ ;  /* 0x00000020020c7825 */ /* 0x000fe200078e00ff */
[C---:B------:R-:W-:Y:S02]  /*24f0*/  LOP3.LUT R16, R88.reuse, 0xfffffff8, RZ, 0xc0, !PT ;  /* 0xfffffff858107812 */ /* 0x040fe400078ec0ff */
[----:B------:R-:W-:Y:S01]  /*2500*/  LOP3.LUT R14, R5, 0x8, R14, 0xf8, !PT ;  /* 0x00000008050e7812 */ /* 0x000fe200078ef80e */
[----:B------:R-:W-:Y:S01]  /*2510*/  IMAD.SHL.U32 R88, R88, 0x40, RZ ;  /* 0x0000004058587824 */ /* 0x000fe200078e00ff */
[----:B------:R-:W-:Y:S01]  /*2520*/  LOP3.LUT R11, R11, 0xfffffffe, RZ, 0xc0, !PT ;  /* 0xfffffffe0b0b7812 */ /* 0x000fe200078ec0ff */
[----:B------:R-:W-:Y:S01]  /*2530*/  IMAD.IADD R16, R9, 0x1, -R16 ;  /* 0x0000000109107824 */ /* 0x000fe200078e0a10 */
[----:B------:R-:W-:-:S02]  /*2540*/  SHF.R.U32.HI R5, RZ, 0x3, R5 ;  /* 0x00000003ff057819 */ /* 0x000fc40000011605 */
[----:B------:R-:W-:Y:S01]  /*2550*/  @!P5 IADD3 R12, P0, R200, R12, RZ ;  /* 0x0000000cc80cd210 */ /* 0x000fe20007f1e0ff */
[----:B------:R-:W-:Y:S01]  /*2560*/  IMAD.IADD R10, R10, 0x1, -R11 ;  /* 0x000000010a0a7824 */ /* 0x000fe200078e0a0b */
[----:B------:R-:W-:Y:S01]  /*2570*/  LOP3.LUT R197, R14, R5, RZ, 0x3c, !PT ;  /* 0x000000050ec57212 */ /* 0x000fe200078e3cff */
[----:B------:R-:W-:Y:S01]  /*2580*/  IMAD.SHL.U32 R87, R16, 0x40, RZ ;  /* 0x0000004010577824 */ /* 0x000fe200078e00ff */
[----:B------:R-:W-:Y:S01]  /*2590*/  @!P5 IADD3.X R13, R201, R13, R8, P0, !PT ;  /* 0x0000000dc90dd210 */ /* 0x000fe200007fe408 */
[----:B------:R-:W-:Y:S01]  /*25a0*/  IMAD.SHL.U32 R8, R10, 0x8, RZ ;  /* 0x000000080a087824 */ /* 0x000fe200078e00ff */
[----:B------:R-:W-:Y:S01]  /*25b0*/  LOP3.LUT R88, R88, 0xfffffe00, RZ, 0xc0, !PT ;  /* 0xfffffe0058587812 */ /* 0x000fe200078ec0ff */
[----:B------:R-:W-:-:S04]  /*25c0*/  DEPBAR.LE SB0, 0x0 ;  /* 0x000080000000791a */ /* 0x000fc80000000000 */
[----:B------:R-:W-:Y:S01]  /*25d0*/  BAR.SYNC.DEFER_BLOCKING 0x0 ;  /* 0x0000000000007b1d */ /* 0x000fe20000010000 */
[----:B------:R-:W-:Y:S01]  /*25e0*/  IMAD R197, R10, 0x200, R197 ;  /* 0x000002000ac57824 */ /* 0x000fe200078e02c5 */
[----:B------:R-:W-:Y:S01]  /*25f0*/  LOP3.LUT R87, R87, 0x1c0, RZ, 0xc0, !PT ;  /* 0x000001c057577812 */ /* 0x000fe200078ec0ff */
[----:B------:R-:W-:Y:S02]  /*2600*/  @!P3 IMAD R5, R3, 0x60, RZ ;  /* 0x000000600305b824 */ /* 0x000fe400078e02ff */
[----:B------:R-:W-:Y:S01]  /*2610*/  @!P3 IMAD.WIDE.U32 R10, R2, 0x60, R200 ;  /* 0x00000060020ab825 */ /* 0x000fe200078e00c8 */
[----:B------:R-:W-:Y:S02]  /*2620*/  LOP3.LUT R8, R87, 0x8, R8, 0xf8, !PT ;  /* 0x0000000857087812 */ /* 0x000fe400078ef808 */
[----:B------:R-:W-:Y:S01]  /*2630*/  SHF.R.U32.HI R87, RZ, 0x3, R87 ;  /* 0x00000003ff577819 */ /* 0x000fe20000011657 */
[----:B------:R-:W-:Y:S01]  /*2640*/  @!P3 IMAD.IADD R15, R11, 0x1, R5 ;  /* 0x000000010b0fb824 */ /* 0x000fe200078e0205 */
[----:B------:R-:W-:Y:S01]  /*2650*/  SHF.R.S32.HI R5, RZ, 0x5, R7 ;  /* 0x00000005ff057819 */ /* 0x000fe20000011407 */
[----:B------:R-:W-:Y:S01]  /*2660*/  @!P3 IMAD.MOV.U32 R14, RZ, RZ, R10 ;  /* 0x000000ffff0eb224 */ /* 0x000fe200078e000a */
[----:B------:R-:W-:Y:S01]  /*2670*/  LOP3.LUT R87, R8, R87, RZ, 0x3c, !PT ;  /* 0x0000005708577212 */ /* 0x000fe200078e3cff */
[----:B------:R-:W-:Y:S01]  /*2680*/  IMAD.MOV.U32 R7, RZ, RZ, 0x10 ;  /* 0x00000010ff077424 */ /* 0x000fe200078e00ff */
[----:B------:R-:W-:Y:S01]  /*2690*/  LEA R197, R197, UR4, 0x1 ;  /* 0x00000004c5c57c11 */ /* 0x000fe2000f8e08ff */
[----:B------:R-:W-:-:S02]  /*26a0*/  IMAD R198, R5, 0x400, R88 ;  /* 0x0000040005c67824 */ /* 0x000fc400078e0258 */
[----:B------:R-:W-:Y:S02]  /*26b0*/  IMAD.MOV.U32 R5, RZ, RZ, 0x20 ;  /* 0x00000020ff057424 */ /* 0x000fe400078e00ff */
[----:B------:R-:W-:Y:S02]  /*26c0*/  IMAD.IADD R198, R87, 0x1, R198 ;  /* 0x0000000157c67824 */ /* 0x000fe400078e02c6 */
[----:B------:R-:W-:Y:S01]  /*26d0*/  VIADD R195, R197, 0x6020 ;  /* 0x00006020c5c37836 */ /* 0x000fe20000000000 */
[----:B------:R-:W-:Y:S02]  /*26e0*/  @P1 STS.128 [R203+0xc000], RZ ;  /* 0x00c000ffcb001388 */ /* 0x000fe40000000c00 */
[----:B------:R-:W-:Y:S02]  /*26f0*/  LEA R198, R198, UR4, 0x1 ;  /* 0x00000004c6c67c11 */ /* 0x000fe4000f8e08ff */
[----:B------:R-:W-:Y:S04]  /*2700*/  @P1 STS.128 [R203+0xe000], RZ ;  /* 0x00e000ffcb001388 */ /* 0x000fe80000000c00 */
[----:B------:R-:W-:Y:S04]  /*2710*/  @P1 STS.128 [R203+0x10000], RZ ;  /* 0x010000ffcb001388 */ /* 0x000fe80000000c00 */
[----:B------:R-:W-:Y:S01]  /*2720*/  @!PT LDS RZ, [RZ] ;  /* 0x00000000fffff984 */ /* 0x000fe20000000800 */
[----:B------:R-:W-:Y:S01]  /*2730*/  @!PT LDS RZ, [RZ] ;  /* 0x00000000fffff984 */ /* 0x000fe20000000800 */
[----:B------:R-:W-:Y:S01]  /*2740*/  @!PT LDS RZ, [RZ] ;  /* 0x00000000fffff984 */ /* 0x000fe20000000800 */
[----:B------:R-:W-:Y:S04]  /*2750*/  @!P1 LDGSTS.E.BYPASS.LTC128B.128 [R203+0xc000], desc[UR12][R200.64] ;  /* 0x0c000000c8cb9fae */ /* 0x000fe8000b901d4c */
[----:B------:R-:W-:Y:S04]  /*2760*/  @!P1 LDGSTS.E.BYPASS.LTC128B.128 [R203+0xe000], desc[UR12][R200.64+0x80] ;  /* 0x0e000080c8cb9fae */ /* 0x000fe8000b901d4c */
[----:B------:R-:W-:Y:S01]  /*2770*/  @!P1 LDGSTS.E.BYPASS.LTC128B.128 [R203+0x10000], desc[UR12][R200.64+0x100] ;  /* 0x10000100c8cb9fae */ /* 0x000fe2000b901d4c */
[----:B------:R-:W-:-:S02]  /*2780*/  R2P PR, R16, 0x6 ;  /* 0x0000000610007804 */ /* 0x000fc40000000000 */
[C---:B------:R-:W-:Y:S01]  /*2790*/  @!P4 LEA R16, P0, R2.reuse, R200, 0x6 ;  /* 0x000000c80210c211 */ /* 0x040fe200078030ff */
[----:B------:R-:W-:Y:S02]  /*27a0*/  @P5 STS.128 [R203+0xc800], RZ ;  /* 0x00c800ffcb005388 */ /* 0x000fe40000000c00 */
[----:B------:R-:W-:Y:S02]  /*27b0*/  SEL R7, R7, 0xfffffff0, !P1 ;  /* 0xfffffff007077807 */ /* 0x000fe40004800000 */
[----:B--2---:R-:W-:Y:S01]  /*27c0*/  @!P4 LEA.HI.X R17, R2, R201, R3, 0x6, P0 ;  /* 0x000000c90211c211 */ /* 0x004fe200000f3403 */
[----:B------:R-:W-:Y:S01]  /*27d0*/  @P5 STS.128 [R203+0xe800], RZ ;  /* 0x00e800ffcb005388 */ /* 0x000fe20000000c00 */
[----:B------:R-:W-:Y:S01]  /*27e0*/  SEL R5, R5, 0xffffffe0, !P2 ;  /* 0xffffffe005057807 */ /* 0x000fe20005000000 */
[----:B------:R-:W-:Y:S01]  /*27f0*/  IMAD R196, R7, 0x2, R198 ;  /* 0x0000000207c47824 */ /* 0x000fe200078e02c6 */
[----:B------:R-:W-:Y:S01]  /*2800*/  R2P PR, R0, 0x6 ;  /* 0x0000000600007804 */ /* 0x000fe20000000000 */
[----:B------:R-:W-:Y:S01]  /*2810*/  @P5 STS.128 [R203+0x10800], RZ ;  /* 0x010800ffcb005388 */ /* 0x000fe20000000c00 */
[----:B------:R-:W-:-:S02]  /*2820*/  VIADD R0, R197, 0x6000 ;  /* 0x00006000c5007836 */ /* 0x000fc40000000000 */
[C---:B------:R-:W-:Y:S01]  /*2830*/  IMAD R194, R5.reuse, 0x2, R198 ;  /* 0x0000000205c27824 */ /* 0x040fe200078e02c6 */
[----:B------:R-:W-:Y:S01]  /*2840*/  @!PT LDS RZ, [RZ] ;  /* 0x00000000fffff984 */ /* 0x000fe20000000800 */
[----:B------:R-:W-:Y:S01]  /*2850*/  @!PT LDS RZ, [RZ] ;  /* 0x00000000fffff984 */ /* 0x000fe20000000800 */
[----:B------:R-:W-:Y:S01]  /*2860*/  @!PT LDS RZ, [RZ] ;  /* 0x00000000fffff984 */ /* 0x000fe20000000800 */
[----:B------:R-:W-:Y:S01]  /*2870*/  @!P5 LDGSTS.E.BYPASS.LTC128B.128 [R203+0xc800], desc[UR12][R12.64] ;  /* 0x0c8000000ccbdfae */ /* 0x000fe2000b901d4c */
[----:B------:R-:W-:-:S03]  /*2880*/  IMAD R193, R5, 0x2, R196 ;  /* 0x0000000205c17824 */ /* 0x000fc600078e02c4 */
[----:B------:R-:W-:Y:S04]  /*2890*/  @!P5 LDGSTS.E.BYPASS.LTC128B.128 [R203+0xe800], desc[UR12][R12.64+0x80] ;  /* 0x0e8000800ccbdfae */ /* 0x000fe8000b901d4c */
[----:B------:R-:W-:Y:S01]  /*28a0*/  @!P5 LDGSTS.E.BYPASS.LTC128B.128 [R203+0x10800], desc[UR12][R12.64+0x100] ;  /* 0x108001000ccbdfae */ /* 0x000fe2000b901d4c */
[----:B------:R-:W-:Y:S02]  /*28b0*/  @P1 VIADD R195, R0, 0xffffffe0 ;  /* 0xffffffe000c31836 */ /* 0x000fe40000000000 */
[----:B------:R-:W-:Y:S01]  /*28c0*/  IMAD.MOV.U32 R0, RZ, RZ, 0x40 ;  /* 0x00000040ff007424 */ /* 0x000fe200078e00ff */
[----:B------:R-:W-:Y:S01]  /*28d0*/  @P4 STS.128 [R203+0xd000], RZ ;  /* 0x00d000ffcb004388 */ /* 0x000fe20000000c00 */
[C---:B------:R-:W-:Y:S02]  /*28e0*/  VIADD R187, R195.reuse, 0x800 ;  /* 0x00000800c3bb7836 */ /* 0x040fe40000000000 */
[C---:B------:R-:W-:Y:S01]  /*28f0*/  VIADD R186, R195.reuse, 0x1000 ;  /* 0x00001000c3ba7836 */ /* 0x040fe20000000000 */
[----:B------:R-:W-:Y:S01]  /*2900*/  @P4 STS.128 [R203+0xf000], RZ ;  /* 0x00f000ffcb004388 */ /* 0x000fe20000000c00 */
[----:B------:R-:W-:Y:S01]  /*2910*/  SEL R0, R0, 0xffffffc0, !P2 ;  /* 0xffffffc000007807 */ /* 0x000fe20005000000 */
[----:B------:R-:W-:-:S02]  /*2920*/  VIADD R185, R195, 0x1800 ;  /* 0x00001800c3b97836 */ /* 0x000fc40000000000 */
[----:B------:R-:W-:Y:S01]  /*2930*/  @P4 STS.128 [R203+0x11000], RZ ;  /* 0x011000ffcb004388 */ /* 0x000fe20000000c00 */
[----:B------:R-:W-:Y:S02]  /*2940*/  VIADD R183, R195, 0x2000 ;  /* 0x00002000c3b77836 */ /* 0x000fe40000000000 */
[----:B------:R-:W-:Y:S01]  /*2950*/  IMAD.IADD R191, R197, 0x1, R0 ;  /* 0x00000001c5bf7824 */ /* 0x000fe200078e0200 */
[----:B------:R-:W-:Y:S01]  /*2960*/  @!PT LDS RZ, [RZ] ;  /* 0x00000000fffff984 */ /* 0x000fe20000000800 */
[----:B------:R-:W-:Y:S01]  /*2970*/  @!PT LDS RZ, [RZ] ;  /* 0x00000000fffff984 */ /* 0x000fe20000000800 */
[----:B------:R-:W-:Y:S01]  /*2980*/  @!PT LDS RZ, [RZ] ;  /* 0x00000000fffff984 */ /* 0x000fe20000000800 */
[----:B------:R-:W-:Y:S01]  /*2990*/  @!P4 LDGSTS.E.BYPASS.LTC128B.128 [R203+0xd000], desc[UR12][R16.64] ;  /* 0x0d00000010cbcfae */ /* 0x000fe2000b901d4c */
[----:B------:R-:W-:Y:S01]  /*29a0*/  IMAD.IADD R184, R0, 0x1, R195 ;  /* 0x0000000100b87824 */ /* 0x000fe200078e02c3 */
[----:B------:R-:W-:Y:S01]  /*29b0*/  LOP3.LUT R0, R86, 0x6, RZ, 0xc0, !PT ;  /* 0x0000000656007812 */ /* 0x000fe200078ec0ff */
[C---:B------:R-:W-:Y:S01]  /*29c0*/  VIADD R182, R195.reuse, 0x2800 ;  /* 0x00002800c3b67836 */ /* 0x040fe20000000000 */
[----:B------:R-:W-:Y:S01]  /*29d0*/  @!P4 LDGSTS.E.BYPASS.LTC128B.128 [R203+0xf000], desc[UR12][R16.64+0x80] ;  /* 0x0f00008010cbcfae */ /* 0x000fe2000b901d4c */
[----:B------:R-:W-:Y:S02]  /*29e0*/  VIADD R181, R195, 0x3000 ;  /* 0x00003000c3b57836 */ /* 0x000fe40000000000 */
[----:B------:R-:W-:Y:S01]  /*29f0*/  IMAD R0, R133, 0x40, R0 ;  /* 0x0000004085007824 */ /* 0x000fe200078e0200 */
[----:B------:R1:W-:Y:S01]  /*2a00*/  @!P4 LDGSTS.E.BYPASS.LTC128B.128 [R203+0x11000], desc[UR12][R16.64+0x100] ;  /* 0x1100010010cbcfae */ /* 0x0003e2000b901d4c */
[----:B------:R-:W-:-:S02]  /*2a10*/  VIADD R180, R195, 0x3800 ;  /* 0x00003800c3b47836 */ /* 0x000fc40000000000 */
[C---:B------:R-:W-:Y:S01]  /*2a20*/  VIADD R179, R195.reuse, 0x4000 ;  /* 0x00004000c3b37836 */ /* 0x040fe20000000000 */
[----:B------:R-:W-:Y:S01]  /*2a30*/  @P3 STS.128 [R203+0xd800], RZ ;  /* 0x00d800ffcb003388 */ /* 0x000fe20000000c00 */
[C---:B------:R-:W-:Y:S02]  /*2a40*/  VIADD R178, R195.reuse, 0x4800 ;  /* 0x00004800c3b27836 */ /* 0x040fe40000000000 */
[C---:B------:R-:W-:Y:S01]  /*2a50*/  VIADD R177, R195.reuse, 0x5000 ;  /* 0x00005000c3b17836 */ /* 0x040fe20000000000 */
[----:B------:R-:W-:Y:S01]  /*2a60*/  @P3 STS.128 [R203+0xf800], RZ ;  /* 0x00f800ffcb003388 */ /* 0x000fe20000000c00 */
[----:B------:R-:W-:-:S03]  /*2a70*/  VIADD R176, R195, 0x5800 ;  /* 0x00005800c3b07836 */ /* 0x000fc60000000000 */
[----:B------:R-:W-:Y:S04]  /*2a80*/  @P3 STS.128 [R203+0x11800], RZ ;  /* 0x011800ffcb003388 */ /* 0x000fe80000000c00 */
[----:B------:R-:W-:Y:S01]  /*2a90*/  @!PT LDS RZ, [RZ] ;  /* 0x00000000fffff984 */ /* 0x000fe20000000800 */
[----:B------:R-:W-:Y:S01]  /*2aa0*/  @!PT LDS RZ, [RZ] ;  /* 0x00000000fffff984 */ /* 0x000fe20000000800 */
[----:B------:R-:W-:Y:S01]  /*2ab0*/  @!PT LDS RZ, [RZ] ;  /* 0x00000000fffff984 */ /* 0x000fe20000000800 */
[----:B------:R-:W-:Y:S04]  /*2ac0*/  @!P3 LDGSTS.E.BYPASS.LTC128B.128 [R203+0xd800], desc[UR12][R14.64] ;  /* 0x0d8000000ecbbfae */ /* 0x000fe8000b901d4c */
[----:B------:R-:W-:Y:S04]  /*2ad0*/  @!P3 LDGSTS.E.BYPASS.LTC128B.128 [R203+0xf800], desc[UR12][R14.64+0x80] ;  /* 0x0f8000800ecbbfae */ /* 0x000fe8000b901d4c */
[----:B------:R2:W-:Y:S04]  /*2ae0*/  @!P3 LDGSTS.E.BYPASS.LTC128B.128 [R203+0x11800], desc[UR12][R14.64+0x100] ;  /* 0x118001000ecbbfae */ /* 0x0005e8000b901d4c */
[----:B------:R-:W-:Y:S04]  /*2af0*/  LDSM.16.M88.4 R8, [R198] ;  /* 0x00000000c608783b */ /* 0x000fe80000000200 */
[----:B-1----:R-:W1:Y:S04]  /*2b00*/  LDSM.16.M88.4 R16, [R197+0x6800] ;  /* 0x00680000c510783b */ /* 0x002e680000000200 */
[----:B------:R-:W3:Y:S04]  /*2b10*/  LDSM.16.M88.4 R24, [R197+0x6000] ;  /* 0x00600000c518783b */ /* 0x000ee80000000200 */
[----:B------:R-:W4:Y:S04]  /*2b20*/  LDSM.16.M88.4 R60, [R197+0x7000] ;  /* 0x00700000c53c783b */ /* 0x000f280000000200 */
[----:B------:R-:W4:Y:S04]  /*2b30*/  LDSM.16.M88.4 R36, [R197+0x7800] ;  /* 0x00780000c524783b */ /* 0x000f280000000200 */
[----:B------:R-:W-:Y:S04]  /*2b40*/  LDSM.16.M88.4 R72, [R196] ;  /* 0x00000000c448783b */ /* 0x000fe80000000200 */
[----:B--2---:R-:W2:Y:S04]  /*2b50*/  LDSM.16.M88.4 R12, [R195+0x800] ;  /* 0x00080000c30c783b */ /* 0x004ea80000000200 */
[----:B------:R-:W2:Y:S04]  /*2b60*/  LDSM.16.M88.4 R32, [R195] ;  /* 0x00000000c320783b */ /* 0x000ea80000000200 */
[----:B------:R-:W2:Y:S04]  /*2b70*/  LDSM.16.M88.4 R44, [R195+0x1000] ;  /* 0x00100000c32c783b */ /* 0x000ea80000000200 */
[----:B------:R-:W2:Y:S04]  /*2b80*/  LDSM.16.M88.4 R76, [R195+0x1800] ;  /* 0x00180000c34c783b */ /* 0x000ea80000000200 */
[----:B------:R-:W-:Y:S01]  /*2b90*/  LDSM.16.M88.4 R52, [R194] ;  /* 0x00000000c234783b */ /* 0x000fe20000000200 */
[C---:B-1----:R-:W-:Y:S03]  /*2ba0*/  HMMA.16816.F32 R20, R8.reuse, R16, RZ ;  /* 0x000000100814723c */ /* 0x042fe600000018ff */
[----:B------:R-:W1:Y:S04]  /*2bb0*/  LDSM.16.M88.4 R40, [R191+0x6000] ;  /* 0x00600000bf28783b */ /* 0x000e680000000200 */
[----:B------:R-:W-:Y:S01]  /*2bc0*/  LDSM.16.M88.4 R68, [R191+0x6800] ;  /* 0x00680000bf44783b */ /* 0x000fe20000000200 */
[C---:B------:R-:W-:Y:S03]  /*2bd0*/  HMMA.16816.F32 R16, R8.reuse, R18, RZ ;  /* 0x000000120810723c */ /* 0x040fe600000018ff */
[----:B------:R-:W-:Y:S03]  /*2be0*/  LDSM.16.M88.4 R48, [R184] ;  /* 0x00000000b830783b */ /* 0x000fe60000000200 */
[C---:B---3--:R-:W-:Y:S01]  /*2bf0*/  HMMA.16816.F32 R28, R8.reuse, R24, RZ ;  /* 0x00000018081c723c */ /* 0x048fe200000018ff */
[----:B------:R-:W0:Y:S05]  /*2c00*/  LDGDEPBAR ;  /* 0x00000000000079af */ /* 0x000e2a0000000000 */
[C---:B------:R-:W-:Y:S06]  /*2c10*/  HMMA.16816.F32 R24, R8.reuse, R26, RZ ;  /* 0x0000001a0818723c */ /* 0x040fec00000018ff */
[C---:B----4-:R-:W-:Y:S06]  /*2c20*/  HMMA.16816.F32 R64, R8.reuse, R60, RZ ;  /* 0x0000003c0840723c */ /* 0x050fec00000018ff */
[C---:B------:R-:W-:Y:S06]  /*2c30*/  HMMA.16816.F32 R60, R8.reuse, R62, RZ ;  /* 0x0000003e083c723c */ /* 0x040fec00000018ff */
[C---:B------:R-:W-:Y:S06]  /*2c40*/  HMMA.16816.F32 R56, R8.reuse, R36, RZ ;  /* 0x000000240838723c */ /* 0x040fec00000018ff */
[----:B------:R-:W-:Y:S01]  /*2c50*/  HMMA.16816.F32 R8, R8, R38, RZ ;  /* 0x000000260808723c */ /* 0x000fe200000018ff */
[----:B------:R-:W3:Y:S05]  /*2c60*/  LDSM.16.M88.4 R36, [R191+0x7000] ;  /* 0x00700000bf24783b */ /* 0x000eea0000000200 */
[C---:B--2---:R-:W-:Y:S06]  /*2c70*/  HMMA.16816.F32 R20, R72.reuse, R12, R20 ;  /* 0x0000000c4814723c */ /* 0x044fec0000001814 */
[C---:B------:R-:W-:Y:S01]  /*2c80*/  HMMA.16816.F32 R16, R72.reuse, R14, R16 ;  /* 0x0000000e4810723c */ /* 0x040fe20000001810 */
[----:B------:R-:W2:Y:S05]  /*2c90*/  LDSM.16.M88.4 R12, [R191+0x7800] ;  /* 0x00780000bf0c783b */ /* 0x000eaa0000000200 */
[C---:B------:R-:W-:Y:S06]  /*2ca0*/  HMMA.16816.F32 R28, R72.reuse, R32, R28 ;  /* 0x00000020481c723c */ /* 0x040fec000000181c */
[C---:B------:R-:W-:Y:S01]  /*2cb0*/  HMMA.16816.F32 R24, R72.reuse, R34, R24 ;  /* 0x000000224818723c */ /* 0x040fe20000001818 */
[----:B------:R-:W4:Y:S05]  /*2cc0*/  LDSM.16.M88.4 R32, [R193] ;  /* 0x00000000c120783b */ /* 0x000f2a0000000200 */
[C---:B------:R-:W-:Y:S06]  /*2cd0*/  HMMA.16816.F32 R64, R72.reuse, R44, R64 ;  /* 0x0000002c4840723c */ /* 0x040fec0000001840 */
[C---:B------:R-:W-:Y:S01]  /*2ce0*/  HMMA.16816.F32 R60, R72.reuse, R46, R60 ;  /* 0x0000002e483c723c */ /* 0x040fe2000000183c */
[----:B------:R-:W4:Y:S05]  /*2cf0*/  LDSM.16.M88.4 R44, [R184+0x800] ;  /* 0x00080000b82c783b */ /* 0x000f2a0000000200 */
[C---:B------:R-:W-:Y:S06]  /*2d00*/  HMMA.16816.F32 R56, R72.reuse, R76, R56 ;  /* 0x0000004c4838723c */ /* 0x040fec0000001838 */
[----:B------:R-:W-:Y:S01]  /*2d10*/  HMMA.16816.F32 R8, R72, R78, R8 ;  /* 0x0000004e4808723c */ /* 0x000fe20000001808 */
[----:B------:R-:W-:Y:S04]  /*2d20*/  LDSM.16.M88.4 R76, [R198+0x2000] ;  /* 0x00200000c64c783b */ /* 0x000fe80000000200 */
[----:B------:R-:W-:Y:S01]  /*2d30*/  LDSM.16.M88.4 R72, [R197+0x9000] ;  /* 0x00900000c548783b */ /* 0x000fe20000000200 */
[C---:B-1----:R-:W-:Y:S06]  /*2d40*/  HMMA.16816.F32 R28, R52.reuse, R40, R28 ;  /* 0x00000028341c723c */ /* 0x042fec000000181c */
[C---:B------:R-:W-:Y:S01]  /*2d50*/  HMMA.16816.F32 R24, R52.reuse, R42, R24 ;  /* 0x0000002a3418723c */ /* 0x040fe20000001818 */
[----:B------:R-:W1:Y:S05]  /*2d60*/  LDSM.16.M88.4 R40, [R184+0x1000] ;  /* 0x00100000b828783b */ /* 0x000e6a0000000200 */
[C---:B---3--:R-:W-:Y:S06]  /*2d70*/  HMMA.16816.F32 R64, R52.reuse, R36, R64 ;  /* 0x000000243440723c */ /* 0x048fec0000001840 */
[C---:B------:R-:W-:Y:S01]  /*2d80*/  HMMA.16816.F32 R60, R52.reuse, R38, R60 ;  /* 0x00000026343c723c */ /* 0x040fe2000000183c */
[----:B------:R-:W3:Y:S05]  /*2d90*/  LDSM.16.M88.4 R36, [R184+0x1800] ;  /* 0x00180000b824783b */ /* 0x000eea0000000200 */
[C---:B------:R-:W-:Y:S06]  /*2da0*/  HMMA.16816.F32 R20, R52.reuse, R68, R20 ;  /* 0x000000443414723c */ /* 0x040fec0000001814 */
[C---:B------:R-:W-:Y:S01]  /*2db0*/  HMMA.16816.F32 R16, R52.reuse, R70, R16 ;  /* 0x000000463410723c */ /* 0x040fe20000001810 */
[----:B------:R-:W-:Y:S05]  /*2dc0*/  LDSM.16.M88.4 R68, [R197+0x9800] ;  /* 0x00980000c544783b */ /* 0x000fea0000000200 */
[C---:B--2---:R-:W-:Y:S06]  /*2dd0*/  HMMA.16816.F32 R56, R52.reuse, R12, R56 ;  /* 0x0000000c3438723c */ /* 0x044fec0000001838 */
[----:B------:R-:W-:Y:S01]  /*2de0*/  HMMA.16816.F32 R52, R52, R14, R8 ;  /* 0x0000000e3434723c */ /* 0x000fe20000001808 */
[----:B------:R-:W2:Y:S04]  /*2df0*/  LDSM.16.M88.4 R12, [R197+0x8000] ;  /* 0x00800000c50c783b */ /* 0x000ea80000000200 */
[----:B------:R-:W2:Y:S01]  /*2e00*/  LDSM.16.M88.4 R8, [R197+0x8800] ;  /* 0x00880000c508783b */ /* 0x000ea20000000200 */
[C---:B----4-:R-:W-:Y:S06]  /*2e10*/  HMMA.16816.F32 R28, R32.reuse, R48, R28 ;  /* 0x00000030201c723c */ /* 0x050fec000000181c */
[C---:B------:R-:W-:Y:S01]  /*2e20*/  HMMA.16816.F32 R24, R32.reuse, R50, R24 ;  /* 0x000000322018723c */ /* 0x040fe20000001818 */
[----:B------:R-:W-:Y:S05]  /*2e30*/  LDSM.16.M88.4 R48, [R196+0x2000] ;  /* 0x00200000c430783b */ /* 0x000fea0000000200 */
[C---:B------:R-:W-:Y:S06]  /*2e40*/  HMMA.16816.F32 R20, R32.reuse, R44, R20 ;  /* 0x0000002c2014723c */ /* 0x040fec0000001814 */
[C---:B------:R-:W-:Y:S01]  /*2e50*/  HMMA.16816.F32 R16, R32.reuse, R46, R16 ;  /* 0x0000002e2010723c */ /* 0x040fe20000001810 */
[----:B------:R-:W4:Y:S05]  /*2e60*/  LDSM.16.M88.4 R44, [R195+0x2000] ;  /* 0x00200000c32c783b */ /* 0x000f2a0000000200 */
[C---:B-1----:R-:W-:Y:S06]  /*2e70*/  HMMA.16816.F32 R64, R32.reuse, R40, R64 ;  /* 0x000000282040723c */ /* 0x042fec0000001840 */
[C---:B------:R-:W-:Y:S01]  /*2e80*/  HMMA.16816.F32 R60, R32.reuse, R42, R60 ;  /* 0x0000002a203c723c */ /* 0x040fe2000000183c */
[----:B------:R-:W1:Y:S05]  /*2e90*/  LDSM.16.M88.4 R40, [R195+0x2800] ;  /* 0x00280000c328783b */ /* 0x000e6a0000000200 */
[C---:B---3--:R-:W-:Y:S06]  /*2ea0*/  HMMA.16816.F32 R56, R32.reuse, R36, R56 ;  /* 0x000000242038723c */ /* 0x048fec0000001838 */
[----:B------:R-:W-:Y:S01]  /*2eb0*/  HMMA.16816.F32 R52, R32, R38, R52 ;  /* 0x000000262034723c */ /* 0x000fe20000001834 */
[----:B------:R-:W3:Y:S04]  /*2ec0*/  LDSM.16.M88.4 R32, [R195+0x3800] ;  /* 0x00380000c320783b */ /* 0x000ee80000000200 */
[----:B------:R-:W3:Y:S01]  /*2ed0*/  LDSM.16.M88.4 R36, [R195+0x3000] ;  /* 0x00300000c324783b */ /* 0x000ee20000000200 */
[C---:B--2---:R-:W-:Y:S06]  /*2ee0*/  HMMA.16816.F32 R28, R76.reuse, R12, R28 ;  /* 0x0000000c4c1c723c */ /* 0x044fec000000181c */
[C---:B------:R-:W-:Y:S01]  /*2ef0*/  HMMA.16816.F32 R24, R76.reuse, R14, R24 ;  /* 0x0000000e4c18723c */ /* 0x040fe20000001818 */
[----:B------:R-:W-:Y:S05]  /*2f00*/  LDSM.16.M88.4 R12, [R194+0x2000] ;  /* 0x00200000c20c783b */ /* 0x000fea0000000200 */
[C---:B------:R-:W-:Y:S06]  /*2f10*/  HMMA.16816.F32 R20, R76.reuse, R8, R20 ;  /* 0x000000084c14723c */ /* 0x040fec0000001814 */
        /* <DEDUP_REMOVED lines=20> */
[----:B------:R-:W4:Y:S04]  /*3060*/  LDSM.16.M88.4 R36, [R184+0x3000] ;  /* 0x00300000b824783b */ /* 0x000f280000000200 */
[----:B------:R-:W-:Y:S01]  /*3070*/  LDSM.16.M88.4 R48, [R197+0xa000] ;  /* 0x00a00000c530783b */ /* 0x000fe20000000200 */
[C---:B--2---:R-:W-:Y:S06]  /*3080*/  HMMA.16816.F32 R28, R12.reuse, R8, R28 ;  /* 0x000000080c1c723c */ /* 0x044fec000000181c */
[C---:B------:R-:W-:Y:S01]  /*3090*/  HMMA.16816.F32 R24, R12.reuse, R10, R24 ;  /* 0x0000000a0c18723c */ /* 0x040fe20000001818 */
[----:B------:R-:W2:Y:S05]  /*30a0*/  LDSM.16.M88.4 R8, [R184+0x3800] ;  /* 0x00380000b808783b */ /* 0x000eaa0000000200 */
[C---:B------:R-:W-:Y:S06]  /*30b0*/  HMMA.16816.F32 R20, R12.reuse, R52, R20 ;  /* 0x000000340c14723c */ /* 0x040fec0000001814 */
[C---:B------:R-:W-:Y:S01]  /*30c0*/  HMMA.16816.F32 R16, R12.reuse, R54, R16 ;  /* 0x000000360c10723c */ /* 0x040fe20000001810 */
[----:B------:R-:W2:Y:S05]  /*30d0*/  LDSM.16.M88.4 R52, [R198+0x4000] ;  /* 0x00400000c634783b */ /* 0x000eaa0000000200 */
[C---:B------:R-:W-:Y:S06]  /*30e0*/  HMMA.16816.F32 R64, R12.reuse, R72, R64 ;  /* 0x000000480c40723c */ /* 0x040fec0000001840 */
[C---:B------:R-:W-:Y:S01]  /*30f0*/  HMMA.16816.F32 R60, R12.reuse, R74, R60 ;  /* 0x0000004a0c3c723c */ /* 0x040fe2000000183c */
[----:B------:R-:W-:Y:S05]  /*3100*/  LDSM.16.M88.4 R72, [R196+0x4000] ;  /* 0x00400000c448783b */ /* 0x000fea0000000200 */
[C---:B------:R-:W-:Y:S06]  /*3110*/  HMMA.16816.F32 R56, R12.reuse, R76, R56 ;  /* 0x0000004c0c38723c */ /* 0x040fec0000001838 */
[----:B------:R-:W-:Y:S01]  /*3120*/  HMMA.16816.F32 R68, R12, R78, R68 ;  /* 0x0000004e0c44723c */ /* 0x000fe20000001844 */
[----:B------:R-:W2:Y:S05]  /*3130*/  LDSM.16.M88.4 R12, [R197+0xa800] ;  /* 0x00a80000c50c783b */ /* 0x000eaa0000000200 */
[C---:B-1----:R-:W-:Y:S06]  /*3140*/  HMMA.16816.F32 R28, R44.reuse, R40, R28 ;  /* 0x000000282c1c723c */ /* 0x042fec000000181c */
[C---:B------:R-:W-:Y:S01]  /*3150*/  HMMA.16816.F32 R24, R44.reuse, R42, R24 ;  /* 0x0000002a2c18723c */ /* 0x040fe20000001818 */
[----:B------:R-:W1:Y:S05]  /*3160*/  LDSM.16.M88.4 R40, [R197+0xb000] ;  /* 0x00b00000c528783b */ /* 0x000e6a0000000200 */
[C---:B---3--:R-:W-:Y:S06]  /*3170*/  HMMA.16816.F32 R20, R44.reuse, R32, R20 ;  /* 0x000000202c14723c */ /* 0x048fec0000001814 */
[C---:B------:R-:W-:Y:S01]  /*3180*/  HMMA.16816.F32 R16, R44.reuse, R34, R16 ;  /* 0x000000222c10723c */ /* 0x040fe20000001810 */
[----:B------:R-:W3:Y:S05]  /*3190*/  LDSM.16.M88.4 R32, [R197+0xb800] ;  /* 0x00b80000c520783b */ /* 0x000eea0000000200 */
[C---:B----4-:R-:W-:Y:S01]  /*31a0*/  HMMA.16816.F32 R76, R44.reuse, R36, R64 ;  /* 0x000000242c4c723c */ /* 0x050fe20000001840 */
[----:B------:R-:W4:Y:S05]  /*31b0*/  LDSM.16.M88.4 R64, [R195+0x4000] ;  /* 0x00400000c340783b */ /* 0x000f2a0000000200 */
[C---:B------:R-:W-:Y:S01]  /*31c0*/  HMMA.16816.F32 R60, R44.reuse, R38, R60 ;  /* 0x000000262c3c723c */ /* 0x040fe2000000183c */
[----:B------:R-:W4:Y:S05]  /*31d0*/  LDSM.16.M88.4 R36, [R195+0x4800] ;  /* 0x00480000c324783b */ /* 0x000f2a0000000200 */
[C---:B--2---:R-:W-:Y:S06]  /*31e0*/  HMMA.16816.F32 R56, R44.reuse, R8, R56 ;  /* 0x000000082c38723c */ /* 0x044fec0000001838 */
[----:B------:R-:W-:Y:S01]  /*31f0*/  HMMA.16816.F32 R68, R44, R10, R68 ;  /* 0x0000000a2c44723c */ /* 0x000fe20000001844 */
[----:B------:R-:W2:Y:S04]  /*3200*/  LDSM.16.M88.4 R8, [R195+0x5000] ;  /* 0x00500000c308783b */ /* 0x000ea80000000200 */
[----:B------:R-:W2:Y:S01]  /*3210*/  LDSM.16.M88.4 R44, [R195+0x5800] ;  /* 0x00580000c32c783b */ /* 0x000ea20000000200 */
[C---:B------:R-:W-:Y:S06]  /*3220*/  HMMA.16816.F32 R28, R52.reuse, R48, R28 ;  /* 0x00000030341c723c */ /* 0x040fec000000181c */
        /* <DEDUP_REMOVED lines=8> */
[C---:B---3--:R-:W-:Y:S06]  /*32b0*/  HMMA.16816.F32 R56, R52.reuse, R32, R56 ;  /* 0x000000203438723c */ /* 0x048fec0000001838 */
[----:B------:R-:W-:Y:S01]  /*32c0*/  HMMA.16816.F32 R68, R52, R34, R68 ;  /* 0x000000223444723c */ /* 0x000fe20000001844 */
[----:B------:R-:W3:Y:S04]  /*32d0*/  LDSM.16.M88.4 R32, [R191+0xb000] ;  /* 0x00b00000bf20783b */ /* 0x000ee80000000200 */
[----:B------:R-:W-:Y:S01]  /*32e0*/  LDSM.16.M88.4 R52, [R191+0xb800] ;  /* 0x00b80000bf34783b */ /* 0x000fe20000000200 */
[C---:B----4-:R-:W-:Y:S06]  /*32f0*/  HMMA.16816.F32 R28, R72.reuse, R64, R28 ;  /* 0x00000040481c723c */ /* 0x050fec000000181c */
[C---:B------:R-:W-:Y:S06]  /*3300*/  HMMA.16816.F32 R24, R72.reuse, R66, R24 ;  /* 0x000000424818723c */ /* 0x040fec0000001818 */
        /* <DEDUP_REMOVED lines=8> */
[----:B------:R-:W4:Y:S05]  /*3390*/  LDSM.16.M88.4 R44, [R184+0x4800] ;  /* 0x00480000b82c783b */ /* 0x000f2a0000000200 */
[C---:B-1----:R-:W-:Y:S06]  /*33a0*/  HMMA.16816.F32 R28, R40.reuse, R12, R28 ;  /* 0x0000000c281c723c */ /* 0x042fec000000181c */
[C---:B------:R-:W-:Y:S01]  /*33b0*/  HMMA.16816.F32 R24, R40.reuse, R14, R24 ;  /* 0x0000000e2818723c */ /* 0x040fe20000001818 */
[----:B------:R-:W1:Y:S05]  /*33c0*/  LDSM.16.M88.4 R12, [R184+0x5000] ;  /* 0x00500000b80c783b */ /* 0x000e6a0000000200 */
[C---:B------:R-:W-:Y:S06]  /*33d0*/  HMMA.16816.F32 R20, R40.reuse, R48, R20 ;  /* 0x000000302814723c */ /* 0x040fec0000001814 */
[----:B---3--:R-:W-:Y:S06]  /*33e0*/  HMMA.16816.F32 R76, R40, R32, R76 ;  /* 0x00000020284c723c */ /* 0x008fec000000184c */
[----:B--2---:R-:W-:Y:S01]  /*33f0*/  HMMA.16816.F32 R28, R36, R8, R28 ;  /* 0x00000008241c723c */ /* 0x004fe2000000181c */
[----:B------:R-:W-:-:S05]  /*3400*/  VIADD R32, R0, 0xffffffc1 ;  /* 0xffffffc100207836 */ /* 0x000fca0000000000 */
[----:B------:R-:W-:Y:S01]  /*3410*/  HMMA.16816.F32 R24, R36, R10, R24 ;  /* 0x0000000a2418723c */ /* 0x000fe20000001818 */
[----:B------:R-:W2:Y:S01]  /*3420*/  LDSM.16.M88.4 R8, [R184+0x5800] ;  /* 0x00580000b808783b */ /* 0x000ea20000000200 */
[----:B------:R-:W-:Y:S01]  /*3430*/  ISETP.GE.AND P4, PT, R32, R89, PT ;  /* 0x000000592000720c */ /* 0x000fe20003f86270 */
[----:B------:R-:W-:Y:S01]  /*3440*/  VIADD R32, R0, 0xffffffd1 ;  /* 0xffffffd100207836 */ /* 0x000fe20000000000 */
[----:B------:R-:W-:-:S04]  /*3450*/  DEPBAR.LE SB0, 0x0 ;  /* 0x000080000000791a */ /* 0x000fc80000000000 */
[----:B----4-:R-:W-:Y:S01]  /*3460*/  HMMA.16816.F32 R20, R36, R44, R20 ;  /* 0x0000002c2414723c */ /* 0x010fe20000001814 */
[----:B------:R-:W-:Y:S01]  /*3470*/  BAR.SYNC.DEFER_BLOCKING 0x0 ;  /* 0x0000000000007b1d */ /* 0x000fe20000010000 */
[----:B------:R-:W-:Y:S01]  /*3480*/  ISETP.GE.AND P0, PT, R32, R89, PT ;  /* 0x000000592000720c */ /* 0x000fe20003f06270 */
[----:B------:R-:W-:-:S03]  /*3490*/  VIADD R32, R0, 0xffffffd9 ;  /* 0xffffffd900207836 */ /* 0x000fc60000000000 */
[C---:B------:R-:W-:Y:S04]  /*34a0*/  HMMA.16816.F32 R60, R40.reuse, R34, R60 ;  /* 0x00000022283c723c */ /* 0x040fe8000000183c */
[----:B------:R-:W-:Y:S02]  /*34b0*/  FSEL R29, R29, -INF , !P4 ;  /* 0xff8000001d1d7808 */ /* 0x000fe40006000000 */
[----:B------:R-:W-:Y:S01]  /*34c0*/  HMMA.16816.F32 R16, R40, R50, R16 ;  /* 0x000000322810723c */ /* 0x000fe20000001810 */
[----:B------:R-:W-:-:S05]  /*34d0*/  VIADD R34, R0, 0xffffffc0 ;  /* 0xffffffc000227836 */ /* 0x000fca0000000000 */
[----:B------:R-:W-:Y:S01]  /*34e0*/  HMMA.16816.F32 R56, R40, R52, R56 ;  /* 0x000000342838723c */ /* 0x000fe20000001838 */
[----:B------:R-:W-:Y:S01]  /*34f0*/  ISETP.GE.AND P5, PT, R34, R89, PT ;  /* 0x000000592200720c */ /* 0x000fe20003fa6270 */
[----:B------:R-:W-:-:S03]  /*3500*/  VIADD R34, R0, 0xffffffd0 ;  /* 0xffffffd000227836 */ /* 0x000fc60000000000 */
[----:B------:R-:W-:Y:S01]  /*3510*/  FSEL R3, R28, -INF , !P5 ;  /* 0xff8000001c037808 */ /* 0x000fe20006800000 */
[----:B------:R-:W-:Y:S01]  /*3520*/  HMMA.16816.F32 R68, R40, R54, R68 ;  /* 0x000000362844723c */ /* 0x000fe20000001844 */
[----:B------:R-:W-:Y:S02]  /*3530*/  FSEL R28, R31, -INF , !P4 ;  /* 0xff8000001f1c7808 */ /* 0x000fe40006000000 */
[-C--:B------:R-:W-:Y:S01]  /*3540*/  ISETP.GE.AND P1, PT, R34, R89.reuse, PT ;  /* 0x000000592200720c */ /* 0x080fe20003f26270 */
[C---:B------:R-:W-:Y:S01]  /*3550*/  VIADD R34, R0.reuse, 0xffffffd8 ;  /* 0xffffffd800227836 */ /* 0x040fe20000000000 */
[----:B------:R-:W-:Y:S01]  /*3560*/  FSEL R21, R21, -INF , !P0 ;  /* 0xff80000015157808 */ /* 0x000fe20004000000 */
[C---:B-1----:R-:W-:Y:S01]  /*3570*/  HMMA.16816.F32 R76, R36.reuse, R12, R76 ;  /* 0x0000000c244c723c */ /* 0x042fe2000000184c */
[----:B------:R-:W-:Y:S01]  /*3580*/  VIADD R42, R0, 0xffffffc8 ;  /* 0xffffffc8002a7836 */ /* 0x000fe20000000000 */
[----:B------:R-:W-:Y:S01]  /*3590*/  FSEL R22, R22, -INF , !P1 ;  /* 0xff80000016167808 */ /* 0x000fe20004800000 */
[----:B------:R-:W-:Y:S01]  /*35a0*/  VIADD R40, R0, 0xffffffc9 ;  /* 0xffffffc900287836 */ /* 0x000fe20000000000 */
[-C--:B------:R-:W-:Y:S01]  /*35b0*/  ISETP.GE.AND P4, PT, R32, R89.reuse, PT ;  /* 0x000000592000720c */ /* 0x080fe20003f86270 */
[----:B------:R-:W-:Y:S01]  /*35c0*/  VIADD R32, R0, 0xffffffe0 ;  /* 0xffffffe000207836 */ /* 0x000fe20000000000 */
[-C--:B------:R-:W-:Y:S01]  /*35d0*/  ISETP.GE.AND P3, PT, R42, R89.reuse, PT ;  /* 0x000000592a00720c */ /* 0x080fe20003f66270 */
[----:B------:R-:W-:Y:S01]  /*35e0*/  VIADD R12, R0, 0xffffffe1 ;  /* 0xffffffe1000c7836 */ /* 0x000fe20000000000 */
[----:B------:R-:W-:Y:S01]  /*35f0*/  ISETP.GE.AND P2, PT, R40, R89, PT ;  /* 0x000000592800720c */ /* 0x000fe20003f46270 */
[----:B------:R-:W-:Y:S01]  /*3600*/  HMMA.16816.F32 R16, R36, R46, R16 ;  /* 0x0000002e2410723c */ /* 0x000fe20000001810 */
[----:B------:R-:W-:-:S02]  /*3610*/  FSEL R31, R24, -INF , !P3 ;  /* 0xff800000181f7808 */ /* 0x000fc40005800000 */
[----:B------:R-:W-:Y:S02]  /*3620*/  FSEL R24, R27, -INF , !P2 ;  /* 0xff8000001b187808 */ /* 0x000fe40005000000 */
[----:B------:R-:W-:Y:S01]  /*3630*/  FSEL R25, R25, -INF , !P2 ;  /* 0xff80000019197808 */ /* 0x000fe20005000000 */
[C---:B------:R-:W-:Y:S01]  /*3640*/  HMMA.16816.F32 R60, R36.reuse, R14, R60 ;  /* 0x0000000e243c723c */ /* 0x040fe2000000183c */
[-C--:B------:R-:W-:Y:S01]  /*3650*/  ISETP.GE.AND P2, PT, R12, R89.reuse, PT ;  /* 0x000000590c00720c */ /* 0x080fe20003f46270 */
[----:B------:R-:W-:Y:S01]  /*3660*/  VIADD R12, R0, 0xffffffe8 ;  /* 0xffffffe8000c7836 */ /* 0x000fe20000000000 */
[----:B------:R-:W-:Y:S02]  /*3670*/  FSEL R13, R20, -INF , !P1 ;  /* 0xff800000140d7808 */ /* 0x000fe40004800000 */
[----:B------:R-:W-:Y:S01]  /*3680*/  FSEL R26, R26, -INF , !P3 ;  /* 0xff8000001a1a7808 */ /* 0x000fe20005800000 */
[----:B--2---:R-:W-:Y:S01]  /*3690*/  HMMA.16816.F32 R56, R36, R8, R56 ;  /* 0x000000082438723c */ /* 0x004fe20000001838 */
[----:B------:R-:W-:Y:S01]  /*36a0*/  ISETP.GE.AND P1, PT, R12, R89, PT ;  /* 0x000000590c00720c */ /* 0x000fe20003f26270 */
[----:B------:R-:W-:Y:S01]  /*36b0*/  VIADD R14, R0, 0xfffffff0 ;  /* 0xfffffff0000e7836 */ /* 0x000fe20000000000 */
[----:B------:R-:W-:-:S02]  /*36c0*/  FSEL R12, R23, -INF , !P0 ;  /* 0xff800000170c7808 */ /* 0x000fc40004000000 */
[----:B------:R-:W-:Y:S01]  /*36d0*/  ISETP.GT.AND P0, PT, R133, 0x1, PT ;  /* 0x000000018500780c */ /* 0x000fe20003f04270 */
[----:B------:R-:W-:Y:S01]  /*36e0*/  HMMA.16816.F32 R68, R36, R10, R68 ;  /* 0x0000000a2444723c */ /* 0x000fe20000001844 */
[-C--:B------:R-:W-:Y:S01]  /*36f0*/  ISETP.GE.AND P3, PT, R32, R89.reuse, PT ;  /* 0x000000592000720c */ /* 0x080fe20003f66270 */
[----:B------:R-:W-:Y:S01]  /*3700*/  VIADD R8, R0, 0xffffffe9 ;  /* 0xffffffe900087836 */ /* 0x000fe20000000000 */
[----:B------:R-:W-:Y:S02]  /*3710*/  FSEL R30, R30, -INF , !P5 ;  /* 0xff8000001e1e7808 */ /* 0x000fe40006800000 */
[----:B------:R-:W-:Y:S02]  /*3720*/  FSEL R160, R78, -INF , !P3 ;  /* 0xff8000004ea07808 */ /* 0x000fe40005800000 */
[----:B------:R-:W-:Y:S01]  /*3730*/  VIADD R10, R0, 0xfffffff1 ;  /* 0xfffffff1000a7836 */ /* 0x000fe20000000000 */
[----:B------:R-:W-:Y:S02]  /*3740*/  FSEL R167, R76, -INF , !P3 ;  /* 0xff8000004ca77808 */ /* 0x000fe40005800000 */
[----:B------:R-:W-:-:S02]  /*3750*/  ISETP.GE.AND P5, PT, R34, R89, PT ;  /* 0x000000592200720c */ /* 0x000fc40003fa6270 */
[----:B------:R-:W1:Y:S01]  /*3760*/  @!P0 LDC.64 R208, c[0x0][0x218] ;  /* 0x00008600ffd08b82 */ /* 0x000e620000000a00 */
[-C--:B------:R-:W-:Y:S01]  /*3770*/  ISETP.GE.AND P3, PT, R10, R89.reuse, PT ;  /* 0x000000590a00720c */ /* 0x080fe20003f66270 */
[----:B------:R-:W-:Y:S01]  /*3780*/  VIADD R10, R0, 0xfffffff8 ;  /* 0xfffffff8000a7836 */ /* 0x000fe20000000000 */
[----:B------:R-:W-:Y:S01]  /*3790*/  FSEL R18, R18, -INF , !P5 ;  /* 0xff80000012127808 */ /* 0x000fe20006800000 */
[----:B------:R-:W-:Y:S01]  /*37a0*/  VIADD R0, R0, 0xfffffff9 ;  /* 0xfffffff900007836 */ /* 0x000fe20000000000 */
[----:B------:R-:W-:Y:S02]  /*37b0*/  FSEL R9, R16, -INF , !P5 ;  /* 0xff80000010097808 */ /* 0x000fe40006800000 */
        /* <DEDUP_REMOVED lines=9> */
[-C--:B------:R-:W-:Y:S02]  /*3850*/  ISETP.GE.AND P4, PT, R14, R89.reuse, PT ;  /* 0x000000590e00720c */ /* 0x080fe40003f86270 */
[-C--:B------:R-:W-:Y:S02]  /*3860*/  ISETP.GE.AND P2, PT, R10, R89.reuse, PT ;  /* 0x000000590a00720c */ /* 0x080fe40003f46270 */
[----:B------:R-:W-:Y:S01]  /*3870*/  ISETP.GE.AND P1, PT, R0, R89, PT ;  /* 0x000000590000720c */ /* 0x000fe20003f26270 */
[----:B------:R-:W-:Y:S01]  /*3880*/  IMAD.IADD R0, R88, 0x1, R87 ;  /* 0x0000000158007824 */ /* 0x000fe200078e0257 */
[----:B-1----:R-:W-:Y:S02]  /*3890*/  @!P0 LEA R208, P3, R82, R208, 0x1 ;  /* 0x000000d052d08211 */ /* 0x002fe400078608ff */
        /* <DEDUP_REMOVED lines=8> */
[----:B------:R-:W-:Y:S01]  /*3920*/  @!P0 LEA.HI.X R209, R82, R209, R85, 0x1, P3 ;  /* 0x000000d152d18211 */ /* 0x000fe200018f0c55 */
[----:B------:R-:W-:Y:S06]  /*3930*/  @!P0 BRA `(.L_x_3385) ;  /* 0x00000004006c8947 */ /* 0x000fec0003800000 */
[----:B------:R-:W-:Y:S05]  /*3940*/  @!P6 BRA `(.L_x_3386) ;  /* 0x0000000000ece947 */ /* 0x000fea0003800000 */
[----:B------:R-:W1:Y:S01]  /*3950*/  LDC R11, c[0x0][0x380] ;  /* 0x0000e000ff0b7b82 */ /* 0x000e620000000800 */
[----:B------:R-:W-:Y:S01]  /*3960*/  VIADD R20, R6, 0xffffff80 ;  /* 0xffffff8006147836 */ /* 0x000fe20000000000 */
[----:B------:R-:W-:Y:S01]  /*3970*/  IABS R14, R4 ;  /* 0x00000004000e7213 */ /* 0x000fe20000000000 */
[----:B------:R-:W-:-:S03]  /*3980*/  ULDC.64 UR6, c[0x0][0x230] ;  /* 0x00008c0000067ab9 */ /* 0x000fc60000000a00 */
        /* <DEDUP_REMOVED lines=19> */
[C---:B------:R-:W-:Y:S01]  /*3ac0*/  IMAD R15, R10.reuse, R15, R6 ;  /* 0x0000000f0a0f7224 */ /* 0x040fe200078e0206 */
[----:B------:R-:W-:Y:S02]  /*3ad0*/  LOP3.LUT R6, RZ, R11, RZ, 0x33, !PT ;  /* 0x0000000bff067212 */ /* 0x000fe400078e33ff */
        /* <DEDUP_REMOVED lines=8> */
[----:B------:R-:W-:-:S09]  /*3b60*/  ISETP.NE.AND P1, PT, R11, RZ, PT ;  /* 0x000000ff0b00720c */ /* 0x000fd20003f25270 */
        /* <DEDUP_REMOVED lines=12> */
[----:B------:R-:W-:Y:S01]  /*3c30*/  IMAD.WIDE.U32 R32, R6, R80, RZ ;  /* 0x0000005006207225 */ /* 0x000fe200078e00ff */
[----:B------:R-:W-:-:S05]  /*3c40*/  SHF.R.S32.HI R11, RZ, 0x1f, R6 ;  /* 0x0000001fff0b7819 */ /* 0x000fca0000011406 */
[----:B------:R-:W-:-:S04]  /*3c50*/  IMAD R11, R11, R80, RZ ;  /* 0x000000500b0b7224 */ /* 0x000fc800078e02ff */
[----:B------:R-:W-:-:S04]  /*3c60*/  IMAD R11, R6, R81, R11 ;  /* 0x00000051060b7224 */ /* 0x000fc800078e020b */
[----:B------:R-:W-:Y:S01]  /*3c70*/  IMAD.IADD R33, R33, 0x1, R11 ;  /* 0x0000000121217824 */ /* 0x000fe200078e020b */
[----:B--2---:R-:W-:-:S04]  /*3c80*/  IADD3 R4, -R19, R4, RZ ;  /* 0x0000000413047210 */ /* 0x004fc80007ffe1ff */
[----:B------:R-:W-:Y:S01]  /*3c90*/  SHF.R.S32.HI R10, RZ, 0x1f, R4 ;  /* 0x0000001fff0a7819 */ /* 0x000fe20000011404 */
[----:B------:R-:W-:-:S04]  /*3ca0*/  IMAD.WIDE.U32 R32, R4, UR6, R32 ;  /* 0x0000000604207c25 */ /* 0x000fc8000f8e0020 */
[----:B------:R-:W-:-:S04]  /*3cb0*/  IMAD R15, R10, UR6, RZ ;  /* 0x000000060a0f7c24 */ /* 0x000fc8000f8e02ff */
[----:B------:R-:W-:Y:S02]  /*3cc0*/  IMAD R15, R4, UR7, R15 ;  /* 0x00000007040f7c24 */ /* 0x000fe4000f8e020f */
[----:B------:R-:W-:-:S03]  /*3cd0*/  IMAD.MOV.U32 R4, RZ, RZ, R32 ;  /* 0x000000ffff047224 */ /* 0x000fc600078e0020 */
[----:B------:R-:W-:Y:S01]  /*3ce0*/  IADD3 R15, R33, R15, RZ ;  /* 0x0000000f210f7210 */ /* 0x000fe20007ffe0ff */
[----:B------:R-:W-:Y:S06]  /*3cf0*/  BRA `(.L_x_3387) ;  /* 0x0000000000087947 */ /* 0x000fec0003800000 */
.L_x_3386:
[----:B------:R-:W-:-:S04]  /*3d00*/  LEA R4, -R80, RZ, 0x6 ;  /* 0x000000ff50047211 */ /* 0x000fc800078e31ff */
[----:B------:R-:W-:-:S07]  /*3d10*/  SHF.R.S32.HI R15, RZ, 0x1f, R4 ;  /* 0x0000001fff0f7819 */ /* 0x000fce0000011404 */
.L_x_3387:
[----:B------:R-:W-:Y:S01]  /*3d20*/  IADD3 R4, P0, R4, R82, RZ ;  /* 0x0000005204047210 */ /* 0x000fe20007f1e0ff */
[----:B------:R-:W-:Y:S01]  /*3d30*/  ULDC.64 UR6, c[0x0][0x218] ;  /* 0x0000860000067ab9 */ /* 0x000fe20000000a00 */
[C---:B------:R-:W-:Y:S01]  /*3d40*/  IMAD.SHL.U32 R11, R80.reuse, 0x20, RZ ;  /* 0x00000020500b7824 */ /* 0x040fe200078e00ff */
[----:B------:R-:W-:Y:S02]  /*3d50*/  SHF.L.U64.HI R80, R80, 0x5, R81 ;  /* 0x0000000550507819 */ /* 0x000fe40000010251 */
[----:B------:R-:W-:Y:S01]  /*3d60*/  IMAD.X R15, R15, 0x1, R85, P0 ;  /* 0x000000010f0f7824 */ /* 0x000fe200000e0655 */
[----:B------:R-:W-:-:S04]  /*3d70*/  LEA R208, P1, R4, UR6, 0x1 ;  /* 0x0000000604d07c11 */ /* 0x000fc8000f8208ff */
[C---:B------:R-:W-:Y:S02]  /*3d80*/  IADD3 R14, P0, R11.reuse, R208, RZ ;  /* 0x000000d00b0e7210 */ /* 0x040fe40007f1e0ff */
[----:B------:R-:W-:Y:S02]  /*3d90*/  LEA.HI.X R209, R4, UR7, R15, 0x1, P1 ;  /* 0x0000000704d17c11 */ /* 0x000fe400088f0c0f */
[----:B------:R-:W-:-:S03]  /*3da0*/  IADD3 R10, P1, R11, R14, RZ ;  /* 0x0000000e0b0a7210 */ /* 0x000fc60007f3e0ff */
[C---:B------:R-:W-:Y:S01]  /*3db0*/  IMAD.X R15, R80.reuse, 0x1, R209, P0 ;  /* 0x00000001500f7824 */ /* 0x040fe200000e06d1 */
[----:B------:R-:W-:Y:S01]  /*3dc0*/  IADD3 R32, P0, R11, R10, RZ ;  /* 0x0000000a0b207210 */ /* 0x000fe20007f1e0ff */
[----:B------:R-:W-:Y:S01]  /*3dd0*/  @!PT LDS RZ, [RZ] ;  /* 0x00000000fffff984 */ /* 0x000fe20000000800 */
[----:B------:R-:W-:Y:S01]  /*3de0*/  @!PT LDS RZ, [RZ] ;  /* 0x00000000fffff984 */ /* 0x000fe20000000800 */
[----:B------:R-:W-:Y:S01]  /*3df0*/  @!PT LDS RZ, [RZ] ;  /* 0x00000000fffff984 */ /* 0x000fe20000000800 */
[----:B------:R1:W-:Y:S02]  /*3e00*/  LDGSTS.E.BYPASS.LTC128B.128 [R203+0x6000], desc[UR12][R208.64] ;  /* 0x06000000d0cb7fae */ /* 0x0003e4000b901d4c */
[C---:B------:R-:W-:Y:S02]  /*3e10*/  IMAD.X R11, R80.reuse, 0x1, R15, P1 ;  /* 0x00000001500b7824 */ /* 0x040fe400008e060f */
[----:B------:R1:W-:Y:S02]  /*3e20*/  LDGSTS.E.BYPASS.LTC128B.128 [R203+0x8000], desc[UR12][R208.64+0x80] ;  /* 0x08000080d0cb7fae */ /* 0x0003e4000b901d4c */
[----:B------:R-:W-:Y:S02]  /*3e30*/  IMAD.X R33, R80, 0x1, R11, P0 ;  /* 0x0000000150217824 */ /* 0x000fe400000e060b */
[----:B------:R1:W-:Y:S04]  /*3e40*/  LDGSTS.E.BYPASS.LTC128B.128 [R203+0xa000], desc[UR12][R208.64+0x100] ;  /* 0x0a000100d0cb7fae */ /* 0x0003e8000b901d4c */
        /* <DEDUP_REMOVED lines=9> */
[----:B------:R-:W0:Y:S02]  /*3ee0*/  LDGDEPBAR ;  /* 0x00000000000079af */ /* 0x000e240000000000 */
.L_x_3385:
        /* <DEDUP_REMOVED lines=52> */
[C---:B------:R-:W-:Y:S01]  /*4230*/  FSETP.NEU.FTZ.AND P0, PT, R132.reuse, -INF , PT ;  /* 0xff8000008400780b */ /* 0x040fe20003f1d000 */
[----:B------:R-:W-:Y:S02]  /*4240*/  FMUL.FTZ R172, R132, UR5 ;  /* 0x0000000584ac7c20 */ /* 0x000fe40008410000 */
[----:B------:R-:W-:Y:S03]  /*4250*/  LDSM.16.MT88.4 R112, [R189+0x10000] ;  /* 0x01000000bd70783b */ /* 0x000fe60000004200 */
[----:B------:R-:W-:Y:S01]  /*4260*/  FSEL R172, R172, RZ, P0 ;  /* 0x000000ffacac7208 */ /* 0x000fe20000000000 */
[----:B------:R-:W-:Y:S04]  /*4270*/  LDSM.16.MT88.4 R140, [R188+0x10000] ;  /* 0x01000000bc8c783b */ /* 0x000fe80000004200 */
[--C-:B------:R-:W-:Y:S01]  /*4280*/  FFMA.FTZ R155, R3, UR5, -R172.reuse ;  /* 0x00000005039b7c23 */ /* 0x100fe200080108ac */
[----:B--2---:R-:W-:Y:S01]  /*4290*/  FMNMX.FTZ R3, R11, R4, !PT ;  /* 0x000000040b037209 */ /* 0x004fe20007810000 */
[--C-:B------:R-:W-:Y:S01]  /*42a0*/  FFMA.FTZ R152, R29, UR5, -R172.reuse ;  /* 0x000000051d987c23 */ /* 0x100fe200080108ac */
[--C-:B------:R-:W-:Y:S01]  /*42b0*/  FFMA.FTZ R151, R31, UR5, -R172.reuse ;  /* 0x000000051f977c23 */ /* 0x100fe200080108ac */
[--C-:B------:R-:W-:Y:S01]  /*42c0*/  FFMA.FTZ R148, R25, UR5, -R172.reuse ;  /* 0x0000000519947c23 */ /* 0x100fe200080108ac */
[C---:B------:R-:W-:Y:S01]  /*42d0*/  FSETP.NEU.FTZ.AND P0, PT, R3.reuse, -INF , PT ;  /* 0xff8000000300780b */ /* 0x040fe20003f1d000 */
[----:B------:R-:W-:Y:S01]  /*42e0*/  FMUL.FTZ R165, R3, UR5 ;  /* 0x0000000503a57c20 */ /* 0x000fe20008410000 */
[----:B------:R-:W-:Y:S01]  /*42f0*/  MUFU.EX2 R155, R155 ;  /* 0x0000009b009b7308 */ /* 0x000fe20000000800 */
[--C-:B------:R-:W-:Y:S01]  /*4300*/  FFMA.FTZ R149, R13, UR5, -R172.reuse ;  /* 0x000000050d957c23 */ /* 0x100fe200080108ac */
[--C-:B------:R-:W-:Y:S01]  /*4310*/  FFMA.FTZ R145, R9, UR5, -R172.reuse ;  /* 0x0000000509917c23 */ /* 0x100fe200080108ac */
[--C-:B------:R-:W-:Y:S01]  /*4320*/  FFMA.FTZ R146, R21, UR5, -R172.reuse ;  /* 0x0000000515927c23 */ /* 0x100fe200080108ac */
[----:B------:R-:W-:Y:S01]  /*4330*/  FSEL R165, R165, RZ, P0 ;  /* 0x000000ffa5a57208 */ /* 0x000fe20000000000 */
[--C-:B------:R-:W-:Y:S01]  /*4340*/  FFMA.FTZ R0, R17, UR5, -R172.reuse ;  /* 0x0000000511007c23 */ /* 0x100fe200080108ac */
[----:B------:R-:W-:Y:S01]  /*4350*/  LDSM.16.MT88.4 R32, [R189+0xc800] ;  /* 0x00c80000bd20783b */ /* 0x000fe20000004200 */
[--C-:B------:R-:W-:Y:S01]  /*4360*/  FFMA.FTZ R156, R167, UR5, -R172.reuse ;  /* 0x00000005a79c7c23 */ /* 0x100fe200080108ac */
[----:B------:R-:W1:Y:S01]  /*4370*/  MUFU.EX2 R152, R152 ;  /* 0x0000009800987308 */ /* 0x000e620000000800 */
[--C-:B------:R-:W-:Y:S01]  /*4380*/  FFMA.FTZ R154, R30, UR5, -R165.reuse ;  /* 0x000000051e9a7c23 */ /* 0x100fe200080108a5 */
[--C-:B------:R-:W-:Y:S01]  /*4390*/  FFMA.FTZ R157, R28, UR5, -R165.reuse ;  /* 0x000000051c9d7c23 */ /* 0x100fe200080108a5 */
[--C-:B------:R-:W-:Y:S01]  /*43a0*/  FFMA.FTZ R153, R26, UR5, -R165.reuse ;  /* 0x000000051a997c23 */ /* 0x100fe200080108a5 */
[--C-:B------:R-:W-:Y:S01]  /*43b0*/  FFMA.FTZ R150, R24, UR5, -R165.reuse ;  /* 0x0000000518967c23 */ /* 0x100fe200080108a5 */
[--C-:B------:R-:W-:Y:S01]  /*43c0*/  FFMA.FTZ R144, R12, UR5, -R165.reuse ;  /* 0x000000050c907c23 */ /* 0x100fe200080108a5 */
[--C-:B------:R-:W-:Y:S01]  /*43d0*/  FFMA.FTZ R134, R8, UR5, -R165.reuse ;  /* 0x0000000508867c23 */ /* 0x100fe200080108a5 */
[----:B------:R-:W2:Y:S01]  /*43e0*/  LDSM.16.MT88.4 R12, [R190+0xc800] ;  /* 0x00c80000be0c783b */ /* 0x000ea20000004200 */
[----:B------:R-:W-:Y:S01]  /*43f0*/  MUFU.EX2 R151, R151 ;  /* 0x0000009700977308 */ /* 0x000fe20000000800 */
[--C-:B------:R-:W-:Y:S01]  /*4400*/  FFMA.FTZ R147, R22, UR5, -R165.reuse ;  /* 0x0000000516937c23 */ /* 0x100fe200080108a5 */
[--C-:B------:R-:W-:Y:S01]  /*4410*/  FFMA.FTZ R135, R18, UR5, -R165.reuse ;  /* 0x0000000512877c23 */ /* 0x100fe200080108a5 */
[----:B------:R-:W4:Y:S01]  /*4420*/  LDSM.16.MT88.4 R8, [R192+0xe800] ;  /* 0x00e80000c008783b */ /* 0x000f220000004200 */
[--C-:B------:R-:W-:Y:S01]  /*4430*/  FFMA.FTZ R158, R163, UR5, -R172.reuse ;  /* 0x00000005a39e7c23 */ /* 0x100fe200080108ac */
[--C-:B------:R-:W-:Y:S01]  /*4440*/  FFMA.FTZ R159, R159, UR5, -R172.reuse ;  /* 0x000000059f9f7c23 */ /* 0x100fe200080108ac */
[--C-:B------:R-:W-:Y:S01]  /*4450*/  FFMA.FTZ R161, R161, UR5, -R172.reuse ;  /* 0x00000005a1a17c23 */ /* 0x100fe200080108ac */
[----:B------:R-:W5:Y:S01]  /*4460*/  LDSM.16.MT88.4 R20, [R189+0xe800] ;  /* 0x00e80000bd14783b */ /* 0x000f620000004200 */
[----:B------:R-:W3:Y:S01]  /*4470*/  MUFU.EX2 R148, R148 ;  /* 0x0000009400947308 */ /* 0x000ee20000000800 */
[----:B-1----:R-:W-:Y:S01]  /*4480*/  F2FP.F16.F32.PACK_AB R116, R152, R155 ;  /* 0x0000009b9874723e */ /* 0x002fe200000000ff */
[--C-:B------:R-:W-:Y:S01]  /*4490*/  FFMA.FTZ R160, R160, UR5, -R165.reuse ;  /* 0x00000005a0a07c23 */ /* 0x100fe200080108a5 */
[----:B------:R-:W1:Y:S01]  /*44a0*/  LDSM.16.MT88.4 R16, [R188+0xe800] ;  /* 0x00e80000bc10783b */ /* 0x000e620000004200 */
[--C-:B------:R-:W-:Y:S01]  /*44b0*/  FFMA.FTZ R163, R210, UR5, -R165.reuse ;  /* 0x00000005d2a37c23 */ /* 0x100fe200080108a5 */
[--C-:B------:R-:W-:Y:S01]  /*44c0*/  FFMA.FTZ R164, R164, UR5, -R165.reuse ;  /* 0x00000005a4a47c23 */ /* 0x100fe200080108a5 */
[--C-:B------:R-:W-:Y:S01]  /*44d0*/  FFMA.FTZ R167, R174, UR5, -R165.reuse ;  /* 0x00000005aea77c23 */ /* 0x100fe200080108a5 */
[----:B------:R-:W-:Y:S01]  /*44e0*/  LDSM.16.MT88.4 R136, [R192+0xc800] ;  /* 0x00c80000c088783b */ /* 0x000fe20000004200 */
[----:B------:R-:W-:Y:S01]  /*44f0*/  MUFU.EX2 R154, R154 ;  /* 0x0000009a009a7308 */ /* 0x000fe20000000800 */
[--C-:B------:R-:W-:Y:S01]  /*4500*/  FFMA.FTZ R174, R175, UR5, -R172.reuse ;  /* 0x00000005afae7c23 */ /* 0x100fe200080108ac */
[--C-:B------:R-:W-:Y:S01]  /*4510*/  FFMA.FTZ R173, R173, UR5, -R172.reuse ;  /* 0x00000005adad7c23 */ /* 0x100fe200080108ac */
[----:B------:R-:W-:Y:S01]  /*4520*/  LDSM.16.MT88.4 R28, [R188+0xc800] ;  /* 0x00c80000bc1c783b */ /* 0x000fe20000004200 */
[--C-:B------:R-:W-:Y:S01]  /*4530*/  FFMA.FTZ R171, R171, UR5, -R172.reuse ;  /* 0x00000005abab7c23 */ /* 0x100fe200080108ac */
[----:B------:R-:W-:Y:S01]  /*4540*/  FFMA.FTZ R172, R169, UR5, -R172 ;  /* 0x00000005a9ac7c23 */ /* 0x000fe200080108ac */
[--C-:B------:R-:W-:Y:S01]  /*4550*/  FFMA.FTZ R169, R170, UR5, -R165.reuse ;  /* 0x00000005aaa97c23 */ /* 0x100fe200080108a5 */
[----:B------:R-:W-:Y:S01]  /*4560*/  LDSM.16.MT88.4 R24, [R190+0xe800] ;  /* 0x00e80000be18783b */ /* 0x000fe20000004200 */
[----:B------:R-:W2:Y:S01]  /*4570*/  MUFU.EX2 R157, R157 ;  /* 0x0000009d009d7308 */ /* 0x000ea20000000800 */
[----:B---3--:R-:W-:Y:S01]  /*4580*/  F2FP.F16.F32.PACK_AB R118, R148, R151 ;  /* 0x000000979476723e */ /* 0x008fe200000000ff */
[--C-:B------:R-:W-:Y:S01]  /*4590*/  FFMA.FTZ R168, R168, UR5, -R165.reuse ;  /* 0x00000005a8a87c23 */ /* 0x100fe200080108a5 */
[--C-:B------:R-:W-:Y:S01]  /*45a0*/  FFMA.FTZ R166, R166, UR5, -R165.reuse ;  /* 0x00000005a6a67c23 */ /* 0x100fe200080108a5 */
[----:B------:R-:W-:Y:S01]  /*45b0*/  FFMA.FTZ R213, R162, UR5, -R165 ;  /* 0x00000005a2d57c23 */ /* 0x000fe200080108a5 */
[----:B------:R-:W-:Y:S01]  /*45c0*/  FADD.FTZ R152, R155, R152 ;  /* 0x000000989b987221 */ /* 0x000fe20000010000 */
[----:B------:R-:W-:-:S02]  /*45d0*/  ISETP.GE.AND P0, PT, R133, 0x2, PT ;  /* 0x000000028500780c */ /* 0x000fc40003f06270 */
[----:B------:R-:W-:Y:S01]  /*45e0*/  MUFU.EX2 R153, R153 ;  /* 0x0000009900997308 */ /* 0x000fe20000000800 */
[----:B------:R-:W-:-:S04]  /*45f0*/  FADD.FTZ R151, R151, R152 ;  /* 0x0000009897977221 */ /* 0x000fc80000010000 */
[----:B------:R-:W-:-:S03]  /*4600*/  FADD.FTZ R148, R148, R151 ;  /* 0x0000009794947221 */ /* 0x000fc60000010000 */
        /* <DEDUP_REMOVED lines=44> */
[C---:B----4-:R-:W-:Y:S05]  /*48d0*/  HMMA.16816.F32 R64, R4.reuse, R8, R64 ;  /* 0x000000080440723c */ /* 0x050fea0000001840 */
[----:B------:R-:W-:Y:S01]  /*48e0*/  MUFU.EX2 R160, R160 ;  /* 0x000000a000a07308 */ /* 0x000fe20000000800 */
[----:B------:R-:W-:Y:S01]  /*48f0*/  HMMA.16816.F32 R68, R4, R10, R68 ;  /* 0x0000000a0444723c */ /* 0x000fe20000001844 */
[----:B------:R-:W4:Y:S05]  /*4900*/  LDSM.16.MT88.4 R8, [R190+0x10800] ;  /* 0x01080000be08783b */ /* 0x000f2a0000004200 */
[C---:B------:R-:W-:Y:S01]  /*4910*/  HMMA.16816.F32 R108, R116.reuse, R110, RZ ;  /* 0x0000006e746c723c */ /* 0x040fe200000018ff */
[----:B------:R-:W2:Y:S05]  /*4920*/  MUFU.EX2 R163, R163 ;  /* 0x000000a300a37308 */ /* 0x000eaa0000000800 */
[----:B------:R-:W-:Y:S03]  /*4930*/  HMMA.16816.F32 R48, R116, R52, RZ ;  /* 0x000000347430723c */ /* 0x000fe600000018ff */
[----:B------:R-:W-:Y:S03]  /*4940*/  MUFU.EX2 R164, R164 ;  /* 0x000000a400a47308 */ /* 0x000fe60000000800 */
[C---:B-----5:R-:W-:Y:S05]  /*4950*/  HMMA.16816.F32 R80, R4.reuse, R20, R80 ;  /* 0x000000140450723c */ /* 0x060fea0000001850 */
[----:B------:R-:W5:Y:S01]  /*4960*/  MUFU.EX2 R167, R167 ;  /* 0x000000a700a77308 */ /* 0x000f620000000800 */
[C---:B------:R-:W-:Y:S01]  /*4970*/  HMMA.16816.F32 R84, R4.reuse, R22, R84 ;  /* 0x000000160454723c */ /* 0x040fe20000001854 */
[----:B------:R-:W2:Y:S05]  /*4980*/  LDSM.16.MT88.4 R20, [R189+0x10800] ;  /* 0x01080000bd14783b */ /* 0x000eaa0000004200 */
[C---:B-1----:R-:W-:Y:S01]  /*4990*/  HMMA.16816.F32 R88, R4.reuse, R16, R88 ;  /* 0x000000100458723c */ /* 0x042fe20000001858 */
[----:B------:R-:W-:Y:S05]  /*49a0*/  MUFU.EX2 R174, R174 ;  /* 0x000000ae00ae7308 */ /* 0x000fea0000000800 */
[----:B------:R-:W-:Y:S01]  /*49b0*/  HMMA.16816.F32 R92, R4, R18, R92 ;  /* 0x00000012045c723c */ /* 0x000fe2000000185c */
[----:B------:R-:W1:Y:S02]  /*49c0*/  LDSM.16.MT88.4 R16, [R188+0x10800] ;  /* 0x01080000bc10783b */ /* 0x000e640000004200 */
[----:B------:R-:W5:Y:S03]  /*49d0*/  MUFU.EX2 R173, R173 ;  /* 0x000000ad00ad7308 */ /* 0x000f660000000800 */
[----:B------:R-:W-:Y:S05]  /*49e0*/  HMMA.16816.F32 R52, R116, R54, RZ ;  /* 0x000000367434723c */ /* 0x000fea00000018ff */
[----:B------:R-:W-:Y:S01]  /*49f0*/  MUFU.EX2 R171, R171 ;  /* 0x000000ab00ab7308 */ /* 0x000fe20000000800 */
[C---:B---3--:R-:W-:Y:S06]  /*4a00*/  HMMA.16816.F32 R96, R4.reuse, R12, R96 ;  /* 0x0000000c0460723c */ /* 0x048fec0000001860 */
[C---:B------:R-:W-:Y:S01]  /*4a10*/  HMMA.16816.F32 R100, R4.reuse, R14, R100 ;  /* 0x0000000e0464723c */ /* 0x040fe20000001864 */
[----:B------:R-:W3:Y:S01]  /*4a20*/  LDSM.16.MT88.4 R12, [R189+0xd000] ;  /* 0x00d00000bd0c783b */ /* 0x000ee20000004200 */
[----:B------:R-:W-:Y:S04]  /*4a30*/  MUFU.EX2 R172, R172 ;  /* 0x000000ac00ac7308 */ /* 0x000fe80000000800 */
        /* <DEDUP_REMOVED lines=51> */
[C---:B----4-:R-:W-:Y:S06]  /*4d70*/  HMMA.16816.F32 R80, R4.reuse, R8, R80 ;  /* 0x000000080450723c */ /* 0x050fec0000001850 */
[C---:B------:R-:W-:Y:S01]  /*4d80*/  HMMA.16816.F32 R84, R4.reuse, R10, R84 ;  /* 0x0000000a0454723c */ /* 0x040fe20000001854 */
[----:B------:R-:W4:Y:S05]  /*4d90*/  LDSM.16.MT88.4 R8, [R189+0x11000] ;  /* 0x01100000bd08783b */ /* 0x000f2a0000004200 */
[C---:B--2---:R-:W-:Y:S06]  /*4da0*/  HMMA.16816.F32 R88, R4.reuse, R20, R88 ;  /* 0x000000140458723c */ /* 0x044fec0000001858 */
[C---:B------:R-:W-:Y:S01]  /*4db0*/  HMMA.16816.F32 R92, R4.reuse, R22, R92 ;  /* 0x00000016045c723c */ /* 0x040fe2000000185c */
[----:B------:R-:W2:Y:S05]  /*4dc0*/  LDSM.16.MT88.4 R20, [R188+0x11000] ;  /* 0x01100000bc14783b */ /* 0x000eaa0000004200 */
[C---:B-1----:R-:W-:Y:S06]  /*4dd0*/  HMMA.16816.F32 R96, R4.reuse, R16, R96 ;  /* 0x000000100460723c */ /* 0x042fec0000001860 */
[C---:B------:R-:W-:Y:S01]  /*4de0*/  HMMA.16816.F32 R100, R4.reuse, R18, R100 ;  /* 0x000000120464723c */ /* 0x040fe20000001864 */
[----:B------:R-:W1:Y:S05]  /*4df0*/  LDSM.16.MT88.4 R16, [R192+0xd800] ;  /* 0x00d80000c010783b */ /* 0x000e6a0000004200 */
[C---:B---3--:R-:W-:Y:S06]  /*4e00*/  HMMA.16816.F32 R104, R4.reuse, R12, R104 ;  /* 0x0000000c0468723c */ /* 0x048fec0000001868 */
[C---:B------:R-:W-:Y:S01]  /*4e10*/  HMMA.16816.F32 R108, R4.reuse, R14, R108 ;  /* 0x0000000e046c723c */ /* 0x040fe2000000186c */
[----:B------:R-:W3:Y:S05]  /*4e20*/  LDSM.16.MT88.4 R12, [R190+0xd800] ;  /* 0x00d80000be0c783b */ /* 0x000eea0000004200 */
        /* <DEDUP_REMOVED lines=54> */
[C---:B-1----:R-:W-:Y:S06]  /*5190*/  HMMA.16816.F32 R104, R4.reuse, R16, R104 ;  /* 0x000000100468723c */ /* 0x042fec0000001868 */
[C---:B------:R-:W-:Y:S06]  /*51a0*/  HMMA.16816.F32 R108, R4.reuse, R18, R108 ;  /* 0x00000012046c723c */ /* 0x040fec000000186c */
[C---:B---3--:R-:W-:Y:S06]  /*51b0*/  HMMA.16816.F32 R124, R4.reuse, R12, R124 ;  /* 0x0000000c047c723c */ /* 0x048fec000000187c */
[C---:B------:R-:W-:Y:S06]  /*51c0*/  HMMA.16816.F32 R112, R4.reuse, R14, R112 ;  /* 0x0000000e0470723c */ /* 0x040fec0000001870 */
[C---:B----4-:R-:W-:Y:S06]  /*51d0*/  HMMA.16816.F32 R120, R4.reuse, R8, R120 ;  /* 0x000000080478723c */ /* 0x050fec0000001878 */
[----:B------:R-:W-:Y:S01]  /*51e0*/  HMMA.16816.F32 R116, R4, R10, R116 ;  /* 0x0000000a0474723c */ /* 0x000fe20000001874 */
[----:B------:R-:W-:-:S08]  /*51f0*/  NOP ;  /* 0x0000000000007918 */ /* 0x000fd00000000000 */
[----:B------:R-:W-:-:S15]  /*5200*/  @!P0 BRA `(.L_x_3388) ;  /* 0x0000002c00fc8947 */ /* 0x000fde0003800000 */
[----:B------:R-:W-:Y:S01]  /*5210*/  IMAD.U32 R210, R2, -0x40, RZ ;  /* 0xffffffc002d27824 */ /* 0x000fe200078e00ff */
[----:B------:R-:W-:Y:S01]  /*5220*/  ULDC.64 UR4, c[0x0][0x250] ;  /* 0x0000940000047ab9 */ /* 0x000fe20000000a00 */
[----:B------:R-:W-:Y:S01]  /*5230*/  VIADD R212, R133, 0xfffffffe ;  /* 0xfffffffe85d47836 */ /* 0x000fe20000000000 */
[----:B------:R-:W-:Y:S01]  /*5240*/  MOV R0, R3 ;  /* 0x0000000300007202 */ /* 0x000fe20000000f00 */
[----:B------:R-:W-:Y:S01]  /*5250*/  ULDC UR6, c[0x0][0x24c] ;  /* 0x0000930000067ab9 */ /* 0x000fe20000000800 */
[----:B------:R-:W-:Y:S01]  /*5260*/  MOV R133, R132 ;  /* 0x0000008400857202 */ /* 0x000fe20000000f00 */
[----:B------:R-:W-:Y:S01]  /*5270*/  ULDC UR9, c[0x0][0x248] ;  /* 0x0000920000097ab9 */ /* 0x000fe20000000800 */
[----:B------:R-:W-:Y:S01]  /*5280*/  SHF.R.S32.HI R211, RZ, 0x1f, R210 ;  /* 0x0000001fffd37819 */ /* 0x000fe200000114d2 */
[----:B------:R-:W-:Y:S02]  /*5290*/  USHF.L.U64.HI UR10, UR4, 0x5, UR5 ;  /* 0x00000005040a7899 */ /* 0x000fe40008010205 */
[----:B------:R-:W-:-:S02]  /*52a0*/  USHF.L.U32 UR11, UR4, 0x5, URZ ;  /* 0x00000005040b7899 */ /* 0x000fc4000800063f */
[----:B------:R-:W-:Y:S02]  /*52b0*/  USHF.L.U64.HI UR6, UR9, 0x5, UR6 ;  /* 0x0000000509067899 */ /* 0x000fe40008010206 */
[----:B------:R-:W-:Y:S01]  /*52c0*/  USHF.L.U32 UR5, UR9, 0x5, URZ ;  /* 0x0000000509057899 */ /* 0x000fe2000800063f */
[----:B------:R-:W-:-:S11]  /*52d0*/  ULDC UR4, c[0x0][0x2ec] ;  /* 0x0000bb0000047ab9 */ /* 0x000fd60000000800 */
.L_x_3392:
[----:B------:R-:W-:Y:S04]  /*52e0*/  DEPBAR.LE SB0, 0x0 ;  /* 0x000080000000791a */ /* 0x000fe80000000000 */
[----:B------:R-:W-:Y:S01]  /*52f0*/  BAR.SYNC.DEFER_BLOCKING 0x0 ;  /* 0x0000000000007b1d */ /* 0x000fe20000010000 */
[----:B------:R-:W-:Y:S02]  /*5300*/  MOV R10, R210 ;  /* 0x000000d2000a7202 */ /* 0x000fe40000000f00 */
[----:B------:R-:W-:Y:S03]  /*5310*/  MOV R2, R211 ;  /* 0x000000d300027202 */ /* 0x000fe60000000f00 */
[----:B------:R-:W-:Y:S05]  /*5320*/  @!P6 BRA `(.L_x_3389) ;  /* 0x0000000000f4e947 */ /* 0x000fea0003800000 */
[----:B------:R-:W1:Y:S02]  /*5330*/  LDC R6, c[0x0][0x380] ;  /* 0x0000e000ff067b82 */ /* 0x000e640000000800 */
[-C--:B-1----:R-:W-:Y:S04]  /*5340*/  IABS R2, R6.reuse ;  /* 0x0000000600027213 */ /* 0x082fe80000000000 */
[----:B------:R-:W1:Y:S10]  /*5350*/  I2F.RP R7, R2 ;  /* 0x0000000200077306 */ /* 0x000e740000209400 */
[----:B-1----:R-:W1:Y:S02]  /*5360*/  MUFU.RCP R3, R7 ;  /* 0x0000000700037308 */ /* 0x002e640000001000 */
[----:B-1----:R-:W-:Y:S01]  /*5370*/  VIADD R12, R3, 0xffffffe ;  /* 0x0ffffffe030c7836 */ /* 0x002fe20000000000 */
[----:B------:R-:W-:Y:S07]  /*5380*/  SHF.L.U32 R3, R212, 0x6, RZ ;  /* 0x00000006d4037819 */ /* 0x000fee00000006ff */
[----:B------:R-:W1:Y:S01]  /*5390*/  F2I.FTZ.U32.TRUNC.NTZ R13, R12 ;  /* 0x0000000c000d7305 */ /* 0x000e62000021f000 */
[----:B------:R-:W-:Y:S01]  /*53a0*/  IABS R4, R3 ;  /* 0x0000000300047213 */ /* 0x000fe20000000000 */
[C---:B------:R-:W-:Y:S01]  /*53b0*/  VIADD R11, R3.reuse, 0x40 ;  /* 0x00000040030b7836 */ /* 0x040fe20000000000 */
[-C--:B------:R-:W-:Y:S04]  /*53c0*/  LOP3.LUT R3, R3, R6.reuse, RZ, 0x3c, !PT ;  /* 0x0000000603037212 */ /* 0x080fe800078e3cff */
[----:B------:R-:W-:Y:S02]  /*53d0*/  IABS R8, R11 ;  /* 0x0000000b00087213 */ /* 0x000fe40000000000 */
[----:B------:R-:W-:Y:S02]  /*53e0*/  ISETP.GE.AND P0, PT, R3, RZ, PT ;  /* 0x000000ff0300720c */ /* 0x000fe40003f06270 */
[----:B------:R-:W-:Y:S01]  /*53f0*/  LOP3.LUT R11, R11, R6, RZ, 0x3c, !PT ;  /* 0x000000060b0b7212 */ /* 0x000fe200078e3cff */
[--C-:B-1----:R-:W-:Y:S03]  /*5400*/  IMAD.MOV R5, RZ, RZ, -R13.reuse ;  /* 0x000000ffff057224 */ /* 0x102fe600078e0a0d */
[----:B------:R-:W-:Y:S01]  /*5410*/  ISETP.GE.AND P2, PT, R11, RZ, PT ;  /* 0x000000ff0b00720c */ /* 0x000fe20003f46270 */
[----:B------:R-:W-:Y:S02]  /*5420*/  IMAD.MOV.U32 R12, RZ, RZ, RZ ;  /* 0x000000ffff0c7224 */ /* 0x000fe400078e00ff */
[----:B------:R-:W-:Y:S04]  /*5430*/  IMAD R5, R5, R2, RZ ;  /* 0x0000000205057224 */ /* 0x000fe800078e02ff */
[----:B------:R-:W-:Y:S06]  /*5440*/  IMAD.HI.U32 R5, R13, R5, R12 ;  /* 0x000000050d057227 */ /* 0x000fec00078e000c */
[C---:B------:R-:W-:Y:S04]  /*5450*/  IMAD.HI.U32 R9, R5.reuse, R4, RZ ;  /* 0x0000000405097227 */ /* 0x040fe800078e00ff */
[----:B------:R-:W-:Y:S01]  /*5460*/  IMAD.HI.U32 R10, R5, R8, RZ ;  /* 0x00000008050a7227 */ /* 0x000fe200078e00ff */
[C---:B------:R-:W-:Y:S03]  /*5470*/  IADD3 R5, -R9.reuse, RZ, RZ ;  /* 0x000000ff09057210 */ /* 0x040fe60007ffe1ff */
[----:B------:R-:W-:Y:S02]  /*5480*/  IMAD.MOV R7, RZ, RZ, -R10 ;  /* 0x000000ffff077224 */ /* 0x000fe400078e0a0a */
[C---:B------:R-:W-:Y:S02]  /*5490*/  IMAD R4, R2.reuse, R5, R4 ;  /* 0x0000000502047224 */ /* 0x040fe400078e0204 */
[C---:B------:R-:W-:Y:S03]  /*54a0*/  IMAD R8, R2.reuse, R7, R8 ;  /* 0x0000000702087224 */ /* 0x040fe600078e0208 */
[C---:B------:R-:W-:Y:S02]  /*54b0*/  ISETP.GT.U32.AND P1, PT, R2.reuse, R4, PT ;  /* 0x000000040200720c */ /* 0x040fe40003f24070 */
[----:B------:R-:W-:Y:S11]  /*54c0*/  ISETP.GT.U32.AND P3, PT, R2, R8, PT ;  /* 0x000000080200720c */ /* 0x000ff60003f64070 */
[----:B------:R-:W-:Y:S02]  /*54d0*/  @!P1 IMAD.IADD R4, R4, 0x1, -R2 ;  /* 0x0000000104049824 */ /* 0x000fe400078e0a02 */
[-C--:B------:R-:W-:Y:S01]  /*54e0*/  @!P3 IADD3 R8, R8, -R2.reuse, RZ ;  /* 0x800000020808b210 */ /* 0x080fe20007ffe0ff */
[----:B------:R-:W-:Y:S01]  /*54f0*/  @!P1 VIADD R9, R9, 0x1 ;  /* 0x0000000109099836 */ /* 0x000fe20000000000 */
[----:B------:R-:W-:Y:S01]  /*5500*/  ISETP.NE.AND P1, PT, R6, RZ, PT ;  /* 0x000000ff0600720c */ /* 0x000fe20003f25270 */
[----:B------:R-:W-:Y:S01]  /*5510*/  @!P3 VIADD R10, R10, 0x1 ;  /* 0x000000010a0ab836 */ /* 0x000fe20000000000 */
[-C--:B------:R-:W-:Y:S02]  /*5520*/  ISETP.GE.U32.AND P4, PT, R4, R2.reuse, PT ;  /* 0x000000020400720c */ /* 0x080fe40003f86070 */
[----:B------:R-:W-:Y:S01]  /*5530*/  ISETP.GE.U32.AND P5, PT, R8, R2, PT ;  /* 0x000000020800720c */ /* 0x000fe20003fa6070 */
[----:B------:R-:W1:Y:S01]  /*5540*/  LDC.64 R4, c[0x0][0x250] ;  /* 0x00009400ff047b82 */ /* 0x000e620000000a00 */
[----:B------:R-:W-:Y:S09]  /*5550*/  LOP3.LUT R2, RZ, R6, RZ, 0x33, !PT ;  /* 0x00000006ff027212 */ /* 0x000ff200078e33ff */
[----:B------:R-:W-:Y:S02]  /*5560*/  @P4 IADD3 R9, R9, 0x1, RZ ;  /* 0x0000000109094810 */ /* 0x000fe40007ffe0ff */
[----:B------:R-:W-:Y:S03]  /*5570*/  @P5 VIADD R10, R10, 0x1 ;  /* 0x000000010a0a5836 */ /* 0x000fe60000000000 */
[----:B------:R-:W-:Y:S02]  /*5580*/  @!P0 IMAD.MOV R9, RZ, RZ, -R9 ;  /* 0x000000ffff098224 */ /* 0x000fe400078e0a09 */
[----:B------:R-:W-:Y:S03]  /*5590*/  @!P2 IADD3 R10, -R10, RZ, RZ ;  /* 0x000000ff0a0aa210 */ /* 0x000fe60007ffe1ff */
[C---:B------:R-:W-:Y:S02]  /*55a0*/  SEL R3, R2.reuse, R9, !P1 ;  /* 0x0000000902037207 */ /* 0x040fe40004800000 */
[----:B------:R-:W-:Y:S02]  /*55b0*/  SEL R9, R2, R10, !P1 ;  /* 0x0000000a02097207 */ /* 0x000fe40004800000 */
[-C--:B------:R-:W-:Y:S02]  /*55c0*/  LEA R14, P1, R3, R206.reuse, 0x2 ;  /* 0x000000ce030e7211 */ /* 0x080fe400078210ff */
[----:B------:R-:W-:Y:S02]  /*55d0*/  LEA R12, P0, R9, R206, 0x2 ;  /* 0x000000ce090c7211 */ /* 0x000fe400078010ff */
[-C--:B------:R-:W-:Y:S02]  /*55e0*/  LEA.HI.X.SX32 R15, R3, R207.reuse, 0x2, P1 ;  /* 0x000000cf030f7211 */ /* 0x080fe400008f16ff */
[C---:B------:R-:W-:Y:S01]  /*55f0*/  LEA.HI.X.SX32 R13, R9.reuse, R207, 0x2, P0 ;  /* 0x000000cf090d7211 */ /* 0x040fe200000f16ff */
[----:B------:R-:W-:Y:S02]  /*5600*/  IMAD.IADD R9, R9, 0x1, -R3 ;  /* 0x0000000109097824 */ /* 0x000fe400078e0a03 */
[----:B------:R-:W2:Y:S01]  /*5610*/  LDG.E R7, desc[UR12][R14.64] ;  /* 0x0000000c0e077981 */ /* 0x000ea2000c1e1900 */
[----:B------:R-:W3:Y:S01]  /*5620*/  LDC.64 R2, c[0x0][0x238] ;  /* 0x00008e00ff027b82 */ /* 0x000ee20000000a00 */
[----:B------:R-:W-:Y:S02]  /*5630*/  IMAD R9, R9, R6, -0x40 ;  /* 0xffffffc009097424 */ /* 0x000fe400078e0206 */
[----:B------:R-:W2:Y:S03]  /*5640*/  LDG.E R8, desc[UR12][R12.64] ;  /* 0x0000000c0c087981 */ /* 0x000ea6000c1e1900 */
        /* <DEDUP_REMOVED lines=11> */
.L_x_3389:
[C---:B------:R-:W-:Y:S04]  /*5700*/  LEA R200, P0, R10.reuse, R200, 0x1 ;  /* 0x000000c80ac87211 */ /* 0x040fe800078008ff */
[----:B------:R-:W-:Y:S02]  /*5710*/  LEA.HI.X R201, R10, R201, R2, 0x1, P0 ;  /* 0x000000c90ac97211 */ /* 0x000fe400000f0c02 */
[----:B------:R-:W-:Y:S03]  /*5720*/  IADD3 R216, P0, R200, UR11, RZ ;  /* 0x0000000bc8d87c10 */ /* 0x000fe6000ff1e0ff */
[----:B------:R-:W-:Y:S01]  /*5730*/  @!PT LDS RZ, [RZ] ;  /* 0x00000000fffff984 */ /* 0x000fe20000000800 */
[----:B------:R-:W-:Y:S01]  /*5740*/  @!PT LDS RZ, [RZ] ;  /* 0x00000000fffff984 */ /* 0x000fe20000000800 */
[----:B------:R-:W-:Y:S01]  /*5750*/  @!PT LDS RZ, [RZ] ;  /* 0x00000000fffff984 */ /* 0x000fe20000000800 */
[----:B------:R1:W-:Y:S01]  /*5760*/  LDGSTS.E.BYPASS.LTC128B.128 [R203+0xc000], desc[UR12][R200.64] ;  /* 0x0c000000c8cb7fae */ /* 0x0003e2000b901d4c */
[----:B------:R-:W-:Y:S02]  /*5770*/  IADD3.X R217, R201, UR10, RZ, P0, !PT ;  /* 0x0000000ac9d97c10 */ /* 0x000fe400087fe4ff */
[----:B------:R-:W-:Y:S01]  /*5780*/  IADD3 R134, P0, R216, UR11, RZ ;  /* 0x0000000bd8867c10 */ /* 0x000fe2000ff1e0ff */
[----:B------:R1:W-:Y:S03]  /*5790*/  LDGSTS.E.BYPASS.LTC128B.128 [R203+0xe000], desc[UR12][R200.64+0x80] ;  /* 0x0e000080c8cb7fae */ /* 0x0003e6000b901d4c */
[----:B------:R-:W-:Y:S01]  /*57a0*/  IADD3.X R135, R217, UR10, RZ, P0, !PT ;  /* 0x0000000ad9877c10 */ /* 0x000fe200087fe4ff */
[----:B------:R1:W-:Y:S01]  /*57b0*/  LDGSTS.E.BYPASS.LTC128B.128 [R203+0x10000], desc[UR12][R200.64+0x100] ;  /* 0x10000100c8cb7fae */ /* 0x0003e2000b901d4c */
[----:B------:R-:W-:Y:S03]  /*57c0*/  IADD3 R2, P0, R134, UR11, RZ ;  /* 0x0000000b86027c10 */ /* 0x000fe6000ff1e0ff */
[----:B------:R1:W-:Y:S01]  /*57d0*/  LDGSTS.E.BYPASS.LTC128B.128 [R203+0xc800], desc[UR12][R216.64] ;  /* 0x0c800000d8cb7fae */ /* 0x0003e2000b901d4c */
[----:B------:R-:W-:Y:S02]  /*57e0*/  IADD3.X R3, R135, UR10, RZ, P0, !PT ;  /* 0x0000000a87037c10 */ /* 0x000fe400087fe4ff */
[----:B------:R-:W-:Y:S01]  /*57f0*/  ISETP.GE.AND P0, PT, R212, 0x1, PT ;  /* 0x00000001d400780c */ /* 0x000fe20003f06270 */
        /* <DEDUP_REMOVED lines=195> */
[----:B------:R-:W-:Y:S03]  /*6430*/  IADD3 R135, -R138, RZ, RZ ;  /* 0x000000ff8a877210 */ /* 0x000fe60007ffe1ff */
[----:B------:R-:W-:Y:S02]  /*6440*/  IMAD.MOV R137, RZ, RZ, -R140 ;  /* 0x000000ffff897224 */ /* 0x000fe400078e0a8c */
[C---:B------:R-:W-:Y:S02]  /*6450*/  IMAD R134, R2.reuse, R135, R134 ;  /* 0x0000008702867224 */ /* 0x040fe400078e0286 */
[C---:B------:R-:W-:Y:S01]  /*6460*/  IMAD R136, R2.reuse, R137, R136 ;  /* 0x0000008902887224 */ /* 0x040fe200078e0288 */
[----:B------:R-:W-:Y:S02]  /*6470*/  LOP3.LUT R137, RZ, R132, RZ, 0x33, !PT ;  /* 0x00000084ff897212 */ /* 0x000fe400078e33ff */
        /* <DEDUP_REMOVED lines=9> */
[----:B------:R-:W1:Y:S10]  /*6510*/  LDC R134, c[0x0][0x24c] ;  /* 0x00009300ff867b82 */ /* 0x000e740000000800 */
        /* <DEDUP_REMOVED lines=14> */
[----:B------:R-:W2:Y:S02]  /*6600*/  LDG.E R136, desc[UR12][R142.64] ;  /* 0x0000000c8e887981 */ /* 0x000ea4000c1e1900 */
[C---:B------:R-:W-:Y:S01]  /*6610*/  IMAD.WIDE.U32 R140, R132.reuse, UR9, RZ ;  /* 0x00000009848c7c25 */ /* 0x040fe2000f8e00ff */
[----:B------:R-:W-:Y:S05]  /*6620*/  SHF.R.S32.HI R137, RZ, 0x1f, R132 ;  /* 0x0000001fff897819 */ /* 0x000fea0000011484 */
[----:B------:R-:W-:Y:S04]  /*6630*/  IMAD R137, R137, UR9, RZ ;  /* 0x0000000989897c24 */ /* 0x000fe8000f8e02ff */
[----:B-1----:R-:W-:Y:S04]  /*6640*/  IMAD R137, R132, R134, R137 ;  /* 0x0000008684897224 */ /* 0x002fe800078e0289 */
[----:B------:R-:W-:Y:S01]  /*6650*/  IMAD.IADD R141, R141, 0x1, R137 ;  /* 0x000000018d8d7824 */ /* 0x000fe200078e0289 */
[----:B--2---:R-:W-:Y:S04]  /*6660*/  IADD3 R135, -R136, R135, RZ ;  /* 0x0000008788877210 */ /* 0x004fe80007ffe1ff */
[----:B------:R-:W-:Y:S01]  /*6670*/  SHF.R.S32.HI R139, RZ, 0x1f, R135 ;  /* 0x0000001fff8b7819 */ /* 0x000fe20000011487 */
[-C--:B---3--:R-:W-:Y:S04]  /*6680*/  IMAD.WIDE.U32 R140, R135, R2.reuse, R140 ;  /* 0x00000002878c7225 */ /* 0x088fe800078e008c */
[----:B------:R-:W-:Y:S04]  /*6690*/  IMAD R132, R139, R2, RZ ;  /* 0x000000028b847224 */ /* 0x000fe800078e02ff */
[----:B------:R-:W-:Y:S05]  /*66a0*/  IMAD R132, R135, R3, R132 ;  /* 0x0000000387847224 */ /* 0x000fea00078e0284 */
[----:B------:R-:W-:Y:S07]  /*66b0*/  IADD3 R132, R141, R132, RZ ;  /* 0x000000848d847210 */ /* 0x000fee0007ffe0ff */
.L_x_3391:
        /* <DEDUP_REMOVED lines=14> */
[----:B------:R-:W-:Y:S03]  /*67a0*/  IADD3.X R3, R135, UR6, RZ, P0, !PT ;  /* 0x0000000687037c10 */ /* 0x000fe600087fe4ff */
        /* <DEDUP_REMOVED lines=9> */
.L_x_3390:
[----:B-1----:R-:W-:Y:S01]  /*6840*/  FMNMX.FTZ R2, R4, R133, !PT ;  /* 0x0000008504027209 */ /* 0x002fe20007810000 */
        /* <DEDUP_REMOVED lines=411> */
.L_x_3388:
        /* <DEDUP_REMOVED lines=23> */
[----:B------:R-:W-:Y:S02]  /*8370*/  LOP3.LUT R11, R8, 0x3ffffffc, RZ, 0xc0, !PT ;  /* 0x3ffffffc080b7812 */ /* 0x000fe400078ec0ff */
[----:B------:R-:W-:Y:S02]  /*8380*/  LOP3.LUT R9, R9, 0xfffffff8, RZ, 0xc0, !PT ;  /* 0xfffffff809097812 */ /* 0x000fe400078ec0ff */
[----:B------:R-:W-:Y:S02]  /*8390*/  SHF.R.S32.HI R8, RZ, 0x5, R7 ;  /* 0x00000005ff087819 */ /* 0x000fe40000011407 */
[----:B------:R-:W-:Y:S01]  /*83a0*/  IADD3 R9, R10, -R9, RZ ;  /* 0x800000090a097210 */ /* 0x000fe20007ffe0ff */
[----:B------:R-:W2:Y:S01]  /*83b0*/  @P4 MUFU.RCP R5, R4 ;  /* 0x0000000400054308 */ /* 0x000ea20000001000 */
[----:B------:R-:W-:-:S02]  /*83c0*/  IADD3 R11, -R11, R0, RZ ;  /* 0x000000000b0b7210 */ /* 0x000fc40007ffe1ff */
[C---:B------:R-:W-:Y:S02]  /*83d0*/  SHF.L.U32 R10, R9.reuse, 0x6, RZ ;  /* 0x00000006090a7819 */ /* 0x040fe400000006ff */
[----:B------:R-:W-:Y:S02]  /*83e0*/  LOP3.LUT R12, R9, 0x1, RZ, 0xc0, !PT ;  /* 0x00000001090c7812 */ /* 0x000fe400078ec0ff */
[----:B------:R-:W-:Y:S01]  /*83f0*/  LOP3.LUT R10, R10, 0x1c0, RZ, 0xc0, !PT ;  /* 0x000001c00a0a7812 */ /* 0x000fe200078ec0ff */
[----:B------:R-:W-:Y:S01]  /*8400*/  @P4 MUFU.LG2 R4, R4 ;  /* 0x0000000400044308 */ /* 0x000fe20000000c00 */
[----:B------:R-:W-:Y:S01]  /*8410*/  LEA R11, R8, R11, 0x9 ;  /* 0x0000000b080b7211 */ /* 0x000fe200078e48ff */
[----:B-1----:R-:W-:Y:S01]  /*8420*/  FMUL.FTZ R131, R6, R131 ;  /* 0x0000008306837220 */ /* 0x002fe20000410000 */
[----:B------:R-:W-:Y:S01]  /*8430*/  LEA.HI R10, R10, R10, RZ, 0x1d ;  /* 0x0000000a0a0a7211 */ /* 0x000fe200078fe8ff */
[----:B------:R-:W-:Y:S01]  /*8440*/  FMUL.FTZ R130, R6, R130 ;  /* 0x0000008206827220 */ /* 0x000fe20000410000 */
[----:B------:R-:W-:Y:S01]  /*8450*/  ISETP.NE.U32.AND P0, PT, R12, 0x1, PT ;  /* 0x000000010c00780c */ /* 0x000fe20003f05070 */
[C---:B------:R-:W-:Y:S01]  /*8460*/  FMUL.FTZ R39, R6.reuse, R39 ;  /* 0x0000002706277220 */ /* 0x040fe20000410000 */
[----:B------:R-:W-:Y:S01]  /*8470*/  LEA R10, R11, R10, 0x1 ;  /* 0x0000000a0b0a7211 */ /* 0x000fe200078e08ff */
[----:B------:R-:W-:Y:S01]  /*8480*/  FMUL.FTZ R38, R6, R38 ;  /* 0x0000002606267220 */ /* 0x000fe20000410000 */
[----:B------:R-:W-:Y:S01]  /*8490*/  R2P PR, R9, 0x6 ;  /* 0x0000000609007804 */ /* 0x000fe20000000000 */
[C---:B--2---:R-:W-:Y:S01]  /*84a0*/  FMUL.FTZ R128, R5.reuse, R128 ;  /* 0x0000008005807220 */ /* 0x044fe20000410000 */
[----:B------:R-:W-:Y:S01]  /*84b0*/  MOV R9, 0x20 ;  /* 0x0000002000097802 */ /* 0x000fe20000000f00 */
[C---:B------:R-:W-:Y:S01]  /*84c0*/  FMUL.FTZ R129, R5.reuse, R129 ;  /* 0x0000008105817220 */ /* 0x040fe20000410000 */
        /* <DEDUP_REMOVED lines=184> */
[----:B------:R-:W-:Y:S01]  /*9050*/  ULDC.U8 UR4, c[0x0][0x3d8] ;  /* 0x0000f60000047ab9 */ /* 0x000fe20000000000 */
[----:B------:R-:W-:Y:S01]  /*9060*/  MOV R12, 0x7f800000 ;  /* 0x7f800000000c7802 */ /* 0x000fe20000000f00 */
[----:B--2---:R-:W-:Y:S01]  /*9070*/  @P3 FMUL.FTZ R14, R14, 0.69314718246459960938 ;  /* 0x3f3172180e0e3820 */ /* 0x004fe20000410000 */
[----:B------:R-:W-:Y:S01]  /*9080*/  STS [R25+0x2400], R94 ;  /* 0x0024005e19007388 */ /* 0x000fe20000000800 */
[----:B------:R-:W-:-:S02]  /*9090*/  F2FP.F16.F32.PACK_AB R6, R119, R6 ;  /* 0x000000067706723e */ /* 0x000fc400000000ff */
[----:B------:R-:W-:Y:S01]  /*90a0*/  ISETP.NE.AND P1, PT, RZ, UR4, PT ;  /* 0x00000004ff007c0c */ /* 0x000fe2000bf25270 */
        /* <DEDUP_REMOVED lines=8> */
[----:B--2---:R-:W-:-:S03]  /*9130*/  MOV R11, 0x7f800000 ;  /* 0x7f800000000b7802 */ /* 0x004fc60000000f00 */
[----:B------:R-:W-:Y:S04]  /*9140*/  STS [R17+0x4000], R124 ;  /* 0x0040007c11007388 */ /* 0x000fe80000000800 */
[----:B------:R1:W-:Y:S01]  /*9150*/  STS [R17+0x4400], R126 ;  /* 0x0044007e11007388 */ /* 0x0003e20000000800 */
[----:B----4-:R-:W-:-:S03]  /*9160*/  @P4 FMUL.FTZ R13, R4, 0.69314718246459960938 ;  /* 0x3f317218040d4820 */ /* 0x010fc60000410000 */
[----:B------:R-:W-:Y:S04]  /*9170*/  STS [R19+0x4000], R112 ;  /* 0x0040007013007388 */ /* 0x000fe80000000800 */
[----:B------:R-:W-:Y:S04]  /*9180*/  STS [R19+0x4400], R114 ;  /* 0x0044007213007388 */ /* 0x000fe80000000800 */
[----:B------:R-:W-:Y:S04]  /*9190*/  STS [R21+0x4000], R120 ;  /* 0x0040007815007388 */ /* 0x000fe80000000800 */
[----:B------:R-:W-:Y:S01]  /*91a0*/  STS [R21+0x4400], R122 ;  /* 0x0044007a15007388 */ /* 0x000fe20000000800 */
[----:B-----5:R-:W2:Y:S03]  /*91b0*/  @P4 LDC R9, c[0x0][0x2e8] ;  /* 0x0000ba00ff094b82 */ /* 0x020ea60000000800 */
[----:B------:R-:W-:Y:S04]  /*91c0*/  STS [R25+0x4000], R5 ;  /* 0x0040000519007388 */ /* 0x000fe80000000800 */
[----:B------:R4:W-:Y:S01]  /*91d0*/  STS [R25+0x4400], R6 ;  /* 0x0044000619007388 */ /* 0x0009e20000000800 */
[----:B-1----:R-:W-:-:S04]  /*91e0*/  @P0 IMAD.WIDE.U32 R16, R202, R22, RZ ;  /* 0x00000016ca100225 */ /* 0x002fc800078e00ff */
[----:B------:R-:W-:Y:S01]  /*91f0*/  @P0 IMAD R23, R202, R23, R17 ;  /* 0x00000017ca170224 */ /* 0x000fe200078e0211 */
[----:B----4-:R-:W-:Y:S01]  /*9200*/  @P0 MOV R6, R16 ;  /* 0x0000001000060202 */ /* 0x010fe20000000f00 */
[----:B---3--:R-:W-:Y:S06]  /*9210*/  @P0 BRA `(.L_x_3393) ;  /* 0x0000000000200947 */ /* 0x008fec0003800000 */
[----:B------:R-:W1:Y:S01]  /*9220*/  S2R R15, SR_CTAID.Y ;  /* 0x00000000000f7919 */ /* 0x000e620000002600 */
[----:B------:R-:W3:Y:S01]  /*9230*/  LDC.64 R4, c[0x0][0x290] ;  /* 0x0000a400ff047b82 */ /* 0x000ee20000000a00 */
[----:B-1----:R-:W-:-:S05]  /*9240*/  SHF.R.S32.HI R17, RZ, 0x1f, R15 ;  /* 0x0000001fff117819 */ /* 0x002fca000001140f */
[-C--:B---3--:R-:W-:Y:S02]  /*9250*/  IMAD R2, R17, R4.reuse, RZ ;  /* 0x0000000411027224 */ /* 0x088fe400078e02ff */
[----:B------:R-:W-:-:S04]  /*9260*/  IMAD.WIDE.U32 R16, R15, R4, RZ ;  /* 0x000000040f107225 */ /* 0x000fc800078e00ff */
[----:B------:R-:W-:Y:S01]  /*9270*/  IMAD R5, R15, R5, R2 ;  /* 0x000000050f057224 */ /* 0x000fe200078e0202 */
[----:B------:R-:W-:-:S04]  /*9280*/  MOV R6, R16 ;  /* 0x0000001000067202 */ /* 0x000fc80000000f00 */
[----:B------:R-:W-:Y:S02]  /*9290*/  IADD3 R23, R17, R5, RZ ;  /* 0x0000000511177210 */ /* 0x000fe40007ffe0ff */
.L_x_3393:
[----:B--2---:R-:W-:Y:S01]  /*92a0*/  @P4 FFMA.FTZ R11, R132, R9, R13 ;  /* 0x00000009840b4223 */ /* 0x004fe2000001000d */
        /* <DEDUP_REMOVED lines=9> */
.L_x_3394:
[----:B------:R-:W1:Y:S01]  /*9340*/  S2R R4, SR_CTAID.Y ;  /* 0x0000000000047919 */ /* 0x000e620000002600 */
[----:B------:R-:W1:Y:S08]  /*9350*/  S2UR UR6, SR_CTAID.Z ;  /* 0x00000000000679c3 */ /* 0x000e700000002700 */
[----:B------:R-:W1:Y:S08]  /*9360*/  LDC R3, c[0x0][0x270] ;  /* 0x00009c00ff037b82 */ /* 0x000e700000000800 */
[----:B------:R-:W2:Y:S01]  /*9370*/  LDC R2, c[0x0][0x2c4] ;  /* 0x0000b100ff027b82 */ /* 0x000ea20000000800 */
[----:B-1----:R-:W-:-:S04]  /*9380*/  IMAD R3, R4, R3, UR6 ;  /* 0x0000000604037e24 */ /* 0x002fc8000f8e0203 */
[----:B--2---:R-:W-:-:S07]  /*9390*/  IMAD R2, R3, R2, RZ ;  /* 0x0000000203027224 */ /* 0x004fce00078e02ff */
.L_x_3395:
[----:B------:R-:W-:Y:S01]  /*93a0*/  LOP3.LUT R7, R7, 0xffffffe0, RZ, 0xc0, !PT ;  /* 0xffffffe007077812 */ /* 0x000fe200078ec0ff */
[----:B------:R-:W1:Y:S01]  /*93b0*/  S2R R20, SR_TID.X ;  /* 0x0000000000147919 */ /* 0x000e620000002100 */
[----:B------:R-:W-:Y:S01]  /*93c0*/  SHF.R.S32.HI R3, RZ, 0x1f, R8 ;  /* 0x0000001fff037819 */ /* 0x000fe20000011408 */
[----:B------:R-:W-:Y:S02]  /*93d0*/  BSSY B0, `(.L_x_3396) ;  /* 0x0000019000007945 */ /* 0x000fe40003800000 */
        /* <DEDUP_REMOVED lines=12> */
[C---:B------:R-:W-:Y:S01]  /*94a0*/  VIADD R4, R0.reuse, 0x8 ;  /* 0x0000000800047836 */ /* 0x040fe20000000000 */
[----:B------:R-:W-:Y:S01]  /*94b0*/  ISETP.GE.AND P2, PT, R0, R199, PT ;  /* 0x000000c70000720c */ /* 0x000fe20003f46270 */
[----:B------:R-:W-:-:S03]  /*94c0*/  ULDC.64 UR4, c[0x0][0x2b0] ;  /* 0x0000ac0000047ab9 */ /* 0x000fc60000000a00 */
[----:B------:R-:W-:Y:S01]  /*94d0*/  ISETP.GE.AND P1, PT, R4, R199, PT ;  /* 0x000000c70400720c */ /* 0x000fe20003f26270 */
[----:B--2---:R-:W-:-:S05]  /*94e0*/  IMAD R5, R5, 0x40, R2 ;  /* 0x0000004005057824 */ /* 0x004fca00078e0202 */
[----:B------:R-:W-:Y:S02]  /*94f0*/  SHF.R.S32.HI R3, RZ, 0x1f, R5 ;  /* 0x0000001fff037819 */ /* 0x000fe40000011405 */
[----:B------:R-:W-:-:S04]  /*9500*/  IADD3 R2, P0, R0, R5, RZ ;  /* 0x0000000500027210 */ /* 0x000fc80007f1e0ff */
[----:B------:R-:W-:Y:S02]  /*9510*/  LEA.HI.X.SX32 R3, R0, R3, 0x1, P0 ;  /* 0x0000000300037211 */ /* 0x000fe400000f0eff */
[----:B------:R-:W-:-:S04]  /*9520*/  LEA R4, P0, R2, UR4, 0x2 ;  /* 0x0000000402047c11 */ /* 0x000fc8000f8010ff */
[----:B------:R-:W-:-:S05]  /*9530*/  LEA.HI.X R5, R2, UR5, R3, 0x2, P0 ;  /* 0x0000000502057c11 */ /* 0x000fca00080f1403 */
[----:B------:R2:W-:Y:S04]  /*9540*/  @!P2 STG.E desc[UR12][R4.64], R11 ;  /* 0x0000000b0400a986 */ /* 0x0005e8000c10190c */
[----:B------:R2:W-:Y:S02]  /*9550*/  @!P1 STG.E desc[UR12][R4.64+0x20], R12 ;  /* 0x0000200c04009986 */ /* 0x0005e4000c10190c */
.L_x_3397:
[----:B------:R-:W-:Y:S05]  /*9560*/  BSYNC B0 ;  /* 0x0000000000007941 */ /* 0x000fea0003800000 */
.L_x_3396:
[----:B------:R-:W3:Y:S01]  /*9570*/  S2UR UR5, SR_CTAID.X ;  /* 0x00000000000579c3 */ /* 0x000ee20000002500 */
[----:B-1----:R-:W-:Y:S01]  /*9580*/  SHF.R.S32.HI R7, RZ, 0x1f, R20 ;  /* 0x0000001fff077819 */ /* 0x002fe20000011414 */
[----:B------:R1:W4:Y:S01]  /*9590*/  LDS.128 R16, [R203+0x1800] ;  /* 0x00180000cb107984 */ /* 0x0003220000000c00 */
[----:B------:R-:W-:Y:S01]  /*95a0*/  SHF.R.S32.HI R205, RZ, 0x1f, R204 ;  /* 0x0000001fffcd7819 */ /* 0x000fe200000114cc */
[----:B------:R-:W-:Y:S01]  /*95b0*/  BSSY B0, `(.L_x_3398) ;  /* 0x000002a000007945 */ /* 0x000fe20003800000 */
[----:B------:R-:W-:Y:S01]  /*95c0*/  LEA.HI R0, R7, R20, RZ, 0x3 ;  /* 0x0000001407007211 */ /* 0x000fe200078f18ff */
[----:B--2---:R1:W2:Y:S02]  /*95d0*/  LDS.128 R12, [R203+0x3800] ;  /* 0x00380000cb0c7984 */ /* 0x0042a40000000c00 */
[----:B------:R-:W5:Y:S01]  /*95e0*/  LDC.64 R4, c[0x0][0x298] ;  /* 0x0000a600ff047b82 */ /* 0x000f620000000a00 */
[----:B------:R-:W-:Y:S01]  /*95f0*/  SHF.R.S32.HI R0, RZ, 0x3, R0 ;  /* 0x00000003ff007819 */ /* 0x000fe20000011400 */
[----:B------:R1:W1:Y:S04]  /*9600*/  LDS.128 R8, [R203+0x5800] ;  /* 0x00580000cb087984 */ /* 0x0002680000000c00 */
[----:B------:R-:W-:Y:S01]  /*9610*/  VIADD R20, R0, 0x10 ;  /* 0x0000001000147836 */ /* 0x000fe20000000000 */
[----:B------:R1:W1:Y:S01]  /*9620*/  LDS.128 R28, [R203] ;  /* 0x00000000cb1c7984 */ /* 0x0002620000000c00 */
[----:B------:R-:W4:Y:S03]  /*9630*/  LDC.64 R2, c[0x0][0x2a0] ;  /* 0x0000a800ff027b82 */ /* 0x000f260000000a00 */
[----:B------:R-:W-:Y:S01]  /*9640*/  ISETP.GE.AND P3, PT, R20, R199, PT ;  /* 0x000000c71400720c */ /* 0x000fe20003f66270 */
[----:B------:R-:W-:Y:S01]  /*9650*/  VIADD R20, R0, 0x30 ;  /* 0x0000003000147836 */ /* 0x000fe20000000000 */
[----:B------:R1:W1:Y:S01]  /*9660*/  LDS.128 R24, [R203+0x2000] ;  /* 0x00200000cb187984 */ /* 0x0002620000000c00 */
[----:B---3--:R-:W-:-:S03]  /*9670*/  USHF.L.U32 UR5, UR5, 0x6, URZ ;  /* 0x0000000605057899 */ /* 0x008fc6000800063f */
[----:B------:R-:W-:Y:S01]  /*9680*/  ISETP.GE.AND P1, PT, R20, R199, PT ;  /* 0x000000c71400720c */ /* 0x000fe20003f26270 */
[----:B------:R-:W-:Y:S02]  /*9690*/  USHF.R.S32.HI UR4, URZ, 0x1f, UR5 ;  /* 0x0000001f3f047899 */ /* 0x000fe40008011405 */
[----:B-----5:R-:W-:-:S04]  /*96a0*/  IMAD.WIDE.U32 R204, R4, UR5, R204 ;  /* 0x0000000504cc7c25 */ /* 0x020fc8000f8e00cc */
[----:B------:R-:W-:Y:S01]  /*96b0*/  IMAD R22, R4, UR4, RZ ;  /* 0x0000000404167c24 */ /* 0x000fe2000f8e02ff */
[----:B------:R-:W-:Y:S01]  /*96c0*/  USHF.R.S32.HI UR4, URZ, 0x1f, UR6 ;  /* 0x0000001f3f047899 */ /* 0x000fe20008011406 */
[----:B------:R-:W-:Y:S01]  /*96d0*/  IADD3 R34, P0, R6, R204, RZ ;  /* 0x000000cc06227210 */ /* 0x000fe20007f1e0ff */
[----:B------:R-:W-:Y:S02]  /*96e0*/  VIADD R6, R0, 0x20 ;  /* 0x0000002000067836 */ /* 0x000fe40000000000 */
[----:B------:R-:W-:-:S03]  /*96f0*/  IMAD R22, R5, UR5, R22 ;  /* 0x0000000505167c24 */ /* 0x000fc6000f8e0216 */
[-C--:B------:R-:W-:Y:S02]  /*9700*/  ISETP.GE.AND P2, PT, R6, R199.reuse, PT ;  /* 0x000000c70600720c */ /* 0x080fe40003f46270 */
[----:B------:R-:W-:Y:S01]  /*9710*/  IADD3.X R35, R23, R22, R205, P0, !PT ;  /* 0x0000001617237210 */ /* 0x000fe200007fe4cd */
[----:B----4-:R-:W-:Y:S01]  /*9720*/  IMAD R22, R2, UR4, RZ ;  /* 0x0000000402167c24 */ /* 0x010fe2000f8e02ff */
[----:B------:R-:W-:-:S03]  /*9730*/  ISETP.GE.AND P0, PT, R0, R199, PT ;  /* 0x000000c70000720c */ /* 0x000fc60003f06270 */
[----:B------:R-:W-:Y:S01]  /*9740*/  IMAD R37, R3, UR6, R22 ;  /* 0x0000000603257c24 */ /* 0x000fe2000f8e0216 */
[----:B------:R-:W-:Y:S01]  /*9750*/  SHF.R.S32.HI R3, RZ, 0x1f, R0 ;  /* 0x0000001fff037819 */ /* 0x000fe20000011400 */
[----:B------:R3:W4:Y:S01]  /*9760*/  LDS.128 R20, [R203+0x4000] ;  /* 0x00400000cb147984 */ /* 0x0007220000000c00 */
[----:B------:R-:W-:-:S04]  /*9770*/  IMAD.WIDE.U32 R34, R2, UR6, R34 ;  /* 0x0000000602227c25 */ /* 0x000fc8000f8e0022 */
[----:B------:R-:W-:-:S03]  /*9780*/  IMAD.IADD R37, R37, 0x1, R35 ;  /* 0x0000000125257824 */ /* 0x000fc600078e0223 */
[----:B-12---:R-:W-:Y:S05]  /*9790*/  @P0 BRA `(.L_x_3399) ;  /* 0x00000000002c0947 */ /* 0x006fea0003800000 */
        /* <DEDUP_REMOVED lines=8> */
[----:B------:R1:W-:Y:S04]  /*9820*/  STG.E.128 desc[UR12][R32.64], R28 ;  /* 0x0000001c20007986 */ /* 0x0003e8000c101d0c */
[----:B------:R1:W-:Y:S04]  /*9830*/  STG.E.128 desc[UR12][R32.64+0x80], R24 ;  /* 0x0000801820007986 */ /* 0x0003e8000c101d0c */
[----:B----4-:R1:W-:Y:S02]  /*9840*/  STG.E.128 desc[UR12][R32.64+0x100], R20 ;  /* 0x0001001420007986 */ /* 0x0103e4000c101d0c */
.L_x_3399:
[----:B------:R-:W-:Y:S05]  /*9850*/  BSYNC B0 ;  /* 0x0000000000007941 */ /* 0x000fea0003800000 */
.L_x_3398:
[----:B-1----:R1:W2:Y:S01]  /*9860*/  LDS.128 R28, [R203+0x800] ;  /* 0x00080000cb1c7984 */ /* 0x0022a20000000c00 */
[----:B------:R-:W-:Y:S03]  /*9870*/  BSSY B0, `(.L_x_3400) ;  /* 0x0000012000007945 */ /* 0x000fe60003800000 */
[----:B------:R1:W1:Y:S04]  /*9880*/  LDS.128 R24, [R203+0x2800] ;  /* 0x00280000cb187984 */ /* 0x0002680000000c00 */
[----:B----4-:R4:W1:Y:S01]  /*9890*/  LDS.128 R20, [R203+0x4800] ;  /* 0x00480000cb147984 */ /* 0x0108620000000c00 */
[----:B------:R-:W-:Y:S05]  /*98a0*/  @P3 BRA `(.L_x_3401) ;  /* 0x0000000000383947 */ /* 0x000fea0003800000 */
[----:B------:R-:W-:Y:S01]  /*98b0*/  IADD3 R7, P0, R0, 0x10, RZ ;  /* 0x0000001000077810 */ /* 0x000fe20007f1e0ff */
[----:B------:R-:W-:Y:S01]  /*98c0*/  IMAD.MOV.U32 R32, RZ, RZ, R34 ;  /* 0x000000ffff207224 */ /* 0x000fe200078e0022 */
        /* <DEDUP_REMOVED lines=9> */
[----:B--2---:R2:W-:Y:S04]  /*9960*/  STG.E.128 desc[UR12][R6.64], R28 ;  /* 0x0000001c06007986 */ /* 0x0045e8000c101d0c */
[----:B-1----:R2:W-:Y:S04]  /*9970*/  STG.E.128 desc[UR12][R6.64+0x80], R24 ;  /* 0x0000801806007986 */ /* 0x0025e8000c101d0c */
[----:B------:R2:W-:Y:S02]  /*9980*/  STG.E.128 desc[UR12][R6.64+0x100], R20 ;  /* 0x0001001406007986 */ /* 0x0005e4000c101d0c */
.L_x_3401:
[----:B------:R-:W-:Y:S05]  /*9990*/  BSYNC B0 ;  /* 0x0000000000007941 */ /* 0x000fea0003800000 */
.L_x_3400:
[----:B-12---:R1:W2:Y:S01]  /*99a0*/  LDS.128 R24, [R203+0x1000] ;  /* 0x00100000cb187984 */ /* 0x0062a20000000c00 */
[----:B------:R-:W-:Y:S03]  /*99b0*/  BSSY B0, `(.L_x_3402) ;  /* 0x0000012000007945 */ /* 0x000fe60003800000 */
[----:B------:R1:W1:Y:S04]  /*99c0*/  LDS.128 R20, [R203+0x3000] ;  /* 0x00300000cb147984 */ /* 0x0002680000000c00 */
[----:B------:R1:W1:Y:S01]  /*99d0*/  LDS.128 R28, [R203+0x5000] ;  /* 0x00500000cb1c7984 */ /* 0x0002620000000c00 */
        /* <DEDUP_REMOVED lines=15> */
.L_x_3403:
[----:B------:R-:W-:Y:S05]  /*9ad0*/  BSYNC B0 ;  /* 0x0000000000007941 */ /* 0x000fea0003800000 */
.L_x_3402:
[----:B------:R-:W-:Y:S05]  /*9ae0*/  @P1 EXIT ;  /* 0x000000000000194d */ /* 0x000fea0003800000 */
[----:B------:R-:W-:Y:S01]  /*9af0*/  IADD3 R0, P0, R0, 0x30, RZ ;  /* 0x0000003000007810 */ /* 0x000fe20007f1e0ff */
[----:B--2---:R-:W-:Y:S01]  /*9b00*/  IMAD.MOV.U32 R6, RZ, RZ, R34 ;  /* 0x000000ffff067224 */ /* 0x004fe200078e0022 */
[----:B------:R-:W-:Y:S01]  /*9b10*/  MOV R7, R37 ;  /* 0x0000002500077202 */ /* 0x000fe20000000f00 */
[----:B------:R-:W-:Y:S02]  /*9b20*/  ULDC.64 UR4, c[0x0][0x280] ;  /* 0x0000a00000047ab9 */ /* 0x000fe40000000a00 */
[----:B------:R-:W-:Y:S02]  /*9b30*/  IMAD.X R3, RZ, RZ, R3, P0 ;  /* 0x000000ffff037224 */ /* 0x000fe400000e0603 */
[----:B------:R-:W-:-:S04]  /*9b40*/  IMAD.WIDE.U32 R6, R0, R4, R6 ;  /* 0x0000000400067225 */ /* 0x000fc800078e0006 */
[----:B------:R-:W-:Y:S01]  /*9b50*/  IMAD R2, R3, R4, RZ ;  /* 0x0000000403027224 */ /* 0x000fe200078e02ff */
[----:B------:R-:W-:-:S03]  /*9b60*/  LEA R4, P0, R6, UR4, 0x1 ;  /* 0x0000000406047c11 */ /* 0x000fc6000f8008ff */
[----:B------:R-:W-:-:S05]  /*9b70*/  IMAD R2, R0, R5, R2 ;  /* 0x0000000500027224 */ /* 0x000fca00078e0202 */
[----:B------:R-:W-:-:S04]  /*9b80*/  IADD3 R2, R2, R7, RZ ;  /* 0x0000000702027210 */ /* 0x000fc80007ffe0ff */
[----:B------:R-:W-:-:S05]  /*9b90*/  LEA.HI.X R5, R6, UR5, R2, 0x1, P0 ;  /* 0x0000000506057c11 */ /* 0x000fca00080f0c02 */
[----:B------:R-:W-:Y:S04]  /*9ba0*/  STG.E.128 desc[UR12][R4.64], R16 ;  /* 0x0000001004007986 */ /* 0x000fe8000c101d0c */
[----:B------:R-:W-:Y:S04]  /*9bb0*/  STG.E.128 desc[UR12][R4.64+0x80], R12 ;  /* 0x0000800c04007986 */ /* 0x000fe8000c101d0c */
[----:B------:R-:W-:Y:S01]  /*9bc0*/  STG.E.128 desc[UR12][R4.64+0x100], R8 ;  /* 0x0001000804007986 */ /* 0x000fe2000c101d0c */
[----:B------:R-:W-:Y:S05]  /*9bd0*/  EXIT ;  /* 0x000000000000794d */ /* 0x000fea0003800000 */
.L_x_3404:
        /* <DEDUP_REMOVED lines=10> */
.L_x_7464:


//--------------------- .text._ZN5flash24flash_fwd_splitkv_kernelI23Flash_fwd_kernel_traitsILi192ELi64ELi64ELi4ELb0ELb0EN7cutlass6half_tE19Flash_kernel_traitsILi192ELi64ELi64ELi4ES3_EELb0ELb0ELb0ELb0ELb1ELb1ELb0ELb0EEEvNS_16Flash_fwd_paramsE --------------------------
	.section	.text._ZN5flash24flash_fwd_splitkv_kernelI23Flash_fwd_kernel_traitsILi192ELi64ELi64ELi4ELb0ELb0EN7cutlass6half_tE19Flash_kernel_traitsILi192ELi64ELi64ELi4ES3_EELb0ELb0ELb0ELb0ELb1ELb1ELb0ELb0EEEvNS_16Flash_fwd_paramsE,"ax",@progbits
	.align	128
        .global         _ZN5flash24flash_fwd_splitkv_kernelI23Flash_fwd_kernel_traitsILi192ELi64ELi64ELi4ELb0ELb0EN7cutlass6half_tE19Flash_kernel_traitsILi192ELi64ELi64ELi4ES3_EELb0ELb0ELb0ELb0ELb1ELb1ELb0ELb0EEEvNS_16Flash_fwd_paramsE
        .type           _ZN5flash24flash_fwd_splitkv_kernelI23Flash_fwd_kernel_traitsILi192ELi64ELi64ELi4ELb0ELb0EN7cutlass6half_tE19Flash_kernel_traitsILi192ELi64ELi64ELi4ES3_EELb0ELb0ELb0ELb0ELb1ELb1ELb0ELb0EEEvNS_16Flash_fwd_paramsE,@function
        .size           _ZN5flash24flash_fwd_splitkv_kernelI23Flash_fwd_kernel_traitsILi192ELi64ELi64ELi4ELb0ELb0EN7cutlass6half_tE19Flash_kernel_traitsILi192ELi64ELi64ELi4ES3_EELb0ELb0ELb0ELb0ELb1ELb1ELb0ELb0EEEvNS_16Flash_fwd_paramsE,(.L_x_7465 - _ZN5flash24flash_fwd_splitkv_kernelI23Flash_fwd_kernel_traitsILi192ELi64ELi64ELi4ELb0ELb0EN7cutlass6half_tE19Flash_kernel_traitsILi192ELi64ELi64ELi4ES3_EELb0ELb0ELb0ELb0ELb1ELb1ELb0ELb0EEEvNS_16Flash_fwd_paramsE)
        .other          _ZN5flash24flash_fwd_splitkv_kernelI23Flash_fwd_kernel_traitsILi192ELi64ELi64ELi4ELb0ELb0EN7cutlass6half_tE19Flash_kernel_traitsILi192ELi64ELi64ELi4ES3_EELb0ELb0ELb0ELb0ELb1ELb1ELb0ELb0EEEvNS_16Flash_fwd_paramsE,@"STO_CUDA_ENTRY STV_DEFAULT"
_ZN5flash24flash_fwd_splitkv_kernelI23Flash_fwd_kernel_traitsILi192ELi64ELi64ELi4ELb0ELb0EN7cutlass6half_tE19Flash_kernel_traitsILi192ELi64ELi64ELi4ES3_EELb0ELb0ELb0ELb0ELb1ELb1ELb0ELb0EEEvNS_16Flash_fwd_paramsE:
.text._ZN5flash24flash_fwd_splitkv_kernelI23Flash_fwd_kernel_traitsILi192ELi64ELi64ELi4ELb0ELb0EN7cutlass6half_tE19Flash_kernel_traitsILi192ELi64ELi64ELi4ES3_EELb0ELb0ELb0ELb0ELb1ELb1ELb0ELb0EEEvNS_16Flash_fwd_paramsE:
        /* <DEDUP_REMOVED lines=39> */
.L_x_3405:
[----:B------:R-:W1:Y:S02]  /*0270*/  LDC R4, c[0x0][0x2c8] ;  /* 0x0000b200ff047b82 */ /* 0x000e640000000800 */
.L_x_3406:
        /* <DEDUP_REMOVED lines=86> */
.L_x_3409:
[----:B------:R-:W-:Y:S05]  /*07e0*/  BSYNC B0 ;  /* 0x0000000000007941 */ /* 0x000fea0003800000 */
.L_x_3408:
        /* <DEDUP_REMOVED lines=18> */
.L_x_3411:
[----:B------:R-:W-:Y:S05]  /*0910*/  BSYNC B0 ;  /* 0x0000000000007941 */ /* 0x000fea0003800000 */
.L_x_3410:
        /* <DEDUP_REMOVED lines=17> */
.L_x_3413:
[----:B------:R-:W-:Y:S05]  /*0a30*/  BSYNC B0 ;  /* 0x0000000000007941 */ /* 0x000fea0003800000 */
.L_x_3412:
        /* <DEDUP_REMOVED lines=15> */
.L_x_3415:
[----:B------:R-:W-:Y:S05]  /*0b30*/  BSYNC B0 ;  /* 0x0000000000007941 */ /* 0x000fea0003800000 */
.L_x_3414:
        /* <DEDUP_REMOVED lines=15> */
.L_x_3407:
        /* <DEDUP_REMOVED lines=24> */
.L_x_3416:
        /* <DEDUP_REMOVED lines=79> */
.L_x_3417:
        /* <DEDUP_REMOVED lines=49> */
.L_x_3419:
        /* <DEDUP_REMOVED lines=27> */
.L_x_3418:
        /* <DEDUP_REMOVED lines=58> */
[----:B------:R-:W3:Y:S01]  /*1b00*/  S2UR UR4, SR_CgaCtaId ;  /* 0x00000000000479c3 */ /* 0x000ee20000008800 */
[----:B------:R-:W-:Y:S02]  /*1b10*/  LEA.HI R6, R7, R124, RZ, 0x6 ;  /* 0x0000007c07067211 */ /* 0x000fe400078f30ff */
[-C--:B--2---:R-:W-:Y:S01]  /*1b20*/  @!P0 IMAD R10, R41, R8.reuse, RZ ;  /* 0x00000008290a8224 */ /* 0x084fe200078e02ff */
[----:B------:R-:W-:Y:S01]  /*1b30*/  @!P2 MOV R13, 0x400 ;  /* 0x00000400000da802 */ /* 0x000fe20000000f00 */
[----:B------:R-:W-:Y:S01]  /*1b40*/  IMAD.IADD R39, R39, 0x1, R15 ;  /* 0x0000000127277824 */ /* 0x000fe200078e020f */
[----:B------:R-:W-:Y:S01]  /*1b50*/  SHF.L.U32 R6, R6, 0x3, RZ ;  /* 0x0000000306067819 */ /* 0x000fe200000006ff */
[C---:B------:R-:W-:Y:S01]  /*1b60*/  @!P0 IMAD R10, R40.reuse, R9, R10 ;  /* 0x00000009280a8224 */ /* 0x040fe200078e020a */
[----:B------:R-:W2:Y:S01]  /*1b70*/  @!P0 LDC.64 R4, c[0x0][0x210] ;  /* 0x00008400ff048b82 */ /* 0x000ea20000000a00 */
[----:B------:R-:W-:Y:S01]  /*1b80*/  @!P1 MOV R11, 0x400 ;  /* 0x00000400000b9802 */ /* 0x000fe20000000f00 */
[C---:B------:R-:W-:Y:S01]  /*1b90*/  @!P0 IMAD.WIDE.U32 R34, R40.reuse, R8, R38 ;  /* 0x0000000828228225 */ /* 0x040fe200078e0026 */
[----:B------:R-:W-:-:S02]  /*1ba0*/  @!P5 IADD3 R36, P3, R40, 0x10, RZ ;  /* 0x000000102824d810 */ /* 0x000fc40007f7e0ff */
[----:B------:R-:W-:Y:S01]  /*1bb0*/  @!P2 IADD3 R31, P4, R40, 0x20, RZ ;  /* 0x00000020281fa810 */ /* 0x000fe20007f9e0ff */
[----:B------:R-:W-:Y:S01]  /*1bc0*/  @!P0 IMAD.IADD R10, R35, 0x1, R10 ;  /* 0x00000001230a8824 */ /* 0x000fe200078e020a */
[----:B-1----:R-:W-:Y:S01]  /*1bd0*/  @!P1 LEA R26, R26, R11, 0x18 ;  /* 0x0000000b1a1a9211 */ /* 0x002fe200078ec0ff */
[----:B------:R-:W1:Y:S01]  /*1be0*/  @!P5 LDC.64 R2, c[0x0][0x240] ;  /* 0x00009000ff02db82 */ /* 0x000e620000000a00 */
[----:B------:R-:W-:Y:S01]  /*1bf0*/  LOP3.LUT R17, R17, 0xfffffe00, R6, 0xf8, !PT ;  /* 0xfffffe0011117812 */ /* 0x000fe200078ef806 */
[----:B------:R-:W-:Y:S01]  /*1c00*/  IMAD.SHL.U32 R6, R133, 0x40, RZ ;  /* 0x0000004085067824 */ /* 0x000fe200078e00ff */
[----:B----4-:R-:W-:Y:S01]  /*1c10*/  @!P2 LEA R30, R30, R13, 0x18 ;  /* 0x0000000d1e1ea211 */ /* 0x010fe200078ec0ff */
[--C-:B------:R-:W-:Y:S01]  /*1c20*/  @!P5 IMAD.X R11, RZ, RZ, R41.reuse, P3 ;  /* 0x000000ffff0bd224 */ /* 0x100fe200018e0629 */
[----:B------:R-:W-:Y:S01]  /*1c30*/  @!P1 IADD3 R33, P3, R40, 0x30, RZ ;  /* 0x0000003028219810 */ /* 0x000fe20007f7e0ff */
[--C-:B------:R-:W-:Y:S02]  /*1c40*/  @!P2 IMAD.X R27, RZ, RZ, R41.reuse, P4 ;  /* 0x000000ffff1ba224 */ /* 0x100fe400020e0629 */
[----:B------:R-:W4:Y:S01]  /*1c50*/  @!P2 LDC.64 R12, c[0x0][0x240] ;  /* 0x00009000ff0cab82 */ /* 0x000f220000000a00 */
[----:B---3--:R-:W-:Y:S01]  /*1c60*/  ULEA UR4, UR4, UR5, 0x18 ;  /* 0x0000000504047291 */ /* 0x008fe2000f8ec03f */
[----:B------:R-:W-:-:S02]  /*1c70*/  @!P1 IMAD.X R35, RZ, RZ, R41, P3 ;  /* 0x000000ffff239224 */ /* 0x000fc400018e0629 */
[----:B------:R-:W-:Y:S01]  /*1c80*/  @!P5 IMAD.MOV.U32 R42, RZ, RZ, R38 ;  /* 0x000000ffff2ad224 */ /* 0x000fe200078e0026 */
[----:B------:R-:W-:Y:S01]  /*1c90*/  ULDC UR5, c[0x0][0x39c] ;  /* 0x0000e70000057ab9 */ /* 0x000fe20000000800 */
[----:B------:R-:W-:Y:S01]  /*1ca0*/  @!P5 IMAD.MOV.U32 R43, RZ, RZ, R39 ;  /* 0x000000ffff2bd224 */ /* 0x000fe200078e0027 */
[C---:B------:R-:W-:Y:S01]  /*1cb0*/  LEA R211, R17.reuse, UR4, 0x1 ;  /* 0x0000000411d37c11 */ /* 0x040fe2000f8e08ff */
[----:B------:R-:W3:Y:S01]  /*1cc0*/  @!P5 LDC.64 R14, c[0x0][0x210] ;  /* 0x00008400ff0edb82 */ /* 0x000ee20000000a00 */
[----:B--2---:R-:W-:Y:S01]  /*1cd0*/  @!P0 LEA R40, P4, R34, R4, 0x1 ;  /* 0x0000000422288211 */ /* 0x004fe200078808ff */
[----:B------:R-:W-:Y:S02]  /*1ce0*/  VIADD R4, R6, 0xffffffc0 ;  /* 0xffffffc006047836 */ /* 0x000fe40000000000 */
[----:B------:R-:W-:Y:S01]  /*1cf0*/  @!P2 IMAD R30, R17, 0x2, R30 ;  /* 0x00000002111ea824 */ /* 0x000fe200078e021e */
[----:B------:R-:W-:Y:S01]  /*1d00*/  @!P0 LEA.HI.X R41, R34, R5, R10, 0x1, P4 ;  /* 0x0000000522298211 */ /* 0x000fe200020f0c0a */
[----:B------:R-:W-:-:S02]  /*1d10*/  IMAD.IADD R5, R125, 0x1, -R4 ;  /* 0x000000017d057824 */ /* 0x000fc400078e0a04 */
[----:B------:R-:W2:Y:S01]  /*1d20*/  @!P1 LDC.64 R8, c[0x0][0x240] ;  /* 0x00009000ff089b82 */ /* 0x000ea20000000a00 */
[-C--:B-1----:R-:W-:Y:S01]  /*1d30*/  @!P5 IMAD R11, R11, R2.reuse, RZ ;  /* 0x000000020b0bd224 */ /* 0x082fe200078e02ff */
[----:B------:R-:W-:Y:S01]  /*1d40*/  @!PT LDS RZ, [RZ] ;  /* 0x00000000fffff984 */ /* 0x000fe20000000800 */
[----:B------:R-:W-:Y:S01]  /*1d50*/  @!PT LDS RZ, [RZ] ;  /* 0x00000000fffff984 */ /* 0x000fe20000000800 */
[----:B------:R-:W-:Y:S01]  /*1d60*/  @!PT LDS RZ, [RZ] ;  /* 0x00000000fffff984 */ /* 0x000fe20000000800 */
[----:B------:R-:W-:Y:S01]  /*1d70*/  @!P0 LDGSTS.E.BYPASS.LTC128B.128 [R211], desc[UR14][R40.64] ;  /* 0x0000000028d38fae */ /* 0x000fe2000b901d4e */
[-C--:B------:R-:W-:Y:S01]  /*1d80*/  ISETP.GE.AND P4, PT, R20, R5.reuse, PT ;  /* 0x000000051400720c */ /* 0x080fe20003f86270 */
[----:B------:R-:W-:Y:S01]  /*1d90*/  @!P5 IMAD.WIDE.U32 R42, R36, R2, R42 ;  /* 0x00000002242ad225 */ /* 0x000fe200078e002a */
[----:B------:R-:W-:Y:S01]  /*1da0*/  ISETP.GE.AND P3, PT, R24, R5, PT ;  /* 0x000000051800720c */ /* 0x000fe20003f66270 */
[----:B------:R-:W-:Y:S02]  /*1db0*/  @!P0 LDGSTS.E.BYPASS.LTC128B.128 [R211+0x2000], desc[UR14][R40.64+0x80] ;  /* 0x0200008028d38fae */ /* 0x000fe4000b901d4e */
[----:B------:R-:W-:Y:S02]  /*1dc0*/  @!P5 IMAD R34, R36, R3, R11 ;  /* 0x000000032422d224 */ /* 0x000fe400078e020b */
[----:B------:R-:W1:Y:S01]  /*1dd0*/  @!P2 LDC.64 R10, c[0x0][0x210] ;  /* 0x00008400ff0aab82 */ /* 0x000e620000000a00 */
[----:B------:R2:W-:Y:S01]  /*1de0*/  @!P0 LDGSTS.E.BYPASS.LTC128B.128 [R211+0x4000], desc[UR14][R40.64+0x100] ;  /* 0x0400010028d38fae */ /* 0x0005e2000b901d4e */
[----:B----4-:R-:W-:-:S02]  /*1df0*/  @!P2 IMAD R36, R27, R12, RZ ;  /* 0x0000000c1b24a224 */ /* 0x010fc400078e02ff */
[----:B------:R-:W-:Y:S01]  /*1e00*/  @!P5 IMAD.IADD R34, R43, 0x1, R34 ;  /* 0x000000012b22d824 */ /* 0x000fe200078e0222 */
[C---:B---3--:R-:W-:Y:S01]  /*1e10*/  @!P5 LEA R44, P0, R42.reuse, R14, 0x1 ;  /* 0x0000000e2a2cd211 */ /* 0x048fe200078008ff */
[----:B------:R-:W-:Y:S02]  /*1e20*/  @!P2 IMAD R13, R31, R13, R36 ;  /* 0x0000000d1f0da224 */ /* 0x000fe400078e0224 */
[----:B------:R-:W3:Y:S01]  /*1e30*/  @!P1 LDC.64 R2, c[0x0][0x210] ;  /* 0x00008400ff029b82 */ /* 0x000ee20000000a00 */
[C---:B------:R-:W-:Y:S01]  /*1e40*/  @!P1 IMAD R26, R17.reuse, 0x2, R26 ;  /* 0x00000002111a9824 */ /* 0x040fe200078e021a */
[----:B------:R-:W-:Y:S01]  /*1e50*/  @!P5 LEA.HI.X R45, R42, R15, R34, 0x1, P0 ;  /* 0x0000000f2a2dd211 */ /* 0x000fe200000f0c22 */
[----:B------:R-:W-:Y:S02]  /*1e60*/  @!P5 IMAD R15, R17, 0x2, R32 ;  /* 0x00000002110fd824 */ /* 0x000fe400078e0220 */
[----:B------:R-:W-:Y:S02]  /*1e70*/  IMAD.IADD R121, R119, 0x1, R121 ;  /* 0x0000000177797824 */ /* 0x000fe400078e0279 */
[----:B--2---:R-:W-:Y:S01]  /*1e80*/  @!P1 IMAD R14, R35, R8, RZ ;  /* 0x00000008230e9224 */ /* 0x004fe200078e02ff */
[----:B------:R-:W-:Y:S01]  /*1e90*/  @!P5 LDGSTS.E.BYPASS.LTC128B.128 [R15+0x800], desc[UR14][R44.64] ;  /* 0x008000002c0fdfae */ /* 0x000fe2000b901d4e */
[----:B------:R-:W-:-:S03]  /*1ea0*/  IMAD.WIDE.U32 R34, R116, 0x20, RZ ;  /* 0x0000002074227825 */ /* 0x000fc600078e00ff */
[----:B------:R-:W-:Y:S01]  /*1eb0*/  @!P5 LDGSTS.E.BYPASS.LTC128B.128 [R15+0x2800], desc[UR14][R44.64+0x80] ;  /* 0x028000802c0fdfae */ /* 0x000fe2000b901d4e */
[----:B------:R-:W-:Y:S02]  /*1ec0*/  @!P1 IMAD R14, R33, R9, R14 ;  /* 0x00000009210e9224 */ /* 0x000fe400078e020e */
[----:B------:R-:W-:Y:S01]  /*1ed0*/  IMAD.WIDE.U32 R28, R22, UR6, R28 ;  /* 0x00000006161c7c25 */ /* 0x000fe2000f8e001c */
[----:B------:R2:W-:Y:S01]  /*1ee0*/  @!P5 LDGSTS.E.BYPASS.LTC128B.128 [R15+0x4800], desc[UR14][R44.64+0x100] ;  /* 0x048001002c0fdfae */ /* 0x0005e2000b901d4e */
[----:B------:R-:W-:Y:S01]  /*1ef0*/  IADD3 R25, P5, R20, R25, RZ ;  /* 0x0000001914197210 */ /* 0x000fe20007fbe0ff */
[----:B------:R-:W-:Y:S01]  /*1f00*/  ULDC.64 UR6, c[0x0][0x220] ;  /* 0x0000880000067ab9 */ /* 0x000fe20000000a00 */
[----:B------:R-:W-:Y:S01]  /*1f10*/  IMAD.IADD R29, R29, 0x1, R19 ;  /* 0x000000011d1d7824 */ /* 0x000fe200078e0213 */
[----:B------:R-:W-:Y:S01]  /*1f20*/  @!P2 MOV R41, R39 ;  /* 0x000000270029a202 */ /* 0x000fe20000000f00 */
[--C-:B------:R-:W-:Y:S02]  /*1f30*/  @!P2 IMAD.MOV.U32 R40, RZ, RZ, R38.reuse ;  /* 0x000000ffff28a224 */ /* 0x100fe400078e0026 */
[----:B------:R-:W-:-:S02]  /*1f40*/  @!P1 IMAD.WIDE.U32 R38, R33, R8, R38 ;  /* 0x0000000821269225 */ /* 0x000fc400078e0026 */
[----:B------:R-:W4:Y:S02]  /*1f50*/  @!P4 LDC.64 R8, c[0x0][0x218] ;  /* 0x00008600ff08cb82 */ /* 0x000f240000000a00 */
[----:B------:R-:W-:Y:S02]  /*1f60*/  @!P2 IMAD.WIDE.U32 R40, R31, R12, R40 ;  /* 0x0000000c1f28a225 */ /* 0x000fe400078e0028 */
[----:B------:R-:W4:Y:S02]  /*1f70*/  @!P4 S2R R12, SR_CgaCtaId ;  /* 0x00000000000cc919 */ /* 0x000f240000008800 */
[----:B------:R-:W-:Y:S01]  /*1f80*/  @!P2 IMAD.IADD R13, R41, 0x1, R13 ;  /* 0x00000001290da824 */ /* 0x000fe200078e020d */
[C---:B-1----:R-:W-:Y:S01]  /*1f90*/  @!P2 LEA R10, P0, R40.reuse, R10, 0x1 ;  /* 0x0000000a280aa211 */ /* 0x042fe200078008ff */
[----:B------:R-:W-:Y:S02]  /*1fa0*/  @!P1 IMAD.IADD R14, R39, 0x1, R14 ;  /* 0x00000001270e9824 */ /* 0x000fe400078e020e */
[----:B------:R-:W-:Y:S01]  /*1fb0*/  IMAD.X R23, R21, 0x1, R23, P5 ;  /* 0x0000000115177824 */ /* 0x000fe200028e0617 */
[----:B------:R-:W-:-:S02]  /*1fc0*/  @!P2 LEA.HI.X R11, R40, R11, R13, 0x1, P0 ;  /* 0x0000000b280ba211 */ /* 0x000fc400000f0c0d */
[----:B---3--:R-:W-:Y:S01]  /*1fd0*/  @!P1 LEA R32, P0, R38, R2, 0x1 ;  /* 0x0000000226209211 */ /* 0x008fe200078008ff */
[----:B------:R-:W1:Y:S01]  /*1fe0*/  @!P3 S2R R13, SR_CgaCtaId ;  /* 0x00000000000db919 */ /* 0x000e620000008800 */
        /* <DEDUP_REMOVED lines=14> */
[----:B-1----:R-:W-:-:S05]  /*20d0*/  @!P3 LEA R24, R13, R24, 0x18 ;  /* 0x000000180d18b211 */ /* 0x002fca00078ec0ff */
[C---:B--2---:R-:W-:Y:S01]  /*20e0*/  @!P3 IMAD R15, R17.reuse, 0x2, R24 ;  /* 0x00000002110fb824 */ /* 0x044fe200078e0218 */
[----:B----4-:R-:W-:Y:S02]  /*20f0*/  @!P4 MOV R11, 0x400 ;  /* 0x00000400000bc802 */ /* 0x010fe40000000f00 */
[----:B------:R-:W-:Y:S02]  /*2100*/  @!P4 LEA R30, P1, R118, R8, 0x1 ;  /* 0x00000008761ec211 */ /* 0x000fe400078208ff */
[----:B------:R-:W-:Y:S02]  /*2110*/  @!P4 LEA R8, R12, R11, 0x18 ;  /* 0x0000000b0c08c211 */ /* 0x000fe400078ec0ff */
[----:B------:R-:W1:Y:S01]  /*2120*/  @!P0 LDC.64 R10, c[0x0][0x218] ;  /* 0x00008600ff0a8b82 */ /* 0x000e620000000a00 */
[----:B------:R-:W2:Y:S01]  /*2130*/  @!P2 S2R R12, SR_CgaCtaId ;  /* 0x00000000000ca919 */ /* 0x000ea20000008800 */
[----:B------:R-:W-:Y:S01]  /*2140*/  @!P4 LEA.HI.X R31, R118, R9, R121, 0x1, P1 ;  /* 0x00000009761fc211 */ /* 0x000fe200008f0c79 */
[----:B------:R-:W-:Y:S01]  /*2150*/  @!P4 IMAD R21, R17, 0x2, R8 ;  /* 0x000000021115c824 */ /* 0x000fe200078e0208 */
[----:B------:R-:W-:-:S04]  /*2160*/  @!P3 LEA R9, P1, R116, R118, 0x4 ;  /* 0x000000767409b211 */ /* 0x000fc800078220ff */
[----:B---3--:R-:W-:Y:S01]  /*2170*/  @!P3 LEA.HI.X R26, R116, R121, R117, 0x4, P1 ;  /* 0x00000079741ab211 */ /* 0x008fe200008f2475 */
        /* <DEDUP_REMOVED lines=21> */
[C---:B------:R-:W-:Y:S02]  /*22d0*/  @!P0 LEA R11, R17.reuse, R14, 0x1 ;  /* 0x0000000e110b8211 */ /* 0x040fe400078e08ff */
[-C--:B------:R-:W-:Y:S01]  /*22e0*/  ISETP.GE.AND P1, PT, R20, R5.reuse, PT ;  /* 0x000000051400720c */ /* 0x080fe20003f26270 */
[----:B------:R-:W-:Y:S01]  /*22f0*/  @!P2 IMAD R17, R17, 0x2, R12 ;  /* 0x000000021111a824 */ /* 0x000fe200078e020c */
[----:B------:R-:W-:Y:S01]  /*2300*/  ISETP.GE.AND P3, PT, R16, R5, PT ;  /* 0x000000051000720c */ /* 0x000fe20003f66270 */
[----:B------:R-:W-:Y:S01]  /*2310*/  @!P2 IMAD R5, R117, 0x30, RZ ;  /* 0x000000307505a824 */ /* 0x000fe200078e02ff */
[----:B------:R-:W-:Y:S03]  /*2320*/  @!P0 LDGSTS.E.BYPASS.LTC128B.128 [R11+0x7000], desc[UR14][R26.64] ;  /* 0x070000001a0b8fae */ /* 0x000fe6000b901d4e */
[----:B------:R-:W-:Y:S01]  /*2330*/  @!P2 IMAD.IADD R14, R19, 0x1, R5 ;  /* 0x00000001130ea824 */ /* 0x000fe200078e0205 */
[----:B------:R-:W-:Y:S01]  /*2340*/  @!P0 LDGSTS.E.BYPASS.LTC128B.128 [R11+0x9000], desc[UR14][R26.64+0x80] ;  /* 0x090000801a0b8fae */ /* 0x000fe2000b901d4e */
[----:B-1----:R-:W-:Y:S01]  /*2350*/  IMAD R10, R23, R2, RZ ;  /* 0x00000002170a7224 */ /* 0x002fe200078e02ff */
[----:B------:R-:W-:Y:S01]  /*2360*/  LEA.HI R5, R7, R124, RZ, 0x4 ;  /* 0x0000007c07057211 */ /* 0x000fe200078f20ff */
[----:B------:R-:W-:Y:S01]  /*2370*/  IMAD.WIDE.U32 R28, R25, R2, R28 ;  /* 0x00000002191c7225 */ /* 0x000fe200078e001c */
[----:B------:R1:W-:Y:S01]  /*2380*/  @!P0 LDGSTS.E.BYPASS.LTC128B.128 [R11+0xb000], desc[UR14][R26.64+0x100] ;  /* 0x0b0001001a0b8fae */ /* 0x0003e2000b901d4e */
[----:B---3--:R-:W-:-:S02]  /*2390*/  @!P2 LEA R22, P0, R18, R8, 0x1 ;  /* 0x000000081216a211 */ /* 0x008fc400078008ff */
[----:B------:R-:W-:Y:S01]  /*23a0*/  IMAD R10, R25, R3, R10 ;  /* 0x00000003190a7224 */ /* 0x000fe200078e020a */
[----:B------:R-:W-:Y:S01]  /*23b0*/  LEA.HI R7, R7, R124, RZ, 0x5 ;  /* 0x0000007c07077211 */ /* 0x000fe200078f28ff */
[----:B------:R-:W-:Y:S01]  /*23c0*/  IMAD.SHL.U32 R8, R3, 0x20, RZ ;  /* 0x0000002003087824 */ /* 0x000fe200078e00ff */
[----:B------:R-:W-:Y:S01]  /*23d0*/  @!P2 LEA.HI.X R23, R18, R9, R14, 0x1, P0 ;  /* 0x000000091217a211 */ /* 0x000fe200000f0c0e */
[----:B------:R-:W-:Y:S01]  /*23e0*/  IMAD.IADD R10, R29, 0x1, R10 ;  /* 0x000000011d0a7824 */ /* 0x000fe200078e020a */
[----:B------:R-:W-:Y:S01]  /*23f0*/  LOP3.LUT R9, R5, 0xfffffff0, RZ, 0xc0, !PT ;  /* 0xfffffff005097812 */ /* 0x000fe200078ec0ff */
[----:B------:R-:W-:Y:S01]  /*2400*/  IMAD.SHL.U32 R14, R20, 0x8, RZ ;  /* 0x00000008140e7824 */ /* 0x000fe200078e00ff */
[----:B------:R-:W-:Y:S01]  /*2410*/  LEA R208, P0, R28, UR6, 0x1 ;  /* 0x000000061cd07c11 */ /* 0x000fe2000f8008ff */
[----:B------:R-:W-:Y:S02]  /*2420*/  @!P2 LDGSTS.E.BYPASS.LTC128B.128 [R17+0x7800], desc[UR14][R22.64] ;  /* 0x078000001611afae */ /* 0x000fe4000b901d4e */
[----:B------:R-:W-:Y:S01]  /*2430*/  IMAD.IADD R9, R124, 0x1, -R9 ;  /* 0x000000017c097824 */ /* 0x000fe200078e0a09 */
[----:B------:R-:W-:Y:S01]  /*2440*/  LEA.HI.X R209, R28, UR7, R10, 0x1, P0 ;  /* 0x000000071cd17c11 */ /* 0x000fe200080f0c0a */
[----:B------:R-:W-:Y:S01]  /*2450*/  @!P2 LDGSTS.E.BYPASS.LTC128B.128 [R17+0x9800], desc[UR14][R22.64+0x80] ;  /* 0x098000801611afae */ /* 0x000fe2000b901d4e */
[----:B------:R-:W-:-:S02]  /*2460*/  SHF.R.S32.HI R10, RZ, 0x4, R5 ;  /* 0x00000004ff0a7819 */ /* 0x000fc40000011405 */
[----:B------:R-:W-:Y:S01]  /*2470*/  SHF.R.S32.HI R12, RZ, 0x1f, R9 ;  /* 0x0000001fff0c7819 */ /* 0x000fe20000011409 */
[----:B------:R2:W-:Y:S01]  /*2480*/  @!P2 LDGSTS.E.BYPASS.LTC128B.128 [R17+0xb800], desc[UR14][R22.64+0x100] ;  /* 0x0b8001001611afae */ /* 0x0005e2000b901d4e */
[----:B------:R-:W-:Y:S02]  /*2490*/  LEA.HI R5, R5, R10, RZ, 0x1 ;  /* 0x0000000a05057211 */ /* 0x000fe400078f08ff */
[----:B------:R-:W-:Y:S01]  /*24a0*/  LEA.HI R123, R12, R9, RZ, 0x3 ;  /* 0x000000090c7b7211 */ /* 0x000fe200078f18ff */
[----:B------:R-:W0:Y:S01]  /*24b0*/  LDGDEPBAR ;  /* 0x00000000000079af */ /* 0x000e220000000000 */
[----:B------:R-:W-:Y:S01]  /*24c0*/  LOP3.LUT R5, R5, 0xfffffffe, RZ, 0xc0, !PT ;  /* 0xfffffffe05057812 */ /* 0x000fe200078ec0ff */
[----:B------:R-:W-:Y:S01]  /*24d0*/  IMAD.WIDE.U32 R12, R2, 0x20, RZ ;  /* 0x00000020020c7825 */ /* 0x000fe200078e00ff */
[----:B------:R-:W-:-:S03]  /*24e0*/  LOP3.LUT R16, R123, 0xfffffff8, RZ, 0xc0, !PT ;  /* 0xfffffff87b107812 */ /* 0x000fc600078ec0ff */
[----:B-1----:R-:W-:Y:S01]  /*24f0*/  IMAD.SHL.U32 R11, R0, 0x40, RZ ;  /* 0x00000040000b7824 */ /* 0x002fe200078e00ff */
[----:B------:R-:W-:Y:S01]  /*2500*/  @!P5 IADD3 R12, P0, R208, R12, RZ ;  /* 0x0000000cd00cd210 */ /* 0x000fe20007f1e0ff */
[----:B------:R-:W-:Y:S02]  /*2510*/  IMAD.IADD R16, R9, 0x1, -R16 ;  /* 0x0000000109107824 */ /* 0x000fe400078e0a10 */
[----:B------:R-:W-:Y:S01]  /*2520*/  IMAD.IADD R5, R10, 0x1, -R5 ;  /* 0x000000010a057824 */ /* 0x000fe200078e0a05 */
[----:B------:R-:W-:Y:S01]  /*2530*/  LOP3.LUT R11, R11, 0x1c0, RZ, 0xc0, !PT ;  /* 0x000001c00b0b7812 */ /* 0x000fe200078ec0ff */
[----:B------:R-:W-:Y:S01]  /*2540*/  IMAD.SHL.U32 R122, R16, 0x40, RZ ;  /* 0x00000040107a7824 */ /* 0x000fe200078e00ff */
[----:B------:R-:W-:Y:S01]  /*2550*/  @!P5 IADD3.X R13, R209, R13, R8, P0, !PT ;  /* 0x0000000dd10dd210 */ /* 0x000fe200007fe408 */
[----:B------:R-:W-:Y:S01]  /*2560*/  @!P3 IMAD R8, R3, 0x60, RZ ;  /* 0x000000600308b824 */ /* 0x000fe200078e02ff */
[----:B------:R-:W-:Y:S01]  /*2570*/  LOP3.LUT R14, R11, 0x8, R14, 0xf8, !PT ;  /* 0x000000080b0e7812 */ /* 0x000fe200078ef80e */
[----:B------:R-:W-:Y:S01]  /*2580*/  IMAD.SHL.U32 R123, R123, 0x40, RZ ;  /* 0x000000407b7b7824 */ /* 0x000fe200078e00ff */
[----:B------:R-:W-:-:S02]  /*2590*/  SHF.R.U32.HI R11, RZ, 0x3, R11 ;  /* 0x00000003ff0b7819 */ /* 0x000fc4000001160b */
[----:B------:R-:W-:Y:S02]  /*25a0*/  LOP3.LUT R122, R122, 0x1c0, RZ, 0xc0, !PT ;  /* 0x000001c07a7a7812 */ /* 0x000fe400078ec0ff */
[----:B------:R-:W-:Y:S01]  /*25b0*/  LOP3.LUT R14, R14, R11, RZ, 0x3c, !PT ;  /* 0x0000000b0e0e7212 */ /* 0x000fe200078e3cff */
[----:B------:R-:W-:Y:S01]  /*25c0*/  @!P3 IMAD.WIDE.U32 R10, R2, 0x60, R208 ;  /* 0x00000060020ab825 */ /* 0x000fe200078e00d0 */
[----:B------:R-:W-:Y:S01]  /*25d0*/  LOP3.LUT R123, R123, 0xfffffe00, RZ, 0xc0, !PT ;  /* 0xfffffe007b7b7812 */ /* 0x000fe200078ec0ff */
[----:B------:R-:W-:-:S04]  /*25e0*/  DEPBAR.LE SB0, 0x0 ;  /* 0x000080000000791a */ /* 0x000fc80000000000 */
[----:B------:R-:W-:Y:S01]  /*25f0*/  BAR.SYNC.DEFER_BLOCKING 0x0 ;  /* 0x0000000000007b1d */ /* 0x000fe20000010000 */
[C---:B------:R-:W-:Y:S01]  /*2600*/  LEA R205, R5.reuse, R14, 0x9 ;  /* 0x0000000e05cd7211 */ /* 0x040fe200078e48ff */
[----:B------:R-:W-:Y:S02]  /*2610*/  IMAD.SHL.U32 R5, R5, 0x8, RZ ;  /* 0x0000000805057824 */ /* 0x000fe400078e00ff */
[----:B------:R-:W-:Y:S01]  /*2620*/  @!P3 IMAD.IADD R11, R11, 0x1, R8 ;  /* 0x000000010b0bb824 */ /* 0x000fe200078e0208 */
[----:B------:R-:W-:Y:S01]  /*2630*/  SHF.R.S32.HI R8, RZ, 0x5, R7 ;  /* 0x00000005ff087819 */ /* 0x000fe20000011407 */
[----:B------:R-:W-:Y:S01]  /*2640*/  IMAD.MOV.U32 R7, RZ, RZ, 0x10 ;  /* 0x00000010ff077424 */ /* 0x000fe200078e00ff */
[----:B------:R-:W-:Y:S02]  /*2650*/  LOP3.LUT R5, R122, 0x8, R5, 0xf8, !PT ;  /* 0x000000087a057812 */ /* 0x000fe400078ef805 */
[----:B------:R-:W-:Y:S02]  /*2660*/  SHF.R.U32.HI R122, RZ, 0x3, R122 ;  /* 0x00000003ff7a7819 */ /* 0x000fe4000001167a */
[----:B------:R-:W-:-:S02]  /*2670*/  LEA R205, R205, UR4, 0x1 ;  /* 0x00000004cdcd7c11 */ /* 0x000fc4000f8e08ff */
[----:B------:R-:W-:Y:S01]  /*2680*/  LOP3.LUT R122, R5, R122, RZ, 0x3c, !PT ;  /* 0x0000007a057a7212 */ /* 0x000fe200078e3cff */
[----:B------:R-:W-:Y:S02]  /*2690*/  IMAD R5, R8, 0x400, R123 ;  /* 0x0000040008057824 */ /* 0x000fe400078e027b */
[----:B------:R-:W-:Y:S02]  /*26a0*/  VIADD R203, R205, 0x6020 ;  /* 0x00006020cdcb7836 */ /* 0x000fe40000000000 */
[----:B------:R-:W-:Y:S02]  /*26b0*/  IMAD.IADD R206, R122, 0x1, R5 ;  /* 0x000000017ace7824 */ /* 0x000fe400078e0205 */
[----:B------:R-:W-:Y:S02]  /*26c0*/  IMAD.MOV.U32 R5, RZ, RZ, 0x20 ;  /* 0x00000020ff057424 */ /* 0x000fe400078e00ff */
[----:B------:R-:W-:Y:S01]  /*26d0*/  IMAD.IADD R200, R123, 0x1, R122 ;  /* 0x000000017bc87824 */ /* 0x000fe200078e027a */
[----:B------:R-:W-:Y:S01]  /*26e0*/  LEA R206, R206, UR4, 0x1 ;  /* 0x00000004cece7c11 */ /* 0x000fe2000f8e08ff */
[----:B------:R-:W-:Y:S04]  /*26f0*/  @P1 STS.128 [R211+0xc000], RZ ;  /* 0x00c000ffd3001388 */ /* 0x000fe80000000c00 */
        /* <DEDUP_REMOVED lines=26> */
[----:B------:R1:W-:Y:S01]  /*28a0*/  @!P5 LDGSTS.E.BYPASS.LTC128B.128 [R211+0x10800], desc[UR14][R12.64+0x100] ;  /* 0x108001000cd3dfae */ /* 0x0003e2000b901d4e */
[----:B------:R-:W-:Y:S01]  /*28b0*/  @P1 VIADD R203, R0, 0xffffffe0 ;  /* 0xffffffe000cb1836 */ /* 0x000fe20000000000 */
[----:B------:R-:W-:Y:S02]  /*28c0*/  MOV R0, 0x40 ;  /* 0x0000004000007802 */ /* 0x000fe40000000f00 */
[----:B------:R-:W-:Y:S01]  /*28d0*/  @P4 STS.128 [R211+0xd000], RZ ;  /* 0x00d000ffd3004388 */ /* 0x000fe20000000c00 */
[C---:B------:R-:W-:Y:S01]  /*28e0*/  VIADD R194, R203.reuse, 0x1000 ;  /* 0x00001000cbc27836 */ /* 0x040fe20000000000 */
[----:B------:R-:W-:Y:S01]  /*28f0*/  SEL R0, R0, 0xffffffc0, !P2 ;  /* 0xffffffc000007807 */ /* 0x000fe20005000000 */
[C---:B------:R-:W-:Y:S01]  /*2900*/  VIADD R193, R203.reuse, 0x1800 ;  /* 0x00001800cbc17836 */ /* 0x040fe20000000000 */
[----:B------:R-:W-:Y:S01]  /*2910*/  @P4 STS.128 [R211+0xf000], RZ ;  /* 0x00f000ffd3004388 */ /* 0x000fe20000000c00 */
[C---:B------:R-:W-:Y:S01]  /*2920*/  IADD3 R195, R203.reuse, 0x800, RZ ;  /* 0x00000800cbc37810 */ /* 0x040fe20007ffe0ff */
[----:B------:R-:W-:-:S02]  /*2930*/  VIADD R191, R203, 0x2000 ;  /* 0x00002000cbbf7836 */ /* 0x000fc40000000000 */
[----:B------:R-:W-:Y:S01]  /*2940*/  @P4 STS.128 [R211+0x11000], RZ ;  /* 0x011000ffd3004388 */ /* 0x000fe20000000c00 */
[----:B------:R-:W-:Y:S02]  /*2950*/  IMAD.IADD R199, R205, 0x1, R0 ;  /* 0x00000001cdc77824 */ /* 0x000fe400078e0200 */
[----:B------:R-:W-:Y:S01]  /*2960*/  IMAD.IADD R192, R0, 0x1, R203 ;  /* 0x0000000100c07824 */ /* 0x000fe200078e02cb */
[----:B------:R-:W-:Y:S01]  /*2970*/  @!PT LDS RZ, [RZ] ;  /* 0x00000000fffff984 */ /* 0x000fe20000000800 */
[----:B------:R-:W-:Y:S01]  /*2980*/  @!PT LDS RZ, [RZ] ;  /* 0x00000000fffff984 */ /* 0x000fe20000000800 */
[----:B------:R-:W-:Y:S01]  /*2990*/  @!PT LDS RZ, [RZ] ;  /* 0x00000000fffff984 */ /* 0x000fe20000000800 */
[----:B------:R-:W-:Y:S01]  /*29a0*/  @!P4 LDGSTS.E.BYPASS.LTC128B.128 [R211+0xd000], desc[UR14][R16.64] ;  /* 0x0d00000010d3cfae */ /* 0x000fe2000b901d4e */
[C---:B------:R-:W-:Y:S02]  /*29b0*/  VIADD R190, R203.reuse, 0x2800 ;  /* 0x00002800cbbe7836 */ /* 0x040fe40000000000 */
[C---:B------:R-:W-:Y:S01]  /*29c0*/  VIADD R189, R203.reuse, 0x3000 ;  /* 0x00003000cbbd7836 */ /* 0x040fe20000000000 */
[----:B------:R-:W-:Y:S01]  /*29d0*/  @!P4 LDGSTS.E.BYPASS.LTC128B.128 [R211+0xf000], desc[UR14][R16.64+0x80] ;  /* 0x0f00008010d3cfae */ /* 0x000fe2000b901d4e */
[C---:B------:R-:W-:Y:S02]  /*29e0*/  VIADD R188, R203.reuse, 0x3800 ;  /* 0x00003800cbbc7836 */ /* 0x040fe40000000000 */
[C---:B------:R-:W-:Y:S01]  /*29f0*/  VIADD R187, R203.reuse, 0x4000 ;  /* 0x00004000cbbb7836 */ /* 0x040fe20000000000 */
[----:B------:R-:W-:Y:S01]  /*2a00*/  @!P4 LDGSTS.E.BYPASS.LTC128B.128 [R211+0x11000], desc[UR14][R16.64+0x100] ;  /* 0x1100010010d3cfae */ /* 0x000fe2000b901d4e */
[----:B------:R-:W-:-:S02]  /*2a10*/  VIADD R186, R203, 0x4800 ;  /* 0x00004800cbba7836 */ /* 0x000fc40000000000 */
[C---:B------:R-:W-:Y:S01]  /*2a20*/  VIADD R185, R203.reuse, 0x5000 ;  /* 0x00005000cbb97836 */ /* 0x040fe20000000000 */
[----:B------:R-:W-:Y:S01]  /*2a30*/  @P3 STS.128 [R211+0xd800], RZ ;  /* 0x00d800ffd3003388 */ /* 0x000fe20000000c00 */
[----:B------:R-:W-:-:S03]  /*2a40*/  VIADD R184, R203, 0x5800 ;  /* 0x00005800cbb87836 */ /* 0x000fc60000000000 */
[----:B------:R-:W-:Y:S04]  /*2a50*/  @P3 STS.128 [R211+0xf800], RZ ;  /* 0x00f800ffd3003388 */ /* 0x000fe80000000c00 */
[----:B------:R-:W-:Y:S04]  /*2a60*/  @P3 STS.128 [R211+0x11800], RZ ;  /* 0x011800ffd3003388 */ /* 0x000fe80000000c00 */
[----:B------:R-:W-:Y:S01]  /*2a70*/  @!PT LDS RZ, [RZ] ;  /* 0x00000000fffff984 */ /* 0x000fe20000000800 */
[----:B------:R-:W-:Y:S01]  /*2a80*/  @!PT LDS RZ, [RZ] ;  /* 0x00000000fffff984 */ /* 0x000fe20000000800 */
[----:B------:R-:W-:Y:S01]  /*2a90*/  @!PT LDS RZ, [RZ] ;  /* 0x00000000fffff984 */ /* 0x000fe20000000800 */
[----:B------:R-:W-:Y:S04]  /*2aa0*/  @!P3 LDGSTS.E.BYPASS.LTC128B.128 [R211+0xd800], desc[UR14][R10.64] ;  /* 0x0d8000000ad3bfae */ /* 0x000fe8000b901d4e */
[----:B------:R-:W-:Y:S04]  /*2ab0*/  @!P3 LDGSTS.E.BYPASS.LTC128B.128 [R211+0xf800], desc[UR14][R10.64+0x80] ;  /* 0x0f8000800ad3bfae */ /* 0x000fe8000b901d4e */
[----:B------:R2:W-:Y:S04]  /*2ac0*/  @!P3 LDGSTS.E.BYPASS.LTC128B.128 [R211+0x11800], desc[UR14][R10.64+0x100] ;  /* 0x118001000ad3bfae */ /* 0x0005e8000b901d4e */
[----:B-1----:R-:W-:Y:S04]  /*2ad0*/  LDSM.16.M88.4 R12, [R206] ;  /* 0x00000000ce0c783b */ /* 0x002fe80000000200 */
[----:B------:R-:W1:Y:S04]  /*2ae0*/  LDSM.16.M88.4 R28, [R205+0x6000] ;  /* 0x00600000cd1c783b */ /* 0x000e680000000200 */
[----:B------:R-:W-:Y:S04]  /*2af0*/  LDSM.16.M88.4 R20, [R204] ;  /* 0x00000000cc14783b */ /* 0x000fe80000000200 */
[----:B------:R-:W-:Y:S04]  /*2b00*/  LDSM.16.M88.4 R36, [R203] ;  /* 0x00000000cb24783b */ /* 0x000fe80000000200 */
[----:B------:R-:W3:Y:S04]  /*2b10*/  LDSM.16.M88.4 R52, [R205+0x6800] ;  /* 0x00680000cd34783b */ /* 0x000ee80000000200 */
[----:B------:R-:W-:Y:S04]  /*2b20*/  LDSM.16.M88.4 R84, [R202] ;  /* 0x00000000ca54783b */ /* 0x000fe80000000200 */
[----:B------:R-:W-:Y:S04]  /*2b30*/  LDSM.16.M88.4 R32, [R199+0x6000] ;  /* 0x00600000c720783b */ /* 0x000fe80000000200 */
[----:B------:R-:W4:Y:S04]  /*2b40*/  LDSM.16.M88.4 R56, [R203+0x800] ;  /* 0x00080000cb38783b */ /* 0x000f280000000200 */
[----:B--2---:R-:W-:Y:S04]  /*2b50*/  LDSM.16.M88.4 R8, [R201] ;  /* 0x00000000c908783b */ /* 0x004fe80000000200 */
[----:B------:R-:W-:Y:S04]  /*2b60*/  LDSM.16.M88.4 R24, [R192] ;  /* 0x00000000c018783b */ /* 0x000fe80000000200 */
[----:B------:R-:W2:Y:S01]  /*2b70*/  LDSM.16.M88.4 R44, [R199+0x6800] ;  /* 0x00680000c72c783b */ /* 0x000ea20000000200 */
[C---:B-1----:R-:W-:Y:S03]  /*2b80*/  HMMA.16816.F32 R16, R12.reuse, R28, RZ ;  /* 0x0000001c0c10723c */ /* 0x042fe600000018ff */
[----:B------:R-:W-:Y:S04]  /*2b90*/  LDSM.16.M88.4 R100, [R206+0x2000] ;  /* 0x00200000ce64783b */ /* 0x000fe80000000200 */
[----:B------:R-:W1:Y:S01]  /*2ba0*/  LDSM.16.M88.4 R92, [R205+0x7000] ;  /* 0x00700000cd5c783b */ /* 0x000e620000000200 */
[C---:B------:R-:W-:Y:S03]  /*2bb0*/  HMMA.16816.F32 R28, R12.reuse, R30, RZ ;  /* 0x0000001e0c1c723c */ /* 0x040fe600000018ff */
[----:B------:R-:W-:Y:S03]  /*2bc0*/  LDSM.16.M88.4 R80, [R204+0x2000] ;  /* 0x00200000cc50783b */ /* 0x000fe60000000200 */
[C---:B---3--:R-:W-:Y:S01]  /*2bd0*/  HMMA.16816.F32 R40, R12.reuse, R52, RZ ;  /* 0x000000340c28723c */ /* 0x048fe200000018ff */
[----:B------:R-:W-:Y:S04]  /*2be0*/  LDSM.16.M88.4 R48, [R203+0x2000] ;  /* 0x00200000cb30783b */ /* 0x000fe80000000200 */
[----:B------:R-:W-:Y:S01]  /*2bf0*/  LDSM.16.M88.4 R104, [R205+0x8800] ;  /* 0x00880000cd68783b */ /* 0x000fe20000000200 */
[----:B------:R-:W-:Y:S03]  /*2c00*/  HMMA.16816.F32 R52, R12, R54, RZ ;  /* 0x000000360c34723c */ /* 0x000fe600000018ff */
[----:B------:R-:W-:Y:S03]  /*2c10*/  LDSM.16.M88.4 R112, [R203+0x1000] ;  /* 0x00100000cb70783b */ /* 0x000fe60000000200 */
[C---:B------:R-:W-:Y:S01]  /*2c20*/  HMMA.16816.F32 R16, R20.reuse, R36, R16 ;  /* 0x000000241410723c */ /* 0x040fe20000001810 */
[----:B------:R-:W-:Y:S04]  /*2c30*/  LDSM.16.M88.4 R64, [R202+0x2000] ;  /* 0x00200000ca40783b */ /* 0x000fe80000000200 */
[----:B------:R-:W-:Y:S01]  /*2c40*/  LDSM.16.M88.4 R108, [R199+0x8000] ;  /* 0x00800000c76c783b */ /* 0x000fe20000000200 */
[C---:B------:R-:W-:Y:S03]  /*2c50*/  HMMA.16816.F32 R28, R20.reuse, R38, R28 ;  /* 0x00000026141c723c */ /* 0x040fe6000000181c */
[----:B------:R-:W3:Y:S03]  /*2c60*/  LDSM.16.M88.4 R36, [R205+0x8000] ;  /* 0x00800000cd24783b */ /* 0x000ee60000000200 */
[C---:B----4-:R-:W-:Y:S01]  /*2c70*/  HMMA.16816.F32 R40, R20.reuse, R56, R40 ;  /* 0x000000381428723c */ /* 0x050fe20000001828 */
[----:B------:R-:W-:Y:S04]  /*2c80*/  LDSM.16.M88.4 R96, [R199+0x7000] ;  /* 0x00700000c760783b */ /* 0x000fe80000000200 */
[----:B------:R-:W-:Y:S01]  /*2c90*/  LDSM.16.M88.4 R76, [R192+0x2000] ;  /* 0x00200000c04c783b */ /* 0x000fe20000000200 */
[----:B------:R-:W-:Y:S03]  /*2ca0*/  HMMA.16816.F32 R52, R20, R58, R52 ;  /* 0x0000003a1434723c */ /* 0x000fe60000001834 */
[----:B------:R-:W-:Y:S03]  /*2cb0*/  LDSM.16.M88.4 R56, [R201+0x2000] ;  /* 0x00200000c938783b */ /* 0x000fe60000000200 */
[C---:B------:R-:W-:Y:S01]  /*2cc0*/  HMMA.16816.F32 R16, R84.reuse, R32, R16 ;  /* 0x000000205410723c */ /* 0x040fe20000001810 */
[----:B------:R-:W-:Y:S04]  /*2cd0*/  LDSM.16.M88.4 R72, [R192+0x1000] ;  /* 0x00100000c048783b */ /* 0x000fe80000000200 */
[----:B------:R-:W-:Y:S01]  /*2ce0*/  LDSM.16.M88.4 R60, [R205+0xa000] ;  /* 0x00a00000cd3c783b */ /* 0x000fe20000000200 */
[C---:B------:R-:W-:Y:S03]  /*2cf0*/  HMMA.16816.F32 R28, R84.reuse, R34, R28 ;  /* 0x00000022541c723c */ /* 0x040fe6000000181c */
[----:B------:R-:W4:Y:S03]  /*2d00*/  LDSM.16.M88.4 R32, [R192+0x800] ;  /* 0x00080000c020783b */ /* 0x000f260000000200 */
[C---:B--2---:R-:W-:Y:S01]  /*2d10*/  HMMA.16816.F32 R40, R84.reuse, R44, R40 ;  /* 0x0000002c5428723c */ /* 0x044fe20000001828 */
[----:B------:R-:W0:Y:S05]  /*2d20*/  LDGDEPBAR ;  /* 0x00000000000079af */ /* 0x000e2a0000000000 */
[----:B------:R-:W-:Y:S01]  /*2d30*/  HMMA.16816.F32 R52, R84, R46, R52 ;  /* 0x0000002e5434723c */ /* 0x000fe20000001834 */
[----:B------:R-:W-:Y:S05]  /*2d40*/  LDSM.16.M88.4 R44, [R203+0x2800] ;  /* 0x00280000cb2c783b */ /* 0x000fea0000000200 */
[C---:B------:R-:W-:Y:S06]  /*2d50*/  HMMA.16816.F32 R16, R8.reuse, R24, R16 ;  /* 0x000000180810723c */ /* 0x040fec0000001810 */
[----:B------:R-:W-:Y:S01]  /*2d60*/  HMMA.16816.F32 R28, R8, R26, R28 ;  /* 0x0000001a081c723c */ /* 0x000fe2000000181c */
[----:B------:R-:W2:Y:S05]  /*2d70*/  LDSM.16.M88.4 R24, [R205+0x7800] ;  /* 0x00780000cd18783b */ /* 0x000eaa0000000200 */
[C---:B-1----:R-:W-:Y:S06]  /*2d80*/  HMMA.16816.F32 R68, R12.reuse, R92, RZ ;  /* 0x0000005c0c44723c */ /* 0x042fec00000018ff */
[----:B------:R-:W-:Y:S06]  /*2d90*/  HMMA.16816.F32 R92, R12, R94, RZ ;  /* 0x0000005e0c5c723c */ /* 0x000fec00000018ff */
[C---:B---3--:R-:W-:Y:S06]  /*2da0*/  HMMA.16816.F32 R16, R100.reuse, R36, R16 ;  /* 0x000000246410723c */ /* 0x048fec0000001810 */
[----:B------:R-:W-:Y:S01]  /*2db0*/  HMMA.16816.F32 R28, R100, R38, R28 ;  /* 0x00000026641c723c */ /* 0x000fe2000000181c */
[----:B------:R-:W1:Y:S05]  /*2dc0*/  LDSM.16.M88.4 R36, [R203+0x1800] ;  /* 0x00180000cb24783b */ /* 0x000e6a0000000200 */
[C---:B----4-:R-:W-:Y:S06]  /*2dd0*/  HMMA.16816.F32 R40, R8.reuse, R32, R40 ;  /* 0x000000200828723c */ /* 0x050fec0000001828 */
[----:B------:R-:W-:Y:S01]  /*2de0*/  HMMA.16816.F32 R52, R8, R34, R52 ;  /* 0x000000220834723c */ /* 0x000fe20000001834 */
[----:B------:R-:W-:Y:S05]  /*2df0*/  LDSM.16.M88.4 R32, [R199+0x8800] ;  /* 0x00880000c720783b */ /* 0x000fea0000000200 */
[----:B--2---:R-:W-:Y:S06]  /*2e00*/  HMMA.16816.F32 R88, R12, R24, RZ ;  /* 0x000000180c58723c */ /* 0x004fec00000018ff */
[----:B------:R-:W-:Y:S06]  /*2e10*/  HMMA.16816.F32 R28, R80, R50, R28 ;  /* 0x00000032501c723c */ /* 0x000fec000000181c */
[----:B------:R-:W-:Y:S06]  /*2e20*/  HMMA.16816.F32 R40, R100, R104, R40 ;  /* 0x000000686428723c */ /* 0x000fec0000001828 */
[----:B------:R-:W-:Y:S01]  /*2e30*/  HMMA.16816.F32 R12, R12, R26, RZ ;  /* 0x0000001a0c0c723c */ /* 0x000fe200000018ff */
[----:B------:R-:W2:Y:S05]  /*2e40*/  LDSM.16.M88.4 R24, [R199+0x7800] ;  /* 0x00780000c718783b */ /* 0x000eaa0000000200 */
[C---:B------:R-:W-:Y:S06]  /*2e50*/  HMMA.16816.F32 R68, R20.reuse, R112, R68 ;  /* 0x000000701444723c */ /* 0x040fec0000001844 */
[----:B------:R-:W-:Y:S01]  /*2e60*/  HMMA.16816.F32 R92, R20, R114, R92 ;  /* 0x00000072145c723c */ /* 0x000fe2000000185c */
[----:B------:R-:W-:Y:S05]  /*2e70*/  LDSM.16.M88.4 R112, [R205+0x9000] ;  /* 0x00900000cd70783b */ /* 0x000fea0000000200 */
[----:B------:R-:W-:Y:S01]  /*2e80*/  HMMA.16816.F32 R52, R100, R106, R52 ;  /* 0x0000006a6434723c */ /* 0x000fe20000001834 */
[----:B------:R-:W-:Y:S05]  /*2e90*/  LDSM.16.M88.4 R104, [R203+0x4000] ;  /* 0x00400000cb68783b */ /* 0x000fea0000000200 */
[----:B------:R-:W-:Y:S01]  /*2ea0*/  HMMA.16816.F32 R16, R80, R48, R16 ;  /* 0x000000305010723c */ /* 0x000fe20000001810 */
[----:B------:R-:W-:Y:S05]  /*2eb0*/  LDSM.16.M88.4 R48, [R206+0x4000] ;  /* 0x00400000ce30783b */ /* 0x000fea0000000200 */
[----:B-1----:R-:W-:Y:S06]  /*2ec0*/  HMMA.16816.F32 R88, R20, R36, R88 ;  /* 0x000000241458723c */ /* 0x002fec0000001858 */
[----:B------:R-:W-:Y:S06]  /*2ed0*/  HMMA.16816.F32 R28, R64, R110, R28 ;  /* 0x0000006e401c723c */ /* 0x000fec000000181c */
[----:B------:R-:W-:Y:S06]  /*2ee0*/  HMMA.16816.F32 R40, R80, R44, R40 ;  /* 0x0000002c5028723c */ /* 0x000fec0000001828 */
[----:B------:R-:W-:Y:S01]  /*2ef0*/  HMMA.16816.F32 R20, R20, R38, R12 ;  /* 0x000000261414723c */ /* 0x000fe2000000180c */
[----:B------:R-:W1:Y:S04]  /*2f00*/  LDSM.16.M88.4 R12, [R192+0x1800] ;  /* 0x00180000c00c783b */ /* 0x000e680000000200 */
[----:B------:R-:W-:Y:S01]  /*2f10*/  LDSM.16.M88.4 R36, [R204+0x4000] ;  /* 0x00400000cc24783b */ /* 0x000fe20000000200 */
[C---:B------:R-:W-:Y:S06]  /*2f20*/  HMMA.16816.F32 R68, R84.reuse, R96, R68 ;  /* 0x000000605444723c */ /* 0x040fec0000001844 */
[----:B------:R-:W-:Y:S01]  /*2f30*/  HMMA.16816.F32 R92, R84, R98, R92 ;  /* 0x00000062545c723c */ /* 0x000fe2000000185c */
[----:B------:R-:W-:Y:S05]  /*2f40*/  LDSM.16.M88.4 R96, [R205+0x9800] ;  /* 0x00980000cd60783b */ /* 0x000fea0000000200 */
[----:B------:R-:W-:Y:S01]  /*2f50*/  HMMA.16816.F32 R52, R80, R46, R52 ;  /* 0x0000002e5034723c */ /* 0x000fe20000001834 */
[----:B------:R-:W-:Y:S05]  /*2f60*/  LDSM.16.M88.4 R44, [R205+0xa800] ;  /* 0x00a80000cd2c783b */ /* 0x000fea0000000200 */
[----:B------:R-:W-:Y:S01]  /*2f70*/  HMMA.16816.F32 R16, R64, R108, R16 ;  /* 0x0000006c4010723c */ /* 0x000fe20000001810 */
[----:B------:R-:W3:Y:S05]  /*2f80*/  LDSM.16.M88.4 R108, [R192+0x2800] ;  /* 0x00280000c06c783b */ /* 0x000eea0000000200 */
[----:B--2---:R-:W-:Y:S06]  /*2f90*/  HMMA.16816.F32 R88, R84, R24, R88 ;  /* 0x000000185458723c */ /* 0x004fec0000001858 */
[----:B------:R-:W-:Y:S06]  /*2fa0*/  HMMA.16816.F32 R28, R56, R78, R28 ;  /* 0x0000004e381c723c */ /* 0x000fec000000181c */
[----:B------:R-:W-:Y:S06]  /*2fb0*/  HMMA.16816.F32 R40, R64, R32, R40 ;  /* 0x000000204028723c */ /* 0x000fec0000001828 */
[----:B------:R-:W-:Y:S01]  /*2fc0*/  HMMA.16816.F32 R84, R84, R26, R20 ;  /* 0x0000001a5454723c */ /* 0x000fe20000001814 */
[----:B------:R-:W-:Y:S04]  /*2fd0*/  LDSM.16.M88.4 R24, [R202+0x4000] ;  /* 0x00400000ca18783b */ /* 0x000fe80000000200 */
[----:B------:R-:W-:Y:S01]  /*2fe0*/  LDSM.16.M88.4 R20, [R199+0xa000] ;  /* 0x00a00000c714783b */ /* 0x000fe20000000200 */
[C---:B------:R-:W-:Y:S06]  /*2ff0*/  HMMA.16816.F32 R68, R8.reuse, R72, R68 ;  /* 0x000000480844723c */ /* 0x040fec0000001844 */
[----:B------:R-:W-:Y:S01]  /*3000*/  HMMA.16816.F32 R92, R8, R74, R92 ;  /* 0x0000004a085c723c */ /* 0x000fe2000000185c */
[----:B------:R-:W-:Y:S05]  /*3010*/  LDSM.16.M88.4 R72, [R203+0x3800] ;  /* 0x00380000cb48783b */ /* 0x000fea0000000200 */
[----:B------:R-:W-:Y:S01]  /*3020*/  HMMA.16816.F32 R52, R64, R34, R52 ;  /* 0x000000224034723c */ /* 0x000fe20000001834 */
[----:B------:R-:W-:Y:S05]  /*3030*/  LDSM.16.M88.4 R32, [R203+0x4800] ;  /* 0x00480000cb20783b */ /* 0x000fea0000000200 */
[----:B------:R-:W-:Y:S01]  /*3040*/  HMMA.16816.F32 R16, R56, R76, R16 ;  /* 0x0000004c3810723c */ /* 0x000fe20000001810 */
[----:B------:R-:W2:Y:S05]  /*3050*/  LDSM.16.M88.4 R76, [R203+0x3000] ;  /* 0x00300000cb4c783b */ /* 0x000eaa0000000200 */
[----:B-1----:R-:W-:Y:S06]  /*3060*/  HMMA.16816.F32 R88, R8, R12, R88 ;  /* 0x0000000c0858723c */ /* 0x002fec0000001858 */
[----:B------:R-:W-:Y:S06]  /*3070*/  HMMA.16816.F32 R28, R48, R62, R28 ;  /* 0x0000003e301c723c */ /* 0x000fec000000181c */
[----:B---3--:R-:W-:Y:S06]  /*3080*/  HMMA.16816.F32 R40, R56, R108, R40 ;  /* 0x0000006c3828723c */ /* 0x008fec0000001828 */
[----:B------:R-:W-:Y:S01]  /*3090*/  HMMA.16816.F32 R84, R8, R14, R84 ;  /* 0x0000000e0854723c */ /* 0x000fe20000001854 */
[----:B------:R-:W-:Y:S04]  /*30a0*/  LDSM.16.M88.4 R12, [R201+0x4000] ;  /* 0x00400000c90c783b */ /* 0x000fe80000000200 */
[----:B------:R-:W-:Y:S01]  /*30b0*/  LDSM.16.M88.4 R8, [R192+0x4000] ;  /* 0x00400000c008783b */ /* 0x000fe20000000200 */
[C---:B------:R-:W-:Y:S06]  /*30c0*/  HMMA.16816.F32 R68, R100.reuse, R112, R68 ;  /* 0x000000706444723c */ /* 0x040fec0000001844 */
[----:B------:R-:W-:Y:S06]  /*30d0*/  HMMA.16816.F32 R92, R100, R114, R92 ;  /* 0x00000072645c723c */ /* 0x000fec000000185c */
[----:B------:R-:W-:Y:S01]  /*30e0*/  HMMA.16816.F32 R108, R56, R110, R52 ;  /* 0x0000006e386c723c */ /* 0x000fe20000001834 */
[----:B------:R-:W-:Y:S05]  /*30f0*/  LDSM.16.M88.4 R52, [R199+0xa800] ;  /* 0x00a80000c734783b */ /* 0x000fea0000000200 */
[----:B------:R-:W-:Y:S01]  /*3100*/  HMMA.16816.F32 R16, R48, R60, R16 ;  /* 0x0000003c3010723c */ /* 0x000fe20000001810 */
[----:B------:R-:W1:Y:S05]  /*3110*/  LDSM.16.M88.4 R60, [R199+0x9000] ;  /* 0x00900000c73c783b */ /* 0x000e6a0000000200 */
[----:B------:R-:W-:Y:S06]  /*3120*/  HMMA.16816.F32 R88, R100, R96, R88 ;  /* 0x000000606458723c */ /* 0x000fec0000001858 */
[----:B------:R-:W-:Y:S06]  /*3130*/  HMMA.16816.F32 R28, R36, R106, R28 ;  /* 0x0000006a241c723c */ /* 0x000fec000000181c */
[----:B------:R-:W-:Y:S06]  /*3140*/  HMMA.16816.F32 R40, R48, R44, R40 ;  /* 0x0000002c3028723c */ /* 0x000fec0000001828 */
[----:B------:R-:W-:Y:S01]  /*3150*/  HMMA.16816.F32 R84, R100, R98, R84 ;  /* 0x000000626454723c */ /* 0x000fe20000001854 */
[----:B------:R-:W3:Y:S04]  /*3160*/  LDSM.16.M88.4 R100, [R199+0x9800] ;  /* 0x00980000c764783b */ /* 0x000ee80000000200 */
[----:B------:R-:W4:Y:S01]  /*3170*/  LDSM.16.M88.4 R96, [R192+0x3000] ;  /* 0x00300000c060783b */ /* 0x000f220000000200 */
[C---:B--2---:R-:W-:Y:S06]  /*3180*/  HMMA.16816.F32 R68, R80.reuse, R76, R68 ;  /* 0x0000004c5044723c */ /* 0x044fec0000001844 */
[----:B------:R-:W-:Y:S06]  /*3190*/  HMMA.16816.F32 R92, R80, R78, R92 ;  /* 0x0000004e505c723c */ /* 0x000fec000000185c */
[----:B------:R-:W-:Y:S01]  /*31a0*/  HMMA.16816.F32 R108, R48, R46, R108 ;  /* 0x0000002e306c723c */ /* 0x000fe2000000186c */
[----:B------:R-:W-:Y:S05]  /*31b0*/  LDSM.16.M88.4 R44, [R192+0x4800] ;  /* 0x00480000c02c783b */ /* 0x000fea0000000200 */
[----:B------:R-:W-:Y:S06]  /*31c0*/  HMMA.16816.F32 R16, R36, R104, R16 ;  /* 0x000000682410723c */ /* 0x000fec0000001810 */
[----:B------:R-:W-:Y:S06]  /*31d0*/  HMMA.16816.F32 R88, R80, R72, R88 ;  /* 0x000000485058723c */ /* 0x000fec0000001858 */
[----:B------:R-:W-:Y:S06]  /*31e0*/  HMMA.16816.F32 R28, R24, R22, R28 ;  /* 0x00000016181c723c */ /* 0x000fec000000181c */
[----:B------:R-:W-:Y:S06]  /*31f0*/  HMMA.16816.F32 R40, R36, R32, R40 ;  /* 0x000000202428723c */ /* 0x000fec0000001828 */
[C---:B-1----:R-:W-:Y:S06]  /*3200*/  HMMA.16816.F32 R68, R64.reuse, R60, R68 ;  /* 0x0000003c4044723c */ /* 0x042fec0000001844 */
[----:B------:R-:W-:Y:S06]  /*3210*/  HMMA.16816.F32 R92, R64, R62, R92 ;  /* 0x0000003e405c723c */ /* 0x000fec000000185c */
[----:B------:R-:W-:Y:S01]  /*3220*/  HMMA.16816.F32 R108, R36, R34, R108 ;  /* 0x00000022246c723c */ /* 0x000fe2000000186c */
[----:B------:R-:W1:Y:S05]  /*3230*/  LDSM.16.M88.4 R32, [R192+0x3800] ;  /* 0x00380000c020783b */ /* 0x000e6a0000000200 */
[----:B------:R-:W-:Y:S06]  /*3240*/  HMMA.16816.F32 R84, R80, R74, R84 ;  /* 0x0000004a5054723c */ /* 0x000fec0000001854 */
[----:B------:R-:W-:Y:S01]  /*3250*/  HMMA.16816.F32 R16, R24, R20, R16 ;  /* 0x000000141810723c */ /* 0x000fe20000001810 */
[----:B------:R-:W2:Y:S05]  /*3260*/  LDSM.16.M88.4 R20, [R205+0xb000] ;  /* 0x00b00000cd14783b */ /* 0x000eaa0000000200 */
[----:B---3--:R-:W-:Y:S06]  /*3270*/  HMMA.16816.F32 R88, R64, R100, R88 ;  /* 0x000000644058723c */ /* 0x008fec0000001858 */
[----:B------:R-:W-:Y:S06]  /*3280*/  HMMA.16816.F32 R28, R12, R10, R28 ;  /* 0x0000000a0c1c723c */ /* 0x000fec000000181c */
[----:B------:R-:W-:Y:S06]  /*3290*/  HMMA.16816.F32 R40, R24, R52, R40 ;  /* 0x000000341828723c */ /* 0x000fec0000001828 */
[C---:B----4-:R-:W-:Y:S06]  /*32a0*/  HMMA.16816.F32 R68, R56.reuse, R96, R68 ;  /* 0x000000603844723c */ /* 0x050fec0000001844 */
[----:B------:R-:W-:Y:S06]  /*32b0*/  HMMA.16816.F32 R92, R56, R98, R92 ;  /* 0x00000062385c723c */ /* 0x000fec000000185c */
[----:B------:R-:W-:Y:S01]  /*32c0*/  HMMA.16816.F32 R108, R24, R54, R108 ;  /* 0x00000036186c723c */ /* 0x000fe2000000186c */
[----:B------:R-:W3:Y:S01]  /*32d0*/  LDSM.16.M88.4 R52, [R205+0xb800] ;  /* 0x00b80000cd34783b */ /* 0x000ee20000000200 */
[----:B------:R-:W-:Y:S01]  /*32e0*/  FMUL.FTZ R28, R28, UR5 ;  /* 0x000000051c1c7c20 */ /* 0x000fe20008410000 */
[----:B------:R-:W-:Y:S01]  /*32f0*/  FMUL.FTZ R29, R29, UR5 ;  /* 0x000000051d1d7c20 */ /* 0x000fe20008410000 */
[----:B------:R-:W-:Y:S01]  /*3300*/  FMUL.FTZ R30, R30, UR5 ;  /* 0x000000051e1e7c20 */ /* 0x000fe20008410000 */
[----:B------:R-:W-:Y:S01]  /*3310*/  FMUL.FTZ R63, R31, UR5 ;  /* 0x000000051f3f7c20 */ /* 0x000fe20008410000 */
[----:B------:R-:W-:Y:S02]  /*3320*/  HMMA.16816.F32 R84, R64, R102, R84 ;  /* 0x000000664054723c */ /* 0x000fe40000001854 */
[----:B------:R-:W-:Y:S04]  /*3330*/  MUFU.TANH R62, R30 ;  /* 0x0000001e003e7308 */ /* 0x000fe80000002400 */
[----:B------:R-:W-:Y:S01]  /*3340*/  HMMA.16816.F32 R16, R12, R8, R16 ;  /* 0x000000080c10723c */ /* 0x000fe20000001810 */
[----:B------:R-:W4:Y:S03]  /*3350*/  LDSM.16.M88.4 R8, [R203+0x5000] ;  /* 0x00500000cb08783b */ /* 0x000f260000000200 */
[----:B------:R-:W-:Y:S02]  /*3360*/  MUFU.TANH R63, R63 ;  /* 0x0000003f003f7308 */ /* 0x000fe40000002400 */
[----:B-1----:R-:W-:Y:S06]  /*3370*/  HMMA.16816.F32 R88, R56, R32, R88 ;  /* 0x000000203858723c */ /* 0x002fec0000001858 */
[----:B------:R-:W-:Y:S01]  /*3380*/  HMMA.16816.F32 R40, R12, R44, R40 ;  /* 0x0000002c0c28723c */ /* 0x000fe20000001828 */
[----:B------:R-:W-:Y:S05]  /*3390*/  MUFU.TANH R44, R28 ;  /* 0x0000001c002c7308 */ /* 0x000fea0000002400 */
[C---:B--2---:R-:W-:Y:S03]  /*33a0*/  HMMA.16816.F32 R68, R48.reuse, R20, R68 ;  /* 0x000000143044723c */ /* 0x044fe60000001844 */
[----:B------:R1:W-:Y:S03]  /*33b0*/  MUFU.TANH R45, R29 ;  /* 0x0000001d002d7308 */ /* 0x0003e60000002400 */
[----:B------:R-:W-:Y:S01]  /*33c0*/  HMMA.16816.F32 R92, R48, R22, R92 ;  /* 0x00000016305c723c */ /* 0x000fe2000000185c */
[----:B------:R-:W-:Y:S01]  /*33d0*/  FMUL.FTZ R0, R16, UR5 ;  /* 0x0000000510007c20 */ /* 0x000fe20008410000 */
[----:B------:R-:W-:Y:S01]  /*33e0*/  FMUL.FTZ R3, R17, UR5 ;  /* 0x0000000511037c20 */ /* 0x000fe20008410000 */
[----:B------:R-:W-:Y:S01]  /*33f0*/  FMUL.FTZ R60, R18, UR5 ;  /* 0x00000005123c7c20 */ /* 0x000fe20008410000 */
[----:B------:R-:W-:Y:S01]  /*3400*/  FMUL.FTZ R61, R19, UR5 ;  /* 0x00000005133d7c20 */ /* 0x000fe20008410000 */
[----:B------:R-:W-:Y:S01]  /*3410*/  LDSM.16.M88.4 R20, [R192+0x5000] ;  /* 0x00500000c014783b */ /* 0x000fe20000000200 */
[----:B------:R-:W-:Y:S01]  /*3420*/  HMMA.16816.F32 R84, R56, R34, R84 ;  /* 0x000000223854723c */ /* 0x000fe20000001854 */
[----:B------:R-:W2:Y:S02]  /*3430*/  MUFU.TANH R0, R0 ;  /* 0x0000000000007308 */ /* 0x000ea40000002400 */
[----:B------:R-:W2:Y:S03]  /*3440*/  LDSM.16.M88.4 R16, [R199+0xb000] ;  /* 0x00b00000c710783b */ /* 0x000ea60000000200 */
[----:B---3--:R-:W-:Y:S01]  /*3450*/  HMMA.16816.F32 R88, R48, R52, R88 ;  /* 0x000000343058723c */ /* 0x008fe20000001858 */
[----:B------:R-:W-:Y:S01]  /*3460*/  FMUL.FTZ R32, R40, UR5 ;  /* 0x0000000528207c20 */ /* 0x000fe20008410000 */
[----:B-1----:R-:W1:Y:S01]  /*3470*/  LDSM.16.M88.4 R28, [R203+0x5800] ;  /* 0x00580000cb1c783b */ /* 0x002e620000000200 */
[----:B------:R-:W-:Y:S01]  /*3480*/  FMUL.FTZ R40, R42, UR5 ;  /* 0x000000052a287c20 */ /* 0x000fe20008410000 */
[----:B------:R-:W-:Y:S01]  /*3490*/  MUFU.TANH R3, R3 ;  /* 0x0000000300037308 */ /* 0x000fe20000002400 */
[----:B------:R-:W-:Y:S01]  /*34a0*/  FMUL.FTZ R33, R41, UR5 ;  /* 0x0000000529217c20 */ /* 0x000fe20008410000 */
[----:B----4-:R-:W-:Y:S01]  /*34b0*/  HMMA.16816.F32 R68, R36, R8, R68 ;  /* 0x000000082444723c */ /* 0x010fe20000001844 */
[----:B------:R-:W-:-:S05]  /*34c0*/  FMUL.FTZ R41, R43, UR5 ;  /* 0x000000052b297c20 */ /* 0x000fca0008410000 */
[----:B------:R-:W-:Y:S01]  /*34d0*/  HMMA.16816.F32 R92, R36, R10, R92 ;  /* 0x0000000a245c723c */ /* 0x000fe2000000185c */
[----:B------:R-:W3:Y:S01]  /*34e0*/  LDSM.16.M88.4 R8, [R199+0xb800] ;  /* 0x00b80000c708783b */ /* 0x000ee20000000200 */
[----:B------:R-:W-:Y:S04]  /*34f0*/  MUFU.TANH R32, R32 ;  /* 0x0000002000207308 */ /* 0x000fe80000002400 */
[----:B------:R-:W-:Y:S04]  /*3500*/  HMMA.16816.F32 R84, R48, R54, R84 ;  /* 0x000000363054723c */ /* 0x000fe80000001854 */
[----:B------:R-:W-:Y:S02]  /*3510*/  MUFU.TANH R40, R40 ;  /* 0x0000002800287308 */ /* 0x000fe40000002400 */
[----:B------:R-:W-:Y:S06]  /*3520*/  HMMA.16816.F32 R108, R12, R46, R108 ;  /* 0x0000002e0c6c723c */ /* 0x000fec000000186c */
[----:B------:R-:W4:Y:S01]  /*3530*/  MUFU.TANH R61, R61 ;  /* 0x0000003d003d7308 */ /* 0x000f220000002400 */
[----:B--2---:R-:W-:Y:S07]  /*3540*/  HMMA.16816.F32 R68, R24, R16, R68 ;  /* 0x000000101844723c */ /* 0x004fee0000001844 */
[----:B------:R-:W2:Y:S01]  /*3550*/  MUFU.TANH R60, R60 ;  /* 0x0000003c003c7308 */ /* 0x000ea20000002400 */
[----:B-1----:R-:W-:Y:S07]  /*3560*/  HMMA.16816.F32 R88, R36, R28, R88 ;  /* 0x0000001c2458723c */ /* 0x002fee0000001858 */
[----:B------:R-:W-:Y:S02]  /*3570*/  MUFU.TANH R33, R33 ;  /* 0x0000002100217308 */ /* 0x000fe40000002400 */
[----:B------:R-:W-:Y:S01]  /*3580*/  FMUL.FTZ R108, R108, UR5 ;  /* 0x000000056c6c7c20 */ /* 0x000fe20008410000 */
[----:B------:R-:W-:Y:S01]  /*3590*/  HMMA.16816.F32 R92, R24, R18, R92 ;  /* 0x00000012185c723c */ /* 0x000fe2000000185c */
[----:B------:R-:W1:Y:S01]  /*35a0*/  LDSM.16.M88.4 R16, [R192+0x5800] ;  /* 0x00580000c010783b */ /* 0x000e620000000200 */
[----:B------:R-:W-:Y:S01]  /*35b0*/  FMUL.FTZ R28, R111, UR5 ;  /* 0x000000056f1c7c20 */ /* 0x000fe20008410000 */
[----:B------:R-:W-:-:S04]  /*35c0*/  DEPBAR.LE SB0, 0x0 ;  /* 0x000080000000791a */ /* 0x000fc80000000000 */
[----:B------:R-:W-:Y:S01]  /*35d0*/  HMMA.16816.F32 R84, R36, R30, R84 ;  /* 0x0000001e2454723c */ /* 0x000fe20000001854 */
[----:B------:R-:W2:Y:S05]  /*35e0*/  MUFU.TANH R41, R41 ;  /* 0x0000002900297308 */ /* 0x000eaa0000002400 */
[----:B------:R-:W-:Y:S03]  /*35f0*/  HMMA.16816.F32 R68, R12, R20, R68 ;  /* 0x000000140c44723c */ /* 0x000fe60000001844 */
[----:B------:R-:W-:Y:S03]  /*3600*/  MUFU.TANH R34, R108 ;  /* 0x0000006c00227308 */ /* 0x000fe60000002400 */
[----:B---3--:R-:W-:Y:S01]  /*3610*/  HMMA.16816.F32 R88, R24, R8, R88 ;  /* 0x000000081858723c */ /* 0x008fe20000001858 */
[----:B------:R-:W-:Y:S01]  /*3620*/  FMUL.FTZ R21, R110, UR5 ;  /* 0x000000056e157c20 */ /* 0x000fe20008410000 */
[----:B------:R-:W-:-:S03]  /*3630*/  FMUL.FTZ R20, R109, UR5 ;  /* 0x000000056d147c20 */ /* 0x000fc60008410000 */
[----:B------:R-:W-:Y:S01]  /*3640*/  MUFU.TANH R28, R28 ;  /* 0x0000001c001c7308 */ /* 0x000fe20000002400 */
[----:B------:R-:W-:Y:S06]  /*3650*/  HMMA.16816.F32 R92, R12, R22, R92 ;  /* 0x000000160c5c723c */ /* 0x000fec000000185c */
[----:B------:R-:W-:Y:S01]  /*3660*/  HMMA.16816.F32 R84, R24, R10, R84 ;  /* 0x0000000a1854723c */ /* 0x000fe20000001854 */
[----:B------:R-:W-:Y:S01]  /*3670*/  IMAD.SHL.U32 R22, R124, 0x2, RZ ;  /* 0x000000027c167824 */ /* 0x000fe200078e00ff */
[----:B------:R-:W3:Y:S04]  /*3680*/  MUFU.TANH R21, R21 ;  /* 0x0000001500157308 */ /* 0x000ee80000002400 */
[----:B------:R-:W-:Y:S01]  /*3690*/  LOP3.LUT R22, R22, 0x6, RZ, 0xc0, !PT ;  /* 0x0000000616167812 */ /* 0x000fe200078ec0ff */
[----:B------:R-:W-:Y:S01]  /*36a0*/  FMUL.FTZ R68, R68, UR5 ;  /* 0x0000000544447c20 */ /* 0x000fe20008410000 */
[----:B------:R-:W-:Y:S01]  /*36b0*/  FMUL.FTZ R70, R70, UR5 ;  /* 0x0000000546467c20 */ /* 0x000fe20008410000 */
[----:B------:R-:W-:Y:S01]  /*36c0*/  FMUL.FTZ R69, R69, UR5 ;  /* 0x0000000545457c20 */ /* 0x000fe20008410000 */
[----:B------:R-:W3:Y:S01]  /*36d0*/  MUFU.TANH R20, R20 ;  /* 0x0000001400147308 */ /* 0x000ee20000002400 */
[----:B------:R-:W-:Y:S01]  /*36e0*/  IMAD R22, R133, 0x40, R22 ;  /* 0x0000004085167824 */ /* 0x000fe200078e0216 */
[----:B-1----:R-:W-:Y:S01]  /*36f0*/  HMMA.16816.F32 R88, R12, R16, R88 ;  /* 0x000000100c58723c */ /* 0x002fe20000001858 */
[----:B------:R-:W-:-:S02]  /*3700*/  FMUL.FTZ R71, R71, UR5 ;  /* 0x0000000547477c20 */ /* 0x000fc40008410000 */
[C---:B------:R-:W-:Y:S01]  /*3710*/  VIADD R30, R22.reuse, 0xffffffc0 ;  /* 0xffffffc0161e7836 */ /* 0x040fe20000000000 */
[C---:B------:R-:W-:Y:S01]  /*3720*/  IADD3 R10, R22.reuse, -0x2f, RZ ;  /* 0xffffffd1160a7810 */ /* 0x040fe20007ffe0ff */
[C---:B------:R-:W-:Y:S01]  /*3730*/  VIADD R8, R22.reuse, 0xffffffc8 ;  /* 0xffffffc816087836 */ /* 0x040fe20000000000 */
[----:B------:R-:W-:Y:S01]  /*3740*/  MUFU.TANH R167, R68 ;  /* 0x0000004400a77308 */ /* 0x000fe20000002400 */
[----:B------:R-:W-:Y:S01]  /*3750*/  VIADD R16, R22, 0xffffffc1 ;  /* 0xffffffc116107836 */ /* 0x000fe20000000000 */
[-C--:B------:R-:W-:Y:S01]  /*3760*/  ISETP.GE.AND P0, PT, R30, R125.reuse, PT ;  /* 0x0000007d1e00720c */ /* 0x080fe20003f06270 */
[----:B------:R-:W-:Y:S01]  /*3770*/  FMUL.FTZ R92, R92, UR5 ;  /* 0x000000055c5c7c20 */ /* 0x000fe20008410000 */
[-C--:B------:R-:W-:Y:S01]  /*3780*/  ISETP.GE.AND P4, PT, R8, R125.reuse, PT ;  /* 0x0000007d0800720c */ /* 0x080fe20003f86270 */
[----:B------:R-:W-:Y:S01]  /*3790*/  VIADD R8, R22, 0xffffffc9 ;  /* 0xffffffc916087836 */ /* 0x000fe20000000000 */
[-C--:B------:R-:W-:Y:S01]  /*37a0*/  ISETP.GE.AND P5, PT, R16, R125.reuse, PT ;  /* 0x0000007d1000720c */ /* 0x080fe20003fa6270 */
[----:B------:R-:W-:Y:S01]  /*37b0*/  VIADD R16, R22, 0xffffffd0 ;  /* 0xffffffd016107836 */ /* 0x000fe20000000000 */
[----:B------:R-:W-:Y:S01]  /*37c0*/  FSEL R17, R0, -INF , !P0 ;  /* 0xff80000000117808 */ /* 0x000fe20004000000 */
[----:B------:R-:W-:Y:S01]  /*37d0*/  HMMA.16816.F32 R84, R12, R18, R84 ;  /* 0x000000120c54723c */ /* 0x000fe20000001854 */
[----:B------:R-:W-:Y:S01]  /*37e0*/  VIADD R0, R22, 0xffffffd9 ;  /* 0xffffffd916007836 */ /* 0x000fe20000000000 */
[-C--:B------:R-:W-:Y:S01]  /*37f0*/  ISETP.GE.AND P3, PT, R8, R125.reuse, PT ;  /* 0x0000007d0800720c */ /* 0x080fe20003f66270 */
[----:B------:R-:W-:Y:S01]  /*3800*/  VIADD R8, R22, 0xffffffd8 ;  /* 0xffffffd816087836 */ /* 0x000fe20000000000 */
[-C--:B------:R-:W-:Y:S01]  /*3810*/  ISETP.GE.AND P1, PT, R16, R125.reuse, PT ;  /* 0x0000007d1000720c */ /* 0x080fe20003f26270 */
[----:B------:R-:W1:Y:S01]  /*3820*/  MUFU.TANH R160, R70 ;  /* 0x0000004600a07308 */ /* 0x000e620000002400 */
[----:B----4-:R-:W-:Y:S01]  /*3830*/  FSEL R16, R61, -INF , !P5 ;  /* 0xff8000003d107808 */ /* 0x010fe20006800000 */
[----:B------:R-:W-:Y:S01]  /*3840*/  FMUL.FTZ R93, R93, UR5 ;  /* 0x000000055d5d7c20 */ /* 0x000fe20008410000 */
[----:B------:R-:W-:Y:S01]  /*3850*/  FSEL R14, R40, -INF , !P1 ;  /* 0xff800000280e7808 */ /* 0x000fe20004800000 */
[----:B------:R-:W-:Y:S01]  /*3860*/  FMUL.FTZ R94, R94, UR5 ;  /* 0x000000055e5e7c20 */ /* 0x000fe20008410000 */
[----:B------:R-:W-:Y:S01]  /*3870*/  FSEL R15, R32, -INF , !P1 ;  /* 0xff800000200f7808 */ /* 0x000fe20004800000 */
[----:B------:R-:W-:Y:S01]  /*3880*/  FMUL.FTZ R95, R95, UR5 ;  /* 0x000000055f5f7c20 */ /* 0x000fe20008410000 */
[----:B------:R-:W-:Y:S01]  /*3890*/  ISETP.GT.AND P1, PT, R133, 0x1, PT ;  /* 0x000000018500780c */ /* 0x000fe20003f24270 */
[----:B------:R-:W-:Y:S01]  /*38a0*/  MUFU.TANH R159, R69 ;  /* 0x00000045009f7308 */ /* 0x000fe20000002400 */
[----:B------:R-:W-:Y:S01]  /*38b0*/  FSEL R23, R3, -INF , !P5 ;  /* 0xff80000003177808 */ /* 0x000fe20006800000 */
[----:B------:R-:W-:Y:S01]  /*38c0*/  VIADD R18, R22, 0xfffffff0 ;  /* 0xfffffff016127836 */ /* 0x000fe20000000000 */
[-C--:B------:R-:W-:Y:S01]  /*38d0*/  ISETP.GE.AND P5, PT, R0, R125.reuse, PT ;  /* 0x0000007d0000720c */ /* 0x080fe20003fa6270 */
[----:B------:R-:W-:Y:S01]  /*38e0*/  VIADD R0, R22, 0xffffffe0 ;  /* 0xffffffe016007836 */ /* 0x000fe20000000000 */
[----:B--2---:R-:W-:Y:S01]  /*38f0*/  FSEL R60, R60, -INF , !P0 ;  /* 0xff8000003c3c7808 */ /* 0x004fe20004000000 */
[----:B------:R-:W-:Y:S01]  /*3900*/  FMUL.FTZ R88, R88, UR5 ;  /* 0x0000000558587c20 */ /* 0x000fe20008410000 */
[-C--:B------:R-:W-:Y:S01]  /*3910*/  ISETP.GE.AND P0, PT, R8, R125.reuse, PT ;  /* 0x0000007d0800720c */ /* 0x080fe20003f06270 */
[----:B------:R-:W-:Y:S01]  /*3920*/  VIADD R8, R22, 0xffffffe1 ;  /* 0xffffffe116087836 */ /* 0x000fe20000000000 */
[----:B------:R-:W-:Y:S01]  /*3930*/  FSEL R62, R62, -INF , !P4 ;  /* 0xff8000003e3e7808 */ /* 0x000fe20006000000 */
[----:B------:R-:W2:Y:S01]  /*3940*/  MUFU.TANH R176, R71 ;  /* 0x0000004700b07308 */ /* 0x000ea20000002400 */
[----:B------:R-:W-:Y:S01]  /*3950*/  FSEL R25, R44, -INF , !P4 ;  /* 0xff8000002c197808 */ /* 0x000fe20006000000 */
[----:B------:R-:W4:Y:S01]  /*3960*/  @!P1 LDC.64 R216, c[0x0][0x218] ;  /* 0x00008600ffd89b82 */ /* 0x000f220000000a00 */
[-C--:B------:R-:W-:Y:S01]  /*3970*/  ISETP.GE.AND P4, PT, R0, R125.reuse, PT ;  /* 0x0000007d0000720c */ /* 0x080fe20003f86270 */
[----:B------:R-:W-:Y:S01]  /*3980*/  FMUL.FTZ R90, R90, UR5 ;  /* 0x000000055a5a7c20 */ /* 0x000fe20008410000 */
        /* <DEDUP_REMOVED lines=8> */
[----:B------:R-:W-:Y:S01]  /*3a10*/  FMUL.FTZ R84, R84, UR5 ;  /* 0x0000000554547c20 */ /* 0x000fe20008410000 */
[----:B------:R-:W-:Y:S01]  /*3a20*/  FMUL.FTZ R86, R86, UR5 ;  /* 0x0000000556567c20 */ /* 0x000fe20008410000 */
[----:B------:R-:W-:Y:S01]  /*3a30*/  FSEL R12, R41, -INF , !P2 ;  /* 0xff800000290c7808 */ /* 0x000fe20005000000 */
[----:B------:R-:W-:Y:S01]  /*3a40*/  MUFU.TANH R161, R93 ;  /* 0x0000005d00a17308 */ /* 0x000fe20000002400 */
[----:B------:R-:W-:Y:S01]  /*3a50*/  FSEL R13, R33, -INF , !P2 ;  /* 0xff800000210d7808 */ /* 0x000fe20005000000 */
[----:B------:R-:W-:Y:S01]  /*3a60*/  FMUL.FTZ R87, R87, UR5 ;  /* 0x0000000557577c20 */ /* 0x000fe20008410000 */
[----:B------:R-:W-:Y:S01]  /*3a70*/  ISETP.GE.AND P2, PT, R8, R125, PT ;  /* 0x0000007d0800720c */ /* 0x000fe20003f46270 */
[----:B------:R-:W-:-:S02]  /*3a80*/  VIADD R8, R22, 0xffffffe9 ;  /* 0xffffffe916087836 */ /* 0x000fc40000000000 */
[----:B------:R-:W-:Y:S01]  /*3a90*/  FMUL.FTZ R85, R85, UR5 ;  /* 0x0000000555557c20 */ /* 0x000fe20008410000 */
[----:B---3--:R-:W-:Y:S01]  /*3aa0*/  FSEL R10, R21, -INF , !P0 ;  /* 0xff800000150a7808 */ /* 0x008fe20004000000 */
[----:B------:R-:W3:Y:S01]  /*3ab0*/  MUFU.TANH R166, R94 ;  /* 0x0000005e00a67308 */ /* 0x000ee20000002400 */
[----:B------:R-:W-:Y:S02]  /*3ac0*/  FSEL R11, R34, -INF , !P0 ;  /* 0xff800000220b7808 */ /* 0x000fe40004000000 */
[-C--:B------:R-:W-:Y:S02]  /*3ad0*/  ISETP.GE.AND P0, PT, R8, R125.reuse, PT ;  /* 0x0000007d0800720c */ /* 0x080fe40003f06270 */
[----:B------:R-:W-:Y:S02]  /*3ae0*/  FSEL R8, R28, -INF , !P5 ;  /* 0xff8000001c087808 */ /* 0x000fe40006800000 */
[----:B------:R-:W-:Y:S01]  /*3af0*/  FSEL R9, R20, -INF , !P5 ;  /* 0xff80000014097808 */ /* 0x000fe20006800000 */
[----:B------:R-:W4:Y:S01]  /*3b00*/  MUFU.TANH R174, R95 ;  /* 0x0000005f00ae7308 */ /* 0x000f220000002400 */
[----:B------:R-:W-:Y:S01]  /*3b10*/  ISETP.GE.AND P5, PT, R18, R125, PT ;  /* 0x0000007d1200720c */ /* 0x000fe20003fa6270 */
[----:B------:R-:W-:Y:S01]  /*3b20*/  VIADD R18, R22, 0xfffffff1 ;  /* 0xfffffff116127836 */ /* 0x000fe20000000000 */
[----:B-1----:R-:W-:-:S02]  /*3b30*/  FSEL R160, R160, -INF , !P4 ;  /* 0xff800000a0a07808 */ /* 0x002fc40006000000 */
[----:B------:R-:W-:Y:S02]  /*3b40*/  FSEL R167, R167, -INF , !P4 ;  /* 0xff800000a7a77808 */ /* 0x000fe40006000000 */
[----:B------:R-:W-:Y:S01]  /*3b50*/  ISETP.GE.AND P4, PT, R18, R125, PT ;  /* 0x0000007d1200720c */ /* 0x000fe20003f86270 */
[----:B------:R-:W1:Y:S01]  /*3b60*/  MUFU.TANH R175, R88 ;  /* 0x0000005800af7308 */ /* 0x000e620000002400 */
[----:B------:R-:W-:Y:S01]  /*3b70*/  VIADD R18, R22, 0xfffffff8 ;  /* 0xfffffff816127836 */ /* 0x000fe20000000000 */
[----:B--2---:R-:W-:Y:S01]  /*3b80*/  FSEL R176, R176, -INF , !P3 ;  /* 0xff800000b0b07808 */ /* 0x004fe20005800000 */
[----:B------:R-:W-:Y:S01]  /*3b90*/  VIADD R22, R22, 0xfffffff9 ;  /* 0xfffffff916167836 */ /* 0x000fe20000000000 */
[----:B------:R-:W-:Y:S02]  /*3ba0*/  FSEL R159, R159, -INF , !P3 ;  /* 0xff8000009f9f7808 */ /* 0x000fe40005800000 */
[----:B---3--:R-:W-:Y:S02]  /*3bb0*/  FSEL R166, R166, -INF , !P2 ;  /* 0xff800000a6a67808 */ /* 0x008fe40005000000 */
[----:B------:R-:W2:Y:S01]  /*3bc0*/  MUFU.TANH R170, R90 ;  /* 0x0000005a00aa7308 */ /* 0x000ea20000002400 */
[----:B------:R-:W-:-:S02]  /*3bd0*/  FSEL R163, R163, -INF , !P2 ;  /* 0xff800000a3a37808 */ /* 0x000fc40005000000 */
[----:B----4-:R-:W-:Y:S02]  /*3be0*/  FSEL R174, R174, -INF , !P0 ;  /* 0xff800000aeae7808 */ /* 0x010fe40004000000 */
[----:B------:R-:W-:Y:S02]  /*3bf0*/  FSEL R161, R161, -INF , !P0 ;  /* 0xff800000a1a17808 */ /* 0x000fe40004000000 */
[-C--:B------:R-:W-:Y:S01]  /*3c00*/  ISETP.GE.AND P3, PT, R18, R125.reuse, PT ;  /* 0x0000007d1200720c */ /* 0x080fe20003f66270 */
[----:B------:R-:W3:Y:S01]  /*3c10*/  MUFU.TANH R173, R89 ;  /* 0x0000005900ad7308 */ /* 0x000ee20000002400 */
[----:B------:R-:W-:Y:S02]  /*3c20*/  ISETP.GE.AND P2, PT, R22, R125, PT ;  /* 0x0000007d1600720c */ /* 0x000fe40003f46270 */
[----:B------:R-:W-:Y:S02]  /*3c30*/  @!P1 LEA R216, P0, R118, R216, 0x1 ;  /* 0x000000d876d89211 */ /* 0x000fe400078008ff */
[----:B-1----:R-:W-:-:S02]  /*3c40*/  FSEL R175, R175, -INF , !P5 ;  /* 0xff800000afaf7808 */ /* 0x002fc40006800000 */
[----:B------:R-:W-:Y:S01]  /*3c50*/  @!P1 LEA.HI.X R217, R118, R217, R121, 0x1, P0 ;  /* 0x000000d976d99211 */ /* 0x000fe200000f0c79 */
        /* <DEDUP_REMOVED lines=62> */
[----:B------:R-:W-:-:S04]  /*4040*/  IMAD R6, R3, R116, RZ ;  /* 0x0000007403067224 */ /* 0x000fc800078e02ff */
[----:B------:R-:W-:Y:S01]  /*4050*/  IMAD R6, R19, R117, R6 ;  /* 0x0000007513067224 */ /* 0x000fe200078e0206 */
[----:B--2---:R-:W-:Y:S01]  /*4060*/  IADD3 R4, -R21, R4, RZ ;  /* 0x0000000415047210 */ /* 0x004fe20007ffe1ff */
[----:B------:R-:W-:-:S03]  /*4070*/  IMAD.WIDE.U32 R20, R19, R116, RZ ;  /* 0x0000007413147225 */ /* 0x000fc600078e00ff */
        /* <DEDUP_REMOVED lines=8> */
.L_x_3421:
[----:B------:R-:W-:-:S04]  /*4100*/  LEA R4, -R116, RZ, 0x6 ;  /* 0x000000ff74047211 */ /* 0x000fc800078e31ff */
[----:B------:R-:W-:-:S07]  /*4110*/  SHF.R.S32.HI R3, RZ, 0x1f, R4 ;  /* 0x0000001fff037819 */ /* 0x000fce0000011404 */
.L_x_3422:
        /* <DEDUP_REMOVED lines=29> */
.L_x_3420:
[----:B------:R-:W-:Y:S01]  /*42f0*/  FMNMX.FTZ R6, R17, R23, !PT ;  /* 0x0000001711067209 */ /* 0x000fe20007810000 */
[----:B------:R-:W-:Y:S01]  /*4300*/  ULDC UR5, c[0x0][0x2ec] ;  /* 0x0000bb0000057ab9 */ /* 0x000fe20000000800 */
[----:B-1----:R-:W-:Y:S02]  /*4310*/  FMNMX.FTZ R21, R60, R16, !PT ;  /* 0x000000103c157209 */ /* 0x002fe40007810000 */
        /* <DEDUP_REMOVED lines=75> */
[----:B------:R-:W1:Y:S01]  /*47d0*/  MUFU.EX2 R152, R152 ;  /* 0x0000009800987308 */ /* 0x000e620000000800 */
[----:B------:R-:W2:Y:S01]  /*47e0*/  LDSM.16.MT88.4 R12, [R198+0xc800] ;  /* 0x00c80000c60c783b */ /* 0x000ea20000004200 */
        /* <DEDUP_REMOVED lines=14> */
[----:B------:R-:W3:Y:S01]  /*48d0*/  MUFU.EX2 R148, R148 ;  /* 0x0000009400947308 */ /* 0x000ee20000000800 */
[----:B-1----:R-:W-:Y:S01]  /*48e0*/  F2FP.F16.F32.PACK_AB R96, R152, R155 ;  /* 0x0000009b9860723e */ /* 0x002fe200000000ff */
[----:B------:R-:W-:Y:S01]  /*48f0*/  LDSM.16.MT88.4 R32, [R197+0xc800] ;  /* 0x00c80000c520783b */ /* 0x000fe20000004200 */
[--C-:B------:R-:W-:Y:S01]  /*4900*/  FFMA.FTZ R171, R171, UR5, -R172.reuse ;  /* 0x00000005abab7c23 */ /* 0x100fe200080108ac */
[----:B------:R-:W-:Y:S01]  /*4910*/  FFMA.FTZ R172, R169, UR5, -R172 ;  /* 0x00000005a9ac7c23 */ /* 0x000fe200080108ac */
[--C-:B------:R-:W-:Y:S01]  /*4920*/  FFMA.FTZ R169, R170, UR5, -R165.reuse ;  /* 0x00000005aaa97c23 */ /* 0x100fe200080108a5 */
[----:B------:R-:W-:Y:S01]  /*4930*/  LDSM.16.MT88.4 R136, [R200+0xc800] ;  /* 0x00c80000c888783b */ /* 0x000fe20000004200 */
[--C-:B------:R-:W-:Y:S01]  /*4940*/  FFMA.FTZ R168, R168, UR5, -R165.reuse ;  /* 0x00000005a8a87c23 */ /* 0x100fe200080108a5 */
[----:B------:R-:W-:Y:S01]  /*4950*/  MUFU.EX2 R154, R154 ;  /* 0x0000009a009a7308 */ /* 0x000fe20000000800 */
[--C-:B------:R-:W-:Y:S01]  /*4960*/  FFMA.FTZ R164, R164, UR5, -R165.reuse ;  /* 0x00000005a4a47c23 */ /* 0x100fe200080108a5 */
[----:B------:R-:W-:Y:S01]  /*4970*/  LDSM.16.MT88.4 R28, [R196+0xc800] ;  /* 0x00c80000c41c783b */ /* 0x000fe20000004200 */
[----:B------:R-:W-:Y:S01]  /*4980*/  FFMA.FTZ R221, R162, UR5, -R165 ;  /* 0x00000005a2dd7c23 */ /* 0x000fe200080108a5 */
[----:B------:R-:W-:Y:S01]  /*4990*/  FADD.FTZ R152, R155, R152 ;  /* 0x000000989b987221 */ /* 0x000fe20000010000 */
[----:B------:R-:W-:Y:S01]  /*49a0*/  ISETP.GE.AND P0, PT, R133, 0x2, PT ;  /* 0x000000028500780c */ /* 0x000fe20003f06270 */
[----:B------:R-:W-:Y:S02]  /*49b0*/  LDSM.16.MT88.4 R24, [R198+0xe800] ;  /* 0x00e80000c618783b */ /* 0x000fe40000004200 */
[----:B------:R-:W1:Y:S01]  /*49c0*/  MUFU.EX2 R157, R157 ;  /* 0x0000009d009d7308 */ /* 0x000e620000000800 */
[----:B---3--:R-:W-:Y:S01]  /*49d0*/  F2FP.F16.F32.PACK_AB R98, R148, R151 ;  /* 0x000000979462723e */ /* 0x008fe200000000ff */
[----:B------:R-:W-:-:S04]  /*49e0*/  FADD.FTZ R151, R151, R152 ;  /* 0x0000009897977221 */ /* 0x000fc80000010000 */
[----:B------:R-:W-:Y:S02]  /*49f0*/  FADD.FTZ R148, R148, R151 ;  /* 0x0000009794947221 */ /* 0x000fe40000010000 */
        /* <DEDUP_REMOVED lines=19> */
[----:B------:R-:W-:Y:S01]  /*4b30*/  HMMA.16816.F32 R52, R96, R56, RZ ;  /* 0x000000386034723c */ /* 0x000fe200000018ff */
[----:B------:R-:W1:Y:S01]  /*4b40*/  MUFU.EX2 R144, R144 ;  /* 0x0000009000907308 */ /* 0x000e620000000800 */
[----:B---3--:R-:W-:Y:S01]  /*4b50*/  F2FP.F16.F32.PACK_AB R6, R0, R145 ;  /* 0x000000910006723e */ /* 0x008fe200000000ff */
[----:B------:R-:W-:-:S03]  /*4b60*/  FADD.FTZ R145, R145, R146 ;  /* 0x0000009291917221 */ /* 0x000fc60000010000 */
[C---:B------:R-:W-:Y:S01]  /*4b70*/  HMMA.16816.F32 R60, R96.reuse, R64, RZ ;  /* 0x00000040603c723c */ /* 0x040fe200000018ff */
[----:B------:R-:W-:Y:S02]  /*4b80*/  FADD.FTZ R145, R0, R145 ;  /* 0x0000009100917221 */ /* 0x000fe40000010000 */
[----:B------:R-:W-:Y:S03]  /*4b90*/  MUFU.EX2 R135, R135 ;  /* 0x0000008700877308 */ /* 0x000fe60000000800 */
[C---:B------:R-:W-:Y:S05]  /*4ba0*/  HMMA.16816.F32 R56, R96.reuse, R58, RZ ;  /* 0x0000003a6038723c */ /* 0x040fea00000018ff */
[----:B------:R-:W3:Y:S01]  /*4bb0*/  MUFU.EX2 R134, R134 ;  /* 0x0000008600867308 */ /* 0x000ee20000000800 */
[----:B-1----:R-:W-:Y:S01]  /*4bc0*/  F2FP.F16.F32.PACK_AB R5, R144, R147 ;  /* 0x000000939005723e */ /* 0x002fe200000000ff */
[----:B------:R-:W-:Y:S01]  /*4bd0*/  HMMA.16816.F32 R64, R96, R66, RZ ;  /* 0x000000426040723c */ /* 0x000fe200000018ff */
[----:B------:R-:W-:-:S04]  /*4be0*/  FADD.FTZ R147, R147, R150 ;  /* 0x0000009693937221 */ /* 0x000fc80000010000 */
[----:B------:R-:W-:Y:S01]  /*4bf0*/  FADD.FTZ R144, R144, R147 ;  /* 0x0000009390907221 */ /* 0x000fe20000010000 */
[C---:B------:R-:W-:Y:S01]  /*4c00*/  HMMA.16816.F32 R68, R96.reuse, R72, RZ ;  /* 0x000000486044723c */ /* 0x040fe200000018ff */
[----:B------:R-:W-:Y:S05]  /*4c10*/  MUFU.EX2 R156, R156 ;  /* 0x0000009c009c7308 */ /* 0x000fea0000000800 */
[----:B------:R-:W-:Y:S01]  /*4c20*/  HMMA.16816.F32 R76, R96, R80, RZ ;  /* 0x00000050604c723c */ /* 0x000fe200000018ff */
[----:B---3--:R-:W-:Y:S02]  /*4c30*/  F2FP.F16.F32.PACK_AB R7, R134, R135 ;  /* 0x000000878607723e */ /* 0x008fe400000000ff */
        /* <DEDUP_REMOVED lines=169> */
[----:B------:R-:W-:Y:S01]  /*56d0*/  ULDC UR10, c[0x0][0x39c] ;  /* 0x0000e700000a7ab9 */ /* 0x000fe20000000800 */
[----:B------:R-:W-:-:S10]  /*56e0*/  ULDC UR4, c[0x0][0x2ec] ;  /* 0x0000bb0000047ab9 */ /* 0x000fd40000000800 */
.L_x_3427:
        /* <DEDUP_REMOVED lines=66> */
.L_x_3424:
[C---:B------:R-:W-:Y:S04]  /*5b10*/  LEA R208, P0, R10.reuse, R208, 0x1 ;  /* 0x000000d00ad07211 */ /* 0x040fe800078008ff */
[----:B------:R-:W-:Y:S02]  /*5b20*/  LEA.HI.X R209, R10, R209, R2, 0x1, P0 ;  /* 0x000000d10ad17211 */ /* 0x000fe400000f0c02 */
[----:B------:R-:W-:Y:S03]  /*5b30*/  IADD3 R224, P0, R208, UR12, RZ ;  /* 0x0000000cd0e07c10 */ /* 0x000fe6000ff1e0ff */
[----:B------:R-:W-:Y:S01]  /*5b40*/  @!PT LDS RZ, [RZ] ;  /* 0x00000000fffff984 */ /* 0x000fe20000000800 */
[----:B------:R-:W-:Y:S01]  /*5b50*/  @!PT LDS RZ, [RZ] ;  /* 0x00000000fffff984 */ /* 0x000fe20000000800 */
[----:B------:R-:W-:Y:S01]  /*5b60*/  @!PT LDS RZ, [RZ] ;  /* 0x00000000fffff984 */ /* 0x000fe20000000800 */
[----:B------:R-:W-:Y:S01]  /*5b70*/  LDGSTS.E.BYPASS.LTC128B.128 [R211+0xc000], desc[UR14][R208.64] ;  /* 0x0c000000d0d37fae */ /* 0x000fe2000b901d4e */
[----:B------:R-:W-:Y:S02]  /*5b80*/  IADD3.X R225, R209, UR11, RZ, P0, !PT ;  /* 0x0000000bd1e17c10 */ /* 0x000fe400087fe4ff */
[----:B------:R-:W-:Y:S02]  /*5b90*/  IADD3 R132, P0, R224, UR12, RZ ;  /* 0x0000000ce0847c10 */ /* 0x000fe4000ff1e0ff */
[----:B------:R-:W-:Y:S02]  /*5ba0*/  LDGSTS.E.BYPASS.LTC128B.128 [R211+0xe000], desc[UR14][R208.64+0x80] ;  /* 0x0e000080d0d37fae */ /* 0x000fe4000b901d4e */
[----:B------:R-:W-:Y:S03]  /*5bb0*/  IADD3.X R133, R225, UR11, RZ, P0, !PT ;  /* 0x0000000be1857c10 */ /* 0x000fe600087fe4ff */
[----:B------:R-:W-:Y:S01]  /*5bc0*/  LDGSTS.E.BYPASS.LTC128B.128 [R211+0x10000], desc[UR14][R208.64+0x100] ;  /* 0x10000100d0d37fae */ /* 0x000fe2000b901d4e */
[----:B------:R-:W-:Y:S04]  /*5bd0*/  IADD3 R2, P0, R132, UR12, RZ ;  /* 0x0000000c84027c10 */ /* 0x000fe8000ff1e0ff */
[----:B------:R-:W-:Y:S01]  /*5be0*/  LDGSTS.E.BYPASS.LTC128B.128 [R211+0xc800], desc[UR14][R224.64] ;  /* 0x0c800000e0d37fae */ /* 0x000fe2000b901d4e */
[----:B------:R-:W-:Y:S02]  /*5bf0*/  IADD3.X R3, R133, UR11, RZ, P0, !PT ;  /* 0x0000000b85037c10 */ /* 0x000fe400087fe4ff */
[----:B------:R-:W-:Y:S02]  /*5c00*/  ISETP.GE.AND P0, PT, R220, 0x1, PT ;  /* 0x00000001dc00780c */ /* 0x000fe40003f06270 */
[----:B------:R-:W-:Y:S05]  /*5c10*/  LDGSTS.E.BYPASS.LTC128B.128 [R211+0xe800], desc[UR14][R224.64+0x80] ;  /* 0x0e800080e0d37fae */ /* 0x000fea000b901d4e */
[----:B------:R1:W-:Y:S05]  /*5c20*/  LDGSTS.E.BYPASS.LTC128B.128 [R211+0x10800], desc[UR14][R224.64+0x100] ;  /* 0x10800100e0d37fae */ /* 0x0003ea000b901d4e */
[----:B------:R-:W-:Y:S05]  /*5c30*/  LDGSTS.E.BYPASS.LTC128B.128 [R211+0xd000], desc[UR14][R132.64] ;  /* 0x0d00000084d37fae */ /* 0x000fea000b901d4e */
[----:B------:R-:W-:Y:S05]  /*5c40*/  LDGSTS.E.BYPASS.LTC128B.128 [R211+0xf000], desc[UR14][R132.64+0x80] ;  /* 0x0f00008084d37fae */ /* 0x000fea000b901d4e */
[----:B------:R2:W-:Y:S05]  /*5c50*/  LDGSTS.E.BYPASS.LTC128B.128 [R211+0x11000], desc[UR14][R132.64+0x100] ;  /* 0x1100010084d37fae */ /* 0x0005ea000b901d4e */
[----:B------:R3:W-:Y:S05]  /*5c60*/  LDGSTS.E.BYPASS.LTC128B.128 [R211+0xd800], desc[UR14][R2.64] ;  /* 0x0d80000002d37fae */ /* 0x0007ea000b901d4e */
[----:B------:R3:W-:Y:S05]  /*5c70*/  LDGSTS.E.BYPASS.LTC128B.128 [R211+0xf800], desc[UR14][R2.64+0x80] ;  /* 0x0f80008002d37fae */ /* 0x0007ea000b901d4e */
[----:B------:R3:W-:Y:S05]  /*5c80*/  LDGSTS.E.BYPASS.LTC128B.128 [R211+0x11800], desc[UR14][R2.64+0x100] ;  /* 0x1180010002d37fae */ /* 0x0007ea000b901d4e */
[----:B------:R-:W-:Y:S05]  /*5c90*/  LDSM.16.M88.4 R136, [R206] ;  /* 0x00000000ce88783b */ /* 0x000fea0000000200 */
[----:B------:R-:W4:Y:S05]  /*5ca0*/  LDSM.16.M88.4 R140, [R205+0x6000] ;  /* 0x00600000cd8c783b */ /* 0x000f2a0000000200 */
[----:B------:R-:W5:Y:S05]  /*5cb0*/  LDSM.16.M88.4 R144, [R205+0x6800] ;  /* 0x00680000cd90783b */ /* 0x000f6a0000000200 */
[----:B------:R-:W1:Y:S05]  /*5cc0*/  LDSM.16.M88.4 R148, [R205+0x7000] ;  /* 0x00700000cd94783b */ /* 0x000e6a0000000200 */
[----:B------:R-:W2:Y:S05]  /*5cd0*/  LDSM.16.M88.4 R152, [R205+0x7800] ;  /* 0x00780000cd98783b */ /* 0x000eaa0000000200 */
[----:B------:R-:W0:Y:S05]  /*5ce0*/  LDGDEPBAR ;  /* 0x00000000000079af */ /* 0x000e2a0000000000 */
[----:B------:R-:W-:Y:S05]  /*5cf0*/  LDSM.16.M88.4 R156, [R204] ;  /* 0x00000000cc9c783b */ /* 0x000fea0000000200 */
[----:B------:R-:W3:Y:S05]  /*5d00*/  LDSM.16.M88.4 R160, [R203] ;  /* 0x00000000cba0783b */ /* 0x000eea0000000200 */
[----:B------:R-:W3:Y:S05]  /*5d10*/  LDSM.16.M88.4 R164, [R195] ;  /* 0x00000000c3a4783b */ /* 0x000eea0000000200 */
[----:B------:R-:W3:Y:S01]  /*5d20*/  LDSM.16.M88.4 R168, [R194] ;  /* 0x00000000c2a8783b */ /* 0x000ee20000000200 */
[C---:B----4-:R-:W-:Y:S04]  /*5d30*/  HMMA.16816.F32 R4, R136.reuse, R140, RZ ;  /* 0x0000008c8804723c */ /* 0x050fe800000018ff */
[----:B------:R-:W4:Y:S02]  /*5d40*/  LDSM.16.M88.4 R172, [R193] ;  /* 0x00000000c1ac783b */ /* 0x000f240000000200 */
[C---:B------:R-:W-:Y:S03]  /*5d50*/  HMMA.16816.F32 R8, R136.reuse, R142, RZ ;  /* 0x0000008e8808723c */ /* 0x040fe600000018ff */
[----:B------:R-:W-:Y:S03]  /*5d60*/  LDSM.16.M88.4 R176, [R202] ;  /* 0x00000000cab0783b */ /* 0x000fe60000000200 */
[C---:B-----5:R-:W-:Y:S02]  /*5d70*/  HMMA.16816.F32 R12, R136.reuse, R144, RZ ;  /* 0x00000090880c723c */ /* 0x060fe400000018ff */
[----:B------:R-:W5:Y:S04]  /*5d80*/  LDSM.16.M88.4 R180, [R199+0x6000] ;  /* 0x00600000c7b4783b */ /* 0x000f680000000200 */
[C---:B------:R-:W-:Y:S01]  /*5d90*/  HMMA.16816.F32 R16, R136.reuse, R146, RZ ;  /* 0x000000928810723c */ /* 0x040fe200000018ff */
[----:B------:R-:W-:Y:S05]  /*5da0*/  LDSM.16.M88.4 R140, [R199+0x7000] ;  /* 0x00700000c78c783b */ /* 0x000fea0000000200 */
[C---:B-1----:R-:W-:Y:S01]  /*5db0*/  HMMA.16816.F32 R20, R136.reuse, R148, RZ ;  /* 0x000000948814723c */ /* 0x042fe200000018ff */
[----:B------:R-:W-:Y:S05]  /*5dc0*/  LDSM.16.M88.4 R144, [R199+0x7800] ;  /* 0x00780000c790783b */ /* 0x000fea0000000200 */
[C---:B------:R-:W-:Y:S01]  /*5dd0*/  HMMA.16816.F32 R24, R136.reuse, R150, RZ ;  /* 0x000000968818723c */ /* 0x040fe200000018ff */
[----:B------:R-:W-:Y:S05]  /*5de0*/  LDSM.16.M88.4 R148, [R201] ;  /* 0x00000000c994783b */ /* 0x000fea0000000200 */
[C---:B--2---:R-:W-:Y:S06]  /*5df0*/  HMMA.16816.F32 R28, R136.reuse, R152, RZ ;  /* 0x00000098881c723c */ /* 0x044fec00000018ff */
[----:B------:R-:W-:Y:S01]  /*5e00*/  HMMA.16816.F32 R32, R136, R154, RZ ;  /* 0x0000009a8820723c */ /* 0x000fe200000018ff */
[----:B------:R-:W1:Y:S05]  /*5e10*/  LDSM.16.M88.4 R136, [R199+0x6800] ;  /* 0x00680000c788783b */ /* 0x000e6a0000000200 */
[C---:B---3--:R-:W-:Y:S01]  /*5e20*/  HMMA.16816.F32 R4, R156.reuse, R160, R4 ;  /* 0x000000a09c04723c */ /* 0x048fe20000001804 */
[----:B------:R-:W2:Y:S05]  /*5e30*/  LDSM.16.M88.4 R152, [R192] ;  /* 0x00000000c098783b */ /* 0x000eaa0000000200 */
        /* <DEDUP_REMOVED lines=8> */
[C---:B----4-:R-:W-:Y:S06]  /*5ec0*/  HMMA.16816.F32 R28, R156.reuse, R172, R28 ;  /* 0x000000ac9c1c723c */ /* 0x050fec000000181c */
[----:B------:R-:W-:Y:S01]  /*5ed0*/  HMMA.16816.F32 R32, R156, R174, R32 ;  /* 0x000000ae9c20723c */ /* 0x000fe20000001820 */
[----:B------:R-:W3:Y:S05]  /*5ee0*/  LDSM.16.M88.4 R156, [R192+0x800] ;  /* 0x00080000c09c783b */ /* 0x000eea0000000200 */
[C---:B-----5:R-:W-:Y:S01]  /*5ef0*/  HMMA.16816.F32 R4, R176.reuse, R180, R4 ;  /* 0x000000b4b004723c */ /* 0x060fe20000001804 */
[----:B------:R-:W4:Y:S05]  /*5f00*/  LDSM.16.M88.4 R172, [R205+0x8000] ;  /* 0x00800000cdac783b */ /* 0x000f2a0000000200 */
        /* <DEDUP_REMOVED lines=10> */
[----:B------:R-:W5:Y:S05]  /*5fb0*/  LDSM.16.M88.4 R144, [R205+0x9800] ;  /* 0x00980000cd90783b */ /* 0x000f6a0000000200 */
[C---:B--2---:R-:W-:Y:S01]  /*5fc0*/  HMMA.16816.F32 R4, R148.reuse, R152, R4 ;  /* 0x000000989404723c */ /* 0x044fe20000001804 */
[----:B------:R-:W2:Y:S05]  /*5fd0*/  LDSM.16.M88.4 R176, [R204+0x2000] ;  /* 0x00200000ccb0783b */ /* 0x000eaa0000000200 */
        /* <DEDUP_REMOVED lines=10> */
[----:B------:R-:W3:Y:S05]  /*6080*/  LDSM.16.M88.4 R148, [R190] ;  /* 0x00000000be94783b */ /* 0x000eea0000000200 */
[C---:B----4-:R-:W-:Y:S01]  /*6090*/  HMMA.16816.F32 R4, R168.reuse, R172, R4 ;  /* 0x000000aca804723c */ /* 0x050fe20000001804 */
[----:B------:R-:W4:Y:S05]  /*60a0*/  LDSM.16.M88.4 R164, [R199+0x8000] ;  /* 0x00800000c7a4783b */ /* 0x000f2a0000000200 */
[C---:B------:R-:W-:Y:S01]  /*60b0*/  HMMA.16816.F32 R8, R168.reuse, R174, R8 ;  /* 0x000000aea808723c */ /* 0x040fe20000001808 */
[----:B------:R-:W-:Y:S05]  /*60c0*/  LDSM.16.M88.4 R172, [R192+0x2000] ;  /* 0x00200000c0ac783b */ /* 0x000fea0000000200 */
[C---:B-1----:R-:W-:Y:S06]  /*60d0*/  HMMA.16816.F32 R12, R168.reuse, R136, R12 ;  /* 0x00000088a80c723c */ /* 0x042fec000000180c */
[C---:B------:R-:W-:Y:S01]  /*60e0*/  HMMA.16816.F32 R16, R168.reuse, R138, R16 ;  /* 0x0000008aa810723c */ /* 0x040fe20000001810 */
[----:B------:R-:W1:Y:S05]  /*60f0*/  LDSM.16.M88.4 R136, [R199+0x8800] ;  /* 0x00880000c788783b */ /* 0x000e6a0000000200 */
[C---:B-----5:R-:W-:Y:S06]  /*6100*/  HMMA.16816.F32 R20, R168.reuse, R140, R20 ;  /* 0x0000008ca814723c */ /* 0x060fec0000001814 */
        /* <DEDUP_REMOVED lines=8> */
[----:B------:R-:W-:Y:S05]  /*6190*/  LDSM.16.M88.4 R180, [R205+0xa000] ;  /* 0x00a00000cdb4783b */ /* 0x000fea0000000200 */
[C---:B---3--:R-:W-:Y:S06]  /*61a0*/  HMMA.16816.F32 R12, R176.reuse, R148, R12 ;  /* 0x00000094b00c723c */ /* 0x048fec000000180c */
[C---:B------:R-:W-:Y:S01]  /*61b0*/  HMMA.16816.F32 R16, R176.reuse, R150, R16 ;  /* 0x00000096b010723c */ /* 0x040fe20000001810 */
[----:B------:R-:W3:Y:S05]  /*61c0*/  LDSM.16.M88.4 R148, [R192+0x2800] ;  /* 0x00280000c094783b */ /* 0x000eea0000000200 */
[C---:B------:R-:W-:Y:S06]  /*61d0*/  HMMA.16816.F32 R20, R176.reuse, R152, R20 ;  /* 0x00000098b014723c */ /* 0x040fec0000001814 */
[C---:B------:R-:W-:Y:S01]  /*61e0*/  HMMA.16816.F32 R24, R176.reuse, R154, R24 ;  /* 0x0000009ab018723c */ /* 0x040fe20000001818 */
[----:B------:R-:W3:Y:S05]  /*61f0*/  LDSM.16.M88.4 R152, [R192+0x3000] ;  /* 0x00300000c098783b */ /* 0x000eea0000000200 */
[C---:B------:R-:W-:Y:S06]  /*6200*/  HMMA.16816.F32 R28, R176.reuse, R156, R28 ;  /* 0x0000009cb01c723c */ /* 0x040fec000000181c */
[----:B------:R-:W-:Y:S01]  /*6210*/  HMMA.16816.F32 R32, R176, R158, R32 ;  /* 0x0000009eb020723c */ /* 0x000fe20000001820 */
[----:B------:R-:W3:Y:S05]  /*6220*/  LDSM.16.M88.4 R156, [R192+0x3800] ;  /* 0x00380000c09c783b */ /* 0x000eea0000000200 */
[C---:B----4-:R-:W-:Y:S01]  /*6230*/  HMMA.16816.F32 R4, R160.reuse, R164, R4 ;  /* 0x000000a4a004723c */ /* 0x050fe20000001804 */
[----:B------:R-:W4:Y:S05]  /*6240*/  LDSM.16.M88.4 R176, [R206+0x4000] ;  /* 0x00400000ceb0783b */ /* 0x000f2a0000000200 */
[C---:B------:R-:W-:Y:S01]  /*6250*/  HMMA.16816.F32 R8, R160.reuse, R166, R8 ;  /* 0x000000a6a008723c */ /* 0x040fe20000001808 */
[----:B------:R-:W-:Y:S05]  /*6260*/  LDSM.16.M88.4 R164, [R187] ;  /* 0x00000000bba4783b */ /* 0x000fea0000000200 */
        /* <DEDUP_REMOVED lines=35> */
[----:B------:R-:W5:Y:S01]  /*64a0*/  LDSM.16.M88.4 R176, [R201+0x4000] ;  /* 0x00400000c9b0783b */ /* 0x000f620000000200 */
[C---:B--2---:R-:W-:Y:S06]  /*64b0*/  HMMA.16816.F32 R4, R160.reuse, R164, R4 ;  /* 0x000000a4a004723c */ /* 0x044fec0000001804 */
[C---:B------:R-:W-:Y:S06]  /*64c0*/  HMMA.16816.F32 R8, R160.reuse, R166, R8 ;  /* 0x000000a6a008723c */ /* 0x040fec0000001808 */
[C---:B---3--:R-:W-:Y:S06]  /*64d0*/  HMMA.16816.F32 R12, R160.reuse, R148, R12 ;  /* 0x00000094a00c723c */ /* 0x048fec000000180c */
[C---:B------:R-:W-:Y:S06]  /*64e0*/  HMMA.16816.F32 R16, R160.reuse, R150, R16 ;  /* 0x00000096a010723c */ /* 0x040fec0000001810 */
[C---:B------:R-:W-:Y:S06]  /*64f0*/  HMMA.16816.F32 R20, R160.reuse, R152, R20 ;  /* 0x00000098a014723c */ /* 0x040fec0000001814 */
[C---:B------:R-:W-:Y:S06]  /*6500*/  HMMA.16816.F32 R24, R160.reuse, R154, R24 ;  /* 0x0000009aa018723c */ /* 0x040fec0000001818 */
[C---:B------:R-:W-:Y:S06]  /*6510*/  HMMA.16816.F32 R28, R160.reuse, R156, R28 ;  /* 0x0000009ca01c723c */ /* 0x040fec000000181c */
[----:B------:R-:W-:Y:S06]  /*6520*/  HMMA.16816.F32 R32, R160, R158, R32 ;  /* 0x0000009ea020723c */ /* 0x000fec0000001820 */
[C---:B----4-:R-:W-:Y:S06]  /*6530*/  HMMA.16816.F32 R4, R168.reuse, R172, R4 ;  /* 0x000000aca804723c */ /* 0x050fec0000001804 */
[C---:B------:R-:W-:Y:S06]  /*6540*/  HMMA.16816.F32 R8, R168.reuse, R174, R8 ;  /* 0x000000aea808723c */ /* 0x040fec0000001808 */
[C---:B-1----:R-:W-:Y:S06]  /*6550*/  HMMA.16816.F32 R12, R168.reuse, R136, R12 ;  /* 0x00000088a80c723c */ /* 0x042fec000000180c */
[C---:B------:R-:W-:Y:S01]  /*6560*/  HMMA.16816.F32 R16, R168.reuse, R138, R16 ;  /* 0x0000008aa810723c */ /* 0x040fe20000001810 */
[----:B------:R-:W1:Y:S05]  /*6570*/  LDSM.16.M88.4 R136, [R192+0x4800] ;  /* 0x00480000c088783b */ /* 0x000e6a0000000200 */
[C---:B-----5:R-:W-:Y:S06]  /*6580*/  HMMA.16816.F32 R20, R168.reuse, R140, R20 ;  /* 0x0000008ca814723c */ /* 0x060fec0000001814 */
[C---:B------:R-:W-:Y:S01]  /*6590*/  HMMA.16816.F32 R24, R168.reuse, R142, R24 ;  /* 0x0000008ea818723c */ /* 0x040fe20000001818 */
[----:B------:R-:W2:Y:S05]  /*65a0*/  LDSM.16.M88.4 R140, [R192+0x5000] ;  /* 0x00500000c08c783b */ /* 0x000eaa0000000200 */
[C---:B------:R-:W-:Y:S06]  /*65b0*/  HMMA.16816.F32 R28, R168.reuse, R144, R28 ;  /* 0x00000090a81c723c */ /* 0x040fec000000181c */
        /* <DEDUP_REMOVED lines=82> */
[----:B------:R-:W2:Y:S02]  /*6ae0*/  LDC R4, c[0x0][0x380] ;  /* 0x0000e000ff047b82 */ /* 0x000ea40000000800 */
[-C--:B--2---:R-:W-:Y:S04]  /*6af0*/  IABS R2, R4.reuse ;  /* 0x0000000400027213 */ /* 0x084fe80000000000 */
[----:B------:R-:W2:Y:S10]  /*6b00*/  I2F.RP R7, R2 ;  /* 0x0000000200077306 */ /* 0x000eb40000209400 */
[----:B--2---:R-:W2:Y:S02]  /*6b10*/  MUFU.RCP R3, R7 ;  /* 0x0000000700037308 */ /* 0x004ea40000001000 */
[----:B--2---:R-:W-:Y:S01]  /*6b20*/  VIADD R12, R3, 0xffffffe ;  /* 0x0ffffffe030c7836 */ /* 0x004fe20000000000 */
[----:B------:R-:W-:Y:S07]  /*6b30*/  SHF.L.U32 R3, R220, 0x6, RZ ;  /* 0x00000006dc037819 */ /* 0x000fee00000006ff */
[----:B------:R-:W2:Y:S01]  /*6b40*/  F2I.FTZ.U32.TRUNC.NTZ R13, R12 ;  /* 0x0000000c000d7305 */ /* 0x000ea2000021f000 */
[----:B------:R-:W-:Y:S01]  /*6b50*/  IABS R8, R3 ;  /* 0x0000000300087213 */ /* 0x000fe20000000000 */
[C---:B------:R-:W-:Y:S01]  /*6b60*/  VIADD R11, R3.reuse, 0xffffffc0 ;  /* 0xffffffc0030b7836 */ /* 0x040fe20000000000 */
[-C--:B------:R-:W-:Y:S04]  /*6b70*/  LOP3.LUT R3, R3, R4.reuse, RZ, 0x3c, !PT ;  /* 0x0000000403037212 */ /* 0x080fe800078e3cff */
[----:B------:R-:W-:Y:S02]  /*6b80*/  IABS R6, R11 ;  /* 0x0000000b00067213 */ /* 0x000fe40000000000 */
[----:B------:R-:W-:Y:S02]  /*6b90*/  ISETP.GE.AND P2, PT, R3, RZ, PT ;  /* 0x000000ff0300720c */ /* 0x000fe40003f46270 */
[----:B------:R-:W-:Y:S01]  /*6ba0*/  LOP3.LUT R11, R11, R4, RZ, 0x3c, !PT ;  /* 0x000000040b0b7212 */ /* 0x000fe200078e3cff */
[--C-:B--2---:R-:W-:Y:S03]  /*6bb0*/  IMAD.MOV R5, RZ, RZ, -R13.reuse ;  /* 0x000000ffff057224 */ /* 0x104fe600078e0a0d */
        /* <DEDUP_REMOVED lines=9> */
[C---:B------:R-:W-:Y:S01]  /*6c50*/  IMAD R8, R2.reuse, R7, R8 ;  /* 0x0000000702087224 */ /* 0x040fe200078e0208 */
[----:B------:R-:W2:Y:S02]  /*6c60*/  LDC R5, c[0x0][0x24c] ;  /* 0x00009300ff057b82 */ /* 0x000ea40000000800 */
        /* <DEDUP_REMOVED lines=8> */
[----:B------:R-:W-:Y:S02]  /*6cf0*/  ISETP.GE.U32.AND P5, PT, R8, R2, PT ;  /* 0x000000020800720c */ /* 0x000fe40003fa6070 */
        /* <DEDUP_REMOVED lines=12> */
[----:B------:R-:W3:Y:S01]  /*6dc0*/  LDG.E R6, desc[UR14][R14.64] ;  /* 0x0000000e0e067981 */ /* 0x000ee2000c1e1900 */
[----:B------:R-:W4:Y:S01]  /*6dd0*/  LDC.64 R2, c[0x0][0x230] ;  /* 0x00008c00ff027b82 */ /* 0x000f220000000a00 */
[----:B------:R-:W-:Y:S02]  /*6de0*/  IMAD R8, R9, R4, -0x40 ;  /* 0xffffffc009087424 */ /* 0x000fe400078e0204 */
[----:B------:R-:W3:Y:S03]  /*6df0*/  LDG.E R7, desc[UR14][R12.64] ;  /* 0x0000000e0c077981 */ /* 0x000ee6000c1e1900 */
[----:B------:R-:W-:Y:S05]  /*6e00*/  SHF.R.S32.HI R4, RZ, 0x1f, R8 ;  /* 0x0000001fff047819 */ /* 0x000fea0000011408 */
[----:B------:R-:W-:Y:S04]  /*6e10*/  IMAD R4, R4, UR9, RZ ;  /* 0x0000000904047c24 */ /* 0x000fe8000f8e02ff */
[C---:B--2---:R-:W-:Y:S02]  /*6e20*/  IMAD R4, R8.reuse, R5, R4 ;  /* 0x0000000508047224 */ /* 0x044fe400078e0204 */
[----:B------:R-:W-:Y:S04]  /*6e30*/  IMAD.WIDE.U32 R8, R8, UR9, RZ ;  /* 0x0000000908087c25 */ /* 0x000fe8000f8e00ff */
[----:B------:R-:W-:Y:S01]  /*6e40*/  IMAD.IADD R9, R9, 0x1, R4 ;  /* 0x0000000109097824 */ /* 0x000fe200078e0204 */
[----:B---3--:R-:W-:Y:S04]  /*6e50*/  IADD3 R6, -R7, R6, RZ ;  /* 0x0000000607067210 */ /* 0x008fe80007ffe1ff */
[----:B------:R-:W-:Y:S01]  /*6e60*/  SHF.R.S32.HI R5, RZ, 0x1f, R6 ;  /* 0x0000001fff057819 */ /* 0x000fe20000011406 */
[CC--:B----4-:R-:W-:Y:S04]  /*6e70*/  IMAD.WIDE.U32 R8, R6.reuse, R2.reuse, R8 ;  /* 0x0000000206087225 */ /* 0x0d0fe800078e0008 */
[----:B------:R-:W-:Y:S04]  /*6e80*/  IMAD R5, R5, R2, RZ ;  /* 0x0000000205057224 */ /* 0x000fe800078e02ff */
[----:B------:R-:W-:Y:S05]  /*6e90*/  IMAD R5, R6, R3, R5 ;  /* 0x0000000306057224 */ /* 0x000fea00078e0205 */
[----:B------:R-:W-:Y:S07]  /*6ea0*/  IADD3 R5, R9, R5, RZ ;  /* 0x0000000509057210 */ /* 0x000fee0007ffe0ff */
.L_x_3426:
        /* <DEDUP_REMOVED lines=24> */
.L_x_3425:
[----:B--2---:R-:W-:Y:S01]  /*7030*/  FMNMX.FTZ R5, R248, R135, !PT ;  /* 0x00000087f8057209 */ /* 0x004fe20007810000 */
[----:B------:R-:W-:Y:S01]  /*7040*/  LDSM.16.MT88.4 R16, [R200+0xc000] ;  /* 0x00c00000c810783b */ /* 0x000fe20000004200 */
[----:B------:R-:W-:Y:S02]  /*7050*/  FMNMX.FTZ R2, R245, R0, !PT ;  /* 0x00000000f5027209 */ /* 0x000fe40007810000 */
[----:B------:R-:W-:Y:S02]  /*7060*/  FMNMX.FTZ R5, R246, R5, !PT ;  /* 0x00000005f6057209 */ /* 0x000fe40007810000 */
[----:B-1----:R-:W-:Y:S02]  /*7070*/  FMNMX.FTZ R2, R249, R2, !PT ;  /* 0x00000002f9027209 */ /* 0x002fe40007810000 */
        /* <DEDUP_REMOVED lines=57> */
[--C-:B------:R-:W-:Y:S01]  /*7410*/  FFMA.FTZ R167, R250, UR4, -R145.reuse ;  /* 0x00000004faa77c23 */ /* 0x100fe20008010891 */
[----:B------:R-:W-:Y:S01]  /*7420*/  FMUL.FTZ R6, R0, UR4 ;  /* 0x0000000400067c20 */ /* 0x000fe20008410000 */
[--C-:B------:R-:W-:Y:S01]  /*7430*/  FFMA.FTZ R171, R245, UR4, -R144.reuse ;  /* 0x00000004f5ab7c23 */ /* 0x100fe20008010890 */
[--C-:B------:R-:W-:Y:S01]  /*7440*/  FFMA.FTZ R166, R249, UR4, -R144.reuse ;  /* 0x00000004f9a67c23 */ /* 0x100fe20008010890 */
[--C-:B------:R-:W-:Y:S01]  /*7450*/  FFMA.FTZ R165, R247, UR4, -R144.reuse ;  /* 0x00000004f7a57c23 */ /* 0x100fe20008010890 */
        /* <DEDUP_REMOVED lines=44> */
[C---:B------:R-:W-:Y:S01]  /*7720*/  FMUL.FTZ R36, R2.reuse, R36 ;  /* 0x0000002402247220 */ /* 0x040fe20000410000 */
[----:B------:R-:W-:Y:S01]  /*7730*/  FMUL.FTZ R37, R2, R37 ;  /* 0x0000002502257220 */ /* 0x000fe20000410000 */
[C---:B------:R-:W-:Y:S01]  /*7740*/  FMUL.FTZ R38, R0.reuse, R38 ;  /* 0x0000002600267220 */ /* 0x040fe20000410000 */
[----:B------:R-:W-:Y:S01]  /*7750*/  FMUL.FTZ R39, R0, R39 ;  /* 0x0000002700277220 */ /* 0x000fe20000410000 */
        /* <DEDUP_REMOVED lines=24> */
[C---:B------:R-:W-:Y:S03]  /*78e0*/  FMUL.FTZ R58, R0.reuse, R58 ;  /* 0x0000003a003a7220 */ /* 0x040fe60000410000 */
[----:B------:R-:W3:Y:S01]  /*78f0*/  MUFU.EX2 R164, R164 ;  /* 0x000000a400a47308 */ /* 0x000ee20000000800 */
[----:B----4-:R-:W-:Y:S01]  /*7900*/  F2FP.F16.F32.PACK_AB R130, R167, R168 ;  /* 0x000000a8a782723e */ /* 0x010fe200000000ff */
        /* <DEDUP_REMOVED lines=15> */
[----:B---3--:R-:W-:Y:S01]  /*7a00*/  F2FP.F16.F32.PACK_AB R131, R164, R165 ;  /* 0x000000a5a483723e */ /* 0x008fe200000000ff */
[C---:B------:R-:W-:Y:S01]  /*7a10*/  FMUL.FTZ R74, R0.reuse, R74 ;  /* 0x0000004a004a7220 */ /* 0x040fe20000410000 */
[----:B------:R-:W-:Y:S01]  /*7a20*/  FMUL.FTZ R75, R0, R75 ;  /* 0x0000004b004b7220 */ /* 0x000fe20000410000 */
[C---:B------:R-:W-:Y:S01]  /*7a30*/  FMUL.FTZ R76, R2.reuse, R76 ;  /* 0x0000004c024c7220 */ /* 0x040fe20000410000 */
[----:B------:R-:W-:Y:S01]  /*7a40*/  FMUL.FTZ R77, R2, R77 ;  /* 0x0000004d024d7220 */ /* 0x000fe20000410000 */
[C---:B------:R-:W-:Y:S01]  /*7a50*/  FMUL.FTZ R78, R0.reuse, R78 ;  /* 0x0000004e004e7220 */ /* 0x040fe20000410000 */
[----:B------:R-:W-:Y:S01]  /*7a60*/  FMUL.FTZ R79, R0, R79 ;  /* 0x0000004f004f7220 */ /* 0x000fe20000410000 */
[C---:B------:R-:W-:Y:S01]  /*7a70*/  HMMA.16816.F32 R4, R128.reuse, R16, R4 ;  /* 0x000000108004723c */ /* 0x040fe20000001804 */
[----:B------:R-:W-:Y:S04]  /*7a80*/  MUFU.EX2 R170, R170 ;  /* 0x000000aa00aa7308 */ /* 0x000fe80000000800 */
[----:B------:R-:W-:Y:S01]  /*7a90*/  FMUL.FTZ R80, R2, R80 ;  /* 0x0000005002507220 */ /* 0x000fe20000410000 */
[C---:B------:R-:W-:Y:S05]  /*7aa0*/  HMMA.16816.F32 R8, R128.reuse, R18, R8 ;  /* 0x000000128008723c */ /* 0x040fea0000001808 */
[----:B------:R-:W3:Y:S01]  /*7ab0*/  MUFU.EX2 R175, R175 ;  /* 0x000000af00af7308 */ /* 0x000ee20000000800 */
        /* <DEDUP_REMOVED lines=10> */
[----:B------:R-:W-:Y:S01]  /*7b60*/  FMUL.FTZ R81, R2, R81 ;  /* 0x0000005102517220 */ /* 0x000fe20000410000 */
[C---:B------:R-:W-:Y:S01]  /*7b70*/  FMUL.FTZ R82, R0.reuse, R82 ;  /* 0x0000005200527220 */ /* 0x040fe20000410000 */
[C---:B------:R-:W-:Y:S03]  /*7b80*/  HMMA.16816.F32 R16, R128.reuse, R26, R16 ;  /* 0x0000001a8010723c */ /* 0x040fe60000001810 */
[----:B------:R-:W-:Y:S01]  /*7b90*/  FMUL.FTZ R83, R0, R83 ;  /* 0x0000005300537220 */ /* 0x000fe20000410000 */
[C---:B------:R-:W-:Y:S01]  /*7ba0*/  FMUL.FTZ R84, R2.reuse, R84 ;  /* 0x0000005402547220 */ /* 0x040fe20000410000 */
[----:B------:R-:W-:Y:S01]  /*7bb0*/  FMUL.FTZ R85, R2, R85 ;  /* 0x0000005502557220 */ /* 0x000fe20000410000 */
[C---:B------:R-:W-:Y:S01]  /*7bc0*/  HMMA.16816.F32 R20, R128.reuse, R32, R20 ;  /* 0x000000208014723c */ /* 0x040fe20000001814 */
[----:B------:R-:W4:Y:S04]  /*7bd0*/  MUFU.EX2 R177, R177 ;  /* 0x000000b100b17308 */ /* 0x000f280000000800 */
[C---:B------:R-:W-:Y:S01]  /*7be0*/  FMUL.FTZ R26, R0.reuse, R110 ;  /* 0x0000006e001a7220 */ /* 0x040fe20000410000 */
[----:B------:R-:W-:Y:S01]  /*7bf0*/  FMUL.FTZ R27, R0, R111 ;  /* 0x0000006f001b7220 */ /* 0x000fe20000410000 */
[C---:B------:R-:W-:Y:S01]  /*7c00*/  FMUL.FTZ R32, R2.reuse, R100 ;  /* 0x0000006402207220 */ /* 0x040fe20000410000 */
[----:B------:R-:W5:Y:S03]  /*7c10*/  LDSM.16.MT88.4 R108, [R197+0xe000] ;  /* 0x00e00000c56c783b */ /* 0x000f660000004200 */
[----:B------:R-:W-:Y:S01]  /*7c20*/  MUFU.EX2 R174, R174 ;  /* 0x000000ae00ae7308 */ /* 0x000fe20000000800 */
        /* <DEDUP_REMOVED lines=9> */
[C---:B------:R-:W-:Y:S01]  /*7cc0*/  FMUL.FTZ R35, R0.reuse, R103 ;  /* 0x0000006700237220 */ /* 0x040fe20000410000 */
[C---:B------:R-:W-:Y:S01]  /*7cd0*/  FMUL.FTZ R90, R0.reuse, R90 ;  /* 0x0000005a005a7220 */ /* 0x040fe20000410000 */
[----:B------:R-:W3:Y:S03]  /*7ce0*/  LDSM.16.MT88.4 R100, [R196+0xe000] ;  /* 0x00e00000c464783b */ /* 0x000ee60000004200 */
[----:B------:R-:W-:Y:S01]  /*7cf0*/  MUFU.EX2 R176, R176 ;  /* 0x000000b000b07308 */ /* 0x000fe20000000800 */
[----:B------:R-:W-:Y:S01]  /*7d00*/  FMUL.FTZ R91, R0, R91 ;  /* 0x0000005b005b7220 */ /* 0x000fe20000410000 */
[C---:B------:R-:W-:Y:S01]  /*7d10*/  FMUL.FTZ R92, R2.reuse, R92 ;  /* 0x0000005c025c7220 */ /* 0x040fe20000410000 */
[C---:B------:R-:W-:Y:S02]  /*7d20*/  HMMA.16816.F32 R32, R128.reuse, R138, R32 ;  /* 0x0000008a8020723c */ /* 0x040fe40000001820 */
[----:B------:R-:W-:Y:S05]  /*7d30*/  LDSM.16.MT88.4 R136, [R198+0xe800] ;  /* 0x00e80000c688783b */ /* 0x000fea0000004200 */
[----:B------:R-:W4:Y:S01]  /*7d40*/  MUFU.EX2 R181, R181 ;  /* 0x000000b500b57308 */ /* 0x000f220000000800 */
[----:B------:R-:W-:Y:S01]  /*7d50*/  FMUL.FTZ R93, R2, R93 ;  /* 0x0000005d025d7220 */ /* 0x000fe20000410000 */
[C---:B--2---:R-:W-:Y:S03]  /*7d60*/  HMMA.16816.F32 R36, R128.reuse, R120, R36 ;  /* 0x000000788024723c */ /* 0x044fe60000001824 */
[C---:B------:R-:W-:Y:S03]  /*7d70*/  FMUL.FTZ R94, R0.reuse, R94 ;  /* 0x0000005e005e7220 */ /* 0x040fe60000410000 */
[C---:B------:R-:W-:Y:S01]  /*7d80*/  HMMA.16816.F32 R40, R128.reuse, R122, R40 ;  /* 0x0000007a8028723c */ /* 0x040fe20000001828 */
[----:B------:R-:W-:Y:S01]  /*7d90*/  LDSM.16.MT88.4 R120, [R196+0xc800] ;  /* 0x00c80000c478783b */ /* 0x000fe20000004200 */
[----:B------:R-:W-:Y:S03]  /*7da0*/  MUFU.EX2 R180, R180 ;  /* 0x000000b400b47308 */ /* 0x000fe60000000800 */
[----:B------:R-:W-:Y:S01]  /*7db0*/  FMUL.FTZ R95, R0, R95 ;  /* 0x0000005f005f7220 */ /* 0x000fe20000410000 */
[C---:B-1----:R-:W-:Y:S06]  /*7dc0*/  HMMA.16816.F32 R44, R128.reuse, R104, R44 ;  /* 0x00000068802c723c */ /* 0x042fec000000182c */
[----:B------:R-:W-:Y:S01]  /*7dd0*/  MUFU.EX2 R233, R233 ;  /* 0x000000e900e97308 */ /* 0x000fe20000000800 */
[C---:B------:R-:W-:Y:S01]  /*7de0*/  FMUL.FTZ R96, R2.reuse, R96 ;  /* 0x0000006002607220 */ /* 0x040fe20000410000 */
[C---:B------:R-:W-:Y:S01]  /*7df0*/  HMMA.16816.F32 R48, R128.reuse, R106, R48 ;  /* 0x0000006a8030723c */ /* 0x040fe20000001830 */
[----:B------:R-:W1:Y:S02]  /*7e00*/  LDSM.16.MT88.4 R104, [R198+0x10000] ;  /* 0x01000000c668783b */ /* 0x000e640000004200 */
[----:B------:R-:W-:Y:S03]  /*7e10*/  FMUL.FTZ R97, R2, R97 ;  /* 0x0000006102617220 */ /* 0x000fe60000410000 */
[C---:B-----5:R-:W-:Y:S02]  /*7e20*/  HMMA.16816.F32 R52, R128.reuse, R108, R52 ;  /* 0x0000006c8034723c */ /* 0x060fe40000001834 */
[----:B------:R-:W-:Y:S03]  /*7e30*/  MUFU.EX2 R229, R229 ;  /* 0x000000e500e57308 */ /* 0x000fe60000000800 */
[C---:B------:R-:W-:Y:S01]  /*7e40*/  FMUL.FTZ R98, R0.reuse, R98 ;  /* 0x0000006200627220 */ /* 0x040fe20000410000 */
[C---:B------:R-:W-:Y:S01]  /*7e50*/  HMMA.16816.F32 R56, R128.reuse, R110, R56 ;  /* 0x0000006e8038723c */ /* 0x040fe20000001838 */
[----:B------:R-:W-:Y:S05]  /*7e60*/  LDSM.16.MT88.4 R108, [R200+0xc800] ;  /* 0x00c80000c86c783b */ /* 0x000fea0000004200 */
[----:B------:R-:W-:Y:S01]  /*7e70*/  MUFU.EX2 R225, R225 ;  /* 0x000000e100e17308 */ /* 0x000fe20000000800 */
[----:B------:R-:W-:Y:S01]  /*7e80*/  FMUL.FTZ R99, R0, R99 ;  /* 0x0000006300637220 */ /* 0x000fe20000410000 */
[C---:B---3--:R-:W-:Y:S03]  /*7e90*/  HMMA.16816.F32 R60, R128.reuse, R100, R60 ;  /* 0x00000064803c723c */ /* 0x048fe6000000183c */
[--C-:B------:R-:W-:Y:S03]  /*7ea0*/  FFMA.FTZ R235, R230, UR4, -R145.reuse ;  /* 0x00000004e6eb7c23 */ /* 0x100fe60008010891 */
[C---:B------:R-:W-:Y:S01]  /*7eb0*/  HMMA.16816.F32 R64, R128.reuse, R102, R64 ;  /* 0x000000668040723c */ /* 0x040fe20000001840 */
[----:B------:R-:W2:Y:S01]  /*7ec0*/  LDSM.16.MT88.4 R100, [R197+0x10000] ;  /* 0x01000000c564783b */ /* 0x000ea20000004200 */
[----:B------:R-:W-:Y:S03]  /*7ed0*/  MUFU.EX2 R134, R134 ;  /* 0x0000008600867308 */ /* 0x000fe60000000800 */
[--C-:B------:R-:W-:Y:S01]  /*7ee0*/  FFMA.FTZ R230, R231, UR4, -R144.reuse ;  /* 0x00000004e7e67c23 */ /* 0x100fe20008010890 */
[C---:B------:R-:W-:Y:S06]  /*7ef0*/  HMMA.16816.F32 R68, R128.reuse, R112, R68 ;  /* 0x000000708044723c */ /* 0x040fec0000001844 */
[----:B------:R-:W-:Y:S01]  /*7f00*/  MUFU.EX2 R235, R235 ;  /* 0x000000eb00eb7308 */ /* 0x000fe20000000800 */
[--C-:B------:R-:W-:Y:S01]  /*7f10*/  FFMA.FTZ R178, R236, UR4, -R145.reuse ;  /* 0x00000004ecb27c23 */ /* 0x100fe20008010891 */
[C---:B------:R-:W-:Y:S01]  /*7f20*/  HMMA.16816.F32 R72, R128.reuse, R114, R72 ;  /* 0x000000728048723c */ /* 0x040fe20000001848 */
[----:B------:R-:W-:Y:S02]  /*7f30*/  LDSM.16.MT88.4 R112, [R198+0xc800] ;  /* 0x00c80000c670783b */ /* 0x000fe40000004200 */
[--C-:B------:R-:W-:Y:S03]  /*7f40*/  FFMA.FTZ R183, R234, UR4, -R145.reuse ;  /* 0x00000004eab77c23 */ /* 0x100fe60008010891 */
[C---:B-1----:R-:W-:Y:S02]  /*7f50*/  HMMA.16816.F32 R76, R128.reuse, R104, R76 ;  /* 0x00000068804c723c */ /* 0x042fe4000000184c */
[----:B------:R-:W-:Y:S03]  /*7f60*/  MUFU.EX2 R178, R178 ;  /* 0x000000b200b27308 */ /* 0x000fe60000000800 */
[--C-:B------:R-:W-:Y:S01]  /*7f70*/  FFMA.FTZ R182, R232, UR4, -R145.reuse ;  /* 0x00000004e8b67c23 */ /* 0x100fe20008010891 */
[C---:B------:R-:W-:Y:S01]  /*7f80*/  HMMA.16816.F32 R80, R128.reuse, R106, R80 ;  /* 0x0000006a8050723c */ /* 0x040fe20000001850 */
[----:B------:R-:W1:Y:S05]  /*7f90*/  LDSM.16.MT88.4 R104, [R196+0x10000] ;  /* 0x01000000c468783b */ /* 0x000e6a0000004200 */
[----:B------:R-:W3:Y:S01]  /*7fa0*/  MUFU.EX2 R183, R183 ;  /* 0x000000b700b77308 */ /* 0x000ee20000000800 */
[--C-:B------:R-:W-:Y:S01]  /*7fb0*/  FFMA.FTZ R231, R226, UR4, -R145.reuse ;  /* 0x00000004e2e77c23 */ /* 0x100fe20008010891 */
[----:B------:R-:W-:Y:S03]  /*7fc0*/  FFMA.FTZ R226, R227, UR4, -R144 ;  /* 0x00000004e3e27c23 */ /* 0x000fe60008010890 */
[--C-:B------:R-:W-:Y:S01]  /*7fd0*/  FFMA.FTZ R228, R228, UR4, -R145.reuse ;  /* 0x00000004e4e47c23 */ /* 0x100fe20008010891 */
[--C-:B------:R-:W-:Y:S01]  /*7fe0*/  FFMA.FTZ R224, R224, UR4, -R145.reuse ;  /* 0x00000004e0e07c23 */ /* 0x100fe20008010891 */
[----:B------:R-:W-:Y:S03]  /*7ff0*/  FFMA.FTZ R145, R222, UR4, -R145 ;  /* 0x00000004de917c23 */ /* 0x000fe60008010891 */
[----:B------:R-:W5:Y:S01]  /*8000*/  MUFU.EX2 R182, R182 ;  /* 0x000000b600b67308 */ /* 0x000f620000000800 */
[----:B------:R-:W-:Y:S01]  /*8010*/  FFMA.FTZ R173, R2, R223, R173 ;  /* 0x000000df02ad7223 */ /* 0x000fe200000100ad */
[----:B------:R-:W-:Y:S01]  /*8020*/  FFMA.FTZ R171, R0, R221, R171 ;  /* 0x000000dd00ab7223 */ /* 0x000fe200000100ab */
[----:B------:R-:W-:Y:S01]  /*8030*/  IADD3 R0, R220, -0x1, RZ ;  /* 0xffffffffdc007810 */ /* 0x000fe20007ffe0ff */
[C---:B--2---:R-:W-:Y:S06]  /*8040*/  HMMA.16816.F32 R84, R128.reuse, R100, R84 ;  /* 0x000000648054723c */ /* 0x044fec0000001854 */
[----:B------:R2:W-:Y:S01]  /*8050*/  MUFU.EX2 R227, R145 ;  /* 0x0000009100e37308 */ /* 0x0005e20000000800 */
[----:B------:R-:W-:Y:S01]  /*8060*/  FADD.FTZ R173, R169, R173 ;  /* 0x000000ada9ad7221 */ /* 0x000fe20000010000 */
[----:B------:R-:W-:Y:S01]  /*8070*/  FADD.FTZ R166, R166, R171 ;  /* 0x000000aba6a67221 */ /* 0x000fe20000010000 */
[C---:B------:R-:W-:Y:S03]  /*8080*/  HMMA.16816.F32 R88, R128.reuse, R102, R88 ;  /* 0x000000668058723c */ /* 0x040fe60000001858 */
[----:B------:R-:W-:Y:S04]  /*8090*/  F2FP.F16.F32.PACK_AB R100, R175, R170 ;  /* 0x000000aaaf64723e */ /* 0x000fe800000000ff */
[----:B------:R-:W5:Y:S01]  /*80a0*/  MUFU.EX2 R230, R230 ;  /* 0x000000e600e67308 */ /* 0x000f620000000800 */
[----:B----4-:R-:W-:Y:S03]  /*80b0*/  F2FP.F16.F32.PACK_AB R101, R177, R172 ;  /* 0x000000acb165723e */ /* 0x010fe600000000ff */
[----:B------:R-:W-:Y:S01]  /*80c0*/  FADD.FTZ R168, R168, R173 ;  /* 0x000000ada8a87221 */ /* 0x000fe20000010000 */
[----:B------:R-:W-:Y:S01]  /*80d0*/  F2FP.F16.F32.PACK_AB R102, R179, R174 ;  /* 0x000000aeb366723e */ /* 0x000fe200000000ff */
[----:B------:R-:W-:Y:S01]  /*80e0*/  FADD.FTZ R165, R165, R166 ;  /* 0x000000a6a5a57221 */ /* 0x000fe20000010000 */
[----:B------:R-:W-:Y:S01]  /*80f0*/  F2FP.F16.F32.PACK_AB R103, R181, R176 ;  /* 0x000000b0b567723e */ /* 0x000fe200000000ff */
[----:B--2---:R-:W-:Y:S02]  /*8100*/  LDSM.16.MT88.4 R144, [R200+0xf800] ;  /* 0x00f80000c890783b */ /* 0x004fe40000004200 */
[----:B------:R-:W-:Y:S01]  /*8110*/  MUFU.EX2 R228, R228 ;  /* 0x000000e400e47308 */ /* 0x000fe20000000800 */
[----:B------:R-:W-:Y:S01]  /*8120*/  MOV R220, R0 ;  /* 0x0000000000dc7202 */ /* 0x000fe20000000f00 */
[----:B------:R-:W-:Y:S01]  /*8130*/  FADD.FTZ R167, R167, R168 ;  /* 0x000000a8a7a77221 */ /* 0x000fe20000010000 */
[C---:B-1----:R-:W-:Y:S03]  /*8140*/  HMMA.16816.F32 R92, R128.reuse, R104, R92 ;  /* 0x00000068805c723c */ /* 0x042fe6000000185c */
[----:B------:R-:W-:Y:S01]  /*8150*/  FADD.FTZ R165, R164, R165 ;  /* 0x000000a5a4a57221 */ /* 0x000fe20000010000 */
[----:B------:R-:W-:Y:S03]  /*8160*/  FADD.FTZ R170, R170, R167 ;  /* 0x000000a7aaaa7221 */ /* 0x000fe60000010000 */
[----:B------:R-:W1:Y:S01]  /*8170*/  MUFU.EX2 R231, R231 ;  /* 0x000000e700e77308 */ /* 0x000e620000000800 */
[----:B------:R-:W-:Y:S01]  /*8180*/  HMMA.16816.F32 R96, R128, R106, R96 ;  /* 0x0000006a8060723c */ /* 0x000fe20000001860 */
[----:B------:R-:W2:Y:S02]  /*8190*/  LDSM.16.MT88.4 R104, [R196+0xe800] ;  /* 0x00e80000c468783b */ /* 0x000ea40000004200 */
[----:B------:R-:W-:Y:S03]  /*81a0*/  FADD.FTZ R172, R172, R165 ;  /* 0x000000a5acac7221 */ /* 0x000fe60000010000 */
[C---:B------:R-:W-:Y:S03]  /*81b0*/  HMMA.16816.F32 R4, R100.reuse, R108, R4 ;  /* 0x0000006c6404723c */ /* 0x040fe60000001804 */
[----:B------:R-:W4:Y:S01]  /*81c0*/  MUFU.EX2 R226, R226 ;  /* 0x000000e200e27308 */ /* 0x000f220000000800 */
[----:B------:R-:W-:Y:S01]  /*81d0*/  LDSM.16.MT88.4 R128, [R196+0xd000] ;  /* 0x00d00000c480783b */ /* 0x000fe20000004200 */
[----:B------:R-:W-:Y:S01]  /*81e0*/  FADD.FTZ R175, R175, R170 ;  /* 0x000000aaafaf7221 */ /* 0x000fe20000010000 */
[C---:B------:R-:W-:Y:S07]  /*81f0*/  HMMA.16816.F32 R8, R100.reuse, R110, R8 ;  /* 0x0000006e6408723c */ /* 0x040fee0000001808 */
[----:B------:R-:W4:Y:S01]  /*8200*/  MUFU.EX2 R224, R224 ;  /* 0x000000e000e07308 */ /* 0x000f220000000800 */
[----:B------:R-:W3:Y:S01]  /*8210*/  LDSM.16.MT88.4 R108, [R200+0x10800] ;  /* 0x01080000c86c783b */ /* 0x000ee20000004200 */
[C---:B------:R-:W-:Y:S08]  /*8220*/  HMMA.16816.F32 R12, R100.reuse, R112, R12 ;  /* 0x00000070640c723c */ /* 0x040ff0000000180c */
[----:B------:R-:W4:Y:S01]  /*8230*/  MUFU.EX2 R133, R133 ;  /* 0x0000008500857308 */ /* 0x000f220000000800 */
[C---:B------:R-:W-:Y:S01]  /*8240*/  HMMA.16816.F32 R16, R100.reuse, R114, R16 ;  /* 0x000000726410723c */ /* 0x040fe20000001810 */
[----:B------:R-:W5:Y:S02]  /*8250*/  LDSM.16.MT88.4 R112, [R198+0x10800] ;  /* 0x01080000c670783b */ /* 0x000f640000004200 */
[----:B------:R-:W-:Y:S03]  /*8260*/  FADD.FTZ R177, R177, R172 ;  /* 0x000000acb1b17221 */ /* 0x000fe60000010000 */
        /* <DEDUP_REMOVED lines=10> */
[C---:B------:R-:W-:Y:S05]  /*8310*/  HMMA.16816.F32 R36, R100.reuse, R124, R36 ;  /* 0x0000007c6424723c */ /* 0x040fea0000001824 */
[----:B------:R-:W-:Y:S01]  /*8320*/  MOV R0, R3 ;  /* 0x0000000300007202 */ /* 0x000fe20000000f00 */
        /* <DEDUP_REMOVED lines=11> */
[C---:B---3--:R-:W-:Y:S06]  /*83e0*/  HMMA.16816.F32 R68, R100.reuse, R108, R68 ;  /* 0x0000006c6444723c */ /* 0x048fec0000001844 */
[C---:B------:R-:W-:Y:S05]  /*83f0*/  HMMA.16816.F32 R72, R100.reuse, R110, R72 ;  /* 0x0000006e6448723c */ /* 0x040fea0000001848 */
[----:B------:R-:W-:Y:S01]  /*8400*/  F2FP.F16.F32.PACK_AB R108, R183, R178 ;  /* 0x000000b2b76c723e */ /* 0x000fe200000000ff */
[C---:B-----5:R-:W-:Y:S05]  /*8410*/  HMMA.16816.F32 R76, R100.reuse, R112, R76 ;  /* 0x00000070644c723c */ /* 0x060fea000000184c */
[----:B------:R-:W-:Y:S01]  /*8420*/  F2FP.F16.F32.PACK_AB R109, R233, R180 ;  /* 0x000000b4e96d723e */ /* 0x000fe200000000ff */
[C---:B------:R-:W-:Y:S01]  /*8430*/  HMMA.16816.F32 R80, R100.reuse, R114, R80 ;  /* 0x000000726450723c */ /* 0x040fe20000001850 */
[----:B------:R-:W3:Y:S04]  /*8440*/  LDSM.16.MT88.4 R112, [R197+0xd000] ;  /* 0x00d00000c570783b */ /* 0x000ee80000004200 */
[----:B------:R-:W-:Y:S01]  /*8450*/  F2FP.F16.F32.PACK_AB R110, R235, R182 ;  /* 0x000000b6eb6e723e */ /* 0x000fe200000000ff */
[C---:B-1----:R-:W-:Y:S05]  /*8460*/  HMMA.16816.F32 R84, R100.reuse, R116, R84 ;  /* 0x000000746454723c */ /* 0x042fea0000001854 */
[----:B------:R-:W-:Y:S01]  /*8470*/  F2FP.F16.F32.PACK_AB R111, R229, R230 ;  /* 0x000000e6e56f723e */ /* 0x000fe200000000ff */
[C---:B------:R-:W-:Y:S01]  /*8480*/  HMMA.16816.F32 R88, R100.reuse, R118, R88 ;  /* 0x000000766458723c */ /* 0x040fe20000001858 */
[----:B------:R-:W1:Y:S04]  /*8490*/  LDSM.16.MT88.4 R116, [R198+0xf000] ;  /* 0x00f00000c674783b */ /* 0x000e680000004200 */
[----:B------:R-:W-:Y:S01]  /*84a0*/  FADD.FTZ R178, R178, R179 ;  /* 0x000000b3b2b27221 */ /* 0x000fe20000010000 */
[C---:B--2---:R-:W-:Y:S05]  /*84b0*/  HMMA.16816.F32 R92, R100.reuse, R104, R92 ;  /* 0x00000068645c723c */ /* 0x044fea000000185c */
[----:B------:R-:W-:Y:S01]  /*84c0*/  FADD.FTZ R180, R180, R181 ;  /* 0x000000b5b4b47221 */ /* 0x000fe20000010000 */
[----:B------:R-:W-:Y:S01]  /*84d0*/  HMMA.16816.F32 R96, R100, R106, R96 ;  /* 0x0000006a6460723c */ /* 0x000fe20000001860 */
[----:B------:R-:W2:Y:S04]  /*84e0*/  LDSM.16.MT88.4 R100, [R196+0xf000] ;  /* 0x00f00000c464783b */ /* 0x000ea80000004200 */
[----:B------:R-:W-:Y:S01]  /*84f0*/  FADD.FTZ R183, R183, R178 ;  /* 0x000000b2b7b77221 */ /* 0x000fe20000010000 */
[C---:B------:R-:W-:Y:S03]  /*8500*/  HMMA.16816.F32 R4, R108.reuse, R120, R4 ;  /* 0x000000786c04723c */ /* 0x040fe60000001804 */
[----:B------:R-:W5:Y:S02]  /*8510*/  LDSM.16.MT88.4 R104, [R200+0x11000] ;  /* 0x01100000c868783b */ /* 0x000f640000004200 */
        /* <DEDUP_REMOVED lines=8> */
[C---:B---3--:R-:W-:Y:S05]  /*85a0*/  HMMA.16816.F32 R20, R108.reuse, R112, R20 ;  /* 0x000000706c14723c */ /* 0x048fea0000001814 */
[----:B------:R-:W-:Y:S01]  /*85b0*/  FADD.FTZ R235, R235, R182 ;  /* 0x000000b6ebeb7221 */ /* 0x000fe20000010000 */
[C---:B------:R-:W-:Y:S01]  /*85c0*/  HMMA.16816.F32 R24, R108.reuse, R114, R24 ;  /* 0x000000726c18723c */ /* 0x040fe20000001818 */
[----:B------:R-:W3:Y:S04]  /*85d0*/  LDSM.16.MT88.4 R112, [R198+0x11000] ;  /* 0x01100000c670783b */ /* 0x000ee80000004200 */
[----:B------:R-:W-:Y:S01]  /*85e0*/  FADD.FTZ R229, R229, R230 ;  /* 0x000000e6e5e57221 */ /* 0x000fe20000010000 */
[C---:B------:R-:W-:Y:S06]  /*85f0*/  HMMA.16816.F32 R28, R108.reuse, R128, R28 ;  /* 0x000000806c1c723c */ /* 0x040fec000000181c */
[C---:B------:R-:W-:Y:S06]  /*8600*/  HMMA.16816.F32 R32, R108.reuse, R130, R32 ;  /* 0x000000826c20723c */ /* 0x040fec0000001820 */
[C---:B------:R-:W-:Y:S06]  /*8610*/  HMMA.16816.F32 R36, R108.reuse, R136, R36 ;  /* 0x000000886c24723c */ /* 0x040fec0000001824 */
[C---:B------:R-:W-:Y:S05]  /*8620*/  HMMA.16816.F32 R40, R108.reuse, R138, R40 ;  /* 0x0000008a6c28723c */ /* 0x040fea0000001828 */
[----:B------:R-:W-:Y:S01]  /*8630*/  F2FP.F16.F32.PACK_AB R136, R231, R228 ;  /* 0x000000e4e788723e */ /* 0x000fe200000000ff */
[C---:B-1----:R-:W-:Y:S05]  /*8640*/  HMMA.16816.F32 R44, R108.reuse, R116, R44 ;  /* 0x000000746c2c723c */ /* 0x042fea000000182c */
[----:B----4-:R-:W-:Y:S01]  /*8650*/  F2FP.F16.F32.PACK_AB R137, R225, R226 ;  /* 0x000000e2e189723e */ /* 0x010fe200000000ff */
[C---:B------:R-:W-:Y:S01]  /*8660*/  HMMA.16816.F32 R48, R108.reuse, R118, R48 ;  /* 0x000000766c30723c */ /* 0x040fe20000001830 */
[----:B------:R-:W1:Y:S04]  /*8670*/  LDSM.16.MT88.4 R116, [R197+0x11000] ;  /* 0x01100000c574783b */ /* 0x000e680000004200 */
        /* <DEDUP_REMOVED lines=11> */
[C---:B-----5:R-:W-:Y:S05]  /*8730*/  HMMA.16816.F32 R68, R108.reuse, R104, R68 ;  /* 0x000000686c44723c */ /* 0x060fea0000001844 */
[----:B------:R-:W-:Y:S01]  /*8740*/  FADD.FTZ R225, R225, R226 ;  /* 0x000000e2e1e17221 */ /* 0x000fe20000010000 */
[C---:B------:R-:W-:Y:S01]  /*8750*/  HMMA.16816.F32 R72, R108.reuse, R106, R72 ;  /* 0x0000006a6c48723c */ /* 0x040fe20000001848 */
[----:B------:R-:W4:Y:S04]  /*8760*/  LDSM.16.MT88.4 R104, [R197+0xd800] ;  /* 0x00d80000c568783b */ /* 0x000f280000004200 */
[----:B------:R-:W-:Y:S01]  /*8770*/  FADD.FTZ R224, R224, R231 ;  /* 0x000000e7e0e07221 */ /* 0x000fe20000010000 */
[C---:B---3--:R-:W-:Y:S05]  /*8780*/  HMMA.16816.F32 R76, R108.reuse, R112, R76 ;  /* 0x000000706c4c723c */ /* 0x048fea000000184c */
[----:B------:R-:W-:Y:S01]  /*8790*/  FADD.FTZ R134, R134, R225 ;  /* 0x000000e186867221 */ /* 0x000fe20000010000 */
[C---:B------:R-:W-:Y:S05]  /*87a0*/  HMMA.16816.F32 R80, R108.reuse, R114, R80 ;  /* 0x000000726c50723c */ /* 0x040fea0000001850 */
[----:B------:R-:W-:Y:S01]  /*87b0*/  FADD.FTZ R223, R227, R224 ;  /* 0x000000e0e3df7221 */ /* 0x000fe20000010000 */
[C---:B-1----:R-:W-:Y:S05]  /*87c0*/  HMMA.16816.F32 R84, R108.reuse, R116, R84 ;  /* 0x000000746c54723c */ /* 0x042fea0000001854 */
        /* <DEDUP_REMOVED lines=34> */
.L_x_3423:
        /* <DEDUP_REMOVED lines=266> */
.L_x_3428:
        /* <DEDUP_REMOVED lines=10> */
.L_x_3429:
[----:B------:R-:W1:Y:S01]  /*9b30*/  S2R R4, SR_CTAID.Y ;  /* 0x0000000000047919 */ /* 0x000e620000002600 */
[----:B------:R-:W1:Y:S08]  /*9b40*/  S2UR UR6, SR_CTAID.Z ;  /* 0x00000000000679c3 */ /* 0x000e700000002700 */
[----:B------:R-:W1:Y:S08]  /*9b50*/  LDC R3, c[0x0][0x270] ;  /* 0x00009c00ff037b82 */ /* 0x000e700000000800 */
[----:B------:R-:W2:Y:S01]  /*9b60*/  LDC R2, c[0x0][0x2c4] ;  /* 0x0000b100ff027b82 */ /* 0x000ea20000000800 */
[----:B-1----:R-:W-:-:S04]  /*9b70*/  IMAD R3, R4, R3, UR6 ;  /* 0x0000000604037e24 */ /* 0x002fc8000f8e0203 */
[----:B--2---:R-:W-:-:S07]  /*9b80*/  IMAD R2, R3, R2, RZ ;  /* 0x0000000203027224 */ /* 0x004fce00078e02ff */
.L_x_3430:
        /* <DEDUP_REMOVED lines=28> */
.L_x_3432:
[----:B------:R-:W-:Y:S05]  /*9d50*/  BSYNC B0 ;  /* 0x0000000000007941 */ /* 0x000fea0003800000 */
.L_x_3431:
        /* <DEDUP_REMOVED lines=46> */
.L_x_3434:
[----:B------:R-:W-:Y:S05]  /*a040*/  BSYNC B0 ;  /* 0x0000000000007941 */ /* 0x000fea0003800000 */
.L_x_3433:
        /* <DEDUP_REMOVED lines=19> */
.L_x_3436:
[----:B------:R-:W-:Y:S05]  /*a180*/  BSYNC B0 ;  /* 0x0000000000007941 */ /* 0x000fea0003800000 */
.L_x_3435:
        /* <DEDUP_REMOVED lines=19> */
.L_x_3438:
[----:B------:R-:W-:Y:S05]  /*a2c0*/  BSYNC B0 ;  /* 0x0000000000007941 */ /* 0x000fea0003800000 */
.L_x_3437:
        /* <DEDUP_REMOVED lines=16> */
.L_x_3439:
        /* <DEDUP_REMOVED lines=11> */
.L_x_7465:


//--------------------- .text._ZN5flash24flash_fwd_splitkv_kernelI23Flash_fwd_kernel_traitsILi192ELi64ELi64ELi4ELb0ELb0EN7cutlass6half_tE19Flash_kernel_traitsILi192ELi64ELi64ELi4ES3_EELb0ELb0ELb1ELb0ELb0ELb0ELb0ELb0EEEvNS_16Flash_fwd_paramsE --------------------------
	.section	.text._ZN5flash24flash_fwd_splitkv_kernelI23Flash_fwd_kernel_traitsILi192ELi64ELi64ELi4ELb0ELb0EN7cutlass6half_tE19Flash_kernel_traitsILi192ELi64ELi64ELi4ES3_EELb0ELb0ELb1ELb0ELb0ELb0ELb0ELb0EEEvNS_16Flash_fwd_paramsE,"ax",@progbits
	.align	128
        .global         _ZN5flash24flash_fwd_splitkv_kernelI23Flash_fwd_kernel_traitsILi192ELi64ELi64ELi4ELb0ELb0EN7cutlass6half_tE19Flash_kernel_traitsILi192ELi64ELi64ELi4ES3_EELb0ELb0ELb1ELb0ELb0ELb0ELb0ELb0EEEvNS_16Flash_fwd_paramsE
        .type           _ZN5flash24flash_fwd_splitkv_kernelI23Flash_fwd_kernel_traitsILi192ELi64ELi64ELi4ELb0ELb0EN7cutlass6half_tE19Flash_kernel_traitsILi192ELi64ELi64ELi4ES3_EELb0ELb0ELb1ELb0ELb0ELb0ELb0ELb0EEEvNS_16Flash_fwd_paramsE,@function
        .size           _ZN5flash24flash_fwd_splitkv_kernelI23Flash_fwd_kernel_traitsILi192ELi64ELi64ELi4ELb0ELb0EN7cutlass6half_tE19Flash_kernel_traitsILi192ELi64ELi64ELi4ES3_EELb0ELb0ELb1ELb0ELb0ELb0ELb0ELb0EEEvNS_16Flash_fwd_paramsE,(.L_x_7466 - _ZN5flash24flash_fwd_splitkv_kernelI23Flash_fwd_kernel_traitsILi192ELi64ELi64ELi4ELb0ELb0EN7cutlass6half_tE19Flash_kernel_traitsILi192ELi64ELi64ELi4ES3_EELb0ELb0ELb1ELb0ELb0ELb0ELb0ELb0EEEvNS_16Flash_fwd_paramsE)
        .other          _ZN5flash24flash_fwd_splitkv_kernelI23Flash_fwd_kernel_traitsILi192ELi64ELi64ELi4ELb0ELb0EN7cutlass6half_tE19Flash_kernel_traitsILi192ELi64ELi64ELi4ES3_EELb0ELb0ELb1ELb0ELb0ELb0ELb0ELb0EEEvNS_16Flash_fwd_paramsE,@"STO_CUDA_ENTRY STV_DEFAULT"
_ZN5flash24flash_fwd_splitkv_kernelI23Flash_fwd_kernel_traitsILi192ELi64ELi64ELi4ELb0ELb0EN7cutlass6half_tE19Flash_kernel_traitsILi192ELi64ELi64ELi4ES3_EELb0ELb0ELb1ELb0ELb0ELb0ELb0ELb0EEEvNS_16Flash_fwd_paramsE:
.text._ZN5flash24flash_fwd_splitkv_kernelI23Flash_fwd_kernel_traitsILi192ELi64ELi64ELi4ELb0ELb0EN7cutlass6half_tE19Flash_kernel_traitsILi192ELi64ELi64ELi4ES3_EELb0ELb0ELb1ELb0ELb0ELb0ELb0ELb0EEEvNS_16Flash_fwd_paramsE:
        /* <DEDUP_REMOVED lines=39> */
.L_x_3440:
[----:B------:R-:W1:Y:S02]  /*0270*/  LDC R4, c[0x0][0x2c8] ;  /* 0x0000b200ff047b82 */ /* 0x000e640000000800 */
.L_x_3441:
        /* <DEDUP_REMOVED lines=35> */
[----:B------:R-:W-:Y:S02]  /*04b0*/  LOP3.LUT R10, R0, 0xfffffff8, RZ, 0xc0, !PT ;  /* 0xfffffff8000a7812 */ /* 0x000fe400078ec0ff */
[----:B------:R-:W-:Y:S01]  /*04c0*/  SHF.R.S32.HI R0, RZ, 0x3, R0 ;  /* 0x00000003ff007819 */ /* 0x000fe20000011400 */
[----:B------:R-:W2:Y:S01]  /*04d0*/  @!P0 LDC.64 R2, c[0x0][0x290] ;  /* 0x0000a400ff028b82 */ /* 0x000ea20000000a00 */
[----:B------:R-:W-:Y:S01]  /*04e0*/  @!P0 SHF.R.S32.HI R7, RZ, 0x1f, R19 ;  /* 0x0000001fff078819 */ /* 0x000fe20000011413 */
[----:B------:R-:W-:-:S05]  /*04f0*/  IMAD.IADD R135, R135, 0x1, -R10 ;  /* 0x0000000187877824 */ /* 0x000fca00078e0a0a */
[----:B------:R-:W-:Y:S01]  /*0500*/  ISETP.NE.AND P6, PT, R135, RZ, PT ;  /* 0x000000ff8700720c */ /* 0x000fe20003fc5270 */
[----:B-1----:R-:W-:-:S04]  /*0510*/  @P0 IMAD.WIDE.U32 R8, R206, R4, RZ ;  /* 0x00000004ce080225 */ /* 0x002fc800078e00ff */
[----:B------:R-:W-:Y:S02]  /*0520*/  @P0 IMAD R206, R206, R5, R9 ;  /* 0x00000005cece0224 */ /* 0x000fe400078e0209 */
[-C--:B--2---:R-:W-:Y:S01]  /*0530*/  @!P0 IMAD R6, R7, R2.reuse, RZ ;  /* 0x0000000207068224 */ /* 0x084fe200078e02ff */
[----:B------:R-:W-:Y:S01]  /*0540*/  SHF.R.S32.HI R7, RZ, 0x1f, R88 ;  /* 0x0000001fff077819 */ /* 0x000fe20000011458 */
[----:B------:R-:W-:Y:S01]  /*0550*/  @!P0 IMAD.WIDE.U32 R10, R19, R2, RZ ;  /* 0x00000002130a8225 */ /* 0x000fe200078e00ff */
[----:B------:R-:W-:-:S03]  /*0560*/  SHF.R.S32.HI R2, RZ, 0x1f, R26 ;  /* 0x0000001fff027819 */ /* 0x000fc6000001141a */
[----:B------:R-:W-:Y:S02]  /*0570*/  @!P0 IMAD R3, R19, R3, R6 ;  /* 0x0000000313038224 */ /* 0x000fe400078e0206 */
[----:B------:R-:W-:Y:S01]  /*0580*/  @P0 IMAD.MOV.U32 R6, RZ, RZ, R8 ;  /* 0x000000ffff060224 */ /* 0x000fe200078e0008 */
[----:B------:R-:W-:Y:S01]  /*0590*/  SHF.L.U32 R8, R135, 0x3, RZ ;  /* 0x0000000387087819 */ /* 0x000fe200000006ff */
[----:B------:R-:W-:Y:S01]  /*05a0*/  IMAD R19, R19, UR4, R26 ;  /* 0x0000000413137c24 */ /* 0x000fe2000f8e021a */
[----:B------:R-:W-:Y:S01]  /*05b0*/  ULDC UR4, c[0x0][0x2c4] ;  /* 0x0000b10000047ab9 */ /* 0x000fe20000000800 */
[----:B------:R-:W-:Y:S01]  /*05c0*/  IMAD R7, R7, R4, RZ ;  /* 0x0000000407077224 */ /* 0x000fe200078e02ff */
[----:B------:R-:W-:Y:S01]  /*05d0*/  SHF.R.S32.HI R9, RZ, 0x1f, R8 ;  /* 0x0000001fff097819 */ /* 0x000fe20000011408 */
[----:B------:R-:W-:Y:S01]  /*05e0*/  IMAD R19, R19, UR4, R88 ;  /* 0x0000000413137c24 */ /* 0x000fe2000f8e0258 */
[----:B------:R-:W-:Y:S01]  /*05f0*/  @!P0 MOV R6, R10 ;  /* 0x0000000a00068202 */ /* 0x000fe20000000f00 */
[C---:B------:R-:W-:Y:S01]  /*0600*/  IMAD R7, R88.reuse, R5, R7 ;  /* 0x0000000558077224 */ /* 0x040fe200078e0207 */
[----:B------:R-:W-:Y:S01]  /*0610*/  ULDC.64 UR4, c[0x0][0x2a0] ;  /* 0x0000a80000047ab9 */ /* 0x000fe20000000a00 */
[----:B------:R-:W-:-:S04]  /*0620*/  IMAD.WIDE.U32 R88, R88, R4, R8 ;  /* 0x0000000458587225 */ /* 0x000fc800078e0008 */
[----:B------:R-:W-:Y:S01]  /*0630*/  @!P0 IMAD.IADD R206, R11, 0x1, R3 ;  /* 0x000000010bce8824 */ /* 0x000fe200078e0203 */
[----:B------:R-:W-:Y:S01]  /*0640*/  IADD3 R10, P0, R6, R88, RZ ;  /* 0x00000058060a7210 */ /* 0x000fe20007f1e0ff */
[----:B------:R-:W-:Y:S01]  /*0650*/  IMAD R15, R2, UR4, RZ ;  /* 0x00000004020f7c24 */ /* 0x000fe2000f8e02ff */
[----:B------:R-:W-:Y:S02]  /*0660*/  IADD3 R6, R0, 0x10, RZ ;  /* 0x0000001000067810 */ /* 0x000fe40007ffe0ff */
[----:B------:R-:W-:Y:S01]  /*0670*/  IADD3.X R11, R206, R89, R7, P0, !PT ;  /* 0x00000059ce0b7210 */ /* 0x000fe200007fe407 */
[----:B------:R-:W-:Y:S01]  /*0680*/  IMAD R15, R26, UR5, R15 ;  /* 0x000000051a0f7c24 */ /* 0x000fe2000f8e020f */
[-C--:B------:R-:W-:Y:S01]  /*0690*/  ISETP.GE.AND P0, PT, R0, R205.reuse, PT ;  /* 0x000000cd0000720c */ /* 0x080fe20003f06270 */
[----:B------:R-:W-:Y:S01]  /*06a0*/  VIADD R7, R8, 0x80 ;  /* 0x0000008008077836 */ /* 0x000fe20000000000 */
[-C--:B------:R-:W-:Y:S01]  /*06b0*/  ISETP.GE.AND P1, PT, R6, R205.reuse, PT ;  /* 0x000000cd0600720c */ /* 0x080fe20003f26270 */
[----:B------:R-:W-:Y:S01]  /*06c0*/  IMAD.WIDE.U32 R26, R26, UR4, R10 ;  /* 0x000000041a1a7c25 */ /* 0x000fe2000f8e000a */
[----:B------:R-:W-:-:S02]  /*06d0*/  ISETP.GE.OR P4, PT, R6, R205, P6 ;  /* 0x000000cd0600720c */ /* 0x000fc40003786670 */
[----:B------:R-:W-:Y:S01]  /*06e0*/  SHF.R.S32.HI R6, RZ, 0x1f, R0 ;  /* 0x0000001fff067819 */ /* 0x000fe20000011400 */
[----:B------:R-:W-:Y:S01]  /*06f0*/  VIADD R10, R0, 0x20 ;  /* 0x00000020000a7836 */ /* 0x000fe20000000000 */
[----:B------:R-:W-:Y:S02]  /*0700*/  IADD3 R11, R8, 0x40, RZ ;  /* 0x00000040080b7810 */ /* 0x000fe40007ffe0ff */
[----:B------:R-:W-:-:S03]  /*0710*/  IADD3 R15, R27, R15, RZ ;  /* 0x0000000f1b0f7210 */ /* 0x000fc60007ffe0ff */
        /* <DEDUP_REMOVED lines=16> */
.L_x_3444:
[----:B------:R-:W-:Y:S05]  /*0820*/  BSYNC B0 ;  /* 0x0000000000007941 */ /* 0x000fea0003800000 */
.L_x_3443:
        /* <DEDUP_REMOVED lines=21> */
.L_x_3446:
[----:B------:R-:W-:Y:S05]  /*0980*/  BSYNC B0 ;  /* 0x0000000000007941 */ /* 0x000fea0003800000 */
.L_x_3445:
        /* <DEDUP_REMOVED lines=22> */
.L_x_3448:
[----:B------:R-:W-:Y:S05]  /*0af0*/  BSYNC B0 ;  /* 0x0000000000007941 */ /* 0x000fea0003800000 */
.L_x_3447:
        /* <DEDUP_REMOVED lines=22> */
.L_x_3450:
[----:B------:R-:W-:Y:S05]  /*0c60*/  BSYNC B0 ;  /* 0x0000000000007941 */ /* 0x000fea0003800000 */
.L_x_3449:
[----:B------:R-:W-:Y:S01]  /*0c70*/  ISETP.GE.OR P6, PT, R10, R205, P6 ;  /* 0x000000cd0a00720c */ /* 0x000fe200037c6670 */
[----:B------:R-:W-:Y:S01]  /*0c80*/  ULDC.64 UR4, c[0x0][0x2b0] ;  /* 0x0000ac0000047ab9 */ /* 0x000fe20000000a00 */
[----:B------:R-:W-:Y:S01]  /*0c90*/  LEA.HI.X.SX32 R19, R19, R6, 0x1, P2 ;  /* 0x0000000613137211 */ /* 0x000fe200010f0eff */
[----:B------:R-:W-:Y:S01]  /*0ca0*/  @!P5 IMAD.MOV.U32 R9, RZ, RZ, 0x7f800000 ;  /* 0x7f800000ff09d424 */ /* 0x000fe200078e00ff */
[C---:B----4-:R-:W-:Y:S01]  /*0cb0*/  LEA R4, P0, R2.reuse, UR4, 0x2 ;  /* 0x0000000402047c11 */ /* 0x050fe2000f8010ff */
[----:B------:R-:W-:Y:S02]  /*0cc0*/  @!P4 IMAD.MOV.U32 R7, RZ, RZ, 0x7f800000 ;  /* 0x7f800000ff07c424 */ /* 0x000fe400078e00ff */
        /* <DEDUP_REMOVED lines=9> */
.L_x_3442:
[----:B------:R-:W1:Y:S01]  /*0d60*/  LDC.64 R2, c[0x0][0x368] ;  /* 0x0000da00ff027b82 */ /* 0x000e620000000a00 */
[----:B------:R-:W-:Y:S01]  /*0d70*/  IMAD.MOV.U32 R8, RZ, RZ, R19 ;  /* 0x000000ffff087224 */ /* 0x000fe200078e0013 */
[----:B------:R-:W-:Y:S01]  /*0d80*/  ULDC.64 UR6, c[0x0][0x370] ;  /* 0x0000dc0000067ab9 */ /* 0x000fe20000000a00 */
[----:B-1----:R-:W-:-:S04]  /*0d90*/  ISETP.NE.U32.AND P0, PT, R2, RZ, PT ;  /* 0x000000ff0200720c */ /* 0x002fc80003f05070 */
[----:B------:R-:W-:-:S13]  /*0da0*/  ISETP.NE.AND.EX P0, PT, R3, RZ, PT, P0 ;  /* 0x000000ff0300720c */ /* 0x000fda0003f05300 */
[----:B------:R-:W1:Y:S01]  /*0db0*/  @P0 LDC.64 R2, c[0x0][0x368] ;  /* 0x0000da00ff020b82 */ /* 0x000e620000000a00 */
[----:B------:R-:W-:Y:S01]  /*0dc0*/  UPLOP3.LUT UP1, UPT, UPT, UPT, UPT, 0x40, 0x0 ;  /* 0x000000000000789c */ /* 0x000fe20003f2e870 */
[----:B-1----:R-:W-:-:S05]  /*0dd0*/  @P0 IMAD.WIDE R2, R19, 0x4, R2 ;  /* 0x0000000413020825 */ /* 0x002fca00078e0202 */
[----:B------:R1:W5:Y:S01]  /*0de0*/  @P0 LDG.E R8, desc[UR12][R2.64] ;  /* 0x0000000c02080981 */ /* 0x000362000c1e1900 */
[----:B------:R-:W-:Y:S02]  /*0df0*/  ISETP.NE.U32.AND P0, PT, RZ, UR6, PT ;  /* 0x00000006ff007c0c */ /* 0x000fe4000bf05070 */
[----:B------:R-:W-:Y:S02]  /*0e00*/  CS2R R210, SRZ ;  /* 0x0000000000d27805 */ /* 0x000fe4000001ff00 */
[----:B------:R-:W-:-:S13]  /*0e10*/  ISETP.NE.AND.EX P0, PT, RZ, UR7, PT, P0 ;  /* 0x00000007ff007c0c */ /* 0x000fda000bf05300 */
[----:B------:R-:W-:Y:S05]  /*0e20*/  @!P0 BRA `(.L_x_3451) ;  /* 0x0000000000408947 */ /* 0x000fea0003800000 */
[----:B------:R-:W2:Y:S01]  /*0e30*/  S2UR UR10, SR_CTAID.Y ;  /* 0x00000000000a79c3 */ /* 0x000ea20000002600 */
[----:B-1----:R-:W-:Y:S01]  /*0e40*/  SHF.R.S32.HI R2, RZ, 0x1f, R19 ;  /* 0x0000001fff027819 */ /* 0x002fe20000011413 */
[----:B------:R-:W-:-:S03]  /*0e50*/  ULDC.64 UR4, c[0x0][0x378] ;  /* 0x0000de0000047ab9 */ /* 0x000fc60000000a00 */
[----:B------:R-:W-:-:S03]  /*0e60*/  R2UR UR9, R2 ;  /* 0x00000000020972ca */ /* 0x000fc600000e0000 */
[----:B------:R-:W1:Y:S10]  /*0e70*/  S2UR UR8, SR_CTAID.Y ;  /* 0x00000000000879c3 */ /* 0x000e740000002600 */
[----:B------:R-:W-:-:S02]  /*0e80*/  UIMAD UR9, UR9, UR4, URZ ;  /* 0x00000004090972a4 */ /* 0x000fc4000f8e023f */
[----:B--2---:R-:W-:-:S04]  /*0e90*/  UIMAD.WIDE.U32 UR10, UR10, UR4, URZ ;  /* 0x000000040a0a72a5 */ /* 0x004fc8000f8e003f */
[----:B------:R-:W-:Y:S02]  /*0ea0*/  ULEA UR6, UP1, UR10, UR6, 0x2 ;  /* 0x000000060a067291 */ /* 0x000fe4000f82103f */
[----:B-1----:R-:W-:Y:S02]  /*0eb0*/  UIMAD UR5, UR8, UR5, UR9 ;  /* 0x00000005080572a4 */ /* 0x002fe4000f8e0209 */
[----:B------:R-:W-:Y:S02]  /*0ec0*/  UISETP.NE.U32.AND UP0, UPT, UR6, URZ, UPT ;  /* 0x0000003f0600728c */ /* 0x000fe4000bf05070 */
[----:B------:R-:W-:Y:S01]  /*0ed0*/  IMAD.U32 R210, RZ, RZ, UR6 ;  /* 0x00000006ffd27e24 */ /* 0x000fe2000f8e00ff */
[----:B------:R-:W-:-:S04]  /*0ee0*/  UIADD3 UR5, UR11, UR5, URZ ;  /* 0x000000050b057290 */ /* 0x000fc8000fffe03f */
[----:B------:R-:W-:-:S04]  /*0ef0*/  USHF.L.U64.HI UR5, UR10, 0x2, UR5 ;  /* 0x000000020a057899 */ /* 0x000fc80008010205 */
[----:B------:R-:W-:-:S04]  /*0f00*/  UIADD3.X UR5, UR5, UR7, URZ, UP1, !UPT ;  /* 0x0000000705057290 */ /* 0x000fc80008ffe43f */
[----:B------:R-:W-:Y:S02]  /*0f10*/  UISETP.NE.AND.EX UP1, UPT, UR5, URZ, UPT, UP0 ;  /* 0x0000003f0500728c */ /* 0x000fe4000bf25300 */
[----:B------:R-:W-:-:S09]  /*0f20*/  IMAD.U32 R211, RZ, RZ, UR5 ;  /* 0x00000005ffd37e24 */ /* 0x000fd2000f8e00ff */
.L_x_3451:
[----:B------:R-:W-:-:S13]  /*0f30*/  PLOP3.LUT P0, PT, PT, PT, UP1, 0x40, 0x0 ;  /* 0x000000000000781c */ /* 0x000fda0003f0e818 */
[----:B------:R-:W-:Y:S05]  /*0f40*/  @P0 BRA `(.L_x_3452) ;  /* 0x0000000400400947 */ /* 0x000fea0003800000 */
[----:B------:R-:W1:Y:S01]  /*0f50*/  LDC R6, c[0x0][0x380] ;  /* 0x0000e000ff067b82 */ /* 0x000e620000000800 */
[----:B------:R-:W-:Y:S01]  /*0f60*/  LEA R13, R133, 0xffffffc0, 0x6 ;  /* 0xffffffc0850d7811 */ /* 0x000fe200078e30ff */
[----:B------:R-:W-:-:S06]  /*0f70*/  ULDC.64 UR4, c[0x0][0x230] ;  /* 0x00008c0000047ab9 */ /* 0x000fcc0000000a00 */
        /* <DEDUP_REMOVED lines=43> */
[----:B------:R-:W-:-:S12]  /*1230*/  IMAD R13, R6, R4, R13 ;  /* 0x00000004060d7224 */ /* 0x000fd800078e020d */
        /* <DEDUP_REMOVED lines=11> */
[----:B---3--:R-:W-:Y:S01]  /*12f0*/  SHF.R.S32.HI R5, RZ, 0x1f, R0 ;  /* 0x0000001fff057819 */ /* 0x008fe20000011400 */
[----:B-----5:R-:W-:-:S04]  /*1300*/  IMAD.WIDE.U32 R8, R0, UR4, RZ ;  /* 0x0000000400087c25 */ /* 0x020fc8000f8e00ff */
[C---:B------:R-:W-:Y:S02]  /*1310*/  IMAD R11, R5.reuse, UR4, RZ ;  /* 0x00000004050b7c24 */ /* 0x040fe4000f8e02ff */
[----:B-1----:R-:W-:Y:S02]  /*1320*/  IMAD R5, R5, R2, RZ ;  /* 0x0000000205057224 */ /* 0x002fe400078e02ff */
[C---:B------:R-:W-:Y:S01]  /*1330*/  IMAD R4, R0.reuse, UR5, R11 ;  /* 0x0000000500047c24 */ /* 0x040fe2000f8e020b */
[----:B------:R-:W-:Y:S01]  /*1340*/  SHF.R.S32.HI R11, RZ, 0x1f, R13 ;  /* 0x0000001fff0b7819 */ /* 0x000fe2000001140d */
[----:B------:R-:W-:Y:S01]  /*1350*/  ULDC.64 UR4, c[0x0][0x260] ;  /* 0x0000980000047ab9 */ /* 0x000fe20000000a00 */
[----:B------:R-:W-:Y:S02]  /*1360*/  IMAD R3, R0, R3, R5 ;  /* 0x0000000300037224 */ /* 0x000fe400078e0205 */
[----:B------:R-:W-:Y:S01]  /*1370*/  IADD3 R9, R9, R4, RZ ;  /* 0x0000000409097210 */ /* 0x000fe20007ffe0ff */
[----:B--2---:R-:W-:-:S02]  /*1380*/  IMAD R4, R11, R84, RZ ;  /* 0x000000540b047224 */ /* 0x004fc400078e02ff */
[----:B------:R-:W-:-:S04]  /*1390*/  IMAD.WIDE.U32 R6, R13, R84, R8 ;  /* 0x000000540d067225 */ /* 0x000fc800078e0008 */
[----:B------:R-:W-:Y:S01]  /*13a0*/  IMAD R4, R13, R85, R4 ;  /* 0x000000550d047224 */ /* 0x000fe200078e0204 */
[----:B------:R-:W-:-:S03]  /*13b0*/  MOV R8, R6 ;  /* 0x0000000600087202 */ /* 0x000fc60000000f00 */
[----:B------:R-:W-:Y:S02]  /*13c0*/  IMAD.IADD R9, R7, 0x1, R4 ;  /* 0x0000000107097824 */ /* 0x000fe400078e0204 */
        /* <DEDUP_REMOVED lines=8> */
.L_x_3452:
        /* <DEDUP_REMOVED lines=49> */
.L_x_3454:
[----:B------:R-:W-:Y:S01]  /*1760*/  @!P0 LOP3.LUT R22, RZ, R15, RZ, 0x33, !PT ;  /* 0x0000000fff168212 */ /* 0x000fe200078e33ff */
[----:B------:R-:W-:Y:S01]  /*1770*/  IMAD R6, R11, R84, RZ ;  /* 0x000000540b067224 */ /* 0x000fe200078e02ff */
[----:B------:R-:W-:Y:S02]  /*1780*/  MOV R14, R10 ;  /* 0x0000000a000e7202 */ /* 0x000fe40000000f00 */
[----:B------:R-:W-:Y:S01]  /*1790*/  MOV R15, R7 ;  /* 0x00000007000f7202 */ /* 0x000fe20000000f00 */
[-C--:B------:R-:W-:Y:S01]  /*17a0*/  IMAD R6, R85, R13.reuse, R6 ;  /* 0x0000000d55067224 */ /* 0x080fe200078e0206 */
[----:B------:R-:W-:Y:S02]  /*17b0*/  SHF.R.S32.HI R23, RZ, 0x1f, R22 ;  /* 0x0000001fff177819 */ /* 0x000fe40000011416 */
[----:B------:R-:W-:Y:S01]  /*17c0*/  @P3 IADD3 R0, R9, R0, RZ ;  /* 0x0000000009003210 */ /* 0x000fe20007ffe0ff */
[----:B------:R-:W-:-:S04]  /*17d0*/  IMAD.WIDE.U32 R14, R84, R13, R14 ;  /* 0x0000000d540e7225 */ /* 0x000fc800078e000e */
        /* <DEDUP_REMOVED lines=22> */
.L_x_3453:
[----:B------:R-:W-:Y:S01]  /*1940*/  ISETP.NE.AND P1, PT, R206, -0x1, PT ;  /* 0xffffffffce00780c */ /* 0x000fe20003f25270 */
[----:B------:R-:W1:Y:S01]  /*1950*/  S2UR UR8, SR_CgaCtaId ;  /* 0x00000000000879c3 */ /* 0x000e620000008800 */
[----:B------:R-:W-:Y:S01]  /*1960*/  SHF.R.S32.HI R86, RZ, 0x1f, R135 ;  /* 0x0000001fff567819 */ /* 0x000fe20000011487 */
[----:B------:R-:W-:Y:S01]  /*1970*/  IMAD.SHL.U32 R4, R133, 0x40, RZ ;  /* 0x0000004085047824 */ /* 0x000fe200078e00ff */
[----:B------:R-:W-:Y:S01]  /*1980*/  SHF.R.S32.HI R27, RZ, 0x1f, R26 ;  /* 0x0000001fff1b7819 */ /* 0x000fe2000001141a */
[----:B------:R-:W-:Y:S01]  /*1990*/  IMAD.IADD R199, R205, 0x1, -R88 ;  /* 0x00000001cdc77824 */ /* 0x000fe200078e0a58 */
[-C--:B------:R-:W-:Y:S01]  /*19a0*/  LEA.HI R2, R86, R135.reuse, RZ, 0x3 ;  /* 0x0000008756027211 */ /* 0x080fe200078f18ff */
[----:B------:R-:W-:Y:S01]  /*19b0*/  VIADD R3, R4, 0xffffffc0 ;  /* 0xffffffc004037836 */ /* 0x000fe20000000000 */
[----:B------:R-:W-:Y:S01]  /*19c0*/  LEA.HI R15, R86, R135, RZ, 0x4 ;  /* 0x00000087560f7211 */ /* 0x000fe200078f20ff */
[----:B------:R-:W-:Y:S01]  /*19d0*/  ULDC.64 UR4, c[0x0][0x258] ;  /* 0x0000960000047ab9 */ /* 0x000fe20000000a00 */
[----:B------:R-:W-:Y:S01]  /*19e0*/  SHF.R.S32.HI R28, RZ, 0x3, R2 ;  /* 0x00000003ff1c7819 */ /* 0x000fe20000011402 */
[----:B------:R-:W-:Y:S01]  /*19f0*/  IMAD.IADD R17, R134, 0x1, -R3 ;  /* 0x0000000186117824 */ /* 0x000fe200078e0a03 */
[----:B------:R-:W-:Y:S01]  /*1a00*/  LOP3.LUT R20, R15, 0xfffffff0, RZ, 0xc0, !PT ;  /* 0xfffffff00f147812 */ /* 0x000fe200078ec0ff */
[----:B-----5:R-:W2:Y:S01]  /*1a10*/  @!P1 LDC.64 R8, c[0x0][0x228] ;  /* 0x00008a00ff089b82 */ /* 0x020ea20000000a00 */
[----:B------:R-:W-:Y:S01]  /*1a20*/  @!P1 SHF.R.S32.HI R5, RZ, 0x1f, R19 ;  /* 0x0000001fff059819 */ /* 0x000fe20000011413 */
[----:B------:R-:W-:Y:S01]  /*1a30*/  VIADD R12, R28, 0x10 ;  /* 0x000000101c0c7836 */ /* 0x000fe20000000000 */
[----:B------:R-:W-:Y:S01]  /*1a40*/  LOP3.LUT R2, R2, 0xfffffff8, RZ, 0xc0, !PT ;  /* 0xfffffff802027812 */ /* 0x000fe200078ec0ff */
[----:B------:R-:W-:Y:S01]  /*1a50*/  IMAD.IADD R20, R135, 0x1, -R20 ;  /* 0x0000000187147824 */ /* 0x000fe200078e0a14 */
[----:B------:R-:W-:Y:S01]  /*1a60*/  ISETP.GE.AND P6, PT, R28, R199, PT ;  /* 0x000000c71c00720c */ /* 0x000fe20003fc6270 */
[----:B------:R-:W-:Y:S01]  /*1a70*/  ULDC.64 UR6, c[0x0][0x268] ;  /* 0x00009a0000067ab9 */ /* 0x000fe20000000a00 */
[----:B------:R-:W-:Y:S01]  /*1a80*/  IADD3 R2, -R2, R135, RZ ;  /* 0x0000008702027210 */ /* 0x000fe20007ffe1ff */
[----:B------:R-:W3:Y:S01]  /*1a90*/  @P1 LDC.64 R6, c[0x0][0x240] ;  /* 0x00009000ff061b82 */ /* 0x000ee20000000a00 */
[----:B------:R-:W-:Y:S01]  /*1aa0*/  SHF.R.S32.HI R21, RZ, 0x1f, R20 ;  /* 0x0000001fff157819 */ /* 0x000fe20000011414 */
[----:B------:R-:W-:Y:S01]  /*1ab0*/  IMAD R33, R27, UR4, RZ ;  /* 0x000000041b217c24 */ /* 0x000fe2000f8e02ff */
[----:B------:R-:W-:Y:S01]  /*1ac0*/  ISETP.GE.AND P4, PT, R12, R199, PT ;  /* 0x000000c70c00720c */ /* 0x000fe20003f86270 */
[----:B------:R-:W-:Y:S01]  /*1ad0*/  IMAD.SHL.U32 R208, R2, 0x8, RZ ;  /* 0x0000000802d07824 */ /* 0x000fe200078e00ff */
[CC--:B------:R-:W-:Y:S01]  /*1ae0*/  ISETP.GE.AND P3, PT, R12.reuse, R17.reuse, PT ;  /* 0x000000110c00720c */ /* 0x0c0fe20003f66270 */
[----:B------:R-:W-:Y:S01]  /*1af0*/  IMAD R23, R23, UR6, RZ ;  /* 0x0000000617177c24 */ /* 0x000fe2000f8e02ff */
[----:B------:R-:W-:Y:S01]  /*1b00*/  ISETP.GE.AND P0, PT, R12, R17, PT ;  /* 0x000000110c00720c */ /* 0x000fe20003f06270 */
[----:B------:R-:W-:Y:S01]  /*1b10*/  IMAD R33, R26, UR5, R33 ;  /* 0x000000051a217c24 */ /* 0x000fe2000f8e0221 */
[----:B------:R-:W-:Y:S01]  /*1b20*/  SHF.R.S32.HI R29, RZ, 0x1f, R28 ;  /* 0x0000001fff1d7819 */ /* 0x000fe2000001141c */
[----:B------:R-:W-:Y:S01]  /*1b30*/  IMAD R18, R22, UR7, R23 ;  /* 0x0000000716127c24 */ /* 0x000fe2000f8e0217 */
[----:B------:R-:W-:Y:S01]  /*1b40*/  BSSY B0, `(.L_x_3455) ;  /* 0x000004f000007945 */ /* 0x000fe20003800000 */
[----:B------:R-:W-:-:S02]  /*1b50*/  VIADD R201, R208, 0x40 ;  /* 0x00000040d0c97836 */ /* 0x000fc40000000000 */
[----:B------:R-:W-:-:S04]  /*1b60*/  IMAD.WIDE R38, R39, 0x40, R28 ;  /* 0x0000004027267825 */ /* 0x000fc800078e021c */
[-C--:B--2---:R-:W-:Y:S02]  /*1b70*/  @!P1 IMAD R14, R5, R8.reuse, RZ ;  /* 0x00000008050e9224 */ /* 0x084fe400078e02ff */
[----:B------:R-:W-:Y:S02]  /*1b80*/  IMAD.SHL.U32 R5, R28, 0x40, RZ ;  /* 0x000000401c057824 */ /* 0x000fe400078e00ff */
[----:B------:R-:W-:-:S03]  /*1b90*/  @!P1 IMAD.WIDE.U32 R24, R19, R8, RZ ;  /* 0x0000000813189225 */ /* 0x000fc600078e00ff */
[----:B------:R-:W-:Y:S01]  /*1ba0*/  LOP3.LUT R5, R5, 0x1c0, RZ, 0xc0, !PT ;  /* 0x000001c005057812 */ /* 0x000fe200078ec0ff */
[C---:B---3--:R-:W-:Y:S01]  /*1bb0*/  @P1 IMAD.WIDE.U32 R30, R206.reuse, R6, RZ ;  /* 0x00000006ce1e1225 */ /* 0x048fe200078e00ff */
[----:B------:R-:W-:Y:S02]  /*1bc0*/  LEA.HI R6, R21, R20, RZ, 0x3 ;  /* 0x0000001415067211 */ /* 0x000fe400078f18ff */
[----:B------:R-:W-:Y:S01]  /*1bd0*/  LOP3.LUT R21, R5, 0x38, R208, 0xf8, !PT ;  /* 0x0000003805157812 */ /* 0x000fe200078ef8d0 */
[----:B------:R-:W-:Y:S01]  /*1be0*/  @!P1 IMAD R9, R19, R9, R14 ;  /* 0x0000000913099224 */ /* 0x000fe200078e020e */
[----:B------:R-:W-:Y:S01]  /*1bf0*/  SHF.R.U32.HI R204, RZ, 0x3, R5 ;  /* 0x00000003ffcc7819 */ /* 0x000fe20000011605 */
[----:B------:R-:W-:Y:S02]  /*1c00*/  @P1 IMAD.MOV.U32 R5, RZ, RZ, R30 ;  /* 0x000000ffff051224 */ /* 0x000fe400078e001e */
[----:B------:R-:W-:Y:S01]  /*1c10*/  @!P1 IMAD.MOV.U32 R5, RZ, RZ, R24 ;  /* 0x000000ffff059224 */ /* 0x000fe200078e0018 */
[----:B------:R-:W-:Y:S01]  /*1c20*/  LOP3.LUT R204, R21, R204, RZ, 0x3c, !PT ;  /* 0x000000cc15cc7212 */ /* 0x000fe200078e3cff */
[----:B------:R-:W-:Y:S01]  /*1c30*/  @P1 IMAD R8, R206, R7, R31 ;  /* 0x00000007ce081224 */ /* 0x000fe200078e021f */
[----:B------:R-:W-:Y:S01]  /*1c40*/  SHF.R.S32.HI R21, RZ, 0x1f, R208 ;  /* 0x0000001fff157819 */ /* 0x000fe200000114d0 */
[----:B------:R-:W-:Y:S01]  /*1c50*/  @!P1 IMAD.IADD R8, R25, 0x1, R9 ;  /* 0x0000000119089824 */ /* 0x000fe200078e0209 */
[----:B------:R-:W-:Y:S01]  /*1c60*/  IADD3 R30, P1, R208, R5, RZ ;  /* 0x00000005d01e7210 */ /* 0x000fe20007f3e0ff */
[----:B------:R-:W-:Y:S01]  /*1c70*/  IMAD.MOV.U32 R5, RZ, RZ, 0x20 ;  /* 0x00000020ff057424 */ /* 0x000fe200078e00ff */
[----:B------:R-:W-:Y:S01]  /*1c80*/  LOP3.LUT R7, R6, 0xfffffff8, RZ, 0xc0, !PT ;  /* 0xfffffff806077812 */ /* 0x000fe200078ec0ff */
[----:B------:R-:W-:Y:S01]  /*1c90*/  VIADD R14, R28, 0x20 ;  /* 0x000000201c0e7836 */ /* 0x000fe20000000000 */
[----:B------:R-:W-:Y:S01]  /*1ca0*/  IADD3 R24, P2, R208, R10, RZ ;  /* 0x0000000ad0187210 */ /* 0x000fe20007f5e0ff */
[----:B------:R-:W-:-:S02]  /*1cb0*/  IMAD.X R31, R21, 0x1, R8, P1 ;  /* 0x00000001151f7824 */ /* 0x000fc400008e0608 */
[----:B------:R-:W2:Y:S01]  /*1cc0*/  LDC.64 R8, c[0x0][0x3c8] ;  /* 0x0000f200ff087b82 */ /* 0x000ea20000000a00 */
[----:B------:R-:W-:Y:S01]  /*1cd0*/  IMAD.IADD R20, R20, 0x1, -R7 ;  /* 0x0000000114147824 */ /* 0x000fe200078e0a07 */
[----:B------:R-:W-:Y:S01]  /*1ce0*/  LEA.HI R7, R86, R135, RZ, 0x6 ;  /* 0x0000008756077211 */ /* 0x000fe200078f30ff */
[----:B------:R-:W-:Y:S01]  /*1cf0*/  IMAD.X R25, R21, 0x1, R0, P2 ;  /* 0x0000000115197824 */ /* 0x000fe200010e0600 */
[----:B------:R-:W-:Y:S01]  /*1d00*/  IADD3 R0, P5, R28, R13, RZ ;  /* 0x0000000d1c007210 */ /* 0x000fe20007fbe0ff */
[----:B------:R-:W-:Y:S01]  /*1d10*/  IMAD.WIDE.U32 R30, R26, UR4, R30 ;  /* 0x000000041a1e7c25 */ /* 0x000fe2000f8e001e */
[----:B------:R-:W-:Y:S01]  /*1d20*/  SHF.L.U32 R7, R7, 0x3, RZ ;  /* 0x0000000307077819 */ /* 0x000fe200000006ff */
[----:B------:R-:W-:Y:S01]  /*1d30*/  UMOV UR4, 0x400 ;  /* 0x0000040000047882 */ /* 0x000fe20000000000 */
[----:B------:R-:W-:Y:S01]  /*1d40*/  R2P PR, R20, 0x6 ;  /* 0x0000000614007804 */ /* 0x000fe20000000000 */
[----:B-1----:R-:W-:Y:S01]  /*1d50*/  ULEA UR4, UR8, UR4, 0x18 ;  /* 0x0000000408047291 */ /* 0x002fe2000f8ec03f */
[----:B------:R-:W-:Y:S01]  /*1d60*/  LOP3.LUT R204, R204, 0xfffffe00, R7, 0xf8, !PT ;  /* 0xfffffe00cccc7812 */ /* 0x000fe200078ef807 */
[----:B------:R-:W-:-:S02]  /*1d70*/  IMAD.MOV.U32 R7, RZ, RZ, 0x10 ;  /* 0x00000010ff077424 */ /* 0x000fc400078e00ff */
[----:B------:R-:W-:Y:S01]  /*1d80*/  IMAD.WIDE.U32 R22, R22, UR6, R24 ;  /* 0x0000000616167c25 */ /* 0x000fe2000f8e0018 */
[----:B------:R-:W-:Y:S02]  /*1d90*/  IADD3.X R24, R29, R11, RZ, P5, !PT ;  /* 0x0000000b1d187210 */ /* 0x000fe40002ffe4ff */
[----:B------:R-:W-:Y:S01]  /*1da0*/  LEA R204, R204, UR4, 0x1 ;  /* 0x00000004cccc7c11 */ /* 0x000fe2000f8e08ff */
[----:B------:R-:W-:Y:S01]  /*1db0*/  VIADD R200, R208, 0x80 ;  /* 0x00000080d0c87836 */ /* 0x000fe20000000000 */
[----:B------:R-:W-:Y:S01]  /*1dc0*/  SEL R7, R7, 0xfffffff0, !P1 ;  /* 0xfffffff007077807 */ /* 0x000fe20004800000 */
[----:B------:R-:W-:Y:S01]  /*1dd0*/  IMAD.IADD R33, R31, 0x1, R33 ;  /* 0x000000011f217824 */ /* 0x000fe200078e0221 */
[----:B------:R-:W-:Y:S01]  /*1de0*/  SEL R5, R5, 0xffffffe0, !P2 ;  /* 0xffffffe005057807 */ /* 0x000fe20005000000 */
[----:B------:R-:W-:Y:S06]  /*1df0*/  @P6 BRA `(.L_x_3456) ;  /* 0x00000000008c6947 */ /* 0x000fec0003800000 */
        /* <DEDUP_REMOVED lines=12> */
[----:B------:R-:W4:Y:S01]  /*1ec0*/  @!P5 LDC.64 R10, c[0x0][0x210] ;  /* 0x00008400ff0adb82 */ /* 0x000f220000000a00 */
[----:B-1----:R-:W-:-:S04]  /*1ed0*/  @!P6 LEA R12, P1, R40, R12, 0x1 ;  /* 0x0000000c280ce211 */ /* 0x002fc800078208ff */
[C---:B------:R-:W-:Y:S02]  /*1ee0*/  @!P6 LEA.HI.X R13, R40.reuse, R13, R16, 0x1, P1 ;  /* 0x0000000d280de211 */ /* 0x040fe400008f0c10 */
[----:B----4-:R-:W-:-:S03]  /*1ef0*/  @!P5 LEA R10, P1, R40, R10, 0x1 ;  /* 0x0000000a280ad211 */ /* 0x010fc600078208ff */
        /* <DEDUP_REMOVED lines=19> */
.L_x_3456:
[----:B------:R-:W-:Y:S05]  /*2030*/  BSYNC B0 ;  /* 0x0000000000007941 */ /* 0x000fea0003800000 */
.L_x_3455:
[----:B------:R-:W-:Y:S01]  /*2040*/  ULDC.64 UR8, c[0x0][0x250] ;  /* 0x0000940000087ab9 */ /* 0x000fe20000000a00 */
[----:B------:R-:W-:Y:S01]  /*2050*/  BSSY B0, `(.L_x_3457) ;  /* 0x000002d000007945 */ /* 0x000fe20003800000 */
[----:B-1-3--:R-:W-:Y:S01]  /*2060*/  IMAD R11, R24, UR8, RZ ;  /* 0x00000008180b7c24 */ /* 0x00afe2000f8e02ff */
[----:B------:R-:W-:Y:S01]  /*2070*/  USHF.L.U64.HI UR10, UR8, 0x4, UR9 ;  /* 0x00000004080a7899 */ /* 0x000fe20008010209 */
[----:B------:R-:W-:Y:S02]  /*2080*/  ISETP.GE.AND P1, PT, R14, R199, PT ;  /* 0x000000c70e00720c */ /* 0x000fe40003f26270 */
[----:B------:R-:W-:Y:S01]  /*2090*/  IADD3 R24, R28, 0x30, RZ ;  /* 0x000000301c187810 */ /* 0x000fe20007ffe0ff */
[----:B------:R-:W-:Y:S01]  /*20a0*/  IMAD R16, R0, UR9, R11 ;  /* 0x0000000900107c24 */ /* 0x000fe2000f8e020b */
        /* <DEDUP_REMOVED lines=12> */
[----:B------:R-:W1:Y:S01]  /*2170*/  @!P6 LDC.64 R12, c[0x0][0x210] ;  /* 0x00008400ff0ceb82 */ /* 0x000e620000000a00 */
[----:B------:R-:W-:Y:S01]  /*2180*/  IMAD R25, R40, UR7, R25 ;  /* 0x0000000728197c24 */ /* 0x000fe2000f8e0219 */
[----:B------:R3:W-:Y:S06]  /*2190*/  @P6 STS.128 [R204+0x800], RZ ;  /* 0x000800ffcc006388 */ /* 0x0007ec0000000c00 */
[----:B------:R-:W4:Y:S01]  /*21a0*/  @!P5 LDC.64 R10, c[0x0][0x210] ;  /* 0x00008400ff0adb82 */ /* 0x000f220000000a00 */
[----:B-1----:R-:W-:Y:S01]  /*21b0*/  @!P6 LEA R40, P4, R42, R12, 0x1 ;  /* 0x0000000c2a28e211 */ /* 0x002fe200078808ff */
[----:B------:R-:W-:-:S05]  /*21c0*/  IMAD.IADD R12, R43, 0x1, R25 ;  /* 0x000000012b0c7824 */ /* 0x000fca00078e0219 */
[C---:B------:R-:W-:Y:S02]  /*21d0*/  @!P6 LEA.HI.X R41, R42.reuse, R13, R12, 0x1, P4 ;  /* 0x0000000d2a29e211 */ /* 0x040fe400020f0c0c */
[----:B----4-:R-:W-:-:S03]  /*21e0*/  @!P5 LEA R10, P4, R42, R10, 0x1 ;  /* 0x0000000a2a0ad211 */ /* 0x010fc600078808ff */
        /* <DEDUP_REMOVED lines=19> */
.L_x_3458:
[----:B------:R-:W-:Y:S05]  /*2320*/  BSYNC B0 ;  /* 0x0000000000007941 */ /* 0x000fea0003800000 */
.L_x_3457:
[----:B------:R-:W-:Y:S01]  /*2330*/  IADD3 R36, P2, R208, R36, RZ ;  /* 0x00000024d0247210 */ /* 0x000fe20007f5e0ff */
[----:B------:R-:W-:Y:S01]  /*2340*/  BSSY B0, `(.L_x_3459) ;  /* 0x000002b000007945 */ /* 0x000fe20003800000 */
[----:B------:R-:W-:Y:S02]  /*2350*/  ISETP.GE.AND P6, PT, R24, R199, PT ;  /* 0x000000c71800720c */ /* 0x000fe40003fc6270 */
[----:B------:R-:W-:Y:S01]  /*2360*/  IADD3.X R37, R21, R34, RZ, P2, !PT ;  /* 0x0000002215257210 */ /* 0x000fe200017fe4ff */
[----:B------:R-:W-:Y:S01]  /*2370*/  IMAD R21, R29, R84, RZ ;  /* 0x000000541d157224 */ /* 0x000fe200078e02ff */
[----:B------:R-:W-:Y:S09]  /*2380*/  @P1 BRA `(.L_x_3460) ;  /* 0x0000000000981947 */ /* 0x000ff20003800000 */
[----:B------:R-:W-:Y:S01]  /*2390*/  ULDC UR5, c[0x0][0x2d0] ;  /* 0x0000b40000057ab9 */ /* 0x000fe20000000800 */
[----:B------:R-:W-:Y:S01]  /*23a0*/  IADD3 R34, P1, R38, 0x20, RZ ;  /* 0x0000002026227810 */ /* 0x000fe20007f3e0ff */
[----:B------:R-:W-:Y:S01]  /*23b0*/  ULDC.64 UR6, c[0x0][0x240] ;  /* 0x0000900000067ab9 */ /* 0x000fe20000000a00 */
[----:B------:R-:W-:Y:S01]  /*23c0*/  ISETP.GE.AND P5, PT, R208, UR5, PT ;  /* 0x00000005d0007c0c */ /* 0x000fe2000bfa6270 */
[----:B---3--:R-:W-:Y:S01]  /*23d0*/  IMAD.MOV.U32 R40, RZ, RZ, R30 ;  /* 0x000000ffff287224 */ /* 0x008fe200078e001e */
[----:B------:R-:W-:Y:S01]  /*23e0*/  ISETP.GE.AND P4, PT, R201, UR5, PT ;  /* 0x00000005c9007c0c */ /* 0x000fe2000bf86270 */
[----:B------:R-:W-:Y:S01]  /*23f0*/  IMAD.X R25, RZ, RZ, R39, P1 ;  /* 0x000000ffff197224 */ /* 0x000fe200008e0627 */
[----:B------:R-:W-:Y:S01]  /*2400*/  ISETP.GE.AND P1, PT, R200, UR5, PT ;  /* 0x00000005c8007c0c */ /* 0x000fe2000bf26270 */
[----:B------:R-:W-:Y:S02]  /*2410*/  IMAD.MOV.U32 R41, RZ, RZ, R33 ;  /* 0x000000ffff297224 */ /* 0x000fe400078e0021 */
[----:B------:R-:W-:-:S02]  /*2420*/  IMAD R25, R25, UR6, RZ ;  /* 0x0000000619197c24 */ /* 0x000fc4000f8e02ff */
[----:B------:R-:W-:-:S04]  /*2430*/  IMAD.WIDE.U32 R40, R34, UR6, R40 ;  /* 0x0000000622287c25 */ /* 0x000fc8000f8e0028 */
[----:B------:R-:W3:Y:S01]  /*2440*/  @!P5 LDC.64 R12, c[0x0][0x210] ;  /* 0x00008400ff0cdb82 */ /* 0x000ee20000000a00 */
[----:B------:R-:W-:Y:S01]  /*2450*/  IMAD R25, R34, UR7, R25 ;  /* 0x0000000722197c24 */ /* 0x000fe2000f8e0219 */
[----:B------:R4:W-:Y:S06]  /*2460*/  @P5 STS.128 [R204+0x1000], RZ ;  /* 0x001000ffcc005388 */ /* 0x0009ec0000000c00 */
[----:B-1----:R-:W1:Y:S01]  /*2470*/  @!P4 LDC.64 R10, c[0x0][0x210] ;  /* 0x00008400ff0acb82 */ /* 0x002e620000000a00 */
[----:B---3--:R-:W-:Y:S01]  /*2480*/  @!P5 LEA R34, P2, R40, R12, 0x1 ;  /* 0x0000000c2822d211 */ /* 0x008fe200078408ff */
        /* <DEDUP_REMOVED lines=22> */
.L_x_3460:
[----:B------:R-:W-:Y:S05]  /*25f0*/  BSYNC B0 ;  /* 0x0000000000007941 */ /* 0x000fea0003800000 */
.L_x_3459:
        /* <DEDUP_REMOVED lines=12> */
[----:B------:R-:W5:Y:S01]  /*26c0*/  @!P5 LDC.64 R12, c[0x0][0x210] ;  /* 0x00008400ff0cdb82 */ /* 0x000f620000000a00 */
[----:B------:R-:W-:Y:S01]  /*26d0*/  IMAD R32, R25, UR7, R32 ;  /* 0x0000000719207c24 */ /* 0x000fe2000f8e0220 */
[----:B------:R2:W-:Y:S03]  /*26e0*/  @P5 STS.128 [R204+0x1800], RZ ;  /* 0x001800ffcc005388 */ /* 0x0005e60000000c00 */
[----:B------:R-:W-:-:S03]  /*26f0*/  IMAD.IADD R32, R31, 0x1, R32 ;  /* 0x000000011f207824 */ /* 0x000fc600078e0220 */
[----:B-1-34-:R-:W1:Y:S01]  /*2700*/  @!P4 LDC.64 R10, c[0x0][0x210] ;  /* 0x00008400ff0acb82 */ /* 0x01ae620000000a00 */
[----:B-----5:R-:W-:-:S04]  /*2710*/  @!P5 LEA R12, P6, R30, R12, 0x1 ;  /* 0x0000000c1e0cd211 */ /* 0x020fc800078c08ff */
        /* <DEDUP_REMOVED lines=13> */
[----:B--2---:R-:W-:Y:S05]  /*27f0*/  @P1 BRA `(.L_x_3462) ;  /* 0x00000000001c1947 */ /* 0x004fea0003800000 */
[----:B------:R-:W-:Y:S02]  /*2800*/  ULDC.64 UR6, c[0x0][0x210] ;  /* 0x0000840000067ab9 */ /* 0x000fe40000000a00 */
[----:B-1----:R-:W-:-:S04]  /*2810*/  LEA R10, P1, R30, UR6, 0x1 ;  /* 0x000000061e0a7c11 */ /* 0x002fc8000f8208ff */
[----:B------:R-:W-:-:S05]  /*2820*/  LEA.HI.X R11, R30, UR7, R32, 0x1, P1 ;  /* 0x000000071e0b7c11 */ /* 0x000fca00088f0c20 */
[----:B------:R-:W-:Y:S01]  /*2830*/  @!PT LDS RZ, [RZ] ;  /* 0x00000000fffff984 */ /* 0x000fe20000000800 */
[----:B------:R-:W-:Y:S01]  /*2840*/  @!PT LDS RZ, [RZ] ;  /* 0x00000000fffff984 */ /* 0x000fe20000000800 */
[----:B------:R-:W-:Y:S01]  /*2850*/  @!PT LDS RZ, [RZ] ;  /* 0x00000000fffff984 */ /* 0x000fe20000000800 */
[----:B------:R1:W-:Y:S04]  /*2860*/  LDGSTS.E.BYPASS.LTC128B.128 [R204+0x5800], desc[UR12][R10.64+0x100] ;  /* 0x058001000acc7fae */ /* 0x0003e8000b901d4c */
.L_x_3462:
[----:B------:R-:W-:Y:S05]  /*2870*/  BSYNC B0 ;  /* 0x0000000000007941 */ /* 0x000fea0003800000 */
.L_x_3461:
[C---:B------:R-:W-:Y:S01]  /*2880*/  ISETP.GE.AND P2, PT, R28.reuse, R17, PT ;  /* 0x000000111c00720c */ /* 0x040fe20003f46270 */
[C---:B------:R-:W-:Y:S01]  /*2890*/  IMAD R21, R28.reuse, R85, R21 ;  /* 0x000000551c157224 */ /* 0x040fe200078e0215 */
[----:B------:R-:W-:Y:S01]  /*28a0*/  BSSY B0, `(.L_x_3463) ;  /* 0x0000025000007945 */ /* 0x000fe20003800000 */
[----:B------:R-:W-:Y:S01]  /*28b0*/  IMAD.WIDE.U32 R36, R28, R84, R36 ;  /* 0x000000541c247225 */ /* 0x000fe200078e0024 */
[----:B------:R-:W-:Y:S02]  /*28c0*/  ISETP.GE.AND P1, PT, R14, R17, PT ;  /* 0x000000110e00720c */ /* 0x000fe40003f26270 */
[C---:B------:R-:W-:Y:S01]  /*28d0*/  SHF.L.U64.HI R202, R84.reuse, 0x4, R85 ;  /* 0x0000000454ca7819 */ /* 0x040fe20000010255 */
[----:B------:R-:W-:Y:S01]  /*28e0*/  IMAD.SHL.U32 R203, R84, 0x10, RZ ;  /* 0x0000001054cb7824 */ /* 0x000fe200078e00ff */
[----:B------:R-:W-:Y:S01]  /*28f0*/  IADD3 R144, R37, R21, RZ ;  /* 0x0000001525907210 */ /* 0x000fe20007ffe0ff */
[----:B------:R-:W-:-:S04]  /*2900*/  IMAD.MOV.U32 R145, RZ, RZ, R36 ;  /* 0x000000ffff917224 */ /* 0x000fc800078e0024 */
[----:B------:R-:W-:Y:S05]  /*2910*/  @P2 BRA `(.L_x_3464) ;  /* 0x0000000000742947 */ /* 0x000fea0003800000 */
[----:B------:R-:W-:Y:S02]  /*2920*/  ULDC UR5, c[0x0][0x2d0] ;  /* 0x0000b40000057ab9 */ /* 0x000fe40000000800 */
[----:B------:R-:W-:Y:S02]  /*2930*/  ISETP.GE.AND P6, PT, R208, UR5, PT ;  /* 0x00000005d0007c0c */ /* 0x000fe4000bfc6270 */
[----:B------:R-:W-:Y:S02]  /*2940*/  ISETP.GE.AND P5, PT, R201, UR5, PT ;  /* 0x00000005c9007c0c */ /* 0x000fe4000bfa6270 */
[----:B------:R-:W-:-:S09]  /*2950*/  ISETP.GE.AND P2, PT, R200, UR5, PT ;  /* 0x00000005c8007c0c */ /* 0x000fd2000bf46270 */
[----:B-1----:R-:W1:Y:S01]  /*2960*/  @!P6 LDC.64 R12, c[0x0][0x218] ;  /* 0x00008600ff0ceb82 */ /* 0x002e620000000a00 */
        /* <DEDUP_REMOVED lines=24> */
.L_x_3464:
[----:B------:R-:W-:Y:S05]  /*2af0*/  BSYNC B0 ;  /* 0x0000000000007941 */ /* 0x000fea0003800000 */
.L_x_3463:
        /* <DEDUP_REMOVED lines=33> */
.L_x_3466:
[----:B------:R-:W-:Y:S05]  /*2d10*/  BSYNC B0 ;  /* 0x0000000000007941 */ /* 0x000fea0003800000 */
.L_x_3465:
[----:B------:R-:W-:Y:S01]  /*2d20*/  SHF.R.S32.HI R30, RZ, 0x4, R15 ;  /* 0x00000004ff1e7819 */ /* 0x000fe2000001140f */
[----:B------:R-:W-:Y:S01]  /*2d30*/  BSSY B0, `(.L_x_3467) ;  /* 0x0000024000007945 */ /* 0x000fe20003800000 */
[----:B------:R-:W-:Y:S01]  /*2d40*/  ISETP.GE.AND P5, PT, R14, R17, PT ;  /* 0x000000110e00720c */ /* 0x000fe20003fa6270 */
[----:B------:R-:W-:Y:S01]  /*2d50*/  IMAD.SHL.U32 R21, R2, 0x40, RZ ;  /* 0x0000004002157824 */ /* 0x000fe200078e00ff */
[----:B------:R-:W-:Y:S01]  /*2d60*/  LEA.HI R25, R15, R30, RZ, 0x1 ;  /* 0x0000001e0f197211 */ /* 0x000fe200078f08ff */
[----:B------:R-:W-:Y:S10]  /*2d70*/  @P1 BRA `(.L_x_3468) ;  /* 0x00000000007c1947 */ /* 0x000ff40003800000 */
[----:B------:R-:W-:Y:S01]  /*2d80*/  ULDC UR5, c[0x0][0x2d0] ;  /* 0x0000b40000057ab9 */ /* 0x000fe20000000800 */
[----:B------:R-:W-:Y:S02]  /*2d90*/  LEA R15, P2, R84, R145, 0x5 ;  /* 0x00000091540f7211 */ /* 0x000fe400078428ff */
[----:B------:R-:W-:Y:S02]  /*2da0*/  ISETP.GE.AND P4, PT, R208, UR5, PT ;  /* 0x00000005d0007c0c */ /* 0x000fe4000bf86270 */
[----:B------:R-:W-:Y:S02]  /*2db0*/  ISETP.GE.AND P3, PT, R201, UR5, PT ;  /* 0x00000005c9007c0c */ /* 0x000fe4000bf66270 */
[----:B------:R-:W-:Y:S02]  /*2dc0*/  ISETP.GE.AND P1, PT, R200, UR5, PT ;  /* 0x00000005c8007c0c */ /* 0x000fe4000bf26270 */
[----:B------:R-:W-:-:S07]  /*2dd0*/  LEA.HI.X R14, R84, R144, R85, 0x5, P2 ;  /* 0x00000090540e7211 */ /* 0x000fce00010f2c55 */
        /* <DEDUP_REMOVED lines=25> */
.L_x_3468:
[----:B------:R-:W-:Y:S05]  /*2f70*/  BSYNC B0 ;  /* 0x0000000000007941 */ /* 0x000fea0003800000 */
.L_x_3467:
[-C--:B------:R-:W-:Y:S01]  /*2f80*/  ISETP.GE.AND P1, PT, R24, R17.reuse, PT ;  /* 0x000000111800720c */ /* 0x080fe20003f26270 */
[C---:B------:R-:W-:Y:S01]  /*2f90*/  IMAD.SHL.U32 R32, R28.reuse, 0x8, RZ ;  /* 0x000000081c207824 */ /* 0x040fe200078e00ff */
[----:B------:R-:W-:Y:S01]  /*2fa0*/  LOP3.LUT R21, R21, 0x1c0, RZ, 0xc0, !PT ;  /* 0x000001c015157812 */ /* 0x000fe200078ec0ff */
[----:B------:R-:W-:Y:S01]  /*2fb0*/  BSSY B0, `(.L_x_3469) ;  /* 0x0000027000007945 */ /* 0x000fe20003800000 */
[----:B------:R-:W-:Y:S02]  /*2fc0*/  ISETP.GE.AND P6, PT, R28, R17, PT ;  /* 0x000000111c00720c */ /* 0x000fe40003fc6270 */
[----:B------:R-:W-:Y:S02]  /*2fd0*/  LOP3.LUT R32, R21, 0x8, R32, 0xf8, !PT ;  /* 0x0000000815207812 */ /* 0x000fe400078ef820 */
[----:B------:R-:W-:Y:S02]  /*2fe0*/  LOP3.LUT R25, R25, 0xfffffffe, RZ, 0xc0, !PT ;  /* 0xfffffffe19197812 */ /* 0x000fe400078ec0ff */
[----:B------:R-:W-:-:S03]  /*2ff0*/  SHF.R.U32.HI R21, RZ, 0x3, R21 ;  /* 0x00000003ff157819 */ /* 0x000fc60000011615 */
[----:B------:R-:W-:Y:S05]  /*3000*/  @P1 BRA `(.L_x_3470) ;  /* 0x0000000000841947 */ /* 0x000fea0003800000 */
[----:B------:R-:W-:Y:S01]  /*3010*/  ULDC UR5, c[0x0][0x2d0] ;  /* 0x0000b40000057ab9 */ /* 0x000fe20000000800 */
[----:B----4-:R-:W-:Y:S01]  /*3020*/  IMAD.MOV.U32 R34, RZ, RZ, R145 ;  /* 0x000000ffff227224 */ /* 0x010fe200078e0091 */
[----:B------:R-:W-:Y:S01]  /*3030*/  ISETP.GE.AND P4, PT, R208, UR5, PT ;  /* 0x00000005d0007c0c */ /* 0x000fe2000bf86270 */
[----:B------:R-:W-:Y:S01]  /*3040*/  IMAD.MOV.U32 R35, RZ, RZ, R144 ;  /* 0x000000ffff237224 */ /* 0x000fe200078e0090 */
[----:B------:R-:W-:Y:S01]  /*3050*/  ISETP.GE.AND P3, PT, R201, UR5, PT ;  /* 0x00000005c9007c0c */ /* 0x000fe2000bf66270 */
[----:B------:R-:W-:Y:S01]  /*3060*/  IMAD R28, R85, 0x30, RZ ;  /* 0x00000030551c7824 */ /* 0x000fe200078e02ff */
[----:B------:R-:W-:Y:S01]  /*3070*/  ISETP.GE.AND P2, PT, R200, UR5, PT ;  /* 0x00000005c8007c0c */ /* 0x000fe2000bf46270 */
[----:B------:R-:W-:-:S04]  /*3080*/  IMAD.WIDE.U32 R34, R84, 0x30, R34 ;  /* 0x0000003054227825 */ /* 0x000fc800078e0022 */
[----:B------:R-:W-:-:S04]  /*3090*/  IMAD.IADD R28, R35, 0x1, R28 ;  /* 0x00000001231c7824 */ /* 0x000fc800078e021c */
[----:B------:R-:W4:Y:S01]  /*30a0*/  @!P4 LDC.64 R14, c[0x0][0x218] ;  /* 0x00008600ff0ecb82 */ /* 0x000f220000000a00 */
[----:B------:R2:W-:Y:S07]  /*30b0*/  @P4 STS.128 [R204+0x7800], RZ ;  /* 0x007800ffcc004388 */ /* 0x0005ee0000000c00 */
[----:B-1----:R-:W1:Y:S08]  /*30c0*/  @!P3 LDC.64 R12, c[0x0][0x218] ;  /* 0x00008600ff0cbb82 */ /* 0x002e700000000a00 */
[----:B---3--:R-:W3:Y:S01]  /*30d0*/  @!P2 LDC.64 R10, c[0x0][0x218] ;  /* 0x00008600ff0aab82 */ /* 0x008ee20000000a00 */
[----:B----4-:R-:W-:-:S04]  /*30e0*/  @!P4 LEA R14, P1, R34, R14, 0x1 ;  /* 0x0000000e220ec211 */ /* 0x010fc800078208ff */
[C---:B------:R-:W-:Y:S02]  /*30f0*/  @!P4 LEA.HI.X R15, R34.reuse, R15, R28, 0x1, P1 ;  /* 0x0000000f220fc211 */ /* 0x040fe400008f0c1c */
[----:B-1----:R-:W-:-:S03]  /*3100*/  @!P3 LEA R12, P1, R34, R12, 0x1 ;  /* 0x0000000c220cb211 */ /* 0x002fc600078208ff */
[----:B------:R-:W-:Y:S01]  /*3110*/  @!PT LDS RZ, [RZ] ;  /* 0x00000000fffff984 */ /* 0x000fe20000000800 */
[----:B------:R-:W-:Y:S01]  /*3120*/  @!PT LDS RZ, [RZ] ;  /* 0x00000000fffff984 */ /* 0x000fe20000000800 */
[----:B------:R-:W-:Y:S01]  /*3130*/  @!PT LDS RZ, [RZ] ;  /* 0x00000000fffff984 */ /* 0x000fe20000000800 */
[----:B------:R1:W-:Y:S01]  /*3140*/  @!P4 LDGSTS.E.BYPASS.LTC128B.128 [R204+0x7800], desc[UR12][R14.64] ;  /* 0x078000000ecccfae */ /* 0x0003e2000b901d4c */
[----:B------:R-:W-:-:S03]  /*3150*/  @!P3 LEA.HI.X R13, R34, R13, R28, 0x1, P1 ;  /* 0x0000000d220db211 */ /* 0x000fc600008f0c1c */
[----:B------:R1:W-:Y:S01]  /*3160*/  @P3 STS.128 [R204+0x9800], RZ ;  /* 0x009800ffcc003388 */ /* 0x0003e20000000c00 */
        /* <DEDUP_REMOVED lines=10> */
[----:B--2---:R1:W-:Y:S02]  /*3210*/  @!P2 LDGSTS.E.BYPASS.LTC128B.128 [R204+0xb800], desc[UR12][R10.64+0x100] ;  /* 0x0b8001000accafae */ /* 0x0043e4000b901d4c */
.L_x_3470:
[----:B------:R-:W-:Y:S05]  /*3220*/  BSYNC B0 ;  /* 0x0000000000007941 */ /* 0x000fea0003800000 */
.L_x_3469:
[----:B------:R-:W0:Y:S01]  /*3230*/  LDGDEPBAR ;  /* 0x00000000000079af */ /* 0x000e220000000000 */
[----:B-1-34-:R-:W-:Y:S01]  /*3240*/  SHF.R.S32.HI R10, RZ, 0x1f, R19 ;  /* 0x0000001fff0a7819 */ /* 0x01afe20000011413 */
[----:B------:R-:W-:Y:S01]  /*3250*/  ULDC.64 UR6, c[0x0][0x3d0] ;  /* 0x0000f40000067ab9 */ /* 0x000fe20000000a00 */
[----:B------:R-:W-:Y:S01]  /*3260*/  IMAD.IADD R25, R30, 0x1, -R25 ;  /* 0x000000011e197824 */ /* 0x000fe200078e0a19 */
[----:B------:R-:W-:Y:S01]  /*3270*/  LEA.HI R86, R86, R135, RZ, 0x5 ;  /* 0x0000008756567211 */ /* 0x000fe200078f28ff */
[----:B------:R-:W-:Y:S01]  /*3280*/  IMAD.SHL.U32 R20, R20, 0x40, RZ ;  /* 0x0000004014147824 */ /* 0x000fe200078e00ff */
[----:B------:R-:W-:Y:S01]  /*3290*/  LOP3.LUT R32, R32, R21, RZ, 0x3c, !PT ;  /* 0x0000001520207212 */ /* 0x000fe200078e3cff */
[----:B------:R-:W-:Y:S01]  /*32a0*/  IMAD R10, R10, UR6, RZ ;  /* 0x000000060a0a7c24 */ /* 0x000fe2000f8e02ff */
[----:B------:R-:W-:Y:S01]  /*32b0*/  ISETP.GE.AND P1, PT, R24, R17, PT ;  /* 0x000000111800720c */ /* 0x000fe20003f26270 */
[----:B------:R-:W-:Y:S01]  /*32c0*/  IMAD.SHL.U32 R11, R25, 0x8, RZ ;  /* 0x00000008190b7824 */ /* 0x000fe200078e00ff */
[----:B------:R-:W-:Y:S01]  /*32d0*/  LOP3.LUT R20, R20, 0x1c0, RZ, 0xc0, !PT ;  /* 0x000001c014147812 */ /* 0x000fe200078ec0ff */
[----:B------:R-:W-:Y:S01]  /*32e0*/  IMAD.WIDE.U32 R26, R19, UR6, R26 ;  /* 0x00000006131a7c25 */ /* 0x000fe2000f8e001a */
[----:B------:R-:W-:-:S02]  /*32f0*/  ULDC UR5, c[0x0][0x2e8] ;  /* 0x0000ba0000057ab9 */ /* 0x000fc40000000800 */
[----:B------:R-:W-:Y:S01]  /*3300*/  LOP3.LUT R11, R20, 0x8, R11, 0xf8, !PT ;  /* 0x00000008140b7812 */ /* 0x000fe200078ef80b */
[----:B------:R-:W-:Y:S01]  /*3310*/  IMAD R10, R19, UR7, R10 ;  /* 0x00000007130a7c24 */ /* 0x000fe2000f8e020a */
[----:B------:R-:W-:Y:S01]  /*3320*/  SHF.R.U32.HI R20, RZ, 0x3, R20 ;  /* 0x00000003ff147819 */ /* 0x000fe20000011614 */
[----:B------:R-:W-:Y:S01]  /*3330*/  IMAD.IADD R23, R23, 0x1, R18 ;  /* 0x0000000117177824 */ /* 0x000fe200078e0212 */
[----:B--2---:R-:W-:Y:S01]  /*3340*/  LEA R8, P2, R26, R8, 0x2 ;  /* 0x000000081a087211 */ /* 0x004fe200078410ff */
[----:B------:R-:W-:Y:S01]  /*3350*/  IMAD.IADD R10, R27, 0x1, R10 ;  /* 0x000000011b0a7824 */ /* 0x000fe200078e020a */
[----:B------:R-:W-:Y:S01]  /*3360*/  LOP3.LUT R11, R11, R20, RZ, 0x3c, !PT ;  /* 0x000000140b0b7212 */ /* 0x000fe200078e3cff */
[----:B------:R-:W-:Y:S01]  /*3370*/  IMAD.SHL.U32 R6, R6, 0x40, RZ ;  /* 0x0000004006067824 */ /* 0x000fe200078e00ff */
[----:B------:R-:W-:-:S04]  /*3380*/  DEPBAR.LE SB0, 0x0 ;  /* 0x000080000000791a */ /* 0x000fc80000000000 */
[----:B------:R-:W-:Y:S01]  /*3390*/  LEA.HI.X R9, R26, R9, R10, 0x2, P2 ;  /* 0x000000091a097211 */ /* 0x000fe200010f140a */
[----:B------:R-:W-:Y:S01]  /*33a0*/  IMAD.WIDE.U32 R22, R0, UR8, R22 ;  /* 0x0000000800167c25 */ /* 0x000fe2000f8e0016 */
[----:B------:R-:W-:Y:S01]  /*33b0*/  LOP3.LUT R0, R11, 0xfffffe00, R6, 0xf8, !PT ;  /* 0xfffffe000b007812 */ /* 0x000fe200078ef806 */
[----:B------:R-:W-:Y:S02]  /*33c0*/  ULDC.64 UR6, c[0x0][0x220] ;  /* 0x0000880000067ab9 */ /* 0x000fe40000000a00 */
[----:B------:R1:W5:Y:S01]  /*33d0*/  LDG.E R6, desc[UR12][R8.64] ;  /* 0x0000000c08067981 */ /* 0x000362000c1e1900 */
[----:B------:R-:W-:Y:S01]  /*33e0*/  SHF.R.S32.HI R87, RZ, 0x5, R86 ;  /* 0x00000005ff577819 */ /* 0x000fe20000011456 */
[----:B------:R-:W-:Y:S01]  /*33f0*/  IMAD R197, R25, 0x200, R32 ;  /* 0x0000020019c57824 */ /* 0x000fe200078e0220 */
[----:B------:R-:W-:Y:S01]  /*3400*/  BAR.SYNC.DEFER_BLOCKING 0x0 ;  /* 0x0000000000007b1d */ /* 0x000fe20000010000 */
[----:B------:R-:W-:Y:S01]  /*3410*/  IMAD.IADD R17, R23, 0x1, R16 ;  /* 0x0000000117117824 */ /* 0x000fe200078e0210 */
[----:B------:R-:W-:Y:S01]  /*3420*/  LEA R218, P2, R22, UR6, 0x1 ;  /* 0x0000000616da7c11 */ /* 0x000fe2000f8408ff */
[----:B------:R-:W-:Y:S01]  /*3430*/  IMAD R198, R87, 0x400, R0 ;  /* 0x0000040057c67824 */ /* 0x000fe200078e0200 */
[----:B------:R-:W-:-:S02]  /*3440*/  USHF.L.U32 UR11, UR8, 0x4, URZ ;  /* 0x00000004080b7899 */ /* 0x000fc4000800063f */
[----:B------:R-:W2:Y:S01]  /*3450*/  MUFU.RCP R89, UR5 ;  /* 0x0000000500597d08 */ /* 0x000ea20008001000 */
[----:B------:R-:W-:Y:S01]  /*3460*/  BSSY B0, `(.L_x_3471) ;  /* 0x000001f000007945 */ /* 0x000fe20003800000 */
[----:B------:R1:W-:Y:S04]  /*3470*/  @P6 STS.128 [R204+0xc000], RZ ;  /* 0x00c000ffcc006388 */ /* 0x0003e80000000c00 */
[----:B------:R1:W-:Y:S04]  /*3480*/  @P6 STS.128 [R204+0xe000], RZ ;  /* 0x00e000ffcc006388 */ /* 0x0003e80000000c00 */
[----:B------:R1:W-:Y:S01]  /*3490*/  @P6 STS.128 [R204+0x10000], RZ ;  /* 0x010000ffcc006388 */ /* 0x0003e20000000c00 */
[----:B------:R-:W-:-:S02]  /*34a0*/  LEA R197, R197, UR4, 0x1 ;  /* 0x00000004c5c57c11 */ /* 0x000fc4000f8e08ff */
[----:B------:R-:W-:Y:S02]  /*34b0*/  LEA.HI.X R221, R22, UR7, R17, 0x1, P2 ;  /* 0x0000000716dd7c11 */ /* 0x000fe400090f0c11 */
[----:B------:R-:W-:Y:S01]  /*34c0*/  LEA R198, R198, UR4, 0x1 ;  /* 0x00000004c6c67c11 */ /* 0x000fe2000f8e08ff */
[----:B------:R-:W-:Y:S06]  /*34d0*/  @P6 BRA `(.L_x_3472) ;  /* 0x00000000005c6947 */ /* 0x000fec0003800000 */
        /* <DEDUP_REMOVED lines=18> */
[----:B---3--:R-:W-:-:S05]  /*3600*/  MOV R219, R221 ;  /* 0x000000dd00db7202 */ /* 0x008fca0000000f00 */
[----:B------:R-:W-:Y:S01]  /*3610*/  @!PT LDS RZ, [RZ] ;  /* 0x00000000fffff984 */ /* 0x000fe20000000800 */
[----:B------:R-:W-:Y:S01]  /*3620*/  @!PT LDS RZ, [RZ] ;  /* 0x00000000fffff984 */ /* 0x000fe20000000800 */
[----:B------:R-:W-:Y:S01]  /*3630*/  @!PT LDS RZ, [RZ] ;  /* 0x00000000fffff984 */ /* 0x000fe20000000800 */
[----:B------:R4:W-:Y:S02]  /*3640*/  LDGSTS.E.BYPASS.LTC128B.128 [R204+0x10000], desc[UR12][R218.64+0x100] ;  /* 0x10000100dacc7fae */ /* 0x0009e4000b901d4c */
.L_x_3472:
[----:B------:R-:W-:Y:S05]  /*3650*/  BSYNC B0 ;  /* 0x0000000000007941 */ /* 0x000fea0003800000 */
.L_x_3471:
[----:B------:R1:W-:Y:S01]  /*3660*/  @P0 STS.128 [R204+0xc800], RZ ;  /* 0x00c800ffcc000388 */ /* 0x0003e20000000c00 */
[----:B------:R-:W-:Y:S03]  /*3670*/  BSSY B0, `(.L_x_3473) ;  /* 0x0000023000007945 */ /* 0x000fe60003800000 */
[----:B------:R1:W-:Y:S04]  /*3680*/  @P0 STS.128 [R204+0xe800], RZ ;  /* 0x00e800ffcc000388 */ /* 0x0003e80000000c00 */
[----:B------:R1:W-:Y:S01]  /*3690*/  @P0 STS.128 [R204+0x10800], RZ ;  /* 0x010800ffcc000388 */ /* 0x0003e20000000c00 */
[----:B------:R-:W-:Y:S05]  /*36a0*/  @P0 BRA `(.L_x_3474) ;  /* 0x00000000007c0947 */ /* 0x000fea0003800000 */
[----:B------:R-:W-:Y:S01]  /*36b0*/  ULDC UR5, c[0x0][0x2d0] ;  /* 0x0000b40000057ab9 */ /* 0x000fe20000000800 */
[----:B------:R-:W-:Y:S01]  /*36c0*/  IMAD.U32 R11, RZ, RZ, UR11 ;  /* 0x0000000bff0b7e24 */ /* 0x000fe2000f8e00ff */
[----:B------:R-:W-:Y:S01]  /*36d0*/  ISETP.GE.AND P3, PT, R208, UR5, PT ;  /* 0x00000005d0007c0c */ /* 0x000fe2000bf66270 */
[----:B-1----:R-:W-:Y:S01]  /*36e0*/  IMAD.U32 R9, RZ, RZ, UR11 ;  /* 0x0000000bff097e24 */ /* 0x002fe2000f8e00ff */
[----:B------:R-:W-:Y:S01]  /*36f0*/  ISETP.GE.AND P2, PT, R201, UR5, PT ;  /* 0x00000005c9007c0c */ /* 0x000fe2000bf46270 */
[----:B------:R-:W-:Y:S01]  /*3700*/  IMAD.U32 R8, RZ, RZ, UR10 ;  /* 0x0000000aff087e24 */ /* 0x000fe2000f8e00ff */
[----:B------:R-:W-:-:S09]  /*3710*/  IADD3 R10, P4, R22, UR11, RZ ;  /* 0x0000000b160a7c10 */ /* 0x000fd2000ff9e0ff */
[----:B------:R-:W-:Y:S01]  /*3720*/  @!P3 LEA R12, P0, R11, R218, 0x1 ;  /* 0x000000da0b0cb211 */ /* 0x000fe200078008ff */
[----:B------:R1:W-:Y:S03]  /*3730*/  @P3 STS.128 [R204+0xc800], RZ ;  /* 0x00c800ffcc003388 */ /* 0x0003e60000000c00 */
[----:B------:R-:W-:Y:S02]  /*3740*/  @!P3 LEA.HI.X R13, R9, R221, R8, 0x1, P0 ;  /* 0x000000dd090db211 */ /* 0x000fe400000f0c08 */
[----:B------:R-:W-:Y:S02]  /*3750*/  ISETP.GE.AND P0, PT, R200, UR5, PT ;  /* 0x00000005c8007c0c */ /* 0x000fe4000bf06270 */
[----:B------:R-:W-:Y:S01]  /*3760*/  IADD3.X R9, R17, UR10, RZ, P4, !PT ;  /* 0x0000000a11097c10 */ /* 0x000fe2000a7fe4ff */
[----:B------:R-:W-:Y:S01]  /*3770*/  @!PT LDS RZ, [RZ] ;  /* 0x00000000fffff984 */ /* 0x000fe20000000800 */
[----:B------:R-:W-:Y:S01]  /*3780*/  @!PT LDS RZ, [RZ] ;  /* 0x00000000fffff984 */ /* 0x000fe20000000800 */
[----:B------:R-:W-:Y:S01]  /*3790*/  @!PT LDS RZ, [RZ] ;  /* 0x00000000fffff984 */ /* 0x000fe20000000800 */
[----:B------:R1:W-:Y:S01]  /*37a0*/  @!P3 LDGSTS.E.BYPASS.LTC128B.128 [R204+0xc800], desc[UR12][R12.64] ;  /* 0x0c8000000cccbfae */ /* 0x0003e2000b901d4c */
[----:B------:R-:W-:-:S03]  /*37b0*/  @!P2 LEA R14, P4, R10, UR6, 0x1 ;  /* 0x000000060a0eac11 */ /* 0x000fc6000f8808ff */
[----:B------:R1:W-:Y:S01]  /*37c0*/  @P2 STS.128 [R204+0xe800], RZ ;  /* 0x00e800ffcc002388 */ /* 0x0003e20000000c00 */
[----:B------:R-:W-:-:S05]  /*37d0*/  @!P2 LEA.HI.X R15, R10, UR7, R9, 0x1, P4 ;  /* 0x000000070a0fac11 */ /* 0x000fca000a0f0c09 */
[----:B------:R-:W-:Y:S01]  /*37e0*/  @!PT LDS RZ, [RZ] ;  /* 0x00000000fffff984 */ /* 0x000fe20000000800 */
[----:B------:R-:W-:Y:S01]  /*37f0*/  @!PT LDS RZ, [RZ] ;  /* 0x00000000fffff984 */ /* 0x000fe20000000800 */
[----:B------:R-:W-:Y:S01]  /*3800*/  @!PT LDS RZ, [RZ] ;  /* 0x00000000fffff984 */ /* 0x000fe20000000800 */
[----:B------:R1:W-:Y:S04]  /*3810*/  @!P2 LDGSTS.E.BYPASS.LTC128B.128 [R204+0xe800], desc[UR12][R14.64+0x80] ;  /* 0x0e8000800eccafae */ /* 0x0003e8000b901d4c */
[----:B------:R1:W-:Y:S01]  /*3820*/  @P0 STS.128 [R204+0x10800], RZ ;  /* 0x010800ffcc000388 */ /* 0x0003e20000000c00 */
[----:B------:R-:W-:Y:S05]  /*3830*/  @P0 BRA `(.L_x_3474) ;  /* 0x0000000000180947 */ /* 0x000fea0003800000 */
[----:B------:R-:W-:-:S04]  /*3840*/  LEA R8, P0, R10, UR6, 0x1 ;  /* 0x000000060a087c11 */ /* 0x000fc8000f8008ff */
[----:B------:R-:W-:-:S05]  /*3850*/  LEA.HI.X R9, R10, UR7, R9, 0x1, P0 ;  /* 0x000000070a097c11 */ /* 0x000fca00080f0c09 */
[----:B------:R-:W-:Y:S01]  /*3860*/  @!PT LDS RZ, [RZ] ;  /* 0x00000000fffff984 */ /* 0x000fe20000000800 */
[----:B------:R-:W-:Y:S01]  /*3870*/  @!PT LDS RZ, [RZ] ;  /* 0x00000000fffff984 */ /* 0x000fe20000000800 */
[----:B------:R-:W-:Y:S01]  /*3880*/  @!PT LDS RZ, [RZ] ;  /* 0x00000000fffff984 */ /* 0x000fe20000000800 */
[----:B------:R1:W-:Y:S04]  /*3890*/  LDGSTS.E.BYPASS.LTC128B.128 [R204+0x10800], desc[UR12][R8.64+0x100] ;  /* 0x1080010008cc7fae */ /* 0x0003e8000b901d4c */
.L_x_3474:
[----:B------:R-:W-:Y:S05]  /*38a0*/  BSYNC B0 ;  /* 0x0000000000007941 */ /* 0x000fea0003800000 */
.L_x_3473:
[----:B------:R1:W-:Y:S01]  /*38b0*/  @P5 STS.128 [R204+0xd000], RZ ;  /* 0x00d000ffcc005388 */ /* 0x0003e20000000c00 */
[----:B------:R-:W-:Y:S03]  /*38c0*/  BSSY B0, `(.L_x_3475) ;  /* 0x0000024000007945 */ /* 0x000fe60003800000 */
[----:B------:R1:W-:Y:S04]  /*38d0*/  @P5 STS.128 [R204+0xf000], RZ ;  /* 0x00f000ffcc005388 */ /* 0x0003e80000000c00 */
[----:B------:R1:W-:Y:S01]  /*38e0*/  @P5 STS.128 [R204+0x11000], RZ ;  /* 0x011000ffcc005388 */ /* 0x0003e20000000c00 */
[----:B------:R-:W-:Y:S05]  /*38f0*/  @P5 BRA `(.L_x_3476) ;  /* 0x0000000000805947 */ /* 0x000fea0003800000 */
[----:B------:R-:W-:Y:S01]  /*3900*/  ULDC UR5, c[0x0][0x2d0] ;  /* 0x0000b40000057ab9 */ /* 0x000fe20000000800 */
[----:B------:R-:W-:Y:S01]  /*3910*/  USHF.L.U32 UR15, UR8, 0x5, URZ ;  /* 0x00000005080f7899 */ /* 0x000fe2000800063f */
[----:B------:R-:W-:Y:S01]  /*3920*/  ISETP.GE.AND P3, PT, R208, UR5, PT ;  /* 0x00000005d0007c0c */ /* 0x000fe2000bf66270 */
[----:B------:R-:W-:Y:S01]  /*3930*/  USHF.L.U64.HI UR14, UR8, 0x5, UR9 ;  /* 0x00000005080e7899 */ /* 0x000fe20008010209 */
[----:B------:R-:W-:Y:S02]  /*3940*/  ISETP.GE.AND P2, PT, R201, UR5, PT ;  /* 0x00000005c9007c0c */ /* 0x000fe4000bf46270 */
[----:B------:R-:W-:Y:S01]  /*3950*/  ISETP.GE.AND P0, PT, R200, UR5, PT ;  /* 0x00000005c8007c0c */ /* 0x000fe2000bf06270 */
[----:B-1----:R-:W-:Y:S01]  /*3960*/  IMAD.U32 R9, RZ, RZ, UR15 ;  /* 0x0000000fff097e24 */ /* 0x002fe2000f8e00ff */
[----:B------:R-:W-:Y:S01]  /*3970*/  IADD3 R11, P4, R22, UR15, RZ ;  /* 0x0000000f160b7c10 */ /* 0x000fe2000ff9e0ff */
[----:B------:R-:W-:-:S03]  /*3980*/  IMAD.U32 R8, RZ, RZ, UR14 ;  /* 0x0000000eff087e24 */ /* 0x000fc6000f8e00ff */
[----:B------:R-:W-:-:S03]  /*3990*/  IADD3.X R10, R17, UR14, RZ, P4, !PT ;  /* 0x0000000e110a7c10 */ /* 0x000fc6000a7fe4ff */
[----:B------:R-:W-:Y:S01]  /*39a0*/  @!P3 LEA R14, P5, R9, R218, 0x1 ;  /* 0x000000da090eb211 */ /* 0x000fe200078a08ff */
[----:B------:R1:W-:Y:S01]  /*39b0*/  @P3 STS.128 [R204+0xd000], RZ ;  /* 0x00d000ffcc003388 */ /* 0x0003e20000000c00 */
[----:B------:R-:W-:Y:S02]  /*39c0*/  @!P2 LEA R12, P4, R11, UR6, 0x1 ;  /* 0x000000060b0cac11 */ /* 0x000fe4000f8808ff */
[----:B------:R-:W-:Y:S02]  /*39d0*/  @!P3 LEA.HI.X R15, R9, R221, R8, 0x1, P5 ;  /* 0x000000dd090fb211 */ /* 0x000fe400028f0c08 */
[----:B------:R-:W-:-:S03]  /*39e0*/  @!P2 LEA.HI.X R13, R11, UR7, R10, 0x1, P4 ;  /* 0x000000070b0dac11 */ /* 0x000fc6000a0f0c0a */
        /* <DEDUP_REMOVED lines=17> */
.L_x_3476:
[----:B------:R-:W-:Y:S05]  /*3b00*/  BSYNC B0 ;  /* 0x0000000000007941 */ /* 0x000fea0003800000 */
.L_x_3475:
[----:B------:R1:W-:Y:S01]  /*3b10*/  @P1 STS.128 [R204+0xd800], RZ ;  /* 0x00d800ffcc001388 */ /* 0x0003e20000000c00 */
[----:B------:R-:W-:Y:S03]  /*3b20*/  BSSY B0, `(.L_x_3477) ;  /* 0x0000027000007945 */ /* 0x000fe60003800000 */
[----:B------:R1:W-:Y:S04]  /*3b30*/  @P1 STS.128 [R204+0xf800], RZ ;  /* 0x00f800ffcc001388 */ /* 0x0003e80000000c00 */
[----:B------:R1:W-:Y:S01]  /*3b40*/  @P1 STS.128 [R204+0x11800], RZ ;  /* 0x011800ffcc001388 */ /* 0x0003e20000000c00 */
[----:B------:R-:W-:Y:S05]  /*3b50*/  @P1 BRA `(.L_x_3478) ;  /* 0x00000000008c1947 */ /* 0x000fea0003800000 */
[----:B------:R-:W-:Y:S01]  /*3b60*/  ULDC UR5, c[0x0][0x2d0] ;  /* 0x0000b40000057ab9 */ /* 0x000fe20000000800 */
[----:B-1----:R-:W-:Y:S01]  /*3b70*/  IMAD.U32 R9, RZ, RZ, UR8 ;  /* 0x00000008ff097e24 */ /* 0x002fe2000f8e00ff */
[----:B------:R-:W-:Y:S01]  /*3b80*/  ISETP.GE.AND P2, PT, R208, UR5, PT ;  /* 0x00000005d0007c0c */ /* 0x000fe2000bf46270 */
[----:B------:R-:W-:Y:S01]  /*3b90*/  IMAD.MOV.U32 R16, RZ, RZ, R22 ;  /* 0x000000ffff107224 */ /* 0x000fe200078e0016 */
[----:B------:R-:W-:Y:S01]  /*3ba0*/  ISETP.GE.AND P1, PT, R201, UR5, PT ;  /* 0x00000005c9007c0c */ /* 0x000fe2000bf26270 */
[----:B------:R-:W-:Y:S01]  /*3bb0*/  UIMAD UR14, UR9, 0x30, URZ ;  /* 0x00000030090e78a4 */ /* 0x000fe2000f8e023f */
[----:B------:R-:W-:Y:S01]  /*3bc0*/  MOV R8, UR8 ;  /* 0x0000000800087c02 */ /* 0x000fe20008000f00 */
[----:B------:R-:W-:Y:S01]  /*3bd0*/  IMAD.WIDE.U32 R16, R9, 0x30, R16 ;  /* 0x0000003009107825 */ /* 0x000fe200078e0010 */
[----:B------:R-:W-:-:S07]  /*3be0*/  ISETP.GE.AND P0, PT, R200, UR5, PT ;  /* 0x00000005c8007c0c */ /* 0x000fce000bf06270 */
[----:B------:R-:W-:Y:S01]  /*3bf0*/  VOTEU.ALL UP0, P2 ;  /* 0x00000000003f7886 */ /* 0x000fe20001000000 */
[----:B---34-:R-:W-:Y:S01]  /*3c00*/  @!P2 IMAD.MOV.U32 R219, RZ, RZ, R221 ;  /* 0x000000ffffdba224 */ /* 0x018fe200078e00dd */
[----:B------:R-:W-:Y:S01]  /*3c10*/  @!P1 LEA R10, P3, R16, UR6, 0x1 ;  /* 0x00000006100a9c11 */ /* 0x000fe2000f8608ff */
[----:B------:R1:W-:Y:S02]  /*3c20*/  @P2 STS.128 [R204+0xd800], RZ ;  /* 0x00d800ffcc002388 */ /* 0x0003e40000000c00 */
[----:B------:R-:W-:Y:S01]  /*3c30*/  @!UP0 UIMAD UR15, UR9, 0x60, URZ ;  /* 0x00000060090f88a4 */ /* 0x000fe2000f8e023f */
[----:B------:R-:W-:Y:S01]  /*3c40*/  @!P2 IMAD.WIDE.U32 R12, R8, 0x60, R218 ;  /* 0x00000060080ca825 */ /* 0x000fe200078e00da */
[----:B------:R-:W-:-:S04]  /*3c50*/  IADD3 R8, R17, UR14, RZ ;  /* 0x0000000e11087c10 */ /* 0x000fc8000fffe0ff */
[----:B------:R-:W-:Y:S01]  /*3c60*/  @!P2 VIADD R13, R13, UR15 ;  /* 0x0000000f0d0dac36 */ /* 0x000fe20008000000 */
[----:B------:R-:W-:-:S04]  /*3c70*/  @!P1 LEA.HI.X R11, R16, UR7, R8, 0x1, P3 ;  /* 0x00000007100b9c11 */ /* 0x000fc800098f0c08 */
        /* <DEDUP_REMOVED lines=17> */
.L_x_3478:
[----:B------:R-:W-:Y:S05]  /*3d90*/  BSYNC B0 ;  /* 0x0000000000007941 */ /* 0x000fea0003800000 */
.L_x_3477:
[----:B------:R-:W-:Y:S01]  /*3da0*/  LDSM.16.M88.4 R28, [R198] ;  /* 0x00000000c61c783b */ /* 0x000fe20000000200 */
[----:B------:R-:W-:Y:S01]  /*3db0*/  R2P PR, R2, 0x6 ;  /* 0x0000000602007804 */ /* 0x000fe20000000000 */
[C---:B------:R-:W-:Y:S01]  /*3dc0*/  VIADD R2, R197.reuse, 0x6000 ;  /* 0x00006000c5027836 */ /* 0x040fe20000000000 */
[----:B------:R-:W-:Y:S01]  /*3dd0*/  LOP3.LUT R86, R86, 0xffffffe0, RZ, 0xc0, !PT ;  /* 0xffffffe056567812 */ /* 0x000fe200078ec0ff */
[----:B------:R-:W3:Y:S01]  /*3de0*/  LDSM.16.M88.4 R20, [R197+0x6000] ;  /* 0x00600000c514783b */ /* 0x000ee20000000200 */
[----:B------:R-:W-:Y:S02]  /*3df0*/  VIADD R195, R197, 0x6020 ;  /* 0x00006020c5c37836 */ /* 0x000fe40000000000 */
[----:B--2--5:R-:W-:Y:S01]  /*3e00*/  FMUL.FTZ R6, R6, R89 ;  /* 0x0000005906067220 */ /* 0x024fe20000410000 */
[--C-:B------:R-:W-:Y:S01]  /*3e10*/  IMAD R196, R7, 0x2, R198.reuse ;  /* 0x0000000207c47824 */ /* 0x100fe200078e02c6 */
[----:B------:R-:W2:Y:S01]  /*3e20*/  LDSM.16.M88.4 R64, [R197+0x6800] ;  /* 0x00680000c540783b */ /* 0x000ea20000000200 */
[----:B------:R-:W-:-:S02]  /*3e30*/  IMAD R194, R5, 0x2, R198 ;  /* 0x0000000205c27824 */ /* 0x000fc400078e02c6 */
[----:B------:R-:W-:Y:S01]  /*3e40*/  IMAD R193, R5, 0x2, R196 ;  /* 0x0000000205c17824 */ /* 0x000fe200078e02c4 */
[----:B------:R-:W4:Y:S01]  /*3e50*/  LDSM.16.M88.4 R56, [R197+0x7000] ;  /* 0x00700000c538783b */ /* 0x000f220000000200 */
[----:B------:R-:W-:Y:S01]  /*3e60*/  IMAD.IADD R86, R135, 0x1, -R86 ;  /* 0x0000000187567824 */ /* 0x000fe200078e0a56 */
[----:B------:R-:W-:Y:S01]  /*3e70*/  R2UR UR5, R6 ;  /* 0x00000000060572ca */ /* 0x000fe200000e0000 */
[----:B------:R-:W-:Y:S01]  /*3e80*/  @P1 VIADD R195, R2, 0xffffffe0 ;  /* 0xffffffe002c31836 */ /* 0x000fe20000000000 */
[----:B-1----:R-:W1:Y:S01]  /*3e90*/  LDSM.16.M88.4 R8, [R197+0x7800] ;  /* 0x00780000c508783b */ /* 0x002e620000000200 */
[----:B------:R-:W-:Y:S02]  /*3ea0*/  IMAD.MOV.U32 R2, RZ, RZ, 0x40 ;  /* 0x00000040ff027424 */ /* 0x000fe400078e00ff */
[C---:B------:R-:W-:Y:S01]  /*3eb0*/  VIADD R187, R195.reuse, 0x800 ;  /* 0x00000800c3bb7836 */ /* 0x040fe20000000000 */
[----:B------:R-:W-:Y:S01]  /*3ec0*/  LDSM.16.M88.4 R12, [R196] ;  /* 0x00000000c40c783b */ /* 0x000fe20000000200 */
[C---:B------:R-:W-:Y:S01]  /*3ed0*/  VIADD R186, R195.reuse, 0x1000 ;  /* 0x00001000c3ba7836 */ /* 0x040fe20000000000 */
[----:B------:R-:W-:Y:S01]  /*3ee0*/  SEL R2, R2, 0xffffffc0, !P2 ;  /* 0xffffffc002027807 */ /* 0x000fe20005000000 */
[C---:B------:R-:W-:Y:S01]  /*3ef0*/  VIADD R185, R195.reuse, 0x1800 ;  /* 0x00001800c3b97836 */ /* 0x040fe20000000000 */
[----:B------:R-:W1:Y:S01]  /*3f00*/  LDSM.16.M88.4 R68, [R195] ;  /* 0x00000000c344783b */ /* 0x000e620000000200 */
[----:B------:R-:W-:-:S02]  /*3f10*/  VIADD R183, R195, 0x2000 ;  /* 0x00002000c3b77836 */ /* 0x000fc40000000000 */
[----:B------:R-:W-:Y:S01]  /*3f20*/  IMAD.IADD R191, R197, 0x1, R2 ;  /* 0x00000001c5bf7824 */ /* 0x000fe200078e0202 */
[----:B------:R-:W1:Y:S01]  /*3f30*/  LDSM.16.M88.4 R44, [R195+0x800] ;  /* 0x00080000c32c783b */ /* 0x000e620000000200 */
[----:B------:R-:W-:Y:S02]  /*3f40*/  IMAD.IADD R184, R2, 0x1, R195 ;  /* 0x0000000102b87824 */ /* 0x000fe400078e02c3 */
[----:B------:R-:W-:Y:S01]  /*3f50*/  IMAD.SHL.U32 R2, R135, 0x2, RZ ;  /* 0x0000000287027824 */ /* 0x000fe200078e00ff */
[----:B------:R-:W1:Y:S01]  /*3f60*/  LDSM.16.M88.4 R32, [R195+0x1000] ;  /* 0x00100000c320783b */ /* 0x000e620000000200 */
[C---:B------:R-:W-:Y:S02]  /*3f70*/  VIADD R182, R195.reuse, 0x2800 ;  /* 0x00002800c3b67836 */ /* 0x040fe40000000000 */
[C---:B------:R-:W-:Y:S01]  /*3f80*/  VIADD R181, R195.reuse, 0x3000 ;  /* 0x00003000c3b57836 */ /* 0x040fe20000000000 */
[----:B------:R-:W1:Y:S01]  /*3f90*/  LDSM.16.M88.4 R40, [R195+0x1800] ;  /* 0x00180000c328783b */ /* 0x000e620000000200 */
[----:B------:R-:W-:Y:S01]  /*3fa0*/  LOP3.LUT R2, R2, 0x6, RZ, 0xc0, !PT ;  /* 0x0000000602027812 */ /* 0x000fe200078ec0ff */
[----:B------:R-:W-:-:S02]  /*3fb0*/  VIADD R180, R195, 0x3800 ;  /* 0x00003800c3b47836 */ /* 0x000fc40000000000 */
[----:B------:R-:W-:Y:S01]  /*3fc0*/  LDSM.16.M88.4 R48, [R194] ;  /* 0x00000000c230783b */ /* 0x000fe20000000200 */
[C---:B------:R-:W-:Y:S02]  /*3fd0*/  VIADD R179, R195.reuse, 0x4000 ;  /* 0x00004000c3b37836 */ /* 0x040fe40000000000 */
[C---:B------:R-:W-:Y:S01]  /*3fe0*/  VIADD R178, R195.reuse, 0x4800 ;  /* 0x00004800c3b27836 */ /* 0x040fe20000000000 */
[C---:B---3--:R-:W-:Y:S01]  /*3ff0*/  HMMA.16816.F32 R24, R28.reuse, R20, RZ ;  /* 0x000000141c18723c */ /* 0x048fe200000018ff */
[----:B------:R-:W3:Y:S01]  /*4000*/  LDSM.16.M88.4 R36, [R191+0x6000] ;  /* 0x00600000bf24783b */ /* 0x000ee20000000200 */
[C---:B------:R-:W-:Y:S02]  /*4010*/  VIADD R177, R195.reuse, 0x5000 ;  /* 0x00005000c3b17836 */ /* 0x040fe40000000000 */
[----:B------:R-:W-:Y:S01]  /*4020*/  VIADD R176, R195, 0x5800 ;  /* 0x00005800c3b07836 */ /* 0x000fe20000000000 */
[----:B------:R-:W-:Y:S01]  /*4030*/  LDSM.16.M88.4 R72, [R191+0x7000] ;  /* 0x00700000bf48783b */ /* 0x000fe20000000200 */
[C---:B--2---:R-:W-:Y:S03]  /*4040*/  HMMA.16816.F32 R16, R28.reuse, R64, RZ ;  /* 0x000000401c10723c */ /* 0x044fe600000018ff */
[----:B------:R-:W-:Y:S03]  /*4050*/  LDSM.16.M88.4 R76, [R198+0x2000] ;  /* 0x00200000c64c783b */ /* 0x000fe60000000200 */
[C---:B------:R-:W-:Y:S01]  /*4060*/  HMMA.16816.F32 R20, R28.reuse, R22, RZ ;  /* 0x000000161c14723c */ /* 0x040fe200000018ff */
[----:B------:R-:W-:Y:S04]  /*4070*/  LDSM.16.M88.4 R80, [R197+0x9800] ;  /* 0x00980000c550783b */ /* 0x000fe80000000200 */
[----:B------:R-:W0:Y:S01]  /*4080*/  LDGDEPBAR ;  /* 0x00000000000079af */ /* 0x000e220000000000 */
[C---:B------:R-:W-:Y:S06]  /*4090*/  HMMA.16816.F32 R64, R28.reuse, R66, RZ ;  /* 0x000000421c40723c */ /* 0x040fec00000018ff */
[C---:B----4-:R-:W-:Y:S06]  /*40a0*/  HMMA.16816.F32 R60, R28.reuse, R56, RZ ;  /* 0x000000381c3c723c */ /* 0x050fec00000018ff */
[C---:B------:R-:W-:Y:S06]  /*40b0*/  HMMA.16816.F32 R56, R28.reuse, R58, RZ ;  /* 0x0000003a1c38723c */ /* 0x040fec00000018ff */
[C---:B-1----:R-:W-:Y:S06]  /*40c0*/  HMMA.16816.F32 R52, R28.reuse, R8, RZ ;  /* 0x000000081c34723c */ /* 0x042fec00000018ff */
[----:B------:R-:W-:Y:S01]  /*40d0*/  HMMA.16816.F32 R28, R28, R10, RZ ;  /* 0x0000000a1c1c723c */ /* 0x000fe200000018ff */
[----:B------:R-:W1:Y:S05]  /*40e0*/  LDSM.16.M88.4 R8, [R191+0x6800] ;  /* 0x00680000bf08783b */ /* 0x000e6a0000000200 */
[C---:B------:R-:W-:Y:S06]  /*40f0*/  HMMA.16816.F32 R24, R12.reuse, R68, R24 ;  /* 0x000000440c18723c */ /* 0x040fec0000001818 */
[C---:B------:R-:W-:Y:S01]  /*4100*/  HMMA.16816.F32 R20, R12.reuse, R70, R20 ;  /* 0x000000460c14723c */ /* 0x040fe20000001814 */
[----:B------:R-:W2:Y:S05]  /*4110*/  LDSM.16.M88.4 R68, [R191+0x7800] ;  /* 0x00780000bf44783b */ /* 0x000eaa0000000200 */
[C---:B------:R-:W-:Y:S06]  /*4120*/  HMMA.16816.F32 R16, R12.reuse, R44, R16 ;  /* 0x0000002c0c10723c */ /* 0x040fec0000001810 */
[C---:B------:R-:W-:Y:S01]  /*4130*/  HMMA.16816.F32 R64, R12.reuse, R46, R64 ;  /* 0x0000002e0c40723c */ /* 0x040fe20000001840 */
[----:B------:R-:W-:Y:S05]  /*4140*/  LDSM.16.M88.4 R44, [R184] ;  /* 0x00000000b82c783b */ /* 0x000fea0000000200 */
[C---:B------:R-:W-:Y:S06]  /*4150*/  HMMA.16816.F32 R60, R12.reuse, R32, R60 ;  /* 0x000000200c3c723c */ /* 0x040fec000000183c */
[C---:B------:R-:W-:Y:S01]  /*4160*/  HMMA.16816.F32 R56, R12.reuse, R34, R56 ;  /* 0x000000220c38723c */ /* 0x040fe20000001838 */
[----:B------:R-:W4:Y:S05]  /*4170*/  LDSM.16.M88.4 R32, [R193] ;  /* 0x00000000c120783b */ /* 0x000f2a0000000200 */
[C---:B------:R-:W-:Y:S06]  /*4180*/  HMMA.16816.F32 R52, R12.reuse, R40, R52 ;  /* 0x000000280c34723c */ /* 0x040fec0000001834 */
[----:B------:R-:W-:Y:S01]  /*4190*/  HMMA.16816.F32 R28, R12, R42, R28 ;  /* 0x0000002a0c1c723c */ /* 0x000fe2000000181c */
[----:B------:R-:W4:Y:S04]  /*41a0*/  LDSM.16.M88.4 R12, [R184+0x800] ;  /* 0x00080000b80c783b */ /* 0x000f280000000200 */
[----:B------:R-:W4:Y:S01]  /*41b0*/  LDSM.16.M88.4 R40, [R184+0x1000] ;  /* 0x00100000b828783b */ /* 0x000f220000000200 */
[C---:B---3--:R-:W-:Y:S06]  /*41c0*/  HMMA.16816.F32 R24, R48.reuse, R36, R24 ;  /* 0x000000243018723c */ /* 0x048fec0000001818 */
[C---:B------:R-:W-:Y:S01]  /*41d0*/  HMMA.16816.F32 R20, R48.reuse, R38, R20 ;  /* 0x000000263014723c */ /* 0x040fe20000001814 */
[----:B------:R-:W3:Y:S05]  /*41e0*/  LDSM.16.M88.4 R36, [R184+0x1800] ;  /* 0x00180000b824783b */ /* 0x000eea0000000200 */
[C---:B-1----:R-:W-:Y:S06]  /*41f0*/  HMMA.16816.F32 R16, R48.reuse, R8, R16 ;  /* 0x000000083010723c */ /* 0x042fec0000001810 */
[C---:B------:R-:W-:Y:S01]  /*4200*/  HMMA.16816.F32 R64, R48.reuse, R10, R64 ;  /* 0x0000000a3040723c */ /* 0x040fe20000001840 */
[----:B------:R-:W1:Y:S05]  /*4210*/  LDSM.16.M88.4 R8, [R197+0x8000] ;  /* 0x00800000c508783b */ /* 0x000e6a0000000200 */
[C---:B------:R-:W-:Y:S06]  /*4220*/  HMMA.16816.F32 R60, R48.reuse, R72, R60 ;  /* 0x00000048303c723c */ /* 0x040fec000000183c */
[C---:B------:R-:W-:Y:S01]  /*4230*/  HMMA.16816.F32 R56, R48.reuse, R74, R56 ;  /* 0x0000004a3038723c */ /* 0x040fe20000001838 */
[----:B------:R-:W-:Y:S05]  /*4240*/  LDSM.16.M88.4 R72, [R195+0x3800] ;  /* 0x00380000c348783b */ /* 0x000fea0000000200 */
[C---:B--2---:R-:W-:Y:S06]  /*4250*/  HMMA.16816.F32 R52, R48.reuse, R68, R52 ;  /* 0x000000443034723c */ /* 0x044fec0000001834 */
[----:B------:R-:W-:Y:S01]  /*4260*/  HMMA.16816.F32 R48, R48, R70, R28 ;  /* 0x000000463030723c */ /* 0x000fe2000000181c */
[----:B------:R-:W2:Y:S04]  /*4270*/  LDSM.16.M88.4 R28, [R197+0x8800] ;  /* 0x00880000c51c783b */ /* 0x000ea80000000200 */
[----:B------:R-:W-:Y:S01]  /*4280*/  LDSM.16.M88.4 R68, [R196+0x2000] ;  /* 0x00200000c444783b */ /* 0x000fe20000000200 */
[C---:B----4-:R-:W-:Y:S06]  /*4290*/  HMMA.16816.F32 R24, R32.reuse, R44, R24 ;  /* 0x0000002c2018723c */ /* 0x050fec0000001818 */
[C---:B------:R-:W-:Y:S01]  /*42a0*/  HMMA.16816.F32 R20, R32.reuse, R46, R20 ;  /* 0x0000002e2014723c */ /* 0x040fe20000001814 */
[----:B------:R-:W-:Y:S05]  /*42b0*/  LDSM.16.M88.4 R44, [R195+0x2000] ;  /* 0x00200000c32c783b */ /* 0x000fea0000000200 */
[C---:B------:R-:W-:Y:S06]  /*42c0*/  HMMA.16816.F32 R16, R32.reuse, R12, R16 ;  /* 0x0000000c2010723c */ /* 0x040fec0000001810 */
[C---:B------:R-:W-:Y:S01]  /*42d0*/  HMMA.16816.F32 R64, R32.reuse, R14, R64 ;  /* 0x0000000e2040723c */ /* 0x040fe20000001840 */
[----:B------:R-:W4:Y:S05]  /*42e0*/  LDSM.16.M88.4 R12, [R197+0x9000] ;  /* 0x00900000c50c783b */ /* 0x000f2a0000000200 */
[C---:B------:R-:W-:Y:S06]  /*42f0*/  HMMA.16816.F32 R60, R32.reuse, R40, R60 ;  /* 0x00000028203c723c */ /* 0x040fec000000183c */
[C---:B------:R-:W-:Y:S01]  /*4300*/  HMMA.16816.F32 R56, R32.reuse, R42, R56 ;  /* 0x0000002a2038723c */ /* 0x040fe20000001838 */
[----:B------:R-:W-:Y:S05]  /*4310*/  LDSM.16.M88.4 R40, [R191+0x8000] ;  /* 0x00800000bf28783b */ /* 0x000fea0000000200 */
[C---:B---3--:R-:W-:Y:S06]  /*4320*/  HMMA.16816.F32 R52, R32.reuse, R36, R52 ;  /* 0x000000242034723c */ /* 0x048fec0000001834 */
[----:B------:R-:W-:Y:S01]  /*4330*/  HMMA.16816.F32 R48, R32, R38, R48 ;  /* 0x000000262030723c */ /* 0x000fe20000001830 */
[----:B------:R-:W3:Y:S04]  /*4340*/  LDSM.16.M88.4 R32, [R195+0x2800] ;  /* 0x00280000c320783b */ /* 0x000ee80000000200 */
[----:B------:R-:W-:Y:S01]  /*4350*/  LDSM.16.M88.4 R36, [R191+0x8800] ;  /* 0x00880000bf24783b */ /* 0x000fe20000000200 */
[C---:B-1----:R-:W-:Y:S06]  /*4360*/  HMMA.16816.F32 R24, R76.reuse, R8, R24 ;  /* 0x000000084c18723c */ /* 0x042fec0000001818 */
[C---:B------:R-:W-:Y:S01]  /*4370*/  HMMA.16816.F32 R20, R76.reuse, R10, R20 ;  /* 0x0000000a4c14723c */ /* 0x040fe20000001814 */
[----:B------:R-:W1:Y:S05]  /*4380*/  LDSM.16.M88.4 R8, [R195+0x3000] ;  /* 0x00300000c308783b */ /* 0x000e6a0000000200 */
[C---:B--2---:R-:W-:Y:S06]  /*4390*/  HMMA.16816.F32 R16, R76.reuse, R28, R16 ;  /* 0x0000001c4c10723c */ /* 0x044fec0000001810 */
[C---:B------:R-:W-:Y:S01]  /*43a0*/  HMMA.16816.F32 R64, R76.reuse, R30, R64 ;  /* 0x0000001e4c40723c */ /* 0x040fe20000001840 */
[----:B------:R-:W2:Y:S05]  /*43b0*/  LDSM.16.M88.4 R28, [R194+0x2000] ;  /* 0x00200000c21c783b */ /* 0x000eaa0000000200 */
[C---:B----4-:R-:W-:Y:S06]  /*43c0*/  HMMA.16816.F32 R60, R76.reuse, R12, R60 ;  /* 0x0000000c4c3c723c */ /* 0x050fec000000183c */
[C---:B------:R-:W-:Y:S01]  /*43d0*/  HMMA.16816.F32 R56, R76.reuse, R14, R56 ;  /* 0x0000000e4c38723c */ /* 0x040fe20000001838 */
[----:B------:R-:W4:Y:S05]  /*43e0*/  LDSM.16.M88.4 R12, [R191+0x9000] ;  /* 0x00900000bf0c783b */ /* 0x000f2a0000000200 */
        /* <DEDUP_REMOVED lines=8> */
[C---:B------:R-:W-:Y:S01]  /*4470*/  HMMA.16816.F32 R64, R68.reuse, R34, R64 ;  /* 0x000000224440723c */ /* 0x040fe20000001840 */
[----:B------:R-:W3:Y:S05]  /*4480*/  LDSM.16.M88.4 R32, [R191+0x9800] ;  /* 0x00980000bf20783b */ /* 0x000eea0000000200 */
[C---:B-1----:R-:W-:Y:S06]  /*4490*/  HMMA.16816.F32 R60, R68.reuse, R8, R60 ;  /* 0x00000008443c723c */ /* 0x042fec000000183c */
        /* <DEDUP_REMOVED lines=9> */
[C---:B----4-:R-:W-:Y:S06]  /*4530*/  HMMA.16816.F32 R60, R28.reuse, R12, R60 ;  /* 0x0000000c1c3c723c */ /* 0x050fec000000183c */
[C---:B------:R-:W-:Y:S01]  /*4540*/  HMMA.16816.F32 R56, R28.reuse, R14, R56 ;  /* 0x0000000e1c38723c */ /* 0x040fe20000001838 */
[----:B------:R-:W2:Y:S05]  /*4550*/  LDSM.16.M88.4 R12, [R198+0x4000] ;  /* 0x00400000c60c783b */ /* 0x000eaa0000000200 */
[C---:B---3--:R-:W-:Y:S06]  /*4560*/  HMMA.16816.F32 R52, R28.reuse, R32, R52 ;  /* 0x000000201c34723c */ /* 0x048fec0000001834 */
        /* <DEDUP_REMOVED lines=8> */
[----:B------:R-:W4:Y:S03]  /*45f0*/  LDSM.16.M88.4 R8, [R195+0x4000] ;  /* 0x00400000c308783b */ /* 0x000f260000000200 */
[C---:B------:R-:W-:Y:S06]  /*4600*/  HMMA.16816.F32 R60, R44.reuse, R72, R60 ;  /* 0x000000482c3c723c */ /* 0x040fec000000183c */
[C---:B------:R-:W-:Y:S06]  /*4610*/  HMMA.16816.F32 R52, R44.reuse, R68, R52 ;  /* 0x000000442c34723c */ /* 0x040fec0000001834 */
[----:B------:R-:W-:Y:S01]  /*4620*/  HMMA.16816.F32 R48, R44, R70, R48 ;  /* 0x000000462c30723c */ /* 0x000fe20000001830 */
[----:B------:R-:W-:Y:S05]  /*4630*/  LDSM.16.M88.4 R68, [R195+0x5800] ;  /* 0x00580000c344783b */ /* 0x000fea0000000200 */
[----:B--2---:R-:W-:Y:S06]  /*4640*/  HMMA.16816.F32 R24, R12, R40, R24 ;  /* 0x000000280c18723c */ /* 0x004fec0000001818 */
[----:B------:R-:W-:Y:S01]  /*4650*/  HMMA.16816.F32 R56, R44, R74, R56 ;  /* 0x0000004a2c38723c */ /* 0x000fe20000001838 */
[----:B------:R-:W2:Y:S05]  /*4660*/  LDSM.16.M88.4 R72, [R195+0x5000] ;  /* 0x00500000c348783b */ /* 0x000eaa0000000200 */
[----:B------:R-:W-:Y:S01]  /*4670*/  HMMA.16816.F32 R20, R12, R42, R20 ;  /* 0x0000002a0c14723c */ /* 0x000fe20000001814 */
[----:B------:R-:W-:Y:S05]  /*4680*/  LDSM.16.M88.4 R40, [R191+0xa000] ;  /* 0x00a00000bf28783b */ /* 0x000fea0000000200 */
[C---:B------:R-:W-:Y:S06]  /*4690*/  HMMA.16816.F32 R16, R44.reuse, R80, R16 ;  /* 0x000000502c10723c */ /* 0x040fec0000001810 */
[----:B------:R-:W-:Y:S01]  /*46a0*/  HMMA.16816.F32 R64, R44, R82, R64 ;  /* 0x000000522c40723c */ /* 0x000fe20000001840 */
[----:B------:R-:W2:Y:S04]  /*46b0*/  LDSM.16.M88.4 R44, [R194+0x4000] ;  /* 0x00400000c22c783b */ /* 0x000ea80000000200 */
[----:B------:R-:W2:Y:S01]  /*46c0*/  LDSM.16.M88.4 R80, [R195+0x4800] ;  /* 0x00480000c350783b */ /* 0x000ea20000000200 */
[C---:B---3--:R-:W-:Y:S06]  /*46d0*/  HMMA.16816.F32 R60, R12.reuse, R32, R60 ;  /* 0x000000200c3c723c */ /* 0x048fec000000183c */
[C---:B-1----:R-:W-:Y:S06]  /*46e0*/  HMMA.16816.F32 R52, R12.reuse, R28, R52 ;  /* 0x0000001c0c34723c */ /* 0x042fec0000001834 */
[----:B------:R-:W-:Y:S01]  /*46f0*/  HMMA.16816.F32 R48, R12, R30, R48 ;  /* 0x0000001e0c30723c */ /* 0x000fe20000001830 */
[----:B------:R-:W-:Y:S05]  /*4700*/  LDSM.16.M88.4 R28, [R191+0xb800] ;  /* 0x00b80000bf1c783b */ /* 0x000fea0000000200 */
[----:B----4-:R-:W-:Y:S06]  /*4710*/  HMMA.16816.F32 R24, R76, R8, R24 ;  /* 0x000000084c18723c */ /* 0x010fec0000001818 */
[----:B------:R-:W-:Y:S01]  /*4720*/  HMMA.16816.F32 R56, R12, R34, R56 ;  /* 0x000000220c38723c */ /* 0x000fe20000001838 */
[----:B------:R-:W1:Y:S05]  /*4730*/  LDSM.16.M88.4 R32, [R191+0xb000] ;  /* 0x00b00000bf20783b */ /* 0x000e6a0000000200 */
[----:B------:R-:W-:Y:S01]  /*4740*/  HMMA.16816.F32 R20, R76, R10, R20 ;  /* 0x0000000a4c14723c */ /* 0x000fe20000001814 */
[----:B------:R-:W-:Y:S05]  /*4750*/  LDSM.16.M88.4 R8, [R193+0x4000] ;  /* 0x00400000c108783b */ /* 0x000fea0000000200 */
[C---:B------:R-:W-:Y:S06]  /*4760*/  HMMA.16816.F32 R16, R12.reuse, R36, R16 ;  /* 0x000000240c10723c */ /* 0x040fec0000001810 */
[----:B------:R-:W-:Y:S01]  /*4770*/  HMMA.16816.F32 R64, R12, R38, R64 ;  /* 0x000000260c40723c */ /* 0x000fe20000001840 */
[----:B------:R-:W3:Y:S04]  /*4780*/  LDSM.16.M88.4 R12, [R184+0x4000] ;  /* 0x00400000b80c783b */ /* 0x000ee80000000200 */
[----:B------:R-:W4:Y:S01]  /*4790*/  LDSM.16.M88.4 R36, [R191+0xa800] ;  /* 0x00a80000bf24783b */ /* 0x000f220000000200 */
[C---:B--2---:R-:W-:Y:S06]  /*47a0*/  HMMA.16816.F32 R60, R76.reuse, R72, R60 ;  /* 0x000000484c3c723c */ /* 0x044fec000000183c */
[C---:B------:R-:W-:Y:S06]  /*47b0*/  HMMA.16816.F32 R52, R76.reuse, R68, R52 ;  /* 0x000000444c34723c */ /* 0x040fec0000001834 */
[----:B------:R-:W-:Y:S01]  /*47c0*/  HMMA.16816.F32 R68, R76, R70, R48 ;  /* 0x000000464c44723c */ /* 0x000fe20000001830 */
[----:B------:R-:W-:Y:S05]  /*47d0*/  LDSM.16.M88.4 R48, [R184+0x4800] ;  /* 0x00480000b830783b */ /* 0x000fea0000000200 */
[----:B------:R-:W-:Y:S06]  /*47e0*/  HMMA.16816.F32 R24, R44, R40, R24 ;  /* 0x000000282c18723c */ /* 0x000fec0000001818 */
[----:B------:R-:W-:Y:S06]  /*47f0*/  HMMA.16816.F32 R56, R76, R74, R56 ;  /* 0x0000004a4c38723c */ /* 0x000fec0000001838 */
[----:B------:R-:W-:Y:S01]  /*4800*/  HMMA.16816.F32 R40, R44, R42, R20 ;  /* 0x0000002a2c28723c */ /* 0x000fe20000001814 */
[----:B------:R-:W2:Y:S05]  /*4810*/  LDSM.16.M88.4 R20, [R184+0x5000] ;  /* 0x00500000b814783b */ /* 0x000eaa0000000200 */
[C---:B------:R-:W-:Y:S06]  /*4820*/  HMMA.16816.F32 R16, R76.reuse, R80, R16 ;  /* 0x000000504c10723c */ /* 0x040fec0000001810 */
[----:B------:R-:W-:Y:S06]  /*4830*/  HMMA.16816.F32 R64, R76, R82, R64 ;  /* 0x000000524c40723c */ /* 0x000fec0000001840 */
[C---:B-1----:R-:W-:Y:S06]  /*4840*/  HMMA.16816.F32 R60, R44.reuse, R32, R60 ;  /* 0x000000202c3c723c */ /* 0x042fec000000183c */
[C---:B------:R-:W-:Y:S06]  /*4850*/  HMMA.16816.F32 R52, R44.reuse, R28, R52 ;  /* 0x0000001c2c34723c */ /* 0x040fec0000001834 */
[----:B------:R-:W-:Y:S01]  /*4860*/  HMMA.16816.F32 R68, R44, R30, R68 ;  /* 0x0000001e2c44723c */ /* 0x000fe20000001844 */
[----:B------:R-:W1:Y:S01]  /*4870*/  LDSM.16.M88.4 R28, [R184+0x5800] ;  /* 0x00580000b81c783b */ /* 0x000e620000000200 */
[----:B------:R-:W-:-:S04]  /*4880*/  DEPBAR.LE SB0, 0x0 ;  /* 0x000080000000791a */ /* 0x000fc80000000000 */
[----:B---3--:R-:W-:Y:S06]  /*4890*/  HMMA.16816.F32 R24, R8, R12, R24 ;  /* 0x0000000c0818723c */ /* 0x008fec0000001818 */
[----:B------:R-:W-:Y:S01]  /*48a0*/  HMMA.16816.F32 R56, R44, R34, R56 ;  /* 0x000000222c38723c */ /* 0x000fe20000001838 */
[----:B------:R-:W-:Y:S01]  /*48b0*/  SHF.R.S32.HI R13, RZ, 0x1f, R86 ;  /* 0x0000001fff0d7819 */ /* 0x000fe20000011456 */
[----:B------:R-:W-:-:S03]  /*48c0*/  IMAD R12, R133, 0x40, R2 ;  /* 0x00000040850c7824 */ /* 0x000fc600078e0202 */
[----:B------:R-:W-:Y:S01]  /*48d0*/  LEA.HI R86, R13, R86, RZ, 0x2 ;  /* 0x000000560d567211 */ /* 0x000fe200078f10ff */
[C---:B----4-:R-:W-:Y:S01]  /*48e0*/  HMMA.16816.F32 R16, R44.reuse, R36, R16 ;  /* 0x000000242c10723c */ /* 0x050fe20000001810 */
[C---:B------:R-:W-:Y:S02]  /*48f0*/  VIADD R13, R12.reuse, 0xffffffc8 ;  /* 0xffffffc80c0d7836 */ /* 0x040fe40000000000 */
[----:B------:R-:W-:Y:S01]  /*4900*/  SHF.R.S32.HI R86, RZ, 0x2, R86 ;  /* 0x00000002ff567819 */ /* 0x000fe20000011456 */
[C---:B------:R-:W-:Y:S02]  /*4910*/  VIADD R35, R12.reuse, 0xffffffd1 ;  /* 0xffffffd10c237836 */ /* 0x040fe40000000000 */
[----:B------:R-:W-:Y:S01]  /*4920*/  HMMA.16816.F32 R64, R44, R38, R64 ;  /* 0x000000262c40723c */ /* 0x000fe20000001840 */
[----:B------:R-:W-:Y:S01]  /*4930*/  VIADD R37, R12, 0xffffffd0 ;  /* 0xffffffd00c257836 */ /* 0x000fe20000000000 */
[-C--:B------:R-:W-:Y:S01]  /*4940*/  ISETP.GE.AND P0, PT, R13, R134.reuse, PT ;  /* 0x000000860d00720c */ /* 0x080fe20003f06270 */
[----:B------:R-:W-:Y:S01]  /*4950*/  IMAD R87, R87, 0x10, R86 ;  /* 0x0000001057577824 */ /* 0x000fe200078e0256 */
[----:B------:R-:W-:-:S02]  /*4960*/  ISETP.GE.AND P4, PT, R35, R134, PT ;  /* 0x000000862300720c */ /* 0x000fc40003f86270 */
[----:B--2---:R-:W-:Y:S01]  /*4970*/  HMMA.16816.F32 R60, R8, R20, R60 ;  /* 0x00000014083c723c */ /* 0x004fe2000000183c */
[----:B------:R-:W-:Y:S01]  /*4980*/  IMAD.IADD R2, R88, 0x1, R87 ;  /* 0x0000000158027824 */ /* 0x000fe200078e0257 */
[----:B------:R-:W-:Y:S01]  /*4990*/  ISETP.GE.AND P5, PT, R37, R134, PT ;  /* 0x000000862500720c */ /* 0x000fe20003fa6270 */
[----:B------:R-:W-:-:S03]  /*49a0*/  VIADD R39, R12, 0xffffffe0 ;  /* 0xffffffe00c277836 */ /* 0x000fc60000000000 */
[----:B------:R-:W-:Y:S01]  /*49b0*/  HMMA.16816.F32 R40, R8, R14, R40 ;  /* 0x0000000e0828723c */ /* 0x000fe20000001828 */
[----:B------:R-:W-:Y:S01]  /*49c0*/  IADD3 R20, R134, R2, -R205 ;  /* 0x0000000286147210 */ /* 0x000fe20007ffe8cd */
[----:B------:R-:W-:-:S04]  /*49d0*/  VIADD R21, R12, 0xffffffc0 ;  /* 0xffffffc00c157836 */ /* 0x000fc80000000000 */
[----:B------:R-:W-:Y:S01]  /*49e0*/  HMMA.16816.F32 R56, R8, R22, R56 ;  /* 0x000000160838723c */ /* 0x000fe20000001838 */
[----:B------:R-:W-:Y:S01]  /*49f0*/  VIADD R15, R12, 0xffffffc1 ;  /* 0xffffffc10c0f7836 */ /* 0x000fe20000000000 */
[----:B------:R-:W-:-:S03]  /*4a00*/  ISETP.GE.AND P2, PT, R21, R134, PT ;  /* 0x000000861500720c */ /* 0x000fc60003f46270 */
[C---:B------:R-:W-:Y:S01]  /*4a10*/  IMAD.IADD R14, R20.reuse, 0x1, -R15 ;  /* 0x00000001140e7824 */ /* 0x040fe200078e0a0f */
[C---:B------:R-:W-:Y:S01]  /*4a20*/  HMMA.16816.F32 R16, R8.reuse, R48, R16 ;  /* 0x000000300810723c */ /* 0x040fe20000001810 */
[C---:B------:R-:W-:Y:S01]  /*4a30*/  IMAD.IADD R23, R20.reuse, 0x1, -R13 ;  /* 0x0000000114177824 */ /* 0x040fe200078e0a0d */
[----:B------:R-:W-:Y:S01]  /*4a40*/  BAR.SYNC.DEFER_BLOCKING 0x0 ;  /* 0x0000000000007b1d */ /* 0x000fe20000010000 */
[C---:B------:R-:W-:Y:S01]  /*4a50*/  IMAD.IADD R22, R20.reuse, 0x1, -R21 ;  /* 0x0000000114167824 */ /* 0x040fe200078e0a15 */
[----:B------:R-:W-:Y:S02]  /*4a60*/  IABS R14, R14 ;  /* 0x0000000e000e7213 */ /* 0x000fe40000000000 */
[----:B------:R-:W-:Y:S01]  /*4a70*/  IABS R6, R23 ;  /* 0x0000001700067213 */ /* 0x000fe20000000000 */
[C---:B------:R-:W-:Y:S01]  /*4a80*/  HMMA.16816.F32 R64, R8.reuse, R50, R64 ;  /* 0x000000320840723c */ /* 0x040fe20000001840 */
[----:B------:R-:W-:Y:S02]  /*4a90*/  IABS R22, R22 ;  /* 0x0000001600167213 */ /* 0x000fe40000000000 */
[----:B------:R-:W-:Y:S01]  /*4aa0*/  ISETP.GE.AND P1, PT, R15, R134, PT ;  /* 0x000000860f00720c */ /* 0x000fe20003f26270 */
[----:B------:R-:W-:Y:S01]  /*4ab0*/  IMAD.MOV.U32 R33, RZ, RZ, R6 ;  /* 0x000000ffff217224 */ /* 0x000fe200078e0006 */
[----:B------:R-:W-:Y:S01]  /*4ac0*/  I2FP.F32.S32 R6, R14 ;  /* 0x0000000e00067245 */ /* 0x000fe20000201400 */
[----:B-1----:R-:W-:Y:S01]  /*4ad0*/  HMMA.16816.F32 R68, R8, R30, R68 ;  /* 0x0000001e0844723c */ /* 0x002fe20000001844 */
[----:B------:R-:W-:Y:S01]  /*4ae0*/  I2FP.F32.S32 R23, R22 ;  /* 0x0000001600177245 */ /* 0x000fe20000201400 */
[----:B------:R-:W-:Y:S01]  /*4af0*/  IMAD.IADD R14, R20, 0x1, -R35 ;  /* 0x00000001140e7824 */ /* 0x000fe200078e0a23 */
[----:B------:R-:W-:-:S03]  /*4b00*/  I2FP.F32.S32 R33, R33 ;  /* 0x0000002100217245 */ /* 0x000fc60000201400 */
[----:B------:R-:W-:Y:S01]  /*4b10*/  HMMA.16816.F32 R52, R8, R28, R52 ;  /* 0x0000001c0834723c */ /* 0x000fe20000001834 */
[C---:B------:R-:W-:Y:S02]  /*4b20*/  VIADD R31, R12.reuse, 0xffffffc9 ;  /* 0xffffffc90c1f7836 */ /* 0x040fe40000000000 */
[----:B------:R-:W-:Y:S01]  /*4b30*/  FFMA.FTZ R24, R23, -UR5, R24 ;  /* 0x8000000517187c23 */ /* 0x000fe20008010018 */
[----:B------:R-:W-:Y:S01]  /*4b40*/  VIADD R23, R12, 0xffffffd9 ;  /* 0xffffffd90c177836 */ /* 0x000fe20000000000 */
[----:B------:R-:W-:Y:S01]  /*4b50*/  IABS R14, R14 ;  /* 0x0000000e000e7213 */ /* 0x000fe20000000000 */
[----:B------:R-:W-:Y:S01]  /*4b60*/  FFMA.FTZ R33, R33, -UR5, R40 ;  /* 0x8000000521217c23 */ /* 0x000fe20008010028 */
[----:B------:R-:W-:Y:S01]  /*4b70*/  ISETP.GE.AND P6, PT, R31, R134, PT ;  /* 0x000000861f00720c */ /* 0x000fe20003fc6270 */
[----:B------:R-:W-:Y:S01]  /*4b80*/  FFMA.FTZ R8, R6, -UR5, R25 ;  /* 0x8000000506087c23 */ /* 0x000fe20008010019 */
[C---:B------:R-:W-:Y:S01]  /*4b90*/  IMAD.IADD R6, R20.reuse, 0x1, -R31 ;  /* 0x0000000114067824 */ /* 0x040fe200078e0a1f */
[----:B------:R-:W-:Y:S01]  /*4ba0*/  I2FP.F32.S32 R14, R14 ;  /* 0x0000000e000e7245 */ /* 0x000fe20000201400 */
[C---:B------:R-:W-:Y:S01]  /*4bb0*/  IMAD.IADD R9, R20.reuse, 0x1, -R37 ;  /* 0x0000000114097824 */ /* 0x040fe200078e0a25 */
[----:B------:R-:W-:Y:S01]  /*4bc0*/  FSEL R33, R33, -INF , !P0 ;  /* 0xff80000021217808 */ /* 0x000fe20004000000 */
[----:B------:R-:W-:Y:S01]  /*4bd0*/  IMAD.IADD R10, R20, 0x1, -R23 ;  /* 0x00000001140a7824 */ /* 0x000fe200078e0a17 */
[----:B------:R-:W-:Y:S01]  /*4be0*/  IABS R6, R6 ;  /* 0x0000000600067213 */ /* 0x000fe20000000000 */
[----:B------:R-:W-:Y:S01]  /*4bf0*/  VIADD R25, R12, 0xffffffd8 ;  /* 0xffffffd80c197836 */ /* 0x000fe20000000000 */
[----:B------:R-:W-:Y:S01]  /*4c00*/  IABS R9, R9 ;  /* 0x0000000900097213 */ /* 0x000fe20000000000 */
[----:B------:R-:W-:Y:S01]  /*4c10*/  FFMA.FTZ R17, R14, -UR5, R17 ;  /* 0x800000050e117c23 */ /* 0x000fe20008010011 */
[----:B------:R-:W-:Y:S01]  /*4c20*/  I2FP.F32.S32 R6, R6 ;  /* 0x0000000600067245 */ /* 0x000fe20000201400 */
[----:B------:R-:W-:Y:S01]  /*4c30*/  IMAD.IADD R11, R20, 0x1, -R25 ;  /* 0x00000001140b7824 */ /* 0x000fe200078e0a19 */
[----:B------:R-:W-:-:S02]  /*4c40*/  IABS R10, R10 ;  /* 0x0000000a000a7213 */ /* 0x000fc40000000000 */
[----:B------:R-:W-:Y:S01]  /*4c50*/  I2FP.F32.S32 R9, R9 ;  /* 0x0000000900097245 */ /* 0x000fe20000201400 */
[----:B------:R-:W-:Y:S01]  /*4c60*/  FFMA.FTZ R29, R6, -UR5, R41 ;  /* 0x80000005061d7c23 */ /* 0x000fe20008010029 */
[----:B------:R-:W-:Y:S02]  /*4c70*/  I2FP.F32.S32 R10, R10 ;  /* 0x0000000a000a7245 */ /* 0x000fe40000201400 */
[----:B------:R-:W-:Y:S01]  /*4c80*/  IABS R11, R11 ;  /* 0x0000000b000b7213 */ /* 0x000fe20000000000 */
[----:B------:R-:W-:Y:S01]  /*4c90*/  FFMA.FTZ R6, R9, -UR5, R16 ;  /* 0x8000000509067c23 */ /* 0x000fe20008010010 */
[----:B------:R-:W-:Y:S02]  /*4ca0*/  VIADD R16, R20, 0x8 ;  /* 0x0000000814107836 */ /* 0x000fe40000000000 */
[----:B------:R-:W-:Y:S01]  /*4cb0*/  FFMA.FTZ R9, R10, -UR5, R65 ;  /* 0x800000050a097c23 */ /* 0x000fe20008010041 */
[----:B------:R-:W-:Y:S01]  /*4cc0*/  IMAD.IADD R10, R20, 0x1, -R39 ;  /* 0x00000001140a7824 */ /* 0x000fe200078e0a27 */
[----:B------:R-:W-:Y:S01]  /*4cd0*/  I2FP.F32.S32 R11, R11 ;  /* 0x0000000b000b7245 */ /* 0x000fe20000201400 */
[C---:B------:R-:W-:Y:S01]  /*4ce0*/  IMAD.IADD R21, R16.reuse, 0x1, -R21 ;  /* 0x0000000110157824 */ /* 0x040fe200078e0a15 */
[----:B------:R-:W-:Y:S01]  /*4cf0*/  ISETP.GE.AND P3, PT, R25, R134, PT ;  /* 0x000000861900720c */ /* 0x000fe20003f66270 */
[C---:B------:R-:W-:Y:S01]  /*4d00*/  IMAD.IADD R15, R16.reuse, 0x1, -R15 ;  /* 0x00000001100f7824 */ /* 0x040fe200078e0a0f */
[----:B------:R-:W-:Y:S01]  /*4d10*/  IABS R10, R10 ;  /* 0x0000000a000a7213 */ /* 0x000fe20000000000 */
[C---:B------:R-:W-:Y:S01]  /*4d20*/  IMAD.IADD R13, R16.reuse, 0x1, -R13 ;  /* 0x00000001100d7824 */ /* 0x040fe200078e0a0d */
[----:B------:R-:W-:Y:S01]  /*4d30*/  IABS R21, R21 ;  /* 0x0000001500157213 */ /* 0x000fe20000000000 */
[C---:B------:R-:W-:Y:S01]  /*4d40*/  IMAD.IADD R31, R16.reuse, 0x1, -R31 ;  /* 0x00000001101f7824 */ /* 0x040fe200078e0a1f */
[----:B------:R-:W-:Y:S01]  /*4d50*/  IABS R15, R15 ;  /* 0x0000000f000f7213 */ /* 0x000fe20000000000 */
[----:B------:R-:W-:Y:S01]  /*4d60*/  IMAD.IADD R22, R16, 0x1, -R23 ;  /* 0x0000000110167824 */ /* 0x000fe200078e0a17 */
[----:B------:R-:W-:Y:S01]  /*4d70*/  I2FP.F32.S32 R41, R10 ;  /* 0x0000000a00297245 */ /* 0x000fe20000201400 */
[----:B------:R-:W-:Y:S01]  /*4d80*/  FFMA.FTZ R11, R11, -UR5, R64 ;  /* 0x800000050b0b7c23 */ /* 0x000fe20008010040 */
[----:B------:R-:W-:-:S02]  /*4d90*/  I2FP.F32.S32 R21, R21 ;  /* 0x0000001500157245 */ /* 0x000fc40000201400 */
[----:B------:R-:W-:Y:S01]  /*4da0*/  I2FP.F32.S32 R10, R15 ;  /* 0x0000000f000a7245 */ /* 0x000fe20000201400 */
[----:B------:R-:W-:Y:S01]  /*4db0*/  IMAD.IADD R15, R16, 0x1, -R25 ;  /* 0x00000001100f7824 */ /* 0x000fe200078e0a19 */
[----:B------:R-:W-:Y:S01]  /*4dc0*/  IABS R13, R13 ;  /* 0x0000000d000d7213 */ /* 0x000fe20000000000 */
[----:B------:R-:W-:Y:S01]  /*4dd0*/  FFMA.FTZ R21, R21, -UR5, R26 ;  /* 0x8000000515157c23 */ /* 0x000fe2000801001a */
[----:B------:R-:W-:Y:S01]  /*4de0*/  IABS R31, R31 ;  /* 0x0000001f001f7213 */ /* 0x000fe20000000000 */
[----:B------:R-:W-:Y:S01]  /*4df0*/  FFMA.FTZ R10, R10, -UR5, R27 ;  /* 0x800000050a0a7c23 */ /* 0x000fe2000801001b */
[----:B------:R-:W-:Y:S01]  /*4e00*/  I2FP.F32.S32 R13, R13 ;  /* 0x0000000d000d7245 */ /* 0x000fe20000201400 */
[----:B------:R-:W-:Y:S01]  /*4e10*/  VIADD R25, R12, 0xffffffe9 ;  /* 0xffffffe90c197836 */ /* 0x000fe20000000000 */
[----:B------:R-:W-:Y:S01]  /*4e20*/  FSEL R30, R21, -INF , !P2 ;  /* 0xff800000151e7808 */ /* 0x000fe20005000000 */
[----:B------:R-:W-:Y:S01]  /*4e30*/  IMAD.IADD R21, R16, 0x1, -R37 ;  /* 0x0000000110157824 */ /* 0x000fe200078e0a25 */
[----:B------:R-:W-:Y:S01]  /*4e40*/  FSEL R28, R10, -INF , !P1 ;  /* 0xff8000000a1c7808 */ /* 0x000fe20004800000 */
[----:B------:R-:W-:-:S02]  /*4e50*/  IMAD.IADD R10, R16, 0x1, -R35 ;  /* 0x00000001100a7824 */ /* 0x000fc400078e0a23 */
[----:B------:R-:W-:Y:S01]  /*4e60*/  FFMA.FTZ R26, R13, -UR5, R42 ;  /* 0x800000050d1a7c23 */ /* 0x000fe2000801002a */
[----:B------:R-:W-:Y:S01]  /*4e70*/  IMAD.IADD R13, R16, 0x1, -R39 ;  /* 0x00000001100d7824 */ /* 0x000fe200078e0a27 */
[----:B------:R-:W-:Y:S01]  /*4e80*/  IABS R21, R21 ;  /* 0x0000001500157213 */ /* 0x000fe20000000000 */
[C---:B------:R-:W-:Y:S01]  /*4e90*/  VIADD R37, R12.reuse, 0xffffffe1 ;  /* 0xffffffe10c257836 */ /* 0x040fe20000000000 */
[----:B------:R-:W-:Y:S01]  /*4ea0*/  IABS R10, R10 ;  /* 0x0000000a000a7213 */ /* 0x000fe20000000000 */
[----:B------:R-:W-:Y:S01]  /*4eb0*/  VIADD R35, R12, 0xffffffe8 ;  /* 0xffffffe80c237836 */ /* 0x000fe20000000000 */
[----:B------:R-:W-:Y:S01]  /*4ec0*/  IABS R13, R13 ;  /* 0x0000000d000d7213 */ /* 0x000fe20000000000 */
[C---:B------:R-:W-:Y:S01]  /*4ed0*/  IMAD.IADD R34, R20.reuse, 0x1, -R37 ;  /* 0x0000000114227824 */ /* 0x040fe200078e0a25 */
[----:B------:R-:W-:Y:S01]  /*4ee0*/  I2FP.F32.S32 R21, R21 ;  /* 0x0000001500157245 */ /* 0x000fe20000201400 */
[----:B------:R-:W-:Y:S01]  /*4ef0*/  IMAD.IADD R32, R20, 0x1, -R35 ;  /* 0x0000000114207824 */ /* 0x000fe200078e0a23 */
[----:B------:R-:W-:Y:S01]  /*4f00*/  IABS R22, R22 ;  /* 0x0000001600167213 */ /* 0x000fe20000000000 */
[----:B------:R-:W-:Y:S01]  /*4f10*/  FFMA.FTZ R60, R41, -UR5, R60 ;  /* 0x80000005293c7c23 */ /* 0x000fe2000801003c */
[----:B------:R-:W-:Y:S01]  /*4f20*/  I2FP.F32.S32 R10, R10 ;  /* 0x0000000a000a7245 */ /* 0x000fe20000201400 */
[----:B------:R-:W-:Y:S01]  /*4f30*/  FFMA.FTZ R18, R21, -UR5, R18 ;  /* 0x8000000515127c23 */ /* 0x000fe20008010012 */
[----:B------:R-:W-:Y:S01]  /*4f40*/  IABS R15, R15 ;  /* 0x0000000f000f7213 */ /* 0x000fe20000000000 */
[----:B------:R-:W-:Y:S01]  /*4f50*/  VIADD R21, R12, 0xfffffff1 ;  /* 0xfffffff10c157836 */ /* 0x000fe20000000000 */
[----:B------:R-:W-:Y:S01]  /*4f60*/  I2FP.F32.S32 R14, R31 ;  /* 0x0000001f000e7245 */ /* 0x000fe20000201400 */
[----:B------:R-:W-:Y:S01]  /*4f70*/  FFMA.FTZ R10, R10, -UR5, R19 ;  /* 0x800000050a0a7c23 */ /* 0x000fe20008010013 */
[----:B------:R-:W-:Y:S01]  /*4f80*/  I2FP.F32.S32 R13, R13 ;  /* 0x0000000d000d7245 */ /* 0x000fe20000201400 */
[----:B------:R-:W-:Y:S01]  /*4f90*/  VIADD R19, R12, 0xfffffff8 ;  /* 0xfffffff80c137836 */ /* 0x000fe20000000000 */
[----:B------:R-:W-:Y:S01]  /*4fa0*/  FSEL R31, R24, -INF , !P2 ;  /* 0xff800000181f7808 */ /* 0x000fe20005000000 */
[----:B------:R-:W-:Y:S01]  /*4fb0*/  FFMA.FTZ R14, R14, -UR5, R43 ;  /* 0x800000050e0e7c23 */ /* 0x000fe2000801002b */
[----:B------:R-:W-:Y:S01]  /*4fc0*/  I2FP.F32.S32 R22, R22 ;  /* 0x0000001600167245 */ /* 0x000fe20000201400 */
[----:B------:R-:W-:Y:S01]  /*4fd0*/  FFMA.FTZ R62, R13, -UR5, R62 ;  /* 0x800000050d3e7c23 */ /* 0x000fe2000801003e */
[-C--:B------:R-:W-:Y:S01]  /*4fe0*/  ISETP.GE.AND P2, PT, R23, R134.reuse, PT ;  /* 0x000000861700720c */ /* 0x080fe20003f46270 */
[----:B------:R-:W-:Y:S01]  /*4ff0*/  VIADD R23, R12, 0xfffffff0 ;  /* 0xfffffff00c177836 */ /* 0x000fe20000000000 */
[----:B------:R-:W-:Y:S01]  /*5000*/  FSEL R27, R8, -INF , !P1 ;  /* 0xff800000081b7808 */ /* 0x000fe20004800000 */
[----:B------:R-:W-:Y:S01]  /*5010*/  FFMA.FTZ R67, R22, -UR5, R67 ;  /* 0x8000000516437c23 */ /* 0x000fe20008010043 */
[----:B------:R-:W-:Y:S01]  /*5020*/  I2FP.F32.S32 R15, R15 ;  /* 0x0000000f000f7245 */ /* 0x000fe20000201400 */
[----:B------:R-:W-:Y:S01]  /*5030*/  IMAD.IADD R24, R20, 0x1, -R25 ;  /* 0x0000000114187824 */ /* 0x000fe200078e0a19 */
[-C--:B------:R-:W-:Y:S01]  /*5040*/  ISETP.GE.AND P1, PT, R39, R134.reuse, PT ;  /* 0x000000862700720c */ /* 0x080fe20003f26270 */
[----:B------:R-:W-:Y:S01]  /*5050*/  VIADD R39, R12, 0xfffffff9 ;  /* 0xfffffff90c277836 */ /* 0x000fe20000000000 */
[----:B------:R-:W-:Y:S01]  /*5060*/  FSEL R12, R18, -INF , !P5 ;  /* 0xff800000120c7808 */ /* 0x000fe20006800000 */
[----:B------:R-:W-:Y:S01]  /*5070*/  FFMA.FTZ R8, R15, -UR5, R66 ;  /* 0x800000050f087c23 */ /* 0x000fe20008010042 */
[----:B------:R-:W-:Y:S01]  /*5080*/  FSEL R13, R17, -INF , !P4 ;  /* 0xff800000110d7808 */ /* 0x000fe20006000000 */
[----:B------:R-:W-:Y:S01]  /*5090*/  IMAD.IADD R22, R20, 0x1, -R23 ;  /* 0x0000000114167824 */ /* 0x000fe200078e0a17 */
[----:B------:R-:W-:Y:S01]  /*50a0*/  FSEL R26, R26, -INF , !P0 ;  /* 0xff8000001a1a7808 */ /* 0x000fe20004000000 */
[C---:B------:R-:W-:Y:S01]  /*50b0*/  IMAD.IADD R18, R20.reuse, 0x1, -R21 ;  /* 0x0000000114127824 */ /* 0x040fe200078e0a15 */
[----:B------:R-:W-:Y:S01]  /*50c0*/  ISETP.GE.AND P0, PT, R37, R134, PT ;  /* 0x000000862500720c */ /* 0x000fe20003f06270 */
[----:B------:R-:W-:Y:S01]  /*50d0*/  IMAD.IADD R17, R20, 0x1, -R19 ;  /* 0x0000000114117824 */ /* 0x000fe200078e0a13 */
[----:B------:R-:W-:Y:S01]  /*50e0*/  FSEL R15, R6, -INF , !P5 ;  /* 0xff800000060f7808 */ /* 0x000fe20006800000 */
[----:B------:R-:W-:Y:S01]  /*50f0*/  IMAD.IADD R20, R20, 0x1, -R39 ;  /* 0x0000000114147824 */ /* 0x000fe200078e0a27 */
[----:B------:R-:W-:Y:S01]  /*5100*/  FSEL R29, R29, -INF , !P6 ;  /* 0xff8000001d1d7808 */ /* 0x000fe20007000000 */
[----:B------:R-:W-:Y:S01]  /*5110*/  IMAD.IADD R37, R16, 0x1, -R37 ;  /* 0x0000000110257824 */ /* 0x000fe200078e0a25 */
[----:B------:R-:W-:-:S02]  /*5120*/  FSEL R14, R14, -INF , !P6 ;  /* 0xff8000000e0e7808 */ /* 0x000fc40007000000 */
[----:B------:R-:W-:Y:S02]  /*5130*/  FSEL R10, R10, -INF , !P4 ;  /* 0xff8000000a0a7808 */ /* 0x000fe40006000000 */
[----:B------:R-:W-:Y:S02]  /*5140*/  FSEL R11, R11, -INF , !P3 ;  /* 0xff8000000b0b7808 */ /* 0x000fe40005800000 */
[----:B------:R-:W-:Y:S02]  /*5150*/  FSEL R8, R8, -INF , !P3 ;  /* 0xff80000008087808 */ /* 0x000fe40005800000 */
[----:B------:R-:W-:Y:S02]  /*5160*/  FSEL R9, R9, -INF , !P2 ;  /* 0xff80000009097808 */ /* 0x000fe40005000000 */
[----:B------:R-:W-:Y:S02]  /*5170*/  FSEL R6, R67, -INF , !P2 ;  /* 0xff80000043067808 */ /* 0x000fe40005000000 */
[----:B------:R-:W-:-:S02]  /*5180*/  IABS R22, R22 ;  /* 0x0000001600167213 */ /* 0x000fc40000000000 */
[-C--:B------:R-:W-:Y:S01]  /*5190*/  ISETP.GE.AND P6, PT, R35, R134.reuse, PT ;  /* 0x000000862300720c */ /* 0x080fe20003fc6270 */
[C---:B------:R-:W-:Y:S01]  /*51a0*/  IMAD.IADD R35, R16.reuse, 0x1, -R35 ;  /* 0x0000000110237824 */ /* 0x040fe200078e0a23 */
[-C--:B------:R-:W-:Y:S01]  /*51b0*/  ISETP.GE.AND P5, PT, R25, R134.reuse, PT ;  /* 0x000000861900720c */ /* 0x080fe20003fa6270 */
[C---:B------:R-:W-:Y:S01]  /*51c0*/  IMAD.IADD R25, R16.reuse, 0x1, -R25 ;  /* 0x0000000110197824 */ /* 0x040fe200078e0a19 */
[-C--:B------:R-:W-:Y:S01]  /*51d0*/  ISETP.GE.AND P4, PT, R23, R134.reuse, PT ;  /* 0x000000861700720c */ /* 0x080fe20003f86270 */
[C---:B------:R-:W-:Y:S01]  /*51e0*/  IMAD.IADD R23, R16.reuse, 0x1, -R23 ;  /* 0x0000000110177824 */ /* 0x040fe200078e0a17 */
[-C--:B------:R-:W-:Y:S01]  /*51f0*/  ISETP.GE.AND P3, PT, R21, R134.reuse, PT ;  /* 0x000000861500720c */ /* 0x080fe20003f66270 */
[C---:B------:R-:W-:Y:S01]  /*5200*/  IMAD.IADD R21, R16.reuse, 0x1, -R21 ;  /* 0x0000000110157824 */ /* 0x040fe200078e0a15 */
[----:B------:R-:W-:Y:S01]  /*5210*/  ISETP.GE.AND P2, PT, R19, R134, PT ;  /* 0x000000861300720c */ /* 0x000fe20003f46270 */
[C---:B------:R-:W-:Y:S01]  /*5220*/  IMAD.IADD R19, R16.reuse, 0x1, -R19 ;  /* 0x0000000110137824 */ /* 0x040fe200078e0a13 */
[----:B------:R-:W-:Y:S01]  /*5230*/  IABS R20, R20 ;  /* 0x0000001400147213 */ /* 0x000fe20000000000 */
[----:B------:R-:W-:Y:S01]  /*5240*/  IMAD.IADD R16, R16, 0x1, -R39 ;  /* 0x0000000110107824 */ /* 0x000fe200078e0a27 */
[----:B------:R-:W-:-:S02]  /*5250*/  FSEL R171, R60, -INF , !P1 ;  /* 0xff8000003cab7808 */ /* 0x000fc40004800000 */
[----:B------:R-:W-:Y:S02]  /*5260*/  FSEL R164, R62, -INF , !P1 ;  /* 0xff8000003ea47808 */ /* 0x000fe40004800000 */
[----:B------:R-:W-:Y:S02]  /*5270*/  IABS R34, R34 ;  /* 0x0000002200227213 */ /* 0x000fe40000000000 */
[----:B------:R-:W-:Y:S02]  /*5280*/  IABS R37, R37 ;  /* 0x0000002500257213 */ /* 0x000fe40000000000 */
[----:B------:R-:W-:Y:S02]  /*5290*/  ISETP.GE.AND P1, PT, R39, R134, PT ;  /* 0x000000862700720c */ /* 0x000fe40003f26270 */
[----:B------:R-:W-:Y:S02]  /*52a0*/  I2FP.F32.S32 R39, R22 ;  /* 0x0000001600277245 */ /* 0x000fe40000201400 */
[----:B------:R-:W-:-:S02]  /*52b0*/  I2FP.F32.S32 R22, R20 ;  /* 0x0000001400167245 */ /* 0x000fc40000201400 */
[----:B------:R-:W-:Y:S01]  /*52c0*/  I2FP.F32.S32 R34, R34 ;  /* 0x0000002200227245 */ /* 0x000fe20000201400 */
[----:B------:R-:W-:Y:S01]  /*52d0*/  FFMA.FTZ R52, R39, -UR5, R52 ;  /* 0x8000000527347c23 */ /* 0x000fe20008010034 */
[----:B------:R-:W-:Y:S01]  /*52e0*/  I2FP.F32.S32 R20, R37 ;  /* 0x0000002500147245 */ /* 0x000fe20000201400 */
[----:B------:R-:W-:Y:S01]  /*52f0*/  FFMA.FTZ R69, R22, -UR5, R69 ;  /* 0x8000000516457c23 */ /* 0x000fe20008010045 */
[----:B------:R-:W-:Y:S01]  /*5300*/  IABS R18, R18 ;  /* 0x0000001200127213 */ /* 0x000fe20000000000 */
[----:B------:R-:W-:Y:S01]  /*5310*/  FFMA.FTZ R61, R34, -UR5, R61 ;  /* 0x80000005223d7c23 */ /* 0x000fe2000801003d */
[----:B------:R-:W-:Y:S01]  /*5320*/  IABS R32, R32 ;  /* 0x0000002000207213 */ /* 0x000fe20000000000 */
[----:B------:R-:W-:Y:S01]  /*5330*/  FFMA.FTZ R20, R20, -UR5, R63 ;  /* 0x8000000514147c23 */ /* 0x000fe2000801003f */
[----:B------:R-:W-:Y:S02]  /*5340*/  I2FP.F32.S32 R18, R18 ;  /* 0x0000001200127245 */ /* 0x000fe40000201400 */
[----:B------:R-:W-:-:S02]  /*5350*/  FSEL R163, R61, -INF , !P0 ;  /* 0xff8000003da37808 */ /* 0x000fc40004000000 */
[----:B------:R-:W-:Y:S01]  /*5360*/  FSEL R216, R20, -INF , !P0 ;  /* 0xff80000014d87808 */ /* 0x000fe20004000000 */
[----:B------:R-:W-:Y:S01]  /*5370*/  FFMA.FTZ R53, R18, -UR5, R53 ;  /* 0x8000000512357c23 */ /* 0x000fe20008010035 */
[----:B------:R-:W-:Y:S02]  /*5380*/  ISETP.GE.AND P0, PT, R133, 0x2, PT ;  /* 0x000000028500780c */ /* 0x000fe40003f06270 */
[----:B------:R-:W-:Y:S02]  /*5390*/  IABS R24, R24 ;  /* 0x0000001800187213 */ /* 0x000fe40000000000 */
[----:B------:R-:W-:Y:S02]  /*53a0*/  IABS R17, R17 ;  /* 0x0000001100117213 */ /* 0x000fe40000000000 */
[----:B------:R-:W-:Y:S02]  /*53b0*/  IABS R35, R35 ;  /* 0x0000002300237213 */ /* 0x000fe40000000000 */
[----:B------:R-:W-:-:S02]  /*53c0*/  IABS R25, R25 ;  /* 0x0000001900197213 */ /* 0x000fc40000000000 */
[----:B------:R-:W-:Y:S02]  /*53d0*/  IABS R23, R23 ;  /* 0x0000001700177213 */ /* 0x000fe40000000000 */
[----:B------:R-:W-:Y:S02]  /*53e0*/  IABS R21, R21 ;  /* 0x0000001500157213 */ /* 0x000fe40000000000 */
[----:B------:R-:W-:Y:S02]  /*53f0*/  IABS R19, R19 ;  /* 0x0000001300137213 */ /* 0x000fe40000000000 */
[----:B------:R-:W-:Y:S02]  /*5400*/  IABS R16, R16 ;  /* 0x0000001000107213 */ /* 0x000fe40000000000 */
[----:B------:R-:W-:Y:S02]  /*5410*/  I2FP.F32.S32 R41, R32 ;  /* 0x0000002000297245 */ /* 0x000fe40000201400 */
[----:B------:R-:W-:-:S02]  /*5420*/  I2FP.F32.S32 R24, R24 ;  /* 0x0000001800187245 */ /* 0x000fc40000201400 */
[----:B------:R-:W-:Y:S01]  /*5430*/  I2FP.F32.S32 R17, R17 ;  /* 0x0000001100117245 */ /* 0x000fe20000201400 */
[----:B------:R-:W-:Y:S01]  /*5440*/  FFMA.FTZ R56, R41, -UR5, R56 ;  /* 0x8000000529387c23 */ /* 0x000fe20008010038 */
        /* <DEDUP_REMOVED lines=12> */
[----:B------:R-:W-:Y:S01]  /*5510*/  FSEL R167, R56, -INF , !P6 ;  /* 0xff80000038a77808 */ /* 0x000fe20007000000 */
[----:B------:R-:W-:Y:S01]  /*5520*/  FFMA.FTZ R70, R19, -UR5, R70 ;  /* 0x8000000513467c23 */ /* 0x000fe20008010046 */
[----:B------:R-:W-:Y:S01]  /*5530*/  FSEL R168, R58, -INF , !P6 ;  /* 0xff8000003aa87808 */ /* 0x000fe20007000000 */
[----:B------:R-:W-:Y:S01]  /*5540*/  FFMA.FTZ R71, R16, -UR5, R71 ;  /* 0x8000000510477c23 */ /* 0x000fe20008010047 */
        /* <DEDUP_REMOVED lines=8> */
[----:B------:R-:W-:Y:S02]  /*55d0*/  FSEL R173, R69, -INF , !P1 ;  /* 0xff80000045ad7808 */ /* 0x000fe40004800000 */
[----:B------:R-:W-:Y:S01]  /*55e0*/  FSEL R166, R71, -INF , !P1 ;  /* 0xff80000047a67808 */ /* 0x000fe20004800000 */
[----:B------:R-:W-:Y:S06]  /*55f0*/  @!P0 BRA `(.L_x_3479) ;  /* 0x0000000c00188947 */ /* 0x000fec0003800000 */
[----:B------:R-:W-:-:S13]  /*5600*/  PLOP3.LUT P1, PT, PT, PT, UP1, 0x40, 0x0 ;  /* 0x000000000000781c */ /* 0x000fda0003f2e818 */
[----:B------:R-:W-:Y:S05]  /*5610*/  @P1 BRA `(.L_x_3480) ;  /* 0x0000000000e81947 */ /* 0x000fea0003800000 */
        /* <DEDUP_REMOVED lines=9> */
[----:B------:R-:W-:Y:S02]  /*56b0*/  ISETP.GE.AND P3, PT, R3, RZ, PT ;  /* 0x000000ff0300720c */ /* 0x000fe40003f66270 */
[----:B------:R-:W-:-:S03]  /*56c0*/  ISETP.GE.AND P1, PT, R23, RZ, PT ;  /* 0x000000ff1700720c */ /* 0x000fc60003f26270 */
        /* <DEDUP_REMOVED lines=21> */
[----:B------:R-:W-:Y:S02]  /*5820*/  ISETP.NE.AND P2, PT, R18, RZ, PT ;  /* 0x000000ff1200720c */ /* 0x000fe40003f45270 */
[----:B------:R-:W-:-:S07]  /*5830*/  LOP3.LUT R16, RZ, R18, RZ, 0x33, !PT ;  /* 0x00000012ff107212 */ /* 0x000fce00078e33ff */
        /* <DEDUP_REMOVED lines=24> */
.L_x_3480:
[----:B------:R-:W-:-:S04]  /*59c0*/  LEA R84, -R84, RZ, 0x6 ;  /* 0x000000ff54547211 */ /* 0x000fc800078e31ff */
[----:B------:R-:W-:-:S07]  /*59d0*/  SHF.R.S32.HI R3, RZ, 0x1f, R84 ;  /* 0x0000001fff037819 */ /* 0x000fce0000011454 */
.L_x_3481:
        /* <DEDUP_REMOVED lines=8> */
[--C-:B------:R-:W-:Y:S01]  /*5a60*/  @!P4 IMAD.X R32, R3, 0x1, R144.reuse, P1 ;  /* 0x000000010320c824 */ /* 0x100fe200008e0690 */
[----:B------:R-:W-:Y:S01]  /*5a70*/  @!P3 IADD3 R4, P1, R84, R145, RZ ;  /* 0x000000915404b210 */ /* 0x000fe20007f3e0ff */
[----:B------:R-:W3:Y:S08]  /*5a80*/  @!P3 LDC.64 R16, c[0x0][0x218] ;  /* 0x00008600ff10bb82 */ /* 0x000ef00000000a00 */
[----:B------:R-:W4:Y:S08]  /*5a90*/  @!P2 LDC.64 R24, c[0x0][0x218] ;  /* 0x00008600ff18ab82 */ /* 0x000f300000000a00 */
[----:B------:R-:W5:Y:S01]  /*5aa0*/  @!P4 LDC.64 R22, c[0x0][0x218] ;  /* 0x00008600ff16cb82 */ /* 0x000f620000000a00 */
[----:B-1----:R-:W-:Y:S01]  /*5ab0*/  @!P4 LEA R38, P5, R35, R18, 0x1 ;  /* 0x000000122326c211 */ /* 0x002fe200078a08ff */
[----:B------:R-:W-:-:S03]  /*5ac0*/  @!P3 IMAD.X R18, R3, 0x1, R144, P1 ;  /* 0x000000010312b824 */ /* 0x000fc600008e0690 */
[----:B------:R-:W-:Y:S02]  /*5ad0*/  @!P4 LEA.HI.X R39, R35, R19, R32, 0x1, P5 ;  /* 0x000000132327c211 */ /* 0x000fe400028f0c20 */
[----:B------:R-:W-:Y:S01]  /*5ae0*/  IADD3 R32, P5, R203, R84, RZ ;  /* 0x00000054cb207210 */ /* 0x000fe20007fbe0ff */
[----:B------:R-:W1:Y:S01]  /*5af0*/  @!P3 LDC.64 R20, c[0x0][0x218] ;  /* 0x00008600ff14bb82 */ /* 0x000e620000000a00 */
[----:B---3--:R-:W-:Y:S01]  /*5b00*/  @!P3 LEA R36, P1, R4, R16, 0x1 ;  /* 0x000000100424b211 */ /* 0x008fe200078208ff */
[----:B------:R-:W-:Y:S01]  /*5b10*/  @!PT LDS RZ, [RZ] ;  /* 0x00000000fffff984 */ /* 0x000fe20000000800 */
[----:B------:R-:W-:Y:S01]  /*5b20*/  @!PT LDS RZ, [RZ] ;  /* 0x00000000fffff984 */ /* 0x000fe20000000800 */
[----:B------:R-:W-:Y:S01]  /*5b30*/  @!PT LDS RZ, [RZ] ;  /* 0x00000000fffff984 */ /* 0x000fe20000000800 */
[----:B------:R3:W-:Y:S02]  /*5b40*/  @!P4 LDGSTS.E.BYPASS.LTC128B.128 [R204+0x6000], desc[UR12][R38.64] ;  /* 0x0600000026cccfae */ /* 0x0007e4000b901d4c */
[----:B------:R-:W-:Y:S01]  /*5b50*/  IMAD.X R35, R202, 0x1, R3, P5 ;  /* 0x00000001ca237824 */ /* 0x000fe200028e0603 */
[----:B------:R-:W-:Y:S01]  /*5b60*/  @!P3 LEA.HI.X R37, R4, R17, R18, 0x1, P1 ;  /* 0x000000110425b211 */ /* 0x000fe200008f0c12 */
[----:B------:R2:W-:Y:S01]  /*5b70*/  @P3 STS.128 [R204+0x8000], RZ ;  /* 0x008000ffcc003388 */ /* 0x0005e20000000c00 */
[-C--:B------:R-:W-:Y:S01]  /*5b80*/  @!P2 IADD3 R41, P1, R84, R145.reuse, RZ ;  /* 0x000000915429a210 */ /* 0x080fe20007f3e0ff */
[----:B------:R-:W2:Y:S01]  /*5b90*/  @!P2 LDC.64 R18, c[0x0][0x218] ;  /* 0x00008600ff12ab82 */ /* 0x000ea20000000a00 */
[----:B------:R-:W-:Y:S01]  /*5ba0*/  @!P4 IADD3 R34, P5, R32, R145, RZ ;  /* 0x000000912022c210 */ /* 0x000fe20007fbe0ff */
[----:B------:R-:W-:Y:S01]  /*5bb0*/  @!PT LDS RZ, [RZ] ;  /* 0x00000000fffff984 */ /* 0x000fe20000000800 */
[----:B------:R-:W-:Y:S01]  /*5bc0*/  @!PT LDS RZ, [RZ] ;  /* 0x00000000fffff984 */ /* 0x000fe20000000800 */
[----:B------:R-:W-:Y:S01]  /*5bd0*/  @!PT LDS RZ, [RZ] ;  /* 0x00000000fffff984 */ /* 0x000fe20000000800 */
[----:B------:R3:W-:Y:S02]  /*5be0*/  @!P3 LDGSTS.E.BYPASS.LTC128B.128 [R204+0x8000], desc[UR12][R36.64+0x80] ;  /* 0x0800008024ccbfae */ /* 0x0007e4000b901d4c */
[--C-:B------:R-:W-:Y:S01]  /*5bf0*/  @!P2 IMAD.X R4, R3, 0x1, R144.reuse, P1 ;  /* 0x000000010304a824 */ /* 0x100fe200008e0690 */
[----:B----4-:R-:W-:Y:S01]  /*5c00*/  @!P2 LEA R42, P1, R41, R24, 0x1 ;  /* 0x00000018292aa211 */ /* 0x010fe200078208ff */
[----:B------:R-:W-:Y:S01]  /*5c10*/  @!P4 IMAD.X R40, R35, 0x1, R144, P5 ;  /* 0x000000012328c824 */ /* 0x000fe200028e0690 */
[----:B------:R4:W-:Y:S01]  /*5c20*/  @P2 STS.128 [R204+0xa000], RZ ;  /* 0x00a000ffcc002388 */ /* 0x0009e20000000c00 */
[----:B------:R-:W3:Y:S01]  /*5c30*/  @!P4 LDC.64 R16, c[0x0][0x218] ;  /* 0x00008600ff10cb82 */ /* 0x000ee20000000a00 */
[----:B------:R-:W-:-:S02]  /*5c40*/  @!P2 LEA.HI.X R43, R41, R25, R4, 0x1, P1 ;  /* 0x00000019292ba211 */ /* 0x000fc400008f0c04 */
[----:B-----5:R-:W-:Y:S02]  /*5c50*/  @!P4 LEA R24, P5, R34, R22, 0x1 ;  /* 0x000000162218c211 */ /* 0x020fe400078a08ff */
[----:B------:R-:W-:Y:S01]  /*5c60*/  @!P3 IADD3 R41, P1, R32, R145, RZ ;  /* 0x000000912029b210 */ /* 0x000fe20007f3e0ff */
[----:B------:R-:W-:Y:S01]  /*5c70*/  @!PT LDS RZ, [RZ] ;  /* 0x00000000fffff984 */ /* 0x000fe20000000800 */
[----:B------:R-:W-:Y:S01]  /*5c80*/  @!PT LDS RZ, [RZ] ;  /* 0x00000000fffff984 */ /* 0x000fe20000000800 */
[----:B------:R-:W-:Y:S01]  /*5c90*/  @!PT LDS RZ, [RZ] ;  /* 0x00000000fffff984 */ /* 0x000fe20000000800 */
[----:B------:R4:W-:Y:S01]  /*5ca0*/  @!P2 LDGSTS.E.BYPASS.LTC128B.128 [R204+0xa000], desc[UR12][R42.64+0x100] ;  /* 0x0a0001002accafae */ /* 0x0009e2000b901d4c */
[----:B------:R-:W-:Y:S02]  /*5cb0*/  @!P4 LEA.HI.X R25, R34, R23, R40, 0x1, P5 ;  /* 0x000000172219c211 */ /* 0x000fe400028f0c28 */
[----:B------:R-:W5:Y:S01]  /*5cc0*/  @!P3 LDC.64 R22, c[0x0][0x218] ;  /* 0x00008600ff16bb82 */ /* 0x000f620000000a00 */
[----:B------:R-:W-:Y:S01]  /*5cd0*/  @!P3 IMAD.X R34, R35, 0x1, R144, P1 ;  /* 0x000000012322b824 */ /* 0x000fe200008e0690 */
[----:B------:R-:W-:Y:S01]  /*5ce0*/  IADD3 R4, P5, R203, R32, RZ ;  /* 0x00000020cb047210 */ /* 0x000fe20007fbe0ff */
[----:B------:R4:W-:Y:S01]  /*5cf0*/  @P4 STS.128 [R204+0x6800], RZ ;  /* 0x006800ffcc004388 */ /* 0x0009e20000000c00 */
[----:B-1----:R-:W-:-:S03]  /*5d00*/  @!P3 LEA R44, P1, R41, R20, 0x1 ;  /* 0x00000014292cb211 */ /* 0x002fc600078208ff */
[----:B------:R-:W-:Y:S01]  /*5d10*/  @!PT LDS RZ, [RZ] ;  /* 0x00000000fffff984 */ /* 0x000fe20000000800 */
[----:B------:R-:W-:Y:S01]  /*5d20*/  @!PT LDS RZ, [RZ] ;  /* 0x00000000fffff984 */ /* 0x000fe20000000800 */
[----:B------:R-:W-:Y:S01]  /*5d30*/  @!PT LDS RZ, [RZ] ;  /* 0x00000000fffff984 */ /* 0x000fe20000000800 */
[----:B------:R4:W-:Y:S01]  /*5d40*/  @!P4 LDGSTS.E.BYPASS.LTC128B.128 [R204+0x6800], desc[UR12][R24.64] ;  /* 0x0680000018cccfae */ /* 0x0009e2000b901d4c */
[----:B------:R-:W-:Y:S01]  /*5d50*/  @!P3 LEA.HI.X R45, R41, R21, R34, 0x1, P1 ;  /* 0x00000015292db211 */ /* 0x000fe200008f0c22 */
[----:B------:R-:W-:Y:S01]  /*5d60*/  IMAD.X R41, R202, 0x1, R35, P5 ;  /* 0x00000001ca297824 */ /* 0x000fe200028e0623 */
[-C--:B------:R-:W-:Y:S01]  /*5d70*/  @!P2 IADD3 R32, P1, R32, R145.reuse, RZ ;  /* 0x000000912020a210 */ /* 0x080fe20007f3e0ff */
[----:B------:R-:W1:Y:S01]  /*5d80*/  @!P2 LDC.64 R20, c[0x0][0x218] ;  /* 0x00008600ff14ab82 */ /* 0x000e620000000a00 */
[----:B------:R-:W-:Y:S01]  /*5d90*/  @!P4 IADD3 R34, P5, R4, R145, RZ ;  /* 0x000000910422c210 */ /* 0x000fe20007fbe0ff */
[----:B------:R4:W-:Y:S02]  /*5da0*/  @P3 STS.128 [R204+0x8800], RZ ;  /* 0x008800ffcc003388 */ /* 0x0009e40000000c00 */
[--C-:B------:R-:W-:Y:S01]  /*5db0*/  @!P2 IMAD.X R35, R35, 0x1, R144.reuse, P1 ;  /* 0x000000012323a824 */ /* 0x100fe200008e0690 */
[----:B--2---:R-:W-:Y:S01]  /*5dc0*/  @!P2 LEA R46, P1, R32, R18, 0x1 ;  /* 0x00000012202ea211 */ /* 0x004fe200078208ff */
[----:B------:R-:W-:Y:S01]  /*5dd0*/  @!P4 IMAD.X R40, R41, 0x1, R144, P5 ;  /* 0x000000012928c824 */ /* 0x000fe200028e0690 */
[----:B---3--:R-:W-:Y:S01]  /*5de0*/  @!P4 LEA R38, P5, R34, R16, 0x1 ;  /* 0x000000102226c211 */ /* 0x008fe200078a08ff */
[----:B------:R-:W-:Y:S01]  /*5df0*/  @!PT LDS RZ, [RZ] ;  /* 0x00000000fffff984 */ /* 0x000fe20000000800 */
[----:B------:R-:W-:Y:S01]  /*5e00*/  @!PT LDS RZ, [RZ] ;  /* 0x00000000fffff984 */ /* 0x000fe20000000800 */
[----:B------:R-:W-:Y:S01]  /*5e10*/  @!PT LDS RZ, [RZ] ;  /* 0x00000000fffff984 */ /* 0x000fe20000000800 */
[----:B------:R4:W-:Y:S01]  /*5e20*/  @!P3 LDGSTS.E.BYPASS.LTC128B.128 [R204+0x8800], desc[UR12][R44.64+0x80] ;  /* 0x088000802cccbfae */ /* 0x0009e2000b901d4c */
[----:B------:R-:W-:-:S02]  /*5e30*/  @!P2 LEA.HI.X R47, R32, R19, R35, 0x1, P1 ;  /* 0x00000013202fa211 */ /* 0x000fc400008f0c23 */
[----:B------:R-:W-:Y:S01]  /*5e40*/  @!P4 LEA.HI.X R39, R34, R17, R40, 0x1, P5 ;  /* 0x000000112227c211 */ /* 0x000fe200028f0c28 */
[----:B------:R-:W2:Y:S01]  /*5e50*/  @!P4 LDC.64 R18, c[0x0][0x218] ;  /* 0x00008600ff12cb82 */ /* 0x000ea20000000a00 */
[CC--:B------:R-:W-:Y:S01]  /*5e60*/  @!P3 IADD3 R35, P5, R4.reuse, R145.reuse, RZ ;  /* 0x000000910423b210 */ /* 0x0c0fe20007fbe0ff */
[----:B------:R4:W-:Y:S01]  /*5e70*/  @P2 STS.128 [R204+0xa800], RZ ;  /* 0x00a800ffcc002388 */ /* 0x0009e20000000c00 */
[----:B------:R-:W-:-:S03]  /*5e80*/  @!P2 IADD3 R32, P1, R4, R145, RZ ;  /* 0x000000910420a210 */ /* 0x000fc60007f3e0ff */
[----:B------:R-:W-:Y:S01]  /*5e90*/  @!P3 IMAD.X R34, R41, 0x1, R144, P5 ;  /* 0x000000012922b824 */ /* 0x000fe200028e0690 */
[C---:B-----5:R-:W-:Y:S01]  /*5ea0*/  @!P3 LEA R36, P5, R35.reuse, R22, 0x1 ;  /* 0x000000162324b211 */ /* 0x060fe200078a08ff */
[----:B------:R-:W3:Y:S01]  /*5eb0*/  @!P3 LDC.64 R16, c[0x0][0x218] ;  /* 0x00008600ff10bb82 */ /* 0x000ee20000000a00 */
[----:B------:R-:W-:Y:S01]  /*5ec0*/  @!PT LDS RZ, [RZ] ;  /* 0x00000000fffff984 */ /* 0x000fe20000000800 */
[----:B------:R-:W-:Y:S01]  /*5ed0*/  @!PT LDS RZ, [RZ] ;  /* 0x00000000fffff984 */ /* 0x000fe20000000800 */
[----:B------:R-:W-:Y:S01]  /*5ee0*/  @!PT LDS RZ, [RZ] ;  /* 0x00000000fffff984 */ /* 0x000fe20000000800 */
[----:B------:R4:W-:Y:S02]  /*5ef0*/  @!P2 LDGSTS.E.BYPASS.LTC128B.128 [R204+0xa800], desc[UR12][R46.64+0x100] ;  /* 0x0a8001002eccafae */ /* 0x0009e4000b901d4c */
[----:B------:R-:W-:Y:S02]  /*5f00*/  @!P3 LEA.HI.X R37, R35, R23, R34, 0x1, P5 ;  /* 0x000000172325b211 */ /* 0x000fe400028f0c22 */
[----:B------:R-:W-:Y:S01]  /*5f10*/  IADD3 R22, P5, R203, R4, RZ ;  /* 0x00000004cb167210 */ /* 0x000fe20007fbe0ff */
[----:B------:R-:W-:Y:S01]  /*5f20*/  @!P2 IMAD.X R4, R41, 0x1, R144, P1 ;  /* 0x000000012904a824 */ /* 0x000fe200008e0690 */
[----:B-1----:R-:W-:Y:S01]  /*5f30*/  @!P2 LEA R34, P1, R32, R20, 0x1 ;  /* 0x000000142022a211 */ /* 0x002fe200078208ff */
        /* <DEDUP_REMOVED lines=9> */
[C-C-:B------:R-:W-:Y:S01]  /*5fd0*/  @!P4 IMAD.X R23, R41.reuse, 0x1, R144.reuse, P5 ;  /* 0x000000012917c824 */ /* 0x140fe200028e0690 */
[C---:B--2---:R-:W-:Y:S01]  /*5fe0*/  @!P4 LEA R18, P5, R20.reuse, R18, 0x1 ;  /* 0x000000121412c211 */ /* 0x044fe200078a08ff */
[----:B------:R4:W-:Y:S02]  /*5ff0*/  @P3 STS.128 [R204+0x9000], RZ ;  /* 0x009000ffcc003388 */ /* 0x0009e40000000c00 */
[----:B------:R-:W-:Y:S01]  /*6000*/  @!P3 IMAD.X R21, R41, 0x1, R144, P1 ;  /* 0x000000012915b824 */ /* 0x000fe200008e0690 */
[----:B------:R-:W-:Y:S01]  /*6010*/  @!P4 LEA.HI.X R19, R20, R19, R23, 0x1, P5 ;  /* 0x000000131413c211 */ /* 0x000fe200028f0c17 */
[----:B------:R-:W-:Y:S01]  /*6020*/  @!PT LDS RZ, [RZ] ;  /* 0x00000000fffff984 */ /* 0x000fe20000000800 */
[----:B------:R-:W-:Y:S01]  /*6030*/  @!PT LDS RZ, [RZ] ;  /* 0x00000000fffff984 */ /* 0x000fe20000000800 */
[----:B------:R-:W-:Y:S01]  /*6040*/  @!PT LDS RZ, [RZ] ;  /* 0x00000000fffff984 */ /* 0x000fe20000000800 */
[----:B------:R4:W-:Y:S01]  /*6050*/  @!P3 LDGSTS.E.BYPASS.LTC128B.128 [R204+0x9000], desc[UR12][R36.64+0x80] ;  /* 0x0900008024ccbfae */ /* 0x0009e2000b901d4c */
[----:B---3--:R-:W-:-:S03]  /*6060*/  @!P3 LEA R16, P1, R4, R16, 0x1 ;  /* 0x000000100410b211 */ /* 0x008fc600078208ff */
        /* <DEDUP_REMOVED lines=21> */
[----:B----4-:R-:W-:-:S04]  /*61c0*/  LEA R16, P1, R22, UR6, 0x1 ;  /* 0x0000000616107c11 */ /* 0x010fc8000f8208ff */
[----:B------:R-:W-:-:S05]  /*61d0*/  LEA.HI.X R17, R22, UR7, R41, 0x1, P1 ;  /* 0x0000000716117c11 */ /* 0x000fca00088f0c29 */
[----:B------:R-:W-:Y:S01]  /*61e0*/  @!PT LDS RZ, [RZ] ;  /* 0x00000000fffff984 */ /* 0x000fe20000000800 */
[----:B------:R-:W-:Y:S01]  /*61f0*/  @!PT LDS RZ, [RZ] ;  /* 0x00000000fffff984 */ /* 0x000fe20000000800 */
[----:B------:R-:W-:Y:S01]  /*6200*/  @!PT LDS RZ, [RZ] ;  /* 0x00000000fffff984 */ /* 0x000fe20000000800 */
[----:B------:R1:W-:Y:S04]  /*6210*/  LDGSTS.E.BYPASS.LTC128B.128 [R204+0xb800], desc[UR12][R16.64+0x100] ;  /* 0x0b80010010cc7fae */ /* 0x0003e8000b901d4c */
.L_x_3483:
[----:B------:R-:W-:Y:S05]  /*6220*/  BSYNC B0 ;  /* 0x0000000000007941 */ /* 0x000fea0003800000 */
.L_x_3482:
[----:B------:R-:W0:Y:S01]  /*6230*/  LDGDEPBAR ;  /* 0x00000000000079af */ /* 0x000e220000000000 */
[----:B------:R-:W-:-:S04]  /*6240*/  IADD3 R145, P1, R84, R145, RZ ;  /* 0x0000009154917210 */ /* 0x000fc80007f3e0ff */
[----:B------:R-:W-:-:S09]  /*6250*/  IADD3.X R144, R3, R144, RZ, P1, !PT ;  /* 0x0000009003907210 */ /* 0x000fd20000ffe4ff */
.L_x_3479:
[----:B-1--4-:R-:W-:Y:S01]  /*6260*/  FMNMX.FTZ R16, R31, R27, !PT ;  /* 0x0000001b1f107209 */ /* 0x012fe20007810000 */
        /* <DEDUP_REMOVED lines=76> */
[----:B------:R-:W1:Y:S01]  /*6730*/  LDSM.16.MT88.4 R12, [R190+0xc800] ;  /* 0x00c80000be0c783b */ /* 0x000e620000004200 */
[----:B------:R-:W2:Y:S01]  /*6740*/  MUFU.EX2 R156, R156 ;  /* 0x0000009c009c7308 */ /* 0x000ea20000000800 */
[--C-:B------:R-:W-:Y:S01]  /*6750*/  FFMA.FTZ R146, R6, UR6, -R169.reuse ;  /* 0x0000000606927c23 */ /* 0x100fe200080108a9 */
[--C-:B------:R-:W-:Y:S01]  /*6760*/  FFMA.FTZ R160, R171, UR6, -R212.reuse ;  /* 0x00000006aba07c23 */ /* 0x100fe200080108d4 */
[----:B------:R-:W4:Y:S01]  /*6770*/  LDSM.16.MT88.4 R8, [R192+0xe800] ;  /* 0x00e80000c008783b */ /* 0x000f220000004200 */
        /* <DEDUP_REMOVED lines=12> */
[----:B------:R-:W5:Y:S01]  /*6840*/  MUFU.EX2 R152, R152 ;  /* 0x0000009800987308 */ /* 0x000f620000000800 */
[----:B--2---:R-:W-:Y:S01]  /*6850*/  F2FP.F16.F32.PACK_AB R112, R156, R159 ;  /* 0x0000009f9c70723e */ /* 0x004fe200000000ff */
        /* <DEDUP_REMOVED lines=13> */
[----:B------:R-:W2:Y:S01]  /*6930*/  MUFU.EX2 R161, R161 ;  /* 0x000000a100a17308 */ /* 0x000ea20000000800 */
[----:B-----5:R-:W-:Y:S01]  /*6940*/  F2FP.F16.F32.PACK_AB R114, R152, R155 ;  /* 0x0000009b9872723e */ /* 0x020fe200000000ff */
[----:B------:R-:W-:-:S04]  /*6950*/  FADD.FTZ R155, R155, R156 ;  /* 0x0000009c9b9b7221 */ /* 0x000fc80000010000 */
[----:B------:R-:W-:Y:S02]  /*6960*/  FADD.FTZ R152, R152, R155 ;  /* 0x0000009b98987221 */ /* 0x000fe40000010000 */
[----:B------:R-:W-:Y:S08]  /*6970*/  MUFU.EX2 R157, R157 ;  /* 0x0000009d009d7308 */ /* 0x000ff00000000800 */
[----:B------:R-:W5:Y:S01]  /*6980*/  MUFU.EX2 R154, R154 ;  /* 0x0000009a009a7308 */ /* 0x000f620000000800 */
[----:B--2---:R-:W-:Y:S01]  /*6990*/  F2FP.F16.F32.PACK_AB R113, R161, R158 ;  /* 0x0000009ea171723e */ /* 0x004fe200000000ff */
[----:B------:R-:W-:-:S06]  /*69a0*/  FADD.FTZ R158, R158, R161 ;  /* 0x000000a19e9e7221 */ /* 0x000fcc0000010000 */
[----:B------:R-:W-:Y:S08]  /*69b0*/  MUFU.EX2 R153, R153 ;  /* 0x0000009900997308 */ /* 0x000ff00000000800 */
[----:B------:R-:W2:Y:S01]  /*69c0*/  MUFU.EX2 R150, R150 ;  /* 0x0000009600967308 */ /* 0x000ea20000000800 */
[----:B-----5:R-:W-:Y:S01]  /*69d0*/  F2FP.F16.F32.PACK_AB R115, R154, R157 ;  /* 0x0000009d9a73723e */ /* 0x020fe200000000ff */
[----:B------:R-:W-:-:S04]  /*69e0*/  FADD.FTZ R157, R157, R158 ;  /* 0x0000009e9d9d7221 */ /* 0x000fc80000010000 */
[----:B------:R-:W-:Y:S02]  /*69f0*/  FADD.FTZ R154, R154, R157 ;  /* 0x0000009d9a9a7221 */ /* 0x000fe40000010000 */
[C---:B------:R-:W-:Y:S01]  /*6a00*/  HMMA.16816.F32 R36, R112.reuse, R40, RZ ;  /* 0x000000287024723c */ /* 0x040fe200000018ff */
[----:B------:R-:W-:Y:S05]  /*6a10*/  MUFU.EX2 R149, R149 ;  /* 0x0000009500957308 */ /* 0x000fea0000000800 */
[C---:B------:R-:W-:Y:S03]  /*6a20*/  HMMA.16816.F32 R60, R112.reuse, R64, RZ ;  /* 0x00000040703c723c */ /* 0x040fe600000018ff */
[----:B------:R-:W5:Y:S01]  /*6a30*/  MUFU.EX2 R0, R0 ;  /* 0x0000000000007308 */ /* 0x000f620000000800 */
        /* <DEDUP_REMOVED lines=8> */
[----:B-----5:R-:W-:Y:S01]  /*6ac0*/  F2FP.F16.F32.PACK_AB R6, R0, R149 ;  /* 0x000000950006723e */ /* 0x020fe200000000ff */
[----:B------:R-:W-:-:S03]  /*6ad0*/  FADD.FTZ R149, R149, R150 ;  /* 0x0000009695957221 */ /* 0x000fc60000010000 */
[C---:B------:R-:W-:Y:S01]  /*6ae0*/  HMMA.16816.F32 R84, R112.reuse, R88, RZ ;  /* 0x000000587054723c */ /* 0x040fe200000018ff */
[----:B------:R-:W-:Y:S02]  /*6af0*/  FADD.FTZ R149, R0, R149 ;  /* 0x0000009500957221 */ /* 0x000fe40000010000 */
[----:B------:R-:W-:Y:S03]  /*6b00*/  MUFU.EX2 R147, R147 ;  /* 0x0000009300937308 */ /* 0x000fe60000000800 */
[C---:B------:R-:W-:Y:S05]  /*6b10*/  HMMA.16816.F32 R80, R112.reuse, R82, RZ ;  /* 0x000000527050723c */ /* 0x040fea00000018ff */
[----:B------:R-:W5:Y:S01]  /*6b20*/  MUFU.EX2 R146, R146 ;  /* 0x0000009200927308 */ /* 0x000f620000000800 */
[----:B--2---:R-:W-:Y:S01]  /*6b30*/  F2FP.F16.F32.PACK_AB R5, R148, R151 ;  /* 0x000000979405723e */ /* 0x004fe200000000ff */
[----:B------:R-:W-:Y:S01]  /*6b40*/  HMMA.16816.F32 R88, R112, R90, RZ ;  /* 0x0000005a7058723c */ /* 0x000fe200000018ff */
[----:B------:R-:W-:-:S04]  /*6b50*/  FADD.FTZ R151, R151, R154 ;  /* 0x0000009a97977221 */ /* 0x000fc80000010000 */
[----:B------:R-:W-:Y:S01]  /*6b60*/  FADD.FTZ R148, R148, R151 ;  /* 0x0000009794947221 */ /* 0x000fe20000010000 */
[C---:B------:R-:W-:Y:S01]  /*6b70*/  HMMA.16816.F32 R92, R112.reuse, R96, RZ ;  /* 0x00000060705c723c */ /* 0x040fe200000018ff */
[----:B------:R-:W-:Y:S05]  /*6b80*/  MUFU.EX2 R160, R160 ;  /* 0x000000a000a07308 */ /* 0x000fea0000000800 */
[----:B---3--:R-:W-:Y:S01]  /*6b90*/  HMMA.16816.F32 R100, R112, R104, RZ ;  /* 0x000000687064723c */ /* 0x008fe200000018ff */
[----:B-----5:R-:W-:Y:S02]  /*6ba0*/  F2FP.F16.F32.PACK_AB R7, R146, R147 ;  /* 0x000000939207723e */ /* 0x020fe400000000ff */
[----:B------:R-:W2:Y:S01]  /*6bb0*/  MUFU.EX2 R163, R163 ;  /* 0x000000a300a37308 */ /* 0x000ea20000000800 */
        /* <DEDUP_REMOVED lines=19> */
[----:B------:R-:W2:Y:S05]  /*6cf0*/  LDSM.16.MT88.4 R20, [R189+0x10800] ;  /* 0x01080000bd14783b */ /* 0x000eaa0000004200 */
        /* <DEDUP_REMOVED lines=65> */
[C---:B--2---:R-:W-:Y:S06]  /*7110*/  HMMA.16816.F32 R84, R4.reuse, R20, R84 ;  /* 0x000000140454723c */ /* 0x044fec0000001854 */
[C---:B------:R-:W-:Y:S01]  /*7120*/  HMMA.16816.F32 R88, R4.reuse, R22, R88 ;  /* 0x000000160458723c */ /* 0x040fe20000001858 */
[----:B------:R-:W2:Y:S05]  /*7130*/  LDSM.16.MT88.4 R20, [R188+0x11000] ;  /* 0x01100000bc14783b */ /* 0x000eaa0000004200 */
[C---:B----4-:R-:W-:Y:S06]  /*7140*/  HMMA.16816.F32 R92, R4.reuse, R16, R92 ;  /* 0x00000010045c723c */ /* 0x050fec000000185c */
[C---:B------:R-:W-:Y:S01]  /*7150*/  HMMA.16816.F32 R96, R4.reuse, R18, R96 ;  /* 0x000000120460723c */ /* 0x040fe20000001860 */
[----:B------:R-:W4:Y:S05]  /*7160*/  LDSM.16.MT88.4 R16, [R192+0xd800] ;  /* 0x00d80000c010783b */ /* 0x000f2a0000004200 */
[C---:B-1----:R-:W-:Y:S06]  /*7170*/  HMMA.16816.F32 R100, R4.reuse, R12, R100 ;  /* 0x0000000c0464723c */ /* 0x042fec0000001864 */
[C---:B------:R-:W-:Y:S01]  /*7180*/  HMMA.16816.F32 R104, R4.reuse, R14, R104 ;  /* 0x0000000e0468723c */ /* 0x040fe20000001868 */
[----:B------:R-:W1:Y:S05]  /*7190*/  LDSM.16.MT88.4 R12, [R190+0xd800] ;  /* 0x00d80000be0c783b */ /* 0x000e6a0000004200 */
        /* <DEDUP_REMOVED lines=28> */
[----:B------:R-:W-:Y:S01]  /*7360*/  FADD.FTZ R173, R172, R173 ;  /* 0x000000adacad7221 */ /* 0x000fe20000010000 */
[----:B------:R-:W-:Y:S01]  /*7370*/  LEA R214, P1, R145, UR6, 0x1 ;  /* 0x0000000691d67c11 */ /* 0x000fe2000f8208ff */
[----:B------:R-:W-:-:S02]  /*7380*/  FADD.FTZ R175, R175, R0 ;  /* 0x00000000afaf7221 */ /* 0x000fc40000010000 */
[----:B------:R-:W-:Y:S01]  /*7390*/  FADD.FTZ R170, R170, R173 ;  /* 0x000000adaaaa7221 */ /* 0x000fe20000010000 */
[----:B------:R-:W-:Y:S01]  /*73a0*/  LEA.HI.X R215, R145, UR7, R144, 0x1, P1 ;  /* 0x0000000791d77c11 */ /* 0x000fe200088f0c90 */
        /* <DEDUP_REMOVED lines=25> */
[C---:B-1----:R-:W-:Y:S06]  /*7540*/  HMMA.16816.F32 R108, R4.reuse, R12, R108 ;  /* 0x0000000c046c723c */ /* 0x042fec000000186c */
[C---:B------:R-:W-:Y:S06]  /*7550*/  HMMA.16816.F32 R120, R4.reuse, R14, R120 ;  /* 0x0000000e0478723c */ /* 0x040fec0000001878 */
[C---:B---3--:R-:W-:Y:S06]  /*7560*/  HMMA.16816.F32 R116, R4.reuse, R8, R116 ;  /* 0x000000080474723c */ /* 0x048fec0000001874 */
[----:B------:R-:W-:Y:S01]  /*7570*/  HMMA.16816.F32 R112, R4, R10, R112 ;  /* 0x0000000a0470723c */ /* 0x000fe20000001870 */
[----:B------:R-:W-:-:S08]  /*7580*/  NOP ;  /* 0x0000000000007918 */ /* 0x000fd00000000000 */
[----:B------:R-:W-:-:S15]  /*7590*/  @!P0 BRA `(.L_x_3484) ;  /* 0x0000003c00ac8947 */ /* 0x000fde0003800000 */
[----:B------:R-:W-:Y:S01]  /*75a0*/  LOP3.LUT R213, R135, 0x3, RZ, 0xc0, !PT ;  /* 0x0000000387d57812 */ /* 0x000fe200078ec0ff */
[----:B------:R-:W-:Y:S01]  /*75b0*/  ULEA UR8, -UR8, URZ, 0x6 ;  /* 0x0000003f08087291 */ /* 0x000fe2000f8e313f */
[----:B------:R-:W-:Y:S01]  /*75c0*/  VIADD R216, R133, 0xfffffffe ;  /* 0xfffffffe85d87836 */ /* 0x000fe20000000000 */
[----:B------:R-:W-:Y:S01]  /*75d0*/  MOV R0, R3 ;  /* 0x0000000300007202 */ /* 0x000fe20000000f00 */
[----:B------:R-:W-:Y:S01]  /*75e0*/  IMAD.MOV.U32 R133, RZ, RZ, R132 ;  /* 0x000000ffff857224 */ /* 0x000fe200078e0084 */
[----:B------:R-:W-:Y:S01]  /*75f0*/  USHF.R.S32.HI UR4, URZ, 0x1f, UR8 ;  /* 0x0000001f3f047899 */ /* 0x000fe20008011408 */
[----:B------:R-:W-:Y:S01]  /*7600*/  IMAD R213, R213, -0x2, R2 ;  /* 0xfffffffed5d57824 */ /* 0x000fe200078e0202 */
[----:B------:R-:W-:Y:S01]  /*7610*/  MOV R212, UR8 ;  /* 0x0000000800d47c02 */ /* 0x000fe20008000f00 */
[----:B------:R-:W-:Y:S01]  /*7620*/  ULDC UR9, c[0x0][0x2d0] ;  /* 0x0000b40000097ab9 */ /* 0x000fe20000000800 */
[----:B------:R-:W-:Y:S02]  /*7630*/  ULDC UR8, c[0x0][0x248] ;  /* 0x0000920000087ab9 */ /* 0x000fe40000000800 */
[----:B------:R-:W-:Y:S01]  /*7640*/  IADD3 R213, R134, R213, -R205 ;  /* 0x000000d586d57210 */ /* 0x000fe20007ffe8cd */
[----:B------:R-:W-:Y:S01]  /*7650*/  IMAD.U32 R207, RZ, RZ, UR4 ;  /* 0x00000004ffcf7e24 */ /* 0x000fe2000f8e00ff */
[----:B------:R-:W-:-:S06]  /*7660*/  ULDC UR4, c[0x0][0x2ec] ;  /* 0x0000bb0000047ab9 */ /* 0x000fcc0000000800 */
.L_x_3488:
[----:B------:R-:W-:Y:S04]  /*7670*/  DEPBAR.LE SB0, 0x0 ;  /* 0x000080000000791a */ /* 0x000fe80000000000 */
[----:B------:R-:W-:Y:S01]  /*7680*/  BAR.SYNC.DEFER_BLOCKING 0x0 ;  /* 0x0000000000007b1d */ /* 0x000fe20000010000 */
[----:B------:R-:W-:Y:S01]  /*7690*/  PLOP3.LUT P0, PT, PT, PT, UP1, 0x40, 0x0 ;  /* 0x000000000000781c */ /* 0x000fe20003f0e818 */
[----:B------:R-:W-:Y:S01]  /*76a0*/  IMAD.MOV.U32 R10, RZ, RZ, R212 ;  /* 0x000000ffff0a7224 */ /* 0x000fe200078e00d4 */
[----:B------:R-:W-:Y:S01]  /*76b0*/  ISETP.GE.AND P5, PT, R208, UR9, PT ;  /* 0x00000009d0007c0c */ /* 0x000fe2000bfa6270 */
[----:B------:R-:W-:Y:S01]  /*76c0*/  IMAD.MOV.U32 R132, RZ, RZ, R207 ;  /* 0x000000ffff847224 */ /* 0x000fe200078e00cf */
[----:B------:R-:W-:Y:S09]  /*76d0*/  ISETP.GE.AND P4, PT, R201, UR9, PT ;  /* 0x00000009c9007c0c */ /* 0x000ff2000bf86270 */
[----:B------:R-:W-:Y:S05]  /*76e0*/  @P0 BRA `(.L_x_3485) ;  /* 0x0000000000f40947 */ /* 0x000fea0003800000 */
        /* <DEDUP_REMOVED lines=13> */
[--C-:B-1----:R-:W-:Y:S02]  /*77c0*/  IMAD.MOV R5, RZ, RZ, -R13.reuse ;  /* 0x000000ffff057224 */ /* 0x102fe400078e0a0d */
        /* <DEDUP_REMOVED lines=14> */
[----:B------:R-:W-:Y:S01]  /*78b0*/  ISETP.GE.AND P1, PT, R11, RZ, PT ;  /* 0x000000ff0b00720c */ /* 0x000fe20003f26270 */
[----:B------:R-:W-:Y:S01]  /*78c0*/  @!P2 VIADD R10, R10, 0x1 ;  /* 0x000000010a0aa836 */ /* 0x000fe20000000000 */
[-C--:B------:R-:W-:Y:S02]  /*78d0*/  ISETP.GE.U32.AND P3, PT, R4, R2.reuse, PT ;  /* 0x000000020400720c */ /* 0x080fe40003f66070 */
[----:B------:R-:W-:Y:S01]  /*78e0*/  ISETP.GE.U32.AND P6, PT, R8, R2, PT ;  /* 0x000000020800720c */ /* 0x000fe20003fc6070 */
[----:B------:R-:W1:Y:S01]  /*78f0*/  LDC.64 R4, c[0x0][0x250] ;  /* 0x00009400ff047b82 */ /* 0x000e620000000a00 */
[----:B------:R-:W-:Y:S02]  /*7900*/  ISETP.NE.AND P2, PT, R6, RZ, PT ;  /* 0x000000ff0600720c */ /* 0x000fe40003f45270 */
[----:B------:R-:W-:Y:S07]  /*7910*/  LOP3.LUT R2, RZ, R6, RZ, 0x33, !PT ;  /* 0x00000006ff027212 */ /* 0x000fee00078e33ff */
        /* <DEDUP_REMOVED lines=26> */
.L_x_3485:
[-C--:B------:R-:W-:Y:S01]  /*7ac0*/  LEA R2, P0, R10, R218.reuse, 0x1 ;  /* 0x000000da0a027211 */ /* 0x080fe200078008ff */
[----:B------:R-:W-:Y:S01]  /*7ad0*/  @P5 STS.128 [R204+0xc000], RZ ;  /* 0x00c000ffcc005388 */ /* 0x000fe20000000c00 */
[----:B------:R-:W-:Y:S02]  /*7ae0*/  ISETP.GE.AND P3, PT, R200, UR9, PT ;  /* 0x00000009c8007c0c */ /* 0x000fe4000bf66270 */
[CC--:B------:R-:W-:Y:S02]  /*7af0*/  LEA.HI.X R3, R10.reuse, R221.reuse, R132, 0x1, P0 ;  /* 0x000000dd0a037211 */ /* 0x0c0fe400000f0c84 */
[----:B------:R-:W-:Y:S03]  /*7b00*/  IADD3 R135, P0, R10, UR11, RZ ;  /* 0x0000000b0a877c10 */ /* 0x000fe6000ff1e0ff */
[----:B------:R-:W-:Y:S01]  /*7b10*/  @!PT LDS RZ, [RZ] ;  /* 0x00000000fffff984 */ /* 0x000fe20000000800 */
[----:B------:R-:W-:Y:S01]  /*7b20*/  @!PT LDS RZ, [RZ] ;  /* 0x00000000fffff984 */ /* 0x000fe20000000800 */
[----:B------:R-:W-:Y:S01]  /*7b30*/  @!PT LDS RZ, [RZ] ;  /* 0x00000000fffff984 */ /* 0x000fe20000000800 */
[----:B------:R-:W-:Y:S01]  /*7b40*/  @!P5 LDGSTS.E.BYPASS.LTC128B.128 [R204+0xc000], desc[UR12][R2.64] ;  /* 0x0c00000002ccdfae */ /* 0x000fe2000b901d4c */
[CC--:B------:R-:W-:Y:S02]  /*7b50*/  @!P5 LEA R236, P6, R135.reuse, R218.reuse, 0x1 ;  /* 0x000000da87ecd211 */ /* 0x0c0fe400078c08ff */
[----:B------:R-:W-:Y:S01]  /*7b60*/  IADD3.X R134, R132, UR10, RZ, P0, !PT ;  /* 0x0000000a84867c10 */ /* 0x000fe200087fe4ff */
[----:B------:R-:W-:Y:S01]  /*7b70*/  @P4 STS.128 [R204+0xe000], RZ ;  /* 0x00e000ffcc004388 */ /* 0x000fe20000000c00 */
[CC--:B------:R-:W-:Y:S02]  /*7b80*/  @!P4 LEA R230, P1, R135.reuse, R218.reuse, 0x1 ;  /* 0x000000da87e6c211 */ /* 0x0c0fe400078208ff */
[CCC-:B------:R-:W-:Y:S01]  /*7b90*/  @!P5 LEA.HI.X R237, R135.reuse, R221.reuse, R134.reuse, 0x1, P6 ;  /* 0x000000dd87edd211 */ /* 0x1c0fe200030f0c86 */
[----:B------:R-:W-:Y:S01]  /*7ba0*/  @!PT LDS RZ, [RZ] ;  /* 0x00000000fffff984 */ /* 0x000fe20000000800 */
[----:B------:R-:W-:Y:S01]  /*7bb0*/  @!PT LDS RZ, [RZ] ;  /* 0x00000000fffff984 */ /* 0x000fe20000000800 */
[----:B------:R-:W-:Y:S01]  /*7bc0*/  @!PT LDS RZ, [RZ] ;  /* 0x00000000fffff984 */ /* 0x000fe20000000800 */
[----:B------:R-:W-:Y:S01]  /*7bd0*/  @!P4 LDGSTS.E.BYPASS.LTC128B.128 [R204+0xe000], desc[UR12][R2.64+0x80] ;  /* 0x0e00008002cccfae */ /* 0x000fe2000b901d4c */
[CCC-:B------:R-:W-:Y:S02]  /*7be0*/  @!P4 LEA.HI.X R231, R135.reuse, R221.reuse, R134.reuse, 0x1, P1 ;  /* 0x000000dd87e7c211 */ /* 0x1c0fe400008f0c86 */
[CC--:B------:R-:W-:Y:S01]  /*7bf0*/  @!P3 LEA R228, P0, R135.reuse, R218.reuse, 0x1 ;  /* 0x000000da87e4b211 */ /* 0x0c0fe200078008ff */
[----:B------:R-:W-:Y:S01]  /*7c00*/  @P3 STS.128 [R204+0x10000], RZ ;  /* 0x010000ffcc003388 */ /* 0x000fe20000000c00 */
[C---:B------:R-:W-:Y:S02]  /*7c10*/  IADD3 R223, P2, R135.reuse, UR11, RZ ;  /* 0x0000000b87df7c10 */ /* 0x040fe4000ff5e0ff */
[-C--:B------:R-:W-:Y:S01]  /*7c20*/  @!P3 LEA.HI.X R229, R135, R221.reuse, R134, 0x1, P0 ;  /* 0x000000dd87e5b211 */ /* 0x080fe200000f0c86 */
        /* <DEDUP_REMOVED lines=22> */
[----:B------:R-:W-:Y:S02]  /*7d90*/  IADD3.X R132, R134, UR10, RZ, P6, !PT ;  /* 0x0000000a86847c10 */ /* 0x000fe4000b7fe4ff */
        /* <DEDUP_REMOVED lines=8> */
[CC--:B------:R-:W-:Y:S02]  /*7e20*/  @!P4 LEA.HI.X R223, R135.reuse, R221.reuse, R132, 0x1, P1 ;  /* 0x000000dd87dfc211 */ /* 0x0c0fe400008f0c84 */
[C---:B------:R-:W-:Y:S01]  /*7e30*/  @!P3 LEA R220, P0, R135.reuse, R218, 0x1 ;  /* 0x000000da87dcb211 */ /* 0x040fe200078008ff */
[----:B------:R-:W-:Y:S01]  /*7e40*/  @P5 STS.128 [R204+0xd000], RZ ;  /* 0x00d000ffcc005388 */ /* 0x000fe20000000c00 */
[----:B------:R-:W-:Y:S02]  /*7e50*/  IMAD.MOV.U32 R218, RZ, RZ, R2 ;  /* 0x000000ffffda7224 */ /* 0x000fe400078e0002 */
[----:B------:R-:W-:Y:S01]  /*7e60*/  @!P3 LEA.HI.X R221, R135, R221, R132, 0x1, P0 ;  /* 0x000000dd87ddb211 */ /* 0x000fe200000f0c84 */
[----:B------:R-:W-:Y:S01]  /*7e70*/  @!PT LDS RZ, [RZ] ;  /* 0x00000000fffff984 */ /* 0x000fe20000000800 */
[----:B------:R-:W-:Y:S01]  /*7e80*/  @!PT LDS RZ, [RZ] ;  /* 0x00000000fffff984 */ /* 0x000fe20000000800 */
[----:B------:R-:W-:Y:S01]  /*7e90*/  @!PT LDS RZ, [RZ] ;  /* 0x00000000fffff984 */ /* 0x000fe20000000800 */
[----:B------:R-:W-:Y:S01]  /*7ea0*/  @!P5 LDGSTS.E.BYPASS.LTC128B.128 [R204+0xd000], desc[UR12][R234.64] ;  /* 0x0d000000eaccdfae */ /* 0x000fe2000b901d4c */
[----:B------:R-:W-:Y:S03]  /*7eb0*/  ISETP.GE.AND P0, PT, R216, 0x1, PT ;  /* 0x00000001d800780c */ /* 0x000fe60003f06270 */
        /* <DEDUP_REMOVED lines=188> */
[----:B------:R-:W-:Y:S01]  /*8a80*/  PLOP3.LUT P0, PT, PT, PT, UP1, 0x40, 0x0 ;  /* 0x000000000000781c */ /* 0x000fe20003f0e818 */
[----:B------:R-:W-:Y:S04]  /*8a90*/  ULEA UR7, -UR8, URZ, 0x6 ;  /* 0x0000003f08077291 */ /* 0x000fe8000f8e313f */
[----:B------:R-:W-:Y:S02]  /*8aa0*/  USHF.R.S32.HI UR6, URZ, 0x1f, UR7 ;  /* 0x0000001f3f067899 */ /* 0x000fe40008011407 */
[----:B------:R-:W-:Y:S04]  /*8ab0*/  IMAD.U32 R140, RZ, RZ, UR7 ;  /* 0x00000007ff8c7e24 */ /* 0x000fe8000f8e00ff */
[----:B------:R-:W-:Y:S02]  /*8ac0*/  MOV R135, UR6 ;  /* 0x0000000600877c02 */ /* 0x000fe40008000f00 */
        /* <DEDUP_REMOVED lines=12> */
[----:B------:R-:W-:Y:S01]  /*8b90*/  LOP3.LUT R139, R139, R132, RZ, 0x3c, !PT ;  /* 0x000000848b8b7212 */ /* 0x000fe200078e3cff */
[--C-:B-1----:R-:W-:Y:S02]  /*8ba0*/  IMAD.MOV R135, RZ, RZ, -R141.reuse ;  /* 0x000000ffff877224 */ /* 0x102fe400078e0a8d */
        /* <DEDUP_REMOVED lines=19> */
[----:B------:R-:W1:Y:S01]  /*8ce0*/  LDC R134, c[0x0][0x24c] ;  /* 0x00009300ff867b82 */ /* 0x000e620000000800 */
[----:B------:R-:W-:Y:S09]  /*8cf0*/  ISETP.GE.AND P1, PT, R3, RZ, PT ;  /* 0x000000ff0300720c */ /* 0x000ff20003f26270 */
[----:B------:R-:W-:Y:S02]  /*8d00*/  @P2 IADD3 R138, R138, 0x1, RZ ;  /* 0x000000018a8a2810 */ /* 0x000fe40007ffe0ff */
[----:B------:R-:W-:Y:S01]  /*8d10*/  @P6 VIADD R140, R140, 0x1 ;  /* 0x000000018c8c6836 */ /* 0x000fe20000000000 */
[----:B------:R-:W-:Y:S02]  /*8d20*/  ISETP.NE.AND P2, PT, R132, RZ, PT ;  /* 0x000000ff8400720c */ /* 0x000fe40003f45270 */
        /* <DEDUP_REMOVED lines=24> */
.L_x_3487:
        /* <DEDUP_REMOVED lines=89> */
.L_x_3486:
[----:B-1----:R-:W-:Y:S01]  /*9440*/  IMAD R148, R216, -0x40, R213 ;  /* 0xffffffc0d8947824 */ /* 0x002fe200078e02d5 */
[----:B------:R-:W-:Y:S04]  /*9450*/  LDSM.16.MT88.4 R152, [R190+0xe800] ;  /* 0x00e80000be98783b */ /* 0x000fe80000004200 */
[C---:B------:R-:W-:Y:S02]  /*9460*/  IADD3 R146, R148.reuse, 0x7, RZ ;  /* 0x0000000794927810 */ /* 0x040fe40007ffe0ff */
[C---:B------:R-:W-:Y:S02]  /*9470*/  IADD3 R147, R148.reuse, 0x8, RZ ;  /* 0x0000000894937810 */ /* 0x040fe40007ffe0ff */
[----:B------:R-:W-:Y:S01]  /*9480*/  IADD3 R144, R148, -0x1, RZ ;  /* 0xffffffff94907810 */ /* 0x000fe20007ffe0ff */
[----:B------:R-:W-:Y:S01]  /*9490*/  LDSM.16.MT88.4 R156, [R189+0xe800] ;  /* 0x00e80000bd9c783b */ /* 0x000fe20000004200 */
[----:B------:R-:W-:Y:S02]  /*94a0*/  ISETP.GE.AND P0, PT, R146, RZ, PT ;  /* 0x000000ff9200720c */ /* 0x000fe40003f06270 */
[----:B------:R-:W-:Y:S02]  /*94b0*/  ISETP.GE.AND P1, PT, R147, RZ, PT ;  /* 0x000000ff9300720c */ /* 0x000fe40003f26270 */
[C---:B------:R-:W-:Y:S02]  /*94c0*/  IADD3 R143, R148.reuse, -0x9, RZ ;  /* 0xfffffff7948f7810 */ /* 0x040fe40007ffe0ff */
[C---:B------:R-:W-:Y:S02]  /*94d0*/  IADD3 R145, R148.reuse, -0x8, RZ ;  /* 0xfffffff894917810 */ /* 0x040fe40007ffe0ff */
[----:B------:R-:W-:Y:S02]  /*94e0*/  IADD3 R142, R148, -0x10, RZ ;  /* 0xfffffff0948e7810 */ /* 0x000fe40007ffe0ff */
[----:B------:R-:W-:Y:S02]  /*94f0*/  ISETP.GE.AND P6, PT, R144, RZ, PT ;  /* 0x000000ff9000720c */ /* 0x000fe40003fc6270 */
[----:B------:R-:W-:Y:S02]  /*9500*/  IADD3 R141, R148, -0x11, RZ ;  /* 0xffffffef948d7810 */ /* 0x000fe40007ffe0ff */
[----:B------:R-:W-:Y:S02]  /*9510*/  ISETP.GE.AND P4, PT, R143, RZ, PT ;  /* 0x000000ff8f00720c */ /* 0x000fe40003f86270 */
[----:B------:R-:W-:Y:S02]  /*9520*/  ISETP.GE.AND P5, PT, R145, RZ, PT ;  /* 0x000000ff9100720c */ /* 0x000fe40003fa6270 */
[----:B------:R-:W-:Y:S02]  /*9530*/  ISETP.GE.AND P3, PT, R142, RZ, PT ;  /* 0x000000ff8e00720c */ /* 0x000fe40003f66270 */
[----:B------:R-:W-:Y:S02]  /*9540*/  ISETP.GE.AND P2, PT, R141, RZ, PT ;  /* 0x000000ff8d00720c */ /* 0x000fe40003f46270 */
[C---:B------:R-:W-:Y:S02]  /*9550*/  IADD3 R140, R148.reuse, -0x18, RZ ;  /* 0xffffffe8948c7810 */ /* 0x040fe40007ffe0ff */
[----:B------:R-:W-:Y:S02]  /*9560*/  IABS R149, R148 ;  /* 0x0000009400957213 */ /* 0x000fe40000000000 */
[C---:B------:R-:W-:Y:S02]  /*9570*/  IADD3 R139, R148.reuse, -0x19, RZ ;  /* 0xffffffe7948b7810 */ /* 0x040fe40007ffe0ff */
[C---:B------:R-:W-:Y:S02]  /*9580*/  @!P0 IADD3 R146, -R148.reuse, -0x7, RZ ;  /* 0xfffffff994928810 */ /* 0x040fe40007ffe1ff */
[----:B------:R-:W-:Y:S02]  /*9590*/  @!P1 IADD3 R147, -R148, -0x8, RZ ;  /* 0xfffffff894939810 */ /* 0x000fe40007ffe1ff */
[----:B------:R-:W-:Y:S02]  /*95a0*/  ISETP.GE.AND P1, PT, R140, RZ, PT ;  /* 0x000000ff8c00720c */ /* 0x000fe40003f26270 */
[C---:B------:R-:W-:Y:S02]  /*95b0*/  @!P6 IADD3 R144, -R148.reuse, 0x1, RZ ;  /* 0x000000019490e810 */ /* 0x040fe40007ffe1ff */
[----:B------:R-:W-:Y:S02]  /*95c0*/  I2FP.F32.S32 R149, R149 ;  /* 0x0000009500957245 */ /* 0x000fe40000201400 */
[----:B------:R-:W-:Y:S02]  /*95d0*/  ISETP.GE.AND P0, PT, R139, RZ, PT ;  /* 0x000000ff8b00720c */ /* 0x000fe40003f06270 */
[----:B------:R-:W-:Y:S01]  /*95e0*/  I2FP.F32.S32 R146, R146 ;  /* 0x0000009200927245 */ /* 0x000fe20000201400 */
[C---:B------:R-:W-:Y:S01]  /*95f0*/  FFMA.FTZ R4, R149.reuse, -UR5, R4 ;  /* 0x8000000595047c23 */ /* 0x040fe20008010004 */
[C---:B------:R-:W-:Y:S01]  /*9600*/  @!P4 IADD3 R143, -R148.reuse, 0x9, RZ ;  /* 0x00000009948fc810 */ /* 0x040fe20007ffe1ff */
[----:B------:R-:W-:Y:S01]  /*9610*/  FFMA.FTZ R10, R149, -UR5, R10 ;  /* 0x80000005950a7c23 */ /* 0x000fe2000801000a */
[----:B------:R-:W-:Y:S01]  /*9620*/  IADD3 R138, R148, -0x20, RZ ;  /* 0xffffffe0948a7810 */ /* 0x000fe20007ffe0ff */
[----:B------:R-:W-:Y:S01]  /*9630*/  FFMA.FTZ R7, R146, -UR5, R7 ;  /* 0x8000000592077c23 */ /* 0x000fe20008010007 */
[C---:B------:R-:W-:Y:S02]  /*9640*/  @!P5 IADD3 R145, -R148.reuse, 0x8, RZ ;  /* 0x000000089491d810 */ /* 0x040fe40007ffe1ff */
[C---:B------:R-:W-:Y:S02]  /*9650*/  @!P3 IADD3 R142, -R148.reuse, 0x10, RZ ;  /* 0x00000010948eb810 */ /* 0x040fe40007ffe1ff */
[----:B------:R-:W-:Y:S02]  /*9660*/  I2FP.F32.S32 R144, R144 ;  /* 0x0000009000907245 */ /* 0x000fe40000201400 */
[----:B------:R-:W-:Y:S02]  /*9670*/  @!P2 IADD3 R141, -R148, 0x11, RZ ;  /* 0x00000011948da810 */ /* 0x000fe40007ffe1ff */
[----:B------:R-:W-:Y:S01]  /*9680*/  I2FP.F32.S32 R147, R147 ;  /* 0x0000009300937245 */ /* 0x000fe20000201400 */
[C---:B------:R-:W-:Y:S01]  /*9690*/  FFMA.FTZ R5, R144.reuse, -UR5, R5 ;  /* 0x8000000590057c23 */ /* 0x040fe20008010005 */
[----:B------:R-:W-:Y:S01]  /*96a0*/  I2FP.F32.S32 R146, R143 ;  /* 0x0000008f00927245 */ /* 0x000fe20000201400 */
[----:B------:R-:W-:Y:S01]  /*96b0*/  FFMA.FTZ R11, R144, -UR5, R11 ;  /* 0x80000005900b7c23 */ /* 0x000fe2000801000b */
[----:B------:R-:W-:Y:S01]  /*96c0*/  IADD3 R137, R148, -0x21, RZ ;  /* 0xffffffdf94897810 */ /* 0x000fe20007ffe0ff */
[----:B------:R-:W-:Y:S01]  /*96d0*/  FFMA.FTZ R6, R147, -UR5, R6 ;  /* 0x8000000593067c23 */ /* 0x000fe20008010006 */
[----:B------:R-:W-:Y:S01]  /*96e0*/  I2FP.F32.S32 R145, R145 ;  /* 0x0000009100917245 */ /* 0x000fe20000201400 */
[----:B------:R-:W-:Y:S01]  /*96f0*/  FFMA.FTZ R9, R146, -UR5, R9 ;  /* 0x8000000592097c23 */ /* 0x000fe20008010009 */
[----:B------:R-:W-:Y:S01]  /*9700*/  ISETP.GE.AND P6, PT, R138, RZ, PT ;  /* 0x000000ff8a00720c */ /* 0x000fe20003fc6270 */
[----:B------:R-:W-:Y:S01]  /*9710*/  FFMA.FTZ R15, R146, -UR5, R15 ;  /* 0x80000005920f7c23 */ /* 0x000fe2000801000f */
[----:B------:R-:W-:Y:S01]  /*9720*/  I2FP.F32.S32 R143, R142 ;  /* 0x0000008e008f7245 */ /* 0x000fe20000201400 */
[C---:B------:R-:W-:Y:S01]  /*9730*/  FFMA.FTZ R8, R145.reuse, -UR5, R8 ;  /* 0x8000000591087c23 */ /* 0x040fe20008010008 */
[----:B------:R-:W-:Y:S01]  /*9740*/  I2FP.F32.S32 R142, R141 ;  /* 0x0000008d008e7245 */ /* 0x000fe20000201400 */
[----:B------:R-:W-:Y:S01]  /*9750*/  FFMA.FTZ R14, R145, -UR5, R14 ;  /* 0x80000005910e7c23 */ /* 0x000fe2000801000e */
[----:B------:R-:W-:Y:S01]  /*9760*/  FMNMX.FTZ R144, R4, R133, !PT ;  /* 0x0000008504907209 */ /* 0x000fe20007810000 */
[C---:B------:R-:W-:Y:S01]  /*9770*/  FFMA.FTZ R12, R143.reuse, -UR5, R12 ;  /* 0x800000058f0c7c23 */ /* 0x040fe2000801000c */
[----:B------:R-:W-:Y:S01]  /*9780*/  @!P1 IADD3 R140, -R148, 0x18, RZ ;  /* 0x00000018948c9810 */ /* 0x000fe20007ffe1ff */
[----:B------:R-:W-:Y:S01]  /*9790*/  FFMA.FTZ R18, R143, -UR5, R18 ;  /* 0x800000058f127c23 */ /* 0x000fe20008010012 */
[----:B------:R-:W-:Y:S01]  /*97a0*/  ISETP.GE.AND P5, PT, R137, RZ, PT ;  /* 0x000000ff8900720c */ /* 0x000fe20003fa6270 */
[----:B------:R-:W-:Y:S01]  /*97b0*/  FFMA.FTZ R13, R142, -UR5, R13 ;  /* 0x800000058e0d7c23 */ /* 0x000fe2000801000d */
[----:B------:R-:W-:Y:S01]  /*97c0*/  @!P0 IADD3 R139, -R148, 0x19, RZ ;  /* 0x00000019948b8810 */ /* 0x000fe20007ffe1ff */
[----:B------:R-:W-:Y:S01]  /*97d0*/  FFMA.FTZ R19, R142, -UR5, R19 ;  /* 0x800000058e137c23 */ /* 0x000fe20008010013 */
[----:B------:R-:W-:Y:S02]  /*97e0*/  FMNMX.FTZ R143, R5, R144, !PT ;  /* 0x00000090058f7209 */ /* 0x000fe40007810000 */
[----:B------:R-:W-:Y:S02]  /*97f0*/  FMNMX.FTZ R142, R6, R0, !PT ;  /* 0x00000000068e7209 */ /* 0x000fe40007810000 */
[----:B------:R-:W-:Y:S02]  /*9800*/  I2FP.F32.S32 R141, R140 ;  /* 0x0000008c008d7245 */ /* 0x000fe40000201400 */
[----:B------:R-:W-:Y:S02]  /*9810*/  FMNMX.FTZ R144, R8, R143, !PT ;  /* 0x0000008f08907209 */ /* 0x000fe40007810000 */
[----:B------:R-:W-:Y:S01]  /*9820*/  I2FP.F32.S32 R140, R139 ;  /* 0x0000008b008c7245 */ /* 0x000fe20000201400 */
[C---:B------:R-:W-:Y:S01]  /*9830*/  FFMA.FTZ R16, R141.reuse, -UR5, R16 ;  /* 0x800000058d107c23 */ /* 0x040fe20008010010 */
[----:B------:R-:W-:Y:S01]  /*9840*/  IADD3 R136, R148, -0x28, RZ ;  /* 0xffffffd894887810 */ /* 0x000fe20007ffe0ff */
[----:B------:R-:W-:Y:S01]  /*9850*/  FFMA.FTZ R22, R141, -UR5, R22 ;  /* 0x800000058d167c23 */ /* 0x000fe20008010016 */
[----:B------:R-:W-:Y:S01]  /*9860*/  FMNMX.FTZ R139, R7, R142, !PT ;  /* 0x0000008e078b7209 */ /* 0x000fe20007810000 */
[----:B------:R-:W-:Y:S01]  /*9870*/  FFMA.FTZ R17, R140, -UR5, R17 ;  /* 0x800000058c117c23 */ /* 0x000fe20008010011 */
[----:B------:R-:W-:Y:S01]  /*9880*/  @!P6 IADD3 R138, -R148, 0x20, RZ ;  /* 0x00000020948ae810 */ /* 0x000fe20007ffe1ff */
[----:B------:R-:W-:Y:S01]  /*9890*/  FFMA.FTZ R23, R140, -UR5, R23 ;  /* 0x800000058c177c23 */ /* 0x000fe20008010017 */
[----:B------:R-:W-:Y:S02]  /*98a0*/  FMNMX.FTZ R141, R9, R144, !PT ;  /* 0x00000090098d7209 */ /* 0x000fe40007810000 */
[----:B------:R-:W-:Y:S01]  /*98b0*/  ISETP.GE.AND P4, PT, R136, RZ, PT ;  /* 0x000000ff8800720c */ /* 0x000fe20003f86270 */
[----:B------:R-:W-:Y:S01]  /*98c0*/  LDSM.16.MT88.4 R144, [R189+0xc000] ;  /* 0x00c00000bd90783b */ /* 0x000fe20000004200 */
[----:B------:R-:W-:Y:S02]  /*98d0*/  FMNMX.FTZ R142, R10, R139, !PT ;  /* 0x0000008b0a8e7209 */ /* 0x000fe40007810000 */
[C---:B------:R-:W-:Y:S02]  /*98e0*/  IADD3 R135, R148.reuse, -0x29, RZ ;  /* 0xffffffd794877810 */ /* 0x040fe40007ffe0ff */
[C---:B------:R-:W-:Y:S02]  /*98f0*/  IADD3 R134, R148.reuse, -0x30, RZ ;  /* 0xffffffd094867810 */ /* 0x040fe40007ffe0ff */
[----:B------:R-:W-:Y:S02]  /*9900*/  @!P5 IADD3 R137, -R148, 0x21, RZ ;  /* 0x000000219489d810 */ /* 0x000fe40007ffe1ff */
[----:B------:R-:W-:Y:S02]  /*9910*/  I2FP.F32.S32 R139, R138 ;  /* 0x0000008a008b7245 */ /* 0x000fe40000201400 */
[----:B------:R-:W-:Y:S02]  /*9920*/  FMNMX.FTZ R138, R12, R141, !PT ;  /* 0x0000008d0c8a7209 */ /* 0x000fe40007810000 */
[----:B------:R-:W-:Y:S01]  /*9930*/  FMNMX.FTZ R141, R11, R142, !PT ;  /* 0x0000008e0b8d7209 */ /* 0x000fe20007810000 */
[----:B------:R-:W-:Y:S01]  /*9940*/  FFMA.FTZ R26, R139, -UR5, R26 ;  /* 0x800000058b1a7c23 */ /* 0x000fe2000801001a */
[----:B------:R-:W-:Y:S01]  /*9950*/  ISETP.GE.AND P3, PT, R135, RZ, PT ;  /* 0x000000ff8700720c */ /* 0x000fe20003f66270 */
[----:B------:R-:W-:Y:S01]  /*9960*/  FFMA.FTZ R20, R139, -UR5, R20 ;  /* 0x800000058b147c23 */ /* 0x000fe20008010014 */
[----:B------:R-:W-:Y:S02]  /*9970*/  ISETP.GE.AND P2, PT, R134, RZ, PT ;  /* 0x000000ff8600720c */ /* 0x000fe40003f46270 */
[----:B------:R-:W-:Y:S02]  /*9980*/  I2FP.F32.S32 R140, R137 ;  /* 0x00000089008c7245 */ /* 0x000fe40000201400 */
[----:B------:R-:W-:Y:S02]  /*9990*/  FMNMX.FTZ R137, R13, R138, !PT ;  /* 0x0000008a0d897209 */ /* 0x000fe40007810000 */
[----:B------:R-:W-:Y:S01]  /*99a0*/  FMNMX.FTZ R138, R14, R141, !PT ;  /* 0x0000008d0e8a7209 */ /* 0x000fe20007810000 */
[----:B------:R-:W-:Y:S01]  /*99b0*/  FFMA.FTZ R27, R140, -UR5, R27 ;  /* 0x800000058c1b7c23 */ /* 0x000fe2000801001b */
[----:B------:R-:W-:Y:S01]  /*99c0*/  IADD3 R132, R148, -0x38, RZ ;  /* 0xffffffc894847810 */ /* 0x000fe20007ffe0ff */
[----:B------:R-:W-:Y:S01]  /*99d0*/  FFMA.FTZ R21, R140, -UR5, R21 ;  /* 0x800000058c157c23 */ /* 0x000fe20008010015 */
[----:B------:R-:W-:Y:S02]  /*99e0*/  FMNMX.FTZ R142, R16, R137, !PT ;  /* 0x00000089108e7209 */ /* 0x000fe40007810000 */
[----:B------:R-:W-:Y:S02]  /*99f0*/  FMNMX.FTZ R139, R15, R138, !PT ;  /* 0x0000008a0f8b7209 */ /* 0x000fe40007810000 */
[C---:B------:R-:W-:Y:S02]  /*9a00*/  IADD3 R2, R148.reuse, -0x31, RZ ;  /* 0xffffffcf94027810 */ /* 0x040fe40007ffe0ff */
[C---:B------:R-:W-:Y:S02]  /*9a10*/  @!P4 IADD3 R136, -R148.reuse, 0x28, RZ ;  /* 0x000000289488c810 */ /* 0x040fe40007ffe1ff */
[----:B------:R-:W-:Y:S02]  /*9a20*/  IADD3 R3, R148, -0x39, RZ ;  /* 0xffffffc794037810 */ /* 0x000fe40007ffe0ff */
[----:B------:R-:W-:Y:S02]  /*9a30*/  ISETP.GE.AND P0, PT, R132, RZ, PT ;  /* 0x000000ff8400720c */ /* 0x000fe40003f06270 */
[----:B------:R-:W-:Y:S02]  /*9a40*/  FMNMX.FTZ R141, R17, R142, !PT ;  /* 0x0000008e118d7209 */ /* 0x000fe40007810000 */
[----:B------:R-:W-:Y:S02]  /*9a50*/  FMNMX.FTZ R138, R18, R139, !PT ;  /* 0x0000008b128a7209 */ /* 0x000fe40007810000 */
[----:B------:R-:W-:Y:S02]  /*9a60*/  ISETP.GE.AND P1, PT, R2, RZ, PT ;  /* 0x000000ff0200720c */ /* 0x000fe40003f26270 */
[----:B------:R-:W-:Y:S02]  /*9a70*/  I2FP.F32.S32 R137, R136 ;  /* 0x0000008800897245 */ /* 0x000fe40000201400 */
[C---:B------:R-:W-:Y:S02]  /*9a80*/  @!P3 IADD3 R135, -R148.reuse, 0x29, RZ ;  /* 0x000000299487b810 */ /* 0x040fe40007ffe1ff */
[----:B------:R-:W-:Y:S01]  /*9a90*/  ISETP.GE.AND P6, PT, R3, RZ, PT ;  /* 0x000000ff0300720c */ /* 0x000fe20003fc6270 */
[C---:B------:R-:W-:Y:S01]  /*9aa0*/  FFMA.FTZ R24, R137.reuse, -UR5, R24 ;  /* 0x8000000589187c23 */ /* 0x040fe20008010018 */
[----:B------:R-:W-:Y:S01]  /*9ab0*/  @!P2 IADD3 R134, -R148, 0x30, RZ ;  /* 0x000000309486a810 */ /* 0x000fe20007ffe1ff */
[----:B------:R-:W-:Y:S01]  /*9ac0*/  FFMA.FTZ R30, R137, -UR5, R30 ;  /* 0x80000005891e7c23 */ /* 0x000fe2000801001e */
[----:B------:R-:W-:Y:S02]  /*9ad0*/  FMNMX.FTZ R140, R20, R141, !PT ;  /* 0x0000008d148c7209 */ /* 0x000fe40007810000 */
[----:B------:R-:W-:Y:S02]  /*9ae0*/  FMNMX.FTZ R139, R19, R138, !PT ;  /* 0x0000008a138b7209 */ /* 0x000fe40007810000 */
[----:B------:R-:W-:Y:S02]  /*9af0*/  I2FP.F32.S32 R136, R135 ;  /* 0x0000008700887245 */ /* 0x000fe40000201400 */
[----:B------:R-:W-:Y:S02]  /*9b00*/  FMNMX.FTZ R137, R21, R140, !PT ;  /* 0x0000008c15897209 */ /* 0x000fe40007810000 */
[----:B------:R-:W-:Y:S01]  /*9b10*/  I2FP.F32.S32 R135, R134 ;  /* 0x0000008600877245 */ /* 0x000fe20000201400 */
[----:B------:R-:W-:Y:S01]  /*9b20*/  FFMA.FTZ R25, R136, -UR5, R25 ;  /* 0x8000000588197c23 */ /* 0x000fe20008010019 */
[----:B------:R-:W-:Y:S01]  /*9b30*/  FMNMX.FTZ R134, R22, R139, !PT ;  /* 0x0000008b16867209 */ /* 0x000fe20007810000 */
[----:B------:R-:W-:Y:S01]  /*9b40*/  FFMA.FTZ R31, R136, -UR5, R31 ;  /* 0x80000005881f7c23 */ /* 0x000fe2000801001f */
[----:B------:R-:W-:Y:S01]  /*9b50*/  @!P0 IADD3 R132, -R148, 0x38, RZ ;  /* 0x0000003894848810 */ /* 0x000fe20007ffe1ff */
[C---:B------:R-:W-:Y:S01]  /*9b60*/  FFMA.FTZ R28, R135.reuse, -UR5, R28 ;  /* 0x80000005871c7c23 */ /* 0x040fe2000801001c */
[----:B------:R-:W-:Y:S01]  /*9b70*/  FMNMX.FTZ R138, R24, R137, !PT ;  /* 0x00000089188a7209 */ /* 0x000fe20007810000 */
[----:B------:R-:W-:Y:S01]  /*9b80*/  FFMA.FTZ R34, R135, -UR5, R34 ;  /* 0x8000000587227c23 */ /* 0x000fe20008010022 */
[----:B------:R-:W-:Y:S02]  /*9b90*/  FMNMX.FTZ R137, R23, R134, !PT ;  /* 0x0000008617897209 */ /* 0x000fe40007810000 */
[C---:B------:R-:W-:Y:S02]  /*9ba0*/  @!P1 IADD3 R2, -R148.reuse, 0x31, RZ ;  /* 0x0000003194029810 */ /* 0x040fe40007ffe1ff */
[----:B------:R-:W-:Y:S02]  /*9bb0*/  @!P6 IADD3 R3, -R148, 0x39, RZ ;  /* 0x000000399403e810 */ /* 0x000fe40007ffe1ff */
[----:B------:R-:W-:Y:S01]  /*9bc0*/  I2FP.F32.S32 R141, R132 ;  /* 0x00000084008d7245 */ /* 0x000fe20000201400 */
[----:B------:R-:W-:Y:S01]  /*9bd0*/  LDSM.16.MT88.4 R148, [R188+0xc000] ;  /* 0x00c00000bc94783b */ /* 0x000fe20000004200 */
[----:B------:R-:W-:Y:S02]  /*9be0*/  FMNMX.FTZ R132, R26, R137, !PT ;  /* 0x000000891a847209 */ /* 0x000fe40007810000 */
[----:B------:R-:W-:Y:S01]  /*9bf0*/  FMNMX.FTZ R139, R25, R138, !PT ;  /* 0x0000008a198b7209 */ /* 0x000fe20007810000 */
[----:B------:R-:W-:Y:S01]  /*9c00*/  FFMA.FTZ R32, R141, -UR5, R32 ;  /* 0x800000058d207c23 */ /* 0x000fe20008010020 */
[----:B------:R-:W-:Y:S02]  /*9c10*/  I2FP.F32.S32 R2, R2 ;  /* 0x0000000200027245 */ /* 0x000fe40000201400 */
[----:B------:R-:W-:Y:S01]  /*9c20*/  I2FP.F32.S32 R138, R3 ;  /* 0x00000003008a7245 */ /* 0x000fe20000201400 */
[----:B------:R-:W-:Y:S01]  /*9c30*/  LDSM.16.MT88.4 R140, [R190+0xc000] ;  /* 0x00c00000be8c783b */ /* 0x000fe20000004200 */
[----:B------:R-:W-:Y:S01]  /*9c40*/  FMNMX.FTZ R3, R27, R132, !PT ;  /* 0x000000841b037209 */ /* 0x000fe20007810000 */
[----:B------:R-:W-:Y:S01]  /*9c50*/  FFMA.FTZ R29, R2, -UR5, R29 ;  /* 0x80000005021d7c23 */ /* 0x000fe2000801001d */
[----:B------:R-:W-:Y:S01]  /*9c60*/  FMNMX.FTZ R134, R28, R139, !PT ;  /* 0x0000008b1c867209 */ /* 0x000fe20007810000 */
[----:B------:R-:W-:Y:S01]  /*9c70*/  FFMA.FTZ R33, R138, -UR5, R33 ;  /* 0x800000058a217c23 */ /* 0x000fe20008010021 */
[----:B------:R-:W-:Y:S01]  /*9c80*/  FMNMX.FTZ R132, R30, R3, !PT ;  /* 0x000000031e847209 */ /* 0x000fe20007810000 */
[----:B------:R-:W-:Y:S01]  /*9c90*/  FFMA.FTZ R35, R2, -UR5, R35 ;  /* 0x8000000502237c23 */ /* 0x000fe20008010023 */
[----:B------:R-:W-:Y:S02]  /*9ca0*/  FMNMX.FTZ R137, R29, R134, !PT ;  /* 0x000000861d897209 */ /* 0x000fe40007810000 */
[----:B------:R-:W-:Y:S02]  /*9cb0*/  FMNMX.FTZ R3, R31, R132, !PT ;  /* 0x000000841f037209 */ /* 0x000fe40007810000 */
[----:B------:R-:W-:Y:S02]  /*9cc0*/  FMNMX.FTZ R134, R32, R137, !PT ;  /* 0x0000008920867209 */ /* 0x000fe40007810000 */
[----:B------:R-:W-:Y:S02]  /*9cd0*/  FMNMX.FTZ R2, R34, R3, !PT ;  /* 0x0000000322027209 */ /* 0x000fe40007810000 */
[----:B------:R-:W-:Y:S02]  /*9ce0*/  FMNMX.FTZ R136, R33, R134, !PT ;  /* 0x0000008621887209 */ /* 0x000fe40007810000 */
[----:B------:R-:W-:Y:S03]  /*9cf0*/  FMNMX.FTZ R135, R35, R2, !PT ;  /* 0x0000000223877209 */ /* 0x000fe60007810000 */
[----:B------:R-:W-:Y:S08]  /*9d00*/  SHFL.BFLY PT, R3, R136, 0x2, 0x1f ;  /* 0x0c401f0088037f89 */ /* 0x000ff000000e0000 */
[----:B------:R-:W1:Y:S02]  /*9d10*/  SHFL.BFLY PT, R2, R135, 0x2, 0x1f ;  /* 0x0c401f0087027f89 */ /* 0x000e6400000e0000 */
[----:B-1----:R-:W-:Y:S02]  /*9d20*/  FMNMX.FTZ R134, R135, R2, !PT ;  /* 0x0000000287867209 */ /* 0x002fe40007810000 */
[----:B------:R-:W-:Y:S04]  /*9d30*/  FMNMX.FTZ R137, R136, R3, !PT ;  /* 0x0000000388897209 */ /* 0x000fe80007810000 */
[----:B------:R-:W1:Y:S08]  /*9d40*/  SHFL.BFLY PT, R3, R134, 0x1, 0x1f ;  /* 0x0c201f0086037f89 */ /* 0x000e7000000e0000 */
[----:B------:R-:W2:Y:S01]  /*9d50*/  SHFL.BFLY PT, R132, R137, 0x1, 0x1f ;  /* 0x0c201f0089847f89 */ /* 0x000ea200000e0000 */
[----:B-1----:R-:W-:Y:S02]  /*9d60*/  FMNMX.FTZ R3, R134, R3, !PT ;  /* 0x0000000386037209 */ /* 0x002fe40007810000 */
[----:B--2---:R-:W-:Y:S03]  /*9d70*/  FMNMX.FTZ R132, R137, R132, !PT ;  /* 0x0000008489847209 */ /* 0x004fe60007810000 */
[C---:B------:R-:W-:Y:S02]  /*9d80*/  FADD.FTZ R0, -R3.reuse, R0 ;  /* 0x0000000003007221 */ /* 0x040fe40000010100 */
[----:B------:R-:W1:Y:S01]  /*9d90*/  LDSM.16.MT88.4 R136, [R192+0xc000] ;  /* 0x00c00000c088783b */ /* 0x000e620000004200 */
[C---:B------:R-:W-:Y:S01]  /*9da0*/  FMUL.FTZ R164, R3.reuse, UR4 ;  /* 0x0000000403a47c20 */ /* 0x040fe20008410000 */
[C---:B------:R-:W-:Y:S01]  /*9db0*/  FSETP.NEU.FTZ.AND P0, PT, R132.reuse, -INF , PT ;  /* 0xff8000008400780b */ /* 0x040fe20003f1d000 */
[----:B------:R-:W-:Y:S01]  /*9dc0*/  FADD.FTZ R2, -R132, R133 ;  /* 0x0000008584027221 */ /* 0x000fe20000010100 */
[----:B------:R-:W-:Y:S01]  /*9dd0*/  FMUL.FTZ R135, R0, UR4 ;  /* 0x0000000400877c20 */ /* 0x000fe20008410000 */
[----:B------:R-:W-:Y:S02]  /*9de0*/  FMUL.FTZ R166, R132, UR4 ;  /* 0x0000000484a67c20 */ /* 0x000fe40008410000 */
[----:B------:R-:W-:Y:S01]  /*9df0*/  FMUL.FTZ R133, R2, UR4 ;  /* 0x0000000402857c20 */ /* 0x000fe20008410000 */
[----:B------:R2:W3:Y:S02]  /*9e00*/  MUFU.EX2 R0, R135 ;  /* 0x0000008700007308 */ /* 0x0004e40000000800 */
[----:B------:R-:W-:Y:S02]  /*9e10*/  FSEL R166, R166, RZ, P0 ;  /* 0x000000ffa6a67208 */ /* 0x000fe40000000000 */
[----:B------:R-:W-:Y:S03]  /*9e20*/  FSETP.NEU.FTZ.AND P0, PT, R3, -INF , PT ;  /* 0xff8000000300780b */ /* 0x000fe60003f1d000 */
[--C-:B------:R-:W-:Y:S03]  /*9e30*/  FFMA.FTZ R165, R4, UR4, -R166.reuse ;  /* 0x0000000404a57c23 */ /* 0x100fe600080108a6 */
[----:B------:R4:W5:Y:S01]  /*9e40*/  MUFU.EX2 R2, R133 ;  /* 0x0000008500027308 */ /* 0x0009620000000800 */
[----:B------:R-:W-:Y:S01]  /*9e50*/  FSEL R164, R164, RZ, P0 ;  /* 0x000000ffa4a47208 */ /* 0x000fe20000000000 */
[--C-:B------:R-:W-:Y:S01]  /*9e60*/  FFMA.FTZ R162, R5, UR4, -R166.reuse ;  /* 0x0000000405a27c23 */ /* 0x100fe200080108a6 */
[--C-:B------:R-:W-:Y:S01]  /*9e70*/  FFMA.FTZ R161, R8, UR4, -R166.reuse ;  /* 0x0000000408a17c23 */ /* 0x100fe200080108a6 */
[--C-:B------:R-:W-:Y:S01]  /*9e80*/  FFMA.FTZ R160, R9, UR4, -R166.reuse ;  /* 0x0000000409a07c23 */ /* 0x100fe200080108a6 */
[----:B------:R-:W-:Y:S01]  /*9e90*/  FFMA.FTZ R175, R28, UR4, -R166 ;  /* 0x000000041caf7c23 */ /* 0x000fe200080108a6 */
[--C-:B------:R-:W-:Y:S01]  /*9ea0*/  FFMA.FTZ R163, R6, UR4, -R164.reuse ;  /* 0x0000000406a37c23 */ /* 0x100fe200080108a4 */
[--C-:B------:R-:W-:Y:S03]  /*9eb0*/  FFMA.FTZ R134, R10, UR4, -R164.reuse ;  /* 0x000000040a867c23 */ /* 0x100fe600080108a4 */
[----:B------:R-:W-:Y:S01]  /*9ec0*/  MUFU.EX2 R165, R165 ;  /* 0x000000a500a57308 */ /* 0x000fe20000000800 */
[--C-:B--2---:R-:W-:Y:S01]  /*9ed0*/  FFMA.FTZ R135, R7, UR4, -R164.reuse ;  /* 0x0000000407877c23 */ /* 0x104fe200080108a4 */
[C---:B---3--:R-:W-:Y:S01]  /*9ee0*/  FMUL.FTZ R6, R0.reuse, R130 ;  /* 0x0000008200067220 */ /* 0x048fe20000410000 */
[C---:B------:R-:W-:Y:S01]  /*9ef0*/  FMUL.FTZ R7, R0.reuse, R131 ;  /* 0x0000008300077220 */ /* 0x040fe20000410000 */
[C---:B------:R-:W-:Y:S01]  /*9f00*/  FMUL.FTZ R10, R0.reuse, R126 ;  /* 0x0000007e000a7220 */ /* 0x040fe20000410000 */
[C---:B------:R-:W-:Y:S01]  /*9f10*/  FMUL.FTZ R38, R0.reuse, R38 ;  /* 0x0000002600267220 */ /* 0x040fe20000410000 */
[C---:B------:R-:W-:Y:S01]  /*9f20*/  FMUL.FTZ R39, R0.reuse, R39 ;  /* 0x0000002700277220 */ /* 0x040fe20000410000 */
[----:B------:R-:W-:Y:S03]  /*9f30*/  FMUL.FTZ R42, R0, R42 ;  /* 0x0000002a002a7220 */ /* 0x000fe60000410000 */
[----:B------:R-:W2:Y:S01]  /*9f40*/  MUFU.EX2 R162, R162 ;  /* 0x000000a200a27308 */ /* 0x000ea20000000800 */
[----:B----4-:R-:W-:Y:S01]  /*9f50*/  FFMA.FTZ R133, R11, UR4, -R164 ;  /* 0x000000040b857c23 */ /* 0x010fe200080108a4 */
[C---:B-----5:R-:W-:Y:S01]  /*9f60*/  FMUL.FTZ R4, R2.reuse, R128 ;  /* 0x0000008002047220 */ /* 0x060fe20000410000 */
[C---:B------:R-:W-:Y:S01]  /*9f70*/  FMUL.FTZ R5, R2.reuse, R129 ;  /* 0x0000008102057220 */ /* 0x040fe20000410000 */
[C---:B------:R-:W-:Y:S01]  /*9f80*/  FMUL.FTZ R8, R2.reuse, R124 ;  /* 0x0000007c02087220 */ /* 0x040fe20000410000 */
[----:B------:R-:W-:Y:S01]  /*9f90*/  FMUL.FTZ R9, R2, R125 ;  /* 0x0000007d02097220 */ /* 0x000fe20000410000 */
[----:B------:R-:W-:Y:S01]  /*9fa0*/  FMUL.FTZ R11, R0, R127 ;  /* 0x0000007f000b7220 */ /* 0x000fe20000410000 */
[C---:B------:R-:W-:Y:S03]  /*9fb0*/  FMUL.FTZ R36, R2.reuse, R36 ;  /* 0x0000002402247220 */ /* 0x040fe60000410000 */
[----:B------:R-:W-:Y:S01]  /*9fc0*/  MUFU.EX2 R161, R161 ;  /* 0x000000a100a17308 */ /* 0x000fe20000000800 */
[C---:B------:R-:W-:Y:S01]  /*9fd0*/  FMUL.FTZ R37, R2.reuse, R37 ;  /* 0x0000002502257220 */ /* 0x040fe20000410000 */
[----:B------:R-:W3:Y:S01]  /*9fe0*/  LDSM.16.MT88.4 R124, [R192+0xe000] ;  /* 0x00e00000c07c783b */ /* 0x000ee20000004200 */
[C---:B------:R-:W-:Y:S01]  /*9ff0*/  FMUL.FTZ R40, R2.reuse, R40 ;  /* 0x0000002802287220 */ /* 0x040fe20000410000 */
[----:B------:R-:W-:Y:S01]  /*a000*/  FMUL.FTZ R41, R2, R41 ;  /* 0x0000002902297220 */ /* 0x000fe20000410000 */
[----:B------:R-:W-:Y:S01]  /*a010*/  FMUL.FTZ R43, R0, R43 ;  /* 0x0000002b002b7220 */ /* 0x000fe20000410000 */
[C---:B------:R-:W-:Y:S01]  /*a020*/  FMUL.FTZ R44, R2.reuse, R44 ;  /* 0x0000002c022c7220 */ /* 0x040fe20000410000 */
[----:B------:R-:W-:Y:S03]  /*a030*/  FMUL.FTZ R45, R2, R45 ;  /* 0x0000002d022d7220 */ /* 0x000fe60000410000 */
[----:B------:R-:W4:Y:S01]  /*a040*/  MUFU.EX2 R160, R160 ;  /* 0x000000a000a07308 */ /* 0x000f220000000800 */
        /* <DEDUP_REMOVED lines=12> */
[--C-:B------:R-:W-:Y:S01]  /*a110*/  FFMA.FTZ R220, R29, UR4, -R166.reuse ;  /* 0x000000041ddc7c23 */ /* 0x100fe200080108a6 */
[----:B------:R-:W-:Y:S01]  /*a120*/  FFMA.FTZ R222, R32, UR4, -R166 ;  /* 0x0000000420de7c23 */ /* 0x000fe200080108a6 */
[--C-:B------:R-:W-:Y:S03]  /*a130*/  FFMA.FTZ R224, R30, UR4, -R164.reuse ;  /* 0x000000041ee07c23 */ /* 0x100fe600080108a4 */
[----:B------:R-:W2:Y:S01]  /*a140*/  MUFU.EX2 R135, R135 ;  /* 0x0000008700877308 */ /* 0x000ea20000000800 */
[----:B----4-:R-:W-:Y:S01]  /*a150*/  F2FP.F16.F32.PACK_AB R130, R160, R161 ;  /* 0x000000a1a082723e */ /* 0x010fe200000000ff */
[----:B------:R-:W-:Y:S01]  /*a160*/  FFMA.FTZ R225, R31, UR4, -R164 ;  /* 0x000000041fe17c23 */ /* 0x000fe200080108a4 */
[C---:B------:R-:W-:Y:S01]  /*a170*/  FMUL.FTZ R56, R2.reuse, R56 ;  /* 0x0000003802387220 */ /* 0x040fe20000410000 */
[----:B------:R-:W-:Y:S01]  /*a180*/  LDSM.16.MT88.4 R28, [R192+0xd800] ;  /* 0x00d80000c01c783b */ /* 0x000fe20000004200 */
        /* <DEDUP_REMOVED lines=11> */
[----:B------:R-:W4:Y:S01]  /*a240*/  MUFU.EX2 R133, R133 ;  /* 0x0000008500857308 */ /* 0x000f220000000800 */
[----:B--2---:R-:W-:Y:S01]  /*a250*/  F2FP.F16.F32.PACK_AB R129, R135, R163 ;  /* 0x000000a38781723e */ /* 0x004fe200000000ff */
        /* <DEDUP_REMOVED lines=15> */
[----:B----4-:R-:W-:Y:S01]  /*a350*/  F2FP.F16.F32.PACK_AB R131, R133, R134 ;  /* 0x000000868583723e */ /* 0x010fe200000000ff */
[C---:B------:R-:W-:Y:S01]  /*a360*/  FMUL.FTZ R82, R0.reuse, R82 ;  /* 0x0000005200527220 */ /* 0x040fe20000410000 */
[----:B------:R-:W-:Y:S01]  /*a370*/  FMUL.FTZ R83, R0, R83 ;  /* 0x0000005300537220 */ /* 0x000fe20000410000 */
[C---:B------:R-:W-:Y:S01]  /*a380*/  FMUL.FTZ R84, R2.reuse, R84 ;  /* 0x0000005402547220 */ /* 0x040fe20000410000 */
[----:B------:R-:W-:Y:S01]  /*a390*/  FMUL.FTZ R85, R2, R85 ;  /* 0x0000005502557220 */ /* 0x000fe20000410000 */
[C---:B------:R-:W-:Y:S01]  /*a3a0*/  FMUL.FTZ R86, R0.reuse, R86 ;  /* 0x0000005600567220 */ /* 0x040fe20000410000 */
[----:B------:R-:W-:Y:S01]  /*a3b0*/  FMUL.FTZ R87, R0, R87 ;  /* 0x0000005700577220 */ /* 0x000fe20000410000 */
[C---:B-1----:R-:W-:Y:S01]  /*a3c0*/  HMMA.16816.F32 R4, R128.reuse, R136, R4 ;  /* 0x000000888004723c */ /* 0x042fe20000001804 */
[----:B------:R-:W-:Y:S04]  /*a3d0*/  MUFU.EX2 R175, R175 ;  /* 0x000000af00af7308 */ /* 0x000fe80000000800 */
[----:B------:R-:W-:Y:S01]  /*a3e0*/  FMUL.FTZ R88, R2, R88 ;  /* 0x0000005802587220 */ /* 0x000fe20000410000 */
[C---:B------:R-:W-:Y:S01]  /*a3f0*/  HMMA.16816.F32 R8, R128.reuse, R138, R8 ;  /* 0x0000008a8008723c */ /* 0x040fe20000001808 */
[----:B------:R-:W1:Y:S04]  /*a400*/  LDSM.16.MT88.4 R136, [R190+0xe000] ;  /* 0x00e00000be88783b */ /* 0x000e680000004200 */
[----:B------:R-:W-:Y:S01]  /*a410*/  MUFU.EX2 R220, R220 ;  /* 0x000000dc00dc7308 */ /* 0x000fe20000000800 */
[----:B------:R-:W-:Y:S01]  /*a420*/  ISETP.GT.AND P0, PT, R216, RZ, PT ;  /* 0x000000ffd800720c */ /* 0x000fe20003f04270 */
[----:B------:R-:W-:Y:S01]  /*a430*/  FMUL.FTZ R89, R2, R89 ;  /* 0x0000005902597220 */ /* 0x000fe20000410000 */
[C---:B------:R-:W-:Y:S03]  /*a440*/  HMMA.16816.F32 R36, R128.reuse, R140, R36 ;  /* 0x0000008c8024723c */ /* 0x040fe60000001824 */
[C---:B------:R-:W-:Y:S03]  /*a450*/  FMUL.FTZ R90, R0.reuse, R90 ;  /* 0x0000005a005a7220 */ /* 0x040fe60000410000 */
[C---:B------:R-:W-:Y:S01]  /*a460*/  HMMA.16816.F32 R40, R128.reuse, R142, R40 ;  /* 0x0000008e8028723c */ /* 0x040fe20000001828 */
[----:B------:R-:W2:Y:S01]  /*a470*/  LDSM.16.MT88.4 R140, [R189+0xe000] ;  /* 0x00e00000bd8c783b */ /* 0x000ea20000004200 */
[----:B------:R-:W-:Y:S03]  /*a480*/  MUFU.EX2 R222, R222 ;  /* 0x000000de00de7308 */ /* 0x000fe60000000800 */
[----:B------:R-:W-:Y:S01]  /*a490*/  FMUL.FTZ R91, R0, R91 ;  /* 0x0000005b005b7220 */ /* 0x000fe20000410000 */
[C---:B------:R-:W-:Y:S06]  /*a4a0*/  HMMA.16816.F32 R44, R128.reuse, R144, R44 ;  /* 0x00000090802c723c */ /* 0x040fec000000182c */
[----:B------:R-:W-:Y:S01]  /*a4b0*/  MUFU.EX2 R224, R224 ;  /* 0x000000e000e07308 */ /* 0x000fe20000000800 */
[C---:B------:R-:W-:Y:S01]  /*a4c0*/  FMUL.FTZ R92, R2.reuse, R92 ;  /* 0x0000005c025c7220 */ /* 0x040fe20000410000 */
[C---:B------:R-:W-:Y:S01]  /*a4d0*/  HMMA.16816.F32 R48, R128.reuse, R146, R48 ;  /* 0x000000928030723c */ /* 0x040fe20000001830 */
[----:B------:R-:W4:Y:S02]  /*a4e0*/  LDSM.16.MT88.4 R144, [R188+0xe000] ;  /* 0x00e00000bc90783b */ /* 0x000f240000004200 */
[----:B------:R-:W-:Y:S03]  /*a4f0*/  FMUL.FTZ R93, R2, R93 ;  /* 0x0000005d025d7220 */ /* 0x000fe60000410000 */
[C---:B------:R-:W-:Y:S02]  /*a500*/  HMMA.16816.F32 R52, R128.reuse, R148, R52 ;  /* 0x000000948034723c */ /* 0x040fe40000001834 */
[----:B------:R-:W-:Y:S03]  /*a510*/  MUFU.EX2 R225, R225 ;  /* 0x000000e100e17308 */ /* 0x000fe60000000800 */
[C---:B------:R-:W-:Y:S01]  /*a520*/  FMUL.FTZ R94, R0.reuse, R94 ;  /* 0x0000005e005e7220 */ /* 0x040fe20000410000 */
[C---:B------:R-:W-:Y:S01]  /*a530*/  HMMA.16816.F32 R56, R128.reuse, R150, R56 ;  /* 0x000000968038723c */ /* 0x040fe20000001838 */
[----:B------:R-:W-:Y:S04]  /*a540*/  LDSM.16.MT88.4 R148, [R192+0xe800] ;  /* 0x00e80000c094783b */ /* 0x000fe80000004200 */
[----:B------:R-:W-:Y:S01]  /*a550*/  FMUL.FTZ R95, R0, R95 ;  /* 0x0000005f005f7220 */ /* 0x000fe20000410000 */
[C---:B---3--:R-:W-:Y:S05]  /*a560*/  HMMA.16816.F32 R60, R128.reuse, R124, R60 ;  /* 0x0000007c803c723c */ /* 0x048fea000000183c */
[C---:B------:R-:W-:Y:S01]  /*a570*/  FMUL.FTZ R96, R2.reuse, R96 ;  /* 0x0000006002607220 */ /* 0x040fe20000410000 */
[C---:B------:R-:W-:Y:S01]  /*a580*/  HMMA.16816.F32 R64, R128.reuse, R126, R64 ;  /* 0x0000007e8040723c */ /* 0x040fe20000001840 */
[----:B------:R-:W3:Y:S04]  /*a590*/  LDSM.16.MT88.4 R124, [R192+0x10000] ;  /* 0x01000000c07c783b */ /* 0x000ee80000004200 */
[----:B------:R-:W-:Y:S01]  /*a5a0*/  FMUL.FTZ R97, R2, R97 ;  /* 0x0000006102617220 */ /* 0x000fe20000410000 */
[C---:B-1----:R-:W-:Y:S05]  /*a5b0*/  HMMA.16816.F32 R68, R128.reuse, R136, R68 ;  /* 0x000000888044723c */ /* 0x042fea0000001844 */
[C---:B------:R-:W-:Y:S01]  /*a5c0*/  FMUL.FTZ R98, R0.reuse, R98 ;  /* 0x0000006200627220 */ /* 0x040fe20000410000 */
[C---:B------:R-:W-:Y:S01]  /*a5d0*/  HMMA.16816.F32 R72, R128.reuse, R138, R72 ;  /* 0x0000008a8048723c */ /* 0x040fe20000001848 */
[----:B------:R-:W1:Y:S04]  /*a5e0*/  LDSM.16.MT88.4 R136, [R190+0x10000] ;  /* 0x01000000be88783b */ /* 0x000e680000004200 */
[----:B------:R-:W-:Y:S01]  /*a5f0*/  FMUL.FTZ R99, R0, R99 ;  /* 0x0000006300637220 */ /* 0x000fe20000410000 */
[C---:B--2---:R-:W-:Y:S05]  /*a600*/  HMMA.16816.F32 R76, R128.reuse, R140, R76 ;  /* 0x0000008c804c723c */ /* 0x044fea000000184c */
[C---:B------:R-:W-:Y:S01]  /*a610*/  FMUL.FTZ R100, R2.reuse, R100 ;  /* 0x0000006402647220 */ /* 0x040fe20000410000 */
[C---:B------:R-:W-:Y:S01]  /*a620*/  HMMA.16816.F32 R80, R128.reuse, R142, R80 ;  /* 0x0000008e8050723c */ /* 0x040fe20000001850 */
[----:B------:R-:W2:Y:S04]  /*a630*/  LDSM.16.MT88.4 R140, [R189+0x10000] ;  /* 0x01000000bd8c783b */ /* 0x000ea80000004200 */
[----:B------:R-:W-:Y:S01]  /*a640*/  FMUL.FTZ R101, R2, R101 ;  /* 0x0000006502657220 */ /* 0x000fe20000410000 */
[C---:B----4-:R-:W-:Y:S05]  /*a650*/  HMMA.16816.F32 R84, R128.reuse, R144, R84 ;  /* 0x000000908054723c */ /* 0x050fea0000001854 */
        /* <DEDUP_REMOVED lines=11> */
[----:B------:R-:W-:Y:S01]  /*a710*/  FMUL.FTZ R107, R0, R107 ;  /* 0x0000006b006b7220 */ /* 0x000fe20000410000 */
[--C-:B------:R-:W-:Y:S01]  /*a720*/  FFMA.FTZ R167, R12, UR4, -R166.reuse ;  /* 0x000000040ca77c23 */ /* 0x100fe200080108a6 */
[C---:B------:R-:W-:Y:S03]  /*a730*/  FMUL.FTZ R12, R2.reuse, R120 ;  /* 0x00000078020c7220 */ /* 0x040fe60000410000 */
[----:B------:R-:W-:Y:S01]  /*a740*/  FFMA.FTZ R168, R13, UR4, -R166 ;  /* 0x000000040da87c23 */ /* 0x000fe200080108a6 */
[----:B------:R-:W-:Y:S01]  /*a750*/  FMUL.FTZ R13, R2, R121 ;  /* 0x00000079020d7220 */ /* 0x000fe20000410000 */
[C---:B------:R-:W-:Y:S01]  /*a760*/  HMMA.16816.F32 R104, R128.reuse, R138, R104 ;  /* 0x0000008a8068723c */ /* 0x040fe20000001868 */
[----:B------:R-:W1:Y:S01]  /*a770*/  LDSM.16.MT88.4 R136, [R192+0xc800] ;  /* 0x00c80000c088783b */ /* 0x000e620000004200 */
[----:B------:R-:W-:Y:S01]  /*a780*/  MUFU.EX2 R167, R167 ;  /* 0x000000a700a77308 */ /* 0x000fe20000000800 */
[--C-:B------:R-:W-:Y:S01]  /*a790*/  FFMA.FTZ R171, R14, UR4, -R164.reuse ;  /* 0x000000040eab7c23 */ /* 0x100fe200080108a4 */
[C---:B------:R-:W-:Y:S01]  /*a7a0*/  FMUL.FTZ R108, R2.reuse, R108 ;  /* 0x0000006c026c7220 */ /* 0x040fe20000410000 */
[----:B------:R-:W-:Y:S01]  /*a7b0*/  FMUL.FTZ R109, R2, R109 ;  /* 0x0000006d026d7220 */ /* 0x000fe20000410000 */
[C---:B------:R-:W-:Y:S01]  /*a7c0*/  FMUL.FTZ R110, R0.reuse, R110 ;  /* 0x0000006e006e7220 */ /* 0x040fe20000410000 */
[C---:B------:R-:W-:Y:S01]  /*a7d0*/  FMUL.FTZ R111, R0.reuse, R111 ;  /* 0x0000006f006f7220 */ /* 0x040fe20000410000 */
[----:B------:R-:W-:Y:S04]  /*a7e0*/  FFMA.FTZ R172, R15, UR4, -R164 ;  /* 0x000000040fac7c23 */ /* 0x000fe800080108a4 */
[----:B------:R-:W4:Y:S01]  /*a7f0*/  MUFU.EX2 R168, R168 ;  /* 0x000000a800a87308 */ /* 0x000f220000000800 */
[C---:B------:R-:W-:Y:S01]  /*a800*/  FMUL.FTZ R14, R0.reuse, R122 ;  /* 0x0000007a000e7220 */ /* 0x040fe20000410000 */
[----:B------:R-:W-:Y:S01]  /*a810*/  FMUL.FTZ R15, R0, R123 ;  /* 0x0000007b000f7220 */ /* 0x000fe20000410000 */
[--C-:B------:R-:W-:Y:S01]  /*a820*/  FFMA.FTZ R169, R16, UR4, -R166.reuse ;  /* 0x0000000410a97c23 */ /* 0x100fe200080108a6 */
[C---:B--2---:R-:W-:Y:S01]  /*a830*/  HMMA.16816.F32 R108, R128.reuse, R140, R108 ;  /* 0x0000008c806c723c */ /* 0x044fe2000000186c */
[----:B------:R-:W2:Y:S02]  /*a840*/  LDSM.16.MT88.4 R120, [R190+0xc800] ;  /* 0x00c80000be78783b */ /* 0x000ea40000004200 */
[----:B------:R-:W-:Y:S01]  /*a850*/  FFMA.FTZ R170, R17, UR4, -R166 ;  /* 0x0000000411aa7c23 */ /* 0x000fe200080108a6 */
[--C-:B------:R-:W-:Y:S01]  /*a860*/  FFMA.FTZ R173, R18, UR4, -R164.reuse ;  /* 0x0000000412ad7c23 */ /* 0x100fe200080108a4 */
[----:B------:R-:W-:Y:S01]  /*a870*/  FFMA.FTZ R174, R19, UR4, -R164 ;  /* 0x0000000413ae7c23 */ /* 0x000fe200080108a4 */
[C---:B------:R-:W-:Y:S01]  /*a880*/  HMMA.16816.F32 R12, R128.reuse, R142, R12 ;  /* 0x0000008e800c723c */ /* 0x040fe2000000180c */
[----:B------:R-:W-:Y:S02]  /*a890*/  MUFU.EX2 R169, R169 ;  /* 0x000000a900a97308 */ /* 0x000fe40000000800 */
[----:B------:R-:W5:Y:S02]  /*a8a0*/  LDSM.16.MT88.4 R140, [R188+0xc800] ;  /* 0x00c80000bc8c783b */ /* 0x000f640000004200 */
[C---:B------:R-:W-:Y:S01]  /*a8b0*/  FMUL.FTZ R16, R2.reuse, R116 ;  /* 0x0000007402107220 */ /* 0x040fe20000410000 */
[----:B------:R-:W-:Y:S01]  /*a8c0*/  FMUL.FTZ R17, R2, R117 ;  /* 0x0000007502117220 */ /* 0x000fe20000410000 */
[C---:B------:R-:W-:Y:S01]  /*a8d0*/  FMUL.FTZ R18, R0.reuse, R118 ;  /* 0x0000007600127220 */ /* 0x040fe20000410000 */
[----:B------:R-:W-:Y:S03]  /*a8e0*/  FMUL.FTZ R19, R0, R119 ;  /* 0x0000007700137220 */ /* 0x000fe60000410000 */
[----:B------:R-:W1:Y:S01]  /*a8f0*/  MUFU.EX2 R170, R170 ;  /* 0x000000aa00aa7308 */ /* 0x000e620000000800 */
[C---:B------:R-:W-:Y:S01]  /*a900*/  FMUL.FTZ R112, R2.reuse, R112 ;  /* 0x0000007002707220 */ /* 0x040fe20000410000 */
[----:B------:R-:W-:Y:S01]  /*a910*/  FMUL.FTZ R113, R2, R113 ;  /* 0x0000007102717220 */ /* 0x000fe20000410000 */
[C---:B------:R-:W-:Y:S01]  /*a920*/  FMUL.FTZ R114, R0.reuse, R114 ;  /* 0x0000007200727220 */ /* 0x040fe20000410000 */
[----:B------:R-:W-:Y:S01]  /*a930*/  FMUL.FTZ R115, R0, R115 ;  /* 0x0000007300737220 */ /* 0x000fe20000410000 */
[C---:B---3--:R-:W-:Y:S05]  /*a940*/  HMMA.16816.F32 R16, R128.reuse, R124, R16 ;  /* 0x0000007c8010723c */ /* 0x048fea0000001810 */
[----:B------:R-:W-:Y:S01]  /*a950*/  MUFU.EX2 R171, R171 ;  /* 0x000000ab00ab7308 */ /* 0x000fe20000000800 */
[----:B----4-:R-:W-:Y:S01]  /*a960*/  F2FP.F16.F32.PACK_AB R116, R168, R167 ;  /* 0x000000a7a874723e */ /* 0x010fe200000000ff */
[----:B------:R-:W-:Y:S01]  /*a970*/  FFMA.FTZ R165, R2, R219, R165 ;  /* 0x000000db02a57223 */ /* 0x000fe200000100a5 */
[----:B------:R-:W-:Y:S01]  /*a980*/  FFMA.FTZ R163, R0, R217, R163 ;  /* 0x000000d900a37223 */ /* 0x000fe200000100a3 */
[----:B------:R-:W-:Y:S01]  /*a990*/  HMMA.16816.F32 R112, R128, R126, R112 ;  /* 0x0000007e8070723c */ /* 0x000fe20000001870 */
[----:B------:R-:W3:Y:S05]  /*a9a0*/  LDSM.16.MT88.4 R124, [R188+0xe800] ;  /* 0x00e80000bc7c783b */ /* 0x000eea0000004200 */
[----:B------:R-:W4:Y:S01]  /*a9b0*/  MUFU.EX2 R172, R172 ;  /* 0x000000ac00ac7308 */ /* 0x000f220000000800 */
[----:B-1----:R-:W-:Y:S01]  /*a9c0*/  F2FP.F16.F32.PACK_AB R118, R170, R169 ;  /* 0x000000a9aa76723e */ /* 0x002fe200000000ff */
[----:B------:R-:W-:Y:S03]  /*a9d0*/  FADD.FTZ R162, R162, R165 ;  /* 0x000000a5a2a27221 */ /* 0x000fe60000010000 */
[----:B------:R-:W-:Y:S01]  /*a9e0*/  IADD3 R0, R216, -0x1, RZ ;  /* 0xffffffffd8007810 */ /* 0x000fe20007ffe0ff */
[----:B------:R-:W-:Y:S01]  /*a9f0*/  FADD.FTZ R163, R135, R163 ;  /* 0x000000a387a37221 */ /* 0x000fe20000010000 */
[----:B------:R-:W-:Y:S01]  /*aa00*/  LDSM.16.MT88.4 R128, [R190+0x10800] ;  /* 0x01080000be80783b */ /* 0x000fe20000004200 */
[----:B------:R-:W-:Y:S02]  /*aa10*/  FADD.FTZ R161, R161, R162 ;  /* 0x000000a2a1a17221 */ /* 0x000fe40000010000 */
[----:B------:R-:W-:Y:S01]  /*aa20*/  MUFU.EX2 R173, R173 ;  /* 0x000000ad00ad7308 */ /* 0x000fe20000000800 */
[----:B------:R-:W-:Y:S01]  /*aa30*/  FADD.FTZ R134, R134, R163 ;  /* 0x000000a386867221 */ /* 0x000fe20000010000 */
[----:B------:R-:W-:Y:S01]  /*aa40*/  MOV R216, R0 ;  /* 0x0000000000d87202 */ /* 0x000fe20000000f00 */
[----:B------:R-:W-:Y:S01]  /*aa50*/  FADD.FTZ R160, R160, R161 ;  /* 0x000000a1a0a07221 */ /* 0x000fe20000010000 */
[----:B------:R-:W-:Y:S01]  /*aa60*/  MOV R0, R3 ;  /* 0x0000000300007202 */ /* 0x000fe20000000f00 */
[----:B------:R-:W-:Y:S01]  /*aa70*/  FADD.FTZ R134, R133, R134 ;  /* 0x0000008685867221 */ /* 0x000fe20000010000 */
[----:B------:R-:W-:Y:S01]  /*aa80*/  MOV R133, R132 ;  /* 0x0000008400857202 */ /* 0x000fe20000000f00 */
[----:B------:R-:W-:Y:S03]  /*aa90*/  FADD.FTZ R167, R167, R160 ;  /* 0x000000a0a7a77221 */ /* 0x000fe60000010000 */
[----:B------:R-:W1:Y:S01]  /*aaa0*/  MUFU.EX2 R174, R174 ;  /* 0x000000ae00ae7308 */ /* 0x000e620000000800 */
[----:B----4-:R-:W-:Y:S01]  /*aab0*/  F2FP.F16.F32.PACK_AB R117, R172, R171 ;  /* 0x000000abac75723e */ /* 0x010fe200000000ff */
[----:B------:R-:W-:Y:S01]  /*aac0*/  FADD.FTZ R171, R171, R134 ;  /* 0x00000086abab7221 */ /* 0x000fe20000010000 */
[----:B------:R-:W-:Y:S03]  /*aad0*/  FADD.FTZ R168, R168, R167 ;  /* 0x000000a7a8a87221 */ /* 0x000fe60000010000 */
[----:B------:R-:W-:Y:S01]  /*aae0*/  FADD.FTZ R172, R172, R171 ;  /* 0x000000abacac7221 */ /* 0x000fe20000010000 */
[----:B------:R-:W-:Y:S04]  /*aaf0*/  FADD.FTZ R169, R169, R168 ;  /* 0x000000a8a9a97221 */ /* 0x000fe80000010000 */
[----:B------:R-:W-:Y:S01]  /*ab00*/  FADD.FTZ R169, R170, R169 ;  /* 0x000000a9aaa97221 */ /* 0x000fe20000010000 */
[----:B-1----:R-:W-:Y:S07]  /*ab10*/  F2FP.F16.F32.PACK_AB R119, R174, R173 ;  /* 0x000000adae77723e */ /* 0x002fee00000000ff */
[C---:B------:R-:W-:Y:S06]  /*ab20*/  HMMA.16816.F32 R4, R116.reuse, R136, R4 ;  /* 0x000000887404723c */ /* 0x040fec0000001804 */
[C---:B------:R-:W-:Y:S01]  /*ab30*/  HMMA.16816.F32 R8, R116.reuse, R138, R8 ;  /* 0x0000008a7408723c */ /* 0x040fe20000001808 */
[----:B------:R-:W-:Y:S05]  /*ab40*/  LDSM.16.MT88.4 R136, [R189+0x10800] ;  /* 0x01080000bd88783b */ /* 0x000fea0000004200 */
[C---:B--2---:R-:W-:Y:S06]  /*ab50*/  HMMA.16816.F32 R36, R116.reuse, R120, R36 ;  /* 0x000000787424723c */ /* 0x044fec0000001824 */
[C---:B------:R-:W-:Y:S01]  /*ab60*/  HMMA.16816.F32 R40, R116.reuse, R122, R40 ;  /* 0x0000007a7428723c */ /* 0x040fe20000001828 */
[----:B------:R-:W1:Y:S05]  /*ab70*/  LDSM.16.MT88.4 R120, [R192+0x10800] ;  /* 0x01080000c078783b */ /* 0x000e6a0000004200 */
[C---:B------:R-:W-:Y:S06]  /*ab80*/  HMMA.16816.F32 R44, R116.reuse, R144, R44 ;  /* 0x00000090742c723c */ /* 0x040fec000000182c */
[C---:B------:R-:W-:Y:S01]  /*ab90*/  HMMA.16816.F32 R48, R116.reuse, R146, R48 ;  /* 0x000000927430723c */ /* 0x040fe20000001830 */
[----:B------:R-:W-:Y:S05]  /*aba0*/  LDSM.16.MT88.4 R144, [R192+0xf000] ;  /* 0x00f00000c090783b */ /* 0x000fea0000004200 */
[C---:B-----5:R-:W-:Y:S06]  /*abb0*/  HMMA.16816.F32 R52, R116.reuse, R140, R52 ;  /* 0x0000008c7434723c */ /* 0x060fec0000001834 */
[C---:B------:R-:W-:Y:S01]  /*abc0*/  HMMA.16816.F32 R56, R116.reuse, R142, R56 ;  /* 0x0000008e7438723c */ /* 0x040fe20000001838 */
[----:B------:R-:W-:Y:S05]  /*abd0*/  LDSM.16.MT88.4 R140, [R190+0xd000] ;  /* 0x00d00000be8c783b */ /* 0x000fea0000004200 */
[C---:B------:R-:W-:Y:S06]  /*abe0*/  HMMA.16816.F32 R60, R116.reuse, R148, R60 ;  /* 0x00000094743c723c */ /* 0x040fec000000183c */
[C---:B------:R-:W-:Y:S01]  /*abf0*/  HMMA.16816.F32 R64, R116.reuse, R150, R64 ;  /* 0x000000967440723c */ /* 0x040fe20000001840 */
[----:B------:R-:W-:Y:S05]  /*ac00*/  LDSM.16.MT88.4 R148, [R189+0xf000] ;  /* 0x00f00000bd94783b */ /* 0x000fea0000004200 */
[C---:B------:R-:W-:Y:S06]  /*ac10*/  HMMA.16816.F32 R68, R116.reuse, R152, R68 ;  /* 0x000000987444723c */ /* 0x040fec0000001844 */
[C---:B------:R-:W-:Y:S05]  /*ac20*/  HMMA.16816.F32 R72, R116.reuse, R154, R72 ;  /* 0x0000009a7448723c */ /* 0x040fea0000001848 */
[--C-:B------:R-:W-:Y:S01]  /*ac30*/  FFMA.FTZ R152, R20, UR4, -R166.reuse ;  /* 0x0000000414987c23 */ /* 0x100fe200080108a6 */
[C---:B------:R-:W-:Y:S05]  /*ac40*/  HMMA.16816.F32 R76, R116.reuse, R156, R76 ;  /* 0x0000009c744c723c */ /* 0x040fea000000184c */
[--C-:B------:R-:W-:Y:S01]  /*ac50*/  FFMA.FTZ R154, R24, UR4, -R166.reuse ;  /* 0x00000004189a7c23 */ /* 0x100fe200080108a6 */
[C---:B------:R-:W-:Y:S01]  /*ac60*/  HMMA.16816.F32 R80, R116.reuse, R158, R80 ;  /* 0x0000009e7450723c */ /* 0x040fe20000001850 */
[----:B------:R-:W-:Y:S04]  /*ac70*/  MUFU.EX2 R152, R152 ;  /* 0x0000009800987308 */ /* 0x000fe80000000800 */
[----:B------:R-:W-:Y:S01]  /*ac80*/  FFMA.FTZ R155, R25, UR4, -R166 ;  /* 0x00000004199b7c23 */ /* 0x000fe200080108a6 */
[C---:B---3--:R-:W-:Y:S05]  /*ac90*/  HMMA.16816.F32 R84, R116.reuse, R124, R84 ;  /* 0x0000007c7454723c */ /* 0x048fea0000001854 */
[----:B------:R-:W-:Y:S01]  /*aca0*/  MUFU.EX2 R154, R154 ;  /* 0x0000009a009a7308 */ /* 0x000fe20000000800 */
[--C-:B------:R-:W-:Y:S01]  /*acb0*/  FFMA.FTZ R158, R26, UR4, -R164.reuse ;  /* 0x000000041a9e7c23 */ /* 0x100fe200080108a4 */
[C---:B------:R-:W-:Y:S01]  /*acc0*/  HMMA.16816.F32 R88, R116.reuse, R126, R88 ;  /* 0x0000007e7458723c */ /* 0x040fe20000001858 */
[----:B------:R-:W2:Y:S03]  /*acd0*/  LDSM.16.MT88.4 R124, [R188+0x10800] ;  /* 0x01080000bc7c783b */ /* 0x000ea60000004200 */
[----:B------:R-:W-:Y:S02]  /*ace0*/  FFMA.FTZ R159, R27, UR4, -R164 ;  /* 0x000000041b9f7c23 */ /* 0x000fe400080108a4 */
[C---:B-1----:R-:W-:Y:S02]  /*acf0*/  HMMA.16816.F32 R92, R116.reuse, R120, R92 ;  /* 0x00000078745c723c */ /* 0x042fe4000000185c */
[----:B------:R-:W1:Y:S01]  /*ad00*/  MUFU.EX2 R155, R155 ;  /* 0x0000009b009b7308 */ /* 0x000e620000000800 */
[----:B------:R-:W-:Y:S02]  /*ad10*/  LDSM.16.MT88.4 R24, [R188+0xd000] ;  /* 0x00d00000bc18783b */ /* 0x000fe40000004200 */
[--C-:B------:R-:W-:Y:S01]  /*ad20*/  FFMA.FTZ R153, R21, UR4, -R166.reuse ;  /* 0x0000000415997c23 */ /* 0x100fe200080108a6 */
[C---:B------:R-:W-:Y:S06]  /*ad30*/  HMMA.16816.F32 R96, R116.reuse, R122, R96 ;  /* 0x0000007a7460723c */ /* 0x040fec0000001860 */
[----:B------:R-:W-:Y:S01]  /*ad40*/  MUFU.EX2 R158, R158 ;  /* 0x0000009e009e7308 */ /* 0x000fe20000000800 */
[----:B------:R-:W3:Y:S01]  /*ad50*/  LDSM.16.MT88.4 R120, [R192+0xd000] ;  /* 0x00d00000c078783b */ /* 0x000ee20000004200 */
[C---:B------:R-:W-:Y:S03]  /*ad60*/  HMMA.16816.F32 R100, R116.reuse, R128, R100 ;  /* 0x000000807464723c */ /* 0x040fe60000001864 */
[----:B------:R-:W-:Y:S03]  /*ad70*/  FFMA.FTZ R166, R33, UR4, -R166 ;  /* 0x0000000421a67c23 */ /* 0x000fe600080108a6 */
[C---:B------:R-:W-:Y:S01]  /*ad80*/  HMMA.16816.F32 R104, R116.reuse, R130, R104 ;  /* 0x000000827468723c */ /* 0x040fe20000001868 */
[----:B------:R-:W4:Y:S01]  /*ad90*/  LDSM.16.MT88.4 R128, [R189+0xd000] ;  /* 0x00d00000bd80783b */ /* 0x000f220000004200 */
[----:B------:R-:W5:Y:S03]  /*ada0*/  MUFU.EX2 R153, R153 ;  /* 0x0000009900997308 */ /* 0x000f660000000800 */
[--C-:B------:R-:W-:Y:S01]  /*adb0*/  FFMA.FTZ R156, R22, UR4, -R164.reuse ;  /* 0x00000004169c7c23 */ /* 0x100fe200080108a4 */
[C---:B------:R-:W-:Y:S06]  /*adc0*/  HMMA.16816.F32 R108, R116.reuse, R136, R108 ;  /* 0x00000088746c723c */ /* 0x040fec000000186c */
[----:B------:R-:W3:Y:S01]  /*add0*/  MUFU.EX2 R159, R159 ;  /* 0x0000009f009f7308 */ /* 0x000ee20000000800 */
[----:B------:R-:W-:Y:S01]  /*ade0*/  FFMA.FTZ R157, R23, UR4, -R164 ;  /* 0x00000004179d7c23 */ /* 0x000fe200080108a4 */
[C---:B------:R-:W-:Y:S01]  /*adf0*/  HMMA.16816.F32 R12, R116.reuse, R138, R12 ;  /* 0x0000008a740c723c */ /* 0x040fe2000000180c */
[----:B------:R-:W4:Y:S02]  /*ae00*/  LDSM.16.MT88.4 R136, [R190+0xf000] ;  /* 0x00f00000be88783b */ /* 0x000f240000004200 */
[----:B-1----:R-:W-:Y:S03]  /*ae10*/  F2FP.F16.F32.PACK_AB R22, R155, R154 ;  /* 0x0000009a9b16723e */ /* 0x002fe600000000ff */
[C---:B--2---:R-:W-:Y:S02]  /*ae20*/  HMMA.16816.F32 R16, R116.reuse, R124, R16 ;  /* 0x0000007c7410723c */ /* 0x044fe40000001810 */
[----:B------:R-:W-:Y:S03]  /*ae30*/  MUFU.EX2 R156, R156 ;  /* 0x0000009c009c7308 */ /* 0x000fe60000000800 */
[----:B-----5:R-:W-:Y:S01]  /*ae40*/  F2FP.F16.F32.PACK_AB R20, R153, R152 ;  /* 0x000000989914723e */ /* 0x020fe200000000ff */
[----:B------:R-:W-:Y:S01]  /*ae50*/  HMMA.16816.F32 R112, R116, R126, R112 ;  /* 0x0000007e7470723c */ /* 0x000fe20000001870 */
[----:B------:R-:W1:Y:S05]  /*ae60*/  LDSM.16.MT88.4 R116, [R188+0xf000] ;  /* 0x00f00000bc74783b */ /* 0x000e6a0000004200 */
[----:B------:R-:W2:Y:S01]  /*ae70*/  MUFU.EX2 R157, R157 ;  /* 0x0000009d009d7308 */ /* 0x000ea20000000800 */
[----:B---3--:R-:W-:Y:S01]  /*ae80*/  F2FP.F16.F32.PACK_AB R23, R159, R158 ;  /* 0x0000009e9f17723e */ /* 0x008fe200000000ff */
[----:B------:R-:W-:Y:S01]  /*ae90*/  FADD.FTZ R152, R152, R169 ;  /* 0x000000a998987221 */ /* 0x000fe20000010000 */
[----:B------:R-:W-:Y:S07]  /*aea0*/  LDSM.16.MT88.4 R124, [R189+0x11000] ;  /* 0x01100000bd7c783b */ /* 0x000fee0000004200 */
[----:B------:R3:W5:Y:S01]  /*aeb0*/  MUFU.EX2 R223, R166 ;  /* 0x000000a600df7308 */ /* 0x0007620000000800 */
[----:B------:R-:W-:Y:S04]  /*aec0*/  FADD.FTZ R153, R153, R152 ;  /* 0x0000009899997221 */ /* 0x000fe80000010000 */
[----:B------:R-:W-:Y:S01]  /*aed0*/  FADD.FTZ R154, R154, R153 ;  /* 0x000000999a9a7221 */ /* 0x000fe20000010000 */
[----:B--2---:R-:W-:Y:S03]  /*aee0*/  F2FP.F16.F32.PACK_AB R21, R157, R156 ;  /* 0x0000009c9d15723e */ /* 0x004fe600000000ff */
[----:B------:R-:W-:Y:S04]  /*aef0*/  FADD.FTZ R154, R155, R154 ;  /* 0x0000009a9b9a7221 */ /* 0x000fe80000010000 */
[C---:B------:R-:W-:Y:S05]  /*af00*/  HMMA.16816.F32 R4, R20.reuse, R120, R4 ;  /* 0x000000781404723c */ /* 0x040fea0000001804 */
[--C-:B---3--:R-:W-:Y:S01]  /*af10*/  FFMA.FTZ R166, R34, UR4, -R164.reuse ;  /* 0x0000000422a67c23 */ /* 0x108fe200080108a4 */
[C---:B------:R-:W-:Y:S01]  /*af20*/  HMMA.16816.F32 R8, R20.reuse, R122, R8 ;  /* 0x0000007a1408723c */ /* 0x040fe20000001808 */
[----:B------:R-:W2:Y:S04]  /*af30*/  LDSM.16.MT88.4 R120, [R192+0x11000] ;  /* 0x01100000c078783b */ /* 0x000ea80000004200 */
[----:B------:R-:W-:Y:S01]  /*af40*/  FFMA.FTZ R164, R35, UR4, -R164 ;  /* 0x0000000423a47c23 */ /* 0x000fe200080108a4 */
[C---:B------:R-:W-:Y:S01]  /*af50*/  HMMA.16816.F32 R36, R20.reuse, R140, R36 ;  /* 0x0000008c1424723c */ /* 0x040fe20000001824 */
[----:B------:R-:W-:Y:S02]  /*af60*/  MUFU.EX2 R166, R166 ;  /* 0x000000a600a67308 */ /* 0x000fe40000000800 */
[----:B------:R-:W-:Y:S03]  /*af70*/  LDSM.16.MT88.4 R32, [R192+0xf800] ;  /* 0x00f80000c020783b */ /* 0x000fe60000004200 */
[C---:B------:R-:W-:Y:S05]  /*af80*/  HMMA.16816.F32 R40, R20.reuse, R142, R40 ;  /* 0x0000008e1428723c */ /* 0x040fea0000001828 */
[----:B------:R-:W3:Y:S01]  /*af90*/  MUFU.EX2 R227, R164 ;  /* 0x000000a400e37308 */ /* 0x000ee20000000800 */
[----:B------:R-:W-:Y:S01]  /*afa0*/  LDSM.16.MT88.4 R140, [R189+0xf800] ;  /* 0x00f80000bd8c783b */ /* 0x000fe20000004200 */
[C---:B----4-:R-:W-:Y:S06]  /*afb0*/  HMMA.16816.F32 R44, R20.reuse, R128, R44 ;  /* 0x00000080142c723c */ /* 0x050fec000000182c */
[C---:B------:R-:W-:Y:S01]  /*afc0*/  HMMA.16816.F32 R48, R20.reuse, R130, R48 ;  /* 0x000000821430723c */ /* 0x040fe20000001830 */
[----:B------:R-:W-:Y:S05]  /*afd0*/  LDSM.16.MT88.4 R128, [R188+0x11000] ;  /* 0x01100000bc80783b */ /* 0x000fea0000004200 */
[C---:B------:R-:W-:Y:S06]  /*afe0*/  HMMA.16816.F32 R52, R20.reuse, R24, R52 ;  /* 0x000000181434723c */ /* 0x040fec0000001834 */
[C---:B------:R-:W-:Y:S01]  /*aff0*/  HMMA.16816.F32 R56, R20.reuse, R26, R56 ;  /* 0x0000001a1438723c */ /* 0x040fe20000001838 */
[----:B------:R-:W4:Y:S05]  /*b000*/  LDSM.16.MT88.4 R24, [R190+0x11000] ;  /* 0x01100000be18783b */ /* 0x000f2a0000004200 */
        /* <DEDUP_REMOVED lines=12> */
[C---:B--2---:R-:W-:Y:S06]  /*b0d0*/  HMMA.16816.F32 R92, R20.reuse, R120, R92 ;  /* 0x00000078145c723c */ /* 0x044fec000000185c */
[C---:B------:R-:W-:Y:S01]  /*b0e0*/  HMMA.16816.F32 R96, R20.reuse, R122, R96 ;  /* 0x0000007a1460723c */ /* 0x040fe20000001860 */
[----:B------:R-:W2:Y:S05]  /*b0f0*/  LDSM.16.MT88.4 R120, [R189+0xd800] ;  /* 0x00d80000bd78783b */ /* 0x000eaa0000004200 */
[C---:B----4-:R-:W-:Y:S06]  /*b100*/  HMMA.16816.F32 R100, R20.reuse, R24, R100 ;  /* 0x000000181464723c */ /* 0x050fec0000001864 */
[C---:B------:R-:W-:Y:S01]  /*b110*/  HMMA.16816.F32 R104, R20.reuse, R26, R104 ;  /* 0x0000001a1468723c */ /* 0x040fe20000001868 */
[----:B------:R-:W4:Y:S05]  /*b120*/  LDSM.16.MT88.4 R24, [R188+0xd800] ;  /* 0x00d80000bc18783b */ /* 0x000f2a0000004200 */
[C---:B------:R-:W-:Y:S06]  /*b130*/  HMMA.16816.F32 R108, R20.reuse, R124, R108 ;  /* 0x0000007c146c723c */ /* 0x040fec000000186c */
[C---:B------:R-:W-:Y:S06]  /*b140*/  HMMA.16816.F32 R12, R20.reuse, R126, R12 ;  /* 0x0000007e140c723c */ /* 0x040fec000000180c */
[C---:B------:R-:W-:Y:S06]  /*b150*/  HMMA.16816.F32 R16, R20.reuse, R128, R16 ;  /* 0x000000801410723c */ /* 0x040fec0000001810 */
[----:B------:R-:W-:Y:S07]  /*b160*/  HMMA.16816.F32 R112, R20, R130, R112 ;  /* 0x000000821470723c */ /* 0x000fee0000001870 */
[C---:B------:R-:W-:Y:S01]  /*b170*/  F2FP.F16.F32.PACK_AB R20, R220.reuse, R175 ;  /* 0x000000afdc14723e */ /* 0x040fe200000000ff */
[----:B------:R-:W-:Y:S03]  /*b180*/  FADD.FTZ R175, R175, R154 ;  /* 0x0000009aafaf7221 */ /* 0x000fe60000010000 */
[----:B-----5:R-:W-:Y:S01]  /*b190*/  F2FP.F16.F32.PACK_AB R22, R223, R222 ;  /* 0x000000dedf16723e */ /* 0x020fe200000000ff */
[----:B------:R-:W-:Y:S01]  /*b1a0*/  FADD.FTZ R175, R220, R175 ;  /* 0x000000afdcaf7221 */ /* 0x000fe20000010000 */
[----:B------:R-:W-:Y:S02]  /*b1b0*/  F2FP.F16.F32.PACK_AB R21, R225, R224 ;  /* 0x000000e0e115723e */ /* 0x000fe400000000ff */
[----:B---3--:R-:W-:Y:S01]  /*b1c0*/  F2FP.F16.F32.PACK_AB R23, R227, R166 ;  /* 0x000000a6e317723e */ /* 0x008fe200000000ff */
[----:B------:R-:W-:Y:S04]  /*b1d0*/  FADD.FTZ R222, R222, R175 ;  /* 0x000000afdede7221 */ /* 0x000fe80000010000 */
[----:B------:R-:W-:Y:S02]  /*b1e0*/  FADD.FTZ R219, R223, R222 ;  /* 0x000000dedfdb7221 */ /* 0x000fe40000010000 */
[C---:B------:R-:W-:Y:S01]  /*b1f0*/  HMMA.16816.F32 R128, R20.reuse, R28, R4 ;  /* 0x0000001c1480723c */ /* 0x040fe20000001804 */
[----:B------:R-:W3:Y:S05]  /*b200*/  LDSM.16.MT88.4 R4, [R190+0x11800] ;  /* 0x01180000be04783b */ /* 0x000eea0000004200 */
[C---:B------:R-:W-:Y:S03]  /*b210*/  HMMA.16816.F32 R124, R20.reuse, R30, R8 ;  /* 0x0000001e147c723c */ /* 0x040fe60000001808 */
[----:B------:R-:W-:Y:S03]  /*b220*/  LDSM.16.MT88.4 R8, [R188+0x11800] ;  /* 0x01180000bc08783b */ /* 0x000fe60000004200 */
[C---:B-1----:R-:W-:Y:S06]  /*b230*/  HMMA.16816.F32 R36, R20.reuse, R116, R36 ;  /* 0x000000741424723c */ /* 0x042fec0000001824 */
[C---:B------:R-:W-:Y:S06]  /*b240*/  HMMA.16816.F32 R40, R20.reuse, R118, R40 ;  /* 0x000000761428723c */ /* 0x040fec0000001828 */
[C---:B--2---:R-:W-:Y:S06]  /*b250*/  HMMA.16816.F32 R44, R20.reuse, R120, R44 ;  /* 0x00000078142c723c */ /* 0x044fec000000182c */
[C---:B------:R-:W-:Y:S01]  /*b260*/  HMMA.16816.F32 R48, R20.reuse, R122, R48 ;  /* 0x0000007a1430723c */ /* 0x040fe20000001830 */
[----:B------:R-:W1:Y:S05]  /*b270*/  LDSM.16.MT88.4 R120, [R189+0x11800] ;  /* 0x01180000bd78783b */ /* 0x000e6a0000004200 */
        /* <DEDUP_REMOVED lines=13> */
[C---:B------:R-:W-:Y:S05]  /*b350*/  HMMA.16816.F32 R104, R20.reuse, R6, R104 ;  /* 0x000000061468723c */ /* 0x040fea0000001868 */
[----:B------:R-:W-:Y:S01]  /*b360*/  FADD.FTZ R5, R173, R172 ;  /* 0x000000acad057221 */ /* 0x000fe20000010000 */
[C---:B-1----:R-:W-:Y:S05]  /*b370*/  HMMA.16816.F32 R108, R20.reuse, R120, R108 ;  /* 0x00000078146c723c */ /* 0x042fea000000186c */
[----:B------:R-:W-:Y:S01]  /*b380*/  FADD.FTZ R5, R174, R5 ;  /* 0x00000005ae057221 */ /* 0x000fe20000010000 */
[C---:B------:R-:W-:Y:S05]  /*b390*/  HMMA.16816.F32 R120, R20.reuse, R122, R12 ;  /* 0x0000007a1478723c */ /* 0x040fea000000180c */
[----:B------:R-:W-:Y:S01]  /*b3a0*/  FADD.FTZ R156, R156, R5 ;  /* 0x000000059c9c7221 */ /* 0x000fe20000010000 */
[C---:B------:R-:W-:Y:S05]  /*b3b0*/  HMMA.16816.F32 R116, R20.reuse, R8, R16 ;  /* 0x000000081474723c */ /* 0x040fea0000001810 */
[----:B------:R-:W-:Y:S01]  /*b3c0*/  FADD.FTZ R157, R157, R156 ;  /* 0x0000009c9d9d7221 */ /* 0x000fe20000010000 */
[----:B------:R-:W-:Y:S05]  /*b3d0*/  HMMA.16816.F32 R112, R20, R10, R112 ;  /* 0x0000000a1470723c */ /* 0x000fea0000001870 */
[----:B------:R-:W-:Y:S06]  /*b3e0*/  FADD.FTZ R158, R158, R157 ;  /* 0x0000009d9e9e7221 */ /* 0x000fec0000010000 */
[----:B------:R-:W-:Y:S04]  /*b3f0*/  FADD.FTZ R159, R159, R158 ;  /* 0x0000009e9f9f7221 */ /* 0x000fe80000010000 */
[----:B------:R-:W-:Y:S04]  /*b400*/  FADD.FTZ R224, R224, R159 ;  /* 0x0000009fe0e07221 */ /* 0x000fe80000010000 */
[----:B------:R-:W-:Y:S04]  /*b410*/  FADD.FTZ R225, R225, R224 ;  /* 0x000000e0e1e17221 */ /* 0x000fe80000010000 */
[----:B------:R-:W-:Y:S04]  /*b420*/  FADD.FTZ R166, R166, R225 ;  /* 0x000000e1a6a67221 */ /* 0x000fe80000010000 */
[----:B------:R-:W-:Y:S01]  /*b430*/  FADD.FTZ R217, R227, R166 ;  /* 0x000000a6e3d97221 */ /* 0x000fe20000010000 */
[----:B------:R-:W-:Y:S06]  /*b440*/  @P0 BRA `(.L_x_3488) ;  /* 0xffffffc000880947 */ /* 0x000fec000383ffff */
.L_x_3484:
        /* <DEDUP_REMOVED lines=243> */
[----:B----4-:R-:W-:Y:S01]  /*c380*/  @P4 FMUL.FTZ R13, R4, 0.69314718246459960938 ;  /* 0x3f317218040d4820 */ /* 0x010fe20000410000 */
[----:B---3--:R-:W-:Y:S02]  /*c390*/  @P3 FMUL.FTZ R4, R2, 0.69314718246459960938 ;  /* 0x3f31721802043820 */ /* 0x008fe40000410000 */
[----:B------:R3:W-:Y:S02]  /*c3a0*/  STS [R19+0x4000], R120 ;  /* 0x0040007813007388 */ /* 0x0007e40000000800 */
[----:B-1----:R-:W-:-:S02]  /*c3b0*/  @P3 FFMA.FTZ R11, R3, R12, R4 ;  /* 0x0000000c030b3223 */ /* 0x002fc40000010004 */
[----:B------:R3:W-:Y:S04]  /*c3c0*/  STS [R19+0x4400], R122 ;  /* 0x0044007a13007388 */ /* 0x0007e80000000800 */
[----:B------:R3:W-:Y:S04]  /*c3d0*/  STS [R21+0x4000], R116 ;  /* 0x0040007415007388 */ /* 0x0007e80000000800 */
[----:B------:R3:W-:Y:S01]  /*c3e0*/  STS [R21+0x4400], R118 ;  /* 0x0044007615007388 */ /* 0x0007e20000000800 */
[----:B--2---:R-:W-:Y:S01]  /*c3f0*/  MOV R9, 0x7f800000 ;  /* 0x7f80000000097802 */ /* 0x004fe20000000f00 */
[----:B------:R-:W-:-:S02]  /*c400*/  @P4 FFMA.FTZ R9, R132, R25, R13 ;  /* 0x0000001984094223 */ /* 0x000fc4000001000d */
[----:B------:R3:W-:Y:S04]  /*c410*/  STS [R23+0x4000], R5 ;  /* 0x0040000517007388 */ /* 0x0007e80000000800 */
[----:B------:R3:W-:Y:S01]  /*c420*/  STS [R23+0x4400], R6 ;  /* 0x0044000617007388 */ /* 0x0007e20000000800 */
[----:B------:R-:W-:Y:S05]  /*c430*/  @!P0 BRA `(.L_x_3489) ;  /* 0x0000000000248947 */ /* 0x000fea0003800000 */
[----:B------:R-:W1:Y:S01]  /*c440*/  S2R R18, SR_CTAID.Y ;  /* 0x0000000000127919 */ /* 0x000e620000002600 */
[----:B------:R-:W1:Y:S01]  /*c450*/  LDC R3, c[0x0][0x2c4] ;  /* 0x0000b100ff037b82 */ /* 0x000e620000000800 */
[----:B------:R-:W-:-:S07]  /*c460*/  ISETP.NE.AND P0, PT, R206, -0x1, PT ;  /* 0xffffffffce00780c */ /* 0x000fce0003f05270 */
[----:B------:R-:W2:Y:S08]  /*c470*/  S2UR UR6, SR_CTAID.Z ;  /* 0x00000000000679c3 */ /* 0x000eb00000002700 */
[----:B---3--:R-:W2:Y:S01]  /*c480*/  LDC R5, c[0x0][0x2e4] ;  /* 0x0000b900ff057b82 */ /* 0x008ea20000000800 */
[----:B-1----:R-:W-:-:S05]  /*c490*/  IMAD R3, R18, R3, RZ ;  /* 0x0000000312037224 */ /* 0x002fca00078e02ff */
[----:B------:R-:W-:-:S05]  /*c4a0*/  SEL R2, R3, R206, !P0 ;  /* 0x000000ce03027207 */ /* 0x000fca0004000000 */
[----:B--2---:R-:W-:Y:S01]  /*c4b0*/  IMAD R5, R5, UR6, R2 ;  /* 0x0000000605057c24 */ /* 0x004fe2000f8e0202 */
[----:B------:R-:W-:Y:S06]  /*c4c0*/  BRA `(.L_x_3490) ;  /* 0x0000000000187947 */ /* 0x000fec0003800000 */
.L_x_3489:
[----:B------:R-:W1:Y:S01]  /*c4d0*/  S2R R18, SR_CTAID.Y ;  /* 0x0000000000127919 */ /* 0x000e620000002600 */
[----:B------:R-:W1:Y:S08]  /*c4e0*/  S2UR UR6, SR_CTAID.Z ;  /* 0x00000000000679c3 */ /* 0x000e700000002700 */
[----:B------:R-:W1:Y:S08]  /*c4f0*/  LDC R3, c[0x0][0x270] ;  /* 0x00009c00ff037b82 */ /* 0x000e700000000800 */
[----:B---3--:R-:W2:Y:S01]  /*c500*/  LDC R5, c[0x0][0x2c4] ;  /* 0x0000b100ff057b82 */ /* 0x008ea20000000800 */
[----:B-1----:R-:W-:-:S04]  /*c510*/  IMAD R2, R18, R3, UR6 ;  /* 0x0000000612027e24 */ /* 0x002fc8000f8e0203 */
[----:B--2---:R-:W-:-:S07]  /*c520*/  IMAD R5, R2, R5, RZ ;  /* 0x0000000502057224 */ /* 0x004fce00078e02ff */
.L_x_3490:
[----:B------:R-:W1:Y:S01]  /*c530*/  S2R R17, SR_TID.X ;  /* 0x0000000000117919 */ /* 0x000e620000002100 */
[----:B------:R-:W-:Y:S01]  /*c540*/  LOP3.LUT R15, R10, 0xffffffe0, RZ, 0xc0, !PT ;  /* 0xffffffe00a0f7812 */ /* 0x000fe200078ec0ff */
[----:B------:R-:W2:Y:S01]  /*c550*/  LDC.64 R2, c[0x0][0x290] ;  /* 0x0000a400ff027b82 */ /* 0x000ea20000000a00 */
[----:B------:R-:W-:Y:S01]  /*c560*/  SHF.R.S32.HI R13, RZ, 0x1f, R8 ;  /* 0x0000001fff0d7819 */ /* 0x000fe20000011408 */
[----:B------:R-:W-:Y:S02]  /*c570*/  BSSY B0, `(.L_x_3491) ;  /* 0x000001d000007945 */ /* 0x000fe40003800000 */
[----:B------:R-:W-:Y:S01]  /*c580*/  IMAD.IADD R6, R0, 0x1, -R15 ;  /* 0x0000000100067824 */ /* 0x000fe200078e0a0f */
[----:B------:R-:W-:-:S03]  /*c590*/  LEA.HI R10, R13, R8, RZ, 0x2 ;  /* 0x000000080d0a7211 */ /* 0x000fc600078f10ff */
[----:B------:R-:W-:Y:S01]  /*c5a0*/  BAR.SYNC.DEFER_BLOCKING 0x0 ;  /* 0x0000000000007b1d */ /* 0x000fe20000010000 */
        /* <DEDUP_REMOVED lines=11> */
[----:B--2---:R-:W-:Y:S06]  /*c660*/  @P0 BRA `(.L_x_3492) ;  /* 0x0000000000340947 */ /* 0x004fec0003800000 */
[----:B------:R-:W1:Y:S01]  /*c670*/  S2R R6, SR_CTAID.X ;  /* 0x0000000000067919 */ /* 0x000e620000002500 */
[----:B------:R-:W-:Y:S01]  /*c680*/  ISETP.GE.AND P2, PT, R4, R199, PT ;  /* 0x000000c70400720c */ /* 0x000fe20003f46270 */
[----:B------:R-:W-:Y:S01]  /*c690*/  ULDC.64 UR4, c[0x0][0x2b0] ;  /* 0x0000ac0000047ab9 */ /* 0x000fe20000000a00 */
[----:B-1----:R-:W-:Y:S02]  /*c6a0*/  IMAD R5, R6, 0x40, R5 ;  /* 0x0000004006057824 */ /* 0x002fe400078e0205 */
[----:B------:R-:W-:-:S03]  /*c6b0*/  VIADD R6, R4, 0x8 ;  /* 0x0000000804067836 */ /* 0x000fc60000000000 */
[----:B------:R-:W-:Y:S02]  /*c6c0*/  SHF.R.S32.HI R13, RZ, 0x1f, R5 ;  /* 0x0000001fff0d7819 */ /* 0x000fe40000011405 */
[----:B------:R-:W-:Y:S02]  /*c6d0*/  IADD3 R5, P0, R4, R5, RZ ;  /* 0x0000000504057210 */ /* 0x000fe40007f1e0ff */
[----:B------:R-:W-:Y:S02]  /*c6e0*/  ISETP.GE.AND P1, PT, R6, R199, PT ;  /* 0x000000c70600720c */ /* 0x000fe40003f26270 */
[----:B------:R-:W-:Y:S02]  /*c6f0*/  LEA.HI.X.SX32 R4, R4, R13, 0x1, P0 ;  /* 0x0000000d04047211 */ /* 0x000fe400000f0eff */
[----:B------:R-:W-:-:S04]  /*c700*/  LEA R12, P0, R5, UR4, 0x2 ;  /* 0x00000004050c7c11 */ /* 0x000fc8000f8010ff */
[----:B------:R-:W-:-:S05]  /*c710*/  LEA.HI.X R13, R5, UR5, R4, 0x2, P0 ;  /* 0x00000005050d7c11 */ /* 0x000fca00080f1404 */
[----:B------:R1:W-:Y:S04]  /*c720*/  @!P2 STG.E desc[UR12][R12.64], R9 ;  /* 0x000000090c00a986 */ /* 0x0003e8000c10190c */
[----:B------:R1:W-:Y:S02]  /*c730*/  @!P1 STG.E desc[UR12][R12.64+0x20], R11 ;  /* 0x0000200b0c009986 */ /* 0x0003e4000c10190c */
.L_x_3492:
[----:B------:R-:W-:Y:S05]  /*c740*/  BSYNC B0 ;  /* 0x0000000000007941 */ /* 0x000fea0003800000 */
.L_x_3491:
[----:B------:R-:W2:Y:S01]  /*c750*/  S2UR UR5, SR_CTAID.X ;  /* 0x00000000000579c3 */ /* 0x000ea20000002500 */
[----:B-1----:R-:W-:Y:S01]  /*c760*/  SHF.R.S32.HI R9, RZ, 0x1f, R18 ;  /* 0x0000001fff097819 */ /* 0x002fe20000011412 */
[----:B------:R1:W3:Y:S01]  /*c770*/  LDS.128 R12, [R204+0x1800] ;  /* 0x00180000cc0c7984 */ /* 0x0002e20000000c00 */
[----:B------:R-:W-:Y:S01]  /*c780*/  LEA.HI R0, R7, R0, RZ, 0x3 ;  /* 0x0000000007007211 */ /* 0x000fe200078f18ff */
[----:B------:R-:W-:Y:S01]  /*c790*/  BSSY B0, `(.L_x_3493) ;  /* 0x0000038000007945 */ /* 0x000fe20003800000 */
[----:B------:R-:W-:Y:S01]  /*c7a0*/  ISETP.NE.AND P0, PT, R206, -0x1, PT ;  /* 0xffffffffce00780c */ /* 0x000fe20003f05270 */
[-C--:B------:R-:W-:Y:S01]  /*c7b0*/  IMAD R6, R9, R2.reuse, RZ ;  /* 0x0000000209067224 */ /* 0x080fe200078e02ff */
[----:B------:R-:W-:Y:S01]  /*c7c0*/  SHF.R.S32.HI R209, RZ, 0x1f, R208 ;  /* 0x0000001fffd17819 */ /* 0x000fe200000114d0 */
[----:B------:R-:W4:Y:S01]  /*c7d0*/  LDC.64 R4, c[0x0][0x298] ;  /* 0x0000a600ff047b82 */ /* 0x000f220000000a00 */
[----:B------:R-:W-:Y:S01]  /*c7e0*/  SHF.R.S32.HI R0, RZ, 0x3, R0 ;  /* 0x00000003ff007819 */ /* 0x000fe20000011400 */
[C---:B------:R-:W-:Y:S01]  /*c7f0*/  IMAD R3, R18.reuse, R3, R6 ;  /* 0x0000000312037224 */ /* 0x040fe200078e0206 */
[----:B------:R1:W1:Y:S01]  /*c800*/  LDS.128 R8, [R204+0x3800] ;  /* 0x00380000cc087984 */ /* 0x0002620000000c00 */
[----:B------:R-:W-:-:S04]  /*c810*/  IMAD.WIDE.U32 R18, R18, R2, RZ ;  /* 0x0000000212127225 */ /* 0x000fc800078e00ff */
[----:B------:R-:W5:Y:S01]  /*c820*/  LDC.64 R6, c[0x0][0x2a0] ;  /* 0x0000a800ff067b82 */ /* 0x000f620000000a00 */
[----:B------:R-:W-:-:S05]  /*c830*/  VIADD R2, R0, 0x10 ;  /* 0x0000001000027836 */ /* 0x000fca0000000000 */
[----:B------:R-:W-:Y:S01]  /*c840*/  ISETP.GE.AND P2, PT, R2, R199, PT ;  /* 0x000000c70200720c */ /* 0x000fe20003f46270 */
[----:B--2---:R-:W-:Y:S01]  /*c850*/  USHF.L.U32 UR5, UR5, 0x6, URZ ;  /* 0x0000000605057899 */ /* 0x004fe2000800063f */
[----:B------:R-:W-:-:S03]  /*c860*/  IADD3 R2, R0, 0x30, RZ ;  /* 0x0000003000027810 */ /* 0x000fc60007ffe0ff */
[----:B------:R-:W-:Y:S02]  /*c870*/  USHF.R.S32.HI UR4, URZ, 0x1f, UR5 ;  /* 0x0000001f3f047899 */ /* 0x000fe40008011405 */
[----:B------:R-:W-:Y:S02]  /*c880*/  VIADD R205, R205, -UR5 ;  /* 0x80000005cdcd7c36 */ /* 0x000fe40008000000 */
[----:B----4-:R-:W-:-:S03]  /*c890*/  IMAD.WIDE.U32 R24, R206, R4, RZ ;  /* 0x00000004ce187225 */ /* 0x010fc600078e00ff */
[----:B------:R-:W-:Y:S01]  /*c8a0*/  ISETP.GE.AND P3, PT, R0, R205, PT ;  /* 0x000000cd0000720c */ /* 0x000fe20003f66270 */
[C---:B------:R-:W-:Y:S01]  /*c8b0*/  IMAD R20, R4.reuse, UR4, RZ ;  /* 0x0000000404147c24 */ /* 0x040fe2000f8e02ff */
[----:B------:R-:W-:Y:S01]  /*c8c0*/  USHF.R.S32.HI UR4, URZ, 0x1f, UR6 ;  /* 0x0000001f3f047899 */ /* 0x000fe20008011406 */
[----:B------:R-:W-:Y:S01]  /*c8d0*/  IMAD.WIDE.U32 R22, R4, UR5, R208 ;  /* 0x0000000504167c25 */ /* 0x000fe2000f8e00d0 */
[----:B------:R-:W-:-:S03]  /*c8e0*/  SEL R18, R18, R24, !P0 ;  /* 0x0000001812127207 */ /* 0x000fc60004000000 */
[----:B------:R-:W-:Y:S02]  /*c8f0*/  IMAD R206, R206, R5, R25 ;  /* 0x00000005cece7224 */ /* 0x000fe400078e0219 */
[----:B------:R-:W-:Y:S01]  /*c900*/  @!P0 IMAD.IADD R206, R19, 0x1, R3 ;  /* 0x0000000113ce8824 */ /* 0x000fe200078e0203 */
[----:B------:R-:W-:Y:S01]  /*c910*/  IADD3 R28, P0, R18, R22, RZ ;  /* 0x00000016121c7210 */ /* 0x000fe20007f1e0ff */
[----:B------:R-:W-:Y:S01]  /*c920*/  IMAD R19, R5, UR5, R20 ;  /* 0x0000000505137c24 */ /* 0x000fe2000f8e0214 */
[----:B------:R-:W-:Y:S01]  /*c930*/  LEA.HI R3, R16, R17, RZ, 0x3 ;  /* 0x0000001110037211 */ /* 0x000fe200078f18ff */
[----:B------:R-:W-:Y:S01]  /*c940*/  VIADD R16, R0, 0x20 ;  /* 0x0000002000107836 */ /* 0x000fe20000000000 */
[----:B------:R2:W4:Y:S01]  /*c950*/  LDS.128 R24, [R204] ;  /* 0x00000000cc187984 */ /* 0x0005220000000c00 */
[----:B-----5:R-:W-:Y:S01]  /*c960*/  IMAD R18, R6, UR4, RZ ;  /* 0x0000000406127c24 */ /* 0x020fe2000f8e02ff */
[----:B------:R-:W-:Y:S02]  /*c970*/  IADD3.X R29, R206, R23, R19, P0, !PT ;  /* 0x00000017ce1d7210 */ /* 0x000fe400007fe413 */
[----:B------:R-:W-:Y:S01]  /*c980*/  ISETP.GE.AND P1, PT, R16, R199, PT ;  /* 0x000000c71000720c */ /* 0x000fe20003f26270 */
[----:B------:R-:W-:Y:S01]  /*c990*/  IMAD R7, R7, UR6, R18 ;  /* 0x0000000607077c24 */ /* 0x000fe2000f8e0212 */
[----:B------:R2:W1:Y:S01]  /*c9a0*/  LDS.128 R20, [R204+0x2000] ;  /* 0x00200000cc147984 */ /* 0x0004620000000c00 */
[----:B------:R-:W-:Y:S01]  /*c9b0*/  IMAD.WIDE.U32 R28, R6, UR6, R28 ;  /* 0x00000006061c7c25 */ /* 0x000fe2000f8e001c */
[----:B------:R-:W-:-:S02]  /*c9c0*/  SHF.R.S32.HI R3, RZ, 0x3, R3 ;  /* 0x00000003ff037819 */ /* 0x000fc40000011403 */
[----:B------:R2:W1:Y:S01]  /*c9d0*/  LDS.128 R16, [R204+0x4000] ;  /* 0x00400000cc107984 */ /* 0x0004620000000c00 */
[----:B------:R-:W-:Y:S02]  /*c9e0*/  ISETP.GE.AND P0, PT, R2, R199, PT ;  /* 0x000000c70200720c */ /* 0x000fe40003f06270 */
[----:B------:R-:W-:Y:S02]  /*c9f0*/  SHF.R.S32.HI R3, RZ, 0x1f, R3 ;  /* 0x0000001fff037819 */ /* 0x000fe40000011403 */
[----:B------:R-:W-:Y:S01]  /*ca00*/  IADD3 R33, R7, R29, RZ ;  /* 0x0000001d07217210 */ /* 0x000fe20007ffe0ff */
[----:B---3--:R-:W-:Y:S08]  /*ca10*/  @P3 BRA `(.L_x_3494) ;  /* 0x00000000003c3947 */ /* 0x008ff00003800000 */
        /* <DEDUP_REMOVED lines=15> */
.L_x_3494:
[----:B------:R-:W-:Y:S05]  /*cb10*/  BSYNC B0 ;  /* 0x0000000000007941 */ /* 0x000fea0003800000 */
.L_x_3493:
[----:B---34-:R3:W4:Y:S01]  /*cb20*/  LDS.128 R24, [R204+0x800] ;  /* 0x00080000cc187984 */ /* 0x0187220000000c00 */
[----:B------:R-:W-:Y:S03]  /*cb30*/  BSSY B0, `(.L_x_3495) ;  /* 0x0000016000007945 */ /* 0x000fe60003800000 */
[----:B-1----:R3:W1:Y:S04]  /*cb40*/  LDS.128 R20, [R204+0x2800] ;  /* 0x00280000cc147984 */ /* 0x0026680000000c00 */
        /* <DEDUP_REMOVED lines=18> */
[----:B-1----:R4:W-:Y:S04]  /*cc70*/  @!P3 STG.E.128 desc[UR12][R6.64+0x80], R20 ;  /* 0x000080140600b986 */ /* 0x0029e8000c101d0c */
[----:B------:R4:W-:Y:S02]  /*cc80*/  @!P2 STG.E.128 desc[UR12][R6.64+0x100], R16 ;  /* 0x000100100600a986 */ /* 0x0009e4000c101d0c */
.L_x_3496:
[----:B------:R-:W-:Y:S05]  /*cc90*/  BSYNC B0 ;  /* 0x0000000000007941 */ /* 0x000fea0003800000 */
.L_x_3495:
[----:B----4-:R4:W2:Y:S01]  /*cca0*/  LDS.128 R24, [R204+0x1000] ;  /* 0x00100000cc187984 */ /* 0x0108a20000000c00 */
        /* <DEDUP_REMOVED lines=20> */
[----:B-1----:R2:W-:Y:S04]  /*cdf0*/  @!P2 STG.E.128 desc[UR12][R6.64+0x80], R20 ;  /* 0x000080140600a986 */ /* 0x0025e8000c101d0c */
[----:B------:R2:W-:Y:S02]  /*ce00*/  @!P1 STG.E.128 desc[UR12][R6.64+0x100], R16 ;  /* 0x0001001006009986 */ /* 0x0005e4000c101d0c */
.L_x_3498:
[----:B------:R-:W-:Y:S05]  /*ce10*/  BSYNC B0 ;  /* 0x0000000000007941 */ /* 0x000fea0003800000 */
.L_x_3497:
[----:B--234-:R-:W2:Y:S01]  /*ce20*/  LDS.128 R204, [R204+0x5800] ;  /* 0x00580000cccc7984 */ /* 0x01cea20000000c00 */
        /* <DEDUP_REMOVED lines=21> */
.L_x_3499:
        /* <DEDUP_REMOVED lines=16> */
.L_x_7466:


//--------------------- .text._ZN5flash24flash_fwd_splitkv_kernelI23Flash_fwd_kernel_traitsILi192ELi64ELi64ELi4ELb0ELb0EN7cutlass6half_tE19Flash_kernel_traitsILi192ELi64ELi64ELi4ES3_EELb0ELb0ELb1ELb0ELb0ELb1ELb0ELb0EEEvNS_16Flash_fwd_paramsE --------------------------
	.section	.text._ZN5flash24flash_fwd_splitkv_kernelI23Flash_fwd_kernel_traitsILi192ELi64ELi64ELi4ELb0ELb0EN7cutlass6half_tE19Flash_kernel_traitsILi192ELi64ELi64ELi4ES3_EELb0ELb0ELb1ELb0ELb0ELb1ELb0ELb0EEEvNS_16Flash_fwd_paramsE,"ax",@progbits
	.align	128
        .global         _ZN5flash24flash_fwd_splitkv_kernelI23Flash_fwd_kernel_traitsILi192ELi64ELi64ELi4ELb0ELb0EN7cutlass6half_tE19Flash_kernel_traitsILi192ELi64ELi64ELi4ES3_EELb0ELb0ELb1ELb0ELb0ELb1ELb0ELb0EEEvNS_16Flash_fwd_paramsE
        .type           _ZN5flash24flash_fwd_splitkv_kernelI23Flash_fwd_kernel_traitsILi192ELi64ELi64ELi4ELb0ELb0EN7cutlass6half_tE19Flash_kernel_traitsILi192ELi64ELi64ELi4ES3_EELb0ELb0ELb1ELb0ELb0ELb1ELb0ELb0EEEvNS_16Flash_fwd_paramsE,@function
        .size           _ZN5flash24flash_fwd_splitkv_kernelI23Flash_fwd_kernel_traitsILi192ELi64ELi64ELi4ELb0ELb0EN7cutlass6half_tE19Flash_kernel_traitsILi192ELi64ELi64ELi4ES3_EELb0ELb0ELb1ELb0ELb0ELb1ELb0ELb0EEEvNS_16Flash_fwd_paramsE,(.L_x_7467 - _ZN5flash24flash_fwd_splitkv_kernelI23Flash_fwd_kernel_traitsILi192ELi64ELi64ELi4ELb0ELb0EN7cutlass6half_tE19Flash_kernel_traitsILi192ELi64ELi64ELi4ES3_EELb0ELb0ELb1ELb0ELb0ELb1ELb0ELb0EEEvNS_16Flash_fwd_paramsE)
        .other          _ZN5flash24flash_fwd_splitkv_kernelI23Flash_fwd_kernel_traitsILi192ELi64ELi64ELi4ELb0ELb0EN7cutlass6half_tE19Flash_kernel_traitsILi192ELi64ELi64ELi4ES3_EELb0ELb0ELb1ELb0ELb0ELb1ELb0ELb0EEEvNS_16Flash_fwd_paramsE,@"STO_CUDA_ENTRY STV_DEFAULT"
_ZN5flash24flash_fwd_splitkv_kernelI23Flash_fwd_kernel_traitsILi192ELi64ELi64ELi4ELb0ELb0EN7cutlass6half_tE19Flash_kernel_traitsILi192ELi64ELi64ELi4ES3_EELb0ELb0ELb1ELb0ELb0ELb1ELb0ELb0EEEvNS_16Flash_fwd_paramsE:
.text._ZN5flash24flash_fwd_splitkv_kernelI23Flash_fwd_kernel_traitsILi192ELi64ELi64ELi4ELb0ELb0EN7cutlass6half_tE19Flash_kernel_traitsILi192ELi64ELi64ELi4ES3_EELb0ELb0ELb1ELb0ELb0ELb1ELb0ELb0EEEvNS_16Flash_fwd_paramsE:
        /* <DEDUP_REMOVED lines=39> */
.L_x_3500:
[----:B------:R-:W1:Y:S02]  /*0270*/  LDC R4, c[0x0][0x2c8] ;  /* 0x0000b200ff047b82 */ /* 0x000e640000000800 */
.L_x_3501:
        /* <DEDUP_REMOVED lines=90> */
.L_x_3504:
[----:B------:R-:W-:Y:S05]  /*0820*/  BSYNC B0 ;  /* 0x0000000000007941 */ /* 0x000fea0003800000 */
.L_x_3503:
        /* <DEDUP_REMOVED lines=21> */
.L_x_3506:
[----:B------:R-:W-:Y:S05]  /*0980*/  BSYNC B0 ;  /* 0x0000000000007941 */ /* 0x000fea0003800000 */
.L_x_3505:
        /* <DEDUP_REMOVED lines=22> */
.L_x_3508:
[----:B------:R-:W-:Y:S05]  /*0af0*/  BSYNC B0 ;  /* 0x0000000000007941 */ /* 0x000fea0003800000 */
.L_x_3507:
        /* <DEDUP_REMOVED lines=22> */
.L_x_3510:
[----:B------:R-:W-:Y:S05]  /*0c60*/  BSYNC B0 ;  /* 0x0000000000007941 */ /* 0x000fea0003800000 */
.L_x_3509:
        /* <DEDUP_REMOVED lines=15> */
.L_x_3502:
        /* <DEDUP_REMOVED lines=29> */
.L_x_3511:
        /* <DEDUP_REMOVED lines=82> */
.L_x_3512:
        /* <DEDUP_REMOVED lines=49> */
.L_x_3514:
        /* <DEDUP_REMOVED lines=30> */
.L_x_3513:
        /* <DEDUP_REMOVED lines=111> */
.L_x_3516:
[----:B------:R-:W-:Y:S05]  /*2030*/  BSYNC B0 ;  /* 0x0000000000007941 */ /* 0x000fea0003800000 */
.L_x_3515:
        /* <DEDUP_REMOVED lines=46> */
.L_x_3518:
[----:B------:R-:W-:Y:S05]  /*2320*/  BSYNC B0 ;  /* 0x0000000000007941 */ /* 0x000fea0003800000 */
.L_x_3517:
        /* <DEDUP_REMOVED lines=44> */
.L_x_3520:
[----:B------:R-:W-:Y:S05]  /*25f0*/  BSYNC B0 ;  /* 0x0000000000007941 */ /* 0x000fea0003800000 */
.L_x_3519:
        /* <DEDUP_REMOVED lines=39> */
.L_x_3522:
[----:B------:R-:W-:Y:S05]  /*2870*/  BSYNC B0 ;  /* 0x0000000000007941 */ /* 0x000fea0003800000 */
.L_x_3521:
        /* <DEDUP_REMOVED lines=39> */
.L_x_3524:
[----:B------:R-:W-:Y:S05]  /*2af0*/  BSYNC B0 ;  /* 0x0000000000007941 */ /* 0x000fea0003800000 */
.L_x_3523:
        /* <DEDUP_REMOVED lines=33> */
.L_x_3526:
[----:B------:R-:W-:Y:S05]  /*2d10*/  BSYNC B0 ;  /* 0x0000000000007941 */ /* 0x000fea0003800000 */
.L_x_3525:
        /* <DEDUP_REMOVED lines=37> */
.L_x_3528:
[----:B------:R-:W-:Y:S05]  /*2f70*/  BSYNC B0 ;  /* 0x0000000000007941 */ /* 0x000fea0003800000 */
.L_x_3527:
        /* <DEDUP_REMOVED lines=42> */
.L_x_3530:
[----:B------:R-:W-:Y:S05]  /*3220*/  BSYNC B0 ;  /* 0x0000000000007941 */ /* 0x000fea0003800000 */
.L_x_3529:
        /* <DEDUP_REMOVED lines=66> */
.L_x_3532:
[----:B------:R-:W-:Y:S05]  /*3650*/  BSYNC B0 ;  /* 0x0000000000007941 */ /* 0x000fea0003800000 */
.L_x_3531:
        /* <DEDUP_REMOVED lines=36> */
.L_x_3534:
[----:B------:R-:W-:Y:S05]  /*38a0*/  BSYNC B0 ;  /* 0x0000000000007941 */ /* 0x000fea0003800000 */
.L_x_3533:
        /* <DEDUP_REMOVED lines=37> */
.L_x_3536:
[----:B------:R-:W-:Y:S05]  /*3b00*/  BSYNC B0 ;  /* 0x0000000000007941 */ /* 0x000fea0003800000 */
.L_x_3535:
        /* <DEDUP_REMOVED lines=40> */
.L_x_3538:
[----:B------:R-:W-:Y:S05]  /*3d90*/  BSYNC B0 ;  /* 0x0000000000007941 */ /* 0x000fea0003800000 */
.L_x_3537:
[----:B------:R-:W-:Y:S01]  /*3da0*/  LDSM.16.M88.4 R64, [R206] ;  /* 0x00000000ce40783b */ /* 0x000fe20000000200 */
[----:B------:R-:W-:Y:S01]  /*3db0*/  R2P PR, R2, 0x6 ;  /* 0x0000000602007804 */ /* 0x000fe20000000000 */
[C---:B------:R-:W-:Y:S02]  /*3dc0*/  VIADD R2, R205.reuse, 0x6000 ;  /* 0x00006000cd027836 */ /* 0x040fe40000000000 */
[----:B--2--5:R-:W-:Y:S01]  /*3dd0*/  FMUL.FTZ R6, R6, R85 ;  /* 0x0000005506067220 */ /* 0x024fe20000410000 */
[----:B------:R-:W2:Y:S01]  /*3de0*/  LDSM.16.M88.4 R16, [R205+0x6000] ;  /* 0x00600000cd10783b */ /* 0x000ea20000000200 */
[----:B------:R-:W-:Y:S01]  /*3df0*/  VIADD R203, R205, 0x6020 ;  /* 0x00006020cdcb7836 */ /* 0x000fe20000000000 */
[----:B------:R-:W-:Y:S01]  /*3e00*/  ULDC UR6, c[0x0][0x39c] ;  /* 0x0000e70000067ab9 */ /* 0x000fe20000000800 */
[--C-:B------:R-:W-:Y:S01]  /*3e10*/  IMAD R204, R7, 0x2, R206.reuse ;  /* 0x0000000207cc7824 */ /* 0x100fe200078e02ce */
[----:B-1----:R-:W1:Y:S01]  /*3e20*/  LDSM.16.M88.4 R8, [R205+0x6800] ;  /* 0x00680000cd08783b */ /* 0x002e620000000200 */
[----:B------:R-:W-:Y:S01]  /*3e30*/  IMAD R202, R5, 0x2, R206 ;  /* 0x0000000205ca7824 */ /* 0x000fe200078e02ce */
[----:B------:R-:W-:-:S02]  /*3e40*/  R2UR UR5, R6 ;  /* 0x00000000060572ca */ /* 0x000fc400000e0000 */
[----:B------:R-:W3:Y:S01]  /*3e50*/  LDSM.16.M88.4 R72, [R205+0x7000] ;  /* 0x00700000cd48783b */ /* 0x000ee20000000200 */
[----:B------:R-:W-:Y:S01]  /*3e60*/  LEA R201, R5, R204, 0x1 ;  /* 0x000000cc05c97211 */ /* 0x000fe200078e08ff */
[----:B------:R-:W-:Y:S02]  /*3e70*/  @P1 VIADD R203, R2, 0xffffffe0 ;  /* 0xffffffe002cb1836 */ /* 0x000fe40000000000 */
[----:B------:R-:W4:Y:S01]  /*3e80*/  LDSM.16.M88.4 R28, [R205+0x7800] ;  /* 0x00780000cd1c783b */ /* 0x000f220000000200 */
[----:B------:R-:W-:Y:S02]  /*3e90*/  IMAD.MOV.U32 R2, RZ, RZ, 0x40 ;  /* 0x00000040ff027424 */ /* 0x000fe400078e00ff */
[C---:B------:R-:W-:Y:S01]  /*3ea0*/  IADD3 R195, R203.reuse, 0x800, RZ ;  /* 0x00000800cbc37810 */ /* 0x040fe20007ffe0ff */
[----:B------:R-:W-:Y:S01]  /*3eb0*/  LDSM.16.M88.4 R44, [R204] ;  /* 0x00000000cc2c783b */ /* 0x000fe20000000200 */
[C---:B------:R-:W-:Y:S01]  /*3ec0*/  VIADD R194, R203.reuse, 0x1000 ;  /* 0x00001000cbc27836 */ /* 0x040fe20000000000 */
[----:B------:R-:W-:Y:S01]  /*3ed0*/  SEL R2, R2, 0xffffffc0, !P2 ;  /* 0xffffffc002027807 */ /* 0x000fe20005000000 */
[C---:B------:R-:W-:Y:S01]  /*3ee0*/  VIADD R193, R203.reuse, 0x1800 ;  /* 0x00001800cbc17836 */ /* 0x040fe20000000000 */
[----:B------:R-:W4:Y:S01]  /*3ef0*/  LDSM.16.M88.4 R24, [R203] ;  /* 0x00000000cb18783b */ /* 0x000f220000000200 */
[C---:B------:R-:W-:Y:S01]  /*3f00*/  VIADD R191, R203.reuse, 0x2000 ;  /* 0x00002000cbbf7836 */ /* 0x040fe20000000000 */
[----:B------:R-:W-:Y:S01]  /*3f10*/  IADD3 R188, R203, 0x3800, RZ ;  /* 0x00003800cbbc7810 */ /* 0x000fe20007ffe0ff */
[----:B------:R-:W-:Y:S01]  /*3f20*/  IMAD.IADD R199, R205, 0x1, R2 ;  /* 0x00000001cdc77824 */ /* 0x000fe200078e0202 */
[----:B------:R-:W4:Y:S01]  /*3f30*/  LDSM.16.M88.4 R56, [R203+0x800] ;  /* 0x00080000cb38783b */ /* 0x000f220000000200 */
[----:B------:R-:W-:Y:S01]  /*3f40*/  IMAD.IADD R192, R2, 0x1, R203 ;  /* 0x0000000102c07824 */ /* 0x000fe200078e02cb */
[----:B------:R-:W-:Y:S01]  /*3f50*/  LOP3.LUT R2, R82, 0xffffffe0, RZ, 0xc0, !PT ;  /* 0xffffffe052027812 */ /* 0x000fe200078ec0ff */
[C---:B------:R-:W-:Y:S01]  /*3f60*/  VIADD R190, R203.reuse, 0x2800 ;  /* 0x00002800cbbe7836 */ /* 0x040fe20000000000 */
[----:B------:R-:W4:Y:S01]  /*3f70*/  LDSM.16.M88.4 R52, [R203+0x1000] ;  /* 0x00100000cb34783b */ /* 0x000f220000000200 */
[----:B------:R-:W-:-:S02]  /*3f80*/  VIADD R189, R203, 0x3000 ;  /* 0x00003000cbbd7836 */ /* 0x000fc40000000000 */
[----:B------:R-:W-:Y:S01]  /*3f90*/  IMAD.IADD R2, R135, 0x1, -R2 ;  /* 0x0000000187027824 */ /* 0x000fe200078e0a02 */
[----:B------:R-:W4:Y:S01]  /*3fa0*/  LDSM.16.M88.4 R48, [R203+0x1800] ;  /* 0x00180000cb30783b */ /* 0x000f220000000200 */
[C---:B------:R-:W-:Y:S02]  /*3fb0*/  VIADD R187, R203.reuse, 0x4000 ;  /* 0x00004000cbbb7836 */ /* 0x040fe40000000000 */
[C---:B------:R-:W-:Y:S01]  /*3fc0*/  VIADD R186, R203.reuse, 0x4800 ;  /* 0x00004800cbba7836 */ /* 0x040fe20000000000 */
[----:B------:R-:W-:Y:S01]  /*3fd0*/  LDSM.16.M88.4 R40, [R202] ;  /* 0x00000000ca28783b */ /* 0x000fe20000000200 */
[C---:B------:R-:W-:Y:S02]  /*3fe0*/  VIADD R185, R203.reuse, 0x5000 ;  /* 0x00005000cbb97836 */ /* 0x040fe40000000000 */
[----:B------:R-:W-:Y:S01]  /*3ff0*/  VIADD R184, R203, 0x5800 ;  /* 0x00005800cbb87836 */ /* 0x000fe20000000000 */
[C---:B--2---:R-:W-:Y:S01]  /*4000*/  HMMA.16816.F32 R20, R64.reuse, R16, RZ ;  /* 0x000000104014723c */ /* 0x044fe200000018ff */
[----:B------:R-:W2:Y:S04]  /*4010*/  LDSM.16.M88.4 R36, [R199+0x6000] ;  /* 0x00600000c724783b */ /* 0x000ea80000000200 */
[----:B------:R-:W2:Y:S01]  /*4020*/  LDSM.16.M88.4 R32, [R199+0x6800] ;  /* 0x00680000c720783b */ /* 0x000ea20000000200 */
[C---:B------:R-:W-:Y:S03]  /*4030*/  HMMA.16816.F32 R16, R64.reuse, R18, RZ ;  /* 0x000000124010723c */ /* 0x040fe600000018ff */
[----:B------:R-:W-:Y:S03]  /*4040*/  LDSM.16.M88.4 R60, [R201] ;  /* 0x00000000c93c783b */ /* 0x000fe60000000200 */
        /* <DEDUP_REMOVED lines=8> */
[C---:B------:R-:W-:Y:S06]  /*40d0*/  HMMA.16816.F32 R20, R44.reuse, R24, R20 ;  /* 0x000000182c14723c */ /* 0x040fec0000001814 */
[C---:B------:R-:W-:Y:S01]  /*40e0*/  HMMA.16816.F32 R16, R44.reuse, R26, R16 ;  /* 0x0000001a2c10723c */ /* 0x040fe20000001810 */
[----:B------:R-:W3:Y:S05]  /*40f0*/  LDSM.16.M88.4 R24, [R199+0x7800] ;  /* 0x00780000c718783b */ /* 0x000eea0000000200 */
        /* <DEDUP_REMOVED lines=8> */
[----:B------:R-:W4:Y:S04]  /*4180*/  LDSM.16.M88.4 R48, [R192+0x1000] ;  /* 0x00100000c030783b */ /* 0x000f280000000200 */
[----:B------:R-:W4:Y:S01]  /*4190*/  LDSM.16.M88.4 R44, [R192+0x1800] ;  /* 0x00180000c02c783b */ /* 0x000f220000000200 */
        /* <DEDUP_REMOVED lines=11> */
[----:B------:R-:W2:Y:S04]  /*4250*/  LDSM.16.M88.4 R24, [R205+0x9000] ;  /* 0x00900000cd18783b */ /* 0x000ea80000000200 */
[----:B------:R-:W3:Y:S01]  /*4260*/  LDSM.16.M88.4 R40, [R205+0x9800] ;  /* 0x00980000cd28783b */ /* 0x000ee20000000200 */
        /* <DEDUP_REMOVED lines=17> */
[C---:B------:R-:W-:Y:S01]  /*4380*/  HMMA.16816.F32 R8, R32.reuse, R38, R8 ;  /* 0x000000262008723c */ /* 0x040fe20000001808 */
[----:B------:R-:W1:Y:S05]  /*4390*/  LDSM.16.M88.4 R36, [R203+0x3800] ;  /* 0x00380000cb24783b */ /* 0x000e6a0000000200 */
        /* <DEDUP_REMOVED lines=18> */
[----:B------:R-:W4:Y:S04]  /*44c0*/  LDSM.16.M88.4 R36, [R192+0x3000] ;  /* 0x00300000c024783b */ /* 0x000f280000000200 */
[----:B------:R-:W-:Y:S01]  /*44d0*/  LDSM.16.M88.4 R48, [R206+0x4000] ;  /* 0x00400000ce30783b */ /* 0x000fe20000000200 */
[C---:B--2---:R-:W-:Y:S06]  /*44e0*/  HMMA.16816.F32 R20, R56.reuse, R24, R20 ;  /* 0x000000183814723c */ /* 0x044fec0000001814 */
[C---:B------:R-:W-:Y:S01]  /*44f0*/  HMMA.16816.F32 R16, R56.reuse, R26, R16 ;  /* 0x0000001a3810723c */ /* 0x040fe20000001810 */
[----:B------:R-:W2:Y:S05]  /*4500*/  LDSM.16.M88.4 R24, [R192+0x3800] ;  /* 0x00380000c018783b */ /* 0x000eaa0000000200 */
[C---:B---3--:R-:W-:Y:S06]  /*4510*/  HMMA.16816.F32 R12, R56.reuse, R32, R12 ;  /* 0x00000020380c723c */ /* 0x048fec000000180c */
[C---:B------:R-:W-:Y:S01]  /*4520*/  HMMA.16816.F32 R8, R56.reuse, R34, R8 ;  /* 0x000000223808723c */ /* 0x040fe20000001808 */
[----:B------:R-:W3:Y:S05]  /*4530*/  LDSM.16.M88.4 R32, [R205+0xa000] ;  /* 0x00a00000cd20783b */ /* 0x000eea0000000200 */
[C---:B------:R-:W-:Y:S06]  /*4540*/  HMMA.16816.F32 R76, R56.reuse, R40, R76 ;  /* 0x00000028384c723c */ /* 0x040fec000000184c */
[C---:B------:R-:W-:Y:S01]  /*4550*/  HMMA.16816.F32 R72, R56.reuse, R42, R72 ;  /* 0x0000002a3848723c */ /* 0x040fe20000001848 */
[----:B------:R-:W3:Y:S05]  /*4560*/  LDSM.16.M88.4 R40, [R205+0xb000] ;  /* 0x00b00000cd28783b */ /* 0x000eea0000000200 */
[C---:B-1----:R-:W-:Y:S06]  /*4570*/  HMMA.16816.F32 R68, R56.reuse, R28, R68 ;  /* 0x0000001c3844723c */ /* 0x042fec0000001844 */
[----:B------:R-:W-:Y:S01]  /*4580*/  HMMA.16816.F32 R64, R56, R30, R64 ;  /* 0x0000001e3840723c */ /* 0x000fe20000001840 */
[----:B------:R-:W1:Y:S04]  /*4590*/  LDSM.16.M88.4 R28, [R205+0xa800] ;  /* 0x00a80000cd1c783b */ /* 0x000e680000000200 */
        /* <DEDUP_REMOVED lines=10> */
[C---:B--2---:R-:W-:Y:S06]  /*4640*/  HMMA.16816.F32 R68, R52.reuse, R24, R68 ;  /* 0x000000183444723c */ /* 0x044fec0000001844 */
        /* <DEDUP_REMOVED lines=11> */
[----:B------:R-:W1:Y:S05]  /*4700*/  LDSM.16.M88.4 R28, [R203+0x5800] ;  /* 0x00580000cb1c783b */ /* 0x000e6a0000000200 */
[C---:B----4-:R-:W-:Y:S06]  /*4710*/  HMMA.16816.F32 R20, R56.reuse, R36, R20 ;  /* 0x000000243814723c */ /* 0x050fec0000001814 */
[----:B------:R-:W-:Y:S01]  /*4720*/  HMMA.16816.F32 R16, R56, R38, R16 ;  /* 0x000000263810723c */ /* 0x000fe20000001810 */
[----:B------:R-:W4:Y:S05]  /*4730*/  LDSM.16.M88.4 R36, [R199+0xa800] ;  /* 0x00a80000c724783b */ /* 0x000f2a0000000200 */
[C---:B------:R-:W-:Y:S06]  /*4740*/  HMMA.16816.F32 R68, R48.reuse, R44, R68 ;  /* 0x0000002c3044723c */ /* 0x040fec0000001844 */
[----:B------:R-:W-:Y:S01]  /*4750*/  HMMA.16816.F32 R64, R48, R46, R64 ;  /* 0x0000002e3040723c */ /* 0x000fe20000001840 */
[----:B------:R-:W-:Y:S04]  /*4760*/  LDSM.16.M88.4 R44, [R201+0x4000] ;  /* 0x00400000c92c783b */ /* 0x000fe80000000200 */
[----:B------:R-:W4:Y:S01]  /*4770*/  LDSM.16.M88.4 R48, [R192+0x4000] ;  /* 0x00400000c030783b */ /* 0x000f220000000200 */
[C---:B--2---:R-:W-:Y:S06]  /*4780*/  HMMA.16816.F32 R12, R56.reuse, R24, R12 ;  /* 0x00000018380c723c */ /* 0x044fec000000180c */
[C---:B---3--:R-:W-:Y:S06]  /*4790*/  HMMA.16816.F32 R76, R56.reuse, R32, R76 ;  /* 0x00000020384c723c */ /* 0x048fec000000184c */
[C---:B------:R-:W-:Y:S01]  /*47a0*/  HMMA.16816.F32 R72, R56.reuse, R34, R72 ;  /* 0x000000223848723c */ /* 0x040fe20000001848 */
[----:B------:R-:W2:Y:S05]  /*47b0*/  LDSM.16.M88.4 R32, [R192+0x4800] ;  /* 0x00480000c020783b */ /* 0x000eaa0000000200 */
[----:B------:R-:W-:Y:S01]  /*47c0*/  HMMA.16816.F32 R8, R56, R26, R8 ;  /* 0x0000001a3808723c */ /* 0x000fe20000001808 */
[----:B------:R-:W3:Y:S05]  /*47d0*/  LDSM.16.M88.4 R24, [R199+0xb000] ;  /* 0x00b00000c718783b */ /* 0x000eea0000000200 */
[----:B------:R-:W-:Y:S06]  /*47e0*/  HMMA.16816.F32 R16, R52, R42, R16 ;  /* 0x0000002a3410723c */ /* 0x000fec0000001810 */
[----:B-1----:R-:W-:Y:S06]  /*47f0*/  HMMA.16816.F32 R68, R56, R28, R68 ;  /* 0x0000001c3844723c */ /* 0x002fec0000001844 */
[C---:B------:R-:W-:Y:S06]  /*4800*/  HMMA.16816.F32 R20, R52.reuse, R40, R20 ;  /* 0x000000283414723c */ /* 0x040fec0000001814 */
[----:B----4-:R-:W-:Y:S01]  /*4810*/  HMMA.16816.F32 R40, R52, R36, R12 ;  /* 0x000000243428723c */ /* 0x010fe2000000180c */
[----:B------:R-:W1:Y:S05]  /*4820*/  LDSM.16.M88.4 R12, [R192+0x5800] ;  /* 0x00580000c00c783b */ /* 0x000e6a0000000200 */
[----:B------:R-:W-:Y:S01]  /*4830*/  HMMA.16816.F32 R64, R56, R30, R64 ;  /* 0x0000001e3840723c */ /* 0x000fe20000001840 */
[----:B------:R-:W4:Y:S01]  /*4840*/  LDSM.16.M88.4 R28, [R192+0x5000] ;  /* 0x00500000c01c783b */ /* 0x000f220000000200 */
[----:B------:R-:W-:-:S04]  /*4850*/  DEPBAR.LE SB0, 0x0 ;  /* 0x000080000000791a */ /* 0x000fc80000000000 */
[----:B------:R-:W-:Y:S06]  /*4860*/  HMMA.16816.F32 R16, R44, R50, R16 ;  /* 0x000000322c10723c */ /* 0x000fec0000001810 */
[----:B------:R-:W-:Y:S06]  /*4870*/  HMMA.16816.F32 R68, R52, R60, R68 ;  /* 0x0000003c3444723c */ /* 0x000fec0000001844 */
[----:B------:R-:W-:Y:S06]  /*4880*/  HMMA.16816.F32 R20, R44, R48, R20 ;  /* 0x000000302c14723c */ /* 0x000fec0000001814 */
[----:B------:R-:W-:Y:S06]  /*4890*/  HMMA.16816.F32 R8, R52, R38, R8 ;  /* 0x000000263408723c */ /* 0x000fec0000001808 */
[----:B--2---:R-:W-:Y:S01]  /*48a0*/  HMMA.16816.F32 R40, R44, R32, R40 ;  /* 0x000000202c28723c */ /* 0x004fe20000001828 */
[----:B------:R-:W-:Y:S01]  /*48b0*/  FMUL.FTZ R6, R19, UR6 ;  /* 0x0000000613067c20 */ /* 0x000fe20008410000 */
[----:B------:R-:W-:-:S02]  /*48c0*/  IMAD.SHL.U32 R19, R135, 0x2, RZ ;  /* 0x0000000287137824 */ /* 0x000fc400078e00ff */
[----:B------:R-:W-:Y:S01]  /*48d0*/  FMUL.FTZ R16, R16, UR6 ;  /* 0x0000000610107c20 */ /* 0x000fe20008410000 */
[----:B------:R-:W-:Y:S01]  /*48e0*/  FMUL.FTZ R18, R18, UR6 ;  /* 0x0000000612127c20 */ /* 0x000fe20008410000 */
[----:B------:R-:W-:Y:S01]  /*48f0*/  FMUL.FTZ R17, R17, UR6 ;  /* 0x0000000611117c20 */ /* 0x000fe20008410000 */
[C---:B---3--:R-:W-:Y:S01]  /*4900*/  HMMA.16816.F32 R76, R52.reuse, R24, R76 ;  /* 0x00000018344c723c */ /* 0x048fe2000000184c */
[----:B------:R-:W-:Y:S05]  /*4910*/  MUFU.TANH R6, R6 ;  /* 0x0000000600067308 */ /* 0x000fea0000002400 */
[C---:B------:R-:W-:Y:S01]  /*4920*/  HMMA.16816.F32 R72, R52.reuse, R26, R72 ;  /* 0x0000001a3448723c */ /* 0x040fe20000001848 */
[----:B------:R-:W-:Y:S01]  /*4930*/  SHF.R.S32.HI R25, RZ, 0x1f, R2 ;  /* 0x0000001fff197819 */ /* 0x000fe20000011402 */
[----:B------:R-:W-:Y:S01]  /*4940*/  FMUL.FTZ R23, R23, UR6 ;  /* 0x0000000617177c20 */ /* 0x000fe20008410000 */
[----:B------:R-:W-:Y:S01]  /*4950*/  FMUL.FTZ R22, R22, UR6 ;  /* 0x0000000616167c20 */ /* 0x000fe20008410000 */
[----:B------:R-:W-:Y:S01]  /*4960*/  MUFU.TANH R18, R18 ;  /* 0x0000001200127308 */ /* 0x000fe20000002400 */
[----:B------:R-:W-:Y:S01]  /*4970*/  LEA.HI R25, R25, R2, RZ, 0x2 ;  /* 0x0000000219197211 */ /* 0x000fe200078f10ff */
[----:B------:R-:W-:Y:S03]  /*4980*/  HMMA.16816.F32 R64, R52, R62, R64 ;  /* 0x0000003e3440723c */ /* 0x000fe60000001840 */
[----:B------:R-:W-:-:S03]  /*4990*/  SHF.R.S32.HI R2, RZ, 0x2, R25 ;  /* 0x00000002ff027819 */ /* 0x000fc60000011419 */
[C---:B-1----:R-:W-:Y:S01]  /*49a0*/  HMMA.16816.F32 R68, R44.reuse, R12, R68 ;  /* 0x0000000c2c44723c */ /* 0x042fe20000001844 */
[----:B------:R-:W-:Y:S01]  /*49b0*/  MUFU.TANH R23, R23 ;  /* 0x0000001700177308 */ /* 0x000fe20000002400 */
[----:B------:R-:W-:Y:S02]  /*49c0*/  IMAD R83, R83, 0x10, R2 ;  /* 0x0000001053537824 */ /* 0x000fe400078e0202 */
[----:B------:R-:W-:Y:S01]  /*49d0*/  FMUL.FTZ R42, R42, UR6 ;  /* 0x000000062a2a7c20 */ /* 0x000fe20008410000 */
[----:B------:R-:W-:Y:S01]  /*49e0*/  FMUL.FTZ R43, R43, UR6 ;  /* 0x000000062b2b7c20 */ /* 0x000fe20008410000 */
[C---:B------:R-:W-:Y:S01]  /*49f0*/  HMMA.16816.F32 R8, R44.reuse, R34, R8 ;  /* 0x000000222c08723c */ /* 0x040fe20000001808 */
[----:B------:R-:W-:Y:S01]  /*4a00*/  FMUL.FTZ R12, R20, UR6 ;  /* 0x00000006140c7c20 */ /* 0x000fe20008410000 */
[----:B------:R-:W-:Y:S01]  /*4a10*/  LOP3.LUT R20, R19, 0x6, RZ, 0xc0, !PT ;  /* 0x0000000613147812 */ /* 0x000fe200078ec0ff */
[----:B------:R-:W-:Y:S01]  /*4a20*/  FMUL.FTZ R13, R41, UR6 ;  /* 0x00000006290d7c20 */ /* 0x000fe20008410000 */
[----:B------:R-:W-:Y:S01]  /*4a30*/  IMAD.IADD R2, R84, 0x1, R83 ;  /* 0x0000000154027824 */ /* 0x000fe200078e0253 */
[----:B------:R-:W-:Y:S01]  /*4a40*/  MUFU.TANH R22, R22 ;  /* 0x0000001600167308 */ /* 0x000fe20000002400 */
[----:B----4-:R-:W-:Y:S01]  /*4a50*/  HMMA.16816.F32 R76, R44, R28, R76 ;  /* 0x0000001c2c4c723c */ /* 0x010fe2000000184c */
[----:B------:R-:W-:-:S02]  /*4a60*/  IMAD R41, R133, 0x40, R20 ;  /* 0x0000004085297824 */ /* 0x000fc400078e0214 */
[----:B------:R-:W-:Y:S02]  /*4a70*/  IADD3 R32, R134, R2, -R213 ;  /* 0x0000000286207210 */ /* 0x000fe40007ffe8d5 */
[C---:B------:R-:W-:Y:S01]  /*4a80*/  VIADD R33, R41.reuse, 0xffffffc8 ;  /* 0xffffffc829217836 */ /* 0x040fe20000000000 */
[C---:B------:R-:W-:Y:S01]  /*4a90*/  HMMA.16816.F32 R72, R44.reuse, R30, R72 ;  /* 0x0000001e2c48723c */ /* 0x040fe20000001848 */
[----:B------:R-:W-:Y:S01]  /*4aa0*/  MUFU.TANH R12, R12 ;  /* 0x0000000c000c7308 */ /* 0x000fe20000002400 */
[----:B------:R-:W-:Y:S02]  /*4ab0*/  VIADD R37, R41, 0xffffffd1 ;  /* 0xffffffd129257836 */ /* 0x000fe40000000000 */
[----:B------:R-:W-:Y:S01]  /*4ac0*/  IMAD.IADD R26, R32, 0x1, -R33 ;  /* 0x00000001201a7824 */ /* 0x000fe200078e0a21 */
[-C--:B------:R-:W-:Y:S01]  /*4ad0*/  ISETP.GE.AND P0, PT, R33, R134.reuse, PT ;  /* 0x000000862100720c */ /* 0x080fe20003f06270 */
[----:B------:R-:W-:Y:S01]  /*4ae0*/  HMMA.16816.F32 R64, R44, R14, R64 ;  /* 0x0000000e2c40723c */ /* 0x000fe20000001840 */
[----:B------:R-:W-:Y:S01]  /*4af0*/  VIADD R31, R41, 0xffffffc9 ;  /* 0xffffffc9291f7836 */ /* 0x000fe20000000000 */
[----:B------:R-:W-:Y:S01]  /*4b00*/  ISETP.GE.AND P4, PT, R37, R134, PT ;  /* 0x000000862500720c */ /* 0x000fe20003f86270 */
[----:B------:R-:W1:Y:S01]  /*4b10*/  MUFU.TANH R29, R16 ;  /* 0x00000010001d7308 */ /* 0x000e620000002400 */
[----:B------:R-:W-:Y:S01]  /*4b20*/  IABS R26, R26 ;  /* 0x0000001a001a7213 */ /* 0x000fe20000000000 */
[----:B------:R-:W-:-:S02]  /*4b30*/  VIADD R39, R41, 0xffffffd0 ;  /* 0xffffffd029277836 */ /* 0x000fc40000000000 */
[----:B------:R-:W-:Y:S01]  /*4b40*/  FMUL.FTZ R9, R9, UR6 ;  /* 0x0000000609097c20 */ /* 0x000fe20008410000 */
[----:B------:R-:W-:Y:S01]  /*4b50*/  FMUL.FTZ R14, R21, UR6 ;  /* 0x00000006150e7c20 */ /* 0x000fe20008410000 */
[C---:B------:R-:W-:Y:S01]  /*4b60*/  IADD3 R47, R41.reuse, -0x40, RZ ;  /* 0xffffffc0292f7810 */ /* 0x040fe20007ffe0ff */
[----:B------:R-:W-:Y:S02]  /*4b70*/  VIADD R45, R41, 0xffffffc1 ;  /* 0xffffffc1292d7836 */ /* 0x000fe40000000000 */
[----:B------:R-:W-:Y:S01]  /*4b80*/  FMUL.FTZ R19, R8, UR6 ;  /* 0x0000000608137c20 */ /* 0x000fe20008410000 */
[----:B------:R-:W-:Y:S01]  /*4b90*/  FMUL.FTZ R8, R11, UR6 ;  /* 0x000000060b087c20 */ /* 0x000fe20008410000 */
[----:B------:R-:W-:Y:S01]  /*4ba0*/  MUFU.TANH R9, R9 ;  /* 0x0000000900097308 */ /* 0x000fe20000002400 */
[----:B------:R-:W-:Y:S02]  /*4bb0*/  IMAD.IADD R25, R32, 0x1, -R47 ;  /* 0x0000000120197824 */ /* 0x000fe400078e0a2f */
[----:B------:R-:W-:Y:S01]  /*4bc0*/  FMUL.FTZ R15, R40, UR6 ;  /* 0x00000006280f7c20 */ /* 0x000fe20008410000 */
[C---:B------:R-:W-:Y:S01]  /*4bd0*/  IMAD.IADD R21, R32.reuse, 0x1, -R45 ;  /* 0x0000000120157824 */ /* 0x040fe200078e0a2d */
[----:B------:R-:W-:Y:S01]  /*4be0*/  I2FP.F32.S32 R26, R26 ;  /* 0x0000001a001a7245 */ /* 0x000fe20000201400 */
[----:B------:R-:W-:Y:S01]  /*4bf0*/  IMAD.IADD R28, R32, 0x1, -R39 ;  /* 0x00000001201c7824 */ /* 0x000fe200078e0a27 */
[----:B------:R-:W-:Y:S01]  /*4c00*/  IABS R25, R25 ;  /* 0x0000001900197213 */ /* 0x000fe20000000000 */
[----:B------:R-:W-:Y:S01]  /*4c10*/  FMUL.FTZ R10, R10, UR6 ;  /* 0x000000060a0a7c20 */ /* 0x000fe20008410000 */
[----:B------:R-:W2:Y:S01]  /*4c20*/  MUFU.TANH R14, R14 ;  /* 0x0000000e000e7308 */ /* 0x000ea20000002400 */
[----:B------:R-:W-:Y:S01]  /*4c30*/  IABS R21, R21 ;  /* 0x0000001500157213 */ /* 0x000fe20000000000 */
[----:B-1----:R-:W-:Y:S01]  /*4c40*/  FFMA.FTZ R29, R26, -UR5, R29 ;  /* 0x800000051a1d7c23 */ /* 0x002fe2000801001d */
[----:B------:R-:W-:Y:S01]  /*4c50*/  I2FP.F32.S32 R25, R25 ;  /* 0x0000001900197245 */ /* 0x000fe20000201400 */
[----:B------:R-:W-:Y:S01]  /*4c60*/  VIADD R35, R41, 0xffffffd8 ;  /* 0xffffffd829237836 */ /* 0x000fe20000000000 */
[----:B------:R-:W-:Y:S01]  /*4c70*/  I2FP.F32.S32 R21, R21 ;  /* 0x0000001500157245 */ /* 0x000fe20000201400 */
[----:B------:R-:W-:Y:S01]  /*4c80*/  FMUL.FTZ R78, R78, UR6 ;  /* 0x000000064e4e7c20 */ /* 0x000fe20008410000 */
[-C--:B------:R-:W-:Y:S01]  /*4c90*/  ISETP.GE.AND P1, PT, R45, R134.reuse, PT ;  /* 0x000000862d00720c */ /* 0x080fe20003f26270 */
[----:B------:R-:W-:Y:S01]  /*4ca0*/  FFMA.FTZ R20, R25, -UR5, R12 ;  /* 0x8000000519147c23 */ /* 0x000fe2000801000c */
[----:B------:R-:W-:Y:S01]  /*4cb0*/  VIADD R25, R41, 0xffffffd9 ;  /* 0xffffffd929197836 */ /* 0x000fe20000000000 */
[----:B------:R1:W-:Y:S01]  /*4cc0*/  MUFU.TANH R11, R19 ;  /* 0x00000013000b7308 */ /* 0x0003e20000002400 */
[C---:B------:R-:W-:Y:S01]  /*4cd0*/  IADD3 R24, R32.reuse, -R31, RZ ;  /* 0x8000001f20187210 */ /* 0x040fe20007ffe0ff */
[----:B------:R-:W-:Y:S01]  /*4ce0*/  FMUL.FTZ R40, R77, UR6 ;  /* 0x000000064d287c20 */ /* 0x000fe20008410000 */
[-C--:B------:R-:W-:Y:S01]  /*4cf0*/  ISETP.GE.AND P6, PT, R31, R134.reuse, PT ;  /* 0x000000861f00720c */ /* 0x080fe20003fc6270 */
[----:B------:R-:W-:Y:S01]  /*4d00*/  FMUL.FTZ R79, R79, UR6 ;  /* 0x000000064f4f7c20 */ /* 0x000fe20008410000 */
[----:B------:R-:W-:Y:S01]  /*4d10*/  IADD3 R26, R32, -R37, RZ ;  /* 0x80000025201a7210 */ /* 0x000fe20007ffe0ff */
[----:B------:R-:W-:Y:S01]  /*4d20*/  FMUL.FTZ R76, R76, UR6 ;  /* 0x000000064c4c7c20 */ /* 0x000fe20008410000 */
[----:B--2---:R-:W-:Y:S01]  /*4d30*/  FFMA.FTZ R12, R21, -UR5, R14 ;  /* 0x80000005150c7c23 */ /* 0x004fe2000801000e */
[----:B------:R-:W-:Y:S01]  /*4d40*/  IMAD.IADD R14, R32, 0x1, -R25 ;  /* 0x00000001200e7824 */ /* 0x000fe200078e0a19 */
[----:B------:R-:W2:Y:S01]  /*4d50*/  MUFU.TANH R13, R13 ;  /* 0x0000000d000d7308 */ /* 0x000ea20000002400 */
[----:B------:R-:W-:Y:S01]  /*4d60*/  ISETP.GE.AND P2, PT, R47, R134, PT ;  /* 0x000000862f00720c */ /* 0x000fe20003f46270 */
[----:B------:R-:W-:Y:S01]  /*4d70*/  VIADD R21, R41, 0xffffffe0 ;  /* 0xffffffe029157836 */ /* 0x000fe20000000000 */
[----:B------:R-:W-:Y:S01]  /*4d80*/  IABS R26, R26 ;  /* 0x0000001a001a7213 */ /* 0x000fe20000000000 */
[----:B------:R-:W-:Y:S01]  /*4d90*/  FMUL.FTZ R68, R68, UR6 ;  /* 0x0000000644447c20 */ /* 0x000fe20008410000 */
[----:B------:R-:W-:Y:S01]  /*4da0*/  IABS R14, R14 ;  /* 0x0000000e000e7213 */ /* 0x000fe20000000000 */
[C---:B------:R-:W-:Y:S01]  /*4db0*/  IMAD.IADD R171, R32.reuse, 0x1, -R21 ;  /* 0x0000000120ab7824 */ /* 0x040fe200078e0a15 */
[----:B------:R-:W-:Y:S01]  /*4dc0*/  IABS R28, R28 ;  /* 0x0000001c001c7213 */ /* 0x000fe20000000000 */
[----:B-1----:R-:W-:Y:S01]  /*4dd0*/  VIADD R19, R32, 0x8 ;  /* 0x0000000820137836 */ /* 0x002fe20000000000 */
[----:B------:R-:W1:Y:S01]  /*4de0*/  MUFU.TANH R15, R15 ;  /* 0x0000000f000f7308 */ /* 0x000e620000002400 */
[----:B------:R-:W-:Y:S01]  /*4df0*/  I2FP.F32.S32 R14, R14 ;  /* 0x0000000e000e7245 */ /* 0x000fe20000201400 */
[----:B------:R-:W-:Y:S01]  /*4e00*/  FMUL.FTZ R16, R75, UR6 ;  /* 0x000000064b107c20 */ /* 0x000fe20008410000 */
[----:B------:R-:W-:Y:S01]  /*4e10*/  IMAD.IADD R45, R19, 0x1, -R45 ;  /* 0x00000001132d7824 */ /* 0x000fe200078e0a2d */
[----:B------:R-:W-:Y:S01]  /*4e20*/  IADD3 R33, -R33, R19, RZ ;  /* 0x0000001321217210 */ /* 0x000fe20007ffe1ff */
[----:B------:R-:W-:-:S02]  /*4e30*/  IMAD.IADD R31, R19, 0x1, -R31 ;  /* 0x00000001131f7824 */ /* 0x000fc400078e0a1f */
[----:B------:R-:W-:Y:S01]  /*4e40*/  FFMA.FTZ R9, R14, -UR5, R9 ;  /* 0x800000050e097c23 */ /* 0x000fe20008010009 */
[C---:B------:R-:W-:Y:S01]  /*4e50*/  IMAD.IADD R47, R19.reuse, 0x1, -R47 ;  /* 0x00000001132f7824 */ /* 0x040fe200078e0a2f */
[----:B------:R-:W-:Y:S01]  /*4e60*/  IABS R45, R45 ;  /* 0x0000002d002d7213 */ /* 0x000fe20000000000 */
[----:B------:R3:W4:Y:S01]  /*4e70*/  MUFU.TANH R27, R17 ;  /* 0x00000011001b7308 */ /* 0x0007220000002400 */
[----:B------:R-:W-:Y:S01]  /*4e80*/  IABS R31, R31 ;  /* 0x0000001f001f7213 */ /* 0x000fe20000000000 */
[----:B------:R-:W-:Y:S01]  /*4e90*/  IMAD.IADD R37, R19, 0x1, -R37 ;  /* 0x0000000113257824 */ /* 0x000fe200078e0a25 */
[----:B------:R-:W-:Y:S01]  /*4ea0*/  IABS R33, R33 ;  /* 0x0000002100217213 */ /* 0x000fe20000000000 */
[----:B------:R-:W-:Y:S01]  /*4eb0*/  FMUL.FTZ R70, R70, UR6 ;  /* 0x0000000646467c20 */ /* 0x000fe20008410000 */
[----:B------:R-:W-:Y:S01]  /*4ec0*/  IABS R47, R47 ;  /* 0x0000002f002f7213 */ /* 0x000fe20000000000 */
[----:B------:R-:W-:Y:S01]  /*4ed0*/  FMUL.FTZ R71, R71, UR6 ;  /* 0x0000000647477c20 */ /* 0x000fe20008410000 */
[----:B------:R-:W-:Y:S01]  /*4ee0*/  I2FP.F32.S32 R14, R45 ;  /* 0x0000002d000e7245 */ /* 0x000fe20000201400 */
[----:B------:R-:W-:Y:S01]  /*4ef0*/  MUFU.TANH R42, R42 ;  /* 0x0000002a002a7308 */ /* 0x000fe20000002400 */
[----:B------:R-:W-:Y:S01]  /*4f00*/  I2FP.F32.S32 R26, R26 ;  /* 0x0000001a001a7245 */ /* 0x000fe20000201400 */
[----:B------:R-:W-:Y:S01]  /*4f10*/  FMUL.FTZ R64, R64, UR6 ;  /* 0x0000000640407c20 */ /* 0x000fe20008410000 */
[----:B------:R-:W-:Y:S01]  /*4f20*/  I2FP.F32.S32 R31, R31 ;  /* 0x0000001f001f7245 */ /* 0x000fe20000201400 */
[----:B------:R-:W-:Y:S01]  /*4f30*/  FFMA.FTZ R23, R14, -UR5, R23 ;  /* 0x800000050e177c23 */ /* 0x000fe20008010017 */
[----:B------:R-:W-:Y:S01]  /*4f40*/  I2FP.F32.S32 R33, R33 ;  /* 0x0000002100217245 */ /* 0x000fe20000201400 */
[----:B--2---:R-:W-:Y:S01]  /*4f50*/  FFMA.FTZ R13, R26, -UR5, R13 ;  /* 0x800000051a0d7c23 */ /* 0x004fe2000801000d */
[----:B------:R-:W-:Y:S01]  /*4f60*/  I2FP.F32.S32 R47, R47 ;  /* 0x0000002f002f7245 */ /* 0x000fe20000201400 */
[----:B------:R-:W-:Y:S01]  /*4f70*/  FFMA.FTZ R14, R31, -UR5, R6 ;  /* 0x800000051f0e7c23 */ /* 0x000fe20008010006 */
[----:B------:R-:W-:Y:S01]  /*4f80*/  I2FP.F32.S32 R28, R28 ;  /* 0x0000001c001c7245 */ /* 0x000fe20000201400 */
[----:B------:R-:W-:Y:S01]  /*4f90*/  FFMA.FTZ R26, R33, -UR5, R18 ;  /* 0x80000005211a7c23 */ /* 0x000fe20008010012 */
[----:B------:R-:W2:Y:S01]  /*4fa0*/  MUFU.TANH R6, R10 ;  /* 0x0000000a00067308 */ /* 0x000ea20000002400 */
[----:B------:R-:W-:Y:S01]  /*4fb0*/  FFMA.FTZ R22, R47, -UR5, R22 ;  /* 0x800000052f167c23 */ /* 0x000fe20008010016 */
[----:B------:R-:W-:Y:S01]  /*4fc0*/  FSEL R31, R12, -INF , !P1 ;  /* 0xff8000000c1f7808 */ /* 0x000fe20004800000 */
[----:B-1----:R-:W-:Y:S01]  /*4fd0*/  FFMA.FTZ R15, R28, -UR5, R15 ;  /* 0x800000051c0f7c23 */ /* 0x002fe2000801000f */
[----:B------:R-:W-:Y:S01]  /*4fe0*/  FSEL R28, R23, -INF , !P1 ;  /* 0xff800000171c7808 */ /* 0x000fe20004800000 */
[C---:B------:R-:W-:Y:S01]  /*4ff0*/  IMAD.IADD R12, R19.reuse, 0x1, -R35 ;  /* 0x00000001130c7824 */ /* 0x040fe200078e0a23 */
[----:B------:R-:W-:Y:S01]  /*5000*/  IABS R24, R24 ;  /* 0x0000001800187213 */ /* 0x000fe20000000000 */
[----:B------:R-:W-:Y:S01]  /*5010*/  IMAD.IADD R23, R19, 0x1, -R25 ;  /* 0x0000000113177824 */ /* 0x000fe200078e0a19 */
[----:B------:R2:W1:Y:S01]  /*5020*/  MUFU.TANH R18, R8 ;  /* 0x0000000800127308 */ /* 0x0004620000002400 */
[----:B------:R-:W-:Y:S01]  /*5030*/  FSEL R33, R20, -INF , !P2 ;  /* 0xff80000014217808 */ /* 0x000fe20005000000 */
[----:B---3--:R-:W-:Y:S01]  /*5040*/  FMUL.FTZ R17, R74, UR6 ;  /* 0x000000064a117c20 */ /* 0x008fe20008410000 */
[----:B------:R-:W-:Y:S01]  /*5050*/  FSEL R30, R22, -INF , !P2 ;  /* 0xff800000161e7808 */ /* 0x000fe20005000000 */
[----:B------:R-:W-:Y:S01]  /*5060*/  VIADD R22, R41, 0xfffffff0 ;  /* 0xfffffff029167836 */ /* 0x000fe20000000000 */
[----:B------:R-:W-:Y:S01]  /*5070*/  ISETP.GE.AND P2, PT, R25, R134, PT ;  /* 0x000000861900720c */ /* 0x000fe20003f46270 */
[----:B------:R-:W-:Y:S01]  /*5080*/  FMUL.FTZ R65, R65, UR6 ;  /* 0x0000000641417c20 */ /* 0x000fe20008410000 */
[----:B------:R-:W-:Y:S01]  /*5090*/  IABS R25, R12 ;  /* 0x0000000c00197213 */ /* 0x000fe20000000000 */
[----:B------:R-:W3:Y:S01]  /*50a0*/  MUFU.TANH R43, R43 ;  /* 0x0000002b002b7308 */ /* 0x000ee20000002400 */
[----:B------:R-:W-:Y:S01]  /*50b0*/  IABS R23, R23 ;  /* 0x0000001700177213 */ /* 0x000fe20000000000 */
[----:B------:R-:W-:Y:S01]  /*50c0*/  FMUL.FTZ R66, R66, UR6 ;  /* 0x0000000642427c20 */ /* 0x000fe20008410000 */
[----:B------:R-:W-:Y:S01]  /*50d0*/  I2FP.F32.S32 R24, R24 ;  /* 0x0000001800187245 */ /* 0x000fe20000201400 */
[----:B------:R-:W-:Y:S01]  /*50e0*/  FMUL.FTZ R67, R67, UR6 ;  /* 0x0000000643437c20 */ /* 0x000fe20008410000 */
[----:B------:R-:W-:Y:S01]  /*50f0*/  I2FP.F32.S32 R25, R25 ;  /* 0x0000001900197245 */ /* 0x000fe20000201400 */
[----:B------:R-:W-:Y:S01]  /*5100*/  FMUL.FTZ R72, R72, UR6 ;  /* 0x0000000648487c20 */ /* 0x000fe20008410000 */
[----:B------:R-:W-:Y:S01]  /*5110*/  I2FP.F32.S32 R23, R23 ;  /* 0x0000001700177245 */ /* 0x000fe20000201400 */
[----:B------:R-:W3:Y:S01]  /*5120*/  MUFU.TANH R78, R78 ;  /* 0x0000004e004e7308 */ /* 0x000ee20000002400 */
[----:B----4-:R-:W-:Y:S01]  /*5130*/  FFMA.FTZ R27, R24, -UR5, R27 ;  /* 0x80000005181b7c23 */ /* 0x010fe2000801001b */
[-C--:B------:R-:W-:Y:S01]  /*5140*/  ISETP.GE.AND P5, PT, R39, R134.reuse, PT ;  /* 0x000000862700720c */ /* 0x080fe20003fa6270 */
[----:B------:R-:W-:Y:S01]  /*5150*/  IMAD.IADD R24, R32, 0x1, -R35 ;  /* 0x0000000120187824 */ /* 0x000fe200078e0a23 */
[----:B------:R-:W-:Y:S01]  /*5160*/  ISETP.GE.AND P1, PT, R21, R134, PT ;  /* 0x000000861500720c */ /* 0x000fe20003f26270 */
[----:B------:R-:W-:-:S02]  /*5170*/  IMAD.IADD R39, R19, 0x1, -R39 ;  /* 0x0000000113277824 */ /* 0x000fc400078e0a27 */
[----:B--2---:R-:W-:Y:S01]  /*5180*/  FFMA.FTZ R8, R25, -UR5, R6 ;  /* 0x8000000519087c23 */ /* 0x004fe20008010006 */
[----:B------:R-:W-:Y:S02]  /*5190*/  IMAD.IADD R21, R19, 0x1, -R21 ;  /* 0x0000000113157824 */ /* 0x000fe400078e0a15 */
[----:B-1----:R-:W-:Y:S01]  /*51a0*/  FFMA.FTZ R6, R23, -UR5, R18 ;  /* 0x8000000517067c23 */ /* 0x002fe20008010012 */
[----:B------:R-:W-:Y:S01]  /*51b0*/  IADD3 R25, R41, -0x1f, RZ ;  /* 0xffffffe129197810 */ /* 0x000fe20007ffe0ff */
[----:B------:R-:W1:Y:S01]  /*51c0*/  MUFU.TANH R40, R40 ;  /* 0x0000002800287308 */ /* 0x000e620000002400 */
[----:B------:R-:W-:Y:S01]  /*51d0*/  ISETP.GE.AND P3, PT, R35, R134, PT ;  /* 0x000000862300720c */ /* 0x000fe20003f66270 */
[----:B------:R-:W-:Y:S01]  /*51e0*/  FMUL.FTZ R73, R73, UR6 ;  /* 0x0000000649497c20 */ /* 0x000fe20008410000 */
[----:B------:R-:W-:Y:S01]  /*51f0*/  IABS R24, R24 ;  /* 0x0000001800187213 */ /* 0x000fe20000000000 */
[C---:B------:R-:W-:Y:S01]  /*5200*/  VIADD R23, R41.reuse, 0xffffffe9 ;  /* 0xffffffe929177836 */ /* 0x040fe20000000000 */
[----:B------:R-:W-:Y:S01]  /*5210*/  IABS R35, R39 ;  /* 0x0000002700237213 */ /* 0x000fe20000000000 */
[----:B------:R-:W-:Y:S01]  /*5220*/  VIADD R20, R41, 0xfffffff8 ;  /* 0xfffffff829147836 */ /* 0x000fe20000000000 */
[----:B------:R-:W-:Y:S01]  /*5230*/  IABS R10, R37 ;  /* 0x00000025000a7213 */ /* 0x000fe20000000000 */
[----:B------:R-:W2:Y:S01]  /*5240*/  MUFU.TANH R18, R79 ;  /* 0x0000004f00127308 */ /* 0x000ea20000002400 */
[----:B------:R-:W-:Y:S01]  /*5250*/  IABS R21, R21 ;  /* 0x0000001500157213 */ /* 0x000fe20000000000 */
[----:B------:R-:W-:Y:S01]  /*5260*/  FMUL.FTZ R69, R69, UR6 ;  /* 0x0000000645457c20 */ /* 0x000fe20008410000 */
[----:B------:R-:W-:Y:S01]  /*5270*/  FSEL R29, R29, -INF , !P0 ;  /* 0xff8000001d1d7808 */ /* 0x000fe20004000000 */
[----:B------:R-:W-:Y:S01]  /*5280*/  IMAD.IADD R36, R32, 0x1, -R22 ;  /* 0x0000000120247824 */ /* 0x000fe200078e0a16 */
[----:B------:R-:W-:Y:S01]  /*5290*/  FSEL R26, R26, -INF , !P0 ;  /* 0xff8000001a1a7808 */ /* 0x000fe20004000000 */
[C---:B------:R-:W-:Y:S01]  /*52a0*/  IMAD.IADD R37, R32.reuse, 0x1, -R23 ;  /* 0x0000000120257824 */ /* 0x040fe200078e0a17 */
[C---:B------:R-:W-:Y:S01]  /*52b0*/  ISETP.GE.AND P0, PT, R25.reuse, R134, PT ;  /* 0x000000861900720c */ /* 0x040fe20003f06270 */
[----:B------:R-:W4:Y:S01]  /*52c0*/  MUFU.TANH R179, R68 ;  /* 0x0000004400b37308 */ /* 0x000f220000002400 */
[C---:B------:R-:W-:Y:S01]  /*52d0*/  IADD3 R39, R32.reuse, -R25, RZ ;  /* 0x8000001920277210 */ /* 0x040fe20007ffe0ff */
[----:B------:R-:W-:Y:S01]  /*52e0*/  IMAD.IADD R34, R32, 0x1, -R20 ;  /* 0x0000000120227824 */ /* 0x000fe200078e0a14 */
[----:B------:R-:W-:-:S02]  /*52f0*/  IADD3 R25, -R25, R19, RZ ;  /* 0x0000001319197210 */ /* 0x000fc40007ffe1ff */
[----:B------:R-:W-:Y:S02]  /*5300*/  I2FP.F32.S32 R24, R24 ;  /* 0x0000001800187245 */ /* 0x000fe40000201400 */
[----:B------:R-:W-:Y:S01]  /*5310*/  I2FP.F32.S32 R35, R35 ;  /* 0x0000002300237245 */ /* 0x000fe20000201400 */
[----:B------:R-:W4:Y:S01]  /*5320*/  MUFU.TANH R76, R76 ;  /* 0x0000004c004c7308 */ /* 0x000f220000002400 */
[----:B------:R-:W-:Y:S01]  /*5330*/  I2FP.F32.S32 R10, R10 ;  /* 0x0000000a000a7245 */ /* 0x000fe20000201400 */
[----:B------:R-:W-:Y:S01]  /*5340*/  FFMA.FTZ R11, R24, -UR5, R11 ;  /* 0x80000005180b7c23 */ /* 0x000fe2000801000b */
[----:B------:R-:W-:Y:S01]  /*5350*/  I2FP.F32.S32 R21, R21 ;  /* 0x0000001500157245 */ /* 0x000fe20000201400 */
[----:B------:R-:W-:Y:S01]  /*5360*/  FFMA.FTZ R12, R35, -UR5, R42 ;  /* 0x80000005230c7c23 */ /* 0x000fe2000801002a */
[----:B------:R-:W-:Y:S01]  /*5370*/  IABS R39, R39 ;  /* 0x0000002700277213 */ /* 0x000fe20000000000 */
[----:B---3--:R-:W-:Y:S01]  /*5380*/  FFMA.FTZ R10, R10, -UR5, R43 ;  /* 0x800000050a0a7c23 */ /* 0x008fe2000801002b */
[----:B------:R-:W-:Y:S01]  /*5390*/  IABS R25, R25 ;  /* 0x0000001900197213 */ /* 0x000fe20000000000 */
[----:B------:R-:W-:Y:S01]  /*53a0*/  FFMA.FTZ R164, R21, -UR5, R78 ;  /* 0x8000000515a47c23 */ /* 0x000fe2000801004e */
[C---:B------:R-:W-:Y:S01]  /*53b0*/  VIADD R21, R41.reuse, 0xfffffff1 ;  /* 0xfffffff129157836 */ /* 0x040fe20000000000 */
[----:B------:R-:W-:Y:S01]  /*53c0*/  I2FP.F32.S32 R39, R39 ;  /* 0x0000002700277245 */ /* 0x000fe20000201400 */
[C---:B------:R-:W-:Y:S01]  /*53d0*/  VIADD R43, R41.reuse, 0xffffffe8 ;  /* 0xffffffe8292b7836 */ /* 0x040fe20000000000 */
[----:B------:R-:W-:Y:S01]  /*53e0*/  I2FP.F32.S32 R25, R25 ;  /* 0x0000001900197245 */ /* 0x000fe20000201400 */
[----:B------:R-:W-:Y:S01]  /*53f0*/  VIADD R41, R41, 0xfffffff9 ;  /* 0xfffffff929297836 */ /* 0x000fe20000000000 */
[----:B------:R-:W3:Y:S01]  /*5400*/  MUFU.TANH R167, R72 ;  /* 0x0000004800a77308 */ /* 0x000ee20000002400 */
[----:B------:R-:W-:Y:S01]  /*5410*/  FSEL R15, R15, -INF , !P5 ;  /* 0xff8000000f0f7808 */ /* 0x000fe20006800000 */
[----:B------:R-:W-:Y:S01]  /*5420*/  IMAD.IADD R35, R32, 0x1, -R21 ;  /* 0x0000000120237824 */ /* 0x000fe200078e0a15 */
[----:B------:R-:W-:Y:S01]  /*5430*/  FSEL R12, R12, -INF , !P5 ;  /* 0xff8000000c0c7808 */ /* 0x000fe20006800000 */
[----:B-1----:R-:W-:Y:S01]  /*5440*/  FFMA.FTZ R40, R39, -UR5, R40 ;  /* 0x8000000527287c23 */ /* 0x002fe20008010028 */
[----:B------:R-:W-:Y:S01]  /*5450*/  FSEL R13, R13, -INF , !P4 ;  /* 0xff8000000d0d7808 */ /* 0x000fe20006000000 */
[----:B--2---:R-:W-:Y:S01]  /*5460*/  FFMA.FTZ R18, R25, -UR5, R18 ;  /* 0x8000000519127c23 */ /* 0x004fe20008010012 */
[----:B------:R-:W-:Y:S01]  /*5470*/  FSEL R10, R10, -INF , !P4 ;  /* 0xff8000000a0a7808 */ /* 0x000fe20006000000 */
[----:B------:R-:W-:Y:S01]  /*5480*/  MUFU.TANH R165, R73 ;  /* 0x0000004900a57308 */ /* 0x000fe20000002400 */
[----:B------:R-:W-:Y:S01]  /*5490*/  FSEL R11, R11, -INF , !P3 ;  /* 0xff8000000b0b7808 */ /* 0x000fe20005800000 */
[--C-:B------:R-:W-:Y:S01]  /*54a0*/  IMAD.IADD R38, R32, 0x1, -R43.reuse ;  /* 0x0000000120267824 */ /* 0x100fe200078e0a2b */
[----:B------:R-:W-:Y:S01]  /*54b0*/  FSEL R8, R8, -INF , !P3 ;  /* 0xff80000008087808 */ /* 0x000fe20005800000 */
[----:B------:R-:W-:Y:S01]  /*54c0*/  IMAD.IADD R24, R19, 0x1, -R43 ;  /* 0x0000000113187824 */ /* 0x000fe200078e0a2b */
[----:B------:R-:W-:Y:S01]  /*54d0*/  FSEL R9, R9, -INF , !P2 ;  /* 0xff80000009097808 */ /* 0x000fe20005000000 */
[----:B------:R-:W-:Y:S01]  /*54e0*/  IMAD.IADD R32, R32, 0x1, -R41 ;  /* 0x0000000120207824 */ /* 0x000fe200078e0a29 */
[----:B------:R-:W-:Y:S01]  /*54f0*/  FSEL R6, R6, -INF , !P2 ;  /* 0xff80000006067808 */ /* 0x000fe20005000000 */
[----:B------:R-:W-:Y:S01]  /*5500*/  MUFU.TANH R17, R17 ;  /* 0x0000001100117308 */ /* 0x000fe20000002400 */
[-C--:B------:R-:W-:Y:S01]  /*5510*/  ISETP.GE.AND P5, PT, R23, R134.reuse, PT ;  /* 0x000000861700720c */ /* 0x080fe20003fa6270 */
[C---:B------:R-:W-:Y:S01]  /*5520*/  IMAD.IADD R23, R19.reuse, 0x1, -R23 ;  /* 0x0000000113177824 */ /* 0x040fe200078e0a17 */
[-C--:B------:R-:W-:Y:S01]  /*5530*/  ISETP.GE.AND P4, PT, R22, R134.reuse, PT ;  /* 0x000000861600720c */ /* 0x080fe20003f86270 */
[----:B------:R-:W-:Y:S01]  /*5540*/  IMAD.IADD R22, R19, 0x1, -R22 ;  /* 0x0000000113167824 */ /* 0x000fe200078e0a16 */
[-C--:B------:R-:W-:Y:S01]  /*5550*/  ISETP.GE.AND P3, PT, R21, R134.reuse, PT ;  /* 0x000000861500720c */ /* 0x080fe20003f66270 */
[C---:B------:R-:W-:Y:S01]  /*5560*/  IMAD.IADD R21, R19.reuse, 0x1, -R21 ;  /* 0x0000000113157824 */ /* 0x040fe200078e0a15 */
[----:B------:R-:W-:Y:S01]  /*5570*/  ISETP.GE.AND P2, PT, R20, R134, PT ;  /* 0x000000861400720c */ /* 0x000fe20003f46270 */
[----:B------:R-:W1:Y:S01]  /*5580*/  MUFU.TANH R16, R16 ;  /* 0x0000001000107308 */ /* 0x000e620000002400 */
[C---:B------:R-:W-:Y:S01]  /*5590*/  IMAD.IADD R20, R19.reuse, 0x1, -R20 ;  /* 0x0000000113147824 */ /* 0x040fe200078e0a14 */
[----:B------:R-:W-:Y:S01]  /*55a0*/  IABS R36, R36 ;  /* 0x0000002400247213 */ /* 0x000fe20000000000 */
[----:B------:R-:W-:Y:S01]  /*55b0*/  IMAD.IADD R19, R19, 0x1, -R41 ;  /* 0x0000000113137824 */ /* 0x000fe200078e0a29 */
[----:B------:R-:W-:-:S02]  /*55c0*/  IABS R171, R171 ;  /* 0x000000ab00ab7213 */ /* 0x000fc40000000000 */
[----:B------:R-:W-:Y:S02]  /*55d0*/  I2FP.F32.S32 R36, R36 ;  /* 0x0000002400247245 */ /* 0x000fe40000201400 */
[----:B------:R-:W2:Y:S01]  /*55e0*/  MUFU.TANH R177, R69 ;  /* 0x0000004500b17308 */ /* 0x000ea20000002400 */
[----:B------:R-:W-:Y:S02]  /*55f0*/  FSEL R163, R40, -INF , !P0 ;  /* 0xff80000028a37808 */ /* 0x000fe40004000000 */
[----:B------:R-:W-:Y:S01]  /*5600*/  FSEL R180, R18, -INF , !P0 ;  /* 0xff80000012b47808 */ /* 0x000fe20004000000 */
[----:B----4-:R-:W-:Y:S01]  /*5610*/  FFMA.FTZ R179, R36, -UR5, R179 ;  /* 0x8000000524b37c23 */ /* 0x010fe200080100b3 */
[----:B------:R-:W-:Y:S02]  /*5620*/  I2FP.F32.S32 R171, R171 ;  /* 0x000000ab00ab7245 */ /* 0x000fe40000201400 */
[----:B------:R-:W-:Y:S01]  /*5630*/  IABS R38, R38 ;  /* 0x0000002600267213 */ /* 0x000fe20000000000 */
[----:B------:R-:W-:Y:S01]  /*5640*/  MUFU.TANH R70, R70 ;  /* 0x0000004600467308 */ /* 0x000fe20000002400 */
[----:B------:R-:W-:Y:S01]  /*5650*/  IABS R23, R23 ;  /* 0x0000001700177213 */ /* 0x000fe20000000000 */
[----:B------:R-:W-:Y:S01]  /*5660*/  FFMA.FTZ R171, R171, -UR5, R76 ;  /* 0x80000005abab7c23 */ /* 0x000fe2000801004c */
[----:B------:R-:W-:-:S02]  /*5670*/  IABS R21, R21 ;  /* 0x0000001500157213 */ /* 0x000fc40000000000 */
[----:B------:R-:W-:Y:S02]  /*5680*/  ISETP.GE.AND P0, PT, R133, 0x2, PT ;  /* 0x000000028500780c */ /* 0x000fe40003f06270 */
[----:B------:R-:W-:Y:S01]  /*5690*/  IABS R37, R37 ;  /* 0x0000002500257213 */ /* 0x000fe20000000000 */
[----:B------:R-:W4:Y:S01]  /*56a0*/  MUFU.TANH R64, R64 ;  /* 0x0000004000407308 */ /* 0x000f220000002400 */
[----:B------:R-:W-:Y:S02]  /*56b0*/  IABS R35, R35 ;  /* 0x0000002300237213 */ /* 0x000fe40000000000 */
[----:B------:R-:W-:Y:S02]  /*56c0*/  IABS R34, R34 ;  /* 0x0000002200227213 */ /* 0x000fe40000000000 */
[----:B------:R-:W-:Y:S02]  /*56d0*/  IABS R32, R32 ;  /* 0x0000002000207213 */ /* 0x000fe40000000000 */
[----:B------:R-:W-:Y:S01]  /*56e0*/  IABS R24, R24 ;  /* 0x0000001800187213 */ /* 0x000fe20000000000 */
[----:B------:R-:W4:Y:S01]  /*56f0*/  MUFU.TANH R65, R65 ;  /* 0x0000004100417308 */ /* 0x000f220000002400 */
[----:B------:R-:W-:-:S02]  /*5700*/  IABS R22, R22 ;  /* 0x0000001600167213 */ /* 0x000fc40000000000 */
[----:B------:R-:W-:Y:S02]  /*5710*/  IABS R20, R20 ;  /* 0x0000001400147213 */ /* 0x000fe40000000000 */
[----:B------:R-:W-:Y:S02]  /*5720*/  IABS R19, R19 ;  /* 0x0000001300137213 */ /* 0x000fe40000000000 */
[----:B------:R-:W-:Y:S01]  /*5730*/  I2FP.F32.S32 R42, R38 ;  /* 0x00000026002a7245 */ /* 0x000fe20000201400 */
[----:B------:R-:W4:Y:S01]  /*5740*/  MUFU.TANH R71, R71 ;  /* 0x0000004700477308 */ /* 0x000f220000002400 */
[----:B------:R-:W-:Y:S02]  /*5750*/  I2FP.F32.S32 R25, R23 ;  /* 0x0000001700197245 */ /* 0x000fe40000201400 */
[----:B------:R-:W-:Y:S01]  /*5760*/  I2FP.F32.S32 R172, R21 ;  /* 0x0000001500ac7245 */ /* 0x000fe20000201400 */
[----:B---3--:R-:W-:Y:S01]  /*5770*/  FFMA.FTZ R167, R42, -UR5, R167 ;  /* 0x800000052aa77c23 */ /* 0x008fe200080100a7 */
[----:B------:R-:W-:Y:S01]  /*5780*/  I2FP.F32.S32 R38, R37 ;  /* 0x0000002500267245 */ /* 0x000fe20000201400 */
[----:B-1----:R-:W-:Y:S01]  /*5790*/  FFMA.FTZ R16, R25, -UR5, R16 ;  /* 0x8000000519107c23 */ /* 0x002fe20008010010 */
[----:B------:R-:W-:Y:S01]  /*57a0*/  I2FP.F32.S32 R36, R35 ;  /* 0x0000002300247245 */ /* 0x000fe20000201400 */
[----:B------:R-:W1:Y:S01]  /*57b0*/  MUFU.TANH R66, R66 ;  /* 0x0000004200427308 */ /* 0x000e620000002400 */
[----:B------:R-:W-:Y:S01]  /*57c0*/  I2FP.F32.S32 R175, R34 ;  /* 0x0000002200af7245 */ /* 0x000fe20000201400 */
[----:B------:R-:W-:Y:S01]  /*57d0*/  FFMA.FTZ R165, R38, -UR5, R165 ;  /* 0x8000000526a57c23 */ /* 0x000fe200080100a5 */
[----:B------:R-:W-:Y:S01]  /*57e0*/  I2FP.F32.S32 R32, R32 ;  /* 0x0000002000207245 */ /* 0x000fe20000201400 */
[----:B--2---:R-:W-:Y:S01]  /*57f0*/  FFMA.FTZ R177, R36, -UR5, R177 ;  /* 0x8000000524b17c23 */ /* 0x004fe200080100b1 */
[----:B------:R-:W-:Y:S01]  /*5800*/  I2FP.F32.S32 R24, R24 ;  /* 0x0000001800187245 */ /* 0x000fe20000201400 */
[----:B----4-:R-:W-:Y:S01]  /*5810*/  FFMA.FTZ R175, R175, -UR5, R64 ;  /* 0x80000005afaf7c23 */ /* 0x010fe20008010040 */
[----:B------:R-:W-:Y:S01]  /*5820*/  I2FP.F32.S32 R23, R22 ;  /* 0x0000001600177245 */ /* 0x000fe20000201400 */
[----:B------:R-:W2:Y:S01]  /*5830*/  MUFU.TANH R67, R67 ;  /* 0x0000004300437308 */ /* 0x000ea20000002400 */
        /* <DEDUP_REMOVED lines=8> */
[----:B------:R-:W-:Y:S01]  /*58c0*/  FSEL R171, R171, -INF , !P1 ;  /* 0xff800000abab7808 */ /* 0x000fe20004800000 */
[----:B-1----:R-:W-:Y:S01]  /*58d0*/  FFMA.FTZ R170, R21, -UR5, R66 ;  /* 0x8000000515aa7c23 */ /* 0x002fe20008010042 */
[----:B------:R-:W-:-:S02]  /*58e0*/  FSEL R164, R164, -INF , !P1 ;  /* 0xff800000a4a47808 */ /* 0x000fc40004800000 */
[-C--:B------:R-:W-:Y:S02]  /*58f0*/  ISETP.GE.AND P6, PT, R43, R134.reuse, PT ;  /* 0x000000862b00720c */ /* 0x080fe40003fc6270 */
[----:B------:R-:W-:Y:S01]  /*5900*/  ISETP.GE.AND P1, PT, R41, R134, PT ;  /* 0x000000862900720c */ /* 0x000fe20003f26270 */
[----:B--2---:R-:W-:Y:S01]  /*5910*/  FFMA.FTZ R166, R166, -UR5, R67 ;  /* 0x80000005a6a67c23 */ /* 0x004fe20008010043 */
        /* <DEDUP_REMOVED lines=12> */
[----:B------:R-:W-:Y:S06]  /*59e0*/  BAR.SYNC.DEFER_BLOCKING 0x0 ;  /* 0x0000000000007b1d */ /* 0x000fec0000010000 */
[----:B------:R-:W-:Y:S05]  /*59f0*/  @!P0 BRA `(.L_x_3539) ;  /* 0x0000000c00188947 */ /* 0x000fea0003800000 */
        /* <DEDUP_REMOVED lines=60> */
.L_x_3540:
[----:B------:R-:W-:-:S04]  /*5dc0*/  LEA R80, -R80, RZ, 0x6 ;  /* 0x000000ff50507211 */ /* 0x000fc800078e31ff */
[----:B------:R-:W-:-:S07]  /*5dd0*/  SHF.R.S32.HI R3, RZ, 0x1f, R80 ;  /* 0x0000001fff037819 */ /* 0x000fce0000011450 */
.L_x_3541:
        /* <DEDUP_REMOVED lines=132> */
.L_x_3543:
[----:B------:R-:W-:Y:S05]  /*6620*/  BSYNC B0 ;  /* 0x0000000000007941 */ /* 0x000fea0003800000 */
.L_x_3542:
[----:B------:R-:W0:Y:S01]  /*6630*/  LDGDEPBAR ;  /* 0x00000000000079af */ /* 0x000e220000000000 */
[----:B------:R-:W-:-:S04]  /*6640*/  IADD3 R145, P1, R80, R145, RZ ;  /* 0x0000009150917210 */ /* 0x000fc80007f3e0ff */
[----:B------:R-:W-:-:S09]  /*6650*/  IADD3.X R144, R3, R144, RZ, P1, !PT ;  /* 0x0000009003907210 */ /* 0x000fd20000ffe4ff */
.L_x_3539:
        /* <DEDUP_REMOVED lines=111> */
[----:B------:R-:W-:Y:S01]  /*6d50*/  FADD.FTZ R155, R155, R156 ;  /* 0x0000009c9b9b7221 */ /* 0x000fe20000010000 */
[----:B------:R-:W-:-:S03]  /*6d60*/  LEA R222, P1, R145, UR6, 0x1 ;  /* 0x0000000691de7c11 */ /* 0x000fc6000f8208ff */
[----:B------:R-:W-:Y:S01]  /*6d70*/  FADD.FTZ R152, R152, R155 ;  /* 0x0000009b98987221 */ /* 0x000fe20000010000 */
[----:B------:R-:W-:Y:S01]  /*6d80*/  LEA.HI.X R223, R145, UR7, R144, 0x1, P1 ;  /* 0x0000000791df7c11 */ /* 0x000fe200088f0c90 */
        /* <DEDUP_REMOVED lines=202> */
[----:B------:R-:W-:Y:S01]  /*7a30*/  ULDC UR9, c[0x0][0x39c] ;  /* 0x0000e70000097ab9 */ /* 0x000fe20000000800 */
[----:B------:R-:W-:Y:S01]  /*7a40*/  ULDC UR8, c[0x0][0x248] ;  /* 0x0000920000087ab9 */ /* 0x000fe20000000800 */
[----:B------:R-:W-:Y:S01]  /*7a50*/  IADD3 R221, R134, R221, -R213 ;  /* 0x000000dd86dd7210 */ /* 0x000fe20007ffe8d5 */
[----:B------:R-:W-:Y:S01]  /*7a60*/  IMAD.U32 R215, RZ, RZ, UR4 ;  /* 0x00000004ffd77e24 */ /* 0x000fe2000f8e00ff */
[----:B------:R-:W-:-:S06]  /*7a70*/  ULDC UR4, c[0x0][0x2ec] ;  /* 0x0000bb0000047ab9 */ /* 0x000fcc0000000800 */
.L_x_3548:
        /* <DEDUP_REMOVED lines=69> */
.L_x_3545:
        /* <DEDUP_REMOVED lines=55> */
[C---:B------:R-:W-:Y:S01]  /*8240*/  @!P3 LEA R228, P0, R133.reuse, R226, 0x1 ;  /* 0x000000e285e4b211 */ /* 0x040fe200078008ff */
[----:B------:R-:W-:Y:S03]  /*8250*/  @P5 STS.128 [R212+0xd000], RZ ;  /* 0x00d000ffd4005388 */ /* 0x000fe60000000c00 */
        /* <DEDUP_REMOVED lines=195> */
[----:B------:R3:W4:Y:S01]  /*8e90*/  MUFU.TANH R164, R134 ;  /* 0x0000008600a47308 */ /* 0x0007220000002400 */
[----:B------:R-:W-:Y:S01]  /*8ea0*/  FMUL.FTZ R230, R6, UR9 ;  /* 0x0000000906e67c20 */ /* 0x000fe20008410000 */
[----:B------:R-:W-:Y:S01]  /*8eb0*/  FMUL.FTZ R231, R7, UR9 ;  /* 0x0000000907e77c20 */ /* 0x000fe20008410000 */
[----:B------:R-:W-:Y:S01]  /*8ec0*/  FMUL.FTZ R233, R8, UR9 ;  /* 0x0000000908e97c20 */ /* 0x000fe20008410000 */
[----:B------:R-:W-:Y:S01]  /*8ed0*/  FMUL.FTZ R232, R9, UR9 ;  /* 0x0000000909e87c20 */ /* 0x000fe20008410000 */
[----:B------:R-:W-:Y:S01]  /*8ee0*/  FMUL.FTZ R238, R20, UR9 ;  /* 0x0000000914ee7c20 */ /* 0x000fe20008410000 */
[----:B------:R-:W-:Y:S01]  /*8ef0*/  FMUL.FTZ R234, R10, UR9 ;  /* 0x000000090aea7c20 */ /* 0x000fe20008410000 */
[----:B------:R-:W-:Y:S03]  /*8f00*/  FMUL.FTZ R235, R11, UR9 ;  /* 0x000000090beb7c20 */ /* 0x000fe60008410000 */
[----:B------:R5:W2:Y:S01]  /*8f10*/  MUFU.TANH R161, R133 ;  /* 0x0000008500a17308 */ /* 0x000aa20000002400 */
[----:B------:R-:W-:Y:S01]  /*8f20*/  FMUL.FTZ R236, R16, UR9 ;  /* 0x0000000910ec7c20 */ /* 0x000fe20008410000 */
[----:B------:R-:W-:Y:S01]  /*8f30*/  FMUL.FTZ R237, R18, UR9 ;  /* 0x0000000912ed7c20 */ /* 0x000fe20008410000 */
[----:B------:R-:W-:Y:S01]  /*8f40*/  FMUL.FTZ R239, R25, UR9 ;  /* 0x0000000919ef7c20 */ /* 0x000fe20008410000 */
[----:B------:R-:W-:Y:S01]  /*8f50*/  FMUL.FTZ R240, R24, UR9 ;  /* 0x0000000918f07c20 */ /* 0x000fe20008410000 */
[C---:B-1----:R-:W-:Y:S05]  /*8f60*/  HMMA.16816.F32 R28, R176.reuse, R136, R28 ;  /* 0x00000088b01c723c */ /* 0x042fea000000181c */
[----:B------:R1:W1:Y:S01]  /*8f70*/  MUFU.TANH R162, R229 ;  /* 0x000000e500a27308 */ /* 0x0002620000002400 */
[----:B---3--:R-:W-:Y:S01]  /*8f80*/  FMUL.FTZ R134, R17, UR9 ;  /* 0x0000000911867c20 */ /* 0x008fe20008410000 */
[----:B------:R-:W-:Y:S08]  /*8f90*/  HMMA.16816.F32 R32, R176, R138, R32 ;  /* 0x0000008ab020723c */ /* 0x000ff00000001820 */
[----:B------:R3:W2:Y:S03]  /*8fa0*/  MUFU.TANH R140, R134 ;  /* 0x00000086008c7308 */ /* 0x0006a60000002400 */
[----:B-----5:R-:W-:Y:S07]  /*8fb0*/  FMUL.FTZ R133, R19, UR9 ;  /* 0x0000000913857c20 */ /* 0x020fee0008410000 */
[----:B------:R5:W2:Y:S01]  /*8fc0*/  MUFU.TANH R141, R133 ;  /* 0x00000085008d7308 */ /* 0x000aa20000002400 */
[----:B-1----:R-:W-:Y:S01]  /*8fd0*/  FMUL.FTZ R229, R21, UR9 ;  /* 0x0000000915e57c20 */ /* 0x002fe20008410000 */
[----:B------:R-:W-:Y:S08]  /*8fe0*/  FMUL.FTZ R241, R29, UR9 ;  /* 0x000000091df17c20 */ /* 0x000ff00008410000 */
[----:B------:R1:W1:Y:S01]  /*8ff0*/  MUFU.TANH R159, R226 ;  /* 0x000000e2009f7308 */ /* 0x0002620000002400 */
[----:B---3--:R-:W-:Y:S09]  /*9000*/  FMUL.FTZ R134, R23, UR9 ;  /* 0x0000000917867c20 */ /* 0x008ff20008410000 */
[----:B------:R3:W2:Y:S01]  /*9010*/  MUFU.TANH R155, R134 ;  /* 0x00000086009b7308 */ /* 0x0006a20000002400 */
[----:B-----5:R-:W-:Y:S09]  /*9020*/  FMUL.FTZ R133, R27, UR9 ;  /* 0x000000091b857c20 */ /* 0x020ff20008410000 */
[----:B------:R5:W2:Y:S01]  /*9030*/  MUFU.TANH R160, R238 ;  /* 0x000000ee00a07308 */ /* 0x000aa20000002400 */
[----:B-1----:R-:W-:Y:S09]  /*9040*/  FMUL.FTZ R226, R22, UR9 ;  /* 0x0000000916e27c20 */ /* 0x002ff20008410000 */
        /* <DEDUP_REMOVED lines=12> */
[----:B------:R-:W1:Y:S01]  /*9110*/  MUFU.TANH R228, R228 ;  /* 0x000000e400e47308 */ /* 0x000e620000002400 */
[----:B---3--:R-:W-:Y:S09]  /*9120*/  FMUL.FTZ R239, R30, UR9 ;  /* 0x000000091eef7c20 */ /* 0x008ff20008410000 */
[----:B------:R-:W3:Y:S01]  /*9130*/  MUFU.TANH R230, R230 ;  /* 0x000000e600e67308 */ /* 0x000ee20000002400 */
        /* <DEDUP_REMOVED lines=12> */
[----:B------:R4:W1:Y:S10]  /*9200*/  MUFU.TANH R148, R229 ;  /* 0x000000e500947308 */ /* 0x0008740000002400 */
[----:B------:R1:W1:Y:S01]  /*9210*/  MUFU.TANH R146, R238 ;  /* 0x000000ee00927308 */ /* 0x0002620000002400 */
[----:B-----5:R-:W-:Y:S09]  /*9220*/  MOV R226, R2 ;  /* 0x0000000200e27202 */ /* 0x020ff20000000f00 */
[----:B------:R-:W1:Y:S01]  /*9230*/  MUFU.TANH R134, R134 ;  /* 0x0000008600867308 */ /* 0x000e620000002400 */
[----:B----4-:R-:W-:Y:S09]  /*9240*/  MOV R229, R3 ;  /* 0x0000000300e57202 */ /* 0x010ff20000000f00 */
[----:B------:R-:W4:Y:S01]  /*9250*/  MUFU.TANH R133, R133 ;  /* 0x0000008500857308 */ /* 0x000f220000002400 */
[----:B--23--:R-:W-:Y:S05]  /*9260*/  @!P0 BRA `(.L_x_3546) ;  /* 0x0000000800708947 */ /* 0x00cfea0003800000 */
[----:B------:R-:W-:Y:S01]  /*9270*/  PLOP3.LUT P0, PT, PT, PT, UP1, 0x40, 0x0 ;  /* 0x000000000000781c */ /* 0x000fe20003f0e818 */
[----:B------:R-:W-:Y:S04]  /*9280*/  ULEA UR7, -UR8, URZ, 0x6 ;  /* 0x0000003f08077291 */ /* 0x000fe8000f8e313f */
[----:B------:R-:W-:Y:S02]  /*9290*/  USHF.R.S32.HI UR6, URZ, 0x1f, UR7 ;  /* 0x0000001f3f067899 */ /* 0x000fe40008011407 */
[----:B------:R-:W-:Y:S04]  /*92a0*/  IMAD.U32 R8, RZ, RZ, UR7 ;  /* 0x00000007ff087e24 */ /* 0x000fe8000f8e00ff */
[----:B------:R-:W-:Y:S02]  /*92b0*/  MOV R5, UR6 ;  /* 0x0000000600057c02 */ /* 0x000fe40008000f00 */
[----:B------:R-:W-:Y:S05]  /*92c0*/  @P0 BRA `(.L_x_3547) ;  /* 0x0000000000f40947 */ /* 0x000fea0003800000 */
        /* <DEDUP_REMOVED lines=11> */
[----:B------:R-:W-:Y:S01]  /*9380*/  LOP3.LUT R11, R11, R4, RZ, 0x3c, !PT ;  /* 0x000000040b0b7212 */ /* 0x000fe200078e3cff */
[--C-:B--2---:R-:W-:Y:S02]  /*9390*/  IMAD.MOV R5, RZ, RZ, -R13.reuse ;  /* 0x000000ffff057224 */ /* 0x104fe400078e0a0d */
        /* <DEDUP_REMOVED lines=18> */
[----:B------:R-:W-:Y:S02]  /*94c0*/  ISETP.GE.U32.AND P6, PT, R8, R2, PT ;  /* 0x000000020800720c */ /* 0x000fe40003fc6070 */
[----:B------:R-:W-:Y:S02]  /*94d0*/  ISETP.GE.AND P1, PT, R3, RZ, PT ;  /* 0x000000ff0300720c */ /* 0x000fe40003f26270 */
[----:B------:R-:W-:Y:S07]  /*94e0*/  LOP3.LUT R2, RZ, R4, RZ, 0x33, !PT ;  /* 0x00000004ff027212 */ /* 0x000fee00078e33ff */
        /* <DEDUP_REMOVED lines=13> */
[----:B------:R-:W5:Y:S01]  /*95c0*/  LDC.64 R2, c[0x0][0x230] ;  /* 0x00008c00ff027b82 */ /* 0x000f620000000a00 */
        /* <DEDUP_REMOVED lines=9> */
[CC--:B-----5:R-:W-:Y:S04]  /*9660*/  IMAD.WIDE.U32 R8, R6.reuse, R2.reuse, R8 ;  /* 0x0000000206087225 */ /* 0x0e0fe800078e0008 */
[----:B------:R-:W-:Y:S04]  /*9670*/  IMAD R5, R5, R2, RZ ;  /* 0x0000000205057224 */ /* 0x000fe800078e02ff */
[----:B------:R-:W-:Y:S05]  /*9680*/  IMAD R5, R6, R3, R5 ;  /* 0x0000000306057224 */ /* 0x000fea00078e0205 */
[----:B------:R-:W-:Y:S07]  /*9690*/  IADD3 R5, R9, R5, RZ ;  /* 0x0000000509057210 */ /* 0x000fee0007ffe0ff */
.L_x_3547:
        /* <DEDUP_REMOVED lines=89> */
.L_x_3546:
[----:B--2---:R-:W-:Y:S01]  /*9c30*/  IMAD R8, R224, -0x40, R221 ;  /* 0xffffffc0e0087824 */ /* 0x004fe200078e02dd */
[----:B------:R-:W-:Y:S04]  /*9c40*/  LDSM.16.MT88.4 R24, [R198+0xc000] ;  /* 0x00c00000c618783b */ /* 0x000fe80000004200 */
[C---:B------:R-:W-:Y:S02]  /*9c50*/  IADD3 R19, R8.reuse, 0x8, RZ ;  /* 0x0000000808137810 */ /* 0x040fe40007ffe0ff */
[C---:B------:R-:W-:Y:S02]  /*9c60*/  IADD3 R18, R8.reuse, 0x7, RZ ;  /* 0x0000000708127810 */ /* 0x040fe40007ffe0ff */
[----:B------:R-:W-:Y:S01]  /*9c70*/  IADD3 R17, R8, -0x1, RZ ;  /* 0xffffffff08117810 */ /* 0x000fe20007ffe0ff */
[----:B------:R-:W-:Y:S01]  /*9c80*/  LDSM.16.MT88.4 R32, [R197+0xc000] ;  /* 0x00c00000c520783b */ /* 0x000fe20000004200 */
[----:B------:R-:W-:Y:S02]  /*9c90*/  ISETP.GE.AND P1, PT, R19, RZ, PT ;  /* 0x000000ff1300720c */ /* 0x000fe40003f26270 */
[----:B------:R-:W-:Y:S02]  /*9ca0*/  ISETP.GE.AND P0, PT, R18, RZ, PT ;  /* 0x000000ff1200720c */ /* 0x000fe40003f06270 */
[----:B------:R-:W-:Y:S02]  /*9cb0*/  ISETP.GE.AND P6, PT, R17, RZ, PT ;  /* 0x000000ff1100720c */ /* 0x000fe40003fc6270 */
[C---:B------:R-:W-:Y:S01]  /*9cc0*/  IADD3 R16, R8.reuse, -0x8, RZ ;  /* 0xfffffff808107810 */ /* 0x040fe20007ffe0ff */
[----:B------:R-:W-:Y:S01]  /*9cd0*/  LDSM.16.MT88.4 R136, [R196+0xc000] ;  /* 0x00c00000c488783b */ /* 0x000fe20000004200 */
[C---:B------:R-:W-:Y:S02]  /*9ce0*/  IADD3 R15, R8.reuse, -0x9, RZ ;  /* 0xfffffff7080f7810 */ /* 0x040fe40007ffe0ff */
[C---:B------:R-:W-:Y:S02]  /*9cf0*/  IADD3 R14, R8.reuse, -0x10, RZ ;  /* 0xfffffff0080e7810 */ /* 0x040fe40007ffe0ff */
[C---:B------:R-:W-:Y:S02]  /*9d00*/  IADD3 R13, R8.reuse, -0x11, RZ ;  /* 0xffffffef080d7810 */ /* 0x040fe40007ffe0ff */
[C---:B------:R-:W-:Y:S02]  /*9d10*/  IADD3 R12, R8.reuse, -0x18, RZ ;  /* 0xffffffe8080c7810 */ /* 0x040fe40007ffe0ff */
[C---:B------:R-:W-:Y:S02]  /*9d20*/  IADD3 R11, R8.reuse, -0x19, RZ ;  /* 0xffffffe7080b7810 */ /* 0x040fe40007ffe0ff */
[C---:B------:R-:W-:Y:S02]  /*9d30*/  IADD3 R10, R8.reuse, -0x20, RZ ;  /* 0xffffffe0080a7810 */ /* 0x040fe40007ffe0ff */
[C---:B------:R-:W-:Y:S02]  /*9d40*/  @!P1 IADD3 R19, -R8.reuse, -0x8, RZ ;  /* 0xfffffff808139810 */ /* 0x040fe40007ffe1ff */
[C---:B------:R-:W-:Y:S02]  /*9d50*/  @!P0 IADD3 R18, -R8.reuse, -0x7, RZ ;  /* 0xfffffff908128810 */ /* 0x040fe40007ffe1ff */
[----:B------:R-:W-:Y:S02]  /*9d60*/  @!P6 IADD3 R17, -R8, 0x1, RZ ;  /* 0x000000010811e810 */ /* 0x000fe40007ffe1ff */
[----:B------:R-:W-:Y:S02]  /*9d70*/  ISETP.GE.AND P5, PT, R16, RZ, PT ;  /* 0x000000ff1000720c */ /* 0x000fe40003fa6270 */
[----:B------:R-:W-:Y:S02]  /*9d80*/  ISETP.GE.AND P4, PT, R15, RZ, PT ;  /* 0x000000ff0f00720c */ /* 0x000fe40003f86270 */
[----:B------:R-:W-:Y:S02]  /*9d90*/  ISETP.GE.AND P3, PT, R14, RZ, PT ;  /* 0x000000ff0e00720c */ /* 0x000fe40003f66270 */
[----:B------:R-:W-:Y:S02]  /*9da0*/  ISETP.GE.AND P2, PT, R13, RZ, PT ;  /* 0x000000ff0d00720c */ /* 0x000fe40003f46270 */
[----:B------:R-:W-:Y:S02]  /*9db0*/  ISETP.GE.AND P1, PT, R12, RZ, PT ;  /* 0x000000ff0c00720c */ /* 0x000fe40003f26270 */
[----:B------:R-:W-:Y:S02]  /*9dc0*/  ISETP.GE.AND P0, PT, R11, RZ, PT ;  /* 0x000000ff0b00720c */ /* 0x000fe40003f06270 */
[----:B------:R-:W-:Y:S02]  /*9dd0*/  ISETP.GE.AND P6, PT, R10, RZ, PT ;  /* 0x000000ff0a00720c */ /* 0x000fe40003fc6270 */
[C---:B------:R-:W-:Y:S02]  /*9de0*/  IADD3 R9, R8.reuse, -0x21, RZ ;  /* 0xffffffdf08097810 */ /* 0x040fe40007ffe0ff */
[C---:B------:R-:W-:Y:S02]  /*9df0*/  IADD3 R7, R8.reuse, -0x28, RZ ;  /* 0xffffffd808077810 */ /* 0x040fe40007ffe0ff */
[C---:B------:R-:W-:Y:S02]  /*9e00*/  IADD3 R6, R8.reuse, -0x29, RZ ;  /* 0xffffffd708067810 */ /* 0x040fe40007ffe0ff */
[C---:B------:R-:W-:Y:S02]  /*9e10*/  IADD3 R5, R8.reuse, -0x30, RZ ;  /* 0xffffffd008057810 */ /* 0x040fe40007ffe0ff */
[C---:B------:R-:W-:Y:S02]  /*9e20*/  IADD3 R2, R8.reuse, -0x31, RZ ;  /* 0xffffffcf08027810 */ /* 0x040fe40007ffe0ff */
[C---:B------:R-:W-:Y:S02]  /*9e30*/  IADD3 R4, R8.reuse, -0x38, RZ ;  /* 0xffffffc808047810 */ /* 0x040fe40007ffe0ff */
[C---:B------:R-:W-:Y:S02]  /*9e40*/  IADD3 R3, R8.reuse, -0x39, RZ ;  /* 0xffffffc708037810 */ /* 0x040fe40007ffe0ff */
[C---:B------:R-:W-:Y:S02]  /*9e50*/  @!P5 IADD3 R16, -R8.reuse, 0x8, RZ ;  /* 0x000000080810d810 */ /* 0x040fe40007ffe1ff */
[C---:B------:R-:W-:Y:S02]  /*9e60*/  @!P4 IADD3 R15, -R8.reuse, 0x9, RZ ;  /* 0x00000009080fc810 */ /* 0x040fe40007ffe1ff */
[C---:B------:R-:W-:Y:S02]  /*9e70*/  @!P3 IADD3 R14, -R8.reuse, 0x10, RZ ;  /* 0x00000010080eb810 */ /* 0x040fe40007ffe1ff */
[C---:B------:R-:W-:Y:S02]  /*9e80*/  @!P2 IADD3 R13, -R8.reuse, 0x11, RZ ;  /* 0x00000011080da810 */ /* 0x040fe40007ffe1ff */
[C---:B------:R-:W-:Y:S02]  /*9e90*/  @!P1 IADD3 R12, -R8.reuse, 0x18, RZ ;  /* 0x00000018080c9810 */ /* 0x040fe40007ffe1ff */
[C---:B------:R-:W-:Y:S02]  /*9ea0*/  @!P0 IADD3 R11, -R8.reuse, 0x19, RZ ;  /* 0x00000019080b8810 */ /* 0x040fe40007ffe1ff */
        /* <DEDUP_REMOVED lines=8> */
[----:B------:R-:W-:Y:S02]  /*9f30*/  IABS R20, R8 ;  /* 0x0000000800147213 */ /* 0x000fe40000000000 */
[----:B------:R-:W-:Y:S02]  /*9f40*/  I2FP.F32.S32 R15, R15 ;  /* 0x0000000f000f7245 */ /* 0x000fe40000201400 */
[----:B------:R-:W-:Y:S02]  /*9f50*/  I2FP.F32.S32 R21, R20 ;  /* 0x0000001400157245 */ /* 0x000fe40000201400 */
[C---:B------:R-:W-:Y:S01]  /*9f60*/  @!P5 IADD3 R9, -R8.reuse, 0x21, RZ ;  /* 0x000000210809d810 */ /* 0x040fe20007ffe1ff */
[C---:B------:R-:W-:Y:S01]  /*9f70*/  FFMA.FTZ R159, R15.reuse, -UR5, R159 ;  /* 0x800000050f9f7c23 */ /* 0x040fe2000801009f */
[C---:B------:R-:W-:Y:S01]  /*9f80*/  @!P4 IADD3 R7, -R8.reuse, 0x28, RZ ;  /* 0x000000280807c810 */ /* 0x040fe20007ffe1ff */
[----:B-1----:R-:W-:Y:S01]  /*9f90*/  FFMA.FTZ R232, R15, -UR5, R232 ;  /* 0x800000050fe87c23 */ /* 0x002fe200080100e8 */
[C---:B------:R-:W-:Y:S01]  /*9fa0*/  @!P3 IADD3 R6, -R8.reuse, 0x29, RZ ;  /* 0x000000290806b810 */ /* 0x040fe20007ffe1ff */
[C---:B------:R-:W-:Y:S01]  /*9fb0*/  FFMA.FTZ R234, R21.reuse, -UR5, R234 ;  /* 0x8000000515ea7c23 */ /* 0x040fe200080100ea */
[C---:B------:R-:W-:Y:S02]  /*9fc0*/  @!P2 IADD3 R5, -R8.reuse, 0x30, RZ ;  /* 0x000000300805a810 */ /* 0x040fe40007ffe1ff */
[C---:B------:R-:W-:Y:S02]  /*9fd0*/  @!P1 IADD3 R2, -R8.reuse, 0x31, RZ ;  /* 0x0000003108029810 */ /* 0x040fe40007ffe1ff */
[C---:B------:R-:W-:Y:S02]  /*9fe0*/  @!P0 IADD3 R4, -R8.reuse, 0x38, RZ ;  /* 0x0000003808048810 */ /* 0x040fe40007ffe1ff */
[----:B------:R-:W-:Y:S01]  /*9ff0*/  @!P6 IADD3 R3, -R8, 0x39, RZ ;  /* 0x000000390803e810 */ /* 0x000fe20007ffe1ff */
[----:B------:R-:W-:Y:S01]  /*a000*/  FFMA.FTZ R8, R21, -UR5, R132 ;  /* 0x8000000515087c23 */ /* 0x000fe20008010084 */
[----:B------:R-:W-:Y:S02]  /*a010*/  I2FP.F32.S32 R17, R17 ;  /* 0x0000001100117245 */ /* 0x000fe40000201400 */
[----:B------:R-:W-:Y:S02]  /*a020*/  I2FP.F32.S32 R19, R19 ;  /* 0x0000001300137245 */ /* 0x000fe40000201400 */
[----:B------:R-:W-:Y:S01]  /*a030*/  I2FP.F32.S32 R16, R16 ;  /* 0x0000001000107245 */ /* 0x000fe20000201400 */
[----:B------:R-:W-:Y:S01]  /*a040*/  FFMA.FTZ R228, R17, -UR5, R228 ;  /* 0x8000000511e47c23 */ /* 0x000fe200080100e4 */
[----:B------:R-:W-:Y:S01]  /*a050*/  I2FP.F32.S32 R18, R18 ;  /* 0x0000001200127245 */ /* 0x000fe20000201400 */
[----:B------:R-:W-:Y:S01]  /*a060*/  FFMA.FTZ R230, R19, -UR5, R230 ;  /* 0x8000000513e67c23 */ /* 0x000fe200080100e6 */
[----:B------:R-:W-:Y:S01]  /*a070*/  FMNMX.FTZ R15, R8, R135, !PT ;  /* 0x00000087080f7209 */ /* 0x000fe20007810000 */
[----:B------:R-:W-:Y:S01]  /*a080*/  FFMA.FTZ R235, R17, -UR5, R235 ;  /* 0x8000000511eb7c23 */ /* 0x000fe200080100eb */
[----:B------:R-:W-:Y:S01]  /*a090*/  I2FP.F32.S32 R13, R13 ;  /* 0x0000000d000d7245 */ /* 0x000fe20000201400 */
[----:B------:R-:W-:Y:S01]  /*a0a0*/  FFMA.FTZ R233, R16, -UR5, R233 ;  /* 0x8000000510e97c23 */ /* 0x000fe200080100e9 */
[----:B------:R-:W-:Y:S01]  /*a0b0*/  I2FP.F32.S32 R17, R12 ;  /* 0x0000000c00117245 */ /* 0x000fe20000201400 */
[----:B------:R-:W-:Y:S01]  /*a0c0*/  FFMA.FTZ R231, R18, -UR5, R231 ;  /* 0x8000000512e77c23 */ /* 0x000fe200080100e7 */
[----:B------:R-:W-:Y:S01]  /*a0d0*/  FMNMX.FTZ R12, R228, R15, !PT ;  /* 0x0000000fe40c7209 */ /* 0x000fe20007810000 */
[C---:B------:R-:W-:Y:S01]  /*a0e0*/  FFMA.FTZ R162, R13.reuse, -UR5, R162 ;  /* 0x800000050da27c23 */ /* 0x040fe200080100a2 */
[----:B------:R-:W-:Y:S01]  /*a0f0*/  I2FP.F32.S32 R143, R14 ;  /* 0x0000000e008f7245 */ /* 0x000fe20000201400 */
[----:B------:R-:W-:Y:S01]  /*a100*/  FFMA.FTZ R141, R13, -UR5, R141 ;  /* 0x800000050d8d7c23 */ /* 0x000fe2000801008d */
[----:B------:R-:W-:Y:S01]  /*a110*/  FMNMX.FTZ R14, R230, R0, !PT ;  /* 0x00000000e60e7209 */ /* 0x000fe20007810000 */
[----:B------:R-:W-:Y:S01]  /*a120*/  FFMA.FTZ R142, R17, -UR5, R236 ;  /* 0x80000005118e7c23 */ /* 0x000fe200080100ec */
[----:B------:R-:W-:Y:S01]  /*a130*/  FMNMX.FTZ R13, R233, R12, !PT ;  /* 0x0000000ce90d7209 */ /* 0x000fe20007810000 */
[----:B------:R-:W-:Y:S01]  /*a140*/  FFMA.FTZ R157, R17, -UR5, R157 ;  /* 0x80000005119d7c23 */ /* 0x000fe2000801009d */
[----:B------:R-:W-:Y:S01]  /*a150*/  FMNMX.FTZ R15, R231, R14, !PT ;  /* 0x0000000ee70f7209 */ /* 0x000fe20007810000 */
[C---:B------:R-:W-:Y:S01]  /*a160*/  FFMA.FTZ R164, R143.reuse, -UR5, R164 ;  /* 0x800000058fa47c23 */ /* 0x040fe200080100a4 */
[----:B------:R-:W-:Y:S01]  /*a170*/  FMNMX.FTZ R17, R232, R13, !PT ;  /* 0x0000000de8117209 */ /* 0x000fe20007810000 */
[----:B------:R-:W-:Y:S01]  /*a180*/  FFMA.FTZ R161, R16, -UR5, R161 ;  /* 0x8000000510a17c23 */ /* 0x000fe200080100a1 */
[----:B------:R-:W-:Y:S01]  /*a190*/  I2FP.F32.S32 R13, R10 ;  /* 0x0000000a000d7245 */ /* 0x000fe20000201400 */
[----:B------:R-:W-:Y:S01]  /*a1a0*/  FFMA.FTZ R143, R143, -UR5, R237 ;  /* 0x800000058f8f7c23 */ /* 0x000fe200080100ed */
[----:B------:R-:W-:Y:S02]  /*a1b0*/  FMNMX.FTZ R10, R234, R15, !PT ;  /* 0x0000000fea0a7209 */ /* 0x000fe40007810000 */
[----:B------:R-:W-:Y:S01]  /*a1c0*/  FMNMX.FTZ R17, R164, R17, !PT ;  /* 0x00000011a4117209 */ /* 0x000fe20007810000 */
[----:B------:R-:W-:Y:S01]  /*a1d0*/  FFMA.FTZ R160, R13, -UR5, R160 ;  /* 0x800000050da07c23 */ /* 0x000fe200080100a0 */
[----:B------:R-:W-:Y:S01]  /*a1e0*/  FMNMX.FTZ R10, R235, R10, !PT ;  /* 0x0000000aeb0a7209 */ /* 0x000fe20007810000 */
[----:B------:R-:W-:Y:S01]  /*a1f0*/  FFMA.FTZ R153, R13, -UR5, R153 ;  /* 0x800000050d997c23 */ /* 0x000fe20008010099 */
[----:B------:R-:W-:Y:S02]  /*a200*/  I2FP.F32.S32 R11, R11 ;  /* 0x0000000b000b7245 */ /* 0x000fe40000201400 */
[----:B------:R-:W-:Y:S02]  /*a210*/  FMNMX.FTZ R17, R162, R17, !PT ;  /* 0x00000011a2117209 */ /* 0x000fe40007810000 */
[----:B------:R-:W-:Y:S01]  /*a220*/  FMNMX.FTZ R10, R161, R10, !PT ;  /* 0x0000000aa10a7209 */ /* 0x000fe20007810000 */
[C---:B------:R-:W-:Y:S01]  /*a230*/  FFMA.FTZ R140, R11.reuse, -UR5, R140 ;  /* 0x800000050b8c7c23 */ /* 0x040fe2000801008c */
[----:B------:R-:W-:Y:S01]  /*a240*/  FMNMX.FTZ R17, R142, R17, !PT ;  /* 0x000000118e117209 */ /* 0x000fe20007810000 */
[----:B------:R-:W-:Y:S01]  /*a250*/  FFMA.FTZ R155, R11, -UR5, R155 ;  /* 0x800000050b9b7c23 */ /* 0x000fe2000801009b */
[----:B------:R-:W-:Y:S02]  /*a260*/  FMNMX.FTZ R10, R159, R10, !PT ;  /* 0x0000000a9f0a7209 */ /* 0x000fe40007810000 */
[----:B------:R-:W-:Y:S02]  /*a270*/  I2FP.F32.S32 R9, R9 ;  /* 0x0000000900097245 */ /* 0x000fe40000201400 */
[----:B------:R-:W-:Y:S02]  /*a280*/  FMNMX.FTZ R17, R140, R17, !PT ;  /* 0x000000118c117209 */ /* 0x000fe40007810000 */
[----:B------:R-:W-:Y:S01]  /*a290*/  FMNMX.FTZ R10, R143, R10, !PT ;  /* 0x0000000a8f0a7209 */ /* 0x000fe20007810000 */
[C---:B------:R-:W-:Y:S01]  /*a2a0*/  FFMA.FTZ R158, R9.reuse, -UR5, R158 ;  /* 0x80000005099e7c23 */ /* 0x040fe2000801009e */
[----:B------:R-:W-:Y:S01]  /*a2b0*/  I2FP.F32.S32 R7, R7 ;  /* 0x0000000700077245 */ /* 0x000fe20000201400 */
[----:B------:R-:W-:Y:S01]  /*a2c0*/  FFMA.FTZ R151, R9, -UR5, R151 ;  /* 0x8000000509977c23 */ /* 0x000fe20008010097 */
        /* <DEDUP_REMOVED lines=19> */
[----:B----4-:R-:W-:Y:S01]  /*a400*/  FFMA.FTZ R133, R2, -UR5, R133 ;  /* 0x8000000502857c23 */ /* 0x010fe20008010085 */
[----:B------:R-:W-:Y:S02]  /*a410*/  FMNMX.FTZ R17, R152, R17, !PT ;  /* 0x0000001198117209 */ /* 0x000fe40007810000 */
[----:B------:R-:W-:Y:S01]  /*a420*/  FMNMX.FTZ R10, R151, R10, !PT ;  /* 0x0000000a970a7209 */ /* 0x000fe20007810000 */
[----:B------:R-:W-:Y:S01]  /*a430*/  FFMA.FTZ R148, R7, -UR5, R148 ;  /* 0x8000000507947c23 */ /* 0x000fe20008010094 */
[----:B------:R-:W-:Y:S02]  /*a440*/  I2FP.F32.S32 R3, R3 ;  /* 0x0000000300037245 */ /* 0x000fe40000201400 */
[----:B------:R-:W-:Y:S02]  /*a450*/  FMNMX.FTZ R17, R150, R17, !PT ;  /* 0x0000001196117209 */ /* 0x000fe40007810000 */
[----:B------:R-:W-:Y:S01]  /*a460*/  FMNMX.FTZ R10, R147, R10, !PT ;  /* 0x0000000a930a7209 */ /* 0x000fe20007810000 */
[----:B------:R-:W-:Y:S01]  /*a470*/  FFMA.FTZ R146, R3, -UR5, R146 ;  /* 0x8000000503927c23 */ /* 0x000fe20008010092 */
[----:B------:R-:W-:Y:S02]  /*a480*/  FMNMX.FTZ R17, R148, R17, !PT ;  /* 0x0000001194117209 */ /* 0x000fe40007810000 */
[----:B------:R-:W-:Y:S02]  /*a490*/  FMNMX.FTZ R3, R145, R10, !PT ;  /* 0x0000000a91037209 */ /* 0x000fe40007810000 */
[----:B------:R-:W-:Y:S02]  /*a4a0*/  FMNMX.FTZ R5, R146, R17, !PT ;  /* 0x0000001192057209 */ /* 0x000fe40007810000 */
[----:B------:R-:W-:Y:S01]  /*a4b0*/  FMNMX.FTZ R2, R134, R3, !PT ;  /* 0x0000000386027209 */ /* 0x000fe20007810000 */
[----:B------:R-:W-:Y:S03]  /*a4c0*/  LDSM.16.MT88.4 R16, [R200+0xc000] ;  /* 0x00c00000c810783b */ /* 0x000fe60000004200 */
[----:B------:R-:W-:Y:S05]  /*a4d0*/  FMNMX.FTZ R7, R133, R2, !PT ;  /* 0x0000000285077209 */ /* 0x000fea0007810000 */
        /* <DEDUP_REMOVED lines=11> */
[----:B------:R-:W-:Y:S02]  /*a590*/  FMUL.FTZ R144, R3, UR4 ;  /* 0x0000000403907c20 */ /* 0x000fe40008410000 */
        /* <DEDUP_REMOVED lines=26> */
[----:B------:R-:W-:Y:S01]  /*a740*/  LDSM.16.MT88.4 R140, [R197+0xe800] ;  /* 0x00e80000c58c783b */ /* 0x000fe20000004200 */
        /* <DEDUP_REMOVED lines=18> */
[----:B------:R-:W2:Y:S03]  /*a870*/  LDSM.16.MT88.4 R120, [R200+0xe000] ;  /* 0x00e00000c878783b */ /* 0x000ea60000004200 */
        /* <DEDUP_REMOVED lines=10> */
[----:B------:R-:W-:Y:S01]  /*a920*/  LDSM.16.MT88.4 R108, [R197+0xe000] ;  /* 0x00e00000c56c783b */ /* 0x000fe20000004200 */
[--C-:B------:R-:W-:Y:S01]  /*a930*/  FFMA.FTZ R230, R157, UR4, -R144.reuse ;  /* 0x000000049de67c23 */ /* 0x100fe20008010890 */
[--C-:B------:R-:W-:Y:S01]  /*a940*/  FFMA.FTZ R235, R155, UR4, -R144.reuse ;  /* 0x000000049beb7c23 */ /* 0x100fe20008010890 */
[--C-:B------:R-:W-:Y:S01]  /*a950*/  FFMA.FTZ R232, R153, UR4, -R144.reuse ;  /* 0x0000000499e87c23 */ /* 0x100fe20008010890 */
[--C-:B------:R-:W-:Y:S01]  /*a960*/  FFMA.FTZ R237, R151, UR4, -R144.reuse ;  /* 0x0000000497ed7c23 */ /* 0x100fe20008010890 */
[--C-:B------:R-:W-:Y:S03]  /*a970*/  FFMA.FTZ R234, R152, UR4, -R149.reuse ;  /* 0x0000000498ea7c23 */ /* 0x100fe60008010895 */
[----:B------:R-:W-:Y:S01]  /*a980*/  MUFU.EX2 R173, R173 ;  /* 0x000000ad00ad7308 */ /* 0x000fe20000000800 */
[--C-:B------:R-:W-:Y:S01]  /*a990*/  FFMA.FTZ R239, R150, UR4, -R149.reuse ;  /* 0x0000000496ef7c23 */ /* 0x100fe20008010895 */
[----:B------:R-:W-:Y:S01]  /*a9a0*/  LDSM.16.MT88.4 R116, [R197+0xc800] ;  /* 0x00c80000c574783b */ /* 0x000fe20000004200 */
[--C-:B------:R-:W-:Y:S01]  /*a9b0*/  FFMA.FTZ R236, R148, UR4, -R149.reuse ;  /* 0x0000000494ec7c23 */ /* 0x100fe20008010895 */
[--C-:B------:R-:W-:Y:S01]  /*a9c0*/  FFMA.FTZ R238, R147, UR4, -R144.reuse ;  /* 0x0000000493ee7c23 */ /* 0x100fe20008010890 */
[--C-:B------:R-:W-:Y:S01]  /*a9d0*/  FFMA.FTZ R243, R145, UR4, -R144.reuse ;  /* 0x0000000491f37c23 */ /* 0x100fe20008010890 */
[--C-:B------:R-:W-:Y:S01]  /*a9e0*/  FFMA.FTZ R134, R134, UR4, -R144.reuse ;  /* 0x0000000486867c23 */ /* 0x100fe20008010890 */
[----:B------:R-:W-:Y:S03]  /*a9f0*/  FFMA.FTZ R133, R133, UR4, -R144 ;  /* 0x0000000485857c23 */ /* 0x000fe60008010890 */
[----:B------:R-:W1:Y:S01]  /*aa00*/  MUFU.EX2 R169, R169 ;  /* 0x000000a900a97308 */ /* 0x000e620000000800 */
[----:B---3--:R-:W-:Y:S01]  /*aa10*/  F2FP.F16.F32.PACK_AB R130, R170, R171 ;  /* 0x000000abaa82723e */ /* 0x008fe200000000ff */
[----:B------:R-:W-:Y:S01]  /*aa20*/  LDSM.16.MT88.4 R124, [R200+0xe800] ;  /* 0x00e80000c87c783b */ /* 0x000fe20000004200 */
[----:B------:R-:W-:Y:S01]  /*aa30*/  FFMA.FTZ R149, R146, UR4, -R149 ;  /* 0x0000000492957c23 */ /* 0x000fe20008010895 */
        /* <DEDUP_REMOVED lines=15> */
[C---:B------:R-:W-:Y:S01]  /*ab30*/  FMUL.FTZ R46, R0.reuse, R46 ;  /* 0x0000002e002e7220 */ /* 0x040fe20000410000 */
[----:B------:R-:W-:Y:S01]  /*ab40*/  FMUL.FTZ R47, R0, R47 ;  /* 0x0000002f002f7220 */ /* 0x000fe20000410000 */
[C---:B------:R-:W-:Y:S01]  /*ab50*/  FMUL.FTZ R48, R2.reuse, R48 ;  /* 0x0000003002307220 */ /* 0x040fe20000410000 */
[----:B------:R-:W-:Y:S01]  /*ab60*/  FMUL.FTZ R49, R2, R49 ;  /* 0x0000003102317220 */ /* 0x000fe20000410000 */
[C---:B------:R-:W-:Y:S03]  /*ab70*/  FMUL.FTZ R50, R0.reuse, R50 ;  /* 0x0000003200327220 */ /* 0x040fe60000410000 */
[----:B------:R1:W-:Y:S01]  /*ab80*/  MUFU.EX2 R241, R149 ;  /* 0x0000009500f17308 */ /* 0x0003e20000000800 */
[----:B------:R-:W-:Y:S01]  /*ab90*/  FMUL.FTZ R51, R0, R51 ;  /* 0x0000003300337220 */ /* 0x000fe20000410000 */
[----:B------:R-:W-:Y:S01]  /*aba0*/  LDSM.16.MT88.4 R156, [R197+0xf800] ;  /* 0x00f80000c59c783b */ /* 0x000fe20000004200 */
[C---:B------:R-:W-:Y:S01]  /*abb0*/  FMUL.FTZ R52, R2.reuse, R52 ;  /* 0x0000003402347220 */ /* 0x040fe20000410000 */
[----:B------:R-:W-:Y:S01]  /*abc0*/  FMUL.FTZ R53, R2, R53 ;  /* 0x0000003502357220 */ /* 0x000fe20000410000 */
[C---:B------:R-:W-:Y:S01]  /*abd0*/  FMUL.FTZ R54, R0.reuse, R54 ;  /* 0x0000003600367220 */ /* 0x040fe20000410000 */
[----:B------:R-:W-:Y:S01]  /*abe0*/  FMUL.FTZ R55, R0, R55 ;  /* 0x0000003700377220 */ /* 0x000fe20000410000 */
[C---:B------:R-:W-:Y:S01]  /*abf0*/  FMUL.FTZ R56, R2.reuse, R56 ;  /* 0x0000003802387220 */ /* 0x040fe20000410000 */
[----:B------:R-:W-:Y:S01]  /*ac00*/  FMUL.FTZ R57, R2, R57 ;  /* 0x0000003902397220 */ /* 0x000fe20000410000 */
[----:B---3--:R-:W-:Y:S01]  /*ac10*/  F2FP.F16.F32.PACK_AB R131, R135, R168 ;  /* 0x000000a88783723e */ /* 0x008fe200000000ff */
[----:B------:R-:W-:Y:S01]  /*ac20*/  LDSM.16.MT88.4 R160, [R196+0xf800] ;  /* 0x00f80000c4a0783b */ /* 0x000fe20000004200 */
[C---:B------:R-:W-:Y:S01]  /*ac30*/  FMUL.FTZ R58, R0.reuse, R58 ;  /* 0x0000003a003a7220 */ /* 0x040fe20000410000 */
[----:B------:R-:W-:Y:S01]  /*ac40*/  FMUL.FTZ R59, R0, R59 ;  /* 0x0000003b003b7220 */ /* 0x000fe20000410000 */
[C---:B------:R-:W-:Y:S01]  /*ac50*/  FMUL.FTZ R60, R2.reuse, R60 ;  /* 0x0000003c023c7220 */ /* 0x040fe20000410000 */
[----:B------:R-:W-:Y:S01]  /*ac60*/  FMUL.FTZ R61, R2, R61 ;  /* 0x0000003d023d7220 */ /* 0x000fe20000410000 */
[C---:B------:R-:W-:Y:S01]  /*ac70*/  FMUL.FTZ R62, R0.reuse, R62 ;  /* 0x0000003e003e7220 */ /* 0x040fe20000410000 */
[C---:B------:R-:W-:Y:S01]  /*ac80*/  HMMA.16816.F32 R4, R128.reuse, R16, R4 ;  /* 0x000000108004723c */ /* 0x040fe20000001804 */
[----:B------:R-:W-:Y:S01]  /*ac90*/  MUFU.EX2 R174, R174 ;  /* 0x000000ae00ae7308 */ /* 0x000fe20000000800 */
[----:B-1----:R-:W-:Y:S03]  /*aca0*/  LDSM.16.MT88.4 R148, [R200+0xf800] ;  /* 0x00f80000c894783b */ /* 0x002fe60000004200 */
[----:B------:R-:W-:Y:S01]  /*acb0*/  FMUL.FTZ R63, R0, R63 ;  /* 0x0000003f003f7220 */ /* 0x000fe20000410000 */
[C---:B------:R-:W-:Y:S05]  /*acc0*/  HMMA.16816.F32 R8, R128.reuse, R18, R8 ;  /* 0x000000128008723c */ /* 0x040fea0000001808 */
[----:B------:R-:W1:Y:S01]  /*acd0*/  MUFU.EX2 R177, R177 ;  /* 0x000000b100b17308 */ /* 0x000e620000000800 */
        /* <DEDUP_REMOVED lines=17> */
[----:B------:R-:W3:Y:S04]  /*adf0*/  MUFU.EX2 R179, R179 ;  /* 0x000000b300b37308 */ /* 0x000ee80000000800 */
[C---:B------:R-:W-:Y:S01]  /*ae00*/  FMUL.FTZ R26, R0.reuse, R106 ;  /* 0x0000006a001a7220 */ /* 0x040fe20000410000 */
[----:B------:R-:W-:Y:S01]  /*ae10*/  FMUL.FTZ R27, R0, R107 ;  /* 0x0000006b001b7220 */ /* 0x000fe20000410000 */
[C---:B------:R-:W-:Y:S01]  /*ae20*/  FMUL.FTZ R32, R2.reuse, R100 ;  /* 0x0000006402207220 */ /* 0x040fe20000410000 */
[----:B------:R-:W4:Y:S03]  /*ae30*/  LDSM.16.MT88.4 R104, [R198+0xe000] ;  /* 0x00e00000c668783b */ /* 0x000f260000004200 */
[----:B------:R-:W-:Y:S01]  /*ae40*/  MUFU.EX2 R178, R178 ;  /* 0x000000b200b27308 */ /* 0x000fe20000000800 */
[C---:B------:R-:W-:Y:S01]  /*ae50*/  FMUL.FTZ R33, R2.reuse, R101 ;  /* 0x0000006502217220 */ /* 0x040fe20000410000 */
[----:B------:R-:W-:Y:S01]  /*ae60*/  FMUL.FTZ R69, R2, R69 ;  /* 0x0000004502457220 */ /* 0x000fe20000410000 */
[C---:B------:R-:W-:Y:S03]  /*ae70*/  HMMA.16816.F32 R24, R128.reuse, R34, R24 ;  /* 0x000000228018723c */ /* 0x040fe60000001818 */
[C---:B------:R-:W-:Y:S01]  /*ae80*/  FMUL.FTZ R70, R0.reuse, R70 ;  /* 0x0000004600467220 */ /* 0x040fe20000410000 */
[----:B------:R-:W-:Y:S01]  /*ae90*/  FMUL.FTZ R71, R0, R71 ;  /* 0x0000004700477220 */ /* 0x000fe20000410000 */
[----:B------:R-:W-:Y:S01]  /*aea0*/  FMUL.FTZ R72, R2, R72 ;  /* 0x0000004802487220 */ /* 0x000fe20000410000 */
[C---:B------:R-:W-:Y:S01]  /*aeb0*/  HMMA.16816.F32 R28, R128.reuse, R136, R28 ;  /* 0x00000088801c723c */ /* 0x040fe2000000181c */
[----:B------:R-:W5:Y:S04]  /*aec0*/  MUFU.EX2 R181, R181 ;  /* 0x000000b500b57308 */ /* 0x000f680000000800 */
[C---:B------:R-:W-:Y:S01]  /*aed0*/  FMUL.FTZ R34, R0.reuse, R102 ;  /* 0x0000006600227220 */ /* 0x040fe20000410000 */
[----:B------:R-:W-:Y:S01]  /*aee0*/  FMUL.FTZ R35, R0, R103 ;  /* 0x0000006700237220 */ /* 0x000fe20000410000 */
[----:B------:R-:W-:Y:S01]  /*aef0*/  FMUL.FTZ R73, R2, R73 ;  /* 0x0000004902497220 */ /* 0x000fe20000410000 */
[----:B------:R-:W1:Y:S03]  /*af00*/  LDSM.16.MT88.4 R100, [R196+0xe000] ;  /* 0x00e00000c464783b */ /* 0x000e660000004200 */
        /* <DEDUP_REMOVED lines=14> */
[C---:B----4-:R-:W-:Y:S04]  /*aff0*/  HMMA.16816.F32 R44, R128.reuse, R104, R44 ;  /* 0x00000068802c723c */ /* 0x050fe8000000182c */
[C---:B------:R-:W-:Y:S02]  /*b000*/  FMUL.FTZ R80, R2.reuse, R80 ;  /* 0x0000005002507220 */ /* 0x040fe40000410000 */
[C---:B------:R-:W-:Y:S01]  /*b010*/  HMMA.16816.F32 R48, R128.reuse, R106, R48 ;  /* 0x0000006a8030723c */ /* 0x040fe20000001830 */
[----:B------:R-:W4:Y:S01]  /*b020*/  LDSM.16.MT88.4 R104, [R198+0x10000] ;  /* 0x01000000c668783b */ /* 0x000f220000004200 */
[----:B------:R-:W2:Y:S03]  /*b030*/  MUFU.EX2 R231, R231 ;  /* 0x000000e700e77308 */ /* 0x000ea60000000800 */
[----:B------:R-:W-:Y:S01]  /*b040*/  FMUL.FTZ R81, R2, R81 ;  /* 0x0000005102517220 */ /* 0x000fe20000410000 */
[C---:B------:R-:W-:Y:S06]  /*b050*/  HMMA.16816.F32 R52, R128.reuse, R108, R52 ;  /* 0x0000006c8034723c */ /* 0x040fec0000001834 */
[----:B------:R-:W-:Y:S01]  /*b060*/  MUFU.EX2 R228, R228 ;  /* 0x000000e400e47308 */ /* 0x000fe20000000800 */
[C---:B------:R-:W-:Y:S01]  /*b070*/  FMUL.FTZ R82, R0.reuse, R82 ;  /* 0x0000005200527220 */ /* 0x040fe20000410000 */
[C---:B------:R-:W-:Y:S01]  /*b080*/  HMMA.16816.F32 R56, R128.reuse, R110, R56 ;  /* 0x0000006e8038723c */ /* 0x040fe20000001838 */
[----:B------:R-:W-:Y:S02]  /*b090*/  LDSM.16.MT88.4 R108, [R200+0xc800] ;  /* 0x00c80000c86c783b */ /* 0x000fe40000004200 */
[----:B------:R-:W-:Y:S03]  /*b0a0*/  FMUL.FTZ R83, R0, R83 ;  /* 0x0000005300537220 */ /* 0x000fe60000410000 */
[C---:B-1----:R-:W-:Y:S02]  /*b0b0*/  HMMA.16816.F32 R60, R128.reuse, R100, R60 ;  /* 0x00000064803c723c */ /* 0x042fe4000000183c */
[----:B------:R-:W1:Y:S03]  /*b0c0*/  MUFU.EX2 R233, R233 ;  /* 0x000000e900e97308 */ /* 0x000e660000000800 */
[C---:B------:R-:W-:Y:S01]  /*b0d0*/  FMUL.FTZ R84, R2.reuse, R84 ;  /* 0x0000005402547220 */ /* 0x040fe20000410000 */
[C---:B------:R-:W-:Y:S01]  /*b0e0*/  HMMA.16816.F32 R64, R128.reuse, R102, R64 ;  /* 0x000000668040723c */ /* 0x040fe20000001840 */
[----:B------:R-:W3:Y:S05]  /*b0f0*/  LDSM.16.MT88.4 R100, [R197+0x10000] ;  /* 0x01000000c564783b */ /* 0x000eea0000004200 */
[----:B------:R-:W-:Y:S01]  /*b100*/  MUFU.EX2 R230, R230 ;  /* 0x000000e600e67308 */ /* 0x000fe20000000800 */
[----:B------:R-:W-:Y:S01]  /*b110*/  FMUL.FTZ R85, R2, R85 ;  /* 0x0000005502557220 */ /* 0x000fe20000410000 */
[C---:B------:R-:W-:Y:S03]  /*b120*/  HMMA.16816.F32 R68, R128.reuse, R112, R68 ;  /* 0x000000708044723c */ /* 0x040fe60000001844 */
[C---:B------:R-:W-:Y:S03]  /*b130*/  FMUL.FTZ R86, R0.reuse, R86 ;  /* 0x0000005600567220 */ /* 0x040fe60000410000 */
[C---:B------:R-:W-:Y:S01]  /*b140*/  HMMA.16816.F32 R72, R128.reuse, R114, R72 ;  /* 0x000000728048723c */ /* 0x040fe20000001848 */
[----:B------:R-:W-:Y:S01]  /*b150*/  LDSM.16.MT88.4 R112, [R198+0xc800] ;  /* 0x00c80000c670783b */ /* 0x000fe20000004200 */
[----:B------:R-:W1:Y:S03]  /*b160*/  MUFU.EX2 R235, R235 ;  /* 0x000000eb00eb7308 */ /* 0x000e660000000800 */
[----:B------:R-:W-:Y:S01]  /*b170*/  FMUL.FTZ R87, R0, R87 ;  /* 0x0000005700577220 */ /* 0x000fe20000410000 */
[C---:B----4-:R-:W-:Y:S06]  /*b180*/  HMMA.16816.F32 R76, R128.reuse, R104, R76 ;  /* 0x00000068804c723c */ /* 0x050fec000000184c */
[----:B------:R-:W-:Y:S01]  /*b190*/  MUFU.EX2 R232, R232 ;  /* 0x000000e800e87308 */ /* 0x000fe20000000800 */
[C---:B------:R-:W-:Y:S01]  /*b1a0*/  FMUL.FTZ R88, R2.reuse, R88 ;  /* 0x0000005802587220 */ /* 0x040fe20000410000 */
[C---:B------:R-:W-:Y:S01]  /*b1b0*/  HMMA.16816.F32 R80, R128.reuse, R106, R80 ;  /* 0x0000006a8050723c */ /* 0x040fe20000001850 */
[----:B------:R-:W4:Y:S02]  /*b1c0*/  LDSM.16.MT88.4 R104, [R196+0x10000] ;  /* 0x01000000c468783b */ /* 0x000f240000004200 */
[----:B------:R-:W-:Y:S01]  /*b1d0*/  FMUL.FTZ R89, R2, R89 ;  /* 0x0000005902597220 */ /* 0x000fe20000410000 */
[C---:B------:R-:W-:Y:S01]  /*b1e0*/  FMUL.FTZ R90, R0.reuse, R90 ;  /* 0x0000005a005a7220 */ /* 0x040fe20000410000 */
[----:B------:R-:W-:Y:S01]  /*b1f0*/  FMUL.FTZ R91, R0, R91 ;  /* 0x0000005b005b7220 */ /* 0x000fe20000410000 */
[C---:B------:R-:W-:Y:S02]  /*b200*/  FMUL.FTZ R92, R2.reuse, R92 ;  /* 0x0000005c025c7220 */ /* 0x040fe40000410000 */
[----:B------:R-:W1:Y:S03]  /*b210*/  MUFU.EX2 R237, R237 ;  /* 0x000000ed00ed7308 */ /* 0x000e660000000800 */
[----:B------:R-:W-:Y:S01]  /*b220*/  FMUL.FTZ R93, R2, R93 ;  /* 0x0000005d025d7220 */ /* 0x000fe20000410000 */
[C---:B------:R-:W-:Y:S01]  /*b230*/  FMUL.FTZ R94, R0.reuse, R94 ;  /* 0x0000005e005e7220 */ /* 0x040fe20000410000 */
[----:B------:R-:W-:Y:S01]  /*b240*/  FMUL.FTZ R95, R0, R95 ;  /* 0x0000005f005f7220 */ /* 0x000fe20000410000 */
[C---:B------:R-:W-:Y:S01]  /*b250*/  FMUL.FTZ R96, R2.reuse, R96 ;  /* 0x0000006002607220 */ /* 0x040fe20000410000 */
[----:B------:R-:W-:Y:S01]  /*b260*/  FMUL.FTZ R97, R2, R97 ;  /* 0x0000006102617220 */ /* 0x000fe20000410000 */
[C---:B------:R-:W-:Y:S01]  /*b270*/  FMUL.FTZ R98, R0.reuse, R98 ;  /* 0x0000006200627220 */ /* 0x040fe20000410000 */
[C---:B---3--:R-:W-:Y:S01]  /*b280*/  HMMA.16816.F32 R84, R128.reuse, R100, R84 ;  /* 0x000000648054723c */ /* 0x048fe20000001854 */
[----:B------:R-:W-:Y:S02]  /*b290*/  MUFU.EX2 R234, R234 ;  /* 0x000000ea00ea7308 */ /* 0x000fe40000000800 */
[----:B------:R-:W-:Y:S01]  /*b2a0*/  FMUL.FTZ R99, R0, R99 ;  /* 0x0000006300637220 */ /* 0x000fe20000410000 */
[----:B------:R-:W-:Y:S01]  /*b2b0*/  FFMA.FTZ R175, R2, R227, R175 ;  /* 0x000000e302af7223 */ /* 0x000fe200000100af */
[----:B------:R-:W-:Y:S01]  /*b2c0*/  FFMA.FTZ R173, R0, R225, R173 ;  /* 0x000000e100ad7223 */ /* 0x000fe200000100ad */
[C---:B------:R-:W-:Y:S05]  /*b2d0*/  HMMA.16816.F32 R88, R128.reuse, R102, R88 ;  /* 0x000000668058723c */ /* 0x040fea0000001858 */
[----:B------:R-:W3:Y:S01]  /*b2e0*/  MUFU.EX2 R239, R239 ;  /* 0x000000ef00ef7308 */ /* 0x000ee20000000800 */
[----:B------:R-:W-:Y:S01]  /*b2f0*/  F2FP.F16.F32.PACK_AB R100, R177, R174 ;  /* 0x000000aeb164723e */ /* 0x000fe200000000ff */
[----:B------:R-:W-:Y:S01]  /*b300*/  FADD.FTZ R172, R172, R175 ;  /* 0x000000afacac7221 */ /* 0x000fe20000010000 */
[----:B------:R-:W-:Y:S03]  /*b310*/  F2FP.F16.F32.PACK_AB R102, R179, R176 ;  /* 0x000000b0b366723e */ /* 0x000fe600000000ff */
[----:B------:R-:W-:Y:S01]  /*b320*/  FADD.FTZ R173, R169, R173 ;  /* 0x000000ada9ad7221 */ /* 0x000fe20000010000 */
[----:B-----5:R-:W-:Y:S03]  /*b330*/  F2FP.F16.F32.PACK_AB R101, R181, R178 ;  /* 0x000000b2b565723e */ /* 0x020fe600000000ff */
[----:B------:R-:W5:Y:S01]  /*b340*/  MUFU.EX2 R236, R236 ;  /* 0x000000ec00ec7308 */ /* 0x000f620000000800 */
[----:B--2---:R-:W-:Y:S01]  /*b350*/  F2FP.F16.F32.PACK_AB R103, R183, R180 ;  /* 0x000000b4b767723e */ /* 0x004fe200000000ff */
[----:B------:R-:W-:Y:S01]  /*b360*/  FADD.FTZ R168, R168, R173 ;  /* 0x000000ada8a87221 */ /* 0x000fe20000010000 */
[----:B------:R-:W-:Y:S01]  /*b370*/  IADD3 R0, R224, -0x1, RZ ;  /* 0xffffffffe0007810 */ /* 0x000fe20007ffe0ff */
[C---:B----4-:R-:W-:Y:S06]  /*b380*/  HMMA.16816.F32 R92, R128.reuse, R104, R92 ;  /* 0x00000068805c723c */ /* 0x050fec000000185c */
[----:B------:R-:W-:Y:S01]  /*b390*/  MUFU.EX2 R238, R238 ;  /* 0x000000ee00ee7308 */ /* 0x000fe20000000800 */
[----:B------:R-:W-:Y:S01]  /*b3a0*/  FADD.FTZ R135, R135, R168 ;  /* 0x000000a887877221 */ /* 0x000fe20000010000 */
[----:B------:R-:W-:Y:S01]  /*b3b0*/  MOV R224, R0 ;  /* 0x0000000000e07202 */ /* 0x000fe20000000f00 */
[----:B------:R-:W-:Y:S01]  /*b3c0*/  HMMA.16816.F32 R96, R128, R106, R96 ;  /* 0x0000006a8060723c */ /* 0x000fe20000001860 */
[----:B------:R-:W2:Y:S06]  /*b3d0*/  LDSM.16.MT88.4 R104, [R196+0xe800] ;  /* 0x00e80000c468783b */ /* 0x000eac0000004200 */
[----:B------:R-:W4:Y:S01]  /*b3e0*/  MUFU.EX2 R243, R243 ;  /* 0x000000f300f37308 */ /* 0x000f220000000800 */
[----:B------:R-:W-:Y:S01]  /*b3f0*/  FADD.FTZ R178, R178, R135 ;  /* 0x00000087b2b27221 */ /* 0x000fe20000010000 */
[C---:B------:R-:W-:Y:S01]  /*b400*/  HMMA.16816.F32 R4, R100.reuse, R108, R4 ;  /* 0x0000006c6404723c */ /* 0x040fe20000001804 */
[----:B------:R-:W-:Y:S04]  /*b410*/  LDSM.16.MT88.4 R128, [R196+0xd000] ;  /* 0x00d00000c480783b */ /* 0x000fe80000004200 */
[----:B------:R-:W-:Y:S01]  /*b420*/  FADD.FTZ R181, R181, R178 ;  /* 0x000000b2b5b57221 */ /* 0x000fe20000010000 */
[C---:B------:R-:W-:Y:S02]  /*b430*/  HMMA.16816.F32 R8, R100.reuse, R110, R8 ;  /* 0x0000006e6408723c */ /* 0x040fe40000001808 */
[----:B------:R-:W-:Y:S01]  /*b440*/  MUFU.EX2 R134, R134 ;  /* 0x0000008600867308 */ /* 0x000fe20000000800 */
[----:B------:R-:W1:Y:S03]  /*b450*/  LDSM.16.MT88.4 R108, [R200+0x10800] ;  /* 0x01080000c86c783b */ /* 0x000e660000004200 */
[C---:B------:R-:W-:Y:S06]  /*b460*/  HMMA.16816.F32 R12, R100.reuse, R112, R12 ;  /* 0x00000070640c723c */ /* 0x040fec000000180c */
[----:B------:R-:W4:Y:S01]  /*b470*/  MUFU.EX2 R133, R133 ;  /* 0x0000008500857308 */ /* 0x000f220000000800 */
[----:B------:R-:W-:Y:S01]  /*b480*/  FADD.FTZ R180, R180, R181 ;  /* 0x000000b5b4b47221 */ /* 0x000fe20000010000 */
[C---:B------:R-:W-:Y:S01]  /*b490*/  HMMA.16816.F32 R16, R100.reuse, R114, R16 ;  /* 0x000000726410723c */ /* 0x040fe20000001810 */
[----:B------:R-:W3:Y:S02]  /*b4a0*/  LDSM.16.MT88.4 R112, [R198+0x10800] ;  /* 0x01080000c670783b */ /* 0x000ee40000004200 */
[----:B------:R-:W-:Y:S03]  /*b4b0*/  FADD.FTZ R183, R183, R180 ;  /* 0x000000b4b7b77221 */ /* 0x000fe60000010000 */
[C---:B------:R-:W-:Y:S05]  /*b4c0*/  HMMA.16816.F32 R20, R100.reuse, R116, R20 ;  /* 0x000000746414723c */ /* 0x040fea0000001814 */
[----:B------:R-:W-:Y:S01]  /*b4d0*/  MOV R135, R132 ;  /* 0x0000008400877202 */ /* 0x000fe20000000f00 */
[C---:B------:R-:W-:Y:S01]  /*b4e0*/  HMMA.16816.F32 R24, R100.reuse, R118, R24 ;  /* 0x000000766418723c */ /* 0x040fe20000001818 */
[----:B------:R-:W5:Y:S04]  /*b4f0*/  LDSM.16.MT88.4 R116, [R197+0x10800] ;  /* 0x01080000c574783b */ /* 0x000f680000004200 */
[----:B------:R-:W-:Y:S01]  /*b500*/  MOV R0, R3 ;  /* 0x0000000300007202 */ /* 0x000fe20000000f00 */
        /* <DEDUP_REMOVED lines=16> */
[C---:B------:R-:W-:Y:S05]  /*b610*/  HMMA.16816.F32 R72, R100.reuse, R110, R72 ;  /* 0x0000006e6448723c */ /* 0x040fea0000001848 */
[----:B------:R-:W-:Y:S01]  /*b620*/  F2FP.F16.F32.PACK_AB R108, R231, R182 ;  /* 0x000000b6e76c723e */ /* 0x000fe200000000ff */
        /* <DEDUP_REMOVED lines=20> */
[C---:B------:R-:W-:Y:S06]  /*b770*/  HMMA.16816.F32 R12, R108.reuse, R124, R12 ;  /* 0x0000007c6c0c723c */ /* 0x040fec000000180c */
[C---:B------:R-:W-:Y:S06]  /*b780*/  HMMA.16816.F32 R16, R108.reuse, R126, R16 ;  /* 0x0000007e6c10723c */ /* 0x040fec0000001810 */
[C---:B-1----:R-:W-:Y:S06]  /*b790*/  HMMA.16816.F32 R20, R108.reuse, R112, R20 ;  /* 0x000000706c14723c */ /* 0x042fec0000001814 */
[C---:B------:R-:W-:Y:S01]  /*b7a0*/  HMMA.16816.F32 R24, R108.reuse, R114, R24 ;  /* 0x000000726c18723c */ /* 0x040fe20000001818 */
[----:B------:R-:W1:Y:S05]  /*b7b0*/  LDSM.16.MT88.4 R112, [R198+0x11000] ;  /* 0x01100000c670783b */ /* 0x000e6a0000004200 */
        /* <DEDUP_REMOVED lines=9> */
[----:B----4-:R-:W-:Y:S01]  /*b850*/  F2FP.F16.F32.PACK_AB R137, R243, R238 ;  /* 0x000000eef389723e */ /* 0x010fe200000000ff */
        /* <DEDUP_REMOVED lines=13> */
[----:B------:R-:W4:Y:S05]  /*b930*/  LDSM.16.MT88.4 R104, [R198+0xd800] ;  /* 0x00d80000c668783b */ /* 0x000f2a0000004200 */
[C---:B-1----:R-:W-:Y:S06]  /*b940*/  HMMA.16816.F32 R76, R108.reuse, R112, R76 ;  /* 0x000000706c4c723c */ /* 0x042fec000000184c */
[C---:B------:R-:W-:Y:S06]  /*b950*/  HMMA.16816.F32 R80, R108.reuse, R114, R80 ;  /* 0x000000726c50723c */ /* 0x040fec0000001850 */
[C---:B---3--:R-:W-:Y:S06]  /*b960*/  HMMA.16816.F32 R84, R108.reuse, R116, R84 ;  /* 0x000000746c54723c */ /* 0x048fec0000001854 */
[C---:B------:R-:W-:Y:S06]  /*b970*/  HMMA.16816.F32 R88, R108.reuse, R118, R88 ;  /* 0x000000766c58723c */ /* 0x040fec0000001858 */
[C---:B------:R-:W-:Y:S06]  /*b980*/  HMMA.16816.F32 R92, R108.reuse, R120, R92 ;  /* 0x000000786c5c723c */ /* 0x040fec000000185c */
[----:B------:R-:W-:Y:S06]  /*b990*/  HMMA.16816.F32 R96, R108, R122, R96 ;  /* 0x0000007a6c60723c */ /* 0x000fec0000001860 */
[C---:B--2---:R-:W-:Y:S01]  /*b9a0*/  HMMA.16816.F32 R128, R136.reuse, R100, R4 ;  /* 0x000000648880723c */ /* 0x044fe20000001804 */
[----:B------:R-:W1:Y:S05]  /*b9b0*/  LDSM.16.MT88.4 R4, [R198+0x11800] ;  /* 0x01180000c604783b */ /* 0x000e6a0000004200 */
[C---:B------:R-:W-:Y:S03]  /*b9c0*/  HMMA.16816.F32 R120, R136.reuse, R102, R8 ;  /* 0x000000668878723c */ /* 0x040fe60000001808 */
[----:B------:R-:W2:Y:S03]  /*b9d0*/  LDSM.16.MT88.4 R8, [R197+0x11800] ;  /* 0x01180000c508783b */ /* 0x000ea60000004200 */
[C---:B----4-:R-:W-:Y:S05]  /*b9e0*/  HMMA.16816.F32 R124, R136.reuse, R104, R12 ;  /* 0x00000068887c723c */ /* 0x050fea000000180c */
[----:B------:R-:W3:Y:S01]  /*b9f0*/  LDSM.16.MT88.4 R12, [R196+0x11800] ;  /* 0x01180000c40c783b */ /* 0x000ee20000004200 */
[C---:B------:R-:W-:Y:S06]  /*ba00*/  HMMA.16816.F32 R112, R136.reuse, R106, R16 ;  /* 0x0000006a8870723c */ /* 0x040fec0000001810 */
        /* <DEDUP_REMOVED lines=30> */
[C---:B--2---:R-:W-:Y:S06]  /*bbf0*/  HMMA.16816.F32 R84, R136.reuse, R8, R84 ;  /* 0x000000088854723c */ /* 0x044fec0000001854 */
[C---:B------:R-:W-:Y:S06]  /*bc00*/  HMMA.16816.F32 R88, R136.reuse, R10, R88 ;  /* 0x0000000a8858723c */ /* 0x040fec0000001858 */
[C---:B---3--:R-:W-:Y:S06]  /*bc10*/  HMMA.16816.F32 R92, R136.reuse, R12, R92 ;  /* 0x0000000c885c723c */ /* 0x048fec000000185c */
[----:B------:R-:W-:Y:S01]  /*bc20*/  HMMA.16816.F32 R96, R136, R14, R96 ;  /* 0x0000000e8860723c */ /* 0x000fe20000001860 */
[----:B------:R-:W-:Y:S11]  /*bc30*/  @!UPT UIADD3 URZ, URZ, URZ, URZ ;  /* 0x0000003f3f3ff290 */ /* 0x000ff6000fffe03f */
[----:B------:R-:W-:Y:S01]  /*bc40*/  @!UPT UIADD3 URZ, URZ, URZ, URZ ;  /* 0x0000003f3f3ff290 */ /* 0x000fe2000fffe03f */
[----:B------:R-:W-:Y:S11]  /*bc50*/  @P0 BRA `(.L_x_3548) ;  /* 0xffffffbc00880947 */ /* 0x000ff6000383ffff */
.L_x_3544:
        /* <DEDUP_REMOVED lines=264> */
.L_x_3549:
[----:B------:R-:W1:Y:S01]  /*cce0*/  S2R R18, SR_CTAID.Y ;  /* 0x0000000000127919 */ /* 0x000e620000002600 */
[----:B------:R-:W1:Y:S08]  /*ccf0*/  S2UR UR6, SR_CTAID.Z ;  /* 0x00000000000679c3 */ /* 0x000e700000002700 */
[----:B------:R-:W1:Y:S08]  /*cd00*/  LDC R3, c[0x0][0x270] ;  /* 0x00009c00ff037b82 */ /* 0x000e700000000800 */
[----:B---3--:R-:W2:Y:S01]  /*cd10*/  LDC R5, c[0x0][0x2c4] ;  /* 0x0000b100ff057b82 */ /* 0x008ea20000000800 */
[----:B-1----:R-:W-:-:S04]  /*cd20*/  IMAD R2, R18, R3, UR6 ;  /* 0x0000000612027e24 */ /* 0x002fc8000f8e0203 */
[----:B--2---:R-:W-:-:S07]  /*cd30*/  IMAD R5, R2, R5, RZ ;  /* 0x0000000502057224 */ /* 0x004fce00078e02ff */
.L_x_3550:
        /* <DEDUP_REMOVED lines=33> */
.L_x_3552:
[----:B------:R-:W-:Y:S05]  /*cf50*/  BSYNC B0 ;  /* 0x0000000000007941 */ /* 0x000fea0003800000 */
.L_x_3551:
        /* <DEDUP_REMOVED lines=60> */
.L_x_3554:
[----:B------:R-:W-:Y:S05]  /*d320*/  BSYNC B0 ;  /* 0x0000000000007941 */ /* 0x000fea0003800000 */
.L_x_3553:
        /* <DEDUP_REMOVED lines=23> */
.L_x_3556:
[----:B------:R-:W-:Y:S05]  /*d4a0*/  BSYNC B0 ;  /* 0x0000000000007941 */ /* 0x000fea0003800000 */
.L_x_3555:
        /* <DEDUP_REMOVED lines=23> */
.L_x_3558:
[----:B------:R-:W-:Y:S05]  /*d620*/  BSYNC B0 ;  /* 0x0000000000007941 */ /* 0x000fea0003800000 */
.L_x_3557:
        /* <DEDUP_REMOVED lines=22> */
.L_x_3559:
        /* <DEDUP_REMOVED lines=15> */
.L_x_7467:


//--------------------- .text._ZN5flash24flash_fwd_splitkv_kernelI23Flash_fwd_kernel_traitsILi192ELi64ELi64ELi4ELb0ELb0EN7cutlass6half_tE19Flash_kernel_traitsILi192ELi64ELi64ELi4ES3_EELb0ELb0ELb0ELb0ELb1ELb0ELb0ELb1EEEvNS_16Flash_fwd_paramsE --------------------------
	.section	.text._ZN5flash24flash_fwd_splitkv_kernelI23Flash_fwd_kernel_traitsILi192ELi64ELi64ELi4ELb0ELb0EN7cutlass6half_tE19Flash_kernel_traitsILi192ELi64ELi64ELi4ES3_EELb0ELb0ELb0ELb0ELb1ELb0ELb0ELb1EEEvNS_16Flash_fwd_paramsE,"ax",@progbits
	.align	128
        .global         _ZN5flash24flash_fwd_splitkv_kernelI23Flash_fwd_kernel_traitsILi192ELi64ELi64ELi4ELb0ELb0EN7cutlass6half_tE19Flash_kernel_traitsILi192ELi64ELi64ELi4ES3_EELb0ELb0ELb0ELb0ELb1ELb0ELb0ELb1EEEvNS_16Flash_fwd_paramsE
        .type           _ZN5flash24flash_fwd_splitkv_kernelI23Flash_fwd_kernel_traitsILi192ELi64ELi64ELi4ELb0ELb0EN7cutlass6half_tE19Flash_kernel_traitsILi192ELi64ELi64ELi4ES3_EELb0ELb0ELb0ELb0ELb1ELb0ELb0ELb1EEEvNS_16Flash_fwd_paramsE,@function
        .size           _ZN5flash24flash_fwd_splitkv_kernelI23Flash_fwd_kernel_traitsILi192ELi64ELi64ELi4ELb0ELb0EN7cutlass6half_tE19Flash_kernel_traitsILi192ELi64ELi64ELi4ES3_EELb0ELb0ELb0ELb0ELb1ELb0ELb0ELb1EEEvNS_16Flash_fwd_paramsE,(.L_x_7468 - _ZN5flash24flash_fwd_splitkv_kernelI23Flash_fwd_kernel_traitsILi192ELi64ELi64ELi4ELb0ELb0EN7cutlass6half_tE19Flash_kernel_traitsILi192ELi64ELi64ELi4ES3_EELb0ELb0ELb0ELb0ELb1ELb0ELb0ELb1EEEvNS_16Flash_fwd_paramsE)
        .other          _ZN5flash24flash_fwd_splitkv_kernelI23Flash_fwd_kernel_traitsILi192ELi64ELi64ELi4ELb0ELb0EN7cutlass6half_tE19Flash_kernel_traitsILi192ELi64ELi64ELi4ES3_EELb0ELb0ELb0ELb0ELb1ELb0ELb0ELb1EEEvNS_16Flash_fwd_paramsE,@"STO_CUDA_ENTRY STV_DEFAULT"
_ZN5flash24flash_fwd_splitkv_kernelI23Flash_fwd_kernel_traitsILi192ELi64ELi64ELi4ELb0ELb0EN7cutlass6half_tE19Flash_kernel_traitsILi192ELi64ELi64ELi4ES3_EELb0ELb0ELb0ELb0ELb1ELb0ELb0ELb1EEEvNS_16Flash_fwd_paramsE:
.text._ZN5flash24flash_fwd_splitkv_kernelI23Flash_fwd_kernel_traitsILi192ELi64ELi64ELi4ELb0ELb0EN7cutlass6half_tE19Flash_kernel_traitsILi192ELi64ELi64ELi4ES3_EELb0ELb0ELb0ELb0ELb1ELb0ELb0ELb1EEEvNS_16Flash_fwd_paramsE:
        /* <DEDUP_REMOVED lines=41> */
.L_x_3560:
[----:B------:R-:W2:Y:S02]  /*0290*/  LDC R79, c[0x0][0x2c8] ;  /* 0x0000b200ff4f7b82 */ /* 0x000ea40000000800 */
.L_x_3561:
        /* <DEDUP_REMOVED lines=32> */
[----:B------:R-:W-:Y:S01]  /*04a0*/  ULDC.64 UR4, c[0x0][0x2a0] ;  /* 0x0000a80000047ab9 */ /* 0x000fe20000000a00 */
[----:B------:R-:W-:Y:S01]  /*04b0*/  SHF.R.S32.HI R9, RZ, 0x1f, R131 ;  /* 0x0000001fff097819 */ /* 0x000fe20000011483 */
[----:B------:R-:W-:Y:S01]  /*04c0*/  ULDC UR8, c[0x0][0x270] ;  /* 0x00009c0000087ab9 */ /* 0x000fe20000000800 */
[----:B------:R-:W-:Y:S01]  /*04d0*/  LEA.HI R6, R6, R55, RZ, 0x3 ;  /* 0x0000003706067211 */ /* 0x000fe200078f18ff */
[----:B------:R-:W-:Y:S01]  /*04e0*/  BSSY B0, `(.L_x_3563) ;  /* 0x0000032000007945 */ /* 0x000fe20003800000 */
[----:B------:R-:W-:Y:S02]  /*04f0*/  LOP3.LUT P6, RZ, R55, 0x7, RZ, 0xc0, !PT ;  /* 0x0000000737ff7812 */ /* 0x000fe400078cc0ff */
[----:B------:R-:W-:-:S02]  /*0500*/  LOP3.LUT R0, R6, 0x1ffffff8, RZ, 0xc0, !PT ;  /* 0x1ffffff806007812 */ /* 0x000fc400078ec0ff */
[----:B------:R-:W-:Y:S01]  /*0510*/  SHF.R.S32.HI R6, RZ, 0x3, R6 ;  /* 0x00000003ff067819 */ /* 0x000fe20000011406 */
[----:B------:R-:W2:Y:S02]  /*0520*/  @!P0 LDC.64 R2, c[0x0][0x290] ;  /* 0x0000a400ff028b82 */ /* 0x000ea40000000a00 */
[----:B------:R-:W-:-:S04]  /*0530*/  IMAD.IADD R0, R55, 0x1, -R0 ;  /* 0x0000000137007824 */ /* 0x000fc800078e0a00 */
[----:B------:R-:W-:-:S05]  /*0540*/  IMAD.SHL.U32 R14, R0, 0x8, RZ ;  /* 0x00000008000e7824 */ /* 0x000fca00078e00ff */
[----:B------:R-:W-:Y:S01]  /*0550*/  SHF.R.S32.HI R15, RZ, 0x1f, R14 ;  /* 0x0000001fff0f7819 */ /* 0x000fe2000001140e */
[----:B-1----:R-:W-:-:S04]  /*0560*/  @P0 IMAD.WIDE.U32 R10, R205, R4, RZ ;  /* 0x00000004cd0a0225 */ /* 0x002fc800078e00ff */
[-C--:B------:R-:W-:Y:S02]  /*0570*/  IMAD R0, R9, R4.reuse, RZ ;  /* 0x0000000409007224 */ /* 0x080fe400078e02ff */
[----:B------:R-:W-:-:S04]  /*0580*/  IMAD.WIDE.U32 R14, R131, R4, R14 ;  /* 0x00000004830e7225 */ /* 0x000fc800078e000e */
[----:B------:R-:W-:Y:S02]  /*0590*/  @P0 IMAD R205, R205, R5, R11 ;  /* 0x00000005cdcd0224 */ /* 0x000fe400078e020b */
[-C--:B--2---:R-:W-:Y:S02]  /*05a0*/  @!P0 IMAD R8, R7, R2.reuse, RZ ;  /* 0x0000000207088224 */ /* 0x084fe400078e02ff */
[----:B------:R-:W-:-:S04]  /*05b0*/  @!P0 IMAD.WIDE.U32 R12, R19, R2, RZ ;  /* 0x00000002130c8225 */ /* 0x000fc800078e00ff */
[----:B------:R-:W-:Y:S01]  /*05c0*/  @!P0 IMAD R3, R19, R3, R8 ;  /* 0x0000000313038224 */ /* 0x000fe200078e0208 */
[----:B------:R-:W-:Y:S01]  /*05d0*/  IADD3 R8, R6, 0x10, RZ ;  /* 0x0000001006087810 */ /* 0x000fe20007ffe0ff */
[----:B------:R-:W-:Y:S02]  /*05e0*/  @!P0 IMAD.MOV.U32 R10, RZ, RZ, R12 ;  /* 0x000000ffff0a8224 */ /* 0x000fe400078e000c */
[----:B------:R-:W-:Y:S01]  /*05f0*/  IMAD R0, R131, R5, R0 ;  /* 0x0000000583007224 */ /* 0x000fe200078e0200 */
[----:B------:R-:W-:Y:S01]  /*0600*/  @!P0 IADD3 R205, R13, R3, RZ ;  /* 0x000000030dcd8210 */ /* 0x000fe20007ffe0ff */
[----:B------:R-:W-:Y:S01]  /*0610*/  IMAD.IADD R7, R204, 0x1, -R131 ;  /* 0x00000001cc077824 */ /* 0x000fe200078e0a83 */
[----:B------:R-:W-:Y:S01]  /*0620*/  IADD3 R10, P0, R10, R14, RZ ;  /* 0x0000000e0a0a7210 */ /* 0x000fe20007f1e0ff */
[C---:B------:R-:W-:Y:S01]  /*0630*/  VIADD R2, R6.reuse, 0x20 ;  /* 0x0000002006027836 */ /* 0x040fe20000000000 */
[----:B------:R-:W-:Y:S02]  /*0640*/  SHF.R.S32.HI R3, RZ, 0x1f, R136 ;  /* 0x0000001fff037819 */ /* 0x000fe40000011488 */
[----:B------:R-:W-:Y:S01]  /*0650*/  IADD3.X R11, R205, R15, R0, P0, !PT ;  /* 0x0000000fcd0b7210 */ /* 0x000fe200007fe400 */
[----:B------:R-:W-:Y:S01]  /*0660*/  IMAD R0, R19, UR8, R136 ;  /* 0x0000000813007c24 */ /* 0x000fe2000f8e0288 */
[-C--:B------:R-:W-:Y:S01]  /*0670*/  ISETP.GE.AND P0, PT, R6, R7.reuse, PT ;  /* 0x000000070600720c */ /* 0x080fe20003f06270 */
[----:B------:R-:W-:Y:S01]  /*0680*/  IMAD R3, R3, UR4, RZ ;  /* 0x0000000403037c24 */ /* 0x000fe2000f8e02ff */
[----:B------:R-:W-:-:S02]  /*0690*/  ISETP.GE.AND P2, PT, R8, R7, PT ;  /* 0x000000070800720c */ /* 0x000fc40003f46270 */
[-C--:B------:R-:W-:Y:S01]  /*06a0*/  ISETP.GE.OR P4, PT, R8, R7.reuse, P6 ;  /* 0x000000070800720c */ /* 0x080fe20003786670 */
[----:B------:R-:W-:Y:S01]  /*06b0*/  IMAD R3, R136, UR5, R3 ;  /* 0x0000000588037c24 */ /* 0x000fe2000f8e0203 */
[-C--:B------:R-:W-:Y:S01]  /*06c0*/  ISETP.GE.AND P1, PT, R2, R7.reuse, PT ;  /* 0x000000070200720c */ /* 0x080fe20003f26270 */
[----:B------:R-:W-:Y:S01]  /*06d0*/  IMAD.WIDE.U32 R136, R136, UR4, R10 ;  /* 0x0000000488887c25 */ /* 0x000fe2000f8e000a */
[----:B------:R-:W-:Y:S01]  /*06e0*/  ULDC UR4, c[0x0][0x2c4] ;  /* 0x0000b10000047ab9 */ /* 0x000fe20000000800 */
[-C--:B------:R-:W-:Y:S02]  /*06f0*/  ISETP.GE.OR P3, PT, R2, R7.reuse, P6 ;  /* 0x000000070200720c */ /* 0x080fe40003766670 */
[----:B------:R-:W-:Y:S01]  /*0700*/  IMAD R131, R0, UR4, R131 ;  /* 0x0000000400837c24 */ /* 0x000fe2000f8e0283 */
[----:B------:R-:W-:Y:S02]  /*0710*/  ISETP.GE.OR P5, PT, R6, R7, P6 ;  /* 0x000000070600720c */ /* 0x000fe400037a6670 */
[----:B------:R-:W-:-:S02]  /*0720*/  SHF.R.S32.HI R8, RZ, 0x1f, R6 ;  /* 0x0000001fff087819 */ /* 0x000fc40000011406 */
[----:B------:R-:W-:Y:S01]  /*0730*/  IADD3 R15, R137, R3, RZ ;  /* 0x00000003890f7210 */ /* 0x000fe20007ffe0ff */
[----:B------:R-:W-:Y:S08]  /*0740*/  @P0 BRA `(.L_x_3564) ;  /* 0x00000000002c0947 */ /* 0x000ff00003800000 */
        /* <DEDUP_REMOVED lines=11> */
.L_x_3564:
[----:B------:R-:W-:Y:S05]  /*0800*/  BSYNC B0 ;  /* 0x0000000000007941 */ /* 0x000fea0003800000 */
.L_x_3563:
[----:B------:R-:W-:Y:S01]  /*0810*/  BSSY B0, `(.L_x_3565) ;  /* 0x0000012000007945 */ /* 0x000fe20003800000 */
[----:B------:R-:W-:Y:S02]  /*0820*/  IADD3 R2, P0, R131, R6, RZ ;  /* 0x0000000683027210 */ /* 0x000fe40007f1e0ff */
[----:B-1----:R-:W-:Y:S01]  /*0830*/  IADD3 R10, R6, 0x30, RZ ;  /* 0x00000030060a7810 */ /* 0x002fe20007ffe0ff */
[----:B------:R-:W-:Y:S05]  /*0840*/  @P2 BRA `(.L_x_3566) ;  /* 0x0000000000382947 */ /* 0x000fea0003800000 */
[----:B------:R-:W-:Y:S01]  /*0850*/  IADD3 R3, P2, R6, 0x10, RZ ;  /* 0x0000001006037810 */ /* 0x000fe20007f5e0ff */
[----:B------:R-:W-:Y:S01]  /*0860*/  IMAD.MOV.U32 R12, RZ, RZ, R136 ;  /* 0x000000ffff0c7224 */ /* 0x000fe200078e0088 */
        /* <DEDUP_REMOVED lines=9> */
[----:B------:R1:W-:Y:S04]  /*0900*/  STG.E.128 desc[UR6][R16.64], RZ ;  /* 0x000000ff10007986 */ /* 0x0003e8000c101d06 */
[----:B------:R1:W-:Y:S04]  /*0910*/  STG.E.128 desc[UR6][R16.64+0x80], RZ ;  /* 0x000080ff10007986 */ /* 0x0003e8000c101d06 */
[----:B------:R1:W-:Y:S02]  /*0920*/  STG.E.128 desc[UR6][R16.64+0x100], RZ ;  /* 0x000100ff10007986 */ /* 0x0003e4000c101d06 */
.L_x_3566:
[----:B------:R-:W-:Y:S05]  /*0930*/  BSYNC B0 ;  /* 0x0000000000007941 */ /* 0x000fea0003800000 */
.L_x_3565:
[----:B------:R-:W-:Y:S01]  /*0940*/  BSSY B0, `(.L_x_3567) ;  /* 0x0000011000007945 */ /* 0x000fe20003800000 */
[----:B------:R-:W-:-:S03]  /*0950*/  ISETP.GE.AND P2, PT, R10, R7, PT ;  /* 0x000000070a00720c */ /* 0x000fc60003f46270 */
[----:B------:R-:W-:Y:S10]  /*0960*/  @P1 BRA `(.L_x_3568) ;  /* 0x0000000000381947 */ /* 0x000ff40003800000 */
[----:B------:R-:W-:Y:S01]  /*0970*/  IADD3 R3, P1, R6, 0x20, RZ ;  /* 0x0000002006037810 */ /* 0x000fe20007f3e0ff */
[----:B------:R-:W-:Y:S01]  /*0980*/  IMAD.MOV.U32 R12, RZ, RZ, R136 ;  /* 0x000000ffff0c7224 */ /* 0x000fe200078e0088 */
[----:B------:R-:W-:Y:S01]  /*0990*/  MOV R13, R15 ;  /* 0x0000000f000d7202 */ /* 0x000fe20000000f00 */
[----:B------:R-:W-:Y:S02]  /*09a0*/  ULDC.64 UR4, c[0x0][0x280] ;  /* 0x0000a00000047ab9 */ /* 0x000fe40000000a00 */
[----:B------:R-:W-:Y:S02]  /*09b0*/  IMAD.X R9, RZ, RZ, R8, P1 ;  /* 0x000000ffff097224 */ /* 0x000fe400008e0608 */
[----:B------:R-:W-:-:S04]  /*09c0*/  IMAD.WIDE.U32 R12, R3, R4, R12 ;  /* 0x00000004030c7225 */ /* 0x000fc800078e000c */
[----:B------:R-:W-:Y:S01]  /*09d0*/  IMAD R0, R9, R4, RZ ;  /* 0x0000000409007224 */ /* 0x000fe200078e02ff */
[----:B-1----:R-:W-:-:S03]  /*09e0*/  LEA R16, P1, R12, UR4, 0x1 ;  /* 0x000000040c107c11 */ /* 0x002fc6000f8208ff */
[----:B------:R-:W-:-:S05]  /*09f0*/  IMAD R0, R3, R5, R0 ;  /* 0x0000000503007224 */ /* 0x000fca00078e0200 */
[----:B------:R-:W-:-:S04]  /*0a00*/  IADD3 R3, R13, R0, RZ ;  /* 0x000000000d037210 */ /* 0x000fc80007ffe0ff */
[----:B------:R-:W-:-:S05]  /*0a10*/  LEA.HI.X R17, R12, UR5, R3, 0x1, P1 ;  /* 0x000000050c117c11 */ /* 0x000fca00088f0c03 */
[----:B------:R2:W-:Y:S04]  /*0a20*/  STG.E.128 desc[UR6][R16.64], RZ ;  /* 0x000000ff10007986 */ /* 0x0005e8000c101d06 */
[----:B------:R2:W-:Y:S04]  /*0a30*/  STG.E.128 desc[UR6][R16.64+0x80], RZ ;  /* 0x000080ff10007986 */ /* 0x0005e8000c101d06 */
[----:B------:R2:W-:Y:S02]  /*0a40*/  STG.E.128 desc[UR6][R16.64+0x100], RZ ;  /* 0x000100ff10007986 */ /* 0x0005e4000c101d06 */
.L_x_3568:
[----:B------:R-:W-:Y:S05]  /*0a50*/  BSYNC B0 ;  /* 0x0000000000007941 */ /* 0x000fea0003800000 */
.L_x_3567:
[----:B------:R-:W-:Y:S04]  /*0a60*/  BSSY B0, `(.L_x_3569) ;  /* 0x000000f000007945 */ /* 0x000fe80003800000 */
[----:B------:R-:W-:Y:S05]  /*0a70*/  @P2 BRA `(.L_x_3570) ;  /* 0x0000000000342947 */ /* 0x000fea0003800000 */
[----:B------:R-:W-:Y:S01]  /*0a80*/  IADD3 R3, P1, R6, 0x30, RZ ;  /* 0x0000003006037810 */ /* 0x000fe20007f3e0ff */
[----:B------:R-:W-:Y:S01]  /*0a90*/  ULDC.64 UR4, c[0x0][0x280] ;  /* 0x0000a00000047ab9 */ /* 0x000fe20000000a00 */
[----:B------:R-:W-:Y:S02]  /*0aa0*/  MOV R14, R136 ;  /* 0x00000088000e7202 */ /* 0x000fe40000000f00 */
[----:B------:R-:W-:-:S03]  /*0ab0*/  IADD3.X R9, RZ, R8, RZ, P1, !PT ;  /* 0x00000008ff097210 */ /* 0x000fc60000ffe4ff */
        /* <DEDUP_REMOVED lines=9> */
.L_x_3570:
[----:B------:R-:W-:Y:S05]  /*0b50*/  BSYNC B0 ;  /* 0x0000000000007941 */ /* 0x000fea0003800000 */
.L_x_3569:
[----:B------:R-:W-:Y:S01]  /*0b60*/  ISETP.GE.OR P6, PT, R10, R7, P6 ;  /* 0x000000070a00720c */ /* 0x000fe200037c6670 */
[----:B------:R-:W-:Y:S01]  /*0b70*/  ULDC.64 UR4, c[0x0][0x2b0] ;  /* 0x0000ac0000047ab9 */ /* 0x000fe20000000a00 */
[----:B------:R-:W-:Y:S01]  /*0b80*/  LEA.HI.X.SX32 R131, R131, R8, 0x1, P0 ;  /* 0x0000000883837211 */ /* 0x000fe200000f0eff */
[----:B------:R-:W-:Y:S01]  /*0b90*/  @!P5 IMAD.MOV.U32 R9, RZ, RZ, 0x7f800000 ;  /* 0x7f800000ff09d424 */ /* 0x000fe200078e00ff */
[C---:B---3--:R-:W-:Y:S01]  /*0ba0*/  LEA R4, P0, R2.reuse, UR4, 0x2 ;  /* 0x0000000402047c11 */ /* 0x048fe2000f8010ff */
[----:B------:R-:W-:Y:S02]  /*0bb0*/  @!P4 IMAD.MOV.U32 R7, RZ, RZ, 0x7f800000 ;  /* 0x7f800000ff07c424 */ /* 0x000fe400078e00ff */
[----:B------:R-:W-:Y:S01]  /*0bc0*/  @!P3 IMAD.MOV.U32 R3, RZ, RZ, 0x7f800000 ;  /* 0x7f800000ff03b424 */ /* 0x000fe200078e00ff */
[----:B------:R-:W-:-:S05]  /*0bd0*/  LEA.HI.X R5, R2, UR5, R131, 0x2, P0 ;  /* 0x0000000502057c11 */ /* 0x000fca00080f1483 */
[----:B------:R3:W-:Y:S04]  /*0be0*/  @!P5 STG.E desc[UR6][R4.64], R9 ;  /* 0x000000090400d986 */ /* 0x0007e8000c101906 */
[----:B------:R3:W-:Y:S04]  /*0bf0*/  @!P4 STG.E desc[UR6][R4.64+0x40], R7 ;  /* 0x000040070400c986 */ /* 0x0007e8000c101906 */
[----:B------:R3:W-:Y:S01]  /*0c00*/  @!P3 STG.E desc[UR6][R4.64+0x80], R3 ;  /* 0x000080030400b986 */ /* 0x0007e2000c101906 */
[----:B------:R-:W-:Y:S05]  /*0c10*/  @P6 EXIT ;  /* 0x000000000000694d */ /* 0x000fea0003800000 */
[----:B---3--:R-:W-:-:S05]  /*0c20*/  MOV R3, 0x7f800000 ;  /* 0x7f80000000037802 */ /* 0x008fca0000000f00 */
[----:B------:R-:W-:Y:S01]  /*0c30*/  STG.E desc[UR6][R4.64+0xc0], R3 ;  /* 0x0000c00304007986 */ /* 0x000fe2000c101906 */
[----:B------:R-:W-:Y:S05]  /*0c40*/  EXIT ;  /* 0x000000000000794d */ /* 0x000fea0003800000 */
.L_x_3562:
        /* <DEDUP_REMOVED lines=22> */
.L_x_3571:
        /* <DEDUP_REMOVED lines=35> */
[----:B-----5:R-:W1:Y:S02]  /*0fe0*/  F2I.FTZ.U32.TRUNC.NTZ R19, R18 ;  /* 0x0000001200137305 */ /* 0x020e64000021f000 */
        /* <DEDUP_REMOVED lines=28> */
[----:B------:R-:W-:Y:S01]  /*11b0*/  SHF.R.S32.HI R13, RZ, 0x1f, R15 ;  /* 0x0000001fff0d7819 */ /* 0x000fe2000001140f */
[----:B------:R-:W-:Y:S01]  /*11c0*/  ULDC.64 UR4, c[0x0][0x260] ;  /* 0x0000980000047ab9 */ /* 0x000fe20000000a00 */
[----:B------:R-:W-:Y:S02]  /*11d0*/  IMAD R3, R0, R3, R5 ;  /* 0x0000000300037224 */ /* 0x000fe400078e0205 */
[----:B------:R-:W-:Y:S01]  /*11e0*/  IADD3 R19, R19, R4, RZ ;  /* 0x0000000413137210 */ /* 0x000fe20007ffe0ff */
[----:B---3--:R-:W-:-:S02]  /*11f0*/  IMAD R4, R13, R144, RZ ;  /* 0x000000900d047224 */ /* 0x008fc400078e02ff */
[----:B------:R-:W-:-:S04]  /*1200*/  IMAD.WIDE.U32 R10, R15, R144, R18 ;  /* 0x000000900f0a7225 */ /* 0x000fc800078e0012 */
[----:B------:R-:W-:Y:S01]  /*1210*/  IMAD R4, R15, R145, R4 ;  /* 0x000000910f047224 */ /* 0x000fe200078e0204 */
[----:B------:R-:W-:-:S03]  /*1220*/  MOV R18, R10 ;  /* 0x0000000a00127202 */ /* 0x000fc60000000f00 */
[----:B------:R-:W-:Y:S02]  /*1230*/  IMAD.IADD R19, R11, 0x1, R4 ;  /* 0x000000010b137824 */ /* 0x000fe400078e0204 */
[----:B------:R-:W-:Y:S02]  /*1240*/  IMAD R11, R113, UR4, RZ ;  /* 0x00000004710b7c24 */ /* 0x000fe4000f8e02ff */
[----:B------:R-:W-:-:S04]  /*1250*/  IMAD.WIDE.U32 R4, R0, R2, RZ ;  /* 0x0000000200047225 */ /* 0x000fc800078e00ff */
[C---:B------:R-:W-:Y:S01]  /*1260*/  IMAD R11, R8.reuse, UR5, R11 ;  /* 0x00000005080b7c24 */ /* 0x040fe2000f8e020b */
[----:B------:R-:W-:Y:S01]  /*1270*/  MOV R6, R4 ;  /* 0x0000000400067202 */ /* 0x000fe20000000f00 */
[----:B------:R-:W-:-:S04]  /*1280*/  IMAD.WIDE.U32 R18, R8, UR4, R18 ;  /* 0x0000000408127c25 */ /* 0x000fc8000f8e0012 */
[----:B------:R-:W-:Y:S01]  /*1290*/  IMAD.IADD R23, R5, 0x1, R3 ;  /* 0x0000000105177824 */ /* 0x000fe200078e0203 */
[----:B------:R-:W-:Y:S02]  /*12a0*/  IADD3 R21, R19, R11, RZ ;  /* 0x0000000b13157210 */ /* 0x000fe40007ffe0ff */
[----:B------:R-:W-:Y:S01]  /*12b0*/  MOV R0, R18 ;  /* 0x0000001200007202 */ /* 0x000fe20000000f00 */
[----:B------:R-:W-:Y:S06]  /*12c0*/  BRA `(.L_x_3573) ;  /* 0x0000000400347947 */ /* 0x000fec0003800000 */
.L_x_3572:
[----:B------:R-:W1:Y:S01]  /*12d0*/  LDC R23, c[0x0][0x278] ;  /* 0x00009e00ff177b82 */ /* 0x000e620000000800 */
[----:B------:R-:W-:Y:S02]  /*12e0*/  ISETP.NE.AND P4, PT, R21, -0x1, PT ;  /* 0xffffffff1500780c */ /* 0x000fe40003f85270 */
[----:B------:R-:W-:-:S04]  /*12f0*/  LEA R15, R133, 0xffffffc0, 0x6 ;  /* 0xffffffc0850f7811 */ /* 0x000fc800078e30ff */
[----:B------:R-:W-:-:S07]  /*1300*/  SHF.R.S32.HI R13, RZ, 0x1f, R15 ;  /* 0x0000001fff0d7819 */ /* 0x000fce000001140f */
[----:B------:R-:W2:Y:S01]  /*1310*/  @P4 LDC.64 R144, c[0x0][0x248] ;  /* 0x00009200ff904b82 */ /* 0x000ea20000000a00 */
[----:B------:R-:W-:Y:S01]  /*1320*/  @P4 IMAD.IADD R24, R12, 0x1, R21 ;  /* 0x000000010c184824 */ /* 0x000fe200078e0215 */
[----:B-1----:R-:W-:-:S04]  /*1330*/  IABS R3, R23 ;  /* 0x0000001700037213 */ /* 0x002fc80000000000 */
[----:B------:R-:W1:Y:S01]  /*1340*/  I2F.RP R6, R3 ;  /* 0x0000000300067306 */ /* 0x000e620000209400 */
[C---:B--2---:R-:W-:Y:S02]  /*1350*/  @P4 IMAD R11, R24.reuse, R145, RZ ;  /* 0x00000091180b4224 */ /* 0x044fe400078e02ff */
[----:B------:R-:W-:-:S05]  /*1360*/  @P4 IMAD.WIDE.U32 R24, R24, R144, RZ ;  /* 0x0000009018184225 */ /* 0x000fca00078e00ff */
[----:B-1----:R-:W1:Y:S01]  /*1370*/  MUFU.RCP R4, R6 ;  /* 0x0000000600047308 */ /* 0x002e620000001000 */
[----:B------:R-:W-:Y:S02]  /*1380*/  @P4 IADD3 R11, R25, R11, RZ ;  /* 0x0000000b190b4210 */ /* 0x000fe40007ffe0ff */
[----:B------:R-:W-:Y:S01]  /*1390*/  @P4 MOV R10, R24 ;  /* 0x00000018000a4202 */ /* 0x000fe20000000f00 */
[----:B-1----:R-:W-:-:S04]  /*13a0*/  VIADD R4, R4, 0xffffffe ;  /* 0x0ffffffe04047836 */ /* 0x002fc80000000000 */
[----:B------:R-:W1:Y:S02]  /*13b0*/  F2I.FTZ.U32.TRUNC.NTZ R5, R4 ;  /* 0x0000000400057305 */ /* 0x000e64000021f000 */
[----:B-1----:R-:W-:Y:S01]  /*13c0*/  IMAD.MOV R0, RZ, RZ, -R5 ;  /* 0x000000ffff007224 */ /* 0x002fe200078e0a05 */
[----:B------:R-:W-:-:S03]  /*13d0*/  MOV R4, RZ ;  /* 0x000000ff00047202 */ /* 0x000fc60000000f00 */
[----:B------:R-:W-:Y:S01]  /*13e0*/  IMAD R2, R0, R3, RZ ;  /* 0x0000000300027224 */ /* 0x000fe200078e02ff */
[----:B------:R-:W-:-:S03]  /*13f0*/  IABS R0, R136 ;  /* 0x0000008800007213 */ /* 0x000fc60000000000 */
[----:B------:R-:W-:-:S04]  /*1400*/  IMAD.HI.U32 R5, R5, R2, R4 ;  /* 0x0000000205057227 */ /* 0x000fc800078e0004 */
[----:B------:R-:W-:-:S04]  /*1410*/  IMAD.MOV.U32 R2, RZ, RZ, R0 ;  /* 0x000000ffff027224 */ /* 0x000fc800078e0000 */
[----:B------:R-:W-:Y:S02]  /*1420*/  IMAD.HI.U32 R8, R5, R2, RZ ;  /* 0x0000000205087227 */ /* 0x000fe400078e00ff */
[----:B------:R-:W1:Y:S02]  /*1430*/  @P4 LDC.64 R4, c[0x0][0x250] ;  /* 0x00009400ff044b82 */ /* 0x000e640000000a00 */
[----:B------:R-:W-:-:S04]  /*1440*/  IMAD.MOV R0, RZ, RZ, -R8 ;  /* 0x000000ffff007224 */ /* 0x000fc800078e0a08 */
[----:B------:R-:W-:-:S05]  /*1450*/  IMAD R0, R3, R0, R2 ;  /* 0x0000000003007224 */ /* 0x000fca00078e0202 */
[----:B------:R-:W-:-:S13]  /*1460*/  ISETP.GT.U32.AND P0, PT, R3, R0, PT ;  /* 0x000000000300720c */ /* 0x000fda0003f04070 */
[-C--:B------:R-:W-:Y:S02]  /*1470*/  @!P0 IADD3 R0, R0, -R3.reuse, RZ ;  /* 0x8000000300008210 */ /* 0x080fe40007ffe0ff */
[----:B------:R-:W-:Y:S02]  /*1480*/  @!P0 IADD3 R8, R8, 0x1, RZ ;  /* 0x0000000108088810 */ /* 0x000fe40007ffe0ff */
[----:B------:R-:W-:Y:S02]  /*1490*/  ISETP.GE.U32.AND P2, PT, R0, R3, PT ;  /* 0x000000030000720c */ /* 0x000fe40003f46070 */
[----:B------:R-:W2:Y:S01]  /*14a0*/  LDC.64 R2, c[0x0][0x260] ;  /* 0x00009800ff027b82 */ /* 0x000ea20000000a00 */
[----:B------:R-:W-:Y:S02]  /*14b0*/  LOP3.LUT R0, R136, R23, RZ, 0x3c, !PT ;  /* 0x0000001788007212 */ /* 0x000fe400078e3cff */
[----:B------:R-:W-:Y:S02]  /*14c0*/  ISETP.NE.AND P0, PT, R23, RZ, PT ;  /* 0x000000ff1700720c */ /* 0x000fe40003f05270 */
[----:B------:R-:W-:-:S06]  /*14d0*/  ISETP.GE.AND P1, PT, R0, RZ, PT ;  /* 0x000000ff0000720c */ /* 0x000fcc0003f26270 */
[----:B------:R-:W-:-:S07]  /*14e0*/  @P2 VIADD R8, R8, 0x1 ;  /* 0x0000000108082836 */ /* 0x000fce0000000000 */
        /* <DEDUP_REMOVED lines=14> */
.L_x_3574:
[----:B------:R-:W-:Y:S01]  /*15d0*/  IMAD R0, R13, R144, RZ ;  /* 0x000000900d007224 */ /* 0x000fe200078e02ff */
[----:B------:R-:W-:Y:S01]  /*15e0*/  @!P0 LOP3.LUT R8, RZ, R23, RZ, 0x33, !PT ;  /* 0x00000017ff088212 */ /* 0x000fe200078e33ff */
[----:B------:R-:W-:Y:S01]  /*15f0*/  IMAD.WIDE.U32 R10, R144, R15, R10 ;  /* 0x0000000f900a7225 */ /* 0x000fe200078e000a */
[----:B------:R-:W-:Y:S02]  /*1600*/  @P4 IADD3 R21, R12, R21, RZ ;  /* 0x000000150c154210 */ /* 0x000fe40007ffe0ff */
[----:B------:R-:W-:Y:S01]  /*1610*/  SHF.R.S32.HI R113, RZ, 0x1f, R8 ;  /* 0x0000001fff717819 */ /* 0x000fe20000011408 */
[----:B------:R-:W-:Y:S02]  /*1620*/  IMAD R0, R145, R15, R0 ;  /* 0x0000000f91007224 */ /* 0x000fe400078e0200 */
[----:B------:R-:W-:-:S03]  /*1630*/  @P4 IMAD.WIDE.U32 R22, R21, R4, RZ ;  /* 0x0000000415164225 */ /* 0x000fc600078e00ff */
[----:B------:R-:W-:Y:S01]  /*1640*/  IADD3 R11, R11, R0, RZ ;  /* 0x000000000b0b7210 */ /* 0x000fe20007ffe0ff */
[----:B--2---:R-:W-:Y:S01]  /*1650*/  IMAD R0, R113, R2, RZ ;  /* 0x0000000271007224 */ /* 0x004fe200078e02ff */
[----:B------:R-:W-:Y:S01]  /*1660*/  @P4 MOV R6, R22 ;  /* 0x0000001600064202 */ /* 0x000fe20000000f00 */
[----:B------:R-:W-:Y:S02]  /*1670*/  @P4 IMAD R23, R21, R5, R23 ;  /* 0x0000000515174224 */ /* 0x000fe400078e0217 */
        /* <DEDUP_REMOVED lines=18> */
.L_x_3573:
[----:B------:R1:W5:Y:S01]  /*17a0*/  @P5 LDG.E R5, desc[UR6][R140.64] ;  /* 0x000000068c055981 */ /* 0x000362000c1e1900 */
[----:B------:R-:W-:Y:S01]  /*17b0*/  ISETP.NE.AND P0, PT, R205, -0x1, PT ;  /* 0xffffffffcd00780c */ /* 0x000fe20003f05270 */
[----:B------:R-:W2:Y:S01]  /*17c0*/  LDC.64 R2, c[0x0][0x240] ;  /* 0x00009000ff027b82 */ /* 0x000ea20000000a00 */
[----:B------:R-:W-:Y:S01]  /*17d0*/  SHF.R.S32.HI R4, RZ, 0x1f, R55 ;  /* 0x0000001fff047819 */ /* 0x000fe20000011437 */
[----:B------:R-:W-:Y:S01]  /*17e0*/  ULDC.64 UR4, c[0x0][0x268] ;  /* 0x00009a0000047ab9 */ /* 0x000fe20000000a00 */
[----:B------:R-:W-:Y:S01]  /*17f0*/  SHF.R.S32.HI R82, RZ, 0x1f, R79 ;  /* 0x0000001fff527819 */ /* 0x000fe2000001144f */
[----:B------:R-:W-:Y:S01]  /*1800*/  ULDC.64 UR12, c[0x0][0x220] ;  /* 0x00008800000c7ab9 */ /* 0x000fe20000000a00 */
[CC--:B------:R-:W-:Y:S01]  /*1810*/  LEA.HI R56, R4.reuse, R55.reuse, RZ, 0x3 ;  /* 0x0000003704387211 */ /* 0x0c0fe200078f18ff */
[----:B------:R-:W-:Y:S01]  /*1820*/  ULDC.64 UR10, c[0x0][0x258] ;  /* 0x00009600000a7ab9 */ /* 0x000fe20000000a00 */
[----:B------:R-:W-:Y:S01]  /*1830*/  LEA.HI R128, R4, R55, RZ, 0x4 ;  /* 0x0000003704807211 */ /* 0x000fe200078f20ff */
[----:B------:R-:W3:Y:S01]  /*1840*/  LDC.64 R142, c[0x0][0x250] ;  /* 0x00009400ff8e7b82 */ /* 0x000ee20000000a00 */
[----:B------:R-:W-:Y:S01]  /*1850*/  SHF.R.S32.HI R206, RZ, 0x3, R56 ;  /* 0x00000003ffce7819 */ /* 0x000fe20000011438 */
[----:B------:R-:W-:Y:S01]  /*1860*/  IMAD.SHL.U32 R54, R144, 0x10, RZ ;  /* 0x0000001090367824 */ /* 0x000fe200078e00ff */
[----:B------:R-:W-:-:S02]  /*1870*/  LOP3.LUT R56, R56, 0xfffffff8, RZ, 0xc0, !PT ;  /* 0xfffffff838387812 */ /* 0x000fc400078ec0ff */
[----:B------:R-:W-:Y:S01]  /*1880*/  LEA.HI R4, R4, R55, RZ, 0x6 ;  /* 0x0000003704047211 */ /* 0x000fe200078f30ff */
[----:B------:R-:W-:Y:S01]  /*1890*/  IMAD.SHL.U32 R129, R206, 0x40, RZ ;  /* 0x00000040ce817824 */ /* 0x000fe200078e00ff */
[----:B------:R-:W-:Y:S01]  /*18a0*/  SHF.R.S32.HI R207, RZ, 0x1f, R206 ;  /* 0x0000001fffcf7819 */ /* 0x000fe200000114ce */
[----:B------:R-:W4:Y:S01]  /*18b0*/  @!P0 LDC.64 R10, c[0x0][0x228] ;  /* 0x00008a00ff0a8b82 */ /* 0x000f220000000a00 */
[----:B------:R-:W-:Y:S01]  /*18c0*/  IMAD.IADD R56, R55, 0x1, -R56 ;  /* 0x0000000137387824 */ /* 0x000fe200078e0a38 */
[----:B------:R-:W-:Y:S01]  /*18d0*/  LEA.HI R82, R82, R79, RZ, 0x6 ;  /* 0x0000004f52527211 */ /* 0x000fe200078f30ff */
[----:B------:R-:W-:Y:S01]  /*18e0*/  IMAD.SHL.U32 R4, R4, 0x8, RZ ;  /* 0x0000000804047824 */ /* 0x000fe200078e00ff */
[----:B------:R-:W-:Y:S01]  /*18f0*/  LOP3.LUT R129, R129, 0x1c0, RZ, 0xc0, !PT ;  /* 0x000001c081817812 */ /* 0x000fe200078ec0ff */
[----:B------:R-:W-:Y:S01]  /*1900*/  IMAD.WIDE R16, R17, 0x40, R206 ;  /* 0x0000004011107825 */ /* 0x000fe200078e02ce */
[----:B------:R-:W-:Y:S02]  /*1910*/  SHF.R.S32.HI R82, RZ, 0x6, R82 ;  /* 0x00000006ff527819 */ /* 0x000fe40000011452 */
[----:B------:R-:W1:Y:S01]  /*1920*/  LDC R126, c[0x0][0x2e0] ;  /* 0x0000b800ff7e7b82 */ /* 0x000e620000000800 */
[----:B--2--5:R-:W-:Y:S01]  /*1930*/  @P0 IMAD.WIDE.U32 R18, R205, R2, RZ ;  /* 0x00000002cd120225 */ /* 0x024fe200078e00ff */
[----:B------:R-:W-:-:S02]  /*1940*/  VIMNMX R82, RZ, R82, !PT ;  /* 0x00000052ff527248 */ /* 0x000fc40007fe0100 */
[----:B------:R-:W-:Y:S01]  /*1950*/  SHF.R.S32.HI R139, RZ, 0x1f, R136 ;  /* 0x0000001fff8b7819 */ /* 0x000fe20000011488 */
[----:B------:R-:W-:Y:S01]  /*1960*/  @P0 IMAD.MOV.U32 R12, RZ, RZ, R18 ;  /* 0x000000ffff0c0224 */ /* 0x000fe200078e0012 */
[----:B------:R-:W-:Y:S01]  /*1970*/  SHF.L.U64.HI R53, R144, 0x4, R145 ;  /* 0x0000000490357819 */ /* 0x000fe20000010291 */
[----:B------:R-:W-:Y:S01]  /*1980*/  IMAD.SHL.U32 R18, R56, 0x8, RZ ;  /* 0x0000000838127824 */ /* 0x000fe200078e00ff */
[C---:B---3--:R-:W-:Y:S01]  /*1990*/  SHF.L.U64.HI R122, R142.reuse, 0x4, R143 ;  /* 0x000000048e7a7819 */ /* 0x048fe2000001028f */
[----:B------:R-:W-:Y:S02]  /*19a0*/  @P0 IMAD R25, R205, R3, R19 ;  /* 0x00000003cd190224 */ /* 0x000fe400078e0213 */
[----:B------:R-:W-:Y:S01]  /*19b0*/  IMAD R139, R139, UR10, RZ ;  /* 0x0000000a8b8b7c24 */ /* 0x000fe2000f8e02ff */
[----:B------:R-:W-:Y:S01]  /*19c0*/  SHF.R.S32.HI R19, RZ, 0x1f, R18 ;  /* 0x0000001fff137819 */ /* 0x000fe20000011412 */
[----:B------:R-:W-:Y:S02]  /*19d0*/  IMAD.SHL.U32 R123, R142, 0x10, RZ ;  /* 0x000000108e7b7824 */ /* 0x000fe400078e00ff */
[----:B------:R-:W-:-:S02]  /*19e0*/  IMAD R139, R136, UR11, R139 ;  /* 0x0000000b888b7c24 */ /* 0x000fc4000f8e028b */
[-C--:B----4-:R-:W-:Y:S02]  /*19f0*/  @!P0 IMAD R14, R7, R10.reuse, RZ ;  /* 0x0000000a070e8224 */ /* 0x090fe400078e02ff */
[----:B------:R-:W-:Y:S01]  /*1a00*/  @!P0 IMAD.WIDE.U32 R26, R9, R10, RZ ;  /* 0x0000000a091a8225 */ /* 0x000fe200078e00ff */
[----:B------:R-:W-:Y:S02]  /*1a10*/  LOP3.LUT R10, R129, 0x38, R18, 0xf8, !PT ;  /* 0x00000038810a7812 */ /* 0x000fe400078ef812 */
[----:B------:R-:W-:Y:S01]  /*1a20*/  SHF.R.U32.HI R129, RZ, 0x3, R129 ;  /* 0x00000003ff817819 */ /* 0x000fe20000011681 */
[----:B------:R-:W-:Y:S01]  /*1a30*/  @!P0 IMAD R11, R9, R11, R14 ;  /* 0x0000000b090b8224 */ /* 0x000fe200078e020e */
[----:B------:R-:W-:Y:S01]  /*1a40*/  @!P0 MOV R12, R26 ;  /* 0x0000001a000c8202 */ /* 0x000fe20000000f00 */
[----:B------:R-:W-:Y:S01]  /*1a50*/  IMAD.SHL.U32 R124, R56, 0x4, RZ ;  /* 0x00000004387c7824 */ /* 0x000fe200078e00ff */
[----:B------:R-:W-:Y:S01]  /*1a60*/  LOP3.LUT R129, R10, R129, RZ, 0x3c, !PT ;  /* 0x000000810a817212 */ /* 0x000fe200078e3cff */
[----:B------:R-:W-:Y:S01]  /*1a70*/  @!P0 IMAD.IADD R25, R27, 0x1, R11 ;  /* 0x000000011b198824 */ /* 0x000fe200078e020b */
[----:B------:R-:W-:Y:S01]  /*1a80*/  IADD3 R22, P0, R18, R6, RZ ;  /* 0x0000000612167210 */ /* 0x000fe20007f1e0ff */
[----:B------:R-:W-:Y:S01]  /*1a90*/  IMAD R11, R113, UR4, RZ ;  /* 0x00000004710b7c24 */ /* 0x000fe2000f8e02ff */
[----:B------:R-:W-:Y:S01]  /*1aa0*/  LOP3.LUT R129, R129, 0xfffffe00, R4, 0xf8, !PT ;  /* 0xfffffe0081817812 */ /* 0x000fe200078ef804 */
[----:B------:R-:W-:Y:S01]  /*1ab0*/  IMAD R6, R17, R2, RZ ;  /* 0x0000000211067224 */ /* 0x000fe200078e02ff */
[----:B------:R-:W-:Y:S01]  /*1ac0*/  LOP3.LUT R10, R128, 0xfffffff0, RZ, 0xc0, !PT ;  /* 0xfffffff0800a7812 */ /* 0x000fe200078ec0ff */
[----:B------:R-:W-:Y:S01]  /*1ad0*/  IMAD.X R23, R19, 0x1, R23, P0 ;  /* 0x0000000113177824 */ /* 0x000fe200000e0617 */
[----:B------:R-:W-:Y:S01]  /*1ae0*/  IADD3 R15, P0, R206, R15, RZ ;  /* 0x0000000fce0f7210 */ /* 0x000fe20007f1e0ff */
[----:B------:R-:W-:Y:S01]  /*1af0*/  IMAD R11, R8, UR5, R11 ;  /* 0x00000005080b7c24 */ /* 0x000fe2000f8e020b */
[----:B------:R-:W-:Y:S01]  /*1b00*/  IADD3 R24, P1, R18, R12, RZ ;  /* 0x0000000c12187210 */ /* 0x000fe20007f3e0ff */
[----:B------:R-:W-:Y:S01]  /*1b10*/  IMAD.WIDE.U32 R22, R8, UR4, R22 ;  /* 0x0000000408167c25 */ /* 0x000fe2000f8e0016 */
[----:B------:R-:W-:Y:S01]  /*1b20*/  ULDC.64 UR4, c[0x0][0x218] ;  /* 0x0000860000047ab9 */ /* 0x000fe20000000a00 */
[----:B-1----:R-:W-:-:S02]  /*1b30*/  LEA.HI R126, R126, R126, RZ, 0x1 ;  /* 0x0000007e7e7e7211 */ /* 0x002fc400078f08ff */
[----:B------:R-:W-:Y:S01]  /*1b40*/  IMAD.X R13, R207, 0x1, R13, P0 ;  /* 0x00000001cf0d7824 */ /* 0x000fe200000e060d */
[----:B------:R-:W-:Y:S01]  /*1b50*/  IADD3 R134, P0, R18, R0, RZ ;  /* 0x0000000012867210 */ /* 0x000fe20007f1e0ff */
[----:B------:R-:W-:Y:S01]  /*1b60*/  IMAD.IADD R23, R23, 0x1, R11 ;  /* 0x0000000117177824 */ /* 0x000fe200078e020b */
[----:B------:R-:W-:Y:S01]  /*1b70*/  IADD3.X R25, R19, R25, RZ, P1, !PT ;  /* 0x0000001913197210 */ /* 0x000fe20000ffe4ff */
[-C--:B------:R-:W-:Y:S01]  /*1b80*/  IMAD R4, R13, R142.reuse, RZ ;  /* 0x0000008e0d047224 */ /* 0x080fe200078e02ff */
[----:B------:R-:W-:Y:S01]  /*1b90*/  SHF.R.S32.HI R125, RZ, 0x1, R126 ;  /* 0x00000001ff7d7819 */ /* 0x000fe2000001147e */
[----:B------:R-:W-:-:S04]  /*1ba0*/  IMAD.WIDE.U32 R22, R15, R142, R22 ;  /* 0x0000008e0f167225 */ /* 0x000fc800078e0016 */
[----:B------:R-:W-:Y:S02]  /*1bb0*/  IMAD R4, R15, R143, R4 ;  /* 0x0000008f0f047224 */ /* 0x000fe400078e0204 */
[----:B------:R-:W-:Y:S02]  /*1bc0*/  IMAD.IADD R127, R55, 0x1, -R10 ;  /* 0x00000001377f7824 */ /* 0x000fe400078e0a0a */
[----:B------:R-:W-:Y:S01]  /*1bd0*/  IMAD R11, R207, R144, RZ ;  /* 0x00000090cf0b7224 */ /* 0x000fe200078e02ff */
[----:B------:R-:W-:Y:S01]  /*1be0*/  IADD3 R4, R23, R4, RZ ;  /* 0x0000000417047210 */ /* 0x000fe20007ffe0ff */
[----:B------:R-:W-:Y:S01]  /*1bf0*/  IMAD.X R135, R19, 0x1, R21, P0 ;  /* 0x0000000113877824 */ /* 0x000fe200000e0615 */
[----:B------:R-:W-:Y:S01]  /*1c00*/  SHF.R.S32.HI R58, RZ, 0x1f, R127 ;  /* 0x0000001fff3a7819 */ /* 0x000fe2000001147f */
[----:B------:R-:W-:Y:S01]  /*1c10*/  IMAD R11, R206, R145, R11 ;  /* 0x00000091ce0b7224 */ /* 0x000fe200078e020b */
[----:B------:R-:W-:Y:S01]  /*1c20*/  LEA R86, P0, R22, UR12, 0x1 ;  /* 0x0000000c16567c11 */ /* 0x000fe2000f8008ff */
[----:B------:R-:W-:Y:S01]  /*1c30*/  IMAD.WIDE.U32 R134, R206, R144, R134 ;  /* 0x00000090ce867225 */ /* 0x000fe200078e0086 */
[----:B------:R-:W-:-:S02]  /*1c40*/  SHF.L.U64.HI R87, R22, 0x1, R4 ;  /* 0x0000000116577819 */ /* 0x000fc40000010204 */
[----:B------:R-:W-:Y:S01]  /*1c50*/  LEA.HI R58, R58, R127, RZ, 0x3 ;  /* 0x0000007f3a3a7211 */ /* 0x000fe200078f18ff */
[----:B------:R-:W-:Y:S01]  /*1c60*/  IMAD.WIDE.U32 R24, R16, R2, R24 ;  /* 0x0000000210187225 */ /* 0x000fe200078e0018 */
[----:B------:R-:W-:Y:S02]  /*1c70*/  IADD3.X R87, R87, UR13, RZ, P0, !PT ;  /* 0x0000000d57577c10 */ /* 0x000fe400087fe4ff */
[----:B------:R-:W-:Y:S01]  /*1c80*/  LOP3.LUT R2, R58, 0xfffffff8, RZ, 0xc0, !PT ;  /* 0xfffffff83a027812 */ /* 0x000fe200078ec0ff */
[----:B------:R-:W-:Y:S01]  /*1c90*/  IMAD R6, R16, R3, R6 ;  /* 0x0000000310067224 */ /* 0x000fe200078e0206 */
[----:B------:R-:W-:Y:S01]  /*1ca0*/  ISETP.GT.AND P0, PT, R133, R82, PT ;  /* 0x000000528500720c */ /* 0x000fe20003f04270 */
[----:B------:R-:W-:Y:S01]  /*1cb0*/  IMAD.IADD R52, R135, 0x1, R11 ;  /* 0x0000000187347824 */ /* 0x000fe200078e020b */
[C---:B------:R-:W-:Y:S01]  /*1cc0*/  LEA R84, P1, R134.reuse, UR4, 0x1 ;  /* 0x0000000486547c11 */ /* 0x040fe2000f8208ff */
[----:B------:R-:W-:Y:S01]  /*1cd0*/  IMAD.IADD R127, R127, 0x1, -R2 ;  /* 0x000000017f7f7824 */ /* 0x000fe200078e0a02 */
[----:B------:R-:W-:Y:S01]  /*1ce0*/  IADD3 R3, R25, R6, RZ ;  /* 0x0000000619037210 */ /* 0x000fe20007ffe0ff */
[----:B------:R-:W-:Y:S01]  /*1cf0*/  IMAD.MOV.U32 R2, RZ, RZ, R24 ;  /* 0x000000ffff027224 */ /* 0x000fe200078e0018 */
[----:B------:R-:W-:Y:S01]  /*1d00*/  SHF.L.U64.HI R83, R134, 0x1, R52 ;  /* 0x0000000186537819 */ /* 0x000fe20000010234 */
[----:B------:R-:W-:-:S02]  /*1d10*/  IMAD.MOV.U32 R200, RZ, RZ, R84 ;  /* 0x000000ffffc87224 */ /* 0x000fc400078e0054 */
[----:B------:R-:W-:Y:S01]  /*1d20*/  IMAD.WIDE.U32 R136, R136, UR10, R2 ;  /* 0x0000000a88887c25 */ /* 0x000fe2000f8e0002 */
[----:B------:R-:W-:-:S03]  /*1d30*/  IADD3.X R83, R83, UR5, RZ, P1, !PT ;  /* 0x0000000553537c10 */ /* 0x000fc60008ffe4ff */
[----:B------:R-:W-:Y:S01]  /*1d40*/  IMAD.MOV.U32 R202, RZ, RZ, R86 ;  /* 0x000000ffffca7224 */ /* 0x000fe200078e0056 */
[----:B------:R-:W-:Y:S01]  /*1d50*/  IADD3 R139, R137, R139, RZ ;  /* 0x0000008b898b7210 */ /* 0x000fe20007ffe0ff */
[----:B------:R-:W-:Y:S02]  /*1d60*/  IMAD.MOV.U32 R199, RZ, RZ, R83 ;  /* 0x000000ffffc77224 */ /* 0x000fe400078e0053 */
[----:B------:R-:W-:Y:S01]  /*1d70*/  IMAD.MOV.U32 R203, RZ, RZ, R87 ;  /* 0x000000ffffcb7224 */ /* 0x000fe200078e0057 */
[----:B------:R-:W-:Y:S01]  /*1d80*/  @!P5 MOV R5, RZ ;  /* 0x000000ff0005d202 */ /* 0x000fe20000000f00 */
[----:B------:R-:W-:Y:S06]  /*1d90*/  @!P0 BRA `(.L_x_3575) ;  /* 0x0000008800b88947 */ /* 0x000fec0003800000 */
[----:B------:R-:W1:Y:S01]  /*1da0*/  LDC.64 R2, c[0x0][0x338] ;  /* 0x0000ce00ff027b82 */ /* 0x000e620000000a00 */
[----:B------:R-:W-:Y:S01]  /*1db0*/  ULDC.64 UR10, c[0x0][0x330] ;  /* 0x0000cc00000a7ab9 */ /* 0x000fe20000000a00 */
[----:B------:R-:W-:Y:S01]  /*1dc0*/  ULDC.64 UR4, c[0x0][0x328] ;  /* 0x0000ca0000047ab9 */ /* 0x000fe20000000a00 */
[----:B------:R-:W-:Y:S01]  /*1dd0*/  IMAD R0, R7, UR10, RZ ;  /* 0x0000000a07007c24 */ /* 0x000fe2000f8e02ff */
[----:B------:R-:W-:Y:S01]  /*1de0*/  LEA R4, R133, 0xffffffc0, 0x6 ;  /* 0xffffffc085047811 */ /* 0x000fe200078e30ff */
[----:B------:R-:W-:Y:S01]  /*1df0*/  IMAD R6, R7, UR4, RZ ;  /* 0x0000000407067c24 */ /* 0x000fe2000f8e02ff */
[----:B------:R-:W-:Y:S01]  /*1e00*/  SHF.R.S32.HI R10, RZ, 0x1f, R79 ;  /* 0x0000001fff0a7819 */ /* 0x000fe2000001144f */
[C---:B------:R-:W-:Y:S01]  /*1e10*/  IMAD.WIDE.U32 R12, R9.reuse, UR10, R18 ;  /* 0x0000000a090c7c25 */ /* 0x040fe2000f8e0012 */
[----:B------:R-:W-:Y:S01]  /*1e20*/  ULDC.64 UR12, c[0x0][0x350] ;  /* 0x0000d400000c7ab9 */ /* 0x000fe20000000a00 */
[----:B------:R-:W2:Y:S01]  /*1e30*/  LDC R81, c[0x0][0x340] ;  /* 0x0000d000ff517b82 */ /* 0x000ea20000000800 */
[----:B------:R-:W-:Y:S01]  /*1e40*/  IADD3 R61, R206, 0x10, RZ ;  /* 0x00000010ce3d7810 */ /* 0x000fe20007ffe0ff */
[C---:B------:R-:W-:Y:S01]  /*1e50*/  IMAD R7, R9.reuse, UR11, R0 ;  /* 0x0000000b09077c24 */ /* 0x040fe2000f8e0200 */
[----:B------:R-:W-:Y:S01]  /*1e60*/  IADD3 R0, P1, P0, R4, R206, -R79 ;  /* 0x000000ce04007210 */ /* 0x000fe2000783e84f */
[C---:B------:R-:W-:Y:S01]  /*1e70*/  IMAD.WIDE.U32 R14, R9.reuse, UR4, R18 ;  /* 0x00000004090e7c25 */ /* 0x040fe2000f8e0012 */
[----:B------:R-:W-:Y:S01]  /*1e80*/  ULDC.64 UR10, c[0x0][0x348] ;  /* 0x0000d200000a7ab9 */ /* 0x000fe20000000a00 */
[----:B------:R-:W-:Y:S01]  /*1e90*/  ULDC.U8 UR20, c[0x0][0x3c3] ;  /* 0x0000f0c000147ab9 */ /* 0x000fe20000000000 */
[----:B------:R-:W-:Y:S01]  /*1ea0*/  ULDC UR19, c[0x0][0x2e0] ;  /* 0x0000b80000137ab9 */ /* 0x000fe20000000800 */
[----:B------:R-:W-:Y:S01]  /*1eb0*/  IMAD R6, R9, UR5, R6 ;  /* 0x0000000509067c24 */ /* 0x000fe2000f8e0206 */
[----:B------:R-:W-:Y:S01]  /*1ec0*/  SHF.R.S32.HI R9, RZ, 0x1f, R4 ;  /* 0x0000001fff097819 */ /* 0x000fe20000011404 */
[----:B------:R-:W-:Y:S01]  /*1ed0*/  ULDC.64 UR4, c[0x0][0x340] ;  /* 0x0000d00000047ab9 */ /* 0x000fe20000000a00 */
[----:B------:R-:W-:Y:S01]  /*1ee0*/  IMAD.IADD R13, R13, 0x1, R7 ;  /* 0x000000010d0d7824 */ /* 0x000fe200078e0207 */
[----:B------:R-:W-:Y:S01]  /*1ef0*/  USHF.L.U64.HI UR23, UR4, 0x5, UR5 ;  /* 0x0000000504177899 */ /* 0x000fe20008010205 */
[----:B------:R-:W-:Y:S01]  /*1f00*/  IADD3.X R9, R9, R207, ~R10, P1, P0 ;  /* 0x000000cf09097210 */ /* 0x000fe20000fe0c0a */
[----:B------:R-:W-:Y:S01]  /*1f10*/  IMAD.IADD R15, R15, 0x1, R6 ;  /* 0x000000010f0f7824 */ /* 0x000fe200078e0206 */
[----:B------:R-:W-:Y:S01]  /*1f20*/  USHF.L.U32 UR24, UR4, 0x5, URZ ;  /* 0x0000000504187899 */ /* 0x000fe2000800063f */
[----:B------:R-:W-:Y:S01]  /*1f30*/  IMAD.WIDE.U32 R12, R0, UR4, R12 ;  /* 0x00000004000c7c25 */ /* 0x000fe2000f8e000c */
[----:B------:R-:W-:Y:S01]  /*1f40*/  USHF.L.U64.HI UR21, UR4, 0x4, UR5 ;  /* 0x0000000404157899 */ /* 0x000fe20008010205 */
[----:B-1----:R-:W-:Y:S01]  /*1f50*/  SHF.L.U64.HI R88, R2, 0x4, R3 ;  /* 0x0000000402587819 */ /* 0x002fe20000010203 */
[----:B------:R-:W-:Y:S01]  /*1f60*/  USHF.L.U32 UR22, UR4, 0x4, URZ ;  /* 0x0000000404167899 */ /* 0x000fe2000800063f */
[C---:B------:R-:W-:Y:S01]  /*1f70*/  IMAD R7, R9.reuse, UR4, RZ ;  /* 0x0000000409077c24 */ /* 0x040fe2000f8e02ff */
[----:B------:R-:W-:Y:S01]  /*1f80*/  UIMAD.WIDE.U32 UR26, UR4, 0x60, URZ ;  /* 0x00000060041a78a5 */ /* 0x000fe2000f8e003f */
[-C--:B------:R-:W-:Y:S01]  /*1f90*/  IMAD R6, R9, R2.reuse, RZ ;  /* 0x0000000209067224 */ /* 0x080fe200078e02ff */
[----:B------:R-:W-:Y:S01]  /*1fa0*/  UIMAD UR25, UR5, 0x60, URZ ;  /* 0x00000060051978a4 */ /* 0x000fe2000f8e023f */
[----:B------:R-:W-:Y:S01]  /*1fb0*/  IMAD R10, R0, UR5, R7 ;  /* 0x00000005000a7c24 */ /* 0x000fe2000f8e0207 */
[----:B------:R-:W-:Y:S01]  /*1fc0*/  SHF.L.U64.HI R90, R2, 0x5, R3 ;  /* 0x00000005025a7819 */ /* 0x000fe20000010203 */
[C---:B------:R-:W-:Y:S01]  /*1fd0*/  IMAD R6, R0.reuse, R3, R6 ;  /* 0x0000000300067224 */ /* 0x040fe200078e0206 */
[----:B------:R-:W-:Y:S01]  /*1fe0*/  ULDC.64 UR4, c[0x0][0x358] ;  /* 0x0000d60000047ab9 */ /* 0x000fe20000000a00 */
[----:B------:R-:W-:Y:S01]  /*1ff0*/  IMAD.WIDE.U32 R14, R0, R2, R14 ;  /* 0x00000002000e7225 */ /* 0x000fe200078e000e */
[----:B--2---:R-:W-:Y:S01]  /*2000*/  LEA R81, -R81, RZ, 0x6 ;  /* 0x000000ff51517211 */ /* 0x004fe200078e31ff */
[----:B------:R-:W-:-:S02]  /*2010*/  USHF.L.U64.HI UR21, UR22, 0x1, UR21 ;  /* 0x0000000116157899 */ /* 0x000fc40008010215 */
[----:B------:R-:W-:Y:S01]  /*2020*/  IMAD.IADD R11, R13, 0x1, R10 ;  /* 0x000000010d0b7824 */ /* 0x000fe200078e020a */
[----:B------:R-:W-:Y:S01]  /*2030*/  MOV R13, R133 ;  /* 0x00000085000d7202 */ /* 0x000fe20000000f00 */
[----:B------:R-:W-:Y:S01]  /*2040*/  IMAD R111, R113, UR12, RZ ;  /* 0x0000000c716f7c24 */ /* 0x000fe2000f8e02ff */
[----:B------:R-:W-:Y:S01]  /*2050*/  USHF.L.U64.HI UR23, UR24, 0x1, UR23 ;  /* 0x0000000118177899 */ /* 0x000fe20008010217 */
[----:B------:R-:W-:Y:S01]  /*2060*/  IMAD.IADD R7, R15, 0x1, R6 ;  /* 0x000000010f077824 */ /* 0x000fe200078e0206 */
[----:B------:R-:W-:Y:S01]  /*2070*/  IADD3 R15, R18, 0x40, RZ ;  /* 0x00000040120f7810 */ /* 0x000fe20007ffe0ff */
[----:B------:R-:W-:Y:S01]  /*2080*/  IMAD.MOV.U32 R10, RZ, RZ, R12 ;  /* 0x000000ffff0a7224 */ /* 0x000fe200078e000c */
[----:B------:R-:W-:Y:S01]  /*2090*/  ULDC.64 UR16, c[0x0][0x250] ;  /* 0x0000940000107ab9 */ /* 0x000fe20000000a00 */
[----:B------:R-:W-:Y:S01]  /*20a0*/  IMAD R113, R113, UR10, RZ ;  /* 0x0000000a71717c24 */ /* 0x000fe2000f8e02ff */
[----:B------:R-:W-:Y:S01]  /*20b0*/  USHF.L.U32 UR22, UR22, 0x1, URZ ;  /* 0x0000000116167899 */ /* 0x000fe2000800063f */
[----:B------:R-:W-:Y:S01]  /*20c0*/  IMAD.IADD R4, R4, 0x1, R5 ;  /* 0x0000000104047824 */ /* 0x000fe200078e0205 */
[----:B------:R-:W-:Y:S01]  /*20d0*/  USHF.L.U32 UR24, UR24, 0x1, URZ ;  /* 0x0000000118187899 */ /* 0x000fe2000800063f */
[----:B------:R-:W-:Y:S01]  /*20e0*/  IMAD.MOV.U32 R6, RZ, RZ, R14 ;  /* 0x000000ffff067224 */ /* 0x000fe200078e000e */
[----:B------:R-:W-:Y:S01]  /*20f0*/  UIADD3 UR25, UR27, UR25, URZ ;  /* 0x000000191b197290 */ /* 0x000fe2000fffe03f */
[----:B------:R-:W-:Y:S01]  /*2100*/  IMAD R45, R206, R125, R124 ;  /* 0x0000007dce2d7224 */ /* 0x000fe200078e027c */
[----:B------:R-:W-:Y:S01]  /*2110*/  ULDC.64 UR14, c[0x0][0x238] ;  /* 0x00008e00000e7ab9 */ /* 0x000fe20000000a00 */
[----:B------:R-:W-:-:S02]  /*2120*/  IMAD R111, R8, UR13, R111 ;  /* 0x0000000d086f7c24 */ /* 0x000fc4000f8e026f */
[----:B------:R-:W-:Y:S01]  /*2130*/  IMAD.WIDE.U32 R10, R8, UR12, R10 ;  /* 0x0000000c080a7c25 */ /* 0x000fe2000f8e000a */
[----:B------:R-:W-:-:S03]  /*2140*/  ULDC.64 UR12, c[0x0][0x320] ;  /* 0x0000c800000c7ab9 */ /* 0x000fc60000000a00 */
[----:B------:R-:W-:Y:S01]  /*2150*/  IMAD R113, R8, UR11, R113 ;  /* 0x0000000b08717c24 */ /* 0x000fe2000f8e0271 */
[----:B------:R-:W-:Y:S01]  /*2160*/  IADD3 R111, R11, R111, RZ ;  /* 0x0000006f0b6f7210 */ /* 0x000fe20007ffe0ff */
[----:B------:R-:W-:Y:S01]  /*2170*/  IMAD R4, R125, R4, RZ ;  /* 0x000000047d047224 */ /* 0x000fe200078e02ff */
[----:B------:R-:W-:Y:S01]  /*2180*/  LEA R114, P1, R10, UR12, 0x1 ;  /* 0x0000000c0a727c11 */ /* 0x000fe2000f8208ff */
[----:B------:R-:W-:Y:S01]  /*2190*/  IMAD.WIDE.U32 R8, R8, UR10, R6 ;  /* 0x0000000a08087c25 */ /* 0x000fe2000f8e0006 */
[----:B------:R-:W-:Y:S02]  /*21a0*/  ULDC.64 UR10, c[0x0][0x318] ;  /* 0x0000c600000a7ab9 */ /* 0x000fe40000000a00 */
[----:B------:R-:W-:Y:S01]  /*21b0*/  SHF.R.S32.HI R121, RZ, 0x1f, R4 ;  /* 0x0000001fff797819 */ /* 0x000fe20000011404 */
[----:B------:R-:W-:Y:S01]  /*21c0*/  IMAD.IADD R6, R124, 0x1, R45 ;  /* 0x000000017c067824 */ /* 0x000fe200078e022d */
[----:B------:R-:W-:Y:S01]  /*21d0*/  IADD3 R0, P0, R4, R45, RZ ;  /* 0x0000002d04007210 */ /* 0x000fe20007f1e0ff */
[----:B------:R-:W-:Y:S01]  /*21e0*/  IMAD.IADD R113, R9, 0x1, R113 ;  /* 0x0000000109717824 */ /* 0x000fe200078e0271 */
[----:B------:R-:W-:Y:S01]  /*21f0*/  LEA.HI.X R111, R10, UR13, R111, 0x1, P1 ;  /* 0x0000000d0a6f7c11 */ /* 0x000fe200088f0c6f */
[----:B------:R-:W-:Y:S01]  /*2200*/  IMAD.SHL.U32 R89, R2, 0x10, RZ ;  /* 0x0000001002597824 */ /* 0x000fe200078e00ff */
[----:B------:R-:W-:Y:S01]  /*2210*/  IADD3 R4, P2, R4, R6, RZ ;  /* 0x0000000604047210 */ /* 0x000fe20007f5e0ff */
[----:B------:R-:W-:Y:S01]  /*2220*/  IMAD.SHL.U32 R80, R125, 0x10, RZ ;  /* 0x000000107d507824 */ /* 0x000fe200078e00ff */
[-C--:B------:R-:W-:Y:S01]  /*2230*/  LEA.HI.X.SX32 R45, R45, R121.reuse, 0x1, P0 ;  /* 0x000000792d2d7211 */ /* 0x080fe200000f0eff */
[----:B------:R-:W-:Y:S01]  /*2240*/  IMAD.SHL.U32 R110, R143, 0x20, RZ ;  /* 0x000000208f6e7824 */ /* 0x000fe200078e00ff */
[----:B------:R-:W-:Y:S01]  /*2250*/  LEA.HI.X.SX32 R121, R6, R121, 0x1, P2 ;  /* 0x0000007906797211 */ /* 0x000fe200010f0eff */
[----:B------:R-:W-:Y:S01]  /*2260*/  VIADD R75, R80, 0x40 ;  /* 0x00000040504b7836 */ /* 0x000fe20000000000 */
[----:B------:R-:W-:Y:S01]  /*2270*/  LEA R116, P0, R8, UR10, 0x1 ;  /* 0x0000000a08747c11 */ /* 0x000fe2000f8008ff */
[----:B------:R-:W-:Y:S01]  /*2280*/  VIADD R71, R80, 0x80 ;  /* 0x0000008050477836 */ /* 0x000fe20000000000 */
[C---:B------:R-:W-:Y:S01]  /*2290*/  SHF.L.U64.HI R121, R4.reuse, 0x1, R121 ;  /* 0x0000000104797819 */ /* 0x040fe20000010279 */
[----:B------:R-:W-:Y:S01]  /*22a0*/  IMAD.SHL.U32 R4, R4, 0x2, RZ ;  /* 0x0000000204047824 */ /* 0x000fe200078e00ff */
[----:B------:R-:W-:Y:S01]  /*22b0*/  LEA.HI.X R113, R8, UR11, R113, 0x1, P0 ;  /* 0x0000000b08717c11 */ /* 0x000fe200080f0c71 */
[----:B------:R-:W-:Y:S01]  /*22c0*/  ULDC.64 UR10, c[0x0][0x360] ;  /* 0x0000d800000a7ab9 */ /* 0x000fe20000000a00 */
[----:B------:R-:W-:Y:S01]  /*22d0*/  SHF.L.U64.HI R45, R0, 0x1, R45 ;  /* 0x00000001002d7819 */ /* 0x000fe2000001022d */
[----:B------:R-:W-:Y:S01]  /*22e0*/  IMAD.WIDE.U32 R16, R142, 0x20, RZ ;  /* 0x000000208e107825 */ /* 0x000fe200078e00ff */
[----:B------:R-:W-:Y:S01]  /*22f0*/  IADD3 R118, P4, R4, UR10, RZ ;  /* 0x0000000a04767c10 */ /* 0x000fe2000ff9e0ff */
[----:B------:R-:W-:Y:S01]  /*2300*/  ULDC.64 UR12, c[0x0][0x230] ;  /* 0x00008c00000c7ab9 */ /* 0x000fe20000000a00 */
[----:B------:R-:W-:Y:S01]  /*2310*/  SHF.L.U32 R0, R0, 0x1, RZ ;  /* 0x0000000100007819 */ /* 0x000fe200000006ff */
[----:B------:R-:W-:Y:S01]  /*2320*/  IMAD.IADD R67, R80, 0x1, R71 ;  /* 0x0000000150437824 */ /* 0x000fe200078e0247 */
[----:B------:R-:W-:Y:S01]  /*2330*/  IADD3 R120, P2, R4, UR4, RZ ;  /* 0x0000000404787c10 */ /* 0x000fe2000ff5e0ff */
[----:B------:R-:W-:Y:S01]  /*2340*/  IMAD.SHL.U32 R5, R145, 0x20, RZ ;  /* 0x0000002091057824 */ /* 0x000fe200078e00ff */
[----:B------:R-:W-:Y:S01]  /*2350*/  IADD3.X R119, R121, UR11, RZ, P4, !PT ;  /* 0x0000000b79777c10 */ /* 0x000fe2000a7fe4ff */
[----:B------:R-:W-:Y:S01]  /*2360*/  IMAD R7, R143, 0x60, RZ ;  /* 0x000000608f077824 */ /* 0x000fe200078e02ff */
[C---:B------:R-:W-:Y:S01]  /*2370*/  IADD3 R20, P1, R0.reuse, UR10, RZ ;  /* 0x0000000a00147c10 */ /* 0x040fe2000ff3e0ff */
[----:B------:R-:W-:Y:S01]  /*2380*/  IMAD.SHL.U32 R77, R125, 0x20, RZ ;  /* 0x000000207d4d7824 */ /* 0x000fe200078e00ff */
[----:B------:R-:W-:Y:S01]  /*2390*/  IADD3.X R121, R121, UR5, RZ, P2, !PT ;  /* 0x0000000579797c10 */ /* 0x000fe200097fe4ff */
[----:B------:R-:W-:Y:S01]  /*23a0*/  IMAD R73, R125, 0x30, RZ ;  /* 0x000000307d497824 */ /* 0x000fe200078e02ff */
[----:B------:R-:W-:Y:S01]  /*23b0*/  IADD3 R44, P0, R0, UR4, RZ ;  /* 0x00000004002c7c10 */ /* 0x000fe2000ff1e0ff */
[----:B------:R-:W-:Y:S01]  /*23c0*/  IMAD.WIDE.U32 R144, R144, 0x20, RZ ;  /* 0x0000002090907825 */ /* 0x000fe200078e00ff */
[----:B------:R-:W-:Y:S01]  /*23d0*/  IADD3 R99, P2, R54, R54, RZ ;  /* 0x0000003636637210 */ /* 0x000fe20007f5e0ff */
[----:B------:R-:W-:Y:S01]  /*23e0*/  ULDC UR4, c[0x0][0x2e0] ;  /* 0x0000b80000047ab9 */ /* 0x000fe20000000800 */
[C---:B------:R-:W-:Y:S01]  /*23f0*/  IADD3.X R21, R45.reuse, UR11, RZ, P1, !PT ;  /* 0x0000000b2d157c10 */ /* 0x040fe20008ffe4ff */
[----:B------:R-:W-:Y:S01]  /*2400*/  IMAD.WIDE.U32 R142, R142, 0x60, RZ ;  /* 0x000000608e8e7825 */ /* 0x000fe200078e00ff */
[----:B------:R-:W-:Y:S01]  /*2410*/  IADD3.X R45, R45, UR5, RZ, P0, !PT ;  /* 0x000000052d2d7c10 */ /* 0x000fe200087fe4ff */
[----:B------:R-:W-:Y:S01]  /*2420*/  ULDC UR5, c[0x0][0x2e0] ;  /* 0x0000b80000057ab9 */ /* 0x000fe20000000800 */
[----:B------:R-:W-:Y:S01]  /*2430*/  IADD3 R95, P1, R99, 0x40, RZ ;  /* 0x00000040635f7810 */ /* 0x000fe20007f3e0ff */
[----:B------:R-:W-:Y:S01]  /*2440*/  IMAD.SHL.U32 R91, R2, 0x20, RZ ;  /* 0x00000020025b7824 */ /* 0x000fe200078e00ff */
[----:B------:R-:W-:Y:S01]  /*2450*/  IADD3.X R100, R53, R53, RZ, P2, !PT ;  /* 0x0000003535647210 */ /* 0x000fe200017fe4ff */
[C---:B------:R-:W-:Y:S01]  /*2460*/  VIADD R60, R206.reuse, 0x20 ;  /* 0x00000020ce3c7836 */ /* 0x040fe20000000000 */
[----:B------:R-:W-:Y:S01]  /*2470*/  IADD3 R99, P0, R99, 0x80, RZ ;  /* 0x0000008063637810 */ /* 0x000fe20007f1e0ff */
[----:B------:R-:W-:Y:S01]  /*2480*/  VIADD R59, R206, 0x30 ;  /* 0x00000030ce3b7836 */ /* 0x000fe20000000000 */
[----:B------:R-:W-:Y:S01]  /*2490*/  IADD3 R103, P2, R54, R95, RZ ;  /* 0x0000005f36677210 */ /* 0x000fe20007f5e0ff */
[--C-:B------:R-:W-:Y:S01]  /*24a0*/  IMAD.X R96, RZ, RZ, R100.reuse, P1 ;  /* 0x000000ffff607224 */ /* 0x100fe200008e0664 */
[----:B------:R-:W-:Y:S01]  /*24b0*/  IADD3 R69, R80, R75, RZ ;  /* 0x0000004b50457210 */ /* 0x000fe20007ffe0ff */
[----:B------:R-:W-:Y:S01]  /*24c0*/  IMAD.X R100, RZ, RZ, R100, P0 ;  /* 0x000000ffff647224 */ /* 0x000fe200000e0664 */
[----:B------:R-:W-:Y:S01]  /*24d0*/  IADD3 R98, P0, R89, R89, RZ ;  /* 0x0000005959627210 */ /* 0x000fe20007f1e0ff */
[C---:B------:R-:W-:Y:S01]  /*24e0*/  IMAD.X R104, R53.reuse, 0x1, R96, P2 ;  /* 0x0000000135687824 */ /* 0x040fe200010e0660 */
[----:B------:R-:W-:Y:S01]  /*24f0*/  IADD3 R107, P1, R54, R99, RZ ;  /* 0x00000063366b7210 */ /* 0x000fe20007f3e0ff */
[----:B------:R-:W-:Y:S01]  /*2500*/  IMAD.IADD R65, R80, 0x1, R69 ;  /* 0x0000000150417824 */ /* 0x000fe200078e0245 */
[----:B------:R-:W-:Y:S01]  /*2510*/  IADD3 R94, P4, R98, 0x40, RZ ;  /* 0x00000040625e7810 */ /* 0x000fe20007f9e0ff */
[--C-:B------:R-:W-:Y:S01]  /*2520*/  IMAD.X R97, R88, 0x1, R88.reuse, P0 ;  /* 0x0000000158617824 */ /* 0x100fe200000e0658 */
[----:B------:R-:W-:Y:S01]  /*2530*/  IADD3 R98, P2, R98, 0x80, RZ ;  /* 0x0000008062627810 */ /* 0x000fe20007f5e0ff */
[----:B------:R-:W-:Y:S01]  /*2540*/  VIADD R14, R18, 0x80 ;  /* 0x00000080120e7836 */ /* 0x000fe20000000000 */
[----:B------:R-:W-:Y:S01]  /*2550*/  IADD3.X R108, R53, R100, RZ, P1, !PT ;  /* 0x00000064356c7210 */ /* 0x000fe20000ffe4ff */
[--C-:B------:R-:W-:Y:S01]  /*2560*/  IMAD.X R93, RZ, RZ, R97.reuse, P4 ;  /* 0x000000ffff5d7224 */ /* 0x100fe200020e0661 */
[----:B------:R-:W-:Y:S01]  /*2570*/  IADD3 R106, P0, R98, R89, RZ ;  /* 0x00000059626a7210 */ /* 0x000fe20007f1e0ff */
[----:B------:R-:W-:Y:S01]  /*2580*/  IMAD.X R97, RZ, RZ, R97, P2 ;  /* 0x000000ffff617224 */ /* 0x000fe200010e0661 */
[----:B------:R-:W-:Y:S01]  /*2590*/  IADD3 R110, R17, R110, RZ ;  /* 0x0000006e116e7210 */ /* 0x000fe20007ffe0ff */
[----:B------:R-:W-:Y:S01]  /*25a0*/  IMAD.IADD R92, R145, 0x1, R5 ;  /* 0x00000001915c7824 */ /* 0x000fe200078e0205 */
[----:B------:R-:W-:Y:S01]  /*25b0*/  IADD3 R63, R80, R67, RZ ;  /* 0x00000043503f7210 */ /* 0x000fe20007ffe0ff */
[----:B------:R-:W-:Y:S01]  /*25c0*/  IMAD.IADD R112, R143, 0x1, R7 ;  /* 0x000000018f707824 */ /* 0x000fe200078e0207 */
[----:B------:R-:W-:Y:S01]  /*25d0*/  IADD3 R102, P1, R94, R89, RZ ;  /* 0x000000595e667210 */ /* 0x000fe20007f3e0ff */
[----:B------:R-:W-:Y:S01]  /*25e0*/  IMAD.X R105, R97, 0x1, R88, P0 ;  /* 0x0000000161697824 */ /* 0x000fe200000e0658 */
[C---:B------:R-:W-:Y:S01]  /*25f0*/  SHF.L.U32 R109, R16.reuse, 0x1, RZ ;  /* 0x00000001106d7819 */ /* 0x040fe200000006ff */
[----:B------:R-:W-:Y:S01]  /*2600*/  ULDC.64 UR10, c[0x0][0x248] ;  /* 0x00009200000a7ab9 */ /* 0x000fe20000000a00 */
[----:B------:R-:W-:-:S02]  /*2610*/  SHF.L.U64.HI R110, R16, 0x1, R110 ;  /* 0x00000001106e7819 */ /* 0x000fc4000001026e */
[----:B------:R-:W-:Y:S02]  /*2620*/  SHF.R.S32.HI R78, RZ, 0x1f, R80 ;  /* 0x0000001fff4e7819 */ /* 0x000fe40000011450 */
[----:B------:R-:W-:Y:S02]  /*2630*/  SHF.R.S32.HI R76, RZ, 0x1f, R77 ;  /* 0x0000001fff4c7819 */ /* 0x000fe4000001144d */
[----:B------:R-:W-:Y:S02]  /*2640*/  SHF.R.S32.HI R72, RZ, 0x1f, R73 ;  /* 0x0000001fff487819 */ /* 0x000fe40000011449 */
[----:B------:R-:W-:Y:S02]  /*2650*/  SHF.R.S32.HI R74, RZ, 0x1f, R75 ;  /* 0x0000001fff4a7819 */ /* 0x000fe4000001144b */
[----:B------:R-:W-:Y:S02]  /*2660*/  SHF.R.S32.HI R70, RZ, 0x1f, R71 ;  /* 0x0000001fff467819 */ /* 0x000fe40000011447 */
[----:B------:R-:W-:-:S02]  /*2670*/  SHF.R.S32.HI R68, RZ, 0x1f, R69 ;  /* 0x0000001fff447819 */ /* 0x000fc40000011445 */
[----:B------:R-:W-:Y:S02]  /*2680*/  SHF.R.S32.HI R66, RZ, 0x1f, R67 ;  /* 0x0000001fff427819 */ /* 0x000fe40000011443 */
[----:B------:R-:W-:Y:S02]  /*2690*/  SHF.R.S32.HI R64, RZ, 0x1f, R65 ;  /* 0x0000001fff407819 */ /* 0x000fe40000011441 */
[----:B------:R-:W-:Y:S02]  /*26a0*/  SHF.R.S32.HI R62, RZ, 0x1f, R63 ;  /* 0x0000001fff3e7819 */ /* 0x000fe4000001143f */
[----:B------:R-:W-:-:S07]  /*26b0*/  IADD3.X R101, R93, R88, RZ, P1, !PT ;  /* 0x000000585d657210 */ /* 0x000fce0000ffe4ff */
.L_x_3621:
[----:B------:R-:W-:Y:S02]  /*26c0*/  IMAD.SHL.U32 R17, R13, 0x40, RZ ;  /* 0x000000400d117824 */ /* 0x000fe400078e00ff */
[----:B------:R-:W-:Y:S02]  /*26d0*/  IMAD.MOV.U32 R115, RZ, RZ, R111 ;  /* 0x000000ffff737224 */ /* 0x000fe400078e006f */
[----:B------:R-:W-:Y:S04]  /*26e0*/  VIADD R16, R17, 0xffffffc0 ;  /* 0xffffffc011107836 */ /* 0x000fe80000000000 */
[--C-:B------:R-:W-:Y:S02]  /*26f0*/  IMAD.IADD R132, R57, 0x1, -R16.reuse ;  /* 0x0000000139847824 */ /* 0x100fe400078e0a10 */
[----:B------:R-:W-:Y:S03]  /*2700*/  IMAD.IADD R130, R79, 0x1, -R16 ;  /* 0x000000014f827824 */ /* 0x000fe600078e0a10 */
[CC--:B------:R-:W-:Y:S02]  /*2710*/  ISETP.GE.AND P6, PT, R206.reuse, R132.reuse, PT ;  /* 0x00000084ce00720c */ /* 0x0c0fe40003fc6270 */
[C---:B------:R-:W-:Y:S02]  /*2720*/  ISETP.GE.AND P5, PT, R61.reuse, R132, PT ;  /* 0x000000843d00720c */ /* 0x040fe40003fa6270 */
[-C--:B------:R-:W-:Y:S02]  /*2730*/  ISETP.GE.AND P6, PT, R206, R130.reuse, !P6 ;  /* 0x00000082ce00720c */ /* 0x080fe400077c6270 */
[----:B------:R-:W-:Y:S02]  /*2740*/  ISETP.GE.AND P5, PT, R61, R130, !P5 ;  /* 0x000000823d00720c */ /* 0x000fe40006fa6270 */
[C---:B------:R-:W-:Y:S04]  /*2750*/  ISETP.GE.AND P1, PT, R60.reuse, R132, PT ;  /* 0x000000843c00720c */ /* 0x040fe80003f26270 */
[----:B------:R-:W-:Y:S05]  /*2760*/  ISETP.GE.AND P1, PT, R60, R130, !P1 ;  /* 0x000000823c00720c */ /* 0x000fea0004f26270 */
[----:B-1--4-:R-:W2:Y:S02]  /*2770*/  @P6 LDG.E.128 R24, desc[UR6][R114.64] ;  /* 0x0000000672186981 */ /* 0x012ea4000c1e1d00 */
[C---:B------:R-:W-:Y:S04]  /*2780*/  @P5 IADD3 R2, P0, R114.reuse, UR22, RZ ;  /* 0x0000001672025c10 */ /* 0x040fe8000ff1e0ff */
[----:B------:R-:W-:Y:S02]  /*2790*/  @P5 IADD3.X R3, R115, UR21, RZ, P0, !PT ;  /* 0x0000001573035c10 */ /* 0x000fe400087fe4ff */
[CC--:B------:R-:W-:Y:S04]  /*27a0*/  @P5 LEA R22, P0, R123.reuse, R86.reuse, 0x1 ;  /* 0x000000567b165211 */ /* 0x0c0fe800078008ff */
[----:B------:R-:W-:Y:S02]  /*27b0*/  @P5 LEA.HI.X R23, R123, R87, R122, 0x1, P0 ;  /* 0x000000577b175211 */ /* 0x000fe400000f0c7a */
[----:B------:R-:W-:Y:S04]  /*27c0*/  @P1 IADD3 R32, P0, R114, UR24, RZ ;  /* 0x0000001872201c10 */ /* 0x000fe8000ff1e0ff */
[----:B------:R-:W-:Y:S02]  /*27d0*/  @P1 IADD3.X R33, R115, UR23, RZ, P0, !PT ;  /* 0x0000001773211c10 */ /* 0x000fe400087fe4ff */
[----:B------:R-:W-:Y:S05]  /*27e0*/  @P1 IADD3 R34, P0, R109, R86, RZ ;  /* 0x000000566d221210 */ /* 0x000fea0007f1e0ff */
[--C-:B------:R-:W-:Y:S01]  /*27f0*/  @P1 IMAD.X R35, R110, 0x1, R87.reuse, P0 ;  /* 0x000000016e231824 */ /* 0x100fe200000e0657 */
[C---:B------:R-:W-:Y:S04]  /*2800*/  ISETP.GE.AND P0, PT, R59.reuse, R132, PT ;  /* 0x000000843b00720c */ /* 0x040fe80003f06270 */
[----:B------:R-:W-:Y:S01]  /*2810*/  ISETP.GE.AND P0, PT, R59, R130, !P0 ;  /* 0x000000823b00720c */ /* 0x000fe20004706270 */
[----:B--2---:R-:W-:Y:S04]  /*2820*/  @P6 STG.E.128 desc[UR6][R86.64], R24 ;  /* 0x0000001856006986 */ /* 0x004fe8000c101d06 */
[----:B------:R-:W2:Y:S04]  /*2830*/  @P6 LDG.E.128 R4, desc[UR6][R114.64+0x80] ;  /* 0x0000800672046981 */ /* 0x000ea8000c1e1d00 */
[----:B--2---:R1:W-:Y:S04]  /*2840*/  @P6 STG.E.128 desc[UR6][R86.64+0x80], R4 ;  /* 0x0000800456006986 */ /* 0x0043e8000c101d06 */
[----:B------:R-:W2:Y:S04]  /*2850*/  @P6 LDG.E.128 R8, desc[UR6][R114.64+0x100] ;  /* 0x0001000672086981 */ /* 0x000ea8000c1e1d00 */
[----:B--2---:R2:W-:Y:S04]  /*2860*/  @P6 STG.E.128 desc[UR6][R86.64+0x100], R8 ;  /* 0x0001000856006986 */ /* 0x0045e8000c101d06 */
[----:B------:R-:W3:Y:S04]  /*2870*/  @P5 LDG.E.128 R28, desc[UR6][R2.64] ;  /* 0x00000006021c5981 */ /* 0x000ee8000c1e1d00 */
[----:B---3--:R-:W-:Y:S04]  /*2880*/  @P5 STG.E.128 desc[UR6][R22.64], R28 ;  /* 0x0000001c16005986 */ /* 0x008fe8000c101d06 */
[----:B-1----:R-:W3:Y:S04]  /*2890*/  @P5 LDG.E.128 R4, desc[UR6][R2.64+0x80] ;  /* 0x0000800602045981 */ /* 0x002ee8000c1e1d00 */
[----:B---3--:R1:W-:Y:S04]  /*28a0*/  @P5 STG.E.128 desc[UR6][R22.64+0x80], R4 ;  /* 0x0000800416005986 */ /* 0x0083e8000c101d06 */
[----:B------:R3:W4:Y:S02]  /*28b0*/  @P5 LDG.E.128 R24, desc[UR6][R2.64+0x100] ;  /* 0x0001000602185981 */ /* 0x000724000c1e1d00 */
[----:B---3--:R-:W-:Y:S04]  /*28c0*/  @P0 IADD3 R2, P2, R114, UR26, RZ ;  /* 0x0000001a72020c10 */ /* 0x008fe8000ff5e0ff */
[----:B------:R-:W-:Y:S01]  /*28d0*/  @P0 IADD3.X R3, R115, UR25, RZ, P2, !PT ;  /* 0x0000001973030c10 */ /* 0x000fe200097fe4ff */
[----:B----4-:R3:W-:Y:S04]  /*28e0*/  @P5 STG.E.128 desc[UR6][R22.64+0x100], R24 ;  /* 0x0001001816005986 */ /* 0x0107e8000c101d06 */
[----:B--2---:R-:W2:Y:S04]  /*28f0*/  @P1 LDG.E.128 R8, desc[UR6][R32.64] ;  /* 0x0000000620081981 */ /* 0x004ea8000c1e1d00 */
[----:B--2---:R2:W-:Y:S04]  /*2900*/  @P1 STG.E.128 desc[UR6][R34.64], R8 ;  /* 0x0000000822001986 */ /* 0x0045e8000c101d06 */
[----:B-1----:R-:W4:Y:S04]  /*2910*/  @P1 LDG.E.128 R4, desc[UR6][R32.64+0x80] ;  /* 0x0000800620041981 */ /* 0x002f28000c1e1d00 */
[----:B----4-:R1:W-:Y:S04]  /*2920*/  @P1 STG.E.128 desc[UR6][R34.64+0x80], R4 ;  /* 0x0000800422001986 */ /* 0x0103e8000c101d06 */
[----:B------:R-:W4:Y:S04]  /*2930*/  @P1 LDG.E.128 R28, desc[UR6][R32.64+0x100] ;  /* 0x00010006201c1981 */ /* 0x000f28000c1e1d00 */
[----:B----4-:R4:W-:Y:S01]  /*2940*/  @P1 STG.E.128 desc[UR6][R34.64+0x100], R28 ;  /* 0x0001001c22001986 */ /* 0x0109e2000c101d06 */
[----:B---3--:R-:W-:Y:S03]  /*2950*/  @P0 IADD3 R22, P1, R86, R142, RZ ;  /* 0x0000008e56160210 */ /* 0x008fe60007f3e0ff */
[----:B------:R-:W3:Y:S02]  /*2960*/  @P0 LDG.E.128 R24, desc[UR6][R2.64] ;  /* 0x0000000602180981 */ /* 0x000ee4000c1e1d00 */
[----:B------:R-:W-:Y:S01]  /*2970*/  @P0 IMAD.X R23, R112, 0x1, R87, P1 ;  /* 0x0000000170170824 */ /* 0x000fe200008e0657 */
[----:B------:R-:W-:Y:S04]  /*2980*/  ISETP.NE.AND P1, PT, RZ, UR4, PT ;  /* 0x00000004ff007c0c */ /* 0x000fe8000bf25270 */
[----:B---3--:R4:W-:Y:S04]  /*2990*/  @P0 STG.E.128 desc[UR6][R22.64], R24 ;  /* 0x0000001816000986 */ /* 0x0089e8000c101d06 */
[----:B--2---:R-:W2:Y:S04]  /*29a0*/  @P0 LDG.E.128 R8, desc[UR6][R2.64+0x80] ;  /* 0x0000800602080981 */ /* 0x004ea8000c1e1d00 */
[----:B--2---:R4:W-:Y:S04]  /*29b0*/  @P0 STG.E.128 desc[UR6][R22.64+0x80], R8 ;  /* 0x0000800816000986 */ /* 0x0049e8000c101d06 */
[----:B-1----:R-:W2:Y:S04]  /*29c0*/  @P0 LDG.E.128 R4, desc[UR6][R2.64+0x100] ;  /* 0x0001000602040981 */ /* 0x002ea8000c1e1d00 */
[----:B--2---:R4:W-:Y:S01]  /*29d0*/  @P0 STG.E.128 desc[UR6][R22.64+0x100], R4 ;  /* 0x0001000416000986 */ /* 0x0049e2000c101d06 */
[C---:B------:R-:W-:Y:S04]  /*29e0*/  LEA R114, P0, R81.reuse, R114, 0x1 ;  /* 0x0000007251727211 */ /* 0x040fe800078008ff */
[----:B------:R-:W-:Y:S01]  /*29f0*/  LEA.HI.X.SX32 R111, R81, R115, 0x1, P0 ;  /* 0x00000073516f7211 */ /* 0x000fe200000f0eff */
[----:B------:R-:W-:Y:S08]  /*2a00*/  @!P1 BRA `(.L_x_3576) ;  /* 0x0000007400549947 */ /* 0x000ff00003800000 */
[----:B------:R-:W-:Y:S11]  /*2a10*/  ISETP.NE.AND P0, PT, RZ, UR20, PT ;  /* 0x00000014ff007c0c */ /* 0x000ff6000bf05270 */
[----:B------:R-:W-:Y:S02]  /*2a20*/  @!UPT UIADD3 URZ, URZ, URZ, URZ ;  /* 0x0000003f3f3ff290 */ /* 0x000fe4000fffe03f */
[----:B------:R-:W-:Y:S05]  /*2a30*/  @!P0 BRA `(.L_x_3577) ;  /* 0x0000002800788947 */ /* 0x000fea0003800000 */
[CC--:B------:R-:W-:Y:S01]  /*2a40*/  ISETP.GE.AND P4, PT, R60.reuse, R132.reuse, PT ;  /* 0x000000843c00720c */ /* 0x0c0fe20003f86270 */
[----:B------:R-:W1:Y:S01]  /*2a50*/  LDC R3, c[0x0][0x2e0] ;  /* 0x0000b800ff037b82 */ /* 0x000e620000000800 */
[C---:B------:R-:W-:Y:S01]  /*2a60*/  ISETP.GE.AND P2, PT, R59.reuse, R132, PT ;  /* 0x000000843b00720c */ /* 0x040fe20003f46270 */
[----:B------:R-:W-:Y:S01]  /*2a70*/  BSSY B0, `(.L_x_3578) ;  /* 0x000009e000007945 */ /* 0x000fe20003800000 */
[-C--:B------:R-:W-:Y:S02]  /*2a80*/  ISETP.GE.AND P4, PT, R60, R130.reuse, !P4 ;  /* 0x000000823c00720c */ /* 0x080fe40006786270 */
[----:B------:R-:W-:Y:S01]  /*2a90*/  ISETP.GE.AND P2, PT, R59, R130, !P2 ;  /* 0x000000823b00720c */ /* 0x000fe20005746270 */
[----:B-1----:R-:W-:Y:S05]  /*2aa0*/  IMAD.U32 R3, R3, -0x20, RZ ;  /* 0xffffffe003037824 */ /* 0x002fea00078e00ff */
[C---:B------:R-:W-:Y:S02]  /*2ab0*/  LEA R51, P1, R3.reuse, R44, 0x1 ;  /* 0x0000002c03337211 */ /* 0x040fe400078208ff */
[C---:B------:R-:W-:Y:S02]  /*2ac0*/  LEA R49, P0, R3.reuse, R20, 0x1 ;  /* 0x0000001403317211 */ /* 0x040fe400078008ff */
[C---:B------:R-:W-:Y:S02]  /*2ad0*/  LEA.HI.X.SX32 R50, R3.reuse, R45, 0x1, P1 ;  /* 0x0000002d03327211 */ /* 0x040fe400008f0eff */
[----:B------:R-:W-:Y:S01]  /*2ae0*/  LEA.HI.X.SX32 R48, R3, R21, 0x1, P0 ;  /* 0x0000001503307211 */ /* 0x000fe200000f0eff */
[----:B------:R-:W-:Y:S08]  /*2af0*/  @!P6 BRA `(.L_x_3579) ;  /* 0x000000080054e947 */ /* 0x000ff00003800000 */
[----:B------:R-:W-:Y:S02]  /*2b00*/  ISETP.GE.AND P0, PT, R18, UR4, PT ;  /* 0x0000000412007c0c */ /* 0x000fe4000bf06270 */
[----:B------:R-:W-:Y:S02]  /*2b10*/  MOV R117, R113 ;  /* 0x0000007100757202 */ /* 0x000fe40000000f00 */
[----:B------:R-:W-:Y:S03]  /*2b20*/  ISETP.GE.AND P1, PT, R15, UR4, PT ;  /* 0x000000040f007c0c */ /* 0x000fe6000bf26270 */
[----:B----4-:R-:W2:Y:S08]  /*2b30*/  LDG.E.128 R24, desc[UR6][R116.64] ;  /* 0x0000000674187981 */ /* 0x010eb0000c1e1d00 */
[----:B------:R-:W3:Y:S06]  /*2b40*/  @!P0 LDG.E.64 R22, desc[UR6][R20.64] ;  /* 0x0000000614168981 */ /* 0x000eec000c1e1b00 */
[----:B------:R-:W4:Y:S01]  /*2b50*/  @!P0 LDG.E.64 R40, desc[UR6][R44.64] ;  /* 0x000000062c288981 */ /* 0x000f22000c1e1b00 */
[--C-:B---3--:R-:W-:Y:S01]  /*2b60*/  @!P0 HADD2.F32 R31, -RZ, R22.reuse.H0_H0 ;  /* 0x20000016ff1f8230 */ /* 0x108fe20000004100 */
[----:B--2---:R-:W-:Y:S01]  /*2b70*/  @!P0 MOV R28, R24 ;  /* 0x00000018001c8202 */ /* 0x004fe20000000f00 */
[----:B------:R-:W-:Y:S01]  /*2b80*/  @!P0 HADD2.F32 R29, -RZ, R22.H1_H1 ;  /* 0x30000016ff1d8230 */ /* 0x000fe20000004100 */
[----:B------:R-:W-:Y:S01]  /*2b90*/  @!P0 MOV R30, R25 ;  /* 0x00000019001e8202 */ /* 0x000fe20000000f00 */
[--C-:B------:R-:W-:Y:S02]  /*2ba0*/  @!P0 HADD2.F32 R22, -RZ, R23.reuse.H0_H0 ;  /* 0x20000017ff168230 */ /* 0x100fe40000004100 */
[--C-:B------:R-:W-:Y:S02]  /*2bb0*/  @!P0 HADD2.F32 R35, -RZ, R28.reuse.H1_H1 ;  /* 0x3000001cff238230 */ /* 0x100fe40000004100 */
[----:B------:R-:W-:Y:S02]  /*2bc0*/  @!P0 HADD2.F32 R28, -RZ, R28.H0_H0 ;  /* 0x2000001cff1c8230 */ /* 0x000fe40000004100 */
[--C-:B----4-:R-:W-:Y:S02]  /*2bd0*/  @!P0 HADD2.F32 R37, -RZ, R40.reuse.H0_H0 ;  /* 0x20000028ff258230 */ /* 0x110fe40000004100 */
[CC--:B------:R-:W-:Y:S01]  /*2be0*/  @!P0 FMUL.FTZ R43, R35.reuse, R31.reuse ;  /* 0x0000001f232b8220 */ /* 0x0c0fe20000410000 */
[----:B------:R-:W-:Y:S02]  /*2bf0*/  @!P0 HADD2.F32 R23, -RZ, R23.H1_H1 ;  /* 0x30000017ff178230 */ /* 0x000fe40000004100 */
[C---:B------:R-:W-:Y:S01]  /*2c00*/  @!P0 FMUL.FTZ R0, R28.reuse, R31 ;  /* 0x0000001f1c008220 */ /* 0x040fe20000410000 */
[----:B------:R-:W-:Y:S02]  /*2c10*/  @!P0 HADD2.F32 R39, -RZ, R40.H1_H1 ;  /* 0x30000028ff278230 */ /* 0x000fe40000004100 */
[----:B------:R-:W-:Y:S01]  /*2c20*/  @!P0 FFMA.FTZ R43, R28, R37, -R43 ;  /* 0x000000251c2b8223 */ /* 0x000fe2000001082b */
[--C-:B------:R-:W-:Y:S01]  /*2c30*/  @!P0 HADD2.F32 R36, -RZ, R41.reuse.H0_H0 ;  /* 0x20000029ff248230 */ /* 0x100fe20000004100 */
[----:B------:R-:W-:Y:S01]  /*2c40*/  @!P0 MOV R31, R26 ;  /* 0x0000001a001f8202 */ /* 0x000fe20000000f00 */
[----:B------:R-:W-:Y:S01]  /*2c50*/  @!P0 HADD2.F32 R41, -RZ, R41.H1_H1 ;  /* 0x30000029ff298230 */ /* 0x000fe20000004100 */
[----:B------:R-:W-:Y:S01]  /*2c60*/  @!P0 MOV R28, R27 ;  /* 0x0000001b001c8202 */ /* 0x000fe20000000f00 */
[----:B------:R-:W-:Y:S01]  /*2c70*/  @!P0 FFMA.FTZ R0, R35, R37, R0 ;  /* 0x0000002523008223 */ /* 0x000fe20000010000 */
[--C-:B------:R-:W-:Y:S02]  /*2c80*/  @!P0 HADD2.F32 R35, -RZ, R30.reuse.H1_H1 ;  /* 0x3000001eff238230 */ /* 0x100fe40000004100 */
[----:B------:R-:W-:Y:S02]  /*2c90*/  @!P0 HADD2.F32 R30, -RZ, R30.H0_H0 ;  /* 0x2000001eff1e8230 */ /* 0x000fe40000004100 */
[--C-:B------:R-:W-:Y:S02]  /*2ca0*/  @!P0 HADD2.F32 R34, -RZ, R31.reuse.H1_H1 ;  /* 0x3000001fff228230 */ /* 0x100fe40000004100 */
[----:B------:R-:W-:Y:S01]  /*2cb0*/  @!P0 FMUL.FTZ R47, R35, R29 ;  /* 0x0000001d232f8220 */ /* 0x000fe20000410000 */
[----:B------:R-:W-:Y:S01]  /*2cc0*/  @!P0 HADD2.F32 R31, -RZ, R31.H0_H0 ;  /* 0x2000001fff1f8230 */ /* 0x000fe20000004100 */
[----:B------:R-:W-:Y:S01]  /*2cd0*/  @!P0 F2FP.F16.F32.PACK_AB R43, R0, R43 ;  /* 0x0000002b002b823e */ /* 0x000fe200000000ff */
[--C-:B------:R-:W-:Y:S02]  /*2ce0*/  @!P0 HADD2.F32 R37, -RZ, R28.reuse.H1_H1 ;  /* 0x3000001cff258230 */ /* 0x100fe40000004100 */
[----:B------:R-:W-:Y:S01]  /*2cf0*/  @!P0 FMUL.FTZ R2, R30, R29 ;  /* 0x0000001d1e028220 */ /* 0x000fe20000410000 */
[----:B------:R-:W-:Y:S01]  /*2d00*/  @!P0 HADD2.F32 R28, -RZ, R28.H0_H0 ;  /* 0x2000001cff1c8230 */ /* 0x000fe20000004100 */
[----:B------:R-:W-:Y:S01]  /*2d10*/  @!P0 MOV R24, R43 ;  /* 0x0000002b00188202 */ /* 0x000fe20000000f00 */
[-C--:B------:R-:W-:Y:S01]  /*2d20*/  @!P0 FMUL.FTZ R3, R31, R22.reuse ;  /* 0x000000161f038220 */ /* 0x080fe20000410000 */
[----:B------:R-:W-:Y:S01]  /*2d30*/  @!P0 FMUL.FTZ R38, R34, R22 ;  /* 0x0000001622268220 */ /* 0x000fe20000410000 */
[-C--:B------:R-:W-:Y:S01]  /*2d40*/  @!P0 FMUL.FTZ R85, R37, R23.reuse ;  /* 0x0000001725558220 */ /* 0x080fe20000410000 */
[----:B------:R-:W-:Y:S01]  /*2d50*/  @!P0 FMUL.FTZ R4, R28, R23 ;  /* 0x000000171c048220 */ /* 0x000fe20000410000 */
[-C--:B------:R-:W-:Y:S01]  /*2d60*/  @!P0 FFMA.FTZ R2, R35, R39.reuse, R2 ;  /* 0x0000002723028223 */ /* 0x080fe20000010002 */
[----:B------:R-:W-:Y:S01]  /*2d70*/  @!P0 FFMA.FTZ R47, R30, R39, -R47 ;  /* 0x000000271e2f8223 */ /* 0x000fe2000001082f */
[-C--:B------:R-:W-:Y:S01]  /*2d80*/  @!P0 FFMA.FTZ R3, R34, R36.reuse, R3 ;  /* 0x0000002422038223 */ /* 0x080fe20000010003 */
[----:B------:R-:W-:Y:S01]  /*2d90*/  @!P0 FFMA.FTZ R38, R31, R36, -R38 ;  /* 0x000000241f268223 */ /* 0x000fe20000010826 */
[-C--:B------:R-:W-:Y:S01]  /*2da0*/  @!P0 FFMA.FTZ R85, R28, R41.reuse, -R85 ;  /* 0x000000291c558223 */ /* 0x080fe20000010855 */
[----:B------:R-:W-:Y:S01]  /*2db0*/  @!P0 FFMA.FTZ R4, R37, R41, R4 ;  /* 0x0000002925048223 */ /* 0x000fe20000010004 */
[----:B------:R-:W-:Y:S02]  /*2dc0*/  @!P0 F2FP.F16.F32.PACK_AB R42, R2, R47 ;  /* 0x0000002f022a823e */ /* 0x000fe400000000ff */
[----:B------:R-:W-:Y:S02]  /*2dd0*/  @!P0 F2FP.F16.F32.PACK_AB R38, R3, R38 ;  /* 0x000000260326823e */ /* 0x000fe400000000ff */
[----:B------:R-:W-:Y:S02]  /*2de0*/  @!P0 F2FP.F16.F32.PACK_AB R47, R4, R85 ;  /* 0x00000055042f823e */ /* 0x000fe400000000ff */
[----:B------:R-:W-:Y:S02]  /*2df0*/  @!P0 MOV R25, R42 ;  /* 0x0000002a00198202 */ /* 0x000fe40000000f00 */
[----:B------:R-:W-:Y:S02]  /*2e00*/  @!P0 MOV R26, R38 ;  /* 0x00000026001a8202 */ /* 0x000fe40000000f00 */
[----:B------:R-:W-:Y:S02]  /*2e10*/  @!P0 MOV R27, R47 ;  /* 0x0000002f001b8202 */ /* 0x000fe40000000f00 */
[----:B------:R-:W-:Y:S02]  /*2e20*/  MOV R85, R83 ;  /* 0x0000005300557202 */ /* 0x000fe40000000f00 */
[----:B------:R-:W-:Y:S03]  /*2e30*/  ISETP.GE.AND P0, PT, R14, UR4, PT ;  /* 0x000000040e007c0c */ /* 0x000fe6000bf06270 */
[----:B------:R1:W-:Y:S08]  /*2e40*/  STG.E.128 desc[UR6][R84.64], R24 ;  /* 0x0000001854007986 */ /* 0x0003f0000c101d06 */
[----:B------:R-:W2:Y:S08]  /*2e50*/  LDG.E.128 R28, desc[UR6][R116.64+0x80] ;  /* 0x00008006741c7981 */ /* 0x000eb0000c1e1d00 */
[----:B------:R-:W3:Y:S06]  /*2e60*/  @!P1 LDG.E.64 R22, desc[UR6][R20.64+0x40] ;  /* 0x0000400614169981 */ /* 0x000eec000c1e1b00 */
[----:B------:R-:W4:Y:S01]  /*2e70*/  @!P1 LDG.E.64 R40, desc[UR6][R44.64+0x40] ;  /* 0x000040062c289981 */ /* 0x000f22000c1e1b00 */
[----:B--2---:R-:W-:Y:S02]  /*2e80*/  @!P1 MOV R32, R28 ;  /* 0x0000001c00209202 */ /* 0x004fe40000000f00 */
[----:B-1----:R-:W-:Y:S02]  /*2e90*/  @!P1 MOV R26, R29 ;  /* 0x0000001d001a9202 */ /* 0x002fe40000000f00 */
[----:B------:R-:W-:Y:S01]  /*2ea0*/  @!P1 MOV R27, R30 ;  /* 0x0000001e001b9202 */ /* 0x000fe20000000f00 */
[--C-:B------:R-:W-:Y:S02]  /*2eb0*/  @!P1 HADD2.F32 R34, -RZ, R32.reuse.H1_H1 ;  /* 0x30000020ff229230 */ /* 0x100fe40000004100 */
[----:B------:R-:W-:Y:S02]  /*2ec0*/  @!P1 HADD2.F32 R24, -RZ, R32.H0_H0 ;  /* 0x20000020ff189230 */ /* 0x000fe40000004100 */
[--C-:B---3--:R-:W-:Y:S02]  /*2ed0*/  @!P1 HADD2.F32 R33, -RZ, R22.reuse.H0_H0 ;  /* 0x20000016ff219230 */ /* 0x108fe40000004100 */
[----:B------:R-:W-:Y:S02]  /*2ee0*/  @!P1 HADD2.F32 R25, -RZ, R22.H1_H1 ;  /* 0x30000016ff199230 */ /* 0x000fe40000004100 */
[--C-:B------:R-:W-:Y:S02]  /*2ef0*/  @!P1 HADD2.F32 R22, -RZ, R23.reuse.H0_H0 ;  /* 0x20000017ff169230 */ /* 0x100fe40000004100 */
[-C--:B------:R-:W-:Y:S01]  /*2f00*/  @!P1 FMUL.FTZ R38, R34, R33.reuse ;  /* 0x0000002122269220 */ /* 0x080fe20000410000 */
[--C-:B----4-:R-:W-:Y:S02]  /*2f10*/  @!P1 HADD2.F32 R35, -RZ, R40.reuse.H0_H0 ;  /* 0x20000028ff239230 */ /* 0x110fe40000004100 */
[C---:B------:R-:W-:Y:S01]  /*2f20*/  @!P1 FMUL.FTZ R5, R24.reuse, R33 ;  /* 0x0000002118059220 */ /* 0x040fe20000410000 */
[----:B------:R-:W-:Y:S02]  /*2f30*/  @!P1 HADD2.F32 R23, -RZ, R23.H1_H1 ;  /* 0x30000017ff179230 */ /* 0x000fe40000004100 */
[----:B------:R-:W-:Y:S02]  /*2f40*/  @!P1 HADD2.F32 R37, -RZ, R40.H1_H1 ;  /* 0x30000028ff259230 */ /* 0x000fe40000004100 */
[----:B------:R-:W-:Y:S01]  /*2f50*/  @!P1 FFMA.FTZ R38, R24, R35, -R38 ;  /* 0x0000002318269223 */ /* 0x000fe20000010826 */
[--C-:B------:R-:W-:Y:S01]  /*2f60*/  @!P1 HADD2.F32 R36, -RZ, R41.reuse.H0_H0 ;  /* 0x20000029ff249230 */ /* 0x100fe20000004100 */
        /* <DEDUP_REMOVED lines=14> */
[----:B------:R-:W-:Y:S01]  /*3050*/  @!P1 FMUL.FTZ R42, R34, R22 ;  /* 0x00000016222a9220 */ /* 0x000fe20000410000 */
[----:B------:R-:W-:Y:S01]  /*3060*/  @!P1 FMUL.FTZ R47, R39, R23 ;  /* 0x00000017272f9220 */ /* 0x000fe20000410000 */
[----:B------:R-:W-:Y:S01]  /*3070*/  @!P1 FFMA.FTZ R6, R35, R37, R6 ;  /* 0x0000002523069223 */ /* 0x000fe20000010006 */
[----:B------:R-:W-:Y:S01]  /*3080*/  @!P1 FMUL.FTZ R8, R24, R23 ;  /* 0x0000001718089220 */ /* 0x000fe20000410000 */
        /* <DEDUP_REMOVED lines=25> */
[----:B------:R-:W-:Y:S01]  /*3220*/  @!P0 FMUL.FTZ R38, R34, R33 ;  /* 0x0000002122268220 */ /* 0x000fe20000410000 */
[----:B------:R-:W-:Y:S02]  /*3230*/  @!P0 HADD2.F32 R23, -RZ, R23.H1_H1 ;  /* 0x30000017ff178230 */ /* 0x000fe40000004100 */
[----:B------:R-:W-:Y:S02]  /*3240*/  @!P0 HADD2.F32 R37, -RZ, R40.H1_H1 ;  /* 0x30000028ff258230 */ /* 0x000fe40000004100 */
[----:B------:R-:W-:Y:S01]  /*3250*/  @!P0 FFMA.FTZ R38, R28, R35, -R38 ;  /* 0x000000231c268223 */ /* 0x000fe20000010826 */
[----:B------:R-:W-:Y:S01]  /*3260*/  @!P0 MOV R28, R27 ;  /* 0x0000001b001c8202 */ /* 0x000fe20000000f00 */
        /* <DEDUP_REMOVED lines=30> */
.L_x_3579:
[----:B------:R-:W-:Y:S05]  /*3450*/  BSYNC B0 ;  /* 0x0000000000007941 */ /* 0x000fea0003800000 */
.L_x_3578:
[----:B------:R-:W-:Y:S04]  /*3460*/  BSSY B0, `(.L_x_3580) ;  /* 0x000009f000007945 */ /* 0x000fe80003800000 */
[----:B------:R-:W-:Y:S05]  /*3470*/  @!P5 BRA `(.L_x_3581) ;  /* 0x000000080074d947 */ /* 0x000fea0003800000 */
[C---:B------:R-:W-:Y:S02]  /*3480*/  LEA R148, P1, R89.reuse, R116, 0x1 ;  /* 0x0000007459947211 */ /* 0x040fe400078208ff */
[----:B------:R-:W-:Y:S02]  /*3490*/  SHF.L.U32 R115, R80, 0x1, RZ ;  /* 0x0000000150737819 */ /* 0x000fe400000006ff */
[----:B------:R-:W-:Y:S02]  /*34a0*/  ISETP.GE.AND P0, PT, R18, UR4, PT ;  /* 0x0000000412007c0c */ /* 0x000fe4000bf06270 */
[----:B------:R-:W-:Y:S02]  /*34b0*/  LEA.HI.X R149, R89, R113, R88, 0x1, P1 ;  /* 0x0000007159957211 */ /* 0x000fe400008f0c58 */
[-C--:B------:R-:W-:Y:S02]  /*34c0*/  IADD3 R32, P1, R20, R115.reuse, RZ ;  /* 0x0000007314207210 */ /* 0x080fe40007f3e0ff */
[----:B-1----:R-:W-:Y:S01]  /*34d0*/  SHF.L.U64.HI R85, R80, 0x1, R78 ;  /* 0x0000000150557819 */ /* 0x002fe2000001024e */
[----:B----4-:R-:W2:Y:S01]  /*34e0*/  LDG.E.128 R24, desc[UR6][R148.64] ;  /* 0x0000000694187981 */ /* 0x010ea2000c1e1d00 */
[----:B------:R-:W-:Y:S02]  /*34f0*/  IADD3 R46, P5, R44, R115, RZ ;  /* 0x000000732c2e7210 */ /* 0x000fe40007fbe0ff */
[-C--:B------:R-:W-:Y:S02]  /*3500*/  IADD3.X R33, R21, R85.reuse, RZ, P1, !PT ;  /* 0x0000005515217210 */ /* 0x080fe40000ffe4ff */
[----:B------:R-:W-:Y:S02]  /*3510*/  IADD3.X R47, R45, R85, RZ, P5, !PT ;  /* 0x000000552d2f7210 */ /* 0x000fe40002ffe4ff */
[C---:B------:R-:W-:Y:S01]  /*3520*/  LEA R146, P5, R54.reuse, R84, 0x1 ;  /* 0x0000005436927211 */ /* 0x040fe200078a08ff */
[----:B------:R-:W3:Y:S01]  /*3530*/  @!P0 LDG.E.64 R22, desc[UR6][R32.64] ;  /* 0x0000000620168981 */ /* 0x000ee2000c1e1b00 */
[----:B------:R-:W-:Y:S02]  /*3540*/  ISETP.GE.AND P1, PT, R15, UR4, PT ;  /* 0x000000040f007c0c */ /* 0x000fe4000bf26270 */
[----:B------:R-:W-:Y:S03]  /*3550*/  LEA.HI.X R147, R54, R83, R53, 0x1, P5 ;  /* 0x0000005336937211 */ /* 0x000fe600028f0c35 */
        /* <DEDUP_REMOVED lines=22> */
[-C--:B------:R-:W-:Y:S01]  /*36c0*/  @!P0 FMUL.FTZ R115, R37, R29.reuse ;  /* 0x0000001d25738220 */ /* 0x080fe20000410000 */
[----:B------:R-:W-:Y:S02]  /*36d0*/  @!P0 HADD2.F32 R31, -RZ, R31.H0_H0 ;  /* 0x2000001fff1f8230 */ /* 0x000fe40000004100 */
[----:B------:R-:W-:Y:S01]  /*36e0*/  @!P0 FMUL.FTZ R2, R30, R29 ;  /* 0x0000001d1e028220 */ /* 0x000fe20000410000 */
[--C-:B------:R-:W-:Y:S01]  /*36f0*/  @!P0 HADD2.F32 R39, -RZ, R28.reuse.H1_H1 ;  /* 0x3000001cff278230 */ /* 0x100fe20000004100 */
[----:B------:R-:W-:Y:S01]  /*3700*/  @!P0 F2FP.F16.F32.PACK_AB R85, R0, R85 ;  /* 0x000000550055823e */ /* 0x000fe200000000ff */
        /* <DEDUP_REMOVED lines=10> */
[----:B------:R-:W-:Y:S01]  /*37b0*/  @!P0 FFMA.FTZ R4, R39, R43, R4 ;  /* 0x0000002b27048223 */ /* 0x000fe20000010004 */
[----:B------:R-:W-:Y:S02]  /*37c0*/  @!P0 MOV R24, R85 ;  /* 0x0000005500188202 */ /* 0x000fe40000000f00 */
[----:B------:R-:W-:Y:S02]  /*37d0*/  @!P0 F2FP.F16.F32.PACK_AB R130, R2, R115 ;  /* 0x000000730282823e */ /* 0x000fe400000000ff */
[----:B------:R-:W-:Y:S02]  /*37e0*/  @!P0 F2FP.F16.F32.PACK_AB R40, R3, R40 ;  /* 0x000000280328823e */ /* 0x000fe400000000ff */
[----:B------:R-:W-:Y:S02]  /*37f0*/  @!P0 F2FP.F16.F32.PACK_AB R117, R4, R117 ;  /* 0x000000750475823e */ /* 0x000fe400000000ff */
[----:B------:R-:W-:Y:S02]  /*3800*/  @!P0 MOV R25, R130 ;  /* 0x0000008200198202 */ /* 0x000fe40000000f00 */
[----:B------:R-:W-:Y:S02]  /*3810*/  @!P0 MOV R26, R40 ;  /* 0x00000028001a8202 */ /* 0x000fe40000000f00 */
[----:B------:R-:W-:Y:S02]  /*3820*/  @!P0 MOV R27, R117 ;  /* 0x00000075001b8202 */ /* 0x000fe40000000f00 */
        /* <DEDUP_REMOVED lines=98> */
.L_x_3581:
[----:B------:R-:W-:Y:S05]  /*3e50*/  BSYNC B0 ;  /* 0x0000000000007941 */ /* 0x000fea0003800000 */
.L_x_3580:
[----:B------:R-:W-:Y:S04]  /*3e60*/  BSSY B0, `(.L_x_3582) ;  /* 0x00000a7000007945 */ /* 0x000fe80003800000 */
[----:B------:R-:W-:Y:S05]  /*3e70*/  @!P4 BRA `(.L_x_3583) ;  /* 0x000000080094c947 */ /* 0x000fea0003800000 */
[----:B--2---:R-:W-:Y:S02]  /*3e80*/  LEA R146, P1, R91, R116, 0x1 ;  /* 0x000000745b927211 */ /* 0x004fe400078208ff */
[----:B------:R-:W-:Y:S02]  /*3e90*/  SHF.L.U32 R115, R77, 0x1, RZ ;  /* 0x000000014d737819 */ /* 0x000fe400000006ff */
[----:B------:R-:W-:Y:S02]  /*3ea0*/  ISETP.GE.AND P0, PT, R18, UR4, PT ;  /* 0x0000000412007c0c */ /* 0x000fe4000bf06270 */
[----:B------:R-:W-:Y:S02]  /*3eb0*/  LEA.HI.X R147, R91, R113, R90, 0x1, P1 ;  /* 0x000000715b937211 */ /* 0x000fe400008f0c5a */
[----:B-1----:R-:W-:Y:S02]  /*3ec0*/  SHF.L.U64.HI R85, R77, 0x1, R76 ;  /* 0x000000014d557819 */ /* 0x002fe4000001024c */
[-C--:B------:R-:W-:Y:S01]  /*3ed0*/  IADD3 R32, P1, R20, R115.reuse, RZ ;  /* 0x0000007314207210 */ /* 0x080fe20007f3e0ff */
[----:B----4-:R1:W2:Y:S01]  /*3ee0*/  LDG.E.128 R24, desc[UR6][R146.64] ;  /* 0x0000000692187981 */ /* 0x0102a2000c1e1d00 */
[----:B------:R-:W-:Y:S02]  /*3ef0*/  IADD3 R46, P4, R44, R115, RZ ;  /* 0x000000732c2e7210 */ /* 0x000fe40007f9e0ff */
[-C--:B------:R-:W-:Y:S02]  /*3f00*/  IADD3.X R33, R21, R85.reuse, RZ, P1, !PT ;  /* 0x0000005515217210 */ /* 0x080fe40000ffe4ff */
[----:B------:R-:W-:Y:S02]  /*3f10*/  IADD3.X R47, R45, R85, RZ, P4, !PT ;  /* 0x000000552d2f7210 */ /* 0x000fe400027fe4ff */
[----:B------:R-:W-:Y:S01]  /*3f20*/  ISETP.GE.AND P1, PT, R15, UR4, PT ;  /* 0x000000040f007c0c */ /* 0x000fe2000bf26270 */
[----:B------:R-:W3:Y:S01]  /*3f30*/  @!P0 LDG.E.64 R22, desc[UR6][R32.64] ;  /* 0x0000000620168981 */ /* 0x000ee2000c1e1b00 */
[C---:B------:R-:W-:Y:S04]  /*3f40*/  LEA R148, P5, R144.reuse, R84, 0x1 ;  /* 0x0000005490947211 */ /* 0x040fe800078a08ff */
[----:B------:R-:W-:Y:S01]  /*3f50*/  LEA.HI.X R149, R144, R83, R92, 0x1, P5 ;  /* 0x0000005390957211 */ /* 0x000fe200028f0c5c */
[----:B------:R-:W4:Y:S01]  /*3f60*/  @!P0 LDG.E.64 R42, desc[UR6][R46.64] ;  /* 0x000000062e2a8981 */ /* 0x000f22000c1e1b00 */
[C---:B-1----:R-:W-:Y:S04]  /*3f70*/  LEA R146, P4, R94.reuse, R116, 0x1 ;  /* 0x000000745e927211 */ /* 0x042fe800078808ff */
[----:B------:R-:W-:Y:S01]  /*3f80*/  LEA.HI.X R147, R94, R113, R93, 0x1, P4 ;  /* 0x000000715e937211 */ /* 0x000fe200020f0c5d */
[--C-:B---3--:R-:W-:Y:S01]  /*3f90*/  @!P0 HADD2.F32 R31, -RZ, R22.reuse.H0_H0 ;  /* 0x20000016ff1f8230 */ /* 0x108fe20000004100 */
[----:B--2---:R-:W-:Y:S01]  /*3fa0*/  @!P0 MOV R28, R24 ;  /* 0x00000018001c8202 */ /* 0x004fe20000000f00 */
[----:B------:R-:W-:Y:S01]  /*3fb0*/  @!P0 HADD2.F32 R30, -RZ, R22.H1_H1 ;  /* 0x30000016ff1e8230 */ /* 0x000fe20000004100 */
[----:B------:R-:W-:Y:S01]  /*3fc0*/  @!P0 MOV R29, R25 ;  /* 0x00000019001d8202 */ /* 0x000fe20000000f00 */
[----:B------:R-:W-:Y:S02]  /*3fd0*/  @!P0 HADD2.F32 R22, -RZ, R23.H0_H0 ;  /* 0x20000017ff168230 */ /* 0x000fe40000004100 */
[----:B------:R-:W-:Y:S02]  /*3fe0*/  @!P0 HADD2.F32 R37, -RZ, R28.H1_H1 ;  /* 0x3000001cff258230 */ /* 0x000fe40000004100 */
[----:B----4-:R-:W-:Y:S02]  /*3ff0*/  @!P0 HADD2.F32 R39, -RZ, R42.H0_H0 ;  /* 0x2000002aff278230 */ /* 0x010fe40000004100 */
[----:B------:R-:W-:Y:S02]  /*4000*/  @!P0 HADD2.F32 R28, -RZ, R28.H0_H0 ;  /* 0x2000001cff1c8230 */ /* 0x000fe40000004100 */
[C---:B------:R-:W-:Y:S01]  /*4010*/  @!P0 FMUL.FTZ R85, R37.reuse, R31 ;  /* 0x0000001f25558220 */ /* 0x040fe20000410000 */
[--C-:B------:R-:W-:Y:S02]  /*4020*/  @!P0 HADD2.F32 R41, -RZ, R29.reuse.H1_H1 ;  /* 0x3000001dff298230 */ /* 0x100fe40000004100 */
[----:B------:R-:W-:Y:S02]  /*4030*/  @!P0 HADD2.F32 R35, -RZ, R29.H0_H0 ;  /* 0x2000001dff238230 */ /* 0x000fe40000004100 */
[C---:B------:R-:W-:Y:S01]  /*4040*/  @!P0 FFMA.FTZ R85, R28.reuse, R39, -R85 ;  /* 0x000000271c558223 */ /* 0x040fe20000010855 */
[----:B------:R-:W-:Y:S01]  /*4050*/  @!P0 FMUL.FTZ R0, R28, R31 ;  /* 0x0000001f1c008220 */ /* 0x000fe20000410000 */
[----:B------:R-:W-:Y:S01]  /*4060*/  @!P0 MOV R31, R26 ;  /* 0x0000001a001f8202 */ /* 0x000fe20000000f00 */
[----:B------:R-:W-:Y:S01]  /*4070*/  @!P0 HADD2.F32 R23, -RZ, R23.H1_H1 ;  /* 0x30000017ff178230 */ /* 0x000fe20000004100 */
[----:B------:R-:W-:Y:S01]  /*4080*/  @!P0 MOV R28, R27 ;  /* 0x0000001b001c8202 */ /* 0x000fe20000000f00 */
[----:B------:R-:W-:Y:S01]  /*4090*/  @!P0 FFMA.FTZ R0, R37, R39, R0 ;  /* 0x0000002725008223 */ /* 0x000fe20000010000 */
[----:B------:R-:W-:Y:S02]  /*40a0*/  @!P0 HADD2.F32 R36, -RZ, R42.H1_H1 ;  /* 0x3000002aff248230 */ /* 0x000fe40000004100 */
[-C--:B------:R-:W-:Y:S01]  /*40b0*/  @!P0 FMUL.FTZ R2, R35, R30.reuse ;  /* 0x0000001e23028220 */ /* 0x080fe20000410000 */
[--C-:B------:R-:W-:Y:S02]  /*40c0*/  @!P0 HADD2.F32 R29, -RZ, R31.reuse.H0_H0 ;  /* 0x2000001fff1d8230 */ /* 0x100fe40000004100 */
[C---:B------:R-:W-:Y:S01]  /*40d0*/  @!P0 FMUL.FTZ R115, R41.reuse, R30 ;  /* 0x0000001e29738220 */ /* 0x040fe20000410000 */
[----:B------:R-:W-:Y:S01]  /*40e0*/  @!P0 F2FP.F16.F32.PACK_AB R85, R0, R85 ;  /* 0x000000550055823e */ /* 0x000fe200000000ff */
[--C-:B------:R-:W-:Y:S02]  /*40f0*/  @!P0 HADD2.F32 R37, -RZ, R28.reuse.H1_H1 ;  /* 0x3000001cff258230 */ /* 0x100fe40000004100 */
[----:B------:R-:W-:Y:S01]  /*4100*/  @!P0 FFMA.FTZ R2, R41, R36, R2 ;  /* 0x0000002429028223 */ /* 0x000fe20000010002 */
[----:B------:R-:W-:Y:S01]  /*4110*/  @!P0 HADD2.F32 R38, -RZ, R31.H1_H1 ;  /* 0x3000001fff268230 */ /* 0x000fe20000004100 */
[----:B------:R-:W-:Y:S01]  /*4120*/  @!P0 MOV R24, R85 ;  /* 0x0000005500188202 */ /* 0x000fe20000000f00 */
        /* <DEDUP_REMOVED lines=8> */
[----:B------:R-:W-:Y:S01]  /*41b0*/  @!P0 FFMA.FTZ R130, R29, R40, -R130 ;  /* 0x000000281d828223 */ /* 0x000fe20000010882 */
[-C--:B------:R-:W-:Y:S01]  /*41c0*/  @!P0 FFMA.FTZ R117, R28, R43.reuse, -R117 ;  /* 0x0000002b1c758223 */ /* 0x080fe20000010875 */
[----:B------:R-:W-:Y:S01]  /*41d0*/  @!P0 FFMA.FTZ R115, R35, R36, -R115 ;  /* 0x0000002423738223 */ /* 0x000fe20000010873 */
[----:B------:R-:W-:Y:S02]  /*41e0*/  @!P0 FFMA.FTZ R4, R37, R43, R4 ;  /* 0x0000002b25048223 */ /* 0x000fe40000010004 */
        /* <DEDUP_REMOVED lines=8> */
[----:B------:R2:W3:Y:S08]  /*4270*/  LDG.E.128 R28, desc[UR6][R146.64] ;  /* 0x00000006921c7981 */ /* 0x0004f0000c1e1d00 */
[----:B------:R-:W4:Y:S06]  /*4280*/  @!P1 LDG.E.64 R22, desc[UR6][R32.64+0x40] ;  /* 0x0000400620169981 */ /* 0x000f2c000c1e1b00 */
[----:B------:R-:W5:Y:S01]  /*4290*/  @!P1 LDG.E.64 R38, desc[UR6][R46.64+0x40] ;  /* 0x000040062e269981 */ /* 0x000f62000c1e1b00 */
[C---:B--2---:R-:W-:Y:S02]  /*42a0*/  LEA R146, P4, R98.reuse, R116, 0x1 ;  /* 0x0000007462927211 */ /* 0x044fe400078808ff */
[C---:B-1----:R-:W-:Y:S02]  /*42b0*/  LEA R148, P5, R95.reuse, R84, 0x1 ;  /* 0x000000545f947211 */ /* 0x042fe400078a08ff */
[----:B------:R-:W-:Y:S02]  /*42c0*/  LEA.HI.X R147, R98, R113, R97, 0x1, P4 ;  /* 0x0000007162937211 */ /* 0x000fe400020f0c61 */
[----:B------:R-:W-:Y:S02]  /*42d0*/  LEA.HI.X R149, R95, R83, R96, 0x1, P5 ;  /* 0x000000535f957211 */ /* 0x000fe400028f0c60 */
[----:B---3--:R-:W-:Y:S02]  /*42e0*/  @!P1 MOV R34, R28 ;  /* 0x0000001c00229202 */ /* 0x008fe40000000f00 */
[----:B------:R-:W-:Y:S02]  /*42f0*/  @!P1 MOV R27, R30 ;  /* 0x0000001e001b9202 */ /* 0x000fe40000000f00 */
[----:B------:R-:W-:Y:S01]  /*4300*/  @!P1 MOV R25, R29 ;  /* 0x0000001d00199202 */ /* 0x000fe20000000f00 */
[--C-:B------:R-:W-:Y:S02]  /*4310*/  @!P1 HADD2.F32 R36, -RZ, R34.reuse.H1_H1 ;  /* 0x30000022ff249230 */ /* 0x100fe40000004100 */
[----:B------:R-:W-:Y:S02]  /*4320*/  @!P1 HADD2.F32 R24, -RZ, R34.H0_H0 ;  /* 0x20000022ff189230 */ /* 0x000fe40000004100 */
[--C-:B----4-:R-:W-:Y:S02]  /*4330*/  @!P1 HADD2.F32 R35, -RZ, R22.reuse.H0_H0 ;  /* 0x20000016ff239230 */ /* 0x110fe40000004100 */
[----:B------:R-:W-:Y:S02]  /*4340*/  @!P1 HADD2.F32 R26, -RZ, R22.H1_H1 ;  /* 0x30000016ff1a9230 */ /* 0x000fe40000004100 */
[----:B------:R-:W-:Y:S02]  /*4350*/  @!P1 HADD2.F32 R22, -RZ, R23.H0_H0 ;  /* 0x20000017ff169230 */ /* 0x000fe40000004100 */
[-C--:B------:R-:W-:Y:S01]  /*4360*/  @!P1 FMUL.FTZ R130, R36, R35.reuse ;  /* 0x0000002324829220 */ /* 0x080fe20000410000 */
[----:B-----5:R-:W-:Y:S02]  /*4370*/  @!P1 HADD2.F32 R37, -RZ, R38.H0_H0 ;  /* 0x20000026ff259230 */ /* 0x020fe40000004100 */
[C---:B------:R-:W-:Y:S01]  /*4380*/  @!P1 FMUL.FTZ R5, R24.reuse, R35 ;  /* 0x0000002318059220 */ /* 0x040fe20000410000 */
[--C-:B------:R-:W-:Y:S02]  /*4390*/  @!P1 HADD2.F32 R40, -RZ, R39.reuse.H0_H0 ;  /* 0x20000027ff289230 */ /* 0x100fe40000004100 */
[----:B------:R-:W-:Y:S02]  /*43a0*/  @!P1 HADD2.F32 R41, -RZ, R39.H1_H1 ;  /* 0x30000027ff299230 */ /* 0x000fe40000004100 */
[----:B------:R-:W-:Y:S01]  /*43b0*/  @!P1 FFMA.FTZ R130, R24, R37, -R130 ;  /* 0x0000002518829223 */ /* 0x000fe20000010882 */
[--C-:B------:R-:W-:Y:S01]  /*43c0*/  @!P1 HADD2.F32 R39, -RZ, R25.reuse.H1_H1 ;  /* 0x30000019ff279230 */ /* 0x100fe20000004100 */
[----:B------:R-:W-:Y:S01]  /*43d0*/  @!P1 MOV R24, R31 ;  /* 0x0000001f00189202 */ /* 0x000fe20000000f00 */
[----:B------:R-:W-:Y:S02]  /*43e0*/  @!P1 HADD2.F32 R35, -RZ, R25.H0_H0 ;  /* 0x20000019ff239230 */ /* 0x000fe40000004100 */
[----:B------:R-:W-:Y:S01]  /*43f0*/  @!P1 FFMA.FTZ R5, R36, R37, R5 ;  /* 0x0000002524059223 */ /* 0x000fe20000010005 */
[----:B------:R-:W-:Y:S02]  /*4400*/  @!P1 HADD2.F32 R25, -RZ, R27.H0_H0 ;  /* 0x2000001bff199230 */ /* 0x000fe40000004100 */
[-C--:B------:R-:W-:Y:S01]  /*4410*/  @!P1 FMUL.FTZ R85, R39, R26.reuse ;  /* 0x0000001a27559220 */ /* 0x080fe20000410000 */
[--C-:B------:R-:W-:Y:S02]  /*4420*/  @!P1 HADD2.F32 R37, -RZ, R24.reuse.H1_H1 ;  /* 0x30000018ff259230 */ /* 0x100fe40000004100 */
[----:B------:R-:W-:Y:S01]  /*4430*/  @!P1 FMUL.FTZ R6, R35, R26 ;  /* 0x0000001a23069220 */ /* 0x000fe20000410000 */
[----:B------:R-:W-:Y:S01]  /*4440*/  @!P1 F2FP.F16.F32.PACK_AB R130, R5, R130 ;  /* 0x000000820582923e */ /* 0x000fe200000000ff */
[----:B------:R-:W-:Y:S02]  /*4450*/  @!P1 HADD2.F32 R23, -RZ, R23.H1_H1 ;  /* 0x30000017ff179230 */ /* 0x000fe40000004100 */
[----:B------:R-:W-:Y:S01]  /*4460*/  @!P1 FMUL.FTZ R7, R25, R22 ;  /* 0x0000001619079220 */ /* 0x000fe20000410000 */
[----:B------:R-:W-:Y:S01]  /*4470*/  @!P1 HADD2.F32 R36, -RZ, R27.H1_H1 ;  /* 0x3000001bff249230 */ /* 0x000fe20000004100 */
[----:B------:R-:W-:Y:S01]  /*4480*/  @!P1 MOV R28, R130 ;  /* 0x00000082001c9202 */ /* 0x000fe20000000f00 */
[----:B------:R-:W-:Y:S02]  /*4490*/  @!P1 HADD2.F32 R24, -RZ, R24.H0_H0 ;  /* 0x20000018ff189230 */ /* 0x000fe40000004100 */
[-C--:B------:R-:W-:Y:S01]  /*44a0*/  @!P1 FMUL.FTZ R115, R37, R23.reuse ;  /* 0x0000001725739220 */ /* 0x080fe20000410000 */
[----:B------:R-:W-:Y:S02]  /*44b0*/  @!P1 HADD2.F32 R38, -RZ, R38.H1_H1 ;  /* 0x30000026ff269230 */ /* 0x000fe40000004100 */
[----:B------:R-:W-:Y:S01]  /*44c0*/  @!P1 FMUL.FTZ R132, R36, R22 ;  /* 0x0000001624849220 */ /* 0x000fe20000410000 */
[C---:B------:R-:W-:Y:S01]  /*44d0*/  @!P1 FMUL.FTZ R8, R24.reuse, R23 ;  /* 0x0000001718089220 */ /* 0x040fe20000410000 */
[-C--:B------:R-:W-:Y:S01]  /*44e0*/  @!P1 FFMA.FTZ R115, R24, R41.reuse, -R115 ;  /* 0x0000002918739223 */ /* 0x080fe20000010873 */
[----:B------:R-:W-:Y:S01]  /*44f0*/  @!P1 FFMA.FTZ R6, R39, R38, R6 ;  /* 0x0000002627069223 */ /* 0x000fe20000010006 */
[-C--:B------:R-:W-:Y:S01]  /*4500*/  @!P1 FFMA.FTZ R7, R36, R40.reuse, R7 ;  /* 0x0000002824079223 */ /* 0x080fe20000010007 */
[----:B------:R-:W-:Y:S01]  /*4510*/  @!P1 FFMA.FTZ R132, R25, R40, -R132 ;  /* 0x0000002819849223 */ /* 0x000fe20000010884 */
[----:B------:R-:W-:Y:S01]  /*4520*/  @!P1 FFMA.FTZ R85, R35, R38, -R85 ;  /* 0x0000002623559223 */ /* 0x000fe20000010855 */
[----:B------:R-:W-:Y:S03]  /*4530*/  @!P1 FFMA.FTZ R8, R37, R41, R8 ;  /* 0x0000002925089223 */ /* 0x000fe60000010008 */
[----:B------:R-:W-:Y:S02]  /*4540*/  @!P1 F2FP.F16.F32.PACK_AB R132, R7, R132 ;  /* 0x000000840784923e */ /* 0x000fe400000000ff */
[----:B------:R-:W-:Y:S02]  /*4550*/  @!P1 F2FP.F16.F32.PACK_AB R85, R6, R85 ;  /* 0x000000550655923e */ /* 0x000fe400000000ff */
[----:B------:R-:W-:Y:S02]  /*4560*/  @!P1 F2FP.F16.F32.PACK_AB R115, R8, R115 ;  /* 0x000000730873923e */ /* 0x000fe400000000ff */
[----:B------:R-:W-:Y:S02]  /*4570*/  @!P1 MOV R29, R85 ;  /* 0x00000055001d9202 */ /* 0x000fe40000000f00 */
[----:B------:R-:W-:Y:S02]  /*4580*/  @!P1 MOV R30, R132 ;  /* 0x00000084001e9202 */ /* 0x000fe40000000f00 */
[----:B------:R-:W-:Y:S05]  /*4590*/  @!P1 MOV R31, R115 ;  /* 0x00000073001f9202 */ /* 0x000fea0000000f00 */
[----:B------:R1:W-:Y:S08]  /*45a0*/  STG.E.128 desc[UR6][R148.64], R28 ;  /* 0x0000001c94007986 */ /* 0x0003f0000c101d06 */
[----:B------:R2:W3:Y:S08]  /*45b0*/  LDG.E.128 R24, desc[UR6][R146.64] ;  /* 0x0000000692187981 */ /* 0x0004f0000c1e1d00 */
[----:B------:R-:W4:Y:S06]  /*45c0*/  @!P0 LDG.E.64 R22, desc[UR6][R32.64+0x80] ;  /* 0x0000800620168981 */ /* 0x000f2c000c1e1b00 */
[----:B------:R-:W5:Y:S01]  /*45d0*/  @!P0 LDG.E.64 R46, desc[UR6][R46.64+0x80] ;  /* 0x000080062e2e8981 */ /* 0x000f62000c1e1b00 */
[C---:B--2---:R-:W-:Y:S04]  /*45e0*/  LEA R146, P1, R99.reuse, R84, 0x1 ;  /* 0x0000005463927211 */ /* 0x044fe800078208ff */
[----:B------:R-:W-:Y:S02]  /*45f0*/  LEA.HI.X R147, R99, R83, R100, 0x1, P1 ;  /* 0x0000005363937211 */ /* 0x000fe400008f0c64 */
[----:B---3--:R-:W-:Y:S02]  /*4600*/  @!P0 MOV R34, R24 ;  /* 0x0000001800228202 */ /* 0x008fe40000000f00 */
[----:B-1----:R-:W-:Y:S02]  /*4610*/  @!P0 MOV R30, R25 ;  /* 0x00000019001e8202 */ /* 0x002fe40000000f00 */
[----:B------:R-:W-:Y:S01]  /*4620*/  @!P0 MOV R31, R26 ;  /* 0x0000001a001f8202 */ /* 0x000fe20000000f00 */
[--C-:B------:R-:W-:Y:S02]  /*4630*/  @!P0 HADD2.F32 R36, -RZ, R34.reuse.H1_H1 ;  /* 0x30000022ff248230 */ /* 0x100fe40000004100 */
[----:B------:R-:W-:Y:S02]  /*4640*/  @!P0 HADD2.F32 R28, -RZ, R34.H0_H0 ;  /* 0x20000022ff1c8230 */ /* 0x000fe40000004100 */
[--C-:B----4-:R-:W-:Y:S02]  /*4650*/  @!P0 HADD2.F32 R35, -RZ, R22.reuse.H0_H0 ;  /* 0x20000016ff238230 */ /* 0x110fe40000004100 */
[----:B------:R-:W-:Y:S02]  /*4660*/  @!P0 HADD2.F32 R29, -RZ, R22.H1_H1 ;  /* 0x30000016ff1d8230 */ /* 0x000fe40000004100 */
[--C-:B------:R-:W-:Y:S02]  /*4670*/  @!P0 HADD2.F32 R22, -RZ, R23.reuse.H0_H0 ;  /* 0x20000017ff168230 */ /* 0x100fe40000004100 */
[-C--:B------:R-:W-:Y:S01]  /*4680*/  @!P0 FMUL.FTZ R9, R28, R35.reuse ;  /* 0x000000231c098220 */ /* 0x080fe20000410000 */
[--C-:B-----5:R-:W-:Y:S02]  /*4690*/  @!P0 HADD2.F32 R37, -RZ, R46.reuse.H0_H0 ;  /* 0x2000002eff258230 */ /* 0x120fe40000004100 */
        /* <DEDUP_REMOVED lines=35> */
.L_x_3583:
[----:B------:R-:W-:Y:S05]  /*48d0*/  BSYNC B0 ;  /* 0x0000000000007941 */ /* 0x000fea0003800000 */
.L_x_3582:
[----:B------:R-:W-:Y:S04]  /*48e0*/  BSSY B0, `(.L_x_3584) ;  /* 0x00000ad000007945 */ /* 0x000fe80003800000 */
[----:B------:R-:W-:Y:S05]  /*48f0*/  @!P2 BRA `(.L_x_3585) ;  /* 0x0000000800aca947 */ /* 0x000fea0003800000 */
[----:B------:R-:W-:Y:S01]  /*4900*/  MOV R117, R113 ;  /* 0x0000007100757202 */ /* 0x000fe20000000f00 */
[----:B------:R-:W2:Y:S01]  /*4910*/  LDC.64 R46, c[0x0][0x338] ;  /* 0x0000ce00ff2e7b82 */ /* 0x000ea20000000a00 */
[C---:B------:R-:W-:Y:S02]  /*4920*/  SHF.L.U32 R115, R73.reuse, 0x1, RZ ;  /* 0x0000000149737819 */ /* 0x040fe400000006ff */
[----:B------:R-:W-:Y:S02]  /*4930*/  ISETP.GE.AND P0, PT, R18, UR4, PT ;  /* 0x0000000412007c0c */ /* 0x000fe4000bf06270 */
[----:B-1----:R-:W-:Y:S02]  /*4940*/  SHF.L.U64.HI R85, R73, 0x1, R72 ;  /* 0x0000000149557819 */ /* 0x002fe40000010248 */
[-C--:B------:R-:W-:Y:S02]  /*4950*/  IADD3 R32, P1, R20, R115.reuse, RZ ;  /* 0x0000007314207210 */ /* 0x080fe40007f3e0ff */
[----:B------:R-:W-:Y:S02]  /*4960*/  IADD3 R44, P2, R44, R115, RZ ;  /* 0x000000732c2c7210 */ /* 0x000fe40007f5e0ff */
[-C--:B------:R-:W-:Y:S02]  /*4970*/  IADD3.X R33, R21, R85.reuse, RZ, P1, !PT ;  /* 0x0000005515217210 */ /* 0x080fe40000ffe4ff */
[----:B------:R-:W-:Y:S02]  /*4980*/  IADD3.X R45, R45, R85, RZ, P2, !PT ;  /* 0x000000552d2d7210 */ /* 0x000fe400017fe4ff */
[----:B------:R-:W-:Y:S01]  /*4990*/  ISETP.GE.AND P1, PT, R15, UR4, PT ;  /* 0x000000040f007c0c */ /* 0x000fe2000bf26270 */
[----:B------:R-:W5:Y:S01]  /*49a0*/  @!P0 LDG.E.64 R20, desc[UR6][R32.64] ;  /* 0x0000000620148981 */ /* 0x000f62000c1e1b00 */
[C---:B------:R-:W-:Y:S04]  /*49b0*/  LEA R148, P4, R103.reuse, R84, 0x1 ;  /* 0x0000005467947211 */ /* 0x040fe800078808ff */
[----:B------:R-:W-:Y:S01]  /*49c0*/  LEA.HI.X R149, R103, R83, R104, 0x1, P4 ;  /* 0x0000005367957211 */ /* 0x000fe200020f0c68 */
[----:B------:R-:W5:Y:S01]  /*49d0*/  @!P0 LDG.E.64 R42, desc[UR6][R44.64] ;  /* 0x000000062c2a8981 */ /* 0x000f62000c1e1b00 */
[----:B--23--:R-:W-:Y:S04]  /*49e0*/  IMAD.WIDE.U32 R146, R46, 0x60, R116 ;  /* 0x000000602e927825 */ /* 0x00cfe800078e0074 */
[----:B------:R-:W-:Y:S05]  /*49f0*/  IMAD R47, R47, 0x60, RZ ;  /* 0x000000602f2f7824 */ /* 0x000fea00078e02ff */
[----:B------:R-:W-:Y:S02]  /*4a00*/  IADD3 R147, R147, R47, RZ ;  /* 0x0000002f93937210 */ /* 0x000fe40007ffe0ff */
[----:B------:R-:W1:Y:S03]  /*4a10*/  LDC.64 R46, c[0x0][0x248] ;  /* 0x00009200ff2e7b82 */ /* 0x000e660000000a00 */
[----:B----4-:R-:W2:Y:S01]  /*4a20*/  LDG.E.128 R24, desc[UR6][R146.64] ;  /* 0x0000000692187981 */ /* 0x010ea2000c1e1d00 */
[----:B-1----:R-:W-:Y:S02]  /*4a30*/  IMAD R47, R47, 0x60, RZ ;  /* 0x000000602f2f7824 */ /* 0x002fe400078e02ff */
[--C-:B-----5:R-:W-:Y:S02]  /*4a40*/  @!P0 HADD2.F32 R23, -RZ, R20.reuse.H0_H0 ;  /* 0x20000014ff178230 */ /* 0x120fe40000004100 */
[----:B------:R-:W-:Y:S02]  /*4a50*/  @!P0 HADD2.F32 R22, -RZ, R20.H1_H1 ;  /* 0x30000014ff168230 */ /* 0x000fe40000004100 */
[--C-:B------:R-:W-:Y:S02]  /*4a60*/  @!P0 HADD2.F32 R20, -RZ, R21.reuse.H0_H0 ;  /* 0x20000015ff148230 */ /* 0x100fe40000004100 */
[--C-:B------:R-:W-:Y:S02]  /*4a70*/  @!P0 HADD2.F32 R39, -RZ, R42.reuse.H0_H0 ;  /* 0x2000002aff278230 */ /* 0x100fe40000004100 */
[----:B------:R-:W-:Y:S02]  /*4a80*/  @!P0 HADD2.F32 R21, -RZ, R21.H1_H1 ;  /* 0x30000015ff158230 */ /* 0x000fe40000004100 */
[----:B------:R-:W-:Y:S02]  /*4a90*/  @!P0 HADD2.F32 R34, -RZ, R42.H1_H1 ;  /* 0x3000002aff228230 */ /* 0x000fe40000004100 */
[--C-:B------:R-:W-:Y:S02]  /*4aa0*/  @!P0 HADD2.F32 R38, -RZ, R43.reuse.H0_H0 ;  /* 0x2000002bff268230 */ /* 0x100fe40000004100 */
[----:B------:R-:W-:Y:S01]  /*4ab0*/  @!P0 HADD2.F32 R43, -RZ, R43.H1_H1 ;  /* 0x3000002bff2b8230 */ /* 0x000fe20000004100 */
[----:B--2---:R-:W-:Y:S02]  /*4ac0*/  @!P0 MOV R28, R24 ;  /* 0x00000018001c8202 */ /* 0x004fe40000000f00 */
[----:B------:R-:W-:Y:S03]  /*4ad0*/  @!P0 MOV R29, R25 ;  /* 0x00000019001d8202 */ /* 0x000fe60000000f00 */
[--C-:B------:R-:W-:Y:S02]  /*4ae0*/  @!P0 HADD2.F32 R37, -RZ, R28.reuse.H1_H1 ;  /* 0x3000001cff258230 */ /* 0x100fe40000004100 */
[----:B------:R-:W-:Y:S02]  /*4af0*/  @!P0 HADD2.F32 R28, -RZ, R28.H0_H0 ;  /* 0x2000001cff1c8230 */ /* 0x000fe40000004100 */
[--C-:B------:R-:W-:Y:S02]  /*4b00*/  @!P0 HADD2.F32 R41, -RZ, R29.reuse.H1_H1 ;  /* 0x3000001dff298230 */ /* 0x100fe40000004100 */
[-C--:B------:R-:W-:Y:S01]  /*4b10*/  @!P0 FMUL.FTZ R85, R37, R23.reuse ;  /* 0x0000001725558220 */ /* 0x080fe20000410000 */
[----:B------:R-:W-:Y:S02]  /*4b20*/  @!P0 HADD2.F32 R29, -RZ, R29.H0_H0 ;  /* 0x2000001dff1d8230 */ /* 0x000fe40000004100 */
[C---:B------:R-:W-:Y:S01]  /*4b30*/  @!P0 FMUL.FTZ R0, R28.reuse, R23 ;  /* 0x000000171c008220 */ /* 0x040fe20000410000 */
[----:B------:R-:W-:Y:S01]  /*4b40*/  @!P0 MOV R23, R26 ;  /* 0x0000001a00178202 */ /* 0x000fe20000000f00 */
[----:B------:R-:W-:Y:S01]  /*4b50*/  @!P0 FFMA.FTZ R85, R28, R39, -R85 ;  /* 0x000000271c558223 */ /* 0x000fe20000010855 */
[----:B------:R-:W-:Y:S01]  /*4b60*/  @!P0 MOV R28, R27 ;  /* 0x0000001b001c8202 */ /* 0x000fe20000000f00 */
[-C--:B------:R-:W-:Y:S01]  /*4b70*/  @!P0 FMUL.FTZ R115, R41, R22.reuse ;  /* 0x0000001629738220 */ /* 0x080fe20000410000 */
[----:B------:R-:W-:Y:S01]  /*4b80*/  @!P0 FMUL.FTZ R2, R29, R22 ;  /* 0x000000161d028220 */ /* 0x000fe20000410000 */
[--C-:B------:R-:W-:Y:S02]  /*4b90*/  @!P0 HADD2.F32 R36, -RZ, R23.reuse.H1_H1 ;  /* 0x30000017ff248230 */ /* 0x100fe40000004100 */
[----:B------:R-:W-:Y:S01]  /*4ba0*/  @!P0 FFMA.FTZ R0, R37, R39, R0 ;  /* 0x0000002725008223 */ /* 0x000fe20000010000 */
[----:B------:R-:W-:Y:S02]  /*4bb0*/  @!P0 HADD2.F32 R23, -RZ, R23.H0_H0 ;  /* 0x20000017ff178230 */ /* 0x000fe40000004100 */
[----:B------:R-:W-:Y:S01]  /*4bc0*/  @!P0 FFMA.FTZ R2, R41, R34, R2 ;  /* 0x0000002229028223 */ /* 0x000fe20000010002 */
[--C-:B------:R-:W-:Y:S02]  /*4bd0*/  @!P0 HADD2.F32 R37, -RZ, R28.reuse.H1_H1 ;  /* 0x3000001cff258230 */ /* 0x100fe40000004100 */
[-C--:B------:R-:W-:Y:S01]  /*4be0*/  @!P0 FMUL.FTZ R130, R36, R20.reuse ;  /* 0x0000001424828220 */ /* 0x080fe20000410000 */
[----:B------:R-:W-:Y:S01]  /*4bf0*/  @!P0 F2FP.F16.F32.PACK_AB R132, R0, R85 ;  /* 0x000000550084823e */ /* 0x000fe200000000ff */
[----:B------:R-:W-:Y:S01]  /*4c00*/  @!P0 HADD2.F32 R22, -RZ, R28.H0_H0 ;  /* 0x2000001cff168230 */ /* 0x000fe20000004100 */
[----:B------:R-:W-:Y:S01]  /*4c10*/  MOV R85, R83 ;  /* 0x0000005300557202 */ /* 0x000fe20000000f00 */
[----:B------:R-:W-:Y:S01]  /*4c20*/  @!P0 FMUL.FTZ R3, R23, R20 ;  /* 0x0000001417038220 */ /* 0x000fe20000410000 */
[----:B------:R-:W-:Y:S01]  /*4c30*/  @!P0 MOV R24, R132 ;  /* 0x0000008400188202 */ /* 0x000fe20000000f00 */
[-C--:B------:R-:W-:Y:S01]  /*4c40*/  @!P0 FMUL.FTZ R117, R37, R21.reuse ;  /* 0x0000001525758220 */ /* 0x080fe20000410000 */
[----:B------:R-:W-:Y:S01]  /*4c50*/  @!P0 FMUL.FTZ R4, R22, R21 ;  /* 0x0000001516048220 */ /* 0x000fe20000410000 */
[----:B------:R-:W-:Y:S01]  /*4c60*/  @!P0 FFMA.FTZ R3, R36, R38, R3 ;  /* 0x0000002624038223 */ /* 0x000fe20000010003 */
[----:B------:R-:W-:Y:S01]  /*4c70*/  @!P0 FFMA.FTZ R115, R29, R34, -R115 ;  /* 0x000000221d738223 */ /* 0x000fe20000010873 */
[----:B------:R-:W-:Y:S01]  /*4c80*/  @!P0 FFMA.FTZ R130, R23, R38, -R130 ;  /* 0x0000002617828223 */ /* 0x000fe20000010882 */
[-C--:B------:R-:W-:Y:S01]  /*4c90*/  @!P0 FFMA.FTZ R117, R22, R43.reuse, -R117 ;  /* 0x0000002b16758223 */ /* 0x080fe20000010875 */
[----:B------:R-:W-:Y:S01]  /*4ca0*/  @!P0 FFMA.FTZ R4, R37, R43, R4 ;  /* 0x0000002b25048223 */ /* 0x000fe20000010004 */
[----:B------:R-:W-:Y:S01]  /*4cb0*/  IMAD.WIDE.U32 R146, R46, 0x60, R84 ;  /* 0x000000602e927825 */ /* 0x000fe200078e0054 */
[----:B------:R-:W-:Y:S02]  /*4cc0*/  @!P0 F2FP.F16.F32.PACK_AB R115, R2, R115 ;  /* 0x000000730273823e */ /* 0x000fe400000000ff */
[----:B------:R-:W-:Y:S02]  /*4cd0*/  @!P0 F2FP.F16.F32.PACK_AB R130, R3, R130 ;  /* 0x000000820382823e */ /* 0x000fe400000000ff */
[----:B------:R-:W-:Y:S02]  /*4ce0*/  @!P0 F2FP.F16.F32.PACK_AB R117, R4, R117 ;  /* 0x000000750475823e */ /* 0x000fe400000000ff */
[----:B------:R-:W-:Y:S02]  /*4cf0*/  IADD3 R147, R147, R47, RZ ;  /* 0x0000002f93937210 */ /* 0x000fe40007ffe0ff */
[----:B------:R-:W-:Y:S02]  /*4d00*/  @!P0 MOV R25, R115 ;  /* 0x0000007300198202 */ /* 0x000fe40000000f00 */
[----:B------:R-:W-:Y:S02]  /*4d10*/  @!P0 MOV R26, R130 ;  /* 0x00000082001a8202 */ /* 0x000fe40000000f00 */
[----:B------:R-:W-:Y:S02]  /*4d20*/  @!P0 MOV R27, R117 ;  /* 0x00000075001b8202 */ /* 0x000fe40000000f00 */
[-C--:B------:R-:W-:Y:S02]  /*4d30*/  LEA R46, P2, R102, R116.reuse, 0x1 ;  /* 0x00000074662e7211 */ /* 0x080fe400078408ff */
[----:B------:R-:W-:Y:S01]  /*4d40*/  ISETP.GE.AND P0, PT, R14, UR4, PT ;  /* 0x000000040e007c0c */ /* 0x000fe2000bf06270 */
[----:B------:R1:W-:Y:S01]  /*4d50*/  STG.E.128 desc[UR6][R146.64], R24 ;  /* 0x0000001892007986 */ /* 0x0003e2000c101d06 */
[-C--:B------:R-:W-:Y:S07]  /*4d60*/  LEA.HI.X R47, R102, R113.reuse, R101, 0x1, P2 ;  /* 0x00000071662f7211 */ /* 0x080fee00010f0c65 */
[----:B------:R-:W2:Y:S08]  /*4d70*/  LDG.E.128 R28, desc[UR6][R46.64] ;  /* 0x000000062e1c7981 */ /* 0x000eb0000c1e1d00 */
[----:B------:R-:W3:Y:S06]  /*4d80*/  @!P1 LDG.E.64 R20, desc[UR6][R32.64+0x40] ;  /* 0x0000400620149981 */ /* 0x000eec000c1e1b00 */
[----:B------:R-:W4:Y:S01]  /*4d90*/  @!P1 LDG.E.64 R40, desc[UR6][R44.64+0x40] ;  /* 0x000040062c289981 */ /* 0x000f22000c1e1b00 */
[C---:B-1----:R-:W-:Y:S04]  /*4da0*/  LEA R146, P2, R106.reuse, R116, 0x1 ;  /* 0x000000746a927211 */ /* 0x042fe800078408ff */
[----:B------:R-:W-:Y:S02]  /*4db0*/  LEA.HI.X R147, R106, R113, R105, 0x1, P2 ;  /* 0x000000716a937211 */ /* 0x000fe400010f0c69 */
[----:B--2---:R-:W-:Y:S02]  /*4dc0*/  @!P1 MOV R22, R28 ;  /* 0x0000001c00169202 */ /* 0x004fe40000000f00 */
[----:B------:R-:W-:Y:S02]  /*4dd0*/  @!P1 MOV R25, R30 ;  /* 0x0000001e00199202 */ /* 0x000fe40000000f00 */
[----:B------:R-:W-:Y:S01]  /*4de0*/  @!P1 MOV R23, R29 ;  /* 0x0000001d00179202 */ /* 0x000fe20000000f00 */
[--C-:B------:R-:W-:Y:S02]  /*4df0*/  @!P1 HADD2.F32 R34, -RZ, R22.reuse.H1_H1 ;  /* 0x30000016ff229230 */ /* 0x100fe40000004100 */
[----:B------:R-:W-:Y:S02]  /*4e00*/  @!P1 HADD2.F32 R22, -RZ, R22.H0_H0 ;  /* 0x20000016ff169230 */ /* 0x000fe40000004100 */
[--C-:B---3--:R-:W-:Y:S02]  /*4e10*/  @!P1 HADD2.F32 R35, -RZ, R20.reuse.H0_H0 ;  /* 0x20000014ff239230 */ /* 0x108fe40000004100 */
[----:B------:R-:W-:Y:S02]  /*4e20*/  @!P1 HADD2.F32 R24, -RZ, R20.H1_H1 ;  /* 0x30000014ff189230 */ /* 0x000fe40000004100 */
[--C-:B------:R-:W-:Y:S02]  /*4e30*/  @!P1 HADD2.F32 R39, -RZ, R23.reuse.H1_H1 ;  /* 0x30000017ff279230 */ /* 0x100fe40000004100 */
[-C--:B------:R-:W-:Y:S01]  /*4e40*/  @!P1 FMUL.FTZ R46, R34, R35.reuse ;  /* 0x00000023222e9220 */ /* 0x080fe20000410000 */
[----:B----4-:R-:W-:Y:S02]  /*4e50*/  @!P1 HADD2.F32 R37, -RZ, R40.H0_H0 ;  /* 0x20000028ff259230 */ /* 0x010fe40000004100 */
[C---:B------:R-:W-:Y:S01]  /*4e60*/  @!P1 FMUL.FTZ R5, R22.reuse, R35 ;  /* 0x0000002316059220 */ /* 0x040fe20000410000 */
[----:B------:R-:W-:Y:S02]  /*4e70*/  @!P1 HADD2.F32 R27, -RZ, R23.H0_H0 ;  /* 0x20000017ff1b9230 */ /* 0x000fe40000004100 */
[-C--:B------:R-:W-:Y:S01]  /*4e80*/  @!P1 FMUL.FTZ R47, R39, R24.reuse ;  /* 0x00000018272f9220 */ /* 0x080fe20000410000 */
[----:B------:R-:W-:Y:S02]  /*4e90*/  @!P1 HADD2.F32 R20, -RZ, R21.H0_H0 ;  /* 0x20000015ff149230 */ /* 0x000fe40000004100 */
[----:B------:R-:W-:Y:S01]  /*4ea0*/  @!P1 FFMA.FTZ R46, R22, R37, -R46 ;  /* 0x00000025162e9223 */ /* 0x000fe2000001082e */
[----:B------:R-:W-:Y:S01]  /*4eb0*/  @!P1 HADD2.F32 R23, -RZ, R25.H0_H0 ;  /* 0x20000019ff179230 */ /* 0x000fe20000004100 */
[----:B------:R-:W-:Y:S01]  /*4ec0*/  @!P1 MOV R22, R31 ;  /* 0x0000001f00169202 */ /* 0x000fe20000000f00 */
[----:B------:R-:W-:Y:S02]  /*4ed0*/  @!P1 HADD2.F32 R21, -RZ, R21.H1_H1 ;  /* 0x30000015ff159230 */ /* 0x000fe40000004100 */
[----:B------:R-:W-:Y:S01]  /*4ee0*/  @!P1 FFMA.FTZ R5, R34, R37, R5 ;  /* 0x0000002522059223 */ /* 0x000fe20000010005 */
[----:B------:R-:W-:Y:S02]  /*4ef0*/  @!P1 HADD2.F32 R34, -RZ, R25.H1_H1 ;  /* 0x30000019ff229230 */ /* 0x000fe40000004100 */
[----:B------:R-:W-:Y:S01]  /*4f00*/  @!P1 FMUL.FTZ R6, R27, R24 ;  /* 0x000000181b069220 */ /* 0x000fe20000410000 */
[--C-:B------:R-:W-:Y:S02]  /*4f10*/  @!P1 HADD2.F32 R37, -RZ, R22.reuse.H1_H1 ;  /* 0x30000016ff259230 */ /* 0x100fe40000004100 */
[----:B------:R-:W-:Y:S01]  /*4f20*/  @!P1 FMUL.FTZ R7, R23, R20 ;  /* 0x0000001417079220 */ /* 0x000fe20000410000 */
[----:B------:R-:W-:Y:S01]  /*4f30*/  @!P1 F2FP.F16.F32.PACK_AB R46, R5, R46 ;  /* 0x0000002e052e923e */ /* 0x000fe200000000ff */
[----:B------:R-:W-:Y:S02]  /*4f40*/  @!P1 HADD2.F32 R22, -RZ, R22.H0_H0 ;  /* 0x20000016ff169230 */ /* 0x000fe40000004100 */
[----:B------:R-:W-:Y:S01]  /*4f50*/  @!P1 FMUL.FTZ R130, R34, R20 ;  /* 0x0000001422829220 */ /* 0x000fe20000410000 */
[----:B------:R-:W-:Y:S01]  /*4f60*/  @!P1 HADD2.F32 R36, -RZ, R40.H1_H1 ;  /* 0x30000028ff249230 */ /* 0x000fe20000004100 */
[----:B------:R-:W-:Y:S01]  /*4f70*/  @!P1 MOV R28, R46 ;  /* 0x0000002e001c9202 */ /* 0x000fe20000000f00 */
[--C-:B------:R-:W-:Y:S02]  /*4f80*/  @!P1 HADD2.F32 R38, -RZ, R41.reuse.H0_H0 ;  /* 0x20000029ff269230 */ /* 0x100fe40000004100 */
[-C--:B------:R-:W-:Y:S01]  /*4f90*/  @!P1 FMUL.FTZ R85, R37, R21.reuse ;  /* 0x0000001525559220 */ /* 0x080fe20000410000 */
[----:B------:R-:W-:Y:S02]  /*4fa0*/  @!P1 HADD2.F32 R41, -RZ, R41.H1_H1 ;  /* 0x30000029ff299230 */ /* 0x000fe40000004100 */
[----:B------:R-:W-:Y:S01]  /*4fb0*/  @!P1 FMUL.FTZ R8, R22, R21 ;  /* 0x0000001516089220 */ /* 0x000fe20000410000 */
[----:B------:R-:W-:Y:S01]  /*4fc0*/  @!P1 FFMA.FTZ R6, R39, R36, R6 ;  /* 0x0000002427069223 */ /* 0x000fe20000010006 */
        /* <DEDUP_REMOVED lines=62> */
.L_x_3585:
[----:B------:R-:W-:Y:S05]  /*53b0*/  BSYNC B0 ;  /* 0x0000000000007941 */ /* 0x000fea0003800000 */
.L_x_3584:
[----:B-1----:R-:W-:Y:S01]  /*53c0*/  MOV R20, R49 ;  /* 0x0000003100147202 */ /* 0x002fe20000000f00 */
[----:B------:R-:W-:Y:S01]  /*53d0*/  IMAD.MOV.U32 R44, RZ, RZ, R51 ;  /* 0x000000ffff2c7224 */ /* 0x000fe200078e0033 */
[----:B------:R-:W-:Y:S01]  /*53e0*/  MOV R21, R48 ;  /* 0x0000003000157202 */ /* 0x000fe20000000f00 */
[----:B------:R-:W-:Y:S01]  /*53f0*/  IMAD.MOV.U32 R45, RZ, RZ, R50 ;  /* 0x000000ffff2d7224 */ /* 0x000fe200078e0032 */
[----:B------:R-:W-:Y:S01]  /*5400*/  UMOV UR4, UR19 ;  /* 0x0000001300047c82 */ /* 0x000fe20008000000 */
[----:B------:R-:W-:Y:S05]  /*5410*/  BRA `(.L_x_3586) ;  /* 0x0000004c00987947 */ /* 0x000fea0003800000 */
.L_x_3577:
[----:B------:R-:W-:Y:S04]  /*5420*/  BSSY B1, `(.L_x_3587) ;  /* 0x0000116000017945 */ /* 0x000fe80003800000 */
[----:B------:R-:W-:Y:S05]  /*5430*/  @!P6 BRA `(.L_x_3588) ;  /* 0x000000100050e947 */ /* 0x000fea0003800000 */
[----:B------:R-:W-:Y:S01]  /*5440*/  IMAD.MOV.U32 R117, RZ, RZ, R113 ;  /* 0x000000ffff757224 */ /* 0x000fe200078e0071 */
[----:B------:R-:W-:Y:S01]  /*5450*/  ISETP.GE.AND P0, PT, R18, UR4, PT ;  /* 0x0000000412007c0c */ /* 0x000fe2000bf06270 */
[----:B------:R-:W-:Y:S01]  /*5460*/  BSSY B0, `(.L_x_3589) ;  /* 0x000005b000007945 */ /* 0x000fe20003800000 */
[----:B------:R-:W-:Y:S01]  /*5470*/  IADD3 R146, P1, R116, 0x80, RZ ;  /* 0x0000008074927810 */ /* 0x000fe20007f3e0ff */
[----:B------:R-:W-:Y:S01]  /*5480*/  IMAD.MOV.U32 R85, RZ, RZ, R83 ;  /* 0x000000ffff557224 */ /* 0x000fe200078e0053 */
[----:B------:R1:W5:Y:S01]  /*5490*/  LDG.E.128 R48, desc[UR6][R116.64] ;  /* 0x0000000674307981 */ /* 0x000362000c1e1d00 */
[----:B------:R-:W-:Y:S02]  /*54a0*/  ISETP.GE.AND P2, PT, R15, UR4, PT ;  /* 0x000000040f007c0c */ /* 0x000fe4000bf46270 */
[----:B------:R-:W-:Y:S06]  /*54b0*/  IMAD.X R147, RZ, RZ, R113, P1 ;  /* 0x000000ffff937224 */ /* 0x000fec00008e0671 */
[----:B------:R-:W-:Y:S05]  /*54c0*/  @P0 BRA `(.L_x_3590) ;  /* 0x0000000400500947 */ /* 0x000fea0003800000 */
[--C-:B----45:R-:W-:Y:S01]  /*54d0*/  HADD2.F32 R31, -RZ, R48.reuse.H0_H0 ;  /* 0x20000030ff1f7230 */ /* 0x130fe20000004100 */
        /* <DEDUP_REMOVED lines=15> */
[----:B------:R-:W-:Y:S02]  /*55d0*/  LEA R22, P1, R151, R116, 0x1 ;  /* 0x0000007497167211 */ /* 0x000fe400078208ff */
[----:B------:R-:W-:Y:S02]  /*55e0*/  LEA R148, P0, R115, R118, 0x1 ;  /* 0x0000007673947211 */ /* 0x000fe400078008ff */
        /* <DEDUP_REMOVED lines=66> */
.L_x_3590:
[----:B------:R-:W-:Y:S05]  /*5a10*/  BSYNC B0 ;  /* 0x0000000000007941 */ /* 0x000fea0003800000 */
.L_x_3589:
[----:B-----5:R2:W-:Y:S01]  /*5a20*/  STG.E.128 desc[UR6][R84.64], R48 ;  /* 0x0000003054007986 */ /* 0x0205e2000c101d06 */
[----:B------:R-:W-:Y:S03]  /*5a30*/  BSSY B0, `(.L_x_3591) ;  /* 0x0000057000007945 */ /* 0x000fe60003800000 */
[----:B--2---:R2:W5:Y:S01]  /*5a40*/  LDG.E.128 R48, desc[UR6][R116.64+0x80] ;  /* 0x0000800674307981 */ /* 0x004562000c1e1d00 */
        /* <DEDUP_REMOVED lines=20> */
[----:B------:R-:W3:Y:S01]  /*5b90*/  LDG.E.128 R40, desc[UR6][R40.64+0x80] ;  /* 0x0000800628287981 */ /* 0x000ee2000c1e1d00 */
[----:B------:R-:W-:Y:S07]  /*5ba0*/  LEA.HI.X.SX32 R149, R115, R119, 0x1, P0 ;  /* 0x0000007773957211 */ /* 0x000fee00000f0eff */
[----:B------:R-:W4:Y:S08]  /*5bb0*/  LDG.E.128 R24, desc[UR6][R22.64] ;  /* 0x0000000616187981 */ /* 0x000f30000c1e1d00 */
[----:B------:R-:W2:Y:S01]  /*5bc0*/  LDG.E.128 R148, desc[UR6][R148.64+0x80] ;  /* 0x0000800694947981 */ /* 0x000ea2000c1e1d00 */
[--C-:B---3--:R-:W-:Y:S02]  /*5bd0*/  HADD2.F32 R33, -RZ, R40.reuse.H0_H0 ;  /* 0x20000028ff217230 */ /* 0x108fe40000004100 */
        /* <DEDUP_REMOVED lines=11> */
[--C-:B--2---:R-:W-:Y:S02]  /*5c90*/  HADD2.F32 R27, -RZ, R148.reuse.H0_H0 ;  /* 0x20000094ff1b7230 */ /* 0x104fe40000004100 */
        /* <DEDUP_REMOVED lines=48> */
.L_x_3592:
[----:B------:R-:W-:Y:S05]  /*5fa0*/  BSYNC B0 ;  /* 0x0000000000007941 */ /* 0x000fea0003800000 */
.L_x_3591:
[----:B-----5:R3:W-:Y:S01]  /*5fb0*/  STG.E.128 desc[UR6][R84.64+0x80], R48 ;  /* 0x0000803054007986 */ /* 0x0207e2000c101d06 */
[----:B------:R-:W-:Y:S01]  /*5fc0*/  ISETP.GE.AND P0, PT, R14, UR4, PT ;  /* 0x000000040e007c0c */ /* 0x000fe2000bf06270 */
[----:B------:R-:W-:Y:S01]  /*5fd0*/  BSSY B0, `(.L_x_3593) ;  /* 0x0000059000007945 */ /* 0x000fe20003800000 */
[----:B------:R-:W-:Y:S05]  /*5fe0*/  IADD3 R148, P1, R116, 0x100, RZ ;  /* 0x0000010074947810 */ /* 0x000fea0007f3e0ff */
[----:B------:R-:W-:Y:S01]  /*5ff0*/  IMAD.X R149, RZ, RZ, R113, P1 ;  /* 0x000000ffff957224 */ /* 0x000fe200008e0671 */
[----:B---3--:R3:W5:Y:S05]  /*6000*/  LDG.E.128 R48, desc[UR6][R116.64+0x100] ;  /* 0x0001000674307981 */ /* 0x00876a000c1e1d00 */
[----:B------:R-:W-:Y:S05]  /*6010*/  @P0 BRA `(.L_x_3594) ;  /* 0x0000000400500947 */ /* 0x000fea0003800000 */
[--C-:B----45:R-:W-:Y:S01]  /*6020*/  HADD2.F32 R31, -RZ, R48.reuse.H0_H0 ;  /* 0x20000030ff1f7230 */ /* 0x130fe20000004100 */
[----:B------:R-:W-:Y:S01]  /*6030*/  ULEA.HI UR18, UR4, UR4, URZ, 0x1 ;  /* 0x0000000404127291 */ /* 0x000fe2000f8f083f */
[----:B------:R-:W-:Y:S01]  /*6040*/  HADD2.F32 R35, -RZ, R48.H1_H1 ;  /* 0x30000030ff237230 */ /* 0x000fe20000004100 */
[----:B-123--:R-:W-:Y:S01]  /*6050*/  MOV R117, RZ ;  /* 0x000000ff00757202 */ /* 0x00efe20000000f00 */
        /* <DEDUP_REMOVED lines=11> */
[C---:B------:R-:W-:Y:S02]  /*6110*/  LEA R22, P1, R146.reuse, R148, 0x1 ;  /* 0x0000009492167211 */ /* 0x040fe400078208ff */
[----:B------:R-:W-:Y:S02]  /*6120*/  LEA.HI.X.SX32 R41, R117, R121, 0x1, P0 ;  /* 0x0000007975297211 */ /* 0x000fe400000f0eff */
[C---:B------:R-:W-:Y:S02]  /*6130*/  LEA R148, P0, R115.reuse, R118, 0x1 ;  /* 0x0000007673947211 */ /* 0x040fe400078008ff */
[----:B------:R-:W-:Y:S02]  /*6140*/  LEA.HI.X.SX32 R23, R146, R149, 0x1, P1 ;  /* 0x0000009592177211 */ /* 0x000fe400008f0eff */
[----:B------:R-:W-:Y:S01]  /*6150*/  LEA.HI.X.SX32 R149, R115, R119, 0x1, P0 ;  /* 0x0000007773957211 */ /* 0x000fe200000f0eff */
[----:B------:R-:W2:Y:S08]  /*6160*/  LDG.E.128 R40, desc[UR6][R40.64+0x100] ;  /* 0x0001000628287981 */ /* 0x000eb0000c1e1d00 */
        /* <DEDUP_REMOVED lines=63> */
.L_x_3594:
[----:B------:R-:W-:Y:S05]  /*6560*/  BSYNC B0 ;  /* 0x0000000000007941 */ /* 0x000fea0003800000 */
.L_x_3593:
[----:B-----5:R1:W-:Y:S02]  /*6570*/  STG.E.128 desc[UR6][R84.64+0x100], R48 ;  /* 0x0001003054007986 */ /* 0x0203e4000c101d06 */
.L_x_3588:
[----:B------:R-:W-:Y:S05]  /*6580*/  BSYNC B1 ;  /* 0x0000000000017941 */ /* 0x000fea0003800000 */
.L_x_3587:
[----:B------:R-:W-:Y:S04]  /*6590*/  BSSY B1, `(.L_x_3595) ;  /* 0x0000126000017945 */ /* 0x000fe80003800000 */
[----:B------:R-:W-:Y:S05]  /*65a0*/  @!P5 BRA `(.L_x_3596) ;  /* 0x000000100090d947 */ /* 0x000fea0003800000 */
[C---:B------:R-:W-:Y:S01]  /*65b0*/  LEA R152, P4, R89.reuse, R116, 0x1 ;  /* 0x0000007459987211 */ /* 0x040fe200078808ff */
[----:B------:R-:W-:Y:S01]  /*65c0*/  BSSY B0, `(.L_x_3597) ;  /* 0x0000062000007945 */ /* 0x000fe20003800000 */
[----:B------:R-:W-:Y:S02]  /*65d0*/  ISETP.GE.AND P2, PT, R18, UR4, PT ;  /* 0x0000000412007c0c */ /* 0x000fe4000bf46270 */
[----:B------:R-:W-:Y:S02]  /*65e0*/  LEA.HI.X R153, R89, R113, R88, 0x1, P4 ;  /* 0x0000007159997211 */ /* 0x000fe400020f0c58 */
[C---:B------:R-:W-:Y:S02]  /*65f0*/  LEA R146, P1, R54.reuse, R84, 0x1 ;  /* 0x0000005436927211 */ /* 0x040fe400078208ff */
[----:B------:R-:W-:Y:S01]  /*6600*/  ISETP.GE.AND P0, PT, R15, UR4, PT ;  /* 0x000000040f007c0c */ /* 0x000fe2000bf06270 */
[----:B-1----:R1:W5:Y:S01]  /*6610*/  LDG.E.128 R48, desc[UR6][R152.64] ;  /* 0x0000000698307981 */ /* 0x002362000c1e1d00 */
[----:B------:R-:W-:Y:S02]  /*6620*/  LEA.HI.X R147, R54, R83, R53, 0x1, P1 ;  /* 0x0000005336937211 */ /* 0x000fe400008f0c35 */
[----:B------:R-:W-:Y:S05]  /*6630*/  IADD3 R154, P1, R152, 0x80, RZ ;  /* 0x00000080989a7810 */ /* 0x000fea0007f3e0ff */
[----:B------:R-:W-:Y:S01]  /*6640*/  IMAD.X R155, RZ, RZ, R153, P1 ;  /* 0x000000ffff9b7224 */ /* 0x000fe200008e0699 */
[----:B------:R-:W-:Y:S07]  /*6650*/  @P2 BRA `(.L_x_3598) ;  /* 0x0000000400602947 */ /* 0x000fee0003800000 */
[--C-:B----45:R-:W-:Y:S01]  /*6660*/  HADD2.F32 R35, -RZ, R48.reuse.H1_H1 ;  /* 0x30000030ff237230 */ /* 0x130fe20000004100 */
[----:B------:R-:W-:Y:S01]  /*6670*/  ULEA.HI UR18, UR4, UR4, URZ, 0x1 ;  /* 0x0000000404127291 */ /* 0x000fe2000f8f083f */
[----:B------:R-:W-:Y:S01]  /*6680*/  HADD2.F32 R36, -RZ, R49.H0_H0 ;  /* 0x20000031ff247230 */ /* 0x000fe20000004100 */
[----:B--23--:R-:W-:Y:S02]  /*6690*/  MOV R117, RZ ;  /* 0x000000ff00757202 */ /* 0x00cfe40000000f00 */
        /* <DEDUP_REMOVED lines=10> */
[----:B------:R-:W-:Y:S02]  /*6740*/  LEA.HI.X.SX32 R148, R117, R78, 0x1, P4 ;  /* 0x0000004e75947211 */ /* 0x000fe400020f0eff */
[C---:B------:R-:W-:Y:S01]  /*6750*/  LEA R150, P1, R85.reuse, R118, 0x1 ;  /* 0x0000007655967211 */ /* 0x040fe200078208ff */
        /* <DEDUP_REMOVED lines=9> */
[----:B------:R4:W2:Y:S02]  /*67f0*/  LDG.E.128 R40, desc[UR6][R32.64] ;  /* 0x0000000620287981 */ /* 0x0008a4000c1e1d00 */
[----:B----4-:R-:W-:Y:S02]  /*6800*/  HADD2.F32 R33, -RZ, R48.H0_H0 ;  /* 0x20000030ff217230 */ /* 0x010fe40000004100 */
[--C-:B---3--:R-:W-:Y:S01]  /*6810*/  HADD2.F32 R25, -RZ, R149.reuse.H0_H0 ;  /* 0x20000095ff197230 */ /* 0x108fe20000004100 */
[----:B--2---:R-:W-:Y:S01]  /*6820*/  MOV R26, R28 ;  /* 0x0000001c001a7202 */ /* 0x004fe20000000f00 */
[--C-:B------:R-:W-:Y:S01]  /*6830*/  HADD2.F32 R28, -RZ, R148.reuse.H1_H1 ;  /* 0x30000094ff1c7230 */ /* 0x100fe20000004100 */
[----:B------:R-:W-:Y:S01]  /*6840*/  MOV R10, R30 ;  /* 0x0000001e000a7202 */ /* 0x000fe20000000f00 */
[----:B------:R-:W-:Y:S01]  /*6850*/  HADD2.F32 R30, -RZ, R148.H0_H0 ;  /* 0x20000094ff1e7230 */ /* 0x000fe20000004100 */
[----:B------:R-:W-:Y:S01]  /*6860*/  MOV R23, R29 ;  /* 0x0000001d00177202 */ /* 0x000fe20000000f00 */
[----:B------:R-:W-:Y:S01]  /*6870*/  HADD2.F32 R12, -RZ, R149.H1_H1 ;  /* 0x30000095ff0c7230 */ /* 0x000fe20000004100 */
[----:B------:R-:W-:Y:S01]  /*6880*/  MOV R27, R31 ;  /* 0x0000001f001b7202 */ /* 0x000fe20000000f00 */
        /* <DEDUP_REMOVED lines=12> */
[--C-:B------:R-:W-:Y:S02]  /*6950*/  HADD2.F32 R32, -RZ, R40.reuse.H0_H0 ;  /* 0x20000028ff207230 */ /* 0x100fe40000004100 */
[----:B------:R-:W-:Y:S01]  /*6960*/  FMUL.FTZ R2, R29, R28 ;  /* 0x0000001c1d027220 */ /* 0x000fe20000410000 */
[--C-:B------:R-:W-:Y:S02]  /*6970*/  HADD2.F32 R11, -RZ, R151.reuse.H0_H0 ;  /* 0x20000097ff0b7230 */ /* 0x100fe40000004100 */
[----:B------:R-:W-:Y:S01]  /*6980*/  FMUL.FTZ R4, R23, R12 ;  /* 0x0000000c17047220 */ /* 0x000fe20000410000 */
[----:B------:R-:W-:Y:S02]  /*6990*/  HADD2.F32 R9, -RZ, R151.H1_H1 ;  /* 0x30000097ff097230 */ /* 0x000fe40000004100 */
[----:B------:R-:W-:Y:S01]  /*69a0*/  @!P2 FADD.FTZ R24, -R24, -RZ ;  /* 0x800000ff1818a221 */ /* 0x000fe20000010100 */
[----:B------:R-:W-:Y:S02]  /*69b0*/  HADD2.F32 R34, -RZ, R40.H1_H1 ;  /* 0x30000028ff227230 */ /* 0x000fe40000004100 */
[----:B------:R-:W-:Y:S01]  /*69c0*/  @!P2 FADD.FTZ R22, -R22, -RZ ;  /* 0x800000ff1616a221 */ /* 0x000fe20000010100 */
[--C-:B------:R-:W-:Y:S02]  /*69d0*/  HADD2.F32 R25, -RZ, R10.reuse.H0_H0 ;  /* 0x2000000aff197230 */ /* 0x100fe40000004100 */
[----:B------:R-:W-:Y:S01]  /*69e0*/  FFMA.FTZ R0, R33, R32, R0 ;  /* 0x0000002021007223 */ /* 0x000fe20000010000 */
[----:B------:R-:W-:Y:S02]  /*69f0*/  HADD2.F32 R23, -RZ, R10.H1_H1 ;  /* 0x3000000aff177230 */ /* 0x000fe40000004100 */
[----:B------:R-:W-:Y:S01]  /*6a00*/  @!P2 FADD.FTZ R11, -R11, -RZ ;  /* 0x800000ff0b0ba221 */ /* 0x000fe20000010100 */
[----:B------:R-:W-:Y:S02]  /*6a10*/  HADD2.F32 R37, -RZ, R41.H0_H0 ;  /* 0x20000029ff257230 */ /* 0x000fe40000004100 */
[----:B------:R-:W-:Y:S01]  /*6a20*/  @!P2 FADD.FTZ R9, -R9, -RZ ;  /* 0x800000ff0909a221 */ /* 0x000fe20000010100 */
[--C-:B------:R-:W-:Y:S02]  /*6a30*/  HADD2.F32 R12, -RZ, R27.reuse.H0_H0 ;  /* 0x2000001bff0c7230 */ /* 0x100fe40000004100 */
[----:B------:R-:W-:Y:S01]  /*6a40*/  FFMA.FTZ R2, R35, R34, R2 ;  /* 0x0000002223027223 */ /* 0x000fe20000010002 */
[----:B------:R-:W-:Y:S02]  /*6a50*/  HADD2.F32 R10, -RZ, R27.H1_H1 ;  /* 0x3000001bff0a7230 */ /* 0x000fe40000004100 */
[----:B------:R-:W-:Y:S01]  /*6a60*/  FMUL.FTZ R5, R25, R24 ;  /* 0x0000001819057220 */ /* 0x000fe20000410000 */
[----:B------:R-:W-:Y:S02]  /*6a70*/  HADD2.F32 R38, -RZ, R41.H1_H1 ;  /* 0x30000029ff267230 */ /* 0x000fe40000004100 */
[----:B------:R-:W-:Y:S01]  /*6a80*/  FMUL.FTZ R6, R23, R22 ;  /* 0x0000001617067220 */ /* 0x000fe20000410000 */
[----:B------:R-:W-:Y:S02]  /*6a90*/  HADD2.F32 R33, -RZ, R49.H1_H1 ;  /* 0x30000031ff217230 */ /* 0x000fe40000004100 */
[----:B------:R-:W-:Y:S01]  /*6aa0*/  FFMA.FTZ R3, R36, R37, R3 ;  /* 0x0000002524037223 */ /* 0x000fe20000010003 */
[----:B------:R-:W-:Y:S02]  /*6ab0*/  HADD2.F32 R39, -RZ, R42.H0_H0 ;  /* 0x2000002aff277230 */ /* 0x000fe40000004100 */
[----:B------:R-:W-:Y:S01]  /*6ac0*/  FMUL.FTZ R7, R12, R11 ;  /* 0x0000000b0c077220 */ /* 0x000fe20000410000 */
[----:B------:R-:W-:Y:S02]  /*6ad0*/  HADD2.F32 R32, -RZ, R46.H0_H0 ;  /* 0x2000002eff207230 */ /* 0x000fe40000004100 */
[----:B------:R-:W-:Y:S01]  /*6ae0*/  FMUL.FTZ R8, R10, R9 ;  /* 0x000000090a087220 */ /* 0x000fe20000410000 */
[----:B------:R-:W-:Y:S02]  /*6af0*/  HADD2.F32 R40, -RZ, R42.H1_H1 ;  /* 0x3000002aff287230 */ /* 0x000fe40000004100 */
[----:B------:R-:W-:Y:S01]  /*6b00*/  FFMA.FTZ R4, R33, R38, R4 ;  /* 0x0000002621047223 */ /* 0x000fe20000010004 */
[----:B------:R-:W-:Y:S01]  /*6b10*/  HADD2.F32 R35, -RZ, R46.H1_H1 ;  /* 0x3000002eff237230 */ /* 0x000fe20000004100 */
[----:B------:R-:W-:Y:S01]  /*6b20*/  F2FP.F16.F32.PACK_AB R48, R2, R0 ;  /* 0x000000000230723e */ /* 0x000fe200000000ff */
[----:B------:R-:W-:Y:S02]  /*6b30*/  HADD2.F32 R41, -RZ, R43.H0_H0 ;  /* 0x2000002bff297230 */ /* 0x000fe40000004100 */
[----:B------:R-:W-:Y:S01]  /*6b40*/  FFMA.FTZ R5, R32, R39, R5 ;  /* 0x0000002720057223 */ /* 0x000fe20000010005 */
[----:B------:R-:W-:Y:S01]  /*6b50*/  F2FP.F16.F32.PACK_AB R49, R4, R3 ;  /* 0x000000030431723e */ /* 0x000fe200000000ff */
[----:B------:R-:W-:Y:S02]  /*6b60*/  HADD2.F32 R34, -RZ, R47.H0_H0 ;  /* 0x2000002fff227230 */ /* 0x000fe40000004100 */
[----:B------:R-:W-:Y:S01]  /*6b70*/  FFMA.FTZ R6, R35, R40, R6 ;  /* 0x0000002823067223 */ /* 0x000fe20000010006 */
[----:B------:R-:W-:Y:S02]  /*6b80*/  HADD2.F32 R42, -RZ, R43.H1_H1 ;  /* 0x3000002bff2a7230 */ /* 0x000fe40000004100 */
[----:B------:R-:W-:Y:S02]  /*6b90*/  HADD2.F32 R37, -RZ, R47.H1_H1 ;  /* 0x3000002fff257230 */ /* 0x000fe40000004100 */
[----:B------:R-:W-:Y:S01]  /*6ba0*/  FFMA.FTZ R7, R34, R41, R7 ;  /* 0x0000002922077223 */ /* 0x000fe20000010007 */
[----:B------:R-:W-:Y:S02]  /*6bb0*/  F2FP.F16.F32.PACK_AB R50, R6, R5 ;  /* 0x000000050632723e */ /* 0x000fe400000000ff */
[----:B------:R-:W-:Y:S05]  /*6bc0*/  FFMA.FTZ R8, R37, R42, R8 ;  /* 0x0000002a25087223 */ /* 0x000fea0000010008 */
[----:B------:R-:W-:Y:S02]  /*6bd0*/  F2FP.F16.F32.PACK_AB R51, R8, R7 ;  /* 0x000000070833723e */ /* 0x000fe400000000ff */
.L_x_3598:
[----:B------:R-:W-:Y:S05]  /*6be0*/  BSYNC B0 ;  /* 0x0000000000007941 */ /* 0x000fea0003800000 */
.L_x_3597:
[----:B-----5:R2:W-:Y:S01]  /*6bf0*/  STG.E.128 desc[UR6][R146.64], R48 ;  /* 0x0000003092007986 */ /* 0x0205e2000c101d06 */
[----:B------:R-:W-:Y:S03]  /*6c00*/  BSSY B0, `(.L_x_3599) ;  /* 0x000005b000007945 */ /* 0x000fe60003800000 */
[----:B--2---:R2:W5:Y:S01]  /*6c10*/  LDG.E.128 R48, desc[UR6][R152.64+0x80] ;  /* 0x0000800698307981 */ /* 0x004562000c1e1d00 */
[----:B------:R-:W-:Y:S05]  /*6c20*/  @P0 BRA `(.L_x_3600) ;  /* 0x0000000400600947 */ /* 0x000fea0003800000 */
[--C-:B----45:R-:W-:Y:S01]  /*6c30*/  HADD2.F32 R35, -RZ, R48.reuse.H1_H1 ;  /* 0x30000030ff237230 */ /* 0x130fe20000004100 */
[----:B------:R-:W-:Y:S01]  /*6c40*/  ULEA.HI UR18, UR4, UR4, URZ, 0x1 ;  /* 0x0000000404127291 */ /* 0x000fe2000f8f083f */
[----:B------:R-:W-:Y:S01]  /*6c50*/  HADD2.F32 R36, -RZ, R49.H0_H0 ;  /* 0x20000031ff247230 */ /* 0x000fe20000004100 */
[----:B------:R-:W-:Y:S02]  /*6c60*/  MOV R115, RZ ;  /* 0x000000ff00737202 */ /* 0x000fe40000000f00 */
[----:B------:R-:W-:Y:S01]  /*6c70*/  USHF.R.S32.HI UR18, URZ, 0x1, UR18 ;  /* 0x000000013f127899 */ /* 0x000fe20008011412 */
[----:B------:R-:W-:Y:S02]  /*6c80*/  MOV R46, R50 ;  /* 0x00000032002e7202 */ /* 0x000fe40000000f00 */
[----:B------:R-:W-:Y:S03]  /*6c90*/  MOV R47, R51 ;  /* 0x00000033002f7202 */ /* 0x000fe60000000f00 */
[----:B------:R-:W-:Y:S02]  /*6ca0*/  ISETP.GE.AND P1, PT, R15, UR18, PT ;  /* 0x000000120f007c0c */ /* 0x000fe4000bf26270 */
[----:B---3--:R-:W-:Y:S11]  /*6cb0*/  MOV R117, UR18 ;  /* 0x0000001200757c02 */ /* 0x008ff60008000f00 */
[----:B------:R-:W-:Y:S02]  /*6cc0*/  @P1 IADD3 R117, RZ, -UR18, RZ ;  /* 0x80000012ff751c10 */ /* 0x000fe4000fffe0ff */
[----:B------:R-:W-:Y:S02]  /*6cd0*/  @P1 IADD3 R115, RZ, -UR18, RZ ;  /* 0x80000012ff731c10 */ /* 0x000fe4000fffe0ff */
[----:B------:R-:W-:Y:S02]  /*6ce0*/  LEA R10, P0, R117, R154, 0x1 ;  /* 0x0000009a750a7211 */ /* 0x000fe400078008ff */
[----:B------:R-:W-:Y:S02]  /*6cf0*/  IADD3 R85, P2, R75, R115, RZ ;  /* 0x000000734b557210 */ /* 0x000fe40007f5e0ff */
[----:B------:R-:W-:Y:S02]  /*6d00*/  LEA.HI.X.SX32 R11, R117, R155, 0x1, P0 ;  /* 0x0000009b750b7211 */ /* 0x000fe400000f0eff */
[----:B------:R-:W-:Y:S02]  /*6d10*/  LEA.HI.X.SX32 R148, R115, R74, 0x1, P2 ;  /* 0x0000004a73947211 */ /* 0x000fe400010f0eff */
[C---:B------:R-:W-:Y:S01]  /*6d20*/  LEA R150, P0, R85.reuse, R118, 0x1 ;  /* 0x0000007655967211 */ /* 0x040fe200078008ff */
[----:B------:R-:W3:Y:S01]  /*6d30*/  LDG.E.128 R28, desc[UR6][R10.64] ;  /* 0x000000060a1c7981 */ /* 0x000ee2000c1e1d00 */
[----:B------:R-:W-:Y:S02]  /*6d40*/  MOV R154, RZ ;  /* 0x000000ff009a7202 */ /* 0x000fe40000000f00 */
[----:B------:R-:W-:Y:S02]  /*6d50*/  @P1 IADD3 R154, RZ, -UR18, RZ ;  /* 0x80000012ff9a1c10 */ /* 0x000fe4000fffe0ff */
[----:B------:R-:W-:Y:S02]  /*6d60*/  LEA.HI.X R151, R85, R119, R148, 0x1, P0 ;  /* 0x0000007755977211 */ /* 0x000fe400000f0c94 */
[----:B------:R-:W-:Y:S04]  /*6d70*/  IADD3 R85, P0, R75, R154, RZ ;  /* 0x0000009a4b557210 */ /* 0x000fe80007f1e0ff */
[----:B------:R-:W-:Y:S01]  /*6d80*/  LEA.HI.X.SX32 R154, R154, R74, 0x1, P0 ;  /* 0x0000004a9a9a7211 */ /* 0x000fe200000f0eff */
[----:B------:R-:W4:Y:S01]  /*6d90*/  LDG.E.128 R148, desc[UR6][R150.64] ;  /* 0x0000000696947981 */ /* 0x000f22000c1e1d00 */
[C---:B------:R-:W-:Y:S04]  /*6da0*/  LEA R32, P0, R85.reuse, R120, 0x1 ;  /* 0x0000007855207211 */ /* 0x040fe800078008ff */
[----:B------:R-:W-:Y:S05]  /*6db0*/  LEA.HI.X R33, R85, R121, R154, 0x1, P0 ;  /* 0x0000007955217211 */ /* 0x000fea00000f0c9a */
[----:B------:R1:W2:Y:S02]  /*6dc0*/  LDG.E.128 R40, desc[UR6][R32.64] ;  /* 0x0000000620287981 */ /* 0x0002a4000c1e1d00 */
[----:B-1----:R-:W-:Y:S02]  /*6dd0*/  HADD2.F32 R33, -RZ, R48.H0_H0 ;  /* 0x20000030ff217230 */ /* 0x002fe40000004100 */
[--C-:B----4-:R-:W-:Y:S01]  /*6de0*/  HADD2.F32 R25, -RZ, R149.reuse.H0_H0 ;  /* 0x20000095ff197230 */ /* 0x110fe20000004100 */
[----:B---3--:R-:W-:Y:S01]  /*6df0*/  MOV R26, R28 ;  /* 0x0000001c001a7202 */ /* 0x008fe20000000f00 */
        /* <DEDUP_REMOVED lines=18> */
[--C-:B--2---:R-:W-:Y:S02]  /*6f20*/  HADD2.F32 R32, -RZ, R40.reuse.H0_H0 ;  /* 0x20000028ff207230 */ /* 0x104fe40000004100 */
        /* <DEDUP_REMOVED lines=40> */
.L_x_3600:
[----:B------:R-:W-:Y:S05]  /*71b0*/  BSYNC B0 ;  /* 0x0000000000007941 */ /* 0x000fea0003800000 */
.L_x_3599:
[----:B-----5:R1:W-:Y:S01]  /*71c0*/  STG.E.128 desc[UR6][R146.64+0x80], R48 ;  /* 0x0000803092007986 */ /* 0x0203e2000c101d06 */
[----:B------:R-:W-:Y:S01]  /*71d0*/  ISETP.GE.AND P0, PT, R14, UR4, PT ;  /* 0x000000040e007c0c */ /* 0x000fe2000bf06270 */
[----:B------:R-:W-:Y:S01]  /*71e0*/  BSSY B0, `(.L_x_3601) ;  /* 0x000005f000007945 */ /* 0x000fe20003800000 */
[----:B----4-:R-:W-:Y:S01]  /*71f0*/  IADD3 R4, P1, R152, 0x100, RZ ;  /* 0x0000010098047810 */ /* 0x010fe20007f3e0ff */
[----:B------:R1:W5:Y:S04]  /*7200*/  LDG.E.128 R24, desc[UR6][R152.64+0x100] ;  /* 0x0001000698187981 */ /* 0x000368000c1e1d00 */
[----:B------:R-:W-:Y:S06]  /*7210*/  IMAD.X R5, RZ, RZ, R153, P1 ;  /* 0x000000ffff057224 */ /* 0x000fec00008e0699 */
[----:B------:R-:W-:Y:S05]  /*7220*/  @P0 BRA `(.L_x_3602) ;  /* 0x0000000400680947 */ /* 0x000fea0003800000 */
[----:B------:R-:W-:Y:S01]  /*7230*/  ULEA.HI UR18, UR4, UR4, URZ, 0x1 ;  /* 0x0000000404127291 */ /* 0x000fe2000f8f083f */
[----:B------:R-:W-:Y:S02]  /*7240*/  MOV R2, RZ ;  /* 0x000000ff00027202 */ /* 0x000fe40000000f00 */
[----:B-----5:R-:W-:Y:S01]  /*7250*/  MOV R35, R25 ;  /* 0x0000001900237202 */ /* 0x020fe20000000f00 */
[----:B------:R-:W-:Y:S01]  /*7260*/  USHF.R.S32.HI UR18, URZ, 0x1, UR18 ;  /* 0x000000013f127899 */ /* 0x000fe20008011412 */
[----:B------:R-:W-:Y:S02]  /*7270*/  MOV R22, R24 ;  /* 0x0000001800167202 */ /* 0x000fe40000000f00 */
[----:B------:R-:W-:Y:S01]  /*7280*/  MOV R32, R26 ;  /* 0x0000001a00207202 */ /* 0x000fe20000000f00 */
[----:B------:R-:W-:Y:S01]  /*7290*/  HADD2.F32 R24, -RZ, R35.H0_H0 ;  /* 0x20000023ff187230 */ /* 0x000fe20000004100 */
        /* <DEDUP_REMOVED lines=8> */
[----:B------:R-:W-:Y:S02]  /*7320*/  LEA R36, P0, R0, R118, 0x1 ;  /* 0x0000007600247211 */ /* 0x000fe400078008ff */
[----:B------:R-:W-:Y:S01]  /*7330*/  LEA.HI.X.SX32 R2, R2, R70, 0x1, P2 ;  /* 0x0000004602027211 */ /* 0x000fe200010f0eff */
[----:B------:R-:W4:Y:S03]  /*7340*/  LDG.E.128 R4, desc[UR6][R10.64] ;  /* 0x000000060a047981 */ /* 0x000f26000c1e1d00 */
[----:B------:R-:W-:Y:S02]  /*7350*/  LEA.HI.X R37, R0, R119, R2, 0x1, P0 ;  /* 0x0000007700257211 */ /* 0x000fe400000f0c02 */
[----:B------:R-:W-:Y:S02]  /*7360*/  MOV R0, RZ ;  /* 0x000000ff00007202 */ /* 0x000fe40000000f00 */
[----:B------:R-:W-:Y:S02]  /*7370*/  @P1 IADD3 R0, RZ, -UR18, RZ ;  /* 0x80000012ff001c10 */ /* 0x000fe4000fffe0ff */
[----:B------:R-:W2:Y:S02]  /*7380*/  LDG.E.128 R36, desc[UR6][R36.64] ;  /* 0x0000000624247981 */ /* 0x000ea4000c1e1d00 */
[----:B------:R-:W-:Y:S04]  /*7390*/  IADD3 R3, P0, R71, R0, RZ ;  /* 0x0000000047037210 */ /* 0x000fe80007f1e0ff */
[----:B------:R-:W-:Y:S02]  /*73a0*/  LEA.HI.X.SX32 R0, R0, R70, 0x1, P0 ;  /* 0x0000004600007211 */ /* 0x000fe400000f0eff */
[C---:B------:R-:W-:Y:S04]  /*73b0*/  LEA R28, P0, R3.reuse, R120, 0x1 ;  /* 0x00000078031c7211 */ /* 0x040fe800078008ff */
[----:B------:R-:W-:Y:S06]  /*73c0*/  LEA.HI.X R29, R3, R121, R0, 0x1, P0 ;  /* 0x00000079031d7211 */ /* 0x000fec00000f0c00 */
[----:B------:R-:W3:Y:S01]  /*73d0*/  LDG.E.128 R28, desc[UR6][R28.64] ;  /* 0x000000061c1c7981 */ /* 0x000ee2000c1e1d00 */
[--C-:B--2---:R-:W-:Y:S01]  /*73e0*/  HADD2.F32 R3, -RZ, R37.reuse.H0_H0 ;  /* 0x20000025ff037230 */ /* 0x104fe20000004100 */
[----:B----4-:R-:W-:Y:S01]  /*73f0*/  MOV R12, R4 ;  /* 0x00000004000c7202 */ /* 0x010fe20000000f00 */
[----:B------:R-:W-:Y:S01]  /*7400*/  HADD2.F32 R4, -RZ, R37.H1_H1 ;  /* 0x30000025ff047230 */ /* 0x000fe20000004100 */
[----:B------:R-:W-:Y:S01]  /*7410*/  MOV R11, R5 ;  /* 0x00000005000b7202 */ /* 0x000fe20000000f00 */
[----:B------:R-:W-:Y:S01]  /*7420*/  HADD2.F32 R5, -RZ, R38.H0_H0 ;  /* 0x20000026ff057230 */ /* 0x000fe20000004100 */
[----:B------:R-:W-:Y:S01]  /*7430*/  MOV R10, R6 ;  /* 0x00000006000a7202 */ /* 0x000fe20000000f00 */
[--C-:B------:R-:W-:Y:S02]  /*7440*/  HADD2.F32 R25, -RZ, R12.reuse.H0_H0 ;  /* 0x2000000cff197230 */ /* 0x100fe40000004100 */
[----:B------:R-:W-:Y:S01]  /*7450*/  @!P1 FADD.FTZ R3, -R3, -RZ ;  /* 0x800000ff03039221 */ /* 0x000fe20000010100 */
[----:B------:R-:W-:Y:S02]  /*7460*/  HADD2.F32 R23, -RZ, R12.H1_H1 ;  /* 0x3000000cff177230 */ /* 0x000fe40000004100 */
[----:B------:R-:W-:Y:S01]  /*7470*/  @!P1 FADD.FTZ R4, -R4, -RZ ;  /* 0x800000ff04049221 */ /* 0x000fe20000010100 */
[--C-:B------:R-:W-:Y:S01]  /*7480*/  HADD2.F32 R12, -RZ, R11.reuse.H0_H0 ;  /* 0x2000000bff0c7230 */ /* 0x100fe20000004100 */
[----:B------:R-:W-:Y:S01]  /*7490*/  MOV R9, R7 ;  /* 0x0000000700097202 */ /* 0x000fe20000000f00 */
[----:B------:R-:W-:Y:S02]  /*74a0*/  HADD2.F32 R11, -RZ, R11.H1_H1 ;  /* 0x3000000bff0b7230 */ /* 0x000fe40000004100 */
[----:B------:R-:W-:Y:S01]  /*74b0*/  @!P1 FADD.FTZ R5, -R5, -RZ ;  /* 0x800000ff05059221 */ /* 0x000fe20000010100 */
[----:B------:R-:W-:Y:S02]  /*74c0*/  HADD2.F32 R8, -RZ, R39.H1_H1 ;  /* 0x30000027ff087230 */ /* 0x000fe40000004100 */
[----:B------:R-:W-:Y:S01]  /*74d0*/  FMUL.FTZ R3, R12, R3 ;  /* 0x000000030c037220 */ /* 0x000fe20000410000 */
[--C-:B------:R-:W-:Y:S02]  /*74e0*/  HADD2.F32 R2, -RZ, R36.reuse.H1_H1 ;  /* 0x30000024ff027230 */ /* 0x100fe40000004100 */
[----:B------:R-:W-:Y:S01]  /*74f0*/  FMUL.FTZ R4, R11, R4 ;  /* 0x000000040b047220 */ /* 0x000fe20000410000 */
[----:B------:R-:W-:Y:S02]  /*7500*/  HADD2.F32 R0, -RZ, R36.H0_H0 ;  /* 0x20000024ff007230 */ /* 0x000fe40000004100 */
        /* <DEDUP_REMOVED lines=9> */
[----:B------:R-:W-:Y:S02]  /*75a0*/  HADD2.F32 R6, -RZ, R38.H1_H1 ;  /* 0x30000026ff067230 */ /* 0x000fe40000004100 */
[----:B------:R-:W-:Y:S01]  /*75b0*/  FMUL.FTZ R0, R25, R0 ;  /* 0x0000000019007220 */ /* 0x000fe20000410000 */
[----:B---3--:R-:W-:Y:S02]  /*75c0*/  HADD2.F32 R12, -RZ, R28.H0_H0 ;  /* 0x2000001cff0c7230 */ /* 0x008fe40000004100 */
[----:B------:R-:W-:Y:S01]  /*75d0*/  FMUL.FTZ R8, R9, R8 ;  /* 0x0000000809087220 */ /* 0x000fe20000410000 */
[--C-:B------:R-:W-:Y:S02]  /*75e0*/  HADD2.F32 R9, -RZ, R22.reuse.H0_H0 ;  /* 0x20000016ff097230 */ /* 0x100fe40000004100 */
[----:B------:R-:W-:Y:S01]  /*75f0*/  @!P1 FADD.FTZ R6, -R6, -RZ ;  /* 0x800000ff06069221 */ /* 0x000fe20000010100 */
[----:B------:R-:W-:Y:S02]  /*7600*/  HADD2.F32 R7, -RZ, R39.H0_H0 ;  /* 0x20000027ff077230 */ /* 0x000fe40000004100 */
[----:B------:R-:W-:Y:S02]  /*7610*/  HADD2.F32 R23, -RZ, R22.H1_H1 ;  /* 0x30000016ff177230 */ /* 0x000fe40000004100 */
[----:B------:R-:W-:Y:S01]  /*7620*/  FFMA.FTZ R0, R9, R12, R0 ;  /* 0x0000000c09007223 */ /* 0x000fe20000010000 */
[----:B------:R-:W-:Y:S02]  /*7630*/  HADD2.F32 R22, -RZ, R28.H1_H1 ;  /* 0x3000001cff167230 */ /* 0x000fe40000004100 */
[----:B------:R-:W-:Y:S01]  /*7640*/  @!P1 FADD.FTZ R7, -R7, -RZ ;  /* 0x800000ff07079221 */ /* 0x000fe20000010100 */
[--C-:B------:R-:W-:Y:S02]  /*7650*/  HADD2.F32 R25, -RZ, R29.reuse.H0_H0 ;  /* 0x2000001dff197230 */ /* 0x100fe40000004100 */
[----:B------:R-:W-:Y:S01]  /*7660*/  FMUL.FTZ R6, R11, R6 ;  /* 0x000000060b067220 */ /* 0x000fe20000410000 */
[----:B------:R-:W-:Y:S02]  /*7670*/  HADD2.F32 R26, -RZ, R29.H1_H1 ;  /* 0x3000001dff1a7230 */ /* 0x000fe40000004100 */
[----:B------:R-:W-:Y:S01]  /*7680*/  FFMA.FTZ R2, R23, R22, R2 ;  /* 0x0000001617027223 */ /* 0x000fe20000010002 */
[----:B------:R-:W-:Y:S02]  /*7690*/  HADD2.F32 R9, -RZ, R35.H1_H1 ;  /* 0x30000023ff097230 */ /* 0x000fe40000004100 */
[----:B------:R-:W-:Y:S01]  /*76a0*/  FFMA.FTZ R3, R24, R25, R3 ;  /* 0x0000001918037223 */ /* 0x000fe20000010003 */
[----:B------:R-:W-:Y:S02]  /*76b0*/  HADD2.F32 R27, -RZ, R30.H0_H0 ;  /* 0x2000001eff1b7230 */ /* 0x000fe40000004100 */
[----:B------:R-:W-:Y:S01]  /*76c0*/  FMUL.FTZ R7, R10, R7 ;  /* 0x000000070a077220 */ /* 0x000fe20000410000 */
[----:B------:R-:W-:Y:S02]  /*76d0*/  HADD2.F32 R12, -RZ, R32.H0_H0 ;  /* 0x20000020ff0c7230 */ /* 0x000fe40000004100 */
[----:B------:R-:W-:Y:S01]  /*76e0*/  FFMA.FTZ R4, R9, R26, R4 ;  /* 0x0000001a09047223 */ /* 0x000fe20000010004 */
[----:B------:R-:W-:Y:S01]  /*76f0*/  HADD2.F32 R28, -RZ, R30.H1_H1 ;  /* 0x3000001eff1c7230 */ /* 0x000fe20000004100 */
[----:B------:R-:W-:Y:S01]  /*7700*/  F2FP.F16.F32.PACK_AB R24, R2, R0 ;  /* 0x000000000218723e */ /* 0x000fe200000000ff */
[----:B------:R-:W-:Y:S02]  /*7710*/  HADD2.F32 R23, -RZ, R32.H1_H1 ;  /* 0x30000020ff177230 */ /* 0x000fe40000004100 */
[----:B------:R-:W-:Y:S01]  /*7720*/  FFMA.FTZ R5, R12, R27, R5 ;  /* 0x0000001b0c057223 */ /* 0x000fe20000010005 */
[----:B------:R-:W-:Y:S02]  /*7730*/  HADD2.F32 R29, -RZ, R31.H0_H0 ;  /* 0x2000001fff1d7230 */ /* 0x000fe40000004100 */
[----:B------:R-:W-:Y:S02]  /*7740*/  HADD2.F32 R22, -RZ, R33.H0_H0 ;  /* 0x20000021ff167230 */ /* 0x000fe40000004100 */
[----:B------:R-:W-:Y:S01]  /*7750*/  FFMA.FTZ R6, R23, R28, R6 ;  /* 0x0000001c17067223 */ /* 0x000fe20000010006 */
[----:B------:R-:W-:Y:S02]  /*7760*/  HADD2.F32 R30, -RZ, R31.H1_H1 ;  /* 0x3000001fff1e7230 */ /* 0x000fe40000004100 */
[----:B------:R-:W-:Y:S02]  /*7770*/  HADD2.F32 R25, -RZ, R33.H1_H1 ;  /* 0x30000021ff197230 */ /* 0x000fe40000004100 */
[----:B------:R-:W-:Y:S01]  /*7780*/  FFMA.FTZ R7, R22, R29, R7 ;  /* 0x0000001d16077223 */ /* 0x000fe20000010007 */
[----:B------:R-:W-:Y:S02]  /*7790*/  F2FP.F16.F32.PACK_AB R26, R6, R5 ;  /* 0x00000005061a723e */ /* 0x000fe400000000ff */
[----:B------:R-:W-:Y:S01]  /*77a0*/  FFMA.FTZ R8, R25, R30, R8 ;  /* 0x0000001e19087223 */ /* 0x000fe20000010008 */
[----:B------:R-:W-:Y:S04]  /*77b0*/  F2FP.F16.F32.PACK_AB R25, R4, R3 ;  /* 0x000000030419723e */ /* 0x000fe800000000ff */
[----:B------:R-:W-:Y:S02]  /*77c0*/  F2FP.F16.F32.PACK_AB R27, R8, R7 ;  /* 0x00000007081b723e */ /* 0x000fe400000000ff */
.L_x_3602:
[----:B------:R-:W-:Y:S05]  /*77d0*/  BSYNC B0 ;  /* 0x0000000000007941 */ /* 0x000fea0003800000 */
.L_x_3601:
[----:B-----5:R4:W-:Y:S02]  /*77e0*/  STG.E.128 desc[UR6][R146.64+0x100], R24 ;  /* 0x0001001892007986 */ /* 0x0209e4000c101d06 */
.L_x_3596:
[----:B------:R-:W-:Y:S05]  /*77f0*/  BSYNC B1 ;  /* 0x0000000000017941 */ /* 0x000fea0003800000 */
.L_x_3595:
[C---:B------:R-:W-:Y:S01]  /*7800*/  ISETP.GE.AND P0, PT, R60.reuse, R132, PT ;  /* 0x000000843c00720c */ /* 0x040fe20003f06270 */
[----:B------:R-:W-:Y:S03]  /*7810*/  BSSY B1, `(.L_x_3603) ;  /* 0x0000132000017945 */ /* 0x000fe60003800000 */
[----:B------:R-:W-:Y:S11]  /*7820*/  ISETP.GE.AND P0, PT, R60, R130, !P0 ;  /* 0x000000823c00720c */ /* 0x000ff60004706270 */
[----:B------:R-:W-:Y:S02]  /*7830*/  @!UPT UIADD3 URZ, URZ, URZ, URZ ;  /* 0x0000003f3f3ff290 */ /* 0x000fe4000fffe03f */
[----:B------:R-:W-:Y:S05]  /*7840*/  @!P0 BRA `(.L_x_3604) ;  /* 0x0000001000b88947 */ /* 0x000fea0003800000 */
[C---:B------:R-:W-:Y:S01]  /*7850*/  LEA R2, P4, R91.reuse, R116, 0x1 ;  /* 0x000000745b027211 */ /* 0x040fe200078808ff */
[----:B------:R-:W-:Y:S01]  /*7860*/  BSSY B0, `(.L_x_3605) ;  /* 0x0000062000007945 */ /* 0x000fe20003800000 */
[----:B------:R-:W-:Y:S02]  /*7870*/  ISETP.GE.AND P0, PT, R18, UR4, PT ;  /* 0x0000000412007c0c */ /* 0x000fe4000bf06270 */
[----:B------:R-:W-:Y:S02]  /*7880*/  LEA.HI.X R3, R91, R113, R90, 0x1, P4 ;  /* 0x000000715b037211 */ /* 0x000fe400020f0c5a */
[----:B-1----:R-:W-:Y:S02]  /*7890*/  LEA R48, P2, R144, R84, 0x1 ;  /* 0x0000005490307211 */ /* 0x002fe400078408ff */
[----:B------:R-:W-:Y:S01]  /*78a0*/  LEA R46, P1, R94, R116, 0x1 ;  /* 0x000000745e2e7211 */ /* 0x000fe200078208ff */
[----:B----4-:R1:W5:Y:S06]  /*78b0*/  LDG.E.128 R8, desc[UR6][R2.64] ;  /* 0x0000000602087981 */ /* 0x01036c000c1e1d00 */
[----:B------:R-:W-:Y:S06]  /*78c0*/  @P0 BRA `(.L_x_3606) ;  /* 0x00000004006c0947 */ /* 0x000fec0003800000 */
[----:B------:R-:W-:Y:S01]  /*78d0*/  ULEA.HI UR18, UR4, UR4, URZ, 0x1 ;  /* 0x0000000404127291 */ /* 0x000fe2000f8f083f */
[----:B------:R-:W-:Y:S02]  /*78e0*/  MOV R4, RZ ;  /* 0x000000ff00047202 */ /* 0x000fe40000000f00 */
[----:B-----5:R-:W-:Y:S01]  /*78f0*/  MOV R33, R11 ;  /* 0x0000000b00217202 */ /* 0x020fe20000000f00 */
[----:B------:R-:W-:Y:S01]  /*7900*/  USHF.R.S32.HI UR18, URZ, 0x1, UR18 ;  /* 0x000000013f127899 */ /* 0x000fe20008011412 */
[----:B------:R-:W-:Y:S02]  /*7910*/  MOV R32, R10 ;  /* 0x0000000a00207202 */ /* 0x000fe40000000f00 */
        /* <DEDUP_REMOVED lines=10> */
[C---:B------:R-:W-:Y:S04]  /*79c0*/  LEA R36, P0, R0.reuse, R118, 0x1 ;  /* 0x0000007600247211 */ /* 0x040fe800078008ff */
[----:B------:R-:W-:Y:S02]  /*79d0*/  LEA.HI.X R37, R0, R119, R4, 0x1, P0 ;  /* 0x0000007700257211 */ /* 0x000fe400000f0c04 */
[----:B------:R1:W4:Y:S01]  /*79e0*/  LDG.E.128 R4, desc[UR6][R2.64] ;  /* 0x0000000602047981 */ /* 0x000322000c1e1d00 */
[----:B------:R-:W-:Y:S02]  /*79f0*/  MOV R0, RZ ;  /* 0x000000ff00007202 */ /* 0x000fe40000000f00 */
[----:B------:R-:W-:Y:S04]  /*7a00*/  @P4 IADD3 R0, RZ, -UR18, RZ ;  /* 0x80000012ff004c10 */ /* 0x000fe8000fffe0ff */
[----:B------:R-:W-:Y:S01]  /*7a10*/  IADD3 R23, P0, R77, R0, RZ ;  /* 0x000000004d177210 */ /* 0x000fe20007f1e0ff */
[----:B------:R-:W1:Y:S03]  /*7a20*/  LDG.E.128 R36, desc[UR6][R36.64] ;  /* 0x0000000624247981 */ /* 0x000e66000c1e1d00 */
[----:B------:R-:W-:Y:S02]  /*7a30*/  LEA.HI.X.SX32 R0, R0, R76, 0x1, P0 ;  /* 0x0000004c00007211 */ /* 0x000fe400000f0eff */
[C---:B------:R-:W-:Y:S04]  /*7a40*/  LEA R24, P0, R23.reuse, R120, 0x1 ;  /* 0x0000007817187211 */ /* 0x040fe800078008ff */
[----:B------:R-:W-:Y:S05]  /*7a50*/  LEA.HI.X R25, R23, R121, R0, 0x1, P0 ;  /* 0x0000007917197211 */ /* 0x000fea00000f0c00 */
[----:B------:R2:W3:Y:S01]  /*7a60*/  LDG.E.128 R28, desc[UR6][R24.64] ;  /* 0x00000006181c7981 */ /* 0x0004e2000c1e1d00 */
[--C-:B-1----:R-:W-:Y:S01]  /*7a70*/  HADD2.F32 R3, -RZ, R37.reuse.H0_H0 ;  /* 0x20000025ff037230 */ /* 0x102fe20000004100 */
[----:B----4-:R-:W-:Y:S01]  /*7a80*/  MOV R12, R4 ;  /* 0x00000004000c7202 */ /* 0x010fe20000000f00 */
[----:B------:R-:W-:Y:S01]  /*7a90*/  HADD2.F32 R4, -RZ, R37.H1_H1 ;  /* 0x30000025ff047230 */ /* 0x000fe20000004100 */
[----:B------:R-:W-:Y:S01]  /*7aa0*/  MOV R11, R5 ;  /* 0x00000005000b7202 */ /* 0x000fe20000000f00 */
[----:B------:R-:W-:Y:S01]  /*7ab0*/  HADD2.F32 R8, -RZ, R39.H1_H1 ;  /* 0x30000027ff087230 */ /* 0x000fe20000004100 */
[----:B------:R-:W-:Y:S01]  /*7ac0*/  MOV R10, R6 ;  /* 0x00000006000a7202 */ /* 0x000fe20000000f00 */
[--C-:B--2---:R-:W-:Y:S02]  /*7ad0*/  HADD2.F32 R25, -RZ, R12.reuse.H0_H0 ;  /* 0x2000000cff197230 */ /* 0x104fe40000004100 */
[----:B------:R-:W-:Y:S01]  /*7ae0*/  @!P4 FADD.FTZ R3, -R3, -RZ ;  /* 0x800000ff0303c221 */ /* 0x000fe20000010100 */
[----:B------:R-:W-:Y:S02]  /*7af0*/  HADD2.F32 R23, -RZ, R12.H1_H1 ;  /* 0x3000000cff177230 */ /* 0x000fe40000004100 */
[----:B------:R-:W-:Y:S01]  /*7b00*/  @!P4 FADD.FTZ R4, -R4, -RZ ;  /* 0x800000ff0404c221 */ /* 0x000fe20000010100 */
[--C-:B------:R-:W-:Y:S01]  /*7b10*/  HADD2.F32 R12, -RZ, R11.reuse.H0_H0 ;  /* 0x2000000bff0c7230 */ /* 0x100fe20000004100 */
[----:B------:R-:W-:Y:S01]  /*7b20*/  MOV R9, R7 ;  /* 0x0000000700097202 */ /* 0x000fe20000000f00 */
[----:B------:R-:W-:Y:S02]  /*7b30*/  HADD2.F32 R11, -RZ, R11.H1_H1 ;  /* 0x3000000bff0b7230 */ /* 0x000fe40000004100 */
[----:B------:R-:W-:Y:S01]  /*7b40*/  @!P4 FADD.FTZ R8, -R8, -RZ ;  /* 0x800000ff0808c221 */ /* 0x000fe20000010100 */
[----:B------:R-:W-:Y:S02]  /*7b50*/  HADD2.F32 R7, -RZ, R39.H0_H0 ;  /* 0x20000027ff077230 */ /* 0x000fe40000004100 */
[----:B------:R-:W-:Y:S01]  /*7b60*/  FMUL.FTZ R3, R12, R3 ;  /* 0x000000030c037220 */ /* 0x000fe20000410000 */
[----:B------:R-:W-:Y:S02]  /*7b70*/  HADD2.F32 R0, -RZ, R36.H0_H0 ;  /* 0x20000024ff007230 */ /* 0x000fe40000004100 */
[----:B------:R-:W-:Y:S01]  /*7b80*/  FMUL.FTZ R4, R11, R4 ;  /* 0x000000040b047220 */ /* 0x000fe20000410000 */
        /* <DEDUP_REMOVED lines=14> */
[--C-:B---3--:R-:W-:Y:S02]  /*7c70*/  HADD2.F32 R10, -RZ, R28.reuse.H0_H0 ;  /* 0x2000001cff0a7230 */ /* 0x108fe40000004100 */
[----:B------:R-:W-:Y:S01]  /*7c80*/  @!P4 FADD.FTZ R2, -R2, -RZ ;  /* 0x800000ff0202c221 */ /* 0x000fe20000010100 */
[----:B------:R-:W-:Y:S02]  /*7c90*/  HADD2.F32 R12, -RZ, R28.H1_H1 ;  /* 0x3000001cff0c7230 */ /* 0x000fe40000004100 */
[----:B------:R-:W-:Y:S01]  /*7ca0*/  FMUL.FTZ R8, R9, R8 ;  /* 0x0000000809087220 */ /* 0x000fe20000410000 */
[--C-:B------:R-:W-:Y:S02]  /*7cb0*/  HADD2.F32 R9, -RZ, R22.reuse.H0_H0 ;  /* 0x20000016ff097230 */ /* 0x100fe40000004100 */
[----:B------:R-:W-:Y:S01]  /*7cc0*/  FMUL.FTZ R6, R11, R6 ;  /* 0x000000060b067220 */ /* 0x000fe20000410000 */
[----:B------:R-:W-:Y:S02]  /*7cd0*/  HADD2.F32 R11, -RZ, R22.H1_H1 ;  /* 0x30000016ff0b7230 */ /* 0x000fe40000004100 */
[----:B------:R-:W-:Y:S01]  /*7ce0*/  FMUL.FTZ R2, R23, R2 ;  /* 0x0000000217027220 */ /* 0x000fe20000410000 */
[----:B------:R-:W-:Y:S02]  /*7cf0*/  HADD2.F32 R22, -RZ, R35.H0_H0 ;  /* 0x20000023ff167230 */ /* 0x000fe40000004100 */
[----:B------:R-:W-:Y:S01]  /*7d00*/  FFMA.FTZ R0, R9, R10, R0 ;  /* 0x0000000a09007223 */ /* 0x000fe20000010000 */
[--C-:B------:R-:W-:Y:S02]  /*7d10*/  HADD2.F32 R23, -RZ, R29.reuse.H0_H0 ;  /* 0x2000001dff177230 */ /* 0x100fe40000004100 */
[----:B------:R-:W-:Y:S01]  /*7d20*/  FFMA.FTZ R2, R11, R12, R2 ;  /* 0x0000000c0b027223 */ /* 0x000fe20000010002 */
[----:B------:R-:W-:Y:S02]  /*7d30*/  HADD2.F32 R24, -RZ, R29.H1_H1 ;  /* 0x3000001dff187230 */ /* 0x000fe40000004100 */
[----:B------:R-:W-:Y:S02]  /*7d40*/  HADD2.F32 R9, -RZ, R35.H1_H1 ;  /* 0x30000023ff097230 */ /* 0x000fe40000004100 */
[----:B------:R-:W-:Y:S01]  /*7d50*/  FFMA.FTZ R3, R22, R23, R3 ;  /* 0x0000001716037223 */ /* 0x000fe20000010003 */
[----:B------:R-:W-:Y:S01]  /*7d60*/  HADD2.F32 R25, -RZ, R30.H0_H0 ;  /* 0x2000001eff197230 */ /* 0x000fe20000004100 */
[----:B------:R-:W-:Y:S01]  /*7d70*/  F2FP.F16.F32.PACK_AB R0, R2, R0 ;  /* 0x000000000200723e */ /* 0x000fe200000000ff */
[----:B------:R-:W-:Y:S02]  /*7d80*/  HADD2.F32 R10, -RZ, R32.H0_H0 ;  /* 0x20000020ff0a7230 */ /* 0x000fe40000004100 */
[----:B------:R-:W-:Y:S01]  /*7d90*/  FFMA.FTZ R4, R9, R24, R4 ;  /* 0x0000001809047223 */ /* 0x000fe20000010004 */
[----:B------:R-:W-:Y:S02]  /*7da0*/  HADD2.F32 R26, -RZ, R30.H1_H1 ;  /* 0x3000001eff1a7230 */ /* 0x000fe40000004100 */
[----:B------:R-:W-:Y:S02]  /*7db0*/  HADD2.F32 R11, -RZ, R32.H1_H1 ;  /* 0x30000020ff0b7230 */ /* 0x000fe40000004100 */
[----:B------:R-:W-:Y:S01]  /*7dc0*/  FFMA.FTZ R5, R10, R25, R5 ;  /* 0x000000190a057223 */ /* 0x000fe20000010005 */
[----:B------:R-:W-:Y:S01]  /*7dd0*/  F2FP.F16.F32.PACK_AB R9, R4, R3 ;  /* 0x000000030409723e */ /* 0x000fe200000000ff */
[----:B------:R-:W-:Y:S02]  /*7de0*/  HADD2.F32 R27, -RZ, R31.H0_H0 ;  /* 0x2000001fff1b7230 */ /* 0x000fe40000004100 */
        /* <DEDUP_REMOVED lines=8> */
[----:B------:R-:W-:Y:S02]  /*7e70*/  MOV R8, R0 ;  /* 0x0000000000087202 */ /* 0x000fe40000000f00 */
.L_x_3606:
[----:B------:R-:W-:Y:S05]  /*7e80*/  BSYNC B0 ;  /* 0x0000000000007941 */ /* 0x000fea0003800000 */
.L_x_3605:
[----:B------:R-:W-:Y:S01]  /*7e90*/  LEA.HI.X R49, R144, R83, R92, 0x1, P2 ;  /* 0x0000005390317211 */ /* 0x000fe200010f0c5c */
[----:B------:R-:W-:Y:S01]  /*7ea0*/  BSSY B0, `(.L_x_3607) ;  /* 0x0000064000007945 */ /* 0x000fe20003800000 */
[----:B------:R-:W-:Y:S02]  /*7eb0*/  LEA.HI.X R47, R94, R113, R93, 0x1, P1 ;  /* 0x000000715e2f7211 */ /* 0x000fe400008f0c5d */
[----:B------:R-:W-:Y:S01]  /*7ec0*/  ISETP.GE.AND P2, PT, R15, UR4, PT ;  /* 0x000000040f007c0c */ /* 0x000fe2000bf46270 */
[----:B-----5:R4:W-:Y:S01]  /*7ed0*/  STG.E.128 desc[UR6][R48.64], R8 ;  /* 0x0000000830007986 */ /* 0x0209e2000c101d06 */
[C---:B------:R-:W-:Y:S02]  /*7ee0*/  LEA R42, P4, R95.reuse, R84, 0x1 ;  /* 0x000000545f2a7211 */ /* 0x040fe400078808ff */
[C---:B------:R-:W-:Y:S01]  /*7ef0*/  LEA R40, P0, R98.reuse, R116, 0x1 ;  /* 0x0000007462287211 */ /* 0x040fe200078008ff */
[----:B------:R4:W5:Y:S01]  /*7f00*/  LDG.E.128 R24, desc[UR6][R46.64] ;  /* 0x000000062e187981 */ /* 0x000962000c1e1d00 */
[----:B------:R-:W-:Y:S02]  /*7f10*/  LEA.HI.X R43, R95, R83, R96, 0x1, P4 ;  /* 0x000000535f2b7211 */ /* 0x000fe400020f0c60 */
[----:B------:R-:W-:Y:S05]  /*7f20*/  LEA.HI.X R41, R98, R113, R97, 0x1, P0 ;  /* 0x0000007162297211 */ /* 0x000fea00000f0c61 */
[----:B------:R-:W-:Y:S05]  /*7f30*/  @P2 BRA `(.L_x_3608) ;  /* 0x0000000400682947 */ /* 0x000fea0003800000 */
        /* <DEDUP_REMOVED lines=17> */
[----:B------:R1:W2:Y:S01]  /*8050*/  LDG.E.128 R4, desc[UR6][R2.64] ;  /* 0x0000000602047981 */ /* 0x0002a2000c1e1d00 */
[----:B------:R-:W-:Y:S02]  /*8060*/  MOV R0, RZ ;  /* 0x000000ff00007202 */ /* 0x000fe40000000f00 */
[----:B------:R-:W-:Y:S04]  /*8070*/  @P1 IADD3 R0, RZ, -UR18, RZ ;  /* 0x80000012ff001c10 */ /* 0x000fe8000fffe0ff */
[----:B----4-:R-:W-:Y:S01]  /*8080*/  IADD3 R9, P0, R69, R0, RZ ;  /* 0x0000000045097210 */ /* 0x010fe20007f1e0ff */
[----:B------:R-:W1:Y:S03]  /*8090*/  LDG.E.128 R36, desc[UR6][R36.64] ;  /* 0x0000000624247981 */ /* 0x000e66000c1e1d00 */
[----:B------:R-:W-:Y:S02]  /*80a0*/  LEA.HI.X.SX32 R0, R0, R68, 0x1, P0 ;  /* 0x0000004400007211 */ /* 0x000fe400000f0eff */
[C---:B------:R-:W-:Y:S04]  /*80b0*/  LEA R28, P0, R9.reuse, R120, 0x1 ;  /* 0x00000078091c7211 */ /* 0x040fe800078008ff */
[----:B------:R-:W-:Y:S06]  /*80c0*/  LEA.HI.X R29, R9, R121, R0, 0x1, P0 ;  /* 0x00000079091d7211 */ /* 0x000fec00000f0c00 */
[----:B------:R-:W4:Y:S01]  /*80d0*/  LDG.E.128 R28, desc[UR6][R28.64] ;  /* 0x000000061c1c7981 */ /* 0x000f22000c1e1d00 */
[--C-:B-1----:R-:W-:Y:S01]  /*80e0*/  HADD2.F32 R3, -RZ, R37.reuse.H0_H0 ;  /* 0x20000025ff037230 */ /* 0x102fe20000004100 */
[----:B--2---:R-:W-:Y:S01]  /*80f0*/  MOV R12, R4 ;  /* 0x00000004000c7202 */ /* 0x004fe20000000f00 */
[----:B------:R-:W-:Y:S01]  /*8100*/  HADD2.F32 R4, -RZ, R37.H1_H1 ;  /* 0x30000025ff047230 */ /* 0x000fe20000004100 */
[----:B------:R-:W-:Y:S01]  /*8110*/  MOV R11, R5 ;  /* 0x00000005000b7202 */ /* 0x000fe20000000f00 */
[----:B------:R-:W-:Y:S01]  /*8120*/  HADD2.F32 R8, -RZ, R39.H1_H1 ;  /* 0x30000027ff087230 */ /* 0x000fe20000004100 */
        /* <DEDUP_REMOVED lines=27> */
[--C-:B----4-:R-:W-:Y:S02]  /*82e0*/  HADD2.F32 R10, -RZ, R28.reuse.H0_H0 ;  /* 0x2000001cff0a7230 */ /* 0x110fe40000004100 */
        /* <DEDUP_REMOVED lines=14> */
[----:B------:R-:W-:Y:S02]  /*83d0*/  HADD2.F32 R25, -RZ, R30.H0_H0 ;  /* 0x2000001eff197230 */ /* 0x000fe40000004100 */
[----:B------:R-:W-:Y:S02]  /*83e0*/  HADD2.F32 R10, -RZ, R32.H0_H0 ;  /* 0x20000020ff0a7230 */ /* 0x000fe40000004100 */
[----:B------:R-:W-:Y:S01]  /*83f0*/  FFMA.FTZ R4, R9, R24, R4 ;  /* 0x0000001809047223 */ /* 0x000fe20000010004 */
[----:B------:R-:W-:Y:S01]  /*8400*/  HADD2.F32 R26, -RZ, R30.H1_H1 ;  /* 0x3000001eff1a7230 */ /* 0x000fe20000004100 */
[----:B------:R-:W-:Y:S01]  /*8410*/  F2FP.F16.F32.PACK_AB R24, R2, R0 ;  /* 0x000000000218723e */ /* 0x000fe200000000ff */
        /* <DEDUP_REMOVED lines=12> */
.L_x_3608:
[----:B------:R-:W-:Y:S05]  /*84e0*/  BSYNC B0 ;  /* 0x0000000000007941 */ /* 0x000fea0003800000 */
.L_x_3607:
[----:B-----5:R1:W-:Y:S01]  /*84f0*/  STG.E.128 desc[UR6][R42.64], R24 ;  /* 0x000000182a007986 */ /* 0x0203e2000c101d06 */
[----:B------:R-:W-:Y:S01]  /*8500*/  ISETP.GE.AND P1, PT, R14, UR4, PT ;  /* 0x000000040e007c0c */ /* 0x000fe2000bf26270 */
[----:B------:R-:W-:Y:S01]  /*8510*/  BSSY B0, `(.L_x_3609) ;  /* 0x0000060000007945 */ /* 0x000fe20003800000 */
[C---:B----4-:R-:W-:Y:S01]  /*8520*/  LEA R46, P0, R99.reuse, R84, 0x1 ;  /* 0x00000054632e7211 */ /* 0x050fe200078008ff */
[----:B------:R1:W5:Y:S03]  /*8530*/  LDG.E.128 R8, desc[UR6][R40.64] ;  /* 0x0000000628087981 */ /* 0x000366000c1e1d00 */
[----:B------:R-:W-:Y:S07]  /*8540*/  LEA.HI.X R47, R99, R83, R100, 0x1, P0 ;  /* 0x00000053632f7211 */ /* 0x000fee00000f0c64 */
        /* <DEDUP_REMOVED lines=92> */
.L_x_3610:
[----:B------:R-:W-:Y:S05]  /*8b10*/  BSYNC B0 ;  /* 0x0000000000007941 */ /* 0x000fea0003800000 */
.L_x_3609:
[----:B-----5:R4:W-:Y:S02]  /*8b20*/  STG.E.128 desc[UR6][R46.64], R8 ;  /* 0x000000082e007986 */ /* 0x0209e4000c101d06 */
.L_x_3604:
[----:B------:R-:W-:Y:S05]  /*8b30*/  BSYNC B1 ;  /* 0x0000000000017941 */ /* 0x000fea0003800000 */
.L_x_3603:
[C---:B------:R-:W-:Y:S01]  /*8b40*/  ISETP.GE.AND P0, PT, R59.reuse, R132, PT ;  /* 0x000000843b00720c */ /* 0x040fe20003f06270 */
[----:B------:R-:W-:Y:S03]  /*8b50*/  BSSY B1, `(.L_x_3611) ;  /* 0x0000138000017945 */ /* 0x000fe60003800000 */
[----:B------:R-:W-:Y:S11]  /*8b60*/  ISETP.GE.AND P0, PT, R59, R130, !P0 ;  /* 0x000000823b00720c */ /* 0x000ff60004706270 */
[----:B------:R-:W-:Y:S02]  /*8b70*/  @!UPT UIADD3 URZ, URZ, URZ, URZ ;  /* 0x0000003f3f3ff290 */ /* 0x000fe4000fffe03f */
[----:B------:R-:W-:Y:S05]  /*8b80*/  @!P0 BRA `(.L_x_3612) ;  /* 0x0000001000d08947 */ /* 0x000fea0003800000 */
[----:B----4-:R-:W4:Y:S01]  /*8b90*/  LDC.64 R4, c[0x0][0x338] ;  /* 0x0000ce00ff047b82 */ /* 0x010f220000000a00 */
[----:B-123--:R-:W-:Y:S01]  /*8ba0*/  MOV R117, R113 ;  /* 0x0000007100757202 */ /* 0x00efe20000000f00 */
[----:B------:R-:W-:Y:S01]  /*8bb0*/  BSSY B0, `(.L_x_3613) ;  /* 0x0000066000007945 */ /* 0x000fe20003800000 */
[----:B------:R-:W-:Y:S02]  /*8bc0*/  ISETP.GE.AND P0, PT, R18, UR4, PT ;  /* 0x0000000412007c0c */ /* 0x000fe4000bf06270 */
[----:B------:R-:W-:Y:S03]  /*8bd0*/  MOV R85, R83 ;  /* 0x0000005300557202 */ /* 0x000fe60000000f00 */
[----:B------:R-:W1:Y:S01]  /*8be0*/  LDC.64 R2, c[0x0][0x248] ;  /* 0x00009200ff027b82 */ /* 0x000e620000000a00 */
[----:B----4-:R-:W-:Y:S04]  /*8bf0*/  IMAD.WIDE.U32 R6, R4, 0x60, R116 ;  /* 0x0000006004067825 */ /* 0x010fe800078e0074 */
[----:B------:R-:W-:Y:S02]  /*8c00*/  IMAD R5, R5, 0x60, RZ ;  /* 0x0000006005057824 */ /* 0x000fe400078e02ff */
[----:B-1----:R-:W-:Y:S03]  /*8c10*/  IMAD.WIDE.U32 R46, R2, 0x60, R84 ;  /* 0x00000060022e7825 */ /* 0x002fe600078e0054 */
[----:B------:R-:W-:Y:S01]  /*8c20*/  IADD3 R7, R7, R5, RZ ;  /* 0x0000000507077210 */ /* 0x000fe20007ffe0ff */
[----:B------:R-:W-:Y:S04]  /*8c30*/  IMAD R34, R3, 0x60, RZ ;  /* 0x0000006003227824 */ /* 0x000fe800078e02ff */
[----:B------:R1:W5:Y:S01]  /*8c40*/  LDG.E.128 R8, desc[UR6][R6.64] ;  /* 0x0000000606087981 */ /* 0x000362000c1e1d00 */
        /* <DEDUP_REMOVED lines=16> */
[C---:B------:R-:W-:Y:S04]  /*8d50*/  LEA R36, P0, R0.reuse, R118, 0x1 ;  /* 0x0000007600247211 */ /* 0x040fe800078008ff */
[----:B------:R-:W-:Y:S02]  /*8d60*/  LEA.HI.X R37, R0, R119, R4, 0x1, P0 ;  /* 0x0000007700257211 */ /* 0x000fe400000f0c04 */
[----:B-1----:R1:W2:Y:S01]  /*8d70*/  LDG.E.128 R4, desc[UR6][R2.64] ;  /* 0x0000000602047981 */ /* 0x0022a2000c1e1d00 */
[----:B------:R-:W-:Y:S02]  /*8d80*/  MOV R0, RZ ;  /* 0x000000ff00007202 */ /* 0x000fe40000000f00 */
[----:B------:R-:W-:Y:S04]  /*8d90*/  @P1 IADD3 R0, RZ, -UR18, RZ ;  /* 0x80000012ff001c10 */ /* 0x000fe8000fffe0ff */
[----:B------:R-:W-:Y:S01]  /*8da0*/  IADD3 R23, P0, R73, R0, RZ ;  /* 0x0000000049177210 */ /* 0x000fe20007f1e0ff */
[----:B------:R-:W1:Y:S03]  /*8db0*/  LDG.E.128 R36, desc[UR6][R36.64] ;  /* 0x0000000624247981 */ /* 0x000e66000c1e1d00 */
[----:B------:R-:W-:Y:S02]  /*8dc0*/  LEA.HI.X.SX32 R0, R0, R72, 0x1, P0 ;  /* 0x0000004800007211 */ /* 0x000fe400000f0eff */
[C---:B------:R-:W-:Y:S04]  /*8dd0*/  LEA R24, P0, R23.reuse, R120, 0x1 ;  /* 0x0000007817187211 */ /* 0x040fe800078008ff */
[----:B------:R-:W-:Y:S05]  /*8de0*/  LEA.HI.X R25, R23, R121, R0, 0x1, P0 ;  /* 0x0000007917197211 */ /* 0x000fea00000f0c00 */
[----:B------:R3:W4:Y:S01]  /*8df0*/  LDG.E.128 R28, desc[UR6][R24.64] ;  /* 0x00000006181c7981 */ /* 0x000722000c1e1d00 */
[--C-:B-1----:R-:W-:Y:S01]  /*8e00*/  HADD2.F32 R3, -RZ, R37.reuse.H0_H0 ;  /* 0x20000025ff037230 */ /* 0x102fe20000004100 */
[----:B--2---:R-:W-:Y:S01]  /*8e10*/  MOV R12, R4 ;  /* 0x00000004000c7202 */ /* 0x004fe20000000f00 */
[----:B------:R-:W-:Y:S01]  /*8e20*/  HADD2.F32 R4, -RZ, R37.H1_H1 ;  /* 0x30000025ff047230 */ /* 0x000fe20000004100 */
[----:B------:R-:W-:Y:S01]  /*8e30*/  MOV R11, R5 ;  /* 0x00000005000b7202 */ /* 0x000fe20000000f00 */
[----:B------:R-:W-:Y:S01]  /*8e40*/  HADD2.F32 R8, -RZ, R39.H1_H1 ;  /* 0x30000027ff087230 */ /* 0x000fe20000004100 */
[----:B------:R-:W-:Y:S01]  /*8e50*/  MOV R10, R6 ;  /* 0x00000006000a7202 */ /* 0x000fe20000000f00 */
[--C-:B---3--:R-:W-:Y:S02]  /*8e60*/  HADD2.F32 R25, -RZ, R12.reuse.H0_H0 ;  /* 0x2000000cff197230 */ /* 0x108fe40000004100 */
        /* <DEDUP_REMOVED lines=58> */
.L_x_3614:
[----:B------:R-:W-:Y:S05]  /*9210*/  BSYNC B0 ;  /* 0x0000000000007941 */ /* 0x000fea0003800000 */
.L_x_3613:
[C---:B------:R-:W-:Y:S01]  /*9220*/  LEA R2, P4, R102.reuse, R116, 0x1 ;  /* 0x0000007466027211 */ /* 0x040fe200078808ff */
[----:B------:R-:W-:Y:S01]  /*9230*/  IMAD.IADD R47, R47, 0x1, R34 ;  /* 0x000000012f2f7824 */ /* 0x000fe200078e0222 */
[----:B------:R-:W-:Y:S01]  /*9240*/  ISETP.GE.AND P2, PT, R15, UR4, PT ;  /* 0x000000040f007c0c */ /* 0x000fe2000bf46270 */
[----:B------:R-:W-:Y:S01]  /*9250*/  BSSY B0, `(.L_x_3615) ;  /* 0x0000063000007945 */ /* 0x000fe20003800000 */
[----:B------:R-:W-:Y:S02]  /*9260*/  LEA.HI.X R3, R102, R113, R101, 0x1, P4 ;  /* 0x0000007166037211 */ /* 0x000fe400020f0c65 */
[----:B-----5:R2:W-:Y:S01]  /*9270*/  STG.E.128 desc[UR6][R46.64], R8 ;  /* 0x000000082e007986 */ /* 0x0205e2000c101d06 */
[C---:B------:R-:W-:Y:S02]  /*9280*/  LEA R42, P1, R103.reuse, R84, 0x1 ;  /* 0x00000054672a7211 */ /* 0x040fe400078208ff */
[C---:B------:R-:W-:Y:S02]  /*9290*/  LEA R40, P0, R106.reuse, R116, 0x1 ;  /* 0x000000746a287211 */ /* 0x040fe400078008ff */
[----:B------:R2:W5:Y:S01]  /*92a0*/  LDG.E.128 R24, desc[UR6][R2.64] ;  /* 0x0000000602187981 */ /* 0x000562000c1e1d00 */
[----:B------:R-:W-:Y:S02]  /*92b0*/  LEA.HI.X R43, R103, R83, R104, 0x1, P1 ;  /* 0x00000053672b7211 */ /* 0x000fe400008f0c68 */
[----:B------:R-:W-:Y:S01]  /*92c0*/  LEA.HI.X R41, R106, R113, R105, 0x1, P0 ;  /* 0x000000716a297211 */ /* 0x000fe200000f0c69 */
[----:B------:R-:W-:Y:S07]  /*92d0*/  @P2 BRA `(.L_x_3616) ;  /* 0x0000000400682947 */ /* 0x000fee0003800000 */
        /* <DEDUP_REMOVED lines=11> */
[----:B--2---:R-:W-:Y:S02]  /*9390*/  LEA R2, P0, R5, R2, 0x1 ;  /* 0x0000000205027211 */ /* 0x004fe400078008ff */
        /* <DEDUP_REMOVED lines=12> */
[----:B------:R-:W-:Y:S06]  /*9460*/  LEA.HI.X R29, R9, R121, R0, 0x1, P0 ;  /* 0x00000079091d7211 */ /* 0x000fec00000f0c00 */
[----:B------:R-:W3:Y:S01]  /*9470*/  LDG.E.128 R28, desc[UR6][R28.64] ;  /* 0x000000061c1c7981 */ /* 0x000ee2000c1e1d00 */
        /* <DEDUP_REMOVED lines=64> */
.L_x_3616:
[----:B------:R-:W-:Y:S05]  /*9880*/  BSYNC B0 ;  /* 0x0000000000007941 */ /* 0x000fea0003800000 */
.L_x_3615:
[----:B-----5:R3:W-:Y:S01]  /*9890*/  STG.E.128 desc[UR6][R42.64], R24 ;  /* 0x000000182a007986 */ /* 0x0207e2000c101d06 */
[----:B------:R-:W-:Y:S01]  /*98a0*/  ISETP.GE.AND P1, PT, R14, UR4, PT ;  /* 0x000000040e007c0c */ /* 0x000fe2000bf26270 */
[----:B------:R-:W-:Y:S01]  /*98b0*/  BSSY B0, `(.L_x_3617) ;  /* 0x0000060000007945 */ /* 0x000fe20003800000 */
[C---:B--2---:R-:W-:Y:S01]  /*98c0*/  LEA R46, P0, R107.reuse, R84, 0x1 ;  /* 0x000000546b2e7211 */ /* 0x044fe200078008ff */
        /* <DEDUP_REMOVED lines=26> */
[C---:B---3--:R-:W-:Y:S04]  /*9a70*/  LEA R24, P0, R23.reuse, R120, 0x1 ;  /* 0x0000007817187211 */ /* 0x048fe800078008ff */
        /* <DEDUP_REMOVED lines=67> */
.L_x_3618:
[----:B------:R-:W-:Y:S05]  /*9eb0*/  BSYNC B0 ;  /* 0x0000000000007941 */ /* 0x000fea0003800000 */
.L_x_3617:
[----:B-----5:R2:W-:Y:S02]  /*9ec0*/  STG.E.128 desc[UR6][R46.64], R8 ;  /* 0x000000082e007986 */ /* 0x0205e4000c101d06 */
.L_x_3612:
[----:B------:R-:W-:Y:S05]  /*9ed0*/  BSYNC B1 ;  /* 0x0000000000017941 */ /* 0x000fea0003800000 */
.L_x_3611:
[----:B-1----:R-:W1:Y:S01]  /*9ee0*/  LDC R3, c[0x0][0x2e0] ;  /* 0x0000b800ff037b82 */ /* 0x002e620000000800 */
[----:B------:R-:W-:Y:S01]  /*9ef0*/  UMOV UR4, UR5 ;  /* 0x0000000500047c82 */ /* 0x000fe20008000000 */
[----:B-1----:R-:W-:Y:S05]  /*9f00*/  IMAD.U32 R3, R3, -0x20, RZ ;  /* 0xffffffe003037824 */ /* 0x002fea00078e00ff */
[C---:B------:R-:W-:Y:S02]  /*9f10*/  LEA R120, P1, R3.reuse, R120, 0x1 ;  /* 0x0000007803787211 */ /* 0x040fe400078208ff */
[C---:B------:R-:W-:Y:S02]  /*9f20*/  LEA R118, P0, R3.reuse, R118, 0x1 ;  /* 0x0000007603767211 */ /* 0x040fe400078008ff */
[C---:B------:R-:W-:Y:S02]  /*9f30*/  LEA.HI.X.SX32 R121, R3.reuse, R121, 0x1, P1 ;  /* 0x0000007903797211 */ /* 0x040fe400008f0eff */
[----:B------:R-:W-:Y:S01]  /*9f40*/  LEA.HI.X.SX32 R119, R3, R119, 0x1, P0 ;  /* 0x0000007703777211 */ /* 0x000fe200000f0eff */
[----:B------:R-:W-:Y:S08]  /*9f50*/  BRA `(.L_x_3586) ;  /* 0x0000000000c87947 */ /* 0x000ff00003800000 */
.L_x_3576:
[----:B------:R-:W-:Y:S01]  /*9f60*/  @P6 IMAD.MOV.U32 R117, RZ, RZ, R113 ;  /* 0x000000ffff756224 */ /* 0x000fe200078e0071 */
[C---:B------:R-:W-:Y:S01]  /*9f70*/  @P5 LEA R2, P0, R89.reuse, R116, 0x1 ;  /* 0x0000007459025211 */ /* 0x040fe200078008ff */
[----:B------:R-:W-:Y:S01]  /*9f80*/  @P6 IMAD.MOV.U32 R85, RZ, RZ, R83 ;  /* 0x000000ffff556224 */ /* 0x000fe200078e0053 */
[----:B------:R-:W-:Y:S02]  /*9f90*/  UMOV UR4, URZ ;  /* 0x0000003f00047c82 */ /* 0x000fe40008000000 */
[----:B----4-:R-:W2:Y:S01]  /*9fa0*/  @P6 LDG.E.128 R4, desc[UR6][R116.64] ;  /* 0x0000000674046981 */ /* 0x010ea2000c1e1d00 */
[----:B------:R-:W-:Y:S02]  /*9fb0*/  @P5 LEA.HI.X R3, R89, R113, R88, 0x1, P0 ;  /* 0x0000007159035211 */ /* 0x000fe400000f0c58 */
[C---:B------:R-:W-:Y:S04]  /*9fc0*/  @P5 LEA R34, P0, R54.reuse, R84, 0x1 ;  /* 0x0000005436225211 */ /* 0x040fe800078008ff */
[----:B------:R-:W-:Y:S02]  /*9fd0*/  @P5 LEA.HI.X R35, R54, R83, R53, 0x1, P0 ;  /* 0x0000005336235211 */ /* 0x000fe400000f0c35 */
[C---:B------:R-:W-:Y:S04]  /*9fe0*/  ISETP.GE.AND P0, PT, R60.reuse, R132, PT ;  /* 0x000000843c00720c */ /* 0x040fe80003f06270 */
[----:B------:R-:W-:Y:S11]  /*9ff0*/  ISETP.GE.AND P0, PT, R60, R130, !P0 ;  /* 0x000000823c00720c */ /* 0x000ff60004706270 */
[----:B------:R-:W-:Y:S02]  /*a000*/  @!UPT UIADD3 URZ, URZ, URZ, URZ ;  /* 0x0000003f3f3ff290 */ /* 0x000fe4000fffe03f */
[C---:B------:R-:W-:Y:S04]  /*a010*/  @P0 LEA R32, P1, R91.reuse, R116, 0x1 ;  /* 0x000000745b200211 */ /* 0x040fe800078208ff */
[----:B------:R-:W-:Y:S02]  /*a020*/  @P0 LEA.HI.X R33, R91, R113, R90, 0x1, P1 ;  /* 0x000000715b210211 */ /* 0x000fe400008f0c5a */
[C---:B------:R-:W-:Y:S04]  /*a030*/  @P0 LEA R22, P1, R144.reuse, R84, 0x1 ;  /* 0x0000005490160211 */ /* 0x040fe800078208ff */
[----:B------:R-:W-:Y:S02]  /*a040*/  @P0 LEA.HI.X R23, R144, R83, R92, 0x1, P1 ;  /* 0x0000005390170211 */ /* 0x000fe400008f0c5c */
[C---:B------:R-:W-:Y:S04]  /*a050*/  ISETP.GE.AND P1, PT, R59.reuse, R132, PT ;  /* 0x000000843b00720c */ /* 0x040fe80003f26270 */
[----:B------:R-:W-:Y:S01]  /*a060*/  ISETP.GE.AND P1, PT, R59, R130, !P1 ;  /* 0x000000823b00720c */ /* 0x000fe20004f26270 */
[----:B--2---:R-:W-:Y:S04]  /*a070*/  @P6 STG.E.128 desc[UR6][R84.64], R4 ;  /* 0x0000000454006986 */ /* 0x004fe8000c101d06 */
[----:B------:R-:W2:Y:S04]  /*a080*/  @P6 LDG.E.128 R28, desc[UR6][R116.64+0x80] ;  /* 0x00008006741c6981 */ /* 0x000ea8000c1e1d00 */
[----:B--2---:R-:W-:Y:S04]  /*a090*/  @P6 STG.E.128 desc[UR6][R84.64+0x80], R28 ;  /* 0x0000801c54006986 */ /* 0x004fe8000c101d06 */
[----:B------:R1:W2:Y:S02]  /*a0a0*/  @P6 LDG.E.128 R24, desc[UR6][R116.64+0x100] ;  /* 0x0001000674186981 */ /* 0x0002a4000c1e1d00 */
[----:B-1----:R-:W-:Y:S02]  /*a0b0*/  @P1 IMAD.MOV.U32 R117, RZ, RZ, R113 ;  /* 0x000000ffff751224 */ /* 0x002fe400078e0071 */
[----:B--2---:R1:W-:Y:S04]  /*a0c0*/  @P6 STG.E.128 desc[UR6][R84.64+0x100], R24 ;  /* 0x0001001854006986 */ /* 0x0043e8000c101d06 */
[----:B------:R-:W2:Y:S01]  /*a0d0*/  @P5 LDG.E.128 R8, desc[UR6][R2.64] ;  /* 0x0000000602085981 */ /* 0x000ea2000c1e1d00 */
[----:B-1----:R-:W-:Y:S03]  /*a0e0*/  @P1 IMAD.MOV.U32 R85, RZ, RZ, R83 ;  /* 0x000000ffff551224 */ /* 0x002fe600078e0053 */
[----:B--2---:R-:W-:Y:S04]  /*a0f0*/  @P5 STG.E.128 desc[UR6][R34.64], R8 ;  /* 0x0000000822005986 */ /* 0x004fe8000c101d06 */
[----:B------:R-:W2:Y:S04]  /*a100*/  @P5 LDG.E.128 R4, desc[UR6][R2.64+0x80] ;  /* 0x0000800602045981 */ /* 0x000ea8000c1e1d00 */
[----:B--2---:R-:W-:Y:S04]  /*a110*/  @P5 STG.E.128 desc[UR6][R34.64+0x80], R4 ;  /* 0x0000800422005986 */ /* 0x004fe8000c101d06 */
[----:B------:R1:W2:Y:S02]  /*a120*/  @P5 LDG.E.128 R28, desc[UR6][R2.64+0x100] ;  /* 0x00010006021c5981 */ /* 0x0002a4000c1e1d00 */
[----:B-1----:R-:W1:Y:S02]  /*a130*/  @P1 LDC.64 R2, c[0x0][0x338] ;  /* 0x0000ce00ff021b82 */ /* 0x002e640000000a00 */
[----:B-1----:R-:W-:Y:S01]  /*a140*/  @P1 IMAD R3, R3, 0x60, RZ ;  /* 0x0000006003031824 */ /* 0x002fe200078e02ff */
[----:B--2---:R1:W-:Y:S04]  /*a150*/  @P5 STG.E.128 desc[UR6][R34.64+0x100], R28 ;  /* 0x0001001c22005986 */ /* 0x0043e8000c101d06 */
[----:B------:R-:W2:Y:S01]  /*a160*/  @P0 LDG.E.128 R24, desc[UR6][R32.64] ;  /* 0x0000000620180981 */ /* 0x000ea2000c1e1d00 */
[----:B-1----:R-:W-:Y:S04]  /*a170*/  @P1 IMAD.WIDE.U32 R28, R2, 0x60, R116 ;  /* 0x00000060021c1825 */ /* 0x002fe800078e0074 */
[----:B------:R-:W-:Y:S02]  /*a180*/  @P1 IMAD.IADD R29, R29, 0x1, R3 ;  /* 0x000000011d1d1824 */ /* 0x000fe400078e0203 */
[----:B------:R-:W1:Y:S02]  /*a190*/  @P1 LDC.64 R2, c[0x0][0x248] ;  /* 0x00009200ff021b82 */ /* 0x000e640000000a00 */
[----:B-1----:R-:W-:Y:S04]  /*a1a0*/  @P1 IMAD.WIDE.U32 R30, R2, 0x60, R84 ;  /* 0x00000060021e1825 */ /* 0x002fe800078e0054 */
[----:B------:R-:W-:Y:S04]  /*a1b0*/  @P1 IMAD R3, R3, 0x60, RZ ;  /* 0x0000006003031824 */ /* 0x000fe800078e02ff */
[----:B------:R-:W-:Y:S01]  /*a1c0*/  @P1 IMAD.IADD R31, R31, 0x1, R3 ;  /* 0x000000011f1f1824 */ /* 0x000fe200078e0203 */
[----:B--2---:R-:W-:Y:S04]  /*a1d0*/  @P0 STG.E.128 desc[UR6][R22.64], R24 ;  /* 0x0000001816000986 */ /* 0x004fe8000c101d06 */
[----:B------:R-:W2:Y:S04]  /*a1e0*/  @P0 LDG.E.128 R8, desc[UR6][R32.64+0x80] ;  /* 0x0000800620080981 */ /* 0x000ea8000c1e1d00 */
[----:B--2---:R1:W-:Y:S04]  /*a1f0*/  @P0 STG.E.128 desc[UR6][R22.64+0x80], R8 ;  /* 0x0000800816000986 */ /* 0x0043e8000c101d06 */
[----:B------:R-:W2:Y:S04]  /*a200*/  @P0 LDG.E.128 R4, desc[UR6][R32.64+0x100] ;  /* 0x0001000620040981 */ /* 0x000ea8000c1e1d00 */
[----:B--2---:R2:W-:Y:S04]  /*a210*/  @P0 STG.E.128 desc[UR6][R22.64+0x100], R4 ;  /* 0x0001000416000986 */ /* 0x0045e8000c101d06 */
[----:B-1----:R-:W3:Y:S04]  /*a220*/  @P1 LDG.E.128 R8, desc[UR6][R28.64] ;  /* 0x000000061c081981 */ /* 0x002ee8000c1e1d00 */
[----:B---3--:R1:W-:Y:S04]  /*a230*/  @P1 STG.E.128 desc[UR6][R30.64], R8 ;  /* 0x000000081e001986 */ /* 0x0083e8000c101d06 */
[----:B------:R-:W3:Y:S04]  /*a240*/  @P1 LDG.E.128 R24, desc[UR6][R28.64+0x80] ;  /* 0x000080061c181981 */ /* 0x000ee8000c1e1d00 */
[----:B---3--:R1:W-:Y:S04]  /*a250*/  @P1 STG.E.128 desc[UR6][R30.64+0x80], R24 ;  /* 0x000080181e001986 */ /* 0x0083e8000c101d06 */
[----:B--2---:R-:W2:Y:S04]  /*a260*/  @P1 LDG.E.128 R4, desc[UR6][R28.64+0x100] ;  /* 0x000100061c041981 */ /* 0x004ea8000c1e1d00 */
[----:B--2---:R1:W-:Y:S02]  /*a270*/  @P1 STG.E.128 desc[UR6][R30.64+0x100], R4 ;  /* 0x000100041e001986 */ /* 0x0043e4000c101d06 */
.L_x_3586:
[----:B------:R-:W5:Y:S01]  /*a280*/  LDC R0, c[0x0][0x338] ;  /* 0x0000ce00ff007b82 */ /* 0x000f620000000800 */
[----:B--23--:R-:W-:Y:S02]  /*a290*/  IMAD.MOV.U32 R117, RZ, RZ, R113 ;  /* 0x000000ffff757224 */ /* 0x00cfe400078e0071 */
[----:B-----5:R-:W-:Y:S05]  /*a2a0*/  IMAD.U32 R3, R0, -0x40, RZ ;  /* 0xffffffc000037824 */ /* 0x020fea00078e00ff */
[C---:B------:R-:W-:Y:S04]  /*a2b0*/  LEA R116, P0, R3.reuse, R116, 0x1 ;  /* 0x0000007403747211 */ /* 0x040fe800078008ff */
[----:B------:R-:W-:Y:S01]  /*a2c0*/  LEA.HI.X.SX32 R113, R3, R117, 0x1, P0 ;  /* 0x0000007503717211 */ /* 0x000fe200000f0eff */
[----:B------:R-:W-:Y:S08]  /*a2d0*/  @!P3 BRA `(.L_x_3619) ;  /* 0x000000040034b947 */ /* 0x000ff00003800000 */
[----:B------:R-:W-:Y:S04]  /*a2e0*/  IADD3 R3, R13, -0x1, RZ ;  /* 0xffffffff0d037810 */ /* 0x000fe80007ffe0ff */
[----:B------:R-:W-:Y:S11]  /*a2f0*/  ISETP.GT.AND P0, PT, R3, R82, PT ;  /* 0x000000520300720c */ /* 0x000ff60003f04270 */
[----:B------:R-:W-:Y:S02]  /*a300*/  @!UPT UIADD3 URZ, URZ, URZ, URZ ;  /* 0x0000003f3f3ff290 */ /* 0x000fe4000fffe03f */
[----:B------:R-:W-:Y:S05]  /*a310*/  @!P0 BRA `(.L_x_3620) ;  /* 0x0000000400488947 */ /* 0x000fea0003800000 */
[----:B-1--4-:R-:W-:Y:S01]  /*a320*/  IMAD.MOV.U32 R8, RZ, RZ, RZ ;  /* 0x000000ffff087224 */ /* 0x012fe200078e00ff */
[----:B------:R-:W1:Y:S01]  /*a330*/  LDC R2, c[0x0][0x380] ;  /* 0x0000e000ff027b82 */ /* 0x000e620000000800 */
[----:B------:R-:W-:Y:S02]  /*a340*/  IADD3 R17, R17, -0x80, RZ ;  /* 0xffffff8011117810 */ /* 0x000fe40007ffe0ff */
[----:B------:R-:W-:Y:S02]  /*a350*/  IABS R7, R16 ;  /* 0x0000001000077213 */ /* 0x000fe40000000000 */
[----:B------:R-:W-:Y:S02]  /*a360*/  IABS R5, R17 ;  /* 0x0000001100057213 */ /* 0x000fe40000000000 */
[----:B-1----:R-:W-:Y:S04]  /*a370*/  IABS R3, R2 ;  /* 0x0000000200037213 */ /* 0x002fe80000000000 */
[----:B------:R-:W1:Y:S10]  /*a380*/  I2F.RP R6, R3 ;  /* 0x0000000300067306 */ /* 0x000e740000209400 */
[----:B-1----:R-:W1:Y:S02]  /*a390*/  MUFU.RCP R0, R6 ;  /* 0x0000000600007308 */ /* 0x002e640000001000 */
[----:B-1----:R-:W-:Y:S08]  /*a3a0*/  VIADD R4, R0, 0xffffffe ;  /* 0x0ffffffe00047836 */ /* 0x002ff00000000000 */
[----:B------:R-:W1:Y:S02]  /*a3b0*/  F2I.FTZ.U32.TRUNC.NTZ R9, R4 ;  /* 0x0000000400097305 */ /* 0x000e64000021f000 */
[--C-:B-1----:R-:W-:Y:S04]  /*a3c0*/  IMAD.MOV R0, RZ, RZ, -R9.reuse ;  /* 0x000000ffff007224 */ /* 0x102fe800078e0a09 */
[----:B------:R-:W-:Y:S04]  /*a3d0*/  IMAD R0, R0, R3, RZ ;  /* 0x0000000300007224 */ /* 0x000fe800078e02ff */
[----:B------:R-:W-:Y:S06]  /*a3e0*/  IMAD.HI.U32 R0, R9, R0, R8 ;  /* 0x0000000009007227 */ /* 0x000fec00078e0008 */
[C---:B------:R-:W-:Y:S04]  /*a3f0*/  IMAD.HI.U32 R4, R0.reuse, R5, RZ ;  /* 0x0000000500047227 */ /* 0x040fe800078e00ff */
[----:B------:R-:W-:Y:S04]  /*a400*/  IMAD.HI.U32 R0, R0, R7, RZ ;  /* 0x0000000700007227 */ /* 0x000fe800078e00ff */
[----:B------:R-:W-:Y:S01]  /*a410*/  IMAD.MOV R6, RZ, RZ, -R4 ;  /* 0x000000ffff067224 */ /* 0x000fe200078e0a04 */
[----:B------:R-:W-:Y:S03]  /*a420*/  IADD3 R8, -R0, RZ, RZ ;  /* 0x000000ff00087210 */ /* 0x000fe60007ffe1ff */
[C---:B------:R-:W-:Y:S02]  /*a430*/  IMAD R5, R3.reuse, R6, R5 ;  /* 0x0000000603057224 */ /* 0x040fe400078e0205 */
[C---:B------:R-:W-:Y:S03]  /*a440*/  IMAD R7, R3.reuse, R8, R7 ;  /* 0x0000000803077224 */ /* 0x040fe600078e0207 */
[C---:B------:R-:W-:Y:S02]  /*a450*/  ISETP.GT.U32.AND P0, PT, R3.reuse, R5, PT ;  /* 0x000000050300720c */ /* 0x040fe40003f04070 */
[----:B------:R-:W-:Y:S11]  /*a460*/  ISETP.GT.U32.AND P4, PT, R3, R7, PT ;  /* 0x000000070300720c */ /* 0x000ff60003f84070 */
[----:B------:R-:W-:Y:S01]  /*a470*/  @!P0 IADD3 R4, R4, 0x1, RZ ;  /* 0x0000000104048810 */ /* 0x000fe20007ffe0ff */
[--C-:B------:R-:W-:Y:S01]  /*a480*/  @!P0 IMAD.IADD R5, R5, 0x1, -R3.reuse ;  /* 0x0000000105058824 */ /* 0x100fe200078e0a03 */
[----:B------:R-:W-:Y:S01]  /*a490*/  ISETP.NE.AND P0, PT, R2, RZ, PT ;  /* 0x000000ff0200720c */ /* 0x000fe20003f05270 */
[----:B------:R-:W-:Y:S02]  /*a4a0*/  @!P4 IMAD.IADD R7, R7, 0x1, -R3 ;  /* 0x000000010707c824 */ /* 0x000fe400078e0a03 */
[----:B------:R-:W-:Y:S01]  /*a4b0*/  @!P4 VIADD R0, R0, 0x1 ;  /* 0x000000010000c836 */ /* 0x000fe20000000000 */
[-C--:B------:R-:W-:Y:S02]  /*a4c0*/  ISETP.GE.U32.AND P5, PT, R5, R3.reuse, PT ;  /* 0x000000030500720c */ /* 0x080fe40003fa6070 */
[----:B------:R-:W-:Y:S02]  /*a4d0*/  ISETP.GE.U32.AND P6, PT, R7, R3, PT ;  /* 0x000000030700720c */ /* 0x000fe40003fc6070 */
[-C--:B------:R-:W-:Y:S02]  /*a4e0*/  LOP3.LUT R3, R17, R2.reuse, RZ, 0x3c, !PT ;  /* 0x0000000211037212 */ /* 0x080fe400078e3cff */
[-C--:B------:R-:W-:Y:S02]  /*a4f0*/  LOP3.LUT R5, R16, R2.reuse, RZ, 0x3c, !PT ;  /* 0x0000000210057212 */ /* 0x080fe400078e3cff */
[----:B------:R-:W-:Y:S02]  /*a500*/  ISETP.GE.AND P1, PT, R3, RZ, PT ;  /* 0x000000ff0300720c */ /* 0x000fe40003f26270 */
[----:B------:R-:W-:Y:S02]  /*a510*/  ISETP.GE.AND P2, PT, R5, RZ, PT ;  /* 0x000000ff0500720c */ /* 0x000fe40003f46270 */
[----:B------:R-:W-:Y:S01]  /*a520*/  LOP3.LUT R3, RZ, R2, RZ, 0x33, !PT ;  /* 0x00000002ff037212 */ /* 0x000fe200078e33ff */
[----:B------:R-:W-:Y:S02]  /*a530*/  @P5 VIADD R4, R4, 0x1 ;  /* 0x0000000104045836 */ /* 0x000fe40000000000 */
[----:B------:R-:W-:Y:S06]  /*a540*/  @P6 IADD3 R0, R0, 0x1, RZ ;  /* 0x0000000100006810 */ /* 0x000fec0007ffe0ff */
[----:B------:R-:W-:Y:S02]  /*a550*/  @!P1 IMAD.MOV R4, RZ, RZ, -R4 ;  /* 0x000000ffff049224 */ /* 0x000fe400078e0a04 */
[----:B------:R-:W-:Y:S03]  /*a560*/  @!P2 IADD3 R0, -R0, RZ, RZ ;  /* 0x000000ff0000a210 */ /* 0x000fe60007ffe1ff */
[C---:B------:R-:W-:Y:S02]  /*a570*/  SEL R4, R3.reuse, R4, !P0 ;  /* 0x0000000403047207 */ /* 0x040fe40004000000 */
[----:B------:R-:W-:Y:S01]  /*a580*/  SEL R3, R3, R0, !P0 ;  /* 0x0000000003037207 */ /* 0x000fe20004000000 */
[----:B------:R-:W-:Y:S01]  /*a590*/  IMAD.IADD R0, R17, 0x1, -R16 ;  /* 0x0000000111007824 */ /* 0x000fe200078e0a10 */
[CC--:B------:R-:W-:Y:S02]  /*a5a0*/  LEA R24, P1, R4.reuse, R208.reuse, 0x2 ;  /* 0x000000d004187211 */ /* 0x0c0fe400078210ff */
[C---:B------:R-:W-:Y:S02]  /*a5b0*/  LEA R22, P0, R3.reuse, R208, 0x2 ;  /* 0x000000d003167211 */ /* 0x040fe400078010ff */
[-C--:B------:R-:W-:Y:S02]  /*a5c0*/  LEA.HI.X.SX32 R25, R4, R209.reuse, 0x2, P1 ;  /* 0x000000d104197211 */ /* 0x080fe400008f16ff */
[C---:B------:R-:W-:Y:S02]  /*a5d0*/  LEA.HI.X.SX32 R23, R3.reuse, R209, 0x2, P0 ;  /* 0x000000d103177211 */ /* 0x040fe400000f16ff */
[----:B------:R-:W-:Y:S01]  /*a5e0*/  IADD3 R3, R3, -R4, RZ ;  /* 0x8000000403037210 */ /* 0x000fe20007ffe0ff */
[----:B------:R-:W2:Y:S04]  /*a5f0*/  LDG.E R5, desc[UR6][R24.64] ;  /* 0x0000000618057981 */ /* 0x000ea8000c1e1900 */
[----:B------:R-:W-:Y:S01]  /*a600*/  IMAD R0, R3, R2, R0 ;  /* 0x0000000203007224 */ /* 0x000fe200078e0200 */
[----:B------:R-:W2:Y:S03]  /*a610*/  LDG.E R6, desc[UR6][R22.64] ;  /* 0x0000000616067981 */ /* 0x000ea6000c1e1900 */
[----:B------:R-:W-:Y:S04]  /*a620*/  IMAD.WIDE.U32 R10, R0, UR16, RZ ;  /* 0x00000010000a7c25 */ /* 0x000fe8000f8e00ff */
[----:B--2---:R-:W-:Y:S01]  /*a630*/  IMAD.IADD R8, R5, 0x1, -R6 ;  /* 0x0000000105087824 */ /* 0x004fe200078e0a06 */
[----:B------:R-:W-:Y:S03]  /*a640*/  SHF.R.S32.HI R5, RZ, 0x1f, R0 ;  /* 0x0000001fff057819 */ /* 0x000fe60000011400 */
[----:B------:R-:W-:Y:S01]  /*a650*/  IMAD.WIDE.U32 R16, R8, UR12, RZ ;  /* 0x0000000c08107c25 */ /* 0x000fe2000f8e00ff */
[----:B------:R-:W-:Y:S03]  /*a660*/  SHF.R.S32.HI R6, RZ, 0x1f, R8 ;  /* 0x0000001fff067819 */ /* 0x000fe60000011408 */
[C---:B------:R-:W-:Y:S02]  /*a670*/  IMAD R4, R5.reuse, UR16, RZ ;  /* 0x0000001005047c24 */ /* 0x040fe4000f8e02ff */
[----:B------:R-:W-:Y:S02]  /*a680*/  IMAD R3, R6, UR12, RZ ;  /* 0x0000000c06037c24 */ /* 0x000fe4000f8e02ff */
[----:B------:R-:W-:Y:S02]  /*a690*/  IMAD R4, R0, UR17, R4 ;  /* 0x0000001100047c24 */ /* 0x000fe4000f8e0204 */
[----:B------:R-:W-:Y:S02]  /*a6a0*/  IMAD R3, R8, UR13, R3 ;  /* 0x0000000d08037c24 */ /* 0x000fe4000f8e0203 */
[----:B------:R-:W-:Y:S01]  /*a6b0*/  IMAD R5, R5, UR10, RZ ;  /* 0x0000000a05057c24 */ /* 0x000fe2000f8e02ff */
[----:B------:R-:W-:Y:S01]  /*a6c0*/  IADD3 R11, R11, R4, RZ ;  /* 0x000000040b0b7210 */ /* 0x000fe20007ffe0ff */
[----:B------:R-:W-:Y:S02]  /*a6d0*/  IMAD.IADD R7, R17, 0x1, R3 ;  /* 0x0000000111077824 */ /* 0x000fe400078e0203 */
[----:B------:R-:W-:Y:S01]  /*a6e0*/  IMAD R3, R6, UR14, RZ ;  /* 0x0000000e06037c24 */ /* 0x000fe2000f8e02ff */
[----:B------:R-:W-:Y:S01]  /*a6f0*/  MOV R6, R16 ;  /* 0x0000001000067202 */ /* 0x000fe20000000f00 */
        /* <DEDUP_REMOVED lines=11> */
.L_x_3619:
[----:B------:R-:W2:Y:S01]  /*a7b0*/  LDC R2, c[0x0][0x250] ;  /* 0x00009400ff027b82 */ /* 0x000ea20000000800 */
[----:B------:R-:W-:Y:S07]  /*a7c0*/  IMAD.MOV.U32 R85, RZ, RZ, R83 ;  /* 0x000000ffff557224 */ /* 0x000fee00078e0053 */
[----:B------:R-:W1:Y:S02]  /*a7d0*/  LDC R0, c[0x0][0x248] ;  /* 0x00009200ff007b82 */ /* 0x000e640000000800 */
[----:B-1--4-:R-:W-:Y:S02]  /*a7e0*/  IMAD.U32 R5, R0, -0x40, RZ ;  /* 0xffffffc000057824 */ /* 0x012fe400078e00ff */
[----:B--2---:R-:W-:Y:S03]  /*a7f0*/  IMAD.U32 R3, R2, -0x40, RZ ;  /* 0xffffffc002037824 */ /* 0x004fe600078e00ff */
[----:B------:R-:W-:Y:S02]  /*a800*/  LEA R84, P0, R5, R84, 0x1 ;  /* 0x0000005405547211 */ /* 0x000fe400078008ff */
[----:B------:R-:W-:Y:S02]  /*a810*/  LEA R86, P1, R3, R86, 0x1 ;  /* 0x0000005603567211 */ /* 0x000fe400078208ff */
[----:B------:R-:W-:Y:S02]  /*a820*/  LEA.HI.X.SX32 R83, R5, R85, 0x1, P0 ;  /* 0x0000005505537211 */ /* 0x000fe400000f0eff */
[----:B------:R-:W-:Y:S09]  /*a830*/  LEA.HI.X.SX32 R87, R3, R87, 0x1, P1 ;  /* 0x0000005703577211 */ /* 0x000ff200008f0eff */
.L_x_3620:
[----:B------:R-:W-:Y:S04]  /*a840*/  IADD3 R13, R13, -0x1, RZ ;  /* 0xffffffff0d0d7810 */ /* 0x000fe80007ffe0ff */
[----:B------:R-:W-:Y:S11]  /*a850*/  ISETP.GT.AND P0, PT, R13, R82, PT ;  /* 0x000000520d00720c */ /* 0x000ff60003f04270 */
[----:B------:R-:W-:Y:S02]  /*a860*/  @!UPT UIADD3 URZ, URZ, URZ, URZ ;  /* 0x0000003f3f3ff290 */ /* 0x000fe4000fffe03f */
[----:B------:R-:W-:Y:S05]  /*a870*/  @P0 BRA `(.L_x_3621) ;  /* 0xffffff7c00900947 */ /* 0x000fea000383ffff */
.L_x_3575:
[----:B------:R-:W2:Y:S01]  /*a880*/  S2UR UR4, SR_CgaCtaId ;  /* 0x00000000000479c3 */ /* 0x000ea20000008800 */
[----:B------:R-:W-:Y:S01]  /*a890*/  ULDC UR5, c[0x0][0x2e0] ;  /* 0x0000b80000057ab9 */ /* 0x000fe20000000800 */
[----:B------:R-:W-:-:S06]  /*a8a0*/  UMOV UR10, 0x400 ;  /* 0x00000400000a7882 */ /* 0x000fcc0000000000 */
[----:B------:R-:W-:Y:S01]  /*a8b0*/  BAR.SYNC.DEFER_BLOCKING 0x0 ;  /* 0x0000000000007b1d */ /* 0x000fe20000010000 */
[----:B------:R-:W-:-:S07]  /*a8c0*/  ISETP.NE.AND P0, PT, RZ, UR5, PT ;  /* 0x00000005ff007c0c */ /* 0x000fce000bf05270 */
[----:B-1--4-:R-:W1:Y:S01]  /*a8d0*/  LDC.64 R4, c[0x0][0x240] ;  /* 0x00009000ff047b82 */ /* 0x012e620000000a00 */
[----:B------:R-:W-:Y:S01]  /*a8e0*/  BSSY B2, `(.L_x_3622) ;  /* 0x00006dd000027945 */ /* 0x000fe20003800000 */
[----:B--2---:R-:W-:-:S06]  /*a8f0*/  ULEA UR4, UR4, UR10, 0x18 ;  /* 0x0000000a04047291 */ /* 0x004fcc000f8ec03f */
[----:B------:R-:W-:Y:S02]  /*a900*/  LEA R211, R129, UR4, 0x1 ;  /* 0x0000000481d37c11 */ /* 0x000fe4000f8e08ff */
[C---:B-1----:R-:W-:Y:S01]  /*a910*/  SHF.L.U64.HI R21, R4.reuse, 0x4, R5 ;  /* 0x0000000404157819 */ /* 0x042fe20000010205 */
[----:B------:R-:W-:Y:S01]  /*a920*/  IMAD.SHL.U32 R23, R4, 0x10, RZ ;  /* 0x0000001004177824 */ /* 0x000fe200078e00ff */
[----:B------:R-:W-:Y:S06]  /*a930*/  @!P0 BRA `(.L_x_3623) ;  /* 0x0000006800b08947 */ /* 0x000fec0003800000 */
[----:B------:R-:W-:Y:S01]  /*a940*/  ISETP.NE.U32.AND P0, PT, RZ, UR8, PT ;  /* 0x00000008ff007c0c */ /* 0x000fe2000bf05070 */
[----:B------:R-:W-:-:S03]  /*a950*/  IMAD.MOV.U32 R0, RZ, RZ, RZ ;  /* 0x000000ffff007224 */ /* 0x000fc600078e00ff */
[----:B------:R-:W-:Y:S01]  /*a960*/  ISETP.NE.AND.EX P0, PT, RZ, UR9, PT, P0 ;  /* 0x00000009ff007c0c */ /* 0x000fe2000bf05300 */
[----:B------:R-:W-:Y:S01]  /*a970*/  ULDC.U8 UR10, c[0x0][0x3c3] ;  /* 0x0000f0c0000a7ab9 */ /* 0x000fe20000000000 */
[----:B------:R-:W-:Y:S01]  /*a980*/  IMAD.MOV.U32 R138, RZ, RZ, R136 ;  /* 0x000000ffff8a7224 */ /* 0x000fe200078e0088 */
[----:B------:R-:W-:Y:S01]  /*a990*/  IADD3 R23, P1, R23, R136, RZ ;  /* 0x0000008817177210 */ /* 0x000fe20007f3e0ff */
[----:B------:R-:W-:-:S09]  /*a9a0*/  ULDC.64 UR8, c[0x0][0x210] ;  /* 0x0000840000087ab9 */ /* 0x000fd20000000a00 */
[----:B------:R-:W2:Y:S01]  /*a9b0*/  @P0 LDG.E R0, desc[UR6][R140.64] ;  /* 0x000000068c000981 */ /* 0x000ea2000c1e1900 */
[C---:B------:R-:W-:Y:S01]  /*a9c0*/  LEA R2, P0, R4.reuse, R136, 0x5 ;  /* 0x0000008804027211 */ /* 0x040fe200078028ff */
[----:B------:R-:W-:Y:S01]  /*a9d0*/  IMAD.WIDE.U32 R8, R4, 0x30, R138 ;  /* 0x0000003004087825 */ /* 0x000fe200078e008a */
[----:B------:R-:W-:Y:S02]  /*a9e0*/  LEA R38, P2, R136, UR8, 0x1 ;  /* 0x0000000888267c11 */ /* 0x000fe4000f8408ff */
[----:B------:R-:W-:Y:S01]  /*a9f0*/  LEA.HI.X R3, R4, R139, R5, 0x5, P0 ;  /* 0x0000008b04037211 */ /* 0x000fe200000f2c05 */
[----:B------:R-:W-:Y:S01]  /*aa00*/  IMAD R5, R5, 0x30, RZ ;  /* 0x0000003005057824 */ /* 0x000fe200078e02ff */
[----:B------:R-:W-:Y:S01]  /*aa10*/  ISETP.NE.AND P0, PT, RZ, UR10, PT ;  /* 0x0000000aff007c0c */ /* 0x000fe2000bf05270 */
[----:B------:R-:W-:Y:S01]  /*aa20*/  IMAD.X R6, R21, 0x1, R139, P1 ;  /* 0x0000000115067824 */ /* 0x000fe200008e068b */
[----:B------:R-:W-:Y:S01]  /*aa30*/  LEA R36, P1, R23, UR8, 0x1 ;  /* 0x0000000817247c11 */ /* 0x000fe2000f8208ff */
[----:B------:R-:W-:Y:S01]  /*aa40*/  IMAD.IADD R14, R204, 0x1, -R131 ;  /* 0x00000001cc0e7824 */ /* 0x000fe200078e0a83 */
[----:B------:R-:W-:Y:S01]  /*aa50*/  LEA.HI.X R39, R136, UR9, R139, 0x1, P2 ;  /* 0x0000000988277c11 */ /* 0x000fe200090f0c8b */
[----:B------:R-:W-:Y:S01]  /*aa60*/  IMAD.IADD R5, R9, 0x1, R5 ;  /* 0x0000000109057824 */ /* 0x000fe200078e0205 */
[----:B------:R-:W-:-:S02]  /*aa70*/  LEA R16, P4, R2, UR8, 0x1 ;  /* 0x0000000802107c11 */ /* 0x000fc4000f8808ff */
[----:B------:R-:W-:Y:S02]  /*aa80*/  LEA R12, P2, R8, UR8, 0x1 ;  /* 0x00000008080c7c11 */ /* 0x000fe4000f8408ff */
[----:B------:R-:W-:Y:S02]  /*aa90*/  LEA.HI.X R37, R23, UR9, R6, 0x1, P1 ;  /* 0x0000000917257c11 */ /* 0x000fe400088f0c06 */
[----:B------:R-:W-:Y:S02]  /*aaa0*/  ISETP.GE.AND P1, PT, R206, R14, PT ;  /* 0x0000000ece00720c */ /* 0x000fe40003f26270 */
[----:B------:R-:W-:Y:S02]  /*aab0*/  LEA.HI.X R17, R2, UR9, R3, 0x1, P4 ;  /* 0x0000000902117c11 */ /* 0x000fe4000a0f0c03 */
[----:B------:R-:W-:Y:S02]  /*aac0*/  LEA.HI.X R13, R8, UR9, R5, 0x1, P2 ;  /* 0x00000009080d7c11 */ /* 0x000fe400090f0c05 */
        /* <DEDUP_REMOVED lines=19> */
[----:B------:R1:W5:Y:S04]  /*ac00*/  LDG.E.128 R20, desc[UR6][R38.64+0x80] ;  /* 0x0000800626147981 */ /* 0x000368000c1e1d00 */
[----:B------:R1:W5:Y:S04]  /*ac10*/  LDG.E.128 R8, desc[UR6][R38.64+0x100] ;  /* 0x0001000626087981 */ /* 0x000368000c1e1d00 */
[----:B------:R1:W5:Y:S01]  /*ac20*/  LDG.E.128 R28, desc[UR6][R38.64] ;  /* 0x00000006261c7981 */ /* 0x000362000c1e1d00 */
[----:B------:R-:W-:Y:S01]  /*ac30*/  ISETP.GE.AND P0, PT, R18, UR5, PT ;  /* 0x0000000512007c0c */ /* 0x000fe2000bf06270 */
[----:B------:R-:W-:-:S12]  /*ac40*/  BSSY B0, `(.L_x_3627) ;  /* 0x000002b000007945 */ /* 0x000fd80003800000 */
[----:B------:R-:W-:Y:S05]  /*ac50*/  @P0 BRA `(.L_x_3628) ;  /* 0x0000000000a40947 */ /* 0x000fea0003800000 */
[----:B------:R-:W2:Y:S04]  /*ac60*/  LDG.E.64 R2, desc[UR6][R24.64] ;  /* 0x0000000618027981 */ /* 0x000ea8000c1e1b00 */
[----:B------:R-:W3:Y:S01]  /*ac70*/  LDG.E.64 R4, desc[UR6][R26.64] ;  /* 0x000000061a047981 */ /* 0x000ee2000c1e1b00 */
[--C-:B-----5:R-:W-:Y:S01]  /*ac80*/  HADD2.F32 R33, -RZ, R31.reuse.H0_H0 ;  /* 0x2000001fff217230 */ /* 0x120fe20000004100 */
[----:B------:R-:W-:Y:S01]  /*ac90*/  MOV R32, R30 ;  /* 0x0000001e00207202 */ /* 0x000fe20000000f00 */
[----:B------:R-:W-:Y:S02]  /*aca0*/  HADD2.F32 R31, -RZ, R31.H1_H1 ;  /* 0x3000001fff1f7230 */ /* 0x000fe40000004100 */
[--C-:B------:R-:W-:Y:S02]  /*acb0*/  HADD2.F32 R34, -RZ, R29.reuse.H1_H1 ;  /* 0x3000001dff227230 */ /* 0x100fe40000004100 */
[----:B-1----:R-:W-:-:S02]  /*acc0*/  HADD2.F32 R38, -RZ, R29.H0_H0 ;  /* 0x2000001dff267230 */ /* 0x002fc40000004100 */
        /* <DEDUP_REMOVED lines=34> */
.L_x_3628:
[----:B------:R-:W-:Y:S05]  /*aef0*/  BSYNC B0 ;  /* 0x0000000000007941 */ /* 0x000fea0003800000 */
.L_x_3627:
[----:B-----5:R2:W-:Y:S01]  /*af00*/  STS.128 [R211], R28 ;  /* 0x0000001cd3007388 */ /* 0x0205e20000000c00 */
[----:B------:R-:W-:Y:S01]  /*af10*/  IADD3 R0, R18, 0x40, RZ ;  /* 0x0000004012007810 */ /* 0x000fe20007ffe0ff */
[----:B------:R-:W-:Y:S03]  /*af20*/  BSSY B0, `(.L_x_3629) ;  /* 0x000002c000007945 */ /* 0x000fe60003800000 */
[----:B------:R-:W-:-:S13]  /*af30*/  ISETP.GE.AND P0, PT, R0, UR5, PT ;  /* 0x0000000500007c0c */ /* 0x000fda000bf06270 */
[----:B------:R-:W-:Y:S05]  /*af40*/  @P0 BRA `(.L_x_3630) ;  /* 0x0000000000a40947 */ /* 0x000fea0003800000 */
[----:B------:R-:W3:Y:S04]  /*af50*/  LDG.E.64 R2, desc[UR6][R24.64+0x40] ;  /* 0x0000400618027981 */ /* 0x000ee8000c1e1b00 */
[----:B------:R-:W4:Y:S01]  /*af60*/  LDG.E.64 R4, desc[UR6][R26.64+0x40] ;  /* 0x000040061a047981 */ /* 0x000f22000c1e1b00 */
[--C-:B--2---:R-:W-:Y:S01]  /*af70*/  HADD2.F32 R29, -RZ, R23.reuse.H0_H0 ;  /* 0x20000017ff1d7230 */ /* 0x104fe20000004100 */
        /* <DEDUP_REMOVED lines=38> */
.L_x_3630:
[----:B------:R-:W-:Y:S05]  /*b1e0*/  BSYNC B0 ;  /* 0x0000000000007941 */ /* 0x000fea0003800000 */
.L_x_3629:
[----:B------:R3:W-:Y:S01]  /*b1f0*/  STS.128 [R211+0x2000], R20 ;  /* 0x00200014d3007388 */ /* 0x0007e20000000c00 */
[----:B------:R-:W-:Y:S01]  /*b200*/  IADD3 R0, R18, 0x80, RZ ;  /* 0x0000008012007810 */ /* 0x000fe20007ffe0ff */
[----:B------:R-:W-:Y:S03]  /*b210*/  BSSY B0, `(.L_x_3631) ;  /* 0x000002a000007945 */ /* 0x000fe60003800000 */
[----:B------:R-:W-:-:S13]  /*b220*/  ISETP.GE.AND P0, PT, R0, UR5, PT ;  /* 0x0000000500007c0c */ /* 0x000fda000bf06270 */
[----:B------:R-:W-:Y:S05]  /*b230*/  @P0 BRA `(.L_x_3632) ;  /* 0x00000000009c0947 */ /* 0x000fea0003800000 */
[----:B------:R-:W4:Y:S04]  /*b240*/  LDG.E.64 R2, desc[UR6][R24.64+0x80] ;  /* 0x0000800618027981 */ /* 0x000f28000c1e1b00 */
[----:B------:R-:W5:Y:S01]  /*b250*/  LDG.E.64 R4, desc[UR6][R26.64+0x80] ;  /* 0x000080061a047981 */ /* 0x000f62000c1e1b00 */
[--C-:B------:R-:W-:Y:S01]  /*b260*/  HADD2.F32 R15, -RZ, R11.reuse.H1_H1 ;  /* 0x3000000bff0f7230 */ /* 0x100fe20000004100 */
[----:B---3--:R-:W-:Y:S01]  /*b270*/  MOV R20, R10 ;  /* 0x0000000a00147202 */ /* 0x008fe20000000f00 */
[----:B------:R-:W-:Y:S02]  /*b280*/  HADD2.F32 R21, -RZ, R11.H0_H0 ;  /* 0x2000000bff157230 */ /* 0x000fe40000004100 */
[--C-:B------:R-:W-:Y:S02]  /*b290*/  HADD2.F32 R22, -RZ, R9.reuse.H1_H1 ;  /* 0x30000009ff167230 */ /* 0x100fe40000004100 */
[----:B--2---:R-:W-:-:S02]  /*b2a0*/  HADD2.F32 R28, -RZ, R9.H0_H0 ;  /* 0x20000009ff1c7230 */ /* 0x004fc40000004100 */
[----:B----4-:R-:W-:Y:S02]  /*b2b0*/  HADD2.F32 R0, -RZ, R3.H1_H1 ;  /* 0x30000003ff007230 */ /* 0x010fe40000004100 */
[----:B------:R-:W-:Y:S02]  /*b2c0*/  HADD2.F32 R7, -RZ, R2.H1_H1 ;  /* 0x30000002ff077230 */ /* 0x000fe40000004100 */
[----:B-----5:R-:W-:Y:S02]  /*b2d0*/  HADD2.F32 R11, -RZ, R5.H1_H1 ;  /* 0x30000005ff0b7230 */ /* 0x020fe40000004100 */
        /* <DEDUP_REMOVED lines=29> */
.L_x_3632:
[----:B------:R-:W-:Y:S05]  /*b4b0*/  BSYNC B0 ;  /* 0x0000000000007941 */ /* 0x000fea0003800000 */
.L_x_3631:
[----:B------:R4:W-:Y:S02]  /*b4c0*/  STS.128 [R211+0x4000], R8 ;  /* 0x00400008d3007388 */ /* 0x0009e40000000c00 */
.L_x_3626:
[----:B------:R-:W-:Y:S05]  /*b4d0*/  BSYNC B1 ;  /* 0x0000000000017941 */ /* 0x000fea0003800000 */
.L_x_3625:
[----:B------:R-:W-:Y:S01]  /*b4e0*/  VIADD R3, R206, 0x10 ;  /* 0x00000010ce037836 */ /* 0x000fe20000000000 */
[----:B------:R-:W-:Y:S04]  /*b4f0*/  BSSY B1, `(.L_x_3633) ;  /* 0x000008f000017945 */ /* 0x000fe80003800000 */
[----:B------:R-:W-:-:S04]  /*b500*/  ISETP.GE.AND P0, PT, R3, R14, PT ;  /* 0x0000000e0300720c */ /* 0x000fc80003f06270 */
[----:B------:R-:W-:-:S13]  /*b510*/  ISETP.LT.OR P0, PT, R55, -0x87, P0 ;  /* 0xffffff793700780c */ /* 0x000fda0000701670 */
[----:B------:R-:W-:Y:S05]  /*b520*/  @P0 BRA `(.L_x_3634) ;  /* 0x00000008002c0947 */ /* 0x000fea0003800000 */
[----:B---3--:R3:W5:Y:S04]  /*b530*/  LDG.E.128 R20, desc[UR6][R36.64+0x80] ;  /* 0x0000800624147981 */ /* 0x008768000c1e1d00 */
[----:B----4-:R3:W5:Y:S04]  /*b540*/  LDG.E.128 R8, desc[UR6][R36.64+0x100] ;  /* 0x0001000624087981 */ /* 0x010768000c1e1d00 */
[----:B--2---:R3:W5:Y:S01]  /*b550*/  LDG.E.128 R28, desc[UR6][R36.64] ;  /* 0x00000006241c7981 */ /* 0x004762000c1e1d00 */
        /* <DEDUP_REMOVED lines=8> */
[--C-:B---3--:R-:W-:Y:S02]  /*b5e0*/  HADD2.F32 R36, -RZ, R29.reuse.H0_H0 ;  /* 0x2000001dff247230 */ /* 0x108fe40000004100 */
        /* <DEDUP_REMOVED lines=34> */
.L_x_3636:
[----:B------:R-:W-:Y:S05]  /*b810*/  BSYNC B0 ;  /* 0x0000000000007941 */ /* 0x000fea0003800000 */
.L_x_3635:
[----:B-----5:R2:W-:Y:S01]  /*b820*/  STS.128 [R211+0x800], R28 ;  /* 0x0008001cd3007388 */ /* 0x0205e20000000c00 */
[----:B------:R-:W-:Y:S01]  /*b830*/  IADD3 R0, R18, 0x40, RZ ;  /* 0x0000004012007810 */ /* 0x000fe20007ffe0ff */
[----:B------:R-:W-:Y:S03]  /*b840*/  BSSY B0, `(.L_x_3637) ;  /* 0x000002b000007945 */ /* 0x000fe60003800000 */
[----:B------:R-:W-:-:S13]  /*b850*/  ISETP.GE.AND P0, PT, R0, UR5, PT ;  /* 0x0000000500007c0c */ /* 0x000fda000bf06270 */
[----:B------:R-:W-:Y:S05]  /*b860*/  @P0 BRA `(.L_x_3638) ;  /* 0x0000000000a00947 */ /* 0x000fea0003800000 */
[----:B------:R-:W4:Y:S04]  /*b870*/  LDG.E.64 R4, desc[UR6][R24.64+0x40] ;  /* 0x0000400618047981 */ /* 0x000f28000c1e1b00 */
[----:B------:R-:W5:Y:S01]  /*b880*/  LDG.E.64 R6, desc[UR6][R26.64+0x40] ;  /* 0x000040061a067981 */ /* 0x000f62000c1e1b00 */
[--C-:B--2---:R-:W-:Y:S01]  /*b890*/  HADD2.F32 R29, -RZ, R23.reuse.H0_H0 ;  /* 0x20000017ff1d7230 */ /* 0x104fe20000004100 */
[----:B------:R-:W-:Y:S01]  /*b8a0*/  MOV R30, R22 ;  /* 0x00000016001e7202 */ /* 0x000fe20000000f00 */
[----:B------:R-:W-:Y:S02]  /*b8b0*/  HADD2.F32 R23, -RZ, R23.H1_H1 ;  /* 0x30000017ff177230 */ /* 0x000fe40000004100 */
[--C-:B------:R-:W-:Y:S02]  /*b8c0*/  HADD2.F32 R32, -RZ, R21.reuse.H0_H0 ;  /* 0x20000015ff207230 */ /* 0x100fe40000004100 */
[----:B------:R-:W-:-:S02]  /*b8d0*/  HADD2.F32 R31, -RZ, R21.H1_H1 ;  /* 0x30000015ff1f7230 */ /* 0x000fc40000004100 */
[----:B----4-:R-:W-:Y:S02]  /*b8e0*/  HADD2.F32 R0, -RZ, R5.H1_H1 ;  /* 0x30000005ff007230 */ /* 0x010fe40000004100 */
[----:B------:R-:W-:Y:S02]  /*b8f0*/  HADD2.F32 R22, -RZ, R4.H1_H1 ;  /* 0x30000004ff167230 */ /* 0x000fe40000004100 */
[----:B-----5:R-:W-:Y:S02]  /*b900*/  HADD2.F32 R2, -RZ, R7.H1_H1 ;  /* 0x30000007ff027230 */ /* 0x020fe40000004100 */
        /* <DEDUP_REMOVED lines=30> */
.L_x_3638:
[----:B------:R-:W-:Y:S05]  /*baf0*/  BSYNC B0 ;  /* 0x0000000000007941 */ /* 0x000fea0003800000 */
.L_x_3637:
[----:B------:R4:W-:Y:S01]  /*bb00*/  STS.128 [R211+0x2800], R20 ;  /* 0x00280014d3007388 */ /* 0x0009e20000000c00 */
[----:B------:R-:W-:Y:S01]  /*bb10*/  IADD3 R0, R18, 0x80, RZ ;  /* 0x0000008012007810 */ /* 0x000fe20007ffe0ff */
[----:B------:R-:W-:Y:S03]  /*bb20*/  BSSY B0, `(.L_x_3639) ;  /* 0x000002a000007945 */ /* 0x000fe60003800000 */
[----:B------:R-:W-:-:S13]  /*bb30*/  ISETP.GE.AND P0, PT, R0, UR5, PT ;  /* 0x0000000500007c0c */ /* 0x000fda000bf06270 */
[----:B------:R-:W-:Y:S05]  /*bb40*/  @P0 BRA `(.L_x_3640) ;  /* 0x00000000009c0947 */ /* 0x000fea0003800000 */
[----:B------:R-:W5:Y:S04]  /*bb50*/  LDG.E.64 R4, desc[UR6][R24.64+0x80] ;  /* 0x0000800618047981 */ /* 0x000f68000c1e1b00 */
[----:B------:R-:W3:Y:S01]  /*bb60*/  LDG.E.64 R6, desc[UR6][R26.64+0x80] ;  /* 0x000080061a067981 */ /* 0x000ee2000c1e1b00 */
[--C-:B------:R-:W-:Y:S01]  /*bb70*/  HADD2.F32 R15, -RZ, R11.reuse.H1_H1 ;  /* 0x3000000bff0f7230 */ /* 0x100fe20000004100 */
[----:B----4-:R-:W-:Y:S01]  /*bb80*/  MOV R22, R10 ;  /* 0x0000000a00167202 */ /* 0x010fe20000000f00 */
[----:B------:R-:W-:Y:S02]  /*bb90*/  HADD2.F32 R21, -RZ, R11.H0_H0 ;  /* 0x2000000bff157230 */ /* 0x000fe40000004100 */
[--C-:B------:R-:W-:Y:S02]  /*bba0*/  HADD2.F32 R23, -RZ, R9.reuse.H1_H1 ;  /* 0x30000009ff177230 */ /* 0x100fe40000004100 */
[----:B--2---:R-:W-:-:S02]  /*bbb0*/  HADD2.F32 R28, -RZ, R9.H0_H0 ;  /* 0x20000009ff1c7230 */ /* 0x004fc40000004100 */
[----:B-----5:R-:W-:Y:S02]  /*bbc0*/  HADD2.F32 R0, -RZ, R5.H1_H1 ;  /* 0x30000005ff007230 */ /* 0x020fe40000004100 */
        /* <DEDUP_REMOVED lines=13> */
[----:B------:R-:W-:Y:S01]  /*bca0*/  HADD2.F32 R21, -RZ, R8.H1_H1 ;  /* 0x30000008ff157230 */ /* 0x000fe20000004100 */
[----:B------:R-:W-:Y:S01]  /*bcb0*/  F2FP.F16.F32.PACK_AB R11, R0, R11 ;  /* 0x0000000b000b723e */ /* 0x000fe200000000ff */
        /* <DEDUP_REMOVED lines=13> */
[----:B------:R-:W-:-:S03]  /*bd90*/  FFMA.FTZ R5, R7, R22, R5 ;  /* 0x0000001607057223 */ /* 0x000fc60000010005 */
[----:B------:R-:W-:Y:S02]  /*bda0*/  F2FP.F16.F32.PACK_AB R8, R8, R23 ;  /* 0x000000170808723e */ /* 0x000fe400000000ff */
[----:B------:R-:W-:Y:S02]  /*bdb0*/  F2FP.F16.F32.PACK_AB R10, R5, R4 ;  /* 0x00000004050a723e */ /* 0x000fe400000000ff */
.L_x_3640:
[----:B------:R-:W-:Y:S05]  /*bdc0*/  BSYNC B0 ;  /* 0x0000000000007941 */ /* 0x000fea0003800000 */
.L_x_3639:
[----:B------:R1:W-:Y:S02]  /*bdd0*/  STS.128 [R211+0x4800], R8 ;  /* 0x00480008d3007388 */ /* 0x0003e40000000c00 */
.L_x_3634:
[----:B------:R-:W-:Y:S05]  /*bde0*/  BSYNC B1 ;  /* 0x0000000000017941 */ /* 0x000fea0003800000 */
.L_x_3633:
[----:B------:R-:W-:Y:S01]  /*bdf0*/  VIADD R15, R206, 0x20 ;  /* 0x00000020ce0f7836 */ /* 0x000fe20000000000 */
[----:B------:R-:W-:Y:S04]  /*be00*/  BSSY B1, `(.L_x_3641) ;  /* 0x000008b000017945 */ /* 0x000fe80003800000 */
[----:B------:R-:W-:-:S04]  /*be10*/  ISETP.GE.AND P0, PT, R15, R14, PT ;  /* 0x0000000e0f00720c */ /* 0x000fc80003f06270 */
[----:B------:R-:W-:-:S13]  /*be20*/  ISETP.LT.OR P0, PT, R55, -0x107, P0 ;  /* 0xfffffef93700780c */ /* 0x000fda0000701670 */
[----:B------:R-:W-:Y:S05]  /*be30*/  @P0 BRA `(.L_x_3642) ;  /* 0x00000008001c0947 */ /* 0x000fea0003800000 */
[----:B---34-:R3:W5:Y:S04]  /*be40*/  LDG.E.128 R20, desc[UR6][R16.64+0x80] ;  /* 0x0000800610147981 */ /* 0x018768000c1e1d00 */
[----:B-1----:R3:W5:Y:S04]  /*be50*/  LDG.E.128 R8, desc[UR6][R16.64+0x100] ;  /* 0x0001000610087981 */ /* 0x002768000c1e1d00 */
[----:B--2---:R3:W5:Y:S01]  /*be60*/  LDG.E.128 R28, desc[UR6][R16.64] ;  /* 0x00000006101c7981 */ /* 0x004762000c1e1d00 */
[----:B------:R-:W-:Y:S01]  /*be70*/  ISETP.GE.AND P0, PT, R18, UR5, PT ;  /* 0x0000000512007c0c */ /* 0x000fe2000bf06270 */
[----:B------:R-:W-:-:S12]  /*be80*/  BSSY B0, `(.L_x_3643) ;  /* 0x0000028000007945 */ /* 0x000fd80003800000 */
[----:B------:R-:W-:Y:S05]  /*be90*/  @P0 BRA `(.L_x_3644) ;  /* 0x0000000000980947 */ /* 0x000fea0003800000 */
[----:B------:R-:W2:Y:S04]  /*bea0*/  LDG.E.64 R4, desc[UR6][R24.64] ;  /* 0x0000000618047981 */ /* 0x000ea8000c1e1b00 */
[----:B------:R-:W3:Y:S01]  /*beb0*/  LDG.E.64 R6, desc[UR6][R26.64] ;  /* 0x000000061a067981 */ /* 0x000ee2000c1e1b00 */
[--C-:B-----5:R-:W-:Y:S02]  /*bec0*/  HADD2.F32 R34, -RZ, R29.reuse.H0_H0 ;  /* 0x2000001dff227230 */ /* 0x120fe40000004100 */
[----:B------:R-:W-:Y:S02]  /*bed0*/  HADD2.F32 R32, -RZ, R29.H1_H1 ;  /* 0x3000001dff207230 */ /* 0x000fe40000004100 */
[--C-:B------:R-:W-:Y:S02]  /*bee0*/  HADD2.F32 R33, -RZ, R31.reuse.H1_H1 ;  /* 0x3000001fff217230 */ /* 0x100fe40000004100 */
[----:B------:R-:W-:-:S02]  /*bef0*/  HADD2.F32 R35, -RZ, R31.H0_H0 ;  /* 0x2000001fff237230 */ /* 0x000fc40000004100 */
[----:B--2---:R-:W-:Y:S02]  /*bf00*/  HADD2.F32 R29, -RZ, R4.H1_H1 ;  /* 0x30000004ff1d7230 */ /* 0x004fe40000004100 */
[----:B------:R-:W-:Y:S02]  /*bf10*/  HADD2.F32 R0, -RZ, R5.H1_H1 ;  /* 0x30000005ff007230 */ /* 0x000fe40000004100 */
[----:B---3--:R-:W-:Y:S02]  /*bf20*/  HADD2.F32 R16, -RZ, R6.H1_H1 ;  /* 0x30000006ff107230 */ /* 0x008fe40000004100 */
        /* <DEDUP_REMOVED lines=29> */
.L_x_3644:
[----:B------:R-:W-:Y:S05]  /*c100*/  BSYNC B0 ;  /* 0x0000000000007941 */ /* 0x000fea0003800000 */
.L_x_3643:
[----:B-----5:R1:W-:Y:S01]  /*c110*/  STS.128 [R211+0x1000], R28 ;  /* 0x0010001cd3007388 */ /* 0x0203e20000000c00 */
[----:B------:R-:W-:Y:S01]  /*c120*/  IADD3 R0, R18, 0x40, RZ ;  /* 0x0000004012007810 */ /* 0x000fe20007ffe0ff */
[----:B------:R-:W-:Y:S03]  /*c130*/  BSSY B0, `(.L_x_3645) ;  /* 0x0000029000007945 */ /* 0x000fe60003800000 */
[----:B------:R-:W-:-:S13]  /*c140*/  ISETP.GE.AND P0, PT, R0, UR5, PT ;  /* 0x0000000500007c0c */ /* 0x000fda000bf06270 */
[----:B------:R-:W-:Y:S05]  /*c150*/  @P0 BRA `(.L_x_3646) ;  /* 0x0000000000980947 */ /* 0x000fea0003800000 */
[----:B------:R-:W2:Y:S04]  /*c160*/  LDG.E.64 R4, desc[UR6][R24.64+0x40] ;  /* 0x0000400618047981 */ /* 0x000ea8000c1e1b00 */
[----:B------:R-:W3:Y:S01]  /*c170*/  LDG.E.64 R6, desc[UR6][R26.64+0x40] ;  /* 0x000040061a067981 */ /* 0x000ee2000c1e1b00 */
[--C-:B-1----:R-:W-:Y:S02]  /*c180*/  HADD2.F32 R30, -RZ, R21.reuse.H0_H0 ;  /* 0x20000015ff1e7230 */ /* 0x102fe40000004100 */
        /* <DEDUP_REMOVED lines=35> */
.L_x_3646:
[----:B------:R-:W-:Y:S05]  /*c3c0*/  BSYNC B0 ;  /* 0x0000000000007941 */ /* 0x000fea0003800000 */
.L_x_3645:
[----:B------:R2:W-:Y:S01]  /*c3d0*/  STS.128 [R211+0x3000], R20 ;  /* 0x00300014d3007388 */ /* 0x0005e20000000c00 */
[----:B------:R-:W-:Y:S01]  /*c3e0*/  IADD3 R0, R18, 0x80, RZ ;  /* 0x0000008012007810 */ /* 0x000fe20007ffe0ff */
[----:B------:R-:W-:Y:S03]  /*c3f0*/  BSSY B0, `(.L_x_3647) ;  /* 0x000002a000007945 */ /* 0x000fe60003800000 */
[----:B------:R-:W-:-:S13]  /*c400*/  ISETP.GE.AND P0, PT, R0, UR5, PT ;  /* 0x0000000500007c0c */ /* 0x000fda000bf06270 */
[----:B------:R-:W-:Y:S05]  /*c410*/  @P0 BRA `(.L_x_3648) ;  /* 0x00000000009c0947 */ /* 0x000fea0003800000 */
[----:B------:R-:W4:Y:S04]  /*c420*/  LDG.E.64 R4, desc[UR6][R24.64+0x80] ;  /* 0x0000800618047981 */ /* 0x000f28000c1e1b00 */
[----:B------:R-:W5:Y:S01]  /*c430*/  LDG.E.64 R6, desc[UR6][R26.64+0x80] ;  /* 0x000080061a067981 */ /* 0x000f62000c1e1b00 */
[--C-:B---3--:R-:W-:Y:S01]  /*c440*/  HADD2.F32 R17, -RZ, R11.reuse.H1_H1 ;  /* 0x3000000bff117230 */ /* 0x108fe20000004100 */
[----:B--2---:R-:W-:Y:S01]  /*c450*/  MOV R20, R10 ;  /* 0x0000000a00147202 */ /* 0x004fe20000000f00 */
[----:B------:R-:W-:Y:S02]  /*c460*/  HADD2.F32 R21, -RZ, R11.H0_H0 ;  /* 0x2000000bff157230 */ /* 0x000fe40000004100 */
[--C-:B------:R-:W-:Y:S02]  /*c470*/  HADD2.F32 R23, -RZ, R9.reuse.H1_H1 ;  /* 0x30000009ff177230 */ /* 0x100fe40000004100 */
[----:B------:R-:W-:-:S02]  /*c480*/  HADD2.F32 R22, -RZ, R9.H0_H0 ;  /* 0x20000009ff167230 */ /* 0x000fc40000004100 */
        /* <DEDUP_REMOVED lines=32> */
.L_x_3648:
[----:B------:R-:W-:Y:S05]  /*c690*/  BSYNC B0 ;  /* 0x0000000000007941 */ /* 0x000fea0003800000 */
.L_x_3647:
[----:B------:R4:W-:Y:S02]  /*c6a0*/  STS.128 [R211+0x5000], R8 ;  /* 0x00500008d3007388 */ /* 0x0009e40000000c00 */
.L_x_3642:
[----:B------:R-:W-:Y:S05]  /*c6b0*/  BSYNC B1 ;  /* 0x0000000000017941 */ /* 0x000fea0003800000 */
.L_x_3641:
[----:B---3--:R-:W-:-:S05]  /*c6c0*/  VIADD R17, R206, 0x30 ;  /* 0x00000030ce117836 */ /* 0x008fca0000000000 */
[----:B------:R-:W-:-:S04]  /*c6d0*/  ISETP.GE.AND P0, PT, R17, R14, PT ;  /* 0x0000000e1100720c */ /* 0x000fc80003f06270 */
[----:B------:R-:W-:-:S13]  /*c6e0*/  ISETP.LT.OR P0, PT, R55, -0x187, P0 ;  /* 0xfffffe793700780c */ /* 0x000fda0000701670 */
[----:B------:R-:W-:Y:S05]  /*c6f0*/  @P0 BRA `(.L_x_3649) ;  /* 0x0000004c00ec0947 */ /* 0x000fea0003800000 */
[----:B--2-4-:R2:W5:Y:S04]  /*c700*/  LDG.E.128 R20, desc[UR6][R12.64+0x80] ;  /* 0x000080060c147981 */ /* 0x014568000c1e1d00 */
[----:B-1----:R2:W5:Y:S04]  /*c710*/  LDG.E.128 R8, desc[UR6][R12.64+0x100] ;  /* 0x000100060c087981 */ /* 0x002568000c1e1d00 */
[----:B------:R2:W5:Y:S01]  /*c720*/  LDG.E.128 R28, desc[UR6][R12.64] ;  /* 0x000000060c1c7981 */ /* 0x000562000c1e1d00 */
        /* <DEDUP_REMOVED lines=41> */
.L_x_3651:
[----:B------:R-:W-:Y:S05]  /*c9c0*/  BSYNC B0 ;  /* 0x0000000000007941 */ /* 0x000fea0003800000 */
.L_x_3650:
[----:B-----5:R1:W-:Y:S01]  /*c9d0*/  STS.128 [R211+0x1800], R28 ;  /* 0x0018001cd3007388 */ /* 0x0203e20000000c00 */
[----:B------:R-:W-:Y:S01]  /*c9e0*/  IADD3 R0, R18, 0x40, RZ ;  /* 0x0000004012007810 */ /* 0x000fe20007ffe0ff */
[----:B------:R-:W-:Y:S03]  /*c9f0*/  BSSY B0, `(.L_x_3652) ;  /* 0x0000029000007945 */ /* 0x000fe60003800000 */
[----:B------:R-:W-:-:S13]  /*ca00*/  ISETP.GE.AND P0, PT, R0, UR5, PT ;  /* 0x0000000500007c0c */ /* 0x000fda000bf06270 */
[----:B------:R-:W-:Y:S05]  /*ca10*/  @P0 BRA `(.L_x_3653) ;  /* 0x0000000000980947 */ /* 0x000fea0003800000 */
[----:B------:R-:W3:Y:S04]  /*ca20*/  LDG.E.64 R4, desc[UR6][R24.64+0x40] ;  /* 0x0000400618047981 */ /* 0x000ee8000c1e1b00 */
[----:B------:R-:W2:Y:S01]  /*ca30*/  LDG.E.64 R6, desc[UR6][R26.64+0x40] ;  /* 0x000040061a067981 */ /* 0x000ea2000c1e1b00 */
[--C-:B------:R-:W-:Y:S02]  /*ca40*/  HADD2.F32 R16, -RZ, R21.reuse.H0_H0 ;  /* 0x20000015ff107230 */ /* 0x100fe40000004100 */
[----:B------:R-:W-:Y:S02]  /*ca50*/  HADD2.F32 R14, -RZ, R21.H1_H1 ;  /* 0x30000015ff0e7230 */ /* 0x000fe40000004100 */
[--C-:B-1----:R-:W-:Y:S02]  /*ca60*/  HADD2.F32 R29, -RZ, R23.reuse.H1_H1 ;  /* 0x30000017ff1d7230 */ /* 0x102fe40000004100 */
        /* <DEDUP_REMOVED lines=33> */
.L_x_3653:
[----:B------:R-:W-:Y:S05]  /*cc80*/  BSYNC B0 ;  /* 0x0000000000007941 */ /* 0x000fea0003800000 */
.L_x_3652:
[----:B------:R3:W-:Y:S01]  /*cc90*/  STS.128 [R211+0x3800], R20 ;  /* 0x00380014d3007388 */ /* 0x0007e20000000c00 */
[----:B------:R-:W-:Y:S01]  /*cca0*/  IADD3 R18, R18, 0x80, RZ ;  /* 0x0000008012127810 */ /* 0x000fe20007ffe0ff */
[----:B------:R-:W-:Y:S03]  /*ccb0*/  BSSY B0, `(.L_x_3654) ;  /* 0x0000029000007945 */ /* 0x000fe60003800000 */
[----:B------:R-:W-:-:S13]  /*ccc0*/  ISETP.GE.AND P0, PT, R18, UR5, PT ;  /* 0x0000000512007c0c */ /* 0x000fda000bf06270 */
[----:B------:R-:W-:Y:S05]  /*ccd0*/  @P0 BRA `(.L_x_3655) ;  /* 0x0000000000980947 */ /* 0x000fea0003800000 */
[----:B------:R-:W4:Y:S04]  /*cce0*/  LDG.E.64 R24, desc[UR6][R24.64+0x80] ;  /* 0x0000800618187981 */ /* 0x000f28000c1e1b00 */
[----:B------:R-:W5:Y:S01]  /*ccf0*/  LDG.E.64 R26, desc[UR6][R26.64+0x80] ;  /* 0x000080061a1a7981 */ /* 0x000f62000c1e1b00 */
[--C-:B--2---:R-:W-:Y:S02]  /*cd00*/  HADD2.F32 R13, -RZ, R11.reuse.H0_H0 ;  /* 0x2000000bff0d7230 */ /* 0x104fe40000004100 */
[----:B------:R-:W-:Y:S02]  /*cd10*/  HADD2.F32 R11, -RZ, R11.H1_H1 ;  /* 0x3000000bff0b7230 */ /* 0x000fe40000004100 */
[--C-:B------:R-:W-:Y:S02]  /*cd20*/  HADD2.F32 R6, -RZ, R9.reuse.H1_H1 ;  /* 0x30000009ff067230 */ /* 0x100fe40000004100 */
[----:B------:R-:W-:-:S02]  /*cd30*/  HADD2.F32 R12, -RZ, R9.H0_H0 ;  /* 0x20000009ff0c7230 */ /* 0x000fc40000004100 */
[----:B----4-:R-:W-:Y:S02]  /*cd40*/  HADD2.F32 R0, -RZ, R25.H1_H1 ;  /* 0x30000019ff007230 */ /* 0x010fe40000004100 */
[----:B------:R-:W-:Y:S02]  /*cd50*/  HADD2.F32 R7, -RZ, R24.H1_H1 ;  /* 0x30000018ff077230 */ /* 0x000fe40000004100 */
[----:B-----5:R-:W-:Y:S02]  /*cd60*/  HADD2.F32 R2, -RZ, R27.H1_H1 ;  /* 0x3000001bff027230 */ /* 0x020fe40000004100 */
[C---:B------:R-:W-:Y:S01]  /*cd70*/  FMUL.FTZ R5, R0.reuse, R11 ;  /* 0x0000000b00057220 */ /* 0x040fe20000410000 */
[----:B------:R-:W-:Y:S02]  /*cd80*/  HADD2.F32 R4, -RZ, R26.H1_H1 ;  /* 0x3000001aff047230 */ /* 0x000fe40000004100 */
[-C--:B------:R-:W-:Y:S01]  /*cd90*/  FMUL.FTZ R0, R0, R13.reuse ;  /* 0x0000000d00007220 */ /* 0x080fe20000410000 */
[C---:B------:R-:W-:Y:S01]  /*cda0*/  FMUL.FTZ R9, R7.reuse, R6 ;  /* 0x0000000607097220 */ /* 0x040fe20000410000 */
[-C--:B------:R-:W-:Y:S01]  /*cdb0*/  FMUL.FTZ R7, R7, R12.reuse ;  /* 0x0000000c07077220 */ /* 0x080fe20000410000 */
[C---:B------:R-:W-:Y:S01]  /*cdc0*/  FFMA.FTZ R5, R2.reuse, R13, -R5 ;  /* 0x0000000d02057223 */ /* 0x040fe20000010805 */
[----:B------:R-:W-:Y:S01]  /*cdd0*/  FFMA.FTZ R0, R2, R11, R0 ;  /* 0x0000000b02007223 */ /* 0x000fe20000010000 */
[----:B------:R-:W-:Y:S01]  /*cde0*/  FFMA.FTZ R9, R4, R12, -R9 ;  /* 0x0000000c04097223 */ /* 0x000fe20000010809 */
[----:B------:R-:W-:-:S02]  /*cdf0*/  HADD2.F32 R2, -RZ, R10.H0_H0 ;  /* 0x2000000aff027230 */ /* 0x000fc40000004100 */
[----:B------:R-:W-:Y:S01]  /*ce00*/  FFMA.FTZ R4, R4, R6, R7 ;  /* 0x0000000604047223 */ /* 0x000fe20000010007 */
[----:B------:R-:W-:Y:S02]  /*ce10*/  HADD2.F32 R24, -RZ, R24.H0_H0 ;  /* 0x20000018ff187230 */ /* 0x000fe40000004100 */
[----:B------:R-:W-:Y:S02]  /*ce20*/  HADD2.F32 R25, -RZ, R25.H0_H0 ;  /* 0x20000019ff197230 */ /* 0x000fe40000004100 */
[----:B------:R-:W-:Y:S01]  /*ce30*/  HADD2.F32 R11, -RZ, R8.H1_H1 ;  /* 0x30000008ff0b7230 */ /* 0x000fe20000004100 */
[----:B------:R-:W-:Y:S01]  /*ce40*/  F2FP.F16.F32.PACK_AB R9, R4, R9 ;  /* 0x000000090409723e */ /* 0x000fe200000000ff */
[----:B------:R-:W-:Y:S02]  /*ce50*/  HADD2.F32 R10, -RZ, R10.H1_H1 ;  /* 0x3000000aff0a7230 */ /* 0x000fe40000004100 */
[----:B------:R-:W-:Y:S02]  /*ce60*/  HADD2.F32 R7, -RZ, R8.H0_H0 ;  /* 0x20000008ff077230 */ /* 0x000fe40000004100 */
[----:B------:R-:W-:Y:S01]  /*ce70*/  FMUL.FTZ R13, R24, R11 ;  /* 0x0000000b180d7220 */ /* 0x000fe20000410000 */
[----:B------:R-:W-:-:S02]  /*ce80*/  HADD2.F32 R26, -RZ, R26.H0_H0 ;  /* 0x2000001aff1a7230 */ /* 0x000fc40000004100 */
[C---:B------:R-:W-:Y:S01]  /*ce90*/  FMUL.FTZ R6, R25.reuse, R10 ;  /* 0x0000000a19067220 */ /* 0x040fe20000410000 */
[----:B------:R-:W-:Y:S02]  /*cea0*/  HADD2.F32 R27, -RZ, R27.H0_H0 ;  /* 0x2000001bff1b7230 */ /* 0x000fe40000004100 */
[-C--:B------:R-:W-:Y:S01]  /*ceb0*/  FMUL.FTZ R24, R24, R7.reuse ;  /* 0x0000000718187220 */ /* 0x080fe20000410000 */
[-C--:B------:R-:W-:Y:S01]  /*cec0*/  FMUL.FTZ R25, R25, R2.reuse ;  /* 0x0000000219197220 */ /* 0x080fe20000410000 */
[C---:B------:R-:W-:Y:S02]  /*ced0*/  FFMA.FTZ R13, R26.reuse, R7, -R13 ;  /* 0x000000071a0d7223 */ /* 0x040fe4000001080d */
[----:B------:R-:W-:Y:S01]  /*cee0*/  FFMA.FTZ R24, R26, R11, R24 ;  /* 0x0000000b1a187223 */ /* 0x000fe20000010018 */
[C---:B------:R-:W-:Y:S01]  /*cef0*/  FFMA.FTZ R6, R27.reuse, R2, -R6 ;  /* 0x000000021b067223 */ /* 0x040fe20000010806 */
[----:B------:R-:W-:Y:S01]  /*cf00*/  FFMA.FTZ R25, R27, R10, R25 ;  /* 0x0000000a1b197223 */ /* 0x000fe20000010019 */
[----:B------:R-:W-:-:S02]  /*cf10*/  F2FP.F16.F32.PACK_AB R11, R0, R5 ;  /* 0x00000005000b723e */ /* 0x000fc400000000ff */
[----:B------:R-:W-:Y:S02]  /*cf20*/  F2FP.F16.F32.PACK_AB R8, R24, R13 ;  /* 0x0000000d1808723e */ /* 0x000fe400000000ff */
[----:B------:R-:W-:Y:S02]  /*cf30*/  F2FP.F16.F32.PACK_AB R10, R25, R6 ;  /* 0x00000006190a723e */ /* 0x000fe400000000ff */
.L_x_3655:
[----:B------:R-:W-:Y:S05]  /*cf40*/  BSYNC B0 ;  /* 0x0000000000007941 */ /* 0x000fea0003800000 */
.L_x_3654:
[----:B------:R4:W-:Y:S01]  /*cf50*/  STS.128 [R211+0x5800], R8 ;  /* 0x00580008d3007388 */ /* 0x0009e20000000c00 */
[----:B------:R-:W-:Y:S05]  /*cf60*/  BRA `(.L_x_3649) ;  /* 0x0000004400d07947 */ /* 0x000fea0003800000 */
.L_x_3624:
[----:B------:R-:W-:Y:S04]  /*cf70*/  BSSY B1, `(.L_x_3656) ;  /* 0x000010c000017945 */ /* 0x000fe80003800000 */
[----:B------:R-:W-:Y:S05]  /*cf80*/  @!P1 BRA `(.L_x_3657) ;  /* 0x0000001000289947 */ /* 0x000fea0003800000 */
[----:B------:R1:W5:Y:S04]  /*cf90*/  LDG.E.128 R24, desc[UR6][R38.64+0x80] ;  /* 0x0000800626187981 */ /* 0x000368000c1e1d00 */
[----:B------:R1:W5:Y:S04]  /*cfa0*/  LDG.E.128 R20, desc[UR6][R38.64+0x100] ;  /* 0x0001000626147981 */ /* 0x000368000c1e1d00 */
        /* <DEDUP_REMOVED lines=27> */
[----:B------:R-:W-:Y:S02]  /*d160*/  HADD2.F32 R44, -RZ, R31.H0_H0 ;  /* 0x2000001fff2c7230 */ /* 0x000fe40000004100 */
        /* <DEDUP_REMOVED lines=27> */
[----:B-----5:R-:W-:Y:S02]  /*d320*/  HADD2.F32 R3, -RZ, R33.H0_H0 ;  /* 0x20000021ff037230 */ /* 0x020fe40000004100 */
[--C-:B----4-:R-:W-:Y:S02]  /*d330*/  HADD2.F32 R5, -RZ, R9.reuse.H0_H0 ;  /* 0x20000009ff057230 */ /* 0x110fe40000004100 */
[----:B------:R-:W-:-:S02]  /*d340*/  HADD2.F32 R15, -RZ, R9.H1_H1 ;  /* 0x30000009ff0f7230 */ /* 0x000fc40000004100 */
[----:B------:R-:W-:Y:S02]  /*d350*/  HADD2.F32 R33, -RZ, R33.H1_H1 ;  /* 0x30000021ff217230 */ /* 0x000fe40000004100 */
[----:B------:R-:W-:Y:S02]  /*d360*/  HADD2.F32 R7, -RZ, R35.H0_H0 ;  /* 0x20000023ff077230 */ /* 0x000fe40000004100 */
[----:B------:R-:W-:Y:S02]  /*d370*/  HADD2.F32 R9, -RZ, R11.H0_H0 ;  /* 0x2000000bff097230 */ /* 0x000fe40000004100 */
[----:B------:R-:W-:Y:S01]  /*d380*/  @!P0 FADD.FTZ R41, -R41, -RZ ;  /* 0x800000ff29298221 */ /* 0x000fe20000010100 */
[----:B------:R-:W-:Y:S02]  /*d390*/  HADD2.F32 R28, -RZ, R28.H1_H1 ;  /* 0x3000001cff1c7230 */ /* 0x000fe40000004100 */
[----:B------:R-:W-:Y:S01]  /*d3a0*/  FFMA.FTZ R3, R3, R5, R42 ;  /* 0x0000000503037223 */ /* 0x000fe2000001002a */
[----:B------:R-:W-:-:S02]  /*d3b0*/  HADD2.F32 R29, -RZ, R8.H0_H0 ;  /* 0x20000008ff1d7230 */ /* 0x000fc40000004100 */
[----:B------:R-:W-:Y:S01]  /*d3c0*/  FFMA.FTZ R46, R33, R15, R46 ;  /* 0x0000000f212e7223 */ /* 0x000fe2000001002e */
[----:B------:R-:W-:Y:S01]  /*d3d0*/  FFMA.FTZ R7, R7, R9, R44 ;  /* 0x0000000907077223 */ /* 0x000fe2000001002c */
[----:B------:R-:W-:Y:S02]  /*d3e0*/  HADD2.F32 R5, -RZ, R32.H0_H0 ;  /* 0x20000020ff057230 */ /* 0x000fe40000004100 */
[----:B------:R-:W-:Y:S01]  /*d3f0*/  FMUL.FTZ R41, R28, R41 ;  /* 0x000000291c297220 */ /* 0x000fe20000410000 */
        /* <DEDUP_REMOVED lines=17> */
.L_x_3659:
[----:B------:R-:W-:Y:S05]  /*d510*/  BSYNC B0 ;  /* 0x0000000000007941 */ /* 0x000fea0003800000 */
.L_x_3658:
[----:B-----5:R2:W-:Y:S01]  /*d520*/  STS.128 [R211], R32 ;  /* 0x00000020d3007388 */ /* 0x0205e20000000c00 */
[----:B------:R-:W-:Y:S01]  /*d530*/  IADD3 R4, R18, 0x40, RZ ;  /* 0x0000004012047810 */ /* 0x000fe20007ffe0ff */
[----:B------:R-:W-:Y:S03]  /*d540*/  BSSY B0, `(.L_x_3660) ;  /* 0x0000055000007945 */ /* 0x000fe60003800000 */
[----:B------:R-:W-:-:S13]  /*d550*/  ISETP.GE.AND P0, PT, R4, UR5, PT ;  /* 0x0000000504007c0c */ /* 0x000fda000bf06270 */
        /* <DEDUP_REMOVED lines=27> */
[--C-:B------:R-:W-:Y:S02]  /*d710*/  HADD2.F32 R32, -RZ, R5.reuse.H1_H1 ;  /* 0x30000005ff207230 */ /* 0x100fe40000004100 */
[----:B------:R-:W-:-:S02]  /*d720*/  HADD2.F32 R4, -RZ, R5.H0_H0 ;  /* 0x20000005ff047230 */ /* 0x000fc40000004100 */
        /* <DEDUP_REMOVED lines=23> */
[--C-:B------:R-:W-:Y:S02]  /*d8a0*/  HADD2.F32 R3, -RZ, R24.reuse.H0_H0 ;  /* 0x20000018ff037230 */ /* 0x100fe40000004100 */
[----:B------:R-:W-:Y:S01]  /*d8b0*/  FMUL.FTZ R7, R4, R7 ;  /* 0x0000000704077220 */ /* 0x000fe20000410000 */
[----:B------:R-:W-:Y:S02]  /*d8c0*/  HADD2.F32 R15, -RZ, R24.H1_H1 ;  /* 0x30000018ff0f7230 */ /* 0x000fe40000004100 */
[----:B------:R-:W-:Y:S01]  /*d8d0*/  @!P0 FADD.FTZ R5, -R5, -RZ ;  /* 0x800000ff05058221 */ /* 0x000fe20000010100 */
[----:B----4-:R-:W-:-:S02]  /*d8e0*/  HADD2.F32 R4, -RZ, R8.H0_H0 ;  /* 0x20000008ff047230 */ /* 0x010fc40000004100 */
        /* <DEDUP_REMOVED lines=26> */
.L_x_3661:
[----:B------:R-:W-:Y:S05]  /*da90*/  BSYNC B0 ;  /* 0x0000000000007941 */ /* 0x000fea0003800000 */
.L_x_3660:
[----:B------:R3:W-:Y:S01]  /*daa0*/  STS.128 [R211+0x2000], R24 ;  /* 0x00200018d3007388 */ /* 0x0007e20000000c00 */
        /* <DEDUP_REMOVED lines=12> */
[----:B---3--:R-:W-:Y:S01]  /*db70*/  IMAD.WIDE R24, R7, 0x2, R38 ;  /* 0x0000000207187825 */ /* 0x008fe200078e0226 */
        /* <DEDUP_REMOVED lines=12> */
[----:B------:R-:W5:Y:S01]  /*dc40*/  LDG.E.128 R8, desc[UR6][R10.64+0x100] ;  /* 0x000100060a087981 */ /* 0x000f62000c1e1d00 */
[----:B---3--:R-:W-:Y:S02]  /*dc50*/  HADD2.F32 R31, -RZ, R25.H0_H0 ;  /* 0x20000019ff1f7230 */ /* 0x008fe40000004100 */
[----:B------:R-:W-:Y:S02]  /*dc60*/  HADD2.F32 R30, -RZ, R24.H0_H0 ;  /* 0x20000018ff1e7230 */ /* 0x000fe40000004100 */
[--C-:B----4-:R-:W-:Y:S02]  /*dc70*/  HADD2.F32 R3, -RZ, R4.reuse.H0_H0 ;  /* 0x20000004ff037230 */ /* 0x110fe40000004100 */
[----:B------:R-:W-:Y:S02]  /*dc80*/  HADD2.F32 R15, -RZ, R4.H1_H1 ;  /* 0x30000004ff0f7230 */ /* 0x000fe40000004100 */
[--C-:B------:R-:W-:Y:S02]  /*dc90*/  HADD2.F32 R28, -RZ, R5.reuse.H1_H1 ;  /* 0x30000005ff1c7230 */ /* 0x100fe40000004100 */
[----:B------:R-:W-:-:S02]  /*dca0*/  HADD2.F32 R4, -RZ, R5.H0_H0 ;  /* 0x20000005ff047230 */ /* 0x000fc40000004100 */
[----:B------:R-:W-:Y:S01]  /*dcb0*/  @!P0 FADD.FTZ R3, -R3, -RZ ;  /* 0x800000ff03038221 */ /* 0x000fe20000010100 */
        /* <DEDUP_REMOVED lines=12> */
[--C-:B------:R-:W-:Y:S02]  /*dd80*/  HADD2.F32 R3, -RZ, R27.reuse.H0_H0 ;  /* 0x2000001bff037230 */ /* 0x100fe40000004100 */
[----:B------:R-:W-:Y:S01]  /*dd90*/  @!P0 FADD.FTZ R29, -R29, -RZ ;  /* 0x800000ff1d1d8221 */ /* 0x000fe20000010100 */
[----:B------:R-:W-:Y:S02]  /*dda0*/  HADD2.F32 R26, -RZ, R26.H1_H1 ;  /* 0x3000001aff1a7230 */ /* 0x000fe40000004100 */
[----:B------:R-:W-:Y:S01]  /*ddb0*/  @!P0 FADD.FTZ R7, -R7, -RZ ;  /* 0x800000ff07078221 */ /* 0x000fe20000010100 */
[----:B------:R-:W-:-:S02]  /*ddc0*/  HADD2.F32 R4, -RZ, R27.H1_H1 ;  /* 0x3000001bff047230 */ /* 0x000fc40000004100 */
[----:B------:R-:W-:Y:S01]  /*ddd0*/  FMUL.FTZ R6, R3, R6 ;  /* 0x0000000603067220 */ /* 0x000fe20000410000 */
[----:B------:R-:W-:Y:S02]  /*dde0*/  HADD2.F32 R24, -RZ, R24.H1_H1 ;  /* 0x30000018ff187230 */ /* 0x000fe40000004100 */
[----:B------:R-:W-:Y:S01]  /*ddf0*/  @!P0 FADD.FTZ R15, -R15, -RZ ;  /* 0x800000ff0f0f8221 */ /* 0x000fe20000010100 */
[----:B------:R-:W-:Y:S01]  /*de00*/  FMUL.FTZ R29, R26, R29 ;  /* 0x0000001d1a1d7220 */ /* 0x000fe20000410000 */
[----:B------:R-:W-:Y:S01]  /*de10*/  FMUL.FTZ R7, R4, R7 ;  /* 0x0000000704077220 */ /* 0x000fe20000410000 */
[----:B-----5:R-:W-:Y:S02]  /*de20*/  HADD2.F32 R3, -RZ, R9.H0_H0 ;  /* 0x20000009ff037230 */ /* 0x020fe40000004100 */
[----:B------:R-:W-:Y:S01]  /*de30*/  @!P0 FADD.FTZ R5, -R5, -RZ ;  /* 0x800000ff05058221 */ /* 0x000fe20000010100 */
[--C-:B------:R-:W-:Y:S02]  /*de40*/  HADD2.F32 R4, -RZ, R21.reuse.H0_H0 ;  /* 0x20000015ff047230 */ /* 0x100fe40000004100 */
[----:B------:R-:W-:-:S02]  /*de50*/  HADD2.F32 R26, -RZ, R21.H1_H1 ;  /* 0x30000015ff1a7230 */ /* 0x000fc40000004100 */
[----:B------:R-:W-:Y:S02]  /*de60*/  HADD2.F32 R9, -RZ, R9.H1_H1 ;  /* 0x30000009ff097230 */ /* 0x000fe40000004100 */
[----:B------:R-:W-:Y:S01]  /*de70*/  FMUL.FTZ R24, R24, R15 ;  /* 0x0000000f18187220 */ /* 0x000fe20000410000 */
[--C-:B------:R-:W-:Y:S02]  /*de80*/  HADD2.F32 R21, -RZ, R8.reuse.H0_H0 ;  /* 0x20000008ff157230 */ /* 0x100fe40000004100 */
[----:B--2---:R-:W-:Y:S02]  /*de90*/  HADD2.F32 R33, -RZ, R8.H1_H1 ;  /* 0x30000008ff217230 */ /* 0x004fe40000004100 */
[----:B------:R-:W-:Y:S01]  /*dea0*/  FMUL.FTZ R5, R28, R5 ;  /* 0x000000051c057220 */ /* 0x000fe20000410000 */
[--C-:B------:R-:W-:Y:S02]  /*deb0*/  HADD2.F32 R27, -RZ, R11.reuse.H0_H0 ;  /* 0x2000000bff1b7230 */ /* 0x100fe40000004100 */
[----:B------:R-:W-:-:S02]  /*dec0*/  HADD2.F32 R8, -RZ, R11.H1_H1 ;  /* 0x3000000bff087230 */ /* 0x000fc40000004100 */
[----:B------:R-:W-:Y:S01]  /*ded0*/  FFMA.FTZ R3, R4, R3, R31 ;  /* 0x0000000304037223 */ /* 0x000fe2000001001f */
[--C-:B------:R-:W-:Y:S02]  /*dee0*/  HADD2.F32 R15, -RZ, R20.reuse.H0_H0 ;  /* 0x20000014ff0f7230 */ /* 0x100fe40000004100 */
[----:B------:R-:W-:Y:S01]  /*def0*/  FFMA.FTZ R26, R26, R9, R25 ;  /* 0x000000091a1a7223 */ /* 0x000fe20000010019 */
[----:B------:R-:W-:Y:S02]  /*df00*/  HADD2.F32 R11, -RZ, R20.H1_H1 ;  /* 0x30000014ff0b7230 */ /* 0x000fe40000004100 */
[----:B------:R-:W-:Y:S02]  /*df10*/  HADD2.F32 R28, -RZ, R10.H0_H0 ;  /* 0x2000000aff1c7230 */ /* 0x000fe40000004100 */
[----:B------:R-:W-:Y:S02]  /*df20*/  HADD2.F32 R20, -RZ, R22.H0_H0 ;  /* 0x20000016ff147230 */ /* 0x000fe40000004100 */
        /* <DEDUP_REMOVED lines=14> */
.L_x_3663:
[----:B------:R-:W-:Y:S05]  /*e010*/  BSYNC B0 ;  /* 0x0000000000007941 */ /* 0x000fea0003800000 */
.L_x_3662:
[----:B------:R4:W-:Y:S02]  /*e020*/  STS.128 [R211+0x4000], R20 ;  /* 0x00400014d3007388 */ /* 0x0009e40000000c00 */
.L_x_3657:
[----:B------:R-:W-:Y:S05]  /*e030*/  BSYNC B1 ;  /* 0x0000000000017941 */ /* 0x000fea0003800000 */
.L_x_3656:
        /* <DEDUP_REMOVED lines=34> */
[----:B--2---:R-:W-:Y:S02]  /*e260*/  HADD2.F32 R46, -RZ, R31.H1_H1 ;  /* 0x3000001fff2e7230 */ /* 0x004fe40000004100 */
[--C-:B----4-:R-:W-:Y:S02]  /*e270*/  HADD2.F32 R15, -RZ, R5.reuse.H0_H0 ;  /* 0x20000005ff0f7230 */ /* 0x110fe40000004100 */
[----:B-1----:R-:W-:Y:S02]  /*e280*/  HADD2.F32 R38, -RZ, R5.H1_H1 ;  /* 0x30000005ff267230 */ /* 0x002fe40000004100 */
        /* <DEDUP_REMOVED lines=27> */
[--C-:B---3--:R-:W-:Y:S02]  /*e440*/  HADD2.F32 R7, -RZ, R9.reuse.H0_H0 ;  /* 0x20000009ff077230 */ /* 0x108fe40000004100 */
        /* <DEDUP_REMOVED lines=29> */
.L_x_3667:
[----:B------:R-:W-:Y:S05]  /*e620*/  BSYNC B0 ;  /* 0x0000000000007941 */ /* 0x000fea0003800000 */
.L_x_3666:
[----:B-----5:R2:W-:Y:S01]  /*e630*/  STS.128 [R211+0x800], R32 ;  /* 0x00080020d3007388 */ /* 0x0205e20000000c00 */
        /* <DEDUP_REMOVED lines=17> */
[----:B------:R-:W1:Y:S01]  /*e750*/  LDG.E.128 R28, desc[UR6][R28.64+0x80] ;  /* 0x000080061c1c7981 */ /* 0x000e62000c1e1d00 */
        /* <DEDUP_REMOVED lines=9> */
[----:B-1----:R-:W-:Y:S02]  /*e7f0*/  HADD2.F32 R38, -RZ, R28.H0_H0 ;  /* 0x2000001cff267230 */ /* 0x002fe40000004100 */
[----:B--2---:R-:W-:Y:S02]  /*e800*/  HADD2.F32 R35, -RZ, R29.H0_H0 ;  /* 0x2000001dff237230 */ /* 0x004fe40000004100 */
        /* <DEDUP_REMOVED lines=8> */
[--C-:B------:R-:W-:Y:S02]  /*e890*/  HADD2.F32 R6, -RZ, R7.reuse.H0_H0 ;  /* 0x20000007ff067230 */ /* 0x100fe40000004100 */
[----:B------:R-:W-:Y:S02]  /*e8a0*/  HADD2.F32 R7, -RZ, R7.H1_H1 ;  /* 0x30000007ff077230 */ /* 0x000fe40000004100 */
[----:B------:R-:W-:Y:S01]  /*e8b0*/  FMUL.FTZ R38, R38, R15 ;  /* 0x0000000f26267220 */ /* 0x000fe20000410000 */
[----:B------:R-:W-:-:S02]  /*e8c0*/  HADD2.F32 R39, -RZ, R28.H1_H1 ;  /* 0x3000001cff277230 */ /* 0x000fc40000004100 */
[----:B------:R-:W-:Y:S01]  /*e8d0*/  FMUL.FTZ R35, R35, R4 ;  /* 0x0000000423237220 */ /* 0x000fe20000410000 */
[----:B------:R-:W-:Y:S02]  /*e8e0*/  HADD2.F32 R28, -RZ, R29.H1_H1 ;  /* 0x3000001dff1c7230 */ /* 0x000fe40000004100 */
[----:B------:R-:W-:Y:S01]  /*e8f0*/  @!P0 FADD.FTZ R32, -R32, -RZ ;  /* 0x800000ff20208221 */ /* 0x000fe20000010100 */
[----:B------:R-:W-:Y:S02]  /*e900*/  HADD2.F32 R29, -RZ, R30.H1_H1 ;  /* 0x3000001eff1d7230 */ /* 0x000fe40000004100 */
[----:B------:R-:W-:Y:S01]  /*e910*/  @!P0 FADD.FTZ R34, -R34, -RZ ;  /* 0x800000ff22228221 */ /* 0x000fe20000010100 */
[--C-:B------:R-:W-:Y:S02]  /*e920*/  HADD2.F32 R15, -RZ, R31.reuse.H0_H0 ;  /* 0x2000001fff0f7230 */ /* 0x100fe40000004100 */
[----:B------:R-:W-:Y:S01]  /*e930*/  @!P0 FADD.FTZ R6, -R6, -RZ ;  /* 0x800000ff06068221 */ /* 0x000fe20000010100 */
[----:B------:R-:W-:-:S02]  /*e940*/  HADD2.F32 R4, -RZ, R31.H1_H1 ;  /* 0x3000001fff047230 */ /* 0x000fc40000004100 */
[----:B------:R-:W-:Y:S01]  /*e950*/  @!P0 FADD.FTZ R7, -R7, -RZ ;  /* 0x800000ff07078221 */ /* 0x000fe20000010100 */
[----:B------:R-:W-:Y:S01]  /*e960*/  FMUL.FTZ R39, R39, R32 ;  /* 0x0000002027277220 */ /* 0x000fe20000410000 */
[----:B------:R-:W-:Y:S02]  /*e970*/  HADD2.F32 R32, -RZ, R30.H0_H0 ;  /* 0x2000001eff207230 */ /* 0x000fe40000004100 */
[----:B------:R-:W-:Y:S01]  /*e980*/  FMUL.FTZ R34, R29, R34 ;  /* 0x000000221d227220 */ /* 0x000fe20000410000 */
[----:B------:R-:W-:Y:S01]  /*e990*/  FMUL.FTZ R6, R15, R6 ;  /* 0x000000060f067220 */ /* 0x000fe20000410000 */
[----:B------:R-:W-:Y:S01]  /*e9a0*/  FMUL.FTZ R7, R4, R7 ;  /* 0x0000000704077220 */ /* 0x000fe20000410000 */
[----:B------:R-:W-:Y:S01]  /*e9b0*/  @!P0 FADD.FTZ R33, -R33, -RZ ;  /* 0x800000ff21218221 */ /* 0x000fe20000010100 */
[----:B------:R-:W-:Y:S01]  /*e9c0*/  @!P0 FADD.FTZ R5, -R5, -RZ ;  /* 0x800000ff05058221 */ /* 0x000fe20000010100 */
[--C-:B------:R-:W-:Y:S02]  /*e9d0*/  HADD2.F32 R15, -RZ, R24.reuse.H0_H0 ;  /* 0x20000018ff0f7230 */ /* 0x100fe40000004100 */
[----:B------:R-:W-:-:S02]  /*e9e0*/  HADD2.F32 R30, -RZ, R24.H1_H1 ;  /* 0x30000018ff1e7230 */ /* 0x000fc40000004100 */
[--C-:B-----5:R-:W-:Y:S02]  /*e9f0*/  HADD2.F32 R4, -RZ, R8.reuse.H0_H0 ;  /* 0x20000008ff047230 */ /* 0x120fe40000004100 */
[----:B------:R-:W-:Y:S02]  /*ea00*/  HADD2.F32 R29, -RZ, R8.H1_H1 ;  /* 0x30000008ff1d7230 */ /* 0x000fe40000004100 */
[----:B------:R-:W-:Y:S02]  /*ea10*/  HADD2.F32 R24, -RZ, R25.H0_H0 ;  /* 0x20000019ff187230 */ /* 0x000fe40000004100 */
[----:B------:R-:W-:Y:S02]  /*ea20*/  HADD2.F32 R8, -RZ, R9.H0_H0 ;  /* 0x20000009ff087230 */ /* 0x000fe40000004100 */
[----:B------:R-:W-:Y:S01]  /*ea30*/  FMUL.FTZ R28, R28, R33 ;  /* 0x000000211c1c7220 */ /* 0x000fe20000410000 */
[----:B------:R-:W-:Y:S01]  /*ea40*/  FMUL.FTZ R5, R32, R5 ;  /* 0x0000000520057220 */ /* 0x000fe20000410000 */
[----:B------:R-:W-:-:S02]  /*ea50*/  HADD2.F32 R32, -RZ, R10.H0_H0 ;  /* 0x2000000aff207230 */ /* 0x000fc40000004100 */
[----:B------:R-:W-:Y:S01]  /*ea60*/  FFMA.FTZ R4, R15, R4, R38 ;  /* 0x000000040f047223 */ /* 0x000fe20000010026 */
[----:B------:R-:W-:Y:S02]  /*ea70*/  HADD2.F32 R33, -RZ, R10.H1_H1 ;  /* 0x3000000aff217230 */ /* 0x000fe40000004100 */
[----:B------:R-:W-:Y:S01]  /*ea80*/  FFMA.FTZ R29, R30, R29, R39 ;  /* 0x0000001d1e1d7223 */ /* 0x000fe20000010027 */
[--C-:B------:R-:W-:Y:S02]  /*ea90*/  HADD2.F32 R31, -RZ, R11.reuse.H0_H0 ;  /* 0x2000000bff1f7230 */ /* 0x100fe40000004100 */
[----:B------:R-:W-:Y:S01]  /*eaa0*/  FFMA.FTZ R8, R24, R8, R35 ;  /* 0x0000000818087223 */ /* 0x000fe20000010023 */
[----:B------:R-:W-:Y:S02]  /*eab0*/  HADD2.F32 R10, -RZ, R11.H1_H1 ;  /* 0x3000000bff0a7230 */ /* 0x000fe40000004100 */
[----:B------:R-:W-:Y:S02]  /*eac0*/  HADD2.F32 R9, -RZ, R9.H1_H1 ;  /* 0x30000009ff097230 */ /* 0x000fe40000004100 */
[----:B------:R-:W-:-:S02]  /*ead0*/  HADD2.F32 R25, -RZ, R25.H1_H1 ;  /* 0x30000019ff197230 */ /* 0x000fc40000004100 */
[--C-:B------:R-:W-:Y:S02]  /*eae0*/  HADD2.F32 R24, -RZ, R26.reuse.H0_H0 ;  /* 0x2000001aff187230 */ /* 0x100fe40000004100 */
        /* <DEDUP_REMOVED lines=12> */
.L_x_3669:
[----:B------:R-:W-:Y:S05]  /*ebb0*/  BSYNC B0 ;  /* 0x0000000000007941 */ /* 0x000fea0003800000 */
.L_x_3668:
        /* <DEDUP_REMOVED lines=14> */
[----:B----4-:R-:W-:Y:S01]  /*eca0*/  IMAD.WIDE R24, R9, 0x2, R36 ;  /* 0x0000000209187825 */ /* 0x010fe200078e0224 */
        /* <DEDUP_REMOVED lines=28> */
[----:B------:R-:W-:Y:S01]  /*ee70*/  @!P0 FADD.FTZ R28, -R28, -RZ ;  /* 0x800000ff1c1c8221 */ /* 0x000fe20000010100 */
[--C-:B------:R-:W-:Y:S02]  /*ee80*/  HADD2.F32 R15, -RZ, R27.reuse.H0_H0 ;  /* 0x2000001bff0f7230 */ /* 0x100fe40000004100 */
[----:B------:R-:W-:Y:S01]  /*ee90*/  @!P0 FADD.FTZ R6, -R6, -RZ ;  /* 0x800000ff06068221 */ /* 0x000fe20000010100 */
[----:B------:R-:W-:Y:S02]  /*eea0*/  HADD2.F32 R4, -RZ, R27.H1_H1 ;  /* 0x3000001bff047230 */ /* 0x000fe40000004100 */
[----:B------:R-:W-:Y:S01]  /*eeb0*/  @!P0 FADD.FTZ R7, -R7, -RZ ;  /* 0x800000ff07078221 */ /* 0x000fe20000010100 */
[----:B------:R-:W-:Y:S02]  /*eec0*/  HADD2.F32 R24, -RZ, R25.H1_H1 ;  /* 0x30000019ff187230 */ /* 0x000fe40000004100 */
[----:B------:R-:W-:Y:S01]  /*eed0*/  @!P0 FADD.FTZ R29, -R29, -RZ ;  /* 0x800000ff1d1d8221 */ /* 0x000fe20000010100 */
[----:B------:R-:W-:Y:S01]  /*eee0*/  FMUL.FTZ R33, R33, R28 ;  /* 0x0000001c21217220 */ /* 0x000fe20000410000 */
[----:B------:R-:W-:-:S02]  /*eef0*/  HADD2.F32 R28, -RZ, R26.H0_H0 ;  /* 0x2000001aff1c7230 */ /* 0x000fc40000004100 */
[----:B------:R-:W-:Y:S01]  /*ef00*/  FMUL.FTZ R6, R15, R6 ;  /* 0x000000060f067220 */ /* 0x000fe20000410000 */
[----:B------:R-:W-:Y:S01]  /*ef10*/  FMUL.FTZ R7, R4, R7 ;  /* 0x0000000704077220 */ /* 0x000fe20000410000 */
[----:B------:R-:W-:Y:S02]  /*ef20*/  HADD2.F32 R25, -RZ, R26.H1_H1 ;  /* 0x3000001aff197230 */ /* 0x000fe40000004100 */
[----:B------:R-:W-:Y:S01]  /*ef30*/  @!P0 FADD.FTZ R5, -R5, -RZ ;  /* 0x800000ff05058221 */ /* 0x000fe20000010100 */
[----:B------:R-:W-:Y:S02]  /*ef40*/  HADD2.F32 R4, -RZ, R21.H0_H0 ;  /* 0x20000015ff047230 */ /* 0x000fe40000004100 */
[----:B------:R-:W-:Y:S01]  /*ef50*/  @!P0 FADD.FTZ R30, -R30, -RZ ;  /* 0x800000ff1e1e8221 */ /* 0x000fe20000010100 */
[----:B-----5:R-:W-:Y:S02]  /*ef60*/  HADD2.F32 R15, -RZ, R9.H0_H0 ;  /* 0x20000009ff0f7230 */ /* 0x020fe40000004100 */
[----:B------:R-:W-:Y:S01]  /*ef70*/  FMUL.FTZ R24, R24, R29 ;  /* 0x0000001d18187220 */ /* 0x000fe20000410000 */
[----:B------:R-:W-:-:S02]  /*ef80*/  HADD2.F32 R21, -RZ, R21.H1_H1 ;  /* 0x30000015ff157230 */ /* 0x000fc40000004100 */
[----:B------:R-:W-:Y:S02]  /*ef90*/  HADD2.F32 R9, -RZ, R9.H1_H1 ;  /* 0x30000009ff097230 */ /* 0x000fe40000004100 */
[----:B------:R-:W-:Y:S01]  /*efa0*/  FMUL.FTZ R5, R28, R5 ;  /* 0x000000051c057220 */ /* 0x000fe20000410000 */
[----:B------:R-:W-:Y:S01]  /*efb0*/  FMUL.FTZ R30, R25, R30 ;  /* 0x0000001e191e7220 */ /* 0x000fe20000410000 */
        /* <DEDUP_REMOVED lines=24> */
.L_x_3671:
[----:B------:R-:W-:Y:S05]  /*f140*/  BSYNC B0 ;  /* 0x0000000000007941 */ /* 0x000fea0003800000 */
.L_x_3670:
[----:B------:R1:W-:Y:S02]  /*f150*/  STS.128 [R211+0x4800], R20 ;  /* 0x00480014d3007388 */ /* 0x0003e40000000c00 */
.L_x_3665:
[----:B------:R-:W-:Y:S05]  /*f160*/  BSYNC B1 ;  /* 0x0000000000017941 */ /* 0x000fea0003800000 */
.L_x_3664:
        /* <DEDUP_REMOVED lines=34> */
[----:B--2---:R-:W-:Y:S01]  /*f390*/  MOV R36, R31 ;  /* 0x0000001f00247202 */ /* 0x004fe20000000f00 */
[--C-:B----4-:R-:W-:Y:S02]  /*f3a0*/  HADD2.F32 R31, -RZ, R5.reuse.H0_H0 ;  /* 0x20000005ff1f7230 */ /* 0x110fe40000004100 */
[----:B------:R-:W-:Y:S02]  /*f3b0*/  HADD2.F32 R37, -RZ, R5.H1_H1 ;  /* 0x30000005ff257230 */ /* 0x000fe40000004100 */
[--C-:B------:R-:W-:Y:S02]  /*f3c0*/  HADD2.F32 R5, -RZ, R7.reuse.H0_H0 ;  /* 0x20000007ff057230 */ /* 0x100fe40000004100 */
[----:B------:R-:W-:Y:S02]  /*f3d0*/  HADD2.F32 R7, -RZ, R7.H1_H1 ;  /* 0x30000007ff077230 */ /* 0x000fe40000004100 */
[----:B------:R-:W-:-:S02]  /*f3e0*/  HADD2.F32 R42, -RZ, R36.H0_H0 ;  /* 0x20000024ff2a7230 */ /* 0x000fc40000004100 */
[----:B------:R-:W-:Y:S01]  /*f3f0*/  @!P0 FADD.FTZ R5, -R5, -RZ ;  /* 0x800000ff05058221 */ /* 0x000fe20000010100 */
[--C-:B------:R-:W-:Y:S02]  /*f400*/  HADD2.F32 R38, -RZ, R4.reuse.H0_H0 ;  /* 0x20000004ff267230 */ /* 0x100fe40000004100 */
[----:B------:R-:W-:Y:S01]  /*f410*/  @!P0 FADD.FTZ R7, -R7, -RZ ;  /* 0x800000ff07078221 */ /* 0x000fe20000010100 */
[----:B------:R-:W-:Y:S02]  /*f420*/  HADD2.F32 R39, -RZ, R4.H1_H1 ;  /* 0x30000004ff277230 */ /* 0x000fe40000004100 */
[----:B------:R-:W-:Y:S02]  /*f430*/  HADD2.F32 R36, -RZ, R36.H1_H1 ;  /* 0x30000024ff247230 */ /* 0x000fe40000004100 */
[--C-:B------:R-:W-:Y:S02]  /*f440*/  HADD2.F32 R4, -RZ, R6.reuse.H0_H0 ;  /* 0x20000006ff047230 */ /* 0x100fe40000004100 */
[----:B------:R-:W-:-:S02]  /*f450*/  HADD2.F32 R6, -RZ, R6.H1_H1 ;  /* 0x30000006ff067230 */ /* 0x000fc40000004100 */
[----:B------:R-:W-:Y:S01]  /*f460*/  FMUL.FTZ R42, R42, R5 ;  /* 0x000000052a2a7220 */ /* 0x000fe20000410000 */
[--C-:B------:R-:W-:Y:S02]  /*f470*/  HADD2.F32 R40, -RZ, R29.reuse.H0_H0 ;  /* 0x2000001dff287230 */ /* 0x100fe40000004100 */
[----:B------:R-:W-:Y:S01]  /*f480*/  FMUL.FTZ R36, R36, R7 ;  /* 0x0000000724247220 */ /* 0x000fe20000410000 */
[----:B------:R-:W-:Y:S02]  /*f490*/  HADD2.F32 R44, -RZ, R29.H1_H1 ;  /* 0x3000001dff2c7230 */ /* 0x000fe40000004100 */
        /* <DEDUP_REMOVED lines=8> */
[----:B------:R-:W-:Y:S01]  /*f520*/  @!P0 FADD.FTZ R31, -R31, -RZ ;  /* 0x800000ff1f1f8221 */ /* 0x000fe20000010100 */
[----:B------:R-:W-:Y:S01]  /*f530*/  @!P0 FADD.FTZ R37, -R37, -RZ ;  /* 0x800000ff25258221 */ /* 0x000fe20000010100 */
[----:B------:R-:W-:Y:S01]  /*f540*/  FMUL.FTZ R39, R28, R39 ;  /* 0x000000271c277220 */ /* 0x000fe20000410000 */
[----:B------:R-:W-:Y:S01]  /*f550*/  FMUL.FTZ R4, R7, R4 ;  /* 0x0000000407047220 */ /* 0x000fe20000410000 */
[----:B------:R-:W-:Y:S01]  /*f560*/  FMUL.FTZ R6, R5, R6 ;  /* 0x0000000605067220 */ /* 0x000fe20000410000 */
[----:B------:R-:W-:Y:S01]  /*f570*/  FMUL.FTZ R38, R29, R38 ;  /* 0x000000261d267220 */ /* 0x000fe20000410000 */
[----:B-----5:R-:W-:-:S02]  /*f580*/  HADD2.F32 R5, -RZ, R33.H0_H0 ;  /* 0x20000021ff057230 */ /* 0x020fc40000004100 */
[--C-:B---3--:R-:W-:Y:S02]  /*f590*/  HADD2.F32 R7, -RZ, R9.reuse.H0_H0 ;  /* 0x20000009ff077230 */ /* 0x108fe40000004100 */
[----:B------:R-:W-:Y:S02]  /*f5a0*/  HADD2.F32 R28, -RZ, R9.H1_H1 ;  /* 0x30000009ff1c7230 */ /* 0x000fe40000004100 */
[----:B------:R-:W-:Y:S01]  /*f5b0*/  FMUL.FTZ R40, R40, R31 ;  /* 0x0000001f28287220 */ /* 0x000fe20000410000 */
[----:B------:R-:W-:Y:S02]  /*f5c0*/  HADD2.F32 R33, -RZ, R33.H1_H1 ;  /* 0x30000021ff217230 */ /* 0x000fe40000004100 */
[----:B------:R-:W-:Y:S01]  /*f5d0*/  FMUL.FTZ R44, R44, R37 ;  /* 0x000000252c2c7220 */ /* 0x000fe20000410000 */
[----:B------:R-:W-:Y:S02]  /*f5e0*/  HADD2.F32 R29, -RZ, R35.H0_H0 ;  /* 0x20000023ff1d7230 */ /* 0x000fe40000004100 */
[----:B------:R-:W-:-:S02]  /*f5f0*/  HADD2.F32 R9, -RZ, R11.H0_H0 ;  /* 0x2000000bff097230 */ /* 0x000fc40000004100 */
[----:B------:R-:W-:Y:S01]  /*f600*/  FFMA.FTZ R5, R5, R7, R40 ;  /* 0x0000000705057223 */ /* 0x000fe20000010028 */
[----:B------:R-:W-:Y:S01]  /*f610*/  FFMA.FTZ R28, R33, R28, R44 ;  /* 0x0000001c211c7223 */ /* 0x000fe2000001002c */
[----:B------:R-:W-:Y:S02]  /*f620*/  HADD2.F32 R31, -RZ, R8.H0_H0 ;  /* 0x20000008ff1f7230 */ /* 0x000fe40000004100 */
[----:B------:R-:W-:Y:S01]  /*f630*/  FFMA.FTZ R9, R29, R9, R42 ;  /* 0x000000091d097223 */ /* 0x000fe2000001002a */
[--C-:B------:R-:W-:Y:S02]  /*f640*/  HADD2.F32 R37, -RZ, R10.reuse.H0_H0 ;  /* 0x2000000aff257230 */ /* 0x100fe40000004100 */
[----:B------:R-:W-:Y:S02]  /*f650*/  HADD2.F32 R41, -RZ, R10.H1_H1 ;  /* 0x3000000aff297230 */ /* 0x000fe40000004100 */
[----:B------:R-:W-:Y:S02]  /*f660*/  HADD2.F32 R7, -RZ, R32.H0_H0 ;  /* 0x20000020ff077230 */ /* 0x000fe40000004100 */
[----:B------:R-:W-:-:S02]  /*f670*/  HADD2.F32 R29, -RZ, R34.H0_H0 ;  /* 0x20000022ff1d7230 */ /* 0x000fc40000004100 */
[----:B------:R-:W-:Y:S02]  /*f680*/  HADD2.F32 R33, -RZ, R34.H1_H1 ;  /* 0x30000022ff217230 */ /* 0x000fe40000004100 */
[----:B------:R-:W-:Y:S02]  /*f690*/  HADD2.F32 R11, -RZ, R11.H1_H1 ;  /* 0x3000000bff0b7230 */ /* 0x000fe40000004100 */
[----:B------:R-:W-:Y:S02]  /*f6a0*/  HADD2.F32 R8, -RZ, R8.H1_H1 ;  /* 0x30000008ff087230 */ /* 0x000fe40000004100 */
        /* <DEDUP_REMOVED lines=11> */
[----:B------:R-:W-:Y:S02]  /*f760*/  MOV R33, R5 ;  /* 0x0000000500217202 */ /* 0x000fe40000000f00 */
.L_x_3675:
[----:B------:R-:W-:Y:S05]  /*f770*/  BSYNC B0 ;  /* 0x0000000000007941 */ /* 0x000fea0003800000 */
.L_x_3674:
        /* <DEDUP_REMOVED lines=17> */
[----:B------:R-:W1:Y:S01]  /*f890*/  LDG.E.128 R28, desc[UR6][R28.64+0x80] ;  /* 0x000080061c1c7981 */ /* 0x000e62000c1e1d00 */
        /* <DEDUP_REMOVED lines=10> */
[----:B-1----:R-:W-:Y:S01]  /*f940*/  MOV R32, R31 ;  /* 0x0000001f00207202 */ /* 0x002fe20000000f00 */
[----:B------:R-:W-:Y:S02]  /*f950*/  HADD2.F32 R37, -RZ, R29.H0_H0 ;  /* 0x2000001dff257230 */ /* 0x000fe40000004100 */
[--C-:B--2---:R-:W-:Y:S02]  /*f960*/  HADD2.F32 R31, -RZ, R4.reuse.H0_H0 ;  /* 0x20000004ff1f7230 */ /* 0x104fe40000004100 */
[----:B------:R-:W-:Y:S02]  /*f970*/  HADD2.F32 R33, -RZ, R4.H1_H1 ;  /* 0x30000004ff217230 */ /* 0x000fe40000004100 */
[--C-:B------:R-:W-:Y:S02]  /*f980*/  HADD2.F32 R4, -RZ, R5.reuse.H0_H0 ;  /* 0x20000005ff047230 */ /* 0x100fe40000004100 */
[----:B------:R-:W-:Y:S01]  /*f990*/  @!P0 FADD.FTZ R31, -R31, -RZ ;  /* 0x800000ff1f1f8221 */ /* 0x000fe20000010100 */
[----:B------:R-:W-:-:S02]  /*f9a0*/  HADD2.F32 R34, -RZ, R5.H1_H1 ;  /* 0x30000005ff227230 */ /* 0x000fc40000004100 */
[----:B------:R-:W-:Y:S02]  /*f9b0*/  HADD2.F32 R36, -RZ, R28.H0_H0 ;  /* 0x2000001cff247230 */ /* 0x000fe40000004100 */
[----:B------:R-:W-:Y:S01]  /*f9c0*/  @!P0 FADD.FTZ R4, -R4, -RZ ;  /* 0x800000ff04048221 */ /* 0x000fe20000010100 */
[--C-:B------:R-:W-:Y:S02]  /*f9d0*/  HADD2.F32 R5, -RZ, R6.reuse.H0_H0 ;  /* 0x20000006ff057230 */ /* 0x100fe40000004100 */
[----:B------:R-:W-:Y:S02]  /*f9e0*/  HADD2.F32 R35, -RZ, R6.H1_H1 ;  /* 0x30000006ff237230 */ /* 0x000fe40000004100 */
[----:B------:R-:W-:Y:S02]  /*f9f0*/  HADD2.F32 R6, -RZ, R7.H0_H0 ;  /* 0x20000007ff067230 */ /* 0x000fe40000004100 */
[----:B------:R-:W-:Y:S01]  /*fa00*/  FMUL.FTZ R37, R37, R4 ;  /* 0x0000000425257220 */ /* 0x000fe20000410000 */
[----:B------:R-:W-:Y:S01]  /*fa10*/  FMUL.FTZ R36, R36, R31 ;  /* 0x0000001f24247220 */ /* 0x000fe20000410000 */
[----:B------:R-:W-:-:S02]  /*fa20*/  HADD2.F32 R4, -RZ, R30.H0_H0 ;  /* 0x2000001eff047230 */ /* 0x000fc40000004100 */
[----:B------:R-:W-:Y:S01]  /*fa30*/  @!P0 FADD.FTZ R33, -R33, -RZ ;  /* 0x800000ff21218221 */ /* 0x000fe20000010100 */
[----:B------:R-:W-:Y:S02]  /*fa40*/  HADD2.F32 R28, -RZ, R28.H1_H1 ;  /* 0x3000001cff1c7230 */ /* 0x000fe40000004100 */
[----:B------:R-:W-:Y:S01]  /*fa50*/  @!P0 FADD.FTZ R5, -R5, -RZ ;  /* 0x800000ff05058221 */ /* 0x000fe20000010100 */
[----:B------:R-:W-:Y:S02]  /*fa60*/  HADD2.F32 R30, -RZ, R30.H1_H1 ;  /* 0x3000001eff1e7230 */ /* 0x000fe40000004100 */
[----:B------:R-:W-:Y:S01]  /*fa70*/  @!P0 FADD.FTZ R35, -R35, -RZ ;  /* 0x800000ff23238221 */ /* 0x000fe20000010100 */
[----:B------:R-:W-:Y:S02]  /*fa80*/  HADD2.F32 R31, -RZ, R32.H0_H0 ;  /* 0x20000020ff1f7230 */ /* 0x000fe40000004100 */
[----:B------:R-:W-:Y:S01]  /*fa90*/  @!P0 FADD.FTZ R6, -R6, -RZ ;  /* 0x800000ff06068221 */ /* 0x000fe20000010100 */
[----:B------:R-:W-:-:S02]  /*faa0*/  HADD2.F32 R7, -RZ, R7.H1_H1 ;  /* 0x30000007ff077230 */ /* 0x000fc40000004100 */
[----:B------:R-:W-:Y:S01]  /*fab0*/  FMUL.FTZ R28, R28, R33 ;  /* 0x000000211c1c7220 */ /* 0x000fe20000410000 */
[----:B------:R-:W-:Y:S01]  /*fac0*/  FMUL.FTZ R5, R4, R5 ;  /* 0x0000000504057220 */ /* 0x000fe20000410000 */
[----:B------:R-:W-:Y:S01]  /*fad0*/  FMUL.FTZ R35, R30, R35 ;  /* 0x000000231e237220 */ /* 0x000fe20000410000 */
[----:B------:R-:W-:Y:S01]  /*fae0*/  FMUL.FTZ R6, R31, R6 ;  /* 0x000000061f067220 */ /* 0x000fe20000410000 */
[----:B------:R-:W-:Y:S02]  /*faf0*/  HADD2.F32 R29, -RZ, R29.H1_H1 ;  /* 0x3000001dff1d7230 */ /* 0x000fe40000004100 */
[----:B------:R-:W-:Y:S01]  /*fb00*/  @!P0 FADD.FTZ R34, -R34, -RZ ;  /* 0x800000ff22228221 */ /* 0x000fe20000010100 */
[--C-:B------:R-:W-:Y:S02]  /*fb10*/  HADD2.F32 R31, -RZ, R24.reuse.H0_H0 ;  /* 0x20000018ff1f7230 */ /* 0x100fe40000004100 */
[----:B------:R-:W-:Y:S02]  /*fb20*/  HADD2.F32 R33, -RZ, R24.H1_H1 ;  /* 0x30000018ff217230 */ /* 0x000fe40000004100 */
[----:B----4-:R-:W-:-:S02]  /*fb30*/  HADD2.F32 R4, -RZ, R8.H0_H0 ;  /* 0x20000008ff047230 */ /* 0x010fc40000004100 */
[----:B------:R-:W-:Y:S02]  /*fb40*/  HADD2.F32 R30, -RZ, R8.H1_H1 ;  /* 0x30000008ff1e7230 */ /* 0x000fe40000004100 */
[----:B------:R-:W-:Y:S01]  /*fb50*/  @!P0 FADD.FTZ R7, -R7, -RZ ;  /* 0x800000ff07078221 */ /* 0x000fe20000010100 */
[----:B------:R-:W-:Y:S02]  /*fb60*/  HADD2.F32 R32, -RZ, R32.H1_H1 ;  /* 0x30000020ff207230 */ /* 0x000fe40000004100 */
[----:B------:R-:W-:Y:S02]  /*fb70*/  HADD2.F32 R24, -RZ, R25.H0_H0 ;  /* 0x20000019ff187230 */ /* 0x000fe40000004100 */
[--C-:B------:R-:W-:Y:S02]  /*fb80*/  HADD2.F32 R8, -RZ, R9.reuse.H0_H0 ;  /* 0x20000009ff087230 */ /* 0x100fe40000004100 */
[----:B------:R-:W-:Y:S01]  /*fb90*/  FMUL.FTZ R29, R29, R34 ;  /* 0x000000221d1d7220 */ /* 0x000fe20000410000 */
[----:B------:R-:W-:Y:S01]  /*fba0*/  FMUL.FTZ R7, R32, R7 ;  /* 0x0000000720077220 */ /* 0x000fe20000410000 */
[----:B------:R-:W-:-:S02]  /*fbb0*/  HADD2.F32 R34, -RZ, R9.H1_H1 ;  /* 0x30000009ff227230 */ /* 0x000fc40000004100 */
[----:B------:R-:W-:Y:S01]  /*fbc0*/  FFMA.FTZ R33, R33, R30, R28 ;  /* 0x0000001e21217223 */ /* 0x000fe2000001001c */
[----:B------:R-:W-:Y:S01]  /*fbd0*/  FFMA.FTZ R8, R24, R8, R37 ;  /* 0x0000000818087223 */ /* 0x000fe20000010025 */
[----:B------:R-:W-:Y:S02]  /*fbe0*/  HADD2.F32 R32, -RZ, R10.H0_H0 ;  /* 0x2000000aff207230 */ /* 0x000fe40000004100 */
[--C-:B------:R-:W-:Y:S02]  /*fbf0*/  HADD2.F32 R9, -RZ, R11.reuse.H0_H0 ;  /* 0x2000000bff097230 */ /* 0x100fe40000004100 */
[----:B------:R-:W-:Y:S02]  /*fc00*/  HADD2.F32 R38, -RZ, R11.H1_H1 ;  /* 0x3000000bff267230 */ /* 0x000fe40000004100 */
[----:B------:R-:W-:Y:S02]  /*fc10*/  HADD2.F32 R24, -RZ, R26.H0_H0 ;  /* 0x2000001aff187230 */ /* 0x000fe40000004100 */
[----:B------:R-:W-:-:S02]  /*fc20*/  HADD2.F32 R10, -RZ, R10.H1_H1 ;  /* 0x3000000aff0a7230 */ /* 0x000fc40000004100 */
[----:B------:R-:W-:Y:S02]  /*fc30*/  HADD2.F32 R28, -RZ, R25.H1_H1 ;  /* 0x30000019ff1c7230 */ /* 0x000fe40000004100 */
        /* <DEDUP_REMOVED lines=13> */
.L_x_3677:
[----:B------:R-:W-:Y:S05]  /*fd10*/  BSYNC B0 ;  /* 0x0000000000007941 */ /* 0x000fea0003800000 */
.L_x_3676:
        /* <DEDUP_REMOVED lines=14> */
[----:B--2---:R-:W-:Y:S01]  /*fe00*/  IMAD.WIDE R24, R9, 0x2, R16 ;  /* 0x0000000209187825 */ /* 0x004fe200078e0210 */
        /* <DEDUP_REMOVED lines=22> */
[----:B-1----:R-:W-:Y:S02]  /*ff70*/  HADD2.F32 R33, -RZ, R25.H0_H0 ;  /* 0x20000019ff217230 */ /* 0x002fe40000004100 */
[----:B------:R-:W-:Y:S01]  /*ff80*/  FMUL.FTZ R31, R31, R16 ;  /* 0x000000101f1f7220 */ /* 0x000fe20000410000 */
[--C-:B------:R-:W-:Y:S02]  /*ff90*/  HADD2.F32 R6, -RZ, R7.reuse.H0_H0 ;  /* 0x20000007ff067230 */ /* 0x100fe40000004100 */
[----:B------:R-:W-:-:S02]  /*ffa0*/  HADD2.F32 R7, -RZ, R7.H1_H1 ;  /* 0x30000007ff077230 */ /* 0x000fc40000004100 */
[----:B------:R-:W-:Y:S01]  /*ffb0*/  @!P0 FADD.FTZ R5, -R5, -RZ ;  /* 0x800000ff05058221 */ /* 0x000fe20000010100 */
[----:B------:R-:W-:Y:S02]  /*ffc0*/  HADD2.F32 R16, -RZ, R26.H0_H0 ;  /* 0x2000001aff107230 */ /* 0x000fe40000004100 */
[----:B------:R-:W-:Y:S01]  /*ffd0*/  @!P0 FADD.FTZ R17, -R17, -RZ ;  /* 0x800000ff11118221 */ /* 0x000fe20000010100 */
[----:B------:R-:W-:Y:S02]  /*ffe0*/  HADD2.F32 R24, -RZ, R24.H1_H1 ;  /* 0x30000018ff187230 */ /* 0x000fe40000004100 */
[----:B------:R-:W-:Y:S01]  /*fff0*/  FMUL.FTZ R33, R33, R4 ;  /* 0x0000000421217220 */ /* 0x000fe20000410000 */
[----:B------:R-:W-:Y:S02]  /*10000*/  HADD2.F32 R26, -RZ, R26.H1_H1 ;  /* 0x3000001aff1a7230 */ /* 0x000fe40000004100 */
        /* <DEDUP_REMOVED lines=8> */
[----:B----4-:R-:W-:Y:S02]  /*10090*/  HADD2.F32 R16, -RZ, R9.H0_H0 ;  /* 0x20000009ff107230 */ /* 0x010fe40000004100 */
[----:B------:R-:W-:Y:S01]  /*100a0*/  FMUL.FTZ R25, R25, R28 ;  /* 0x0000001c19197220 */ /* 0x000fe20000410000 */
[----:B------:R-:W-:-:S02]  /*100b0*/  HADD2.F32 R17, -RZ, R27.H0_H0 ;  /* 0x2000001bff117230 */ /* 0x000fc40000004100 */
[----:B------:R-:W-:Y:S01]  /*100c0*/  @!P0 FADD.FTZ R6, -R6, -RZ ;  /* 0x800000ff06068221 */ /* 0x000fe20000010100 */
[----:B------:R-:W-:Y:S02]  /*100d0*/  HADD2.F32 R26, -RZ, R21.H1_H1 ;  /* 0x30000015ff1a7230 */ /* 0x000fe40000004100 */
[----:B------:R-:W-:Y:S01]  /*100e0*/  FMUL.FTZ R7, R4, R7 ;  /* 0x0000000704077220 */ /* 0x000fe20000410000 */
[----:B------:R-:W-:Y:S02]  /*100f0*/  HADD2.F32 R9, -RZ, R9.H1_H1 ;  /* 0x30000009ff097230 */ /* 0x000fe40000004100 */
[----:B------:R-:W-:Y:S02]  /*10100*/  HADD2.F32 R4, -RZ, R21.H0_H0 ;  /* 0x20000015ff047230 */ /* 0x000fe40000004100 */
[----:B------:R-:W-:Y:S01]  /*10110*/  FMUL.FTZ R6, R17, R6 ;  /* 0x0000000611067220 */ /* 0x000fe20000410000 */
        /* <DEDUP_REMOVED lines=8> */
[----:B------:R-:W-:Y:S02]  /*101a0*/  HADD2.F32 R30, -RZ, R10.H0_H0 ;  /* 0x2000000aff1e7230 */ /* 0x000fe40000004100 */
[----:B------:R-:W-:-:S02]  /*101b0*/  HADD2.F32 R20, -RZ, R22.H0_H0 ;  /* 0x20000016ff147230 */ /* 0x000fc40000004100 */
        /* <DEDUP_REMOVED lines=14> */
.L_x_3679:
[----:B------:R-:W-:Y:S05]  /*102a0*/  BSYNC B0 ;  /* 0x0000000000007941 */ /* 0x000fea0003800000 */
.L_x_3678:
[----:B------:R4:W-:Y:S02]  /*102b0*/  STS.128 [R211+0x5000], R20 ;  /* 0x00500014d3007388 */ /* 0x0009e40000000c00 */
.L_x_3673:
[----:B------:R-:W-:Y:S05]  /*102c0*/  BSYNC B1 ;  /* 0x0000000000017941 */ /* 0x000fea0003800000 */
.L_x_3672:
        /* <DEDUP_REMOVED lines=34> */
[--C-:B----4-:R-:W-:Y:S02]  /*104f0*/  HADD2.F32 R14, -RZ, R5.reuse.H0_H0 ;  /* 0x20000005ff0e7230 */ /* 0x110fe40000004100 */
        /* <DEDUP_REMOVED lines=8> */
[----:B------:R-:W-:Y:S02]  /*10580*/  HADD2.F32 R40, -RZ, R31.H1_H1 ;  /* 0x3000001fff287230 */ /* 0x000fe40000004100 */
[----:B------:R-:W-:Y:S02]  /*10590*/  HADD2.F32 R6, -RZ, R6.H1_H1 ;  /* 0x30000006ff067230 */ /* 0x000fe40000004100 */
[----:B------:R-:W-:Y:S01]  /*105a0*/  FMUL.FTZ R38, R38, R5 ;  /* 0x0000000526267220 */ /* 0x000fe20000410000 */
[----:B------:R-:W-:-:S02]  /*105b0*/  HADD2.F32 R31, -RZ, R28.H0_H0 ;  /* 0x2000001cff1f7230 */ /* 0x000fc40000004100 */
[----:B------:R-:W-:Y:S01]  /*105c0*/  FMUL.FTZ R40, R40, R7 ;  /* 0x0000000728287220 */ /* 0x000fe20000410000 */
[----:B------:R-:W-:Y:S02]  /*105d0*/  HADD2.F32 R28, -RZ, R28.H1_H1 ;  /* 0x3000001cff1c7230 */ /* 0x000fe40000004100 */
[----:B------:R-:W-:Y:S01]  /*105e0*/  @!P0 FADD.FTZ R37, -R37, -RZ ;  /* 0x800000ff25258221 */ /* 0x000fe20000010100 */
[--C-:B------:R-:W-:Y:S02]  /*105f0*/  HADD2.F32 R5, -RZ, R30.reuse.H1_H1 ;  /* 0x3000001eff057230 */ /* 0x100fe40000004100 */
[----:B------:R-:W-:Y:S01]  /*10600*/  @!P0 FADD.FTZ R6, -R6, -RZ ;  /* 0x800000ff06068221 */ /* 0x000fe20000010100 */
[----:B------:R-:W-:Y:S02]  /*10610*/  HADD2.F32 R39, -RZ, R29.H0_H0 ;  /* 0x2000001dff277230 */ /* 0x000fe40000004100 */
        /* <DEDUP_REMOVED lines=8> */
[--C-:B--2---:R-:W-:Y:S02]  /*106a0*/  HADD2.F32 R5, -RZ, R9.reuse.H0_H0 ;  /* 0x20000009ff057230 */ /* 0x104fe40000004100 */
[----:B------:R-:W-:Y:S01]  /*106b0*/  FMUL.FTZ R39, R39, R14 ;  /* 0x0000000e27277220 */ /* 0x000fe20000410000 */
[----:B------:R-:W-:-:S02]  /*106c0*/  HADD2.F32 R28, -RZ, R9.H1_H1 ;  /* 0x30000009ff1c7230 */ /* 0x000fc40000004100 */
[----:B------:R-:W-:Y:S01]  /*106d0*/  FMUL.FTZ R29, R29, R16 ;  /* 0x000000101d1d7220 */ /* 0x000fe20000410000 */
[----:B-----5:R-:W-:Y:S02]  /*106e0*/  HADD2.F32 R7, -RZ, R35.H0_H0 ;  /* 0x20000023ff077230 */ /* 0x020fe40000004100 */
[----:B------:R-:W-:Y:S01]  /*106f0*/  @!P0 FADD.FTZ R36, -R36, -RZ ;  /* 0x800000ff24248221 */ /* 0x000fe20000010100 */
[----:B------:R-:W-:Y:S02]  /*10700*/  HADD2.F32 R9, -RZ, R11.H0_H0 ;  /* 0x2000000bff097230 */ /* 0x000fe40000004100 */
[--C-:B------:R-:W-:Y:S02]  /*10710*/  HADD2.F32 R14, -RZ, R33.reuse.H0_H0 ;  /* 0x20000021ff0e7230 */ /* 0x100fe40000004100 */
[----:B------:R-:W-:Y:S02]  /*10720*/  HADD2.F32 R16, -RZ, R33.H1_H1 ;  /* 0x30000021ff107230 */ /* 0x000fe40000004100 */
        /* <DEDUP_REMOVED lines=23> */
.L_x_3681:
[----:B------:R-:W-:Y:S05]  /*108a0*/  BSYNC B0 ;  /* 0x0000000000007941 */ /* 0x000fea0003800000 */
.L_x_3680:
        /* <DEDUP_REMOVED lines=28> */
[----:B-1----:R-:W-:Y:S02]  /*10a70*/  HADD2.F32 R35, -RZ, R28.H0_H0 ;  /* 0x2000001cff237230 */ /* 0x002fe40000004100 */
        /* <DEDUP_REMOVED lines=19> */
[----:B------:R-:W-:Y:S02]  /*10bb0*/  HADD2.F32 R29, -RZ, R29.H1_H1 ;  /* 0x3000001dff1d7230 */ /* 0x000fe40000004100 */
[----:B------:R-:W-:Y:S01]  /*10bc0*/  FMUL.FTZ R5, R14, R5 ;  /* 0x000000050e057220 */ /* 0x000fe20000410000 */
[----:B------:R-:W-:Y:S01]  /*10bd0*/  FMUL.FTZ R7, R4, R7 ;  /* 0x0000000704077220 */ /* 0x000fe20000410000 */
[----:B------:R-:W-:Y:S01]  /*10be0*/  @!P0 FADD.FTZ R32, -R32, -RZ ;  /* 0x800000ff20208221 */ /* 0x000fe20000010100 */
[----:B------:R-:W-:Y:S01]  /*10bf0*/  FMUL.FTZ R39, R39, R16 ;  /* 0x0000001027277220 */ /* 0x000fe20000410000 */
[----:B------:R-:W-:-:S02]  /*10c00*/  HADD2.F32 R30, -RZ, R30.H1_H1 ;  /* 0x3000001eff1e7230 */ /* 0x000fc40000004100 */
[----:B------:R-:W-:Y:S01]  /*10c10*/  @!P0 FADD.FTZ R33, -R33, -RZ ;  /* 0x800000ff21218221 */ /* 0x000fe20000010100 */
[----:B------:R-:W-:Y:S02]  /*10c20*/  HADD2.F32 R4, -RZ, R24.H0_H0 ;  /* 0x20000018ff047230 */ /* 0x000fe40000004100 */
[--C-:B----4-:R-:W-:Y:S02]  /*10c30*/  HADD2.F32 R14, -RZ, R8.reuse.H0_H0 ;  /* 0x20000008ff0e7230 */ /* 0x110fe40000004100 */
[----:B------:R-:W-:Y:S02]  /*10c40*/  HADD2.F32 R28, -RZ, R8.H1_H1 ;  /* 0x30000008ff1c7230 */ /* 0x000fe40000004100 */
[----:B------:R-:W-:Y:S02]  /*10c50*/  HADD2.F32 R24, -RZ, R24.H1_H1 ;  /* 0x30000018ff187230 */ /* 0x000fe40000004100 */
[----:B------:R-:W-:Y:S02]  /*10c60*/  HADD2.F32 R16, -RZ, R25.H0_H0 ;  /* 0x20000019ff107230 */ /* 0x000fe40000004100 */
[----:B------:R-:W-:-:S02]  /*10c70*/  HADD2.F32 R8, -RZ, R9.H0_H0 ;  /* 0x20000009ff087230 */ /* 0x000fc40000004100 */
[----:B------:R-:W-:Y:S01]  /*10c80*/  FMUL.FTZ R29, R29, R32 ;  /* 0x000000201d1d7220 */ /* 0x000fe20000410000 */
[----:B------:R-:W-:Y:S02]  /*10c90*/  HADD2.F32 R41, -RZ, R31.H0_H0 ;  /* 0x2000001fff297230 */ /* 0x000fe40000004100 */
[----:B------:R-:W-:Y:S01]  /*10ca0*/  @!P0 FADD.FTZ R6, -R6, -RZ ;  /* 0x800000ff06068221 */ /* 0x000fe20000010100 */
[----:B------:R-:W-:Y:S01]  /*10cb0*/  FMUL.FTZ R33, R30, R33 ;  /* 0x000000211e217220 */ /* 0x000fe20000410000 */
[----:B------:R-:W-:Y:S02]  /*10cc0*/  HADD2.F32 R32, -RZ, R9.H1_H1 ;  /* 0x30000009ff207230 */ /* 0x000fe40000004100 */
[----:B------:R-:W-:Y:S01]  /*10cd0*/  FFMA.FTZ R4, R4, R14, R35 ;  /* 0x0000000e04047223 */ /* 0x000fe20000010023 */
[----:B------:R-:W-:Y:S02]  /*10ce0*/  HADD2.F32 R30, -RZ, R10.H0_H0 ;  /* 0x2000000aff1e7230 */ /* 0x000fe40000004100 */
[----:B------:R-:W-:Y:S01]  /*10cf0*/  FFMA.FTZ R39, R24, R28, R39 ;  /* 0x0000001c18277223 */ /* 0x000fe20000010027 */
[----:B------:R-:W-:-:S02]  /*10d00*/  HADD2.F32 R9, -RZ, R11.H0_H0 ;  /* 0x2000000bff097230 */ /* 0x000fc40000004100 */
[----:B------:R-:W-:Y:S01]  /*10d10*/  FFMA.FTZ R8, R16, R8, R37 ;  /* 0x0000000810087223 */ /* 0x000fe20000010025 */
[----:B------:R-:W-:Y:S02]  /*10d20*/  HADD2.F32 R34, -RZ, R11.H1_H1 ;  /* 0x3000000bff227230 */ /* 0x000fe40000004100 */
[----:B------:R-:W-:Y:S02]  /*10d30*/  HADD2.F32 R14, -RZ, R26.H0_H0 ;  /* 0x2000001aff0e7230 */ /* 0x000fe40000004100 */
[----:B------:R-:W-:Y:S01]  /*10d40*/  FMUL.FTZ R6, R41, R6 ;  /* 0x0000000629067220 */ /* 0x000fe20000410000 */
        /* <DEDUP_REMOVED lines=14> */
.L_x_3683:
[----:B------:R-:W-:Y:S05]  /*10e30*/  BSYNC B0 ;  /* 0x0000000000007941 */ /* 0x000fea0003800000 */
.L_x_3682:
[----:B------:R3:W-:Y:S01]  /*10e40*/  STS.128 [R211+0x3800], R24 ;  /* 0x00380018d3007388 */ /* 0x0007e20000000c00 */
[----:B------:R-:W-:Y:S01]  /*10e50*/  IADD3 R18, R18, 0x80, RZ ;  /* 0x0000008012127810 */ /* 0x000fe20007ffe0ff */
[----:B------:R-:W-:Y:S03]  /*10e60*/  BSSY B0, `(.L_x_3684) ;  /* 0x0000057000007945 */ /* 0x000fe60003800000 */
[----:B------:R-:W-:-:S13]  /*10e70*/  ISETP.GE.AND P0, PT, R18, UR5, PT ;  /* 0x0000000512007c0c */ /* 0x000fda000bf06270 */
        /* <DEDUP_REMOVED lines=11> */
[----:B---3--:R-:W-:Y:S01]  /*10f30*/  IMAD.WIDE R24, R125, 0x2, R12 ;  /* 0x000000027d187825 */ /* 0x008fe200078e020c */
        /* <DEDUP_REMOVED lines=14> */
[----:B----4-:R-:W-:Y:S02]  /*11020*/  HADD2.F32 R0, -RZ, R5.H0_H0 ;  /* 0x20000005ff007230 */ /* 0x010fe40000004100 */
[--C-:B------:R-:W-:Y:S02]  /*11030*/  HADD2.F32 R2, -RZ, R4.reuse.H0_H0 ;  /* 0x20000004ff027230 */ /* 0x100fe40000004100 */
[----:B--2---:R-:W-:Y:S02]  /*11040*/  HADD2.F32 R12, -RZ, R4.H1_H1 ;  /* 0x30000004ff0c7230 */ /* 0x004fe40000004100 */
[----:B------:R-:W-:Y:S01]  /*11050*/  @!P0 FADD.FTZ R0, -R0, -RZ ;  /* 0x800000ff00008221 */ /* 0x000fe20000010100 */
[----:B------:R-:W-:-:S02]  /*11060*/  HADD2.F32 R4, -RZ, R6.H0_H0 ;  /* 0x20000006ff047230 */ /* 0x000fc40000004100 */
[----:B------:R-:W-:Y:S02]  /*11070*/  HADD2.F32 R13, -RZ, R6.H1_H1 ;  /* 0x30000006ff0d7230 */ /* 0x000fe40000004100 */
[--C-:B------:R-:W-:Y:S02]  /*11080*/  HADD2.F32 R6, -RZ, R7.reuse.H0_H0 ;  /* 0x20000007ff067230 */ /* 0x100fe40000004100 */
[----:B------:R-:W-:Y:S02]  /*11090*/  HADD2.F32 R7, -RZ, R7.H1_H1 ;  /* 0x30000007ff077230 */ /* 0x000fe40000004100 */
[----:B------:R-:W-:Y:S02]  /*110a0*/  HADD2.F32 R5, -RZ, R5.H1_H1 ;  /* 0x30000005ff057230 */ /* 0x000fe40000004100 */
[----:B------:R-:W-:Y:S01]  /*110b0*/  FMUL.FTZ R19, R19, R0 ;  /* 0x0000000013137220 */ /* 0x000fe20000410000 */
[----:B------:R-:W-:Y:S02]  /*110c0*/  HADD2.F32 R14, -RZ, R25.H1_H1 ;  /* 0x30000019ff0e7230 */ /* 0x000fe40000004100 */
[----:B------:R-:W-:Y:S01]  /*110d0*/  @!P0 FADD.FTZ R2, -R2, -RZ ;  /* 0x800000ff02028221 */ /* 0x000fe20000010100 */
[----:B------:R-:W-:-:S02]  /*110e0*/  HADD2.F32 R25, -RZ, R24.H0_H0 ;  /* 0x20000018ff197230 */ /* 0x000fc40000004100 */
[----:B------:R-:W-:Y:S01]  /*110f0*/  @!P0 FADD.FTZ R7, -R7, -RZ ;  /* 0x800000ff07078221 */ /* 0x000fe20000010100 */
[----:B------:R-:W-:Y:S02]  /*11100*/  HADD2.F32 R0, -RZ, R27.H1_H1 ;  /* 0x3000001bff007230 */ /* 0x000fe40000004100 */
[----:B------:R-:W-:Y:S01]  /*11110*/  @!P0 FADD.FTZ R5, -R5, -RZ ;  /* 0x800000ff05058221 */ /* 0x000fe20000010100 */
[----:B------:R-:W-:Y:S01]  /*11120*/  FMUL.FTZ R25, R25, R2 ;  /* 0x0000000219197220 */ /* 0x000fe20000410000 */
[----:B-----5:R-:W-:Y:S02]  /*11130*/  HADD2.F32 R2, -RZ, R9.H0_H0 ;  /* 0x20000009ff027230 */ /* 0x020fe40000004100 */
[----:B------:R-:W-:Y:S01]  /*11140*/  FMUL.FTZ R7, R0, R7 ;  /* 0x0000000700077220 */ /* 0x000fe20000410000 */
[----:B------:R-:W-:Y:S01]  /*11150*/  FMUL.FTZ R14, R14, R5 ;  /* 0x000000050e0e7220 */ /* 0x000fe20000410000 */
[----:B------:R-:W-:Y:S02]  /*11160*/  HADD2.F32 R0, -RZ, R21.H0_H0 ;  /* 0x20000015ff007230 */ /* 0x000fe40000004100 */
[----:B------:R-:W-:Y:S01]  /*11170*/  @!P0 FADD.FTZ R12, -R12, -RZ ;  /* 0x800000ff0c0c8221 */ /* 0x000fe20000010100 */
[----:B------:R-:W-:-:S02]  /*11180*/  HADD2.F32 R29, -RZ, R24.H1_H1 ;  /* 0x30000018ff1d7230 */ /* 0x000fc40000004100 */
[----:B------:R-:W-:Y:S01]  /*11190*/  @!P0 FADD.FTZ R6, -R6, -RZ ;  /* 0x800000ff06068221 */ /* 0x000fe20000010100 */
[----:B------:R-:W-:Y:S02]  /*111a0*/  HADD2.F32 R5, -RZ, R27.H0_H0 ;  /* 0x2000001bff057230 */ /* 0x000fe40000004100 */
[----:B------:R-:W-:Y:S02]  /*111b0*/  HADD2.F32 R21, -RZ, R21.H1_H1 ;  /* 0x30000015ff157230 */ /* 0x000fe40000004100 */
[----:B------:R-:W-:Y:S02]  /*111c0*/  HADD2.F32 R9, -RZ, R9.H1_H1 ;  /* 0x30000009ff097230 */ /* 0x000fe40000004100 */
[--C-:B------:R-:W-:Y:S02]  /*111d0*/  HADD2.F32 R31, -RZ, R26.reuse.H0_H0 ;  /* 0x2000001aff1f7230 */ /* 0x100fe40000004100 */
[----:B------:R-:W-:Y:S01]  /*111e0*/  @!P0 FADD.FTZ R4, -R4, -RZ ;  /* 0x800000ff04048221 */ /* 0x000fe20000010100 */
[----:B------:R-:W-:-:S02]  /*111f0*/  HADD2.F32 R26, -RZ, R26.H1_H1 ;  /* 0x3000001aff1a7230 */ /* 0x000fc40000004100 */
[----:B------:R-:W-:Y:S01]  /*11200*/  @!P0 FADD.FTZ R13, -R13, -RZ ;  /* 0x800000ff0d0d8221 */ /* 0x000fe20000010100 */
[----:B------:R-:W-:Y:S01]  /*11210*/  FMUL.FTZ R29, R29, R12 ;  /* 0x0000000c1d1d7220 */ /* 0x000fe20000410000 */
[----:B------:R-:W-:Y:S01]  /*11220*/  FMUL.FTZ R6, R5, R6 ;  /* 0x0000000605067220 */ /* 0x000fe20000410000 */
[--C-:B------:R-:W-:Y:S02]  /*11230*/  HADD2.F32 R27, -RZ, R11.reuse.H0_H0 ;  /* 0x2000000bff1b7230 */ /* 0x100fe40000004100 */
[----:B------:R-:W-:Y:S01]  /*11240*/  FFMA.FTZ R9, R21, R9, R14 ;  /* 0x0000000915097223 */ /* 0x000fe2000001000e */
[----:B------:R-:W-:Y:S02]  /*11250*/  HADD2.F32 R16, -RZ, R11.H1_H1 ;  /* 0x3000000bff107230 */ /* 0x000fe40000004100 */
[----:B------:R-:W-:Y:S01]  /*11260*/  FFMA.FTZ R0, R0, R2, R19 ;  /* 0x0000000200007223 */ /* 0x000fe20000010013 */
[----:B------:R-:W-:Y:S02]  /*11270*/  HADD2.F32 R12, -RZ, R20.H0_H0 ;  /* 0x20000014ff0c7230 */ /* 0x000fe40000004100 */
[----:B------:R-:W-:-:S02]  /*11280*/  HADD2.F32 R5, -RZ, R8.H0_H0 ;  /* 0x20000008ff057230 */ /* 0x000fc40000004100 */
[----:B------:R-:W-:Y:S02]  /*11290*/  HADD2.F32 R11, -RZ, R10.H0_H0 ;  /* 0x2000000aff0b7230 */ /* 0x000fe40000004100 */
[----:B------:R-:W-:Y:S02]  /*112a0*/  HADD2.F32 R21, -RZ, R22.H0_H0 ;  /* 0x20000016ff157230 */ /* 0x000fe40000004100 */
[----:B------:R-:W-:Y:S01]  /*112b0*/  FMUL.FTZ R4, R31, R4 ;  /* 0x000000041f047220 */ /* 0x000fe20000410000 */
[----:B------:R-:W-:Y:S02]  /*112c0*/  HADD2.F32 R8, -RZ, R8.H1_H1 ;  /* 0x30000008ff087230 */ /* 0x000fe40000004100 */
        /* <DEDUP_REMOVED lines=16> */
.L_x_3685:
[----:B------:R-:W-:Y:S05]  /*113d0*/  BSYNC B0 ;  /* 0x0000000000007941 */ /* 0x000fea0003800000 */
.L_x_3684:
[----:B------:R4:W-:Y:S01]  /*113e0*/  STS.128 [R211+0x5800], R20 ;  /* 0x00580014d3007388 */ /* 0x0009e20000000c00 */
[----:B------:R-:W-:Y:S05]  /*113f0*/  BRA `(.L_x_3649) ;  /* 0x0000000000ac7947 */ /* 0x000fea0003800000 */
.L_x_3623:
[----:B------:R-:W-:Y:S02]  /*11400*/  IMAD.IADD R0, R204, 0x1, -R131 ;  /* 0x00000001cc007824 */ /* 0x000fe400078e0a83 */
[C---:B------:R-:W-:Y:S02]  /*11410*/  VIADD R3, R206.reuse, 0x10 ;  /* 0x00000010ce037836 */ /* 0x040fe40000000000 */
[C---:B------:R-:W-:Y:S01]  /*11420*/  VIADD R15, R206.reuse, 0x20 ;  /* 0x00000020ce0f7836 */ /* 0x040fe20000000000 */
[CC--:B------:R-:W-:Y:S01]  /*11430*/  ISETP.GE.AND P6, PT, R206.reuse, R0.reuse, PT ;  /* 0x00000000ce00720c */ /* 0x0c0fe20003fc6270 */
[----:B------:R-:W-:Y:S01]  /*11440*/  VIADD R17, R206, 0x30 ;  /* 0x00000030ce117836 */ /* 0x000fe20000000000 */
[-C--:B------:R-:W-:Y:S02]  /*11450*/  ISETP.GE.AND P5, PT, R3, R0.reuse, PT ;  /* 0x000000000300720c */ /* 0x080fe40003fa6270 */
[-C--:B------:R-:W-:Y:S02]  /*11460*/  ISETP.GE.AND P4, PT, R15, R0.reuse, PT ;  /* 0x000000000f00720c */ /* 0x080fe40003f86270 */
[----:B------:R-:W-:-:S07]  /*11470*/  ISETP.GE.AND P2, PT, R17, R0, PT ;  /* 0x000000001100720c */ /* 0x000fce0003f46270 */
[----:B------:R-:W1:Y:S02]  /*11480*/  @!P6 LDC.64 R12, c[0x0][0x210] ;  /* 0x00008400ff0ceb82 */ /* 0x000e640000000a00 */
[----:B------:R-:W-:-:S04]  /*11490*/  @!P5 IADD3 R23, P1, R23, R136, RZ ;  /* 0x000000881717d210 */ /* 0x000fc80007f3e0ff */
[----:B------:R-:W-:Y:S02]  /*114a0*/  @!P2 IMAD.MOV.U32 R137, RZ, RZ, R139 ;  /* 0x000000ffff89a224 */ /* 0x000fe400078e008b */
[----:B------:R-:W2:Y:S01]  /*114b0*/  @!P5 LDC.64 R10, c[0x0][0x210] ;  /* 0x00008400ff0adb82 */ /* 0x000ea20000000a00 */
[----:B------:R-:W-:-:S07]  /*114c0*/  @!P2 IMAD R2, R5, 0x30, RZ ;  /* 0x000000300502a824 */ /* 0x000fce00078e02ff */
[----:B------:R-:W3:Y:S08]  /*114d0*/  @!P4 LDC.64 R8, c[0x0][0x210] ;  /* 0x00008400ff08cb82 */ /* 0x000ef00000000a00 */
[----:B------:R-:W4:Y:S01]  /*114e0*/  @!P2 LDC.64 R6, c[0x0][0x210] ;  /* 0x00008400ff06ab82 */ /* 0x000f220000000a00 */
[----:B-1----:R-:W-:Y:S01]  /*114f0*/  @!P6 LEA R18, P0, R136, R12, 0x1 ;  /* 0x0000000c8812e211 */ /* 0x002fe200078008ff */
[----:B------:R-:W-:-:S02]  /*11500*/  @!P5 IMAD.X R12, R21, 0x1, R139, P1 ;  /* 0x00000001150cd824 */ /* 0x000fc400008e068b */
[----:B------:R-:W-:Y:S01]  /*11510*/  @!P2 IMAD.WIDE.U32 R20, R4, 0x30, R136 ;  /* 0x000000300414a825 */ /* 0x000fe200078e0088 */
[----:B------:R-:W-:Y:S02]  /*11520*/  @!P6 LEA.HI.X R19, R136, R13, R139, 0x1, P0 ;  /* 0x0000000d8813e211 */ /* 0x000fe400000f0c8b */
[C---:B------:R-:W-:Y:S01]  /*11530*/  @!P4 LEA R0, P0, R4.reuse, R136, 0x5 ;  /* 0x000000880400c211 */ /* 0x040fe200078028ff */
[----:B------:R-:W-:Y:S01]  /*11540*/  @!P2 IMAD.IADD R2, R21, 0x1, R2 ;  /* 0x000000011502a824 */ /* 0x000fe200078e0202 */
[C---:B--2---:R-:W-:Y:S01]  /*11550*/  @!P5 LEA R10, P1, R23.reuse, R10, 0x1 ;  /* 0x0000000a170ad211 */ /* 0x044fe200078208ff */
[----:B------:R-:W-:Y:S01]  /*11560*/  @!PT LDS RZ, [RZ] ;  /* 0x00000000fffff984 */ /* 0x000fe20000000800 */
[----:B------:R-:W-:Y:S01]  /*11570*/  @!PT LDS RZ, [RZ] ;  /* 0x00000000fffff984 */ /* 0x000fe20000000800 */
[----:B------:R-:W-:Y:S01]  /*11580*/  @!PT LDS RZ, [RZ] ;  /* 0x00000000fffff984 */ /* 0x000fe20000000800 */
[----:B------:R1:W-:Y:S01]  /*11590*/  @!P6 LDGSTS.E.BYPASS.LTC128B.128 [R211], desc[UR6][R18.64] ;  /* 0x0000000012d3efae */ /* 0x0003e2000b901d46 */
[----:B------:R-:W-:Y:S02]  /*115a0*/  @!P4 LEA.HI.X R4, R4, R139, R5, 0x5, P0 ;  /* 0x0000008b0404c211 */ /* 0x000fe400000f2c05 */
[----:B------:R-:W-:Y:S01]  /*115b0*/  @!P5 LEA.HI.X R11, R23, R11, R12, 0x1, P1 ;  /* 0x0000000b170bd211 */ /* 0x000fe200008f0c0c */
[----:B------:R1:W-:Y:S01]  /*115c0*/  @!P6 LDGSTS.E.BYPASS.LTC128B.128 [R211+0x2000], desc[UR6][R18.64+0x80] ;  /* 0x0200008012d3efae */ /* 0x0003e2000b901d46 */
[----:B---3--:R-:W-:-:S03]  /*115d0*/  @!P4 LEA R8, P1, R0, R8, 0x1 ;  /* 0x000000080008c211 */ /* 0x008fc600078208ff */
[----:B------:R1:W-:Y:S01]  /*115e0*/  @!P6 LDGSTS.E.BYPASS.LTC128B.128 [R211+0x4000], desc[UR6][R18.64+0x100] ;  /* 0x0400010012d3efae */ /* 0x0003e2000b901d46 */
[----:B------:R-:W-:-:S03]  /*115f0*/  @!P4 LEA.HI.X R9, R0, R9, R4, 0x1, P1 ;  /* 0x000000090009c211 */ /* 0x000fc600008f0c04 */
[----:B------:R1:W-:Y:S01]  /*11600*/  @!P5 LDGSTS.E.BYPASS.LTC128B.128 [R211+0x800], desc[UR6][R10.64] ;  /* 0x008000000ad3dfae */ /* 0x0003e2000b901d46 */
[----:B----4-:R-:W-:-:S03]  /*11610*/  @!P2 LEA R6, P0, R20, R6, 0x1 ;  /* 0x000000061406a211 */ /* 0x010fc600078008ff */
[----:B------:R1:W-:Y:S01]  /*11620*/  @!P5 LDGSTS.E.BYPASS.LTC128B.128 [R211+0x2800], desc[UR6][R10.64+0x80] ;  /* 0x028000800ad3dfae */ /* 0x0003e2000b901d46 */
[----:B------:R-:W-:-:S03]  /*11630*/  @!P2 LEA.HI.X R7, R20, R7, R2, 0x1, P0 ;  /* 0x000000071407a211 */ /* 0x000fc600000f0c02 */
[----:B------:R1:W-:Y:S04]  /*11640*/  @!P5 LDGSTS.E.BYPASS.LTC128B.128 [R211+0x4800], desc[UR6][R10.64+0x100] ;  /* 0x048001000ad3dfae */ /* 0x0003e8000b901d46 */
[----:B------:R1:W-:Y:S04]  /*11650*/  @!P4 LDGSTS.E.BYPASS.LTC128B.128 [R211+0x1000], desc[UR6][R8.64] ;  /* 0x0100000008d3cfae */ /* 0x0003e8000b901d46 */
[----:B------:R1:W-:Y:S04]  /*11660*/  @!P4 LDGSTS.E.BYPASS.LTC128B.128 [R211+0x3000], desc[UR6][R8.64+0x80] ;  /* 0x0300008008d3cfae */ /* 0x0003e8000b901d46 */
[----:B------:R1:W-:Y:S04]  /*11670*/  @!P4 LDGSTS.E.BYPASS.LTC128B.128 [R211+0x5000], desc[UR6][R8.64+0x100] ;  /* 0x0500010008d3cfae */ /* 0x0003e8000b901d46 */
[----:B------:R1:W-:Y:S04]  /*11680*/  @!P2 LDGSTS.E.BYPASS.LTC128B.128 [R211+0x1800], desc[UR6][R6.64] ;  /* 0x0180000006d3afae */ /* 0x0003e8000b901d46 */
[----:B------:R1:W-:Y:S04]  /*11690*/  @!P2 LDGSTS.E.BYPASS.LTC128B.128 [R211+0x3800], desc[UR6][R6.64+0x80] ;  /* 0x0380008006d3afae */ /* 0x0003e8000b901d46 */
[----:B------:R1:W-:Y:S02]  /*116a0*/  @!P2 LDGSTS.E.BYPASS.LTC128B.128 [R211+0x5800], desc[UR6][R6.64+0x100] ;  /* 0x0580010006d3afae */ /* 0x0003e4000b901d46 */
.L_x_3649:
[----:B------:R-:W-:Y:S05]  /*116b0*/  BSYNC B2 ;  /* 0x0000000000027941 */ /* 0x000fea0003800000 */
.L_x_3622:
[----:B------:R-:W-:Y:S01]  /*116c0*/  LEA R4, R133, 0xffffffc0, 0x6 ;  /* 0xffffffc085047811 */ /* 0x000fe200078e30ff */
[----:B------:R-:W-:Y:S01]  /*116d0*/  IMAD.SHL.U32 R59, R58, 0x40, RZ ;  /* 0x000000403a3b7824 */ /* 0x000fe200078e00ff */
[----:B------:R-:W-:Y:S02]  /*116e0*/  LOP3.LUT R2, R128, 0xfffffff0, RZ, 0xc0, !PT ;  /* 0xfffffff080027812 */ /* 0x000fe400078ec0ff */
[----:B------:R-:W-:Y:S01]  /*116f0*/  LOP3.LUT R5, R58, 0xfffffff8, RZ, 0xc0, !PT ;  /* 0xfffffff83a057812 */ /* 0x000fe200078ec0ff */
[----:B------:R-:W-:Y:S01]  /*11700*/  IMAD.IADD R0, R57, 0x1, -R4 ;  /* 0x0000000139007824 */ /* 0x000fe200078e0a04 */
[----:B------:R-:W-:Y:S02]  /*11710*/  SHF.R.S32.HI R197, RZ, 0x4, R128 ;  /* 0x00000004ffc57819 */ /* 0x000fe40000011480 */
[----:B------:R-:W-:Y:S01]  /*11720*/  IADD3 R2, -R5, R55, -R2 ;  /* 0x0000003705027210 */ /* 0x000fe20007ffe902 */
[----:B------:R-:W-:Y:S01]  /*11730*/  IMAD.SHL.U32 R5, R56, 0x40, RZ ;  /* 0x0000004038057824 */ /* 0x000fe200078e00ff */
[----:B------:R-:W-:-:S02]  /*11740*/  ISETP.GE.AND P2, PT, R17, R0, PT ;  /* 0x000000001100720c */ /* 0x000fc40003f46270 */
[-C--:B------:R-:W-:Y:S02]  /*11750*/  ISETP.GE.AND P4, PT, R15, R0.reuse, PT ;  /* 0x000000000f00720c */ /* 0x080fe40003f86270 */
[-C--:B------:R-:W-:Y:S02]  /*11760*/  ISETP.GE.AND P5, PT, R3, R0.reuse, PT ;  /* 0x000000000300720c */ /* 0x080fe40003fa6270 */
[----:B------:R-:W-:Y:S02]  /*11770*/  ISETP.GE.AND P6, PT, R206, R0, PT ;  /* 0x00000000ce00720c */ /* 0x000fe40003fc6270 */
[----:B------:R-:W-:Y:S02]  /*11780*/  LEA.HI R128, R128, R197, RZ, 0x1 ;  /* 0x000000c580807211 */ /* 0x000fe400078f08ff */
[----:B------:R-:W-:Y:S02]  /*11790*/  LOP3.LUT R5, R5, 0x1c0, RZ, 0xc0, !PT ;  /* 0x000001c005057812 */ /* 0x000fe400078ec0ff */
[----:B------:R-:W-:Y:S01]  /*117a0*/  LOP3.LUT R128, R128, 0xfffffffe, RZ, 0xc0, !PT ;  /* 0xfffffffe80807812 */ /* 0x000fe200078ec0ff */
[----:B-1----:R-:W1:Y:S01]  /*117b0*/  @!P2 LDC.64 R6, c[0x0][0x248] ;  /* 0x00009200ff06ab82 */ /* 0x002e620000000a00 */
[----:B------:R-:W-:Y:S01]  /*117c0*/  @!P2 IMAD.MOV.U32 R198, RZ, RZ, R200 ;  /* 0x000000ffffc6a224 */ /* 0x000fe200078e00c8 */
[----:B------:R-:W-:-:S02]  /*117d0*/  LOP3.LUT R59, R59, 0xfffffe00, RZ, 0xc0, !PT ;  /* 0xfffffe003b3b7812 */ /* 0x000fc400078ec0ff */
[----:B--2---:R-:W-:Y:S01]  /*117e0*/  @!P5 LEA R12, P1, R54, R200, 0x1 ;  /* 0x000000c8360cd211 */ /* 0x004fe200078208ff */
[----:B------:R-:W-:-:S03]  /*117f0*/  IMAD.IADD R197, R197, 0x1, -R128 ;  /* 0x00000001c5c57824 */ /* 0x000fc600078e0a80 */
[----:B----4-:R-:W2:Y:S01]  /*11800*/  @!P4 LDC.64 R8, c[0x0][0x248] ;  /* 0x00009200ff08cb82 */ /* 0x010ea20000000a00 */
[----:B------:R-:W-:Y:S01]  /*11810*/  @!P5 LEA.HI.X R13, R54, R199, R53, 0x1, P1 ;  /* 0x000000c7360dd211 */ /* 0x000fe200008f0c35 */
[----:B-1----:R-:W-:-:S04]  /*11820*/  @!P2 IMAD.WIDE.U32 R10, R6, 0x60, R198 ;  /* 0x00000060060aa825 */ /* 0x002fc800078e00c6 */
[----:B------:R-:W-:Y:S02]  /*11830*/  @!P6 IMAD.MOV.U32 R198, RZ, RZ, R200 ;  /* 0x000000ffffc6e224 */ /* 0x000fe400078e00c8 */
[----:B------:R-:W-:Y:S01]  /*11840*/  @!P2 IMAD R7, R7, 0x60, RZ ;  /* 0x000000600707a824 */ /* 0x000fe200078e02ff */
[C---:B--2---:R-:W-:Y:S02]  /*11850*/  @!P4 LEA R6, P0, R8.reuse, R200, 0x6 ;  /* 0x000000c80806c211 */ /* 0x044fe400078030ff */
[----:B------:R-:W-:Y:S01]  /*11860*/  @!PT LDS RZ, [RZ] ;  /* 0x00000000fffff984 */ /* 0x000fe20000000800 */
[----:B------:R-:W-:Y:S01]  /*11870*/  @!PT LDS RZ, [RZ] ;  /* 0x00000000fffff984 */ /* 0x000fe20000000800 */
[----:B------:R-:W-:Y:S01]  /*11880*/  @!PT LDS RZ, [RZ] ;  /* 0x00000000fffff984 */ /* 0x000fe20000000800 */
[----:B------:R-:W-:Y:S01]  /*11890*/  @!P6 LDGSTS.E.BYPASS.LTC128B.128 [R211+0x6000], desc[UR6][R198.64] ;  /* 0x06000000c6d3efae */ /* 0x000fe2000b901d46 */
[----:B------:R-:W-:Y:S01]  /*118a0*/  @!P2 IMAD.IADD R11, R7, 0x1, R11 ;  /* 0x00000001070ba824 */ /* 0x000fe200078e020b */
[----:B------:R-:W-:Y:S02]  /*118b0*/  @!P4 LEA.HI.X R7, R8, R199, R9, 0x6, P0 ;  /* 0x000000c70807c211 */ /* 0x000fe400000f3409 */
[----:B------:R-:W-:Y:S01]  /*118c0*/  @!P6 LDGSTS.E.BYPASS.LTC128B.128 [R211+0x8000], desc[UR6][R198.64+0x80] ;  /* 0x08000080c6d3efae */ /* 0x000fe2000b901d46 */
[----:B------:R-:W-:-:S03]  /*118d0*/  ISETP.GE.AND P0, PT, R206, R0, PT ;  /* 0x00000000ce00720c */ /* 0x000fc60003f06270 */
[----:B------:R-:W-:Y:S01]  /*118e0*/  @!P6 LDGSTS.E.BYPASS.LTC128B.128 [R211+0xa000], desc[UR6][R198.64+0x100] ;  /* 0x0a000100c6d3efae */ /* 0x000fe2000b901d46 */
[-C--:B------:R-:W-:Y:S01]  /*118f0*/  ISETP.GE.AND P6, PT, R3, R0.reuse, PT ;  /* 0x000000000300720c */ /* 0x080fe20003fc6270 */
[----:B------:R-:W-:Y:S02]  /*11900*/  IMAD.SHL.U32 R3, R127, 0x40, RZ ;  /* 0x000000407f037824 */ /* 0x000fe400078e00ff */
[----:B------:R-:W-:Y:S03]  /*11910*/  @!P5 LDGSTS.E.BYPASS.LTC128B.128 [R211+0x6800], desc[UR6][R12.64] ;  /* 0x068000000cd3dfae */ /* 0x000fe6000b901d46 */
[----:B------:R-:W-:Y:S01]  /*11920*/  LOP3.LUT R3, R3, 0x1c0, RZ, 0xc0, !PT ;  /* 0x000001c003037812 */ /* 0x000fe200078ec0ff */
[----:B------:R-:W-:Y:S04]  /*11930*/  @!P5 LDGSTS.E.BYPASS.LTC128B.128 [R211+0x8800], desc[UR6][R12.64+0x80] ;  /* 0x088000800cd3dfae */ /* 0x000fe8000b901d46 */
[----:B------:R-:W-:Y:S01]  /*11940*/  @!P5 LDGSTS.E.BYPASS.LTC128B.128 [R211+0xa800], desc[UR6][R12.64+0x100] ;  /* 0x0a8001000cd3dfae */ /* 0x000fe2000b901d46 */
[----:B------:R-:W-:-:S03]  /*11950*/  ISETP.GE.AND P5, PT, R15, R0, PT ;  /* 0x000000000f00720c */ /* 0x000fc60003fa6270 */
[----:B------:R-:W-:Y:S04]  /*11960*/  @!P4 LDGSTS.E.BYPASS.LTC128B.128 [R211+0x7000], desc[UR6][R6.64] ;  /* 0x0700000006d3cfae */ /* 0x000fe8000b901d46 */
[----:B------:R-:W-:Y:S04]  /*11970*/  @!P4 LDGSTS.E.BYPASS.LTC128B.128 [R211+0x9000], desc[UR6][R6.64+0x80] ;  /* 0x0900008006d3cfae */ /* 0x000fe8000b901d46 */
[----:B------:R1:W-:Y:S01]  /*11980*/  @!P4 LDGSTS.E.BYPASS.LTC128B.128 [R211+0xb000], desc[UR6][R6.64+0x100] ;  /* 0x0b00010006d3cfae */ /* 0x0003e2000b901d46 */
[----:B------:R-:W-:Y:S01]  /*11990*/  ISETP.GE.AND P4, PT, R17, R0, PT ;  /* 0x000000001100720c */ /* 0x000fe20003f86270 */
[----:B------:R-:W-:Y:S01]  /*119a0*/  IMAD.SHL.U32 R0, R206, 0x8, RZ ;  /* 0x00000008ce007824 */ /* 0x000fe200078e00ff */
[----:B------:R-:W2:Y:S01]  /*119b0*/  @!P5 LDC.64 R8, c[0x0][0x250] ;  /* 0x00009400ff08db82 */ /* 0x000ea20000000a00 */
[----:B------:R-:W-:Y:S04]  /*119c0*/  @!P2 LDGSTS.E.BYPASS.LTC128B.128 [R211+0x7800], desc[UR6][R10.64] ;  /* 0x078000000ad3afae */ /* 0x000fe8000b901d46 */
[----:B------:R-:W-:Y:S04]  /*119d0*/  @!P2 LDGSTS.E.BYPASS.LTC128B.128 [R211+0x9800], desc[UR6][R10.64+0x80] ;  /* 0x098000800ad3afae */ /* 0x000fe8000b901d46 */
[----:B------:R4:W-:Y:S01]  /*119e0*/  @!P2 LDGSTS.E.BYPASS.LTC128B.128 [R211+0xb800], desc[UR6][R10.64+0x100] ;  /* 0x0b8001000ad3afae */ /* 0x0009e2000b901d46 */
[----:B------:R-:W-:-:S02]  /*119f0*/  R2P PR, R2, 0x6 ;  /* 0x0000000602007804 */ /* 0x000fc40000000000 */
[----:B------:R-:W-:Y:S01]  /*11a00*/  LOP3.LUT R2, R5, 0x8, R0, 0xf8, !PT ;  /* 0x0000000805027812 */ /* 0x000fe200078ef800 */
[----:B------:R-:W0:Y:S01]  /*11a10*/  LDGDEPBAR ;  /* 0x00000000000079af */ /* 0x000e220000000000 */
[----:B------:R-:W-:Y:S01]  /*11a20*/  SHF.R.U32.HI R5, RZ, 0x3, R5 ;  /* 0x00000003ff057819 */ /* 0x000fe20000011605 */
[----:B------:R-:W-:-:S03]  /*11a30*/  IMAD.SHL.U32 R0, R197, 0x8, RZ ;  /* 0x00000008c5007824 */ /* 0x000fc600078e00ff */
[----:B------:R-:W-:Y:S02]  /*11a40*/  LOP3.LUT R2, R2, R5, RZ, 0x3c, !PT ;  /* 0x0000000502027212 */ /* 0x000fe400078e3cff */
[----:B------:R-:W-:Y:S02]  /*11a50*/  LOP3.LUT R0, R3, 0x8, R0, 0xf8, !PT ;  /* 0x0000000803007812 */ /* 0x000fe400078ef800 */
[----:B------:R-:W-:Y:S01]  /*11a60*/  SHF.R.U32.HI R5, RZ, 0x3, R3 ;  /* 0x00000003ff057819 */ /* 0x000fe20000011603 */
[----:B------:R-:W-:Y:S01]  /*11a70*/  IMAD R197, R197, 0x200, R2 ;  /* 0x00000200c5c57824 */ /* 0x000fe200078e0202 */
[----:B-1----:R-:W1:Y:S01]  /*11a80*/  @!P4 LDC.64 R6, c[0x0][0x250] ;  /* 0x00009400ff06cb82 */ /* 0x002e620000000a00 */
[----:B------:R-:W-:-:S03]  /*11a90*/  SHF.R.S32.HI R2, RZ, 0x1f, R55 ;  /* 0x0000001fff027819 */ /* 0x000fc60000011437 */
[----:B------:R-:W-:Y:S02]  /*11aa0*/  LEA R197, R197, UR4, 0x1 ;  /* 0x00000004c5c57c11 */ /* 0x000fe4000f8e08ff */
[----:B------:R-:W-:Y:S02]  /*11ab0*/  LEA.HI R3, R2, R55, RZ, 0x5 ;  /* 0x0000003702037211 */ /* 0x000fe400078f28ff */
[----:B------:R-:W-:Y:S01]  /*11ac0*/  LOP3.LUT R2, R0, R5, RZ, 0x3c, !PT ;  /* 0x0000000500027212 */ /* 0x000fe200078e3cff */
[----:B------:R-:W-:Y:S01]  /*11ad0*/  IMAD.MOV.U32 R5, RZ, RZ, 0x20 ;  /* 0x00000020ff057424 */ /* 0x000fe200078e00ff */
[----:B------:R-:W-:Y:S01]  /*11ae0*/  SHF.R.S32.HI R0, RZ, 0x5, R3 ;  /* 0x00000005ff007819 */ /* 0x000fe20000011403 */
[----:B------:R-:W-:Y:S01]  /*11af0*/  VIADD R195, R197, 0x6020 ;  /* 0x00006020c5c37836 */ /* 0x000fe20000000000 */
[----:B------:R-:W-:-:S04]  /*11b00*/  DEPBAR.LE SB0, 0x0 ;  /* 0x000080000000791a */ /* 0x000fc80000000000 */
[----:B------:R-:W-:Y:S01]  /*11b10*/  BAR.SYNC.DEFER_BLOCKING 0x0 ;  /* 0x0000000000007b1d */ /* 0x000fe20000010000 */
[----:B------:R-:W-:Y:S01]  /*11b20*/  IMAD R3, R0, 0x400, R59 ;  /* 0x0000040000037824 */ /* 0x000fe200078e023b */
[----:B------:R-:W-:Y:S01]  /*11b30*/  SEL R5, R5, 0xffffffe0, !P2 ;  /* 0xffffffe005057807 */ /* 0x000fe20005000000 */
[----:B------:R-:W-:Y:S02]  /*11b40*/  VIADD R0, R197, 0x6000 ;  /* 0x00006000c5007836 */ /* 0x000fe40000000000 */
[----:B------:R-:W-:Y:S02]  /*11b50*/  IMAD.IADD R198, R2, 0x1, R3 ;  /* 0x0000000102c67824 */ /* 0x000fe400078e0203 */
[----:B-1----:R-:W-:-:S03]  /*11b60*/  @!P4 IMAD R7, R7, 0x60, RZ ;  /* 0x000000600707c824 */ /* 0x002fc600078e02ff */
[----:B------:R-:W-:-:S05]  /*11b70*/  LEA R198, R198, UR4, 0x1 ;  /* 0x00000004c6c67c11 */ /* 0x000fca000f8e08ff */
[----:B------:R-:W-:Y:S01]  /*11b80*/  IMAD R194, R5, 0x2, R198 ;  /* 0x0000000205c27824 */ /* 0x000fe200078e02c6 */
        /* <DEDUP_REMOVED lines=9> */
[----:B----4-:R-:W-:-:S03]  /*11c20*/  @!P6 LEA R10, P0, R123, R202, 0x1 ;  /* 0x000000ca7b0ae211 */ /* 0x010fc600078008ff */
[----:B------:R-:W-:Y:S01]  /*11c30*/  @P6 STS.128 [R211+0xc800], RZ ;  /* 0x00c800ffd3006388 */ /* 0x000fe20000000c00 */
[-C--:B------:R-:W-:Y:S02]  /*11c40*/  @!P6 LEA.HI.X R11, R123, R203.reuse, R122, 0x1, P0 ;  /* 0x000000cb7b0be211 */ /* 0x080fe400000f0c7a */
[C---:B--2---:R-:W-:Y:S01]  /*11c50*/  @!P5 LEA R12, P0, R8.reuse, R202, 0x6 ;  /* 0x000000ca080cd211 */ /* 0x044fe200078030ff */
[----:B------:R-:W-:Y:S03]  /*11c60*/  @P6 STS.128 [R211+0xe800], RZ ;  /* 0x00e800ffd3006388 */ /* 0x000fe60000000c00 */
[----:B------:R-:W-:Y:S01]  /*11c70*/  @!P5 LEA.HI.X R13, R8, R203, R9, 0x6, P0 ;  /* 0x000000cb080dd211 */ /* 0x000fe200000f3409 */
[----:B------:R-:W-:Y:S01]  /*11c80*/  @!P4 IMAD.WIDE.U32 R8, R6, 0x60, R202 ;  /* 0x000000600608c825 */ /* 0x000fe200078e00ca */
[----:B------:R-:W-:Y:S03]  /*11c90*/  @P6 STS.128 [R211+0x10800], RZ ;  /* 0x010800ffd3006388 */ /* 0x000fe60000000c00 */
[----:B------:R-:W-:Y:S01]  /*11ca0*/  @!P4 IMAD.IADD R15, R7, 0x1, R9 ;  /* 0x00000001070fc824 */ /* 0x000fe200078e0209 */
[----:B------:R-:W-:Y:S01]  /*11cb0*/  @!PT LDS RZ, [RZ] ;  /* 0x00000000fffff984 */ /* 0x000fe20000000800 */
[----:B------:R-:W-:Y:S01]  /*11cc0*/  @!PT LDS RZ, [RZ] ;  /* 0x00000000fffff984 */ /* 0x000fe20000000800 */
[----:B------:R-:W-:Y:S01]  /*11cd0*/  @!PT LDS RZ, [RZ] ;  /* 0x00000000fffff984 */ /* 0x000fe20000000800 */
[----:B------:R-:W-:Y:S01]  /*11ce0*/  @!P6 LDGSTS.E.BYPASS.LTC128B.128 [R211+0xc800], desc[UR6][R10.64] ;  /* 0x0c8000000ad3efae */ /* 0x000fe2000b901d46 */
[----:B------:R-:W-:-:S02]  /*11cf0*/  @!P4 IMAD.MOV.U32 R14, RZ, RZ, R8 ;  /* 0x000000ffff0ec224 */ /* 0x000fc400078e0008 */
[----:B------:R-:W-:Y:S01]  /*11d00*/  IMAD.MOV.U32 R7, RZ, RZ, 0x10 ;  /* 0x00000010ff077424 */ /* 0x000fe200078e00ff */
[----:B------:R-:W-:Y:S04]  /*11d10*/  @!P6 LDGSTS.E.BYPASS.LTC128B.128 [R211+0xe800], desc[UR6][R10.64+0x80] ;  /* 0x0e8000800ad3efae */ /* 0x000fe8000b901d46 */
[----:B------:R1:W-:Y:S01]  /*11d20*/  @!P6 LDGSTS.E.BYPASS.LTC128B.128 [R211+0x10800], desc[UR6][R10.64+0x100] ;  /* 0x108001000ad3efae */ /* 0x0003e2000b901d46 */
[----:B------:R-:W-:Y:S02]  /*11d30*/  SEL R7, R7, 0xfffffff0, !P1 ;  /* 0xfffffff007077807 */ /* 0x000fe40004800000 */
[----:B------:R-:W-:Y:S01]  /*11d40*/  R2P PR, R56, 0x6 ;  /* 0x0000000638007804 */ /* 0x000fe20000000000 */
[----:B------:R-:W-:Y:S02]  /*11d50*/  @P5 STS.128 [R211+0xd000], RZ ;  /* 0x00d000ffd3005388 */ /* 0x000fe40000000c00 */
[----:B------:R-:W-:-:S02]  /*11d60*/  IMAD R196, R7, 0x2, R198 ;  /* 0x0000000207c47824 */ /* 0x000fc400078e02c6 */
[----:B------:R-:W-:Y:S02]  /*11d70*/  @P5 STS.128 [R211+0xf000], RZ ;  /* 0x00f000ffd3005388 */ /* 0x000fe40000000c00 */
[----:B------:R-:W-:Y:S02]  /*11d80*/  IMAD R193, R5, 0x2, R196 ;  /* 0x0000000205c17824 */ /* 0x000fe400078e02c4 */
[----:B------:R-:W-:Y:S04]  /*11d90*/  @P5 STS.128 [R211+0x11000], RZ ;  /* 0x011000ffd3005388 */ /* 0x000fe80000000c00 */
[----:B------:R-:W-:Y:S01]  /*11da0*/  @!PT LDS RZ, [RZ] ;  /* 0x00000000fffff984 */ /* 0x000fe20000000800 */
[----:B------:R-:W-:Y:S01]  /*11db0*/  @!PT LDS RZ, [RZ] ;  /* 0x00000000fffff984 */ /* 0x000fe20000000800 */
[----:B------:R-:W-:Y:S01]  /*11dc0*/  @!PT LDS RZ, [RZ] ;  /* 0x00000000fffff984 */ /* 0x000fe20000000800 */
[----:B------:R-:W-:Y:S01]  /*11dd0*/  @!P5 LDGSTS.E.BYPASS.LTC128B.128 [R211+0xd000], desc[UR6][R12.64] ;  /* 0x0d0000000cd3dfae */ /* 0x000fe2000b901d46 */
[----:B------:R-:W-:Y:S02]  /*11de0*/  @P1 VIADD R195, R0, 0xffffffe0 ;  /* 0xffffffe000c31836 */ /* 0x000fe40000000000 */
[----:B------:R-:W-:Y:S01]  /*11df0*/  IMAD.MOV.U32 R0, RZ, RZ, 0x40 ;  /* 0x00000040ff007424 */ /* 0x000fe200078e00ff */
[----:B------:R-:W-:Y:S01]  /*11e00*/  @!P5 LDGSTS.E.BYPASS.LTC128B.128 [R211+0xf000], desc[UR6][R12.64+0x80] ;  /* 0x0f0000800cd3dfae */ /* 0x000fe2000b901d46 */
[----:B------:R-:W-:-:S02]  /*11e10*/  VIADD R187, R195, 0x800 ;  /* 0x00000800c3bb7836 */ /* 0x000fc40000000000 */
[C---:B------:R-:W-:Y:S01]  /*11e20*/  VIADD R186, R195.reuse, 0x1000 ;  /* 0x00001000c3ba7836 */ /* 0x040fe20000000000 */
[----:B------:R-:W-:Y:S01]  /*11e30*/  @!P5 LDGSTS.E.BYPASS.LTC128B.128 [R211+0x11000], desc[UR6][R12.64+0x100] ;  /* 0x110001000cd3dfae */ /* 0x000fe2000b901d46 */
[----:B------:R-:W-:Y:S01]  /*11e40*/  SEL R0, R0, 0xffffffc0, !P2 ;  /* 0xffffffc000007807 */ /* 0x000fe20005000000 */
[C---:B------:R-:W-:Y:S02]  /*11e50*/  VIADD R185, R195.reuse, 0x1800 ;  /* 0x00001800c3b97836 */ /* 0x040fe40000000000 */
[----:B------:R-:W-:Y:S01]  /*11e60*/  @P4 STS.128 [R211+0xd800], RZ ;  /* 0x00d800ffd3004388 */ /* 0x000fe20000000c00 */
[----:B------:R-:W-:Y:S02]  /*11e70*/  VIADD R183, R195, 0x2000 ;  /* 0x00002000c3b77836 */ /* 0x000fe40000000000 */
[----:B------:R-:W-:Y:S01]  /*11e80*/  IMAD.IADD R191, R197, 0x1, R0 ;  /* 0x00000001c5bf7824 */ /* 0x000fe200078e0200 */
[----:B------:R-:W-:Y:S01]  /*11e90*/  @P4 STS.128 [R211+0xf800], RZ ;  /* 0x00f800ffd3004388 */ /* 0x000fe20000000c00 */
[----:B------:R-:W-:-:S02]  /*11ea0*/  IMAD.IADD R184, R0, 0x1, R195 ;  /* 0x0000000100b87824 */ /* 0x000fc400078e02c3 */
[----:B------:R-:W-:Y:S01]  /*11eb0*/  IMAD.SHL.U32 R0, R55, 0x2, RZ ;  /* 0x0000000237007824 */ /* 0x000fe200078e00ff */
[----:B------:R-:W-:Y:S01]  /*11ec0*/  @P4 STS.128 [R211+0x11800], RZ ;  /* 0x011800ffd3004388 */ /* 0x000fe20000000c00 */
[C---:B------:R-:W-:Y:S02]  /*11ed0*/  VIADD R182, R195.reuse, 0x2800 ;  /* 0x00002800c3b67836 */ /* 0x040fe40000000000 */
[C---:B------:R-:W-:Y:S01]  /*11ee0*/  VIADD R181, R195.reuse, 0x3000 ;  /* 0x00003000c3b57836 */ /* 0x040fe20000000000 */
[----:B------:R-:W-:Y:S01]  /*11ef0*/  @!PT LDS RZ, [RZ] ;  /* 0x00000000fffff984 */ /* 0x000fe20000000800 */
[----:B------:R-:W-:Y:S01]  /*11f00*/  @!PT LDS RZ, [RZ] ;  /* 0x00000000fffff984 */ /* 0x000fe20000000800 */
[----:B------:R-:W-:Y:S01]  /*11f10*/  @!PT LDS RZ, [RZ] ;  /* 0x00000000fffff984 */ /* 0x000fe20000000800 */
[----:B------:R-:W-:Y:S01]  /*11f20*/  @!P4 LDGSTS.E.BYPASS.LTC128B.128 [R211+0xd800], desc[UR6][R14.64] ;  /* 0x0d8000000ed3cfae */ /* 0x000fe2000b901d46 */
[----:B------:R-:W-:Y:S01]  /*11f30*/  LOP3.LUT R0, R0, 0x6, RZ, 0xc0, !PT ;  /* 0x0000000600007812 */ /* 0x000fe200078ec0ff */
[C---:B------:R-:W-:Y:S02]  /*11f40*/  VIADD R180, R195.reuse, 0x3800 ;  /* 0x00003800c3b47836 */ /* 0x040fe40000000000 */
[----:B------:R-:W-:Y:S01]  /*11f50*/  @!P4 LDGSTS.E.BYPASS.LTC128B.128 [R211+0xf800], desc[UR6][R14.64+0x80] ;  /* 0x0f8000800ed3cfae */ /* 0x000fe2000b901d46 */
[----:B------:R-:W-:-:S02]  /*11f60*/  VIADD R179, R195, 0x4000 ;  /* 0x00004000c3b37836 */ /* 0x000fc40000000000 */
[----:B------:R-:W-:Y:S01]  /*11f70*/  IMAD R3, R133, 0x40, R0 ;  /* 0x0000004085037824 */ /* 0x000fe200078e0200 */
[----:B------:R2:W-:Y:S01]  /*11f80*/  @!P4 LDGSTS.E.BYPASS.LTC128B.128 [R211+0x11800], desc[UR6][R14.64+0x100] ;  /* 0x118001000ed3cfae */ /* 0x0005e2000b901d46 */
[----:B------:R-:W-:Y:S02]  /*11f90*/  VIADD R178, R195, 0x4800 ;  /* 0x00004800c3b27836 */ /* 0x000fe40000000000 */
[C---:B------:R-:W-:Y:S01]  /*11fa0*/  VIADD R0, R3.reuse, 0xffffffc1 ;  /* 0xffffffc103007836 */ /* 0x040fe20000000000 */
[----:B-1----:R-:W-:Y:S01]  /*11fb0*/  LDSM.16.M88.4 R8, [R198] ;  /* 0x00000000c608783b */ /* 0x002fe20000000200 */
[----:B------:R-:W-:Y:S02]  /*11fc0*/  VIADD R6, R3, 0xffffffc0 ;  /* 0xffffffc003067836 */ /* 0x000fe40000000000 */
[----:B------:R-:W-:Y:S01]  /*11fd0*/  VIADD R177, R195, 0x5000 ;  /* 0x00005000c3b17836 */ /* 0x000fe20000000000 */
[----:B------:R-:W1:Y:S01]  /*11fe0*/  LDSM.16.M88.4 R16, [R197+0x6800] ;  /* 0x00680000c510783b */ /* 0x000e620000000200 */
[-C--:B------:R-:W-:Y:S01]  /*11ff0*/  ISETP.GE.AND P2, PT, R0, R57.reuse, PT ;  /* 0x000000390000720c */ /* 0x080fe20003f46270 */
[C---:B------:R-:W-:Y:S01]  /*12000*/  VIADD R0, R3.reuse, 0xffffffd1 ;  /* 0xffffffd103007836 */ /* 0x040fe20000000000 */
[----:B------:R-:W-:Y:S01]  /*12010*/  ISETP.GE.AND P4, PT, R6, R57, PT ;  /* 0x000000390600720c */ /* 0x000fe20003f86270 */
[----:B---3--:R-:W3:Y:S01]  /*12020*/  LDSM.16.M88.4 R24, [R197+0x6000] ;  /* 0x00600000c518783b */ /* 0x008ee20000000200 */
[----:B------:R-:W-:-:S02]  /*12030*/  VIADD R6, R3, 0xffffffd0 ;  /* 0xffffffd003067836 */ /* 0x000fc40000000000 */
[-C--:B------:R-:W-:Y:S01]  /*12040*/  ISETP.GE.AND P5, PT, R0, R57.reuse, PT ;  /* 0x000000390000720c */ /* 0x080fe20003fa6270 */
[----:B------:R-:W4:Y:S01]  /*12050*/  LDSM.16.M88.4 R68, [R197+0x7000] ;  /* 0x00700000c544783b */ /* 0x000f220000000200 */
[C---:B------:R-:W-:Y:S01]  /*12060*/  VIADD R0, R3.reuse, 0xffffffd9 ;  /* 0xffffffd903007836 */ /* 0x040fe20000000000 */
[----:B------:R-:W-:Y:S01]  /*12070*/  ISETP.GE.AND P6, PT, R6, R57, PT ;  /* 0x000000390600720c */ /* 0x000fe20003fc6270 */
[----:B------:R-:W-:Y:S01]  /*12080*/  VIADD R6, R3, 0xffffffd8 ;  /* 0xffffffd803067836 */ /* 0x000fe20000000000 */
[----:B------:R-:W5:Y:S01]  /*12090*/  LDSM.16.M88.4 R36, [R197+0x7800] ;  /* 0x00780000c524783b */ /* 0x000f620000000200 */
[----:B------:R-:W-:-:S03]  /*120a0*/  VIADD R176, R195, 0x5800 ;  /* 0x00005800c3b07836 */ /* 0x000fc60000000000 */
        /* <DEDUP_REMOVED lines=8> */
[----:B------:R-:W1:Y:S01]  /*12130*/  LDSM.16.M88.4 R76, [R191+0x6800] ;  /* 0x00680000bf4c783b */ /* 0x000e620000000200 */
[C---:B------:R-:W-:Y:S03]  /*12140*/  HMMA.16816.F32 R16, R8.reuse, R18, RZ ;  /* 0x000000120810723c */ /* 0x040fe600000018ff */
[----:B------:R-:W-:Y:S03]  /*12150*/  LDSM.16.M88.4 R48, [R184] ;  /* 0x00000000b830783b */ /* 0x000fe60000000200 */
[C---:B---3--:R-:W-:Y:S01]  /*12160*/  HMMA.16816.F32 R28, R8.reuse, R24, RZ ;  /* 0x00000018081c723c */ /* 0x048fe200000018ff */
[----:B------:R-:W0:Y:S05]  /*12170*/  LDGDEPBAR ;  /* 0x00000000000079af */ /* 0x000e2a0000000000 */
[C---:B------:R-:W-:Y:S06]  /*12180*/  HMMA.16816.F32 R24, R8.reuse, R26, RZ ;  /* 0x0000001a0818723c */ /* 0x040fec00000018ff */
[C---:B----4-:R-:W-:Y:S06]  /*12190*/  HMMA.16816.F32 R72, R8.reuse, R68, RZ ;  /* 0x000000440848723c */ /* 0x050fec00000018ff */
[C---:B------:R-:W-:Y:S06]  /*121a0*/  HMMA.16816.F32 R68, R8.reuse, R70, RZ ;  /* 0x000000460844723c */ /* 0x040fec00000018ff */
[C---:B-----5:R-:W-:Y:S06]  /*121b0*/  HMMA.16816.F32 R64, R8.reuse, R36, RZ ;  /* 0x000000240840723c */ /* 0x060fec00000018ff */
        /* <DEDUP_REMOVED lines=21> */
[C---:B---3--:R-:W-:Y:S06]  /*12310*/  HMMA.16816.F32 R72, R60.reuse, R36, R72 ;  /* 0x000000243c48723c */ /* 0x048fec0000001848 */
[C---:B------:R-:W-:Y:S01]  /*12320*/  HMMA.16816.F32 R68, R60.reuse, R38, R68 ;  /* 0x000000263c44723c */ /* 0x040fe20000001844 */
[----:B------:R-:W3:Y:S05]  /*12330*/  LDSM.16.M88.4 R36, [R184+0x1800] ;  /* 0x00180000b824783b */ /* 0x000eea0000000200 */
[C---:B--2---:R-:W-:Y:S06]  /*12340*/  HMMA.16816.F32 R64, R60.reuse, R12, R64 ;  /* 0x0000000c3c40723c */ /* 0x044fec0000001840 */
[----:B------:R-:W-:Y:S01]  /*12350*/  HMMA.16816.F32 R60, R60, R14, R8 ;  /* 0x0000000e3c3c723c */ /* 0x000fe20000001808 */
[----:B------:R-:W2:Y:S04]  /*12360*/  LDSM.16.M88.4 R12, [R197+0x8000] ;  /* 0x00800000c50c783b */ /* 0x000ea80000000200 */
[----:B------:R-:W2:Y:S01]  /*12370*/  LDSM.16.M88.4 R8, [R197+0x8800] ;  /* 0x00880000c508783b */ /* 0x000ea20000000200 */
        /* <DEDUP_REMOVED lines=12> */
[----:B------:R-:W5:Y:S01]  /*12440*/  LDSM.16.M88.4 R32, [R195+0x3800] ;  /* 0x00380000c320783b */ /* 0x000f620000000200 */
        /* <DEDUP_REMOVED lines=21> */
[----:B------:R-:W-:Y:S05]  /*125a0*/  LDSM.16.M88.4 R36, [R184+0x3000] ;  /* 0x00300000b824783b */ /* 0x000fea0000000200 */
[C---:B-----5:R-:W-:Y:S06]  /*125b0*/  HMMA.16816.F32 R64, R48.reuse, R32, R64 ;  /* 0x000000203040723c */ /* 0x060fec0000001840 */
[----:B------:R-:W-:Y:S01]  /*125c0*/  HMMA.16816.F32 R76, R48, R34, R76 ;  /* 0x00000022304c723c */ /* 0x000fe2000000184c */
[----:B------:R-:W3:Y:S04]  /*125d0*/  LDSM.16.M88.4 R32, [R184+0x2800] ;  /* 0x00280000b820783b */ /* 0x000ee80000000200 */
[----:B------:R-:W-:Y:S01]  /*125e0*/  LDSM.16.M88.4 R48, [R197+0xa000] ;  /* 0x00a00000c530783b */ /* 0x000fe20000000200 */
[C---:B--2---:R-:W-:Y:S06]  /*125f0*/  HMMA.16816.F32 R28, R12.reuse, R8, R28 ;  /* 0x000000080c1c723c */ /* 0x044fec000000181c */
[C---:B------:R-:W-:Y:S01]  /*12600*/  HMMA.16816.F32 R24, R12.reuse, R10, R24 ;  /* 0x0000000a0c18723c */ /* 0x040fe20000001818 */
[----:B------:R-:W2:Y:S05]  /*12610*/  LDSM.16.M88.4 R8, [R184+0x3800] ;  /* 0x00380000b808783b */ /* 0x000eaa0000000200 */
        /* <DEDUP_REMOVED lines=12> */
[C---:B---3--:R-:W-:Y:S06]  /*126e0*/  HMMA.16816.F32 R20, R44.reuse, R32, R20 ;  /* 0x000000202c14723c */ /* 0x048fec0000001814 */
[C---:B------:R-:W-:Y:S01]  /*126f0*/  HMMA.16816.F32 R16, R44.reuse, R34, R16 ;  /* 0x000000222c10723c */ /* 0x040fe20000001810 */
[----:B------:R-:W-:Y:S05]  /*12700*/  LDSM.16.M88.4 R32, [R197+0xb800] ;  /* 0x00b80000c520783b */ /* 0x000fea0000000200 */
[C---:B------:R-:W-:Y:S01]  /*12710*/  HMMA.16816.F32 R84, R44.reuse, R36, R72 ;  /* 0x000000242c54723c */ /* 0x040fe20000001848 */
[----:B------:R-:W3:Y:S05]  /*12720*/  LDSM.16.M88.4 R72, [R195+0x4000] ;  /* 0x00400000c348783b */ /* 0x000eea0000000200 */
[C---:B------:R-:W-:Y:S01]  /*12730*/  HMMA.16816.F32 R68, R44.reuse, R38, R68 ;  /* 0x000000262c44723c */ /* 0x040fe20000001844 */
[----:B------:R-:W3:Y:S05]  /*12740*/  LDSM.16.M88.4 R36, [R195+0x4800] ;  /* 0x00480000c324783b */ /* 0x000eea0000000200 */
[C---:B--2---:R-:W-:Y:S06]  /*12750*/  HMMA.16816.F32 R64, R44.reuse, R8, R64 ;  /* 0x000000082c40723c */ /* 0x044fec0000001840 */
[----:B------:R-:W-:Y:S01]  /*12760*/  HMMA.16816.F32 R76, R44, R10, R76 ;  /* 0x0000000a2c4c723c */ /* 0x000fe2000000184c */
[----:B------:R-:W2:Y:S04]  /*12770*/  LDSM.16.M88.4 R8, [R195+0x5000] ;  /* 0x00500000c308783b */ /* 0x000ea80000000200 */
        /* <DEDUP_REMOVED lines=10> */
[C---:B---3--:R-:W-:Y:S06]  /*12820*/  HMMA.16816.F32 R28, R80.reuse, R72, R28 ;  /* 0x00000048501c723c */ /* 0x048fec000000181c */
[C---:B------:R-:W-:Y:S06]  /*12830*/  HMMA.16816.F32 R24, R80.reuse, R74, R24 ;  /* 0x0000004a5018723c */ /* 0x040fec0000001818 */
[C---:B------:R-:W-:Y:S06]  /*12840*/  HMMA.16816.F32 R20, R80.reuse, R36, R20 ;  /* 0x000000245014723c */ /* 0x040fec0000001814 */
[C---:B------:R-:W-:Y:S01]  /*12850*/  HMMA.16816.F32 R16, R80.reuse, R38, R16 ;  /* 0x000000265010723c */ /* 0x040fe20000001810 */
[----:B------:R-:W-:Y:S05]  /*12860*/  LDSM.16.M88.4 R36, [R193+0x4000] ;  /* 0x00400000c124783b */ /* 0x000fea0000000200 */
[C---:B--2---:R-:W-:Y:S06]  /*12870*/  HMMA.16816.F32 R84, R80.reuse, R8, R84 ;  /* 0x000000085054723c */ /* 0x044fec0000001854 */
[----:B------:R-:W-:Y:S01]  /*12880*/  HMMA.16816.F32 R68, R80, R10, R68 ;  /* 0x0000000a5044723c */ /* 0x000fe20000001844 */
[----:B------:R-:W2:Y:S05]  /*12890*/  LDSM.16.M88.4 R8, [R184+0x4000] ;  /* 0x00400000b808783b */ /* 0x000eaa0000000200 */
[C---:B------:R-:W-:Y:S06]  /*128a0*/  HMMA.16816.F32 R76, R60.reuse, R34, R76 ;  /* 0x000000223c4c723c */ /* 0x040fec000000184c */
[----:B------:R-:W-:Y:S01]  /*128b0*/  HMMA.16816.F32 R64, R60, R32, R64 ;  /* 0x000000203c40723c */ /* 0x000fe20000001840 */
[----:B------:R-:W3:Y:S04]  /*128c0*/  LDSM.16.M88.4 R32, [R191+0xb000] ;  /* 0x00b00000bf20783b */ /* 0x000ee80000000200 */
[----:B------:R-:W4:Y:S01]  /*128d0*/  LDSM.16.M88.4 R60, [R191+0xb800] ;  /* 0x00b80000bf3c783b */ /* 0x000f220000000200 */
[C---:B-1----:R-:W-:Y:S06]  /*128e0*/  HMMA.16816.F32 R28, R40.reuse, R12, R28 ;  /* 0x0000000c281c723c */ /* 0x042fec000000181c */
[----:B------:R-:W-:Y:S01]  /*128f0*/  HMMA.16816.F32 R24, R40, R14, R24 ;  /* 0x0000000e2818723c */ /* 0x000fe20000001818 */
[----:B------:R-:W-:Y:S05]  /*12900*/  LDSM.16.M88.4 R12, [R184+0x5000] ;  /* 0x00500000b80c783b */ /* 0x000fea0000000200 */
[C---:B------:R-:W-:Y:S06]  /*12910*/  HMMA.16816.F32 R76, R80.reuse, R46, R76 ;  /* 0x0000002e504c723c */ /* 0x040fec000000184c */
[----:B------:R-:W-:Y:S01]  /*12920*/  HMMA.16816.F32 R64, R80, R44, R64 ;  /* 0x0000002c5040723c */ /* 0x000fe20000001840 */
[----:B------:R-:W1:Y:S05]  /*12930*/  LDSM.16.M88.4 R44, [R184+0x4800] ;  /* 0x00480000b82c783b */ /* 0x000e6a0000000200 */
[C---:B--2---:R-:W-:Y:S06]  /*12940*/  HMMA.16816.F32 R28, R36.reuse, R8, R28 ;  /* 0x00000008241c723c */ /* 0x044fec000000181c */
[----:B------:R-:W-:Y:S01]  /*12950*/  HMMA.16816.F32 R24, R36, R10, R24 ;  /* 0x0000000a2418723c */ /* 0x000fe20000001818 */
[----:B------:R-:W2:Y:S01]  /*12960*/  LDSM.16.M88.4 R8, [R184+0x5800] ;  /* 0x00580000b808783b */ /* 0x000ea20000000200 */
[----:B------:R-:W-:-:S04]  /*12970*/  DEPBAR.LE SB0, 0x0 ;  /* 0x000080000000791a */ /* 0x000fc80000000000 */
[C---:B------:R-:W-:Y:S06]  /*12980*/  HMMA.16816.F32 R20, R40.reuse, R48, R20 ;  /* 0x000000302814723c */ /* 0x040fec0000001814 */
[C---:B---3--:R-:W-:Y:S06]  /*12990*/  HMMA.16816.F32 R84, R40.reuse, R32, R84 ;  /* 0x000000202854723c */ /* 0x048fec0000001854 */
[----:B----4-:R-:W-:Y:S01]  /*129a0*/  HMMA.16816.F32 R76, R40, R62, R76 ;  /* 0x0000003e284c723c */ /* 0x010fe2000000184c */
[----:B------:R-:W-:Y:S01]  /*129b0*/  VIADD R32, R3, 0xffffffc9 ;  /* 0xffffffc903207836 */ /* 0x000fe20000000000 */
[----:B------:R-:W-:-:S04]  /*129c0*/  FSEL R30, R30, -INF , !P4 ;  /* 0xff8000001e1e7808 */ /* 0x000fc80006000000 */
[C---:B------:R-:W-:Y:S01]  /*129d0*/  HMMA.16816.F32 R16, R40.reuse, R50, R16 ;  /* 0x000000322810723c */ /* 0x040fe20000001810 */
[----:B------:R-:W-:Y:S01]  /*129e0*/  BAR.SYNC.DEFER_BLOCKING 0x0 ;  /* 0x0000000000007b1d */ /* 0x000fe20000010000 */
[-C--:B------:R-:W-:Y:S02]  /*129f0*/  ISETP.GE.AND P0, PT, R32, R57.reuse, PT ;  /* 0x000000392000720c */ /* 0x080fe40003f06270 */
[----:B------:R-:W-:Y:S02]  /*12a00*/  FSEL R32, R28, -INF , !P4 ;  /* 0xff8000001c207808 */ /* 0x000fe40006000000 */
[----:B------:R-:W-:Y:S01]  /*12a10*/  HMMA.16816.F32 R68, R40, R34, R68 ;  /* 0x000000222844723c */ /* 0x000fe20000001844 */
[----:B------:R-:W-:Y:S02]  /*12a20*/  FSEL R28, R31, -INF , !P2 ;  /* 0xff8000001f1c7808 */ /* 0x000fe40005000000 */
[----:B------:R-:W-:Y:S01]  /*12a30*/  ISETP.GE.AND P4, PT, R6, R57, PT ;  /* 0x000000390600720c */ /* 0x000fe20003f86270 */
[----:B------:R-:W-:-:S02]  /*12a40*/  VIADD R6, R3, 0xffffffe0 ;  /* 0xffffffe003067836 */ /* 0x000fc40000000000 */
[----:B------:R-:W-:Y:S01]  /*12a50*/  HMMA.16816.F32 R64, R40, R60, R64 ;  /* 0x0000003c2840723c */ /* 0x000fe20000001840 */
[----:B------:R-:W-:-:S05]  /*12a60*/  VIADD R34, R3, 0xffffffc8 ;  /* 0xffffffc803227836 */ /* 0x000fca0000000000 */
[C---:B-1----:R-:W-:Y:S01]  /*12a70*/  HMMA.16816.F32 R20, R36.reuse, R44, R20 ;  /* 0x0000002c2414723c */ /* 0x042fe20000001814 */
[-C--:B------:R-:W-:Y:S02]  /*12a80*/  ISETP.GE.AND P1, PT, R34, R57.reuse, PT ;  /* 0x000000392200720c */ /* 0x080fe40003f26270 */
[----:B------:R-:W-:Y:S02]  /*12a90*/  FSEL R34, R29, -INF , !P2 ;  /* 0xff8000001d227808 */ /* 0x000fe40005000000 */
[----:B------:R-:W-:Y:S01]  /*12aa0*/  ISETP.GE.AND P2, PT, R0, R57, PT ;  /* 0x000000390000720c */ /* 0x000fe20003f46270 */
[----:B------:R-:W-:Y:S01]  /*12ab0*/  HMMA.16816.F32 R84, R36, R12, R84 ;  /* 0x0000000c2454723c */ /* 0x000fe20000001854 */
[----:B------:R-:W-:Y:S01]  /*12ac0*/  VIADD R0, R3, 0xffffffe1 ;  /* 0xffffffe103007836 */ /* 0x000fe20000000000 */
[----:B------:R-:W-:Y:S02]  /*12ad0*/  FSEL R40, R24, -INF , !P1 ;  /* 0xff80000018287808 */ /* 0x000fe40004800000 */
[----:B------:R-:W-:-:S02]  /*12ae0*/  FSEL R24, R27, -INF , !P0 ;  /* 0xff8000001b187808 */ /* 0x000fc40004000000 */
[C---:B--2---:R-:W-:Y:S01]  /*12af0*/  HMMA.16816.F32 R76, R36.reuse, R10, R76 ;  /* 0x0000000a244c723c */ /* 0x044fe2000000184c */
[----:B------:R-:W-:Y:S02]  /*12b00*/  FSEL R42, R25, -INF , !P0 ;  /* 0xff800000192a7808 */ /* 0x000fe40004000000 */
[-C--:B------:R-:W-:Y:S01]  /*12b10*/  ISETP.GE.AND P0, PT, R0, R57.reuse, PT ;  /* 0x000000390000720c */ /* 0x080fe20003f06270 */
[C---:B------:R-:W-:Y:S01]  /*12b20*/  VIADD R0, R3.reuse, 0xffffffe8 ;  /* 0xffffffe803007836 */ /* 0x040fe20000000000 */
[----:B------:R-:W-:Y:S01]  /*12b30*/  FSEL R26, R26, -INF , !P1 ;  /* 0xff8000001a1a7808 */ /* 0x000fe20004800000 */
[----:B------:R-:W-:Y:S01]  /*12b40*/  HMMA.16816.F32 R16, R36, R46, R16 ;  /* 0x0000002e2410723c */ /* 0x000fe20000001810 */
[C---:B------:R-:W-:Y:S01]  /*12b50*/  VIADD R10, R3.reuse, 0xfffffff9 ;  /* 0xfffffff9030a7836 */ /* 0x040fe20000000000 */
[----:B------:R-:W-:Y:S01]  /*12b60*/  ISETP.GE.AND P1, PT, R6, R57, PT ;  /* 0x000000390600720c */ /* 0x000fe20003f26270 */
[----:B------:R-:W-:-:S03]  /*12b70*/  VIADD R6, R3, 0xffffffe9 ;  /* 0xffffffe903067836 */ /* 0x000fc60000000000 */
[C---:B------:R-:W-:Y:S01]  /*12b80*/  HMMA.16816.F32 R68, R36.reuse, R14, R68 ;  /* 0x0000000e2444723c */ /* 0x040fe20000001844 */
[----:B------:R-:W-:Y:S02]  /*12b90*/  FSEL R22, R22, -INF , !P6 ;  /* 0xff80000016167808 */ /* 0x000fe40007000000 */
[----:B------:R-:W-:Y:S02]  /*12ba0*/  FSEL R20, R20, -INF , !P6 ;  /* 0xff80000014147808 */ /* 0x000fe40007000000 */
[-C--:B------:R-:W-:Y:S01]  /*12bb0*/  ISETP.GE.AND P6, PT, R0, R57.reuse, PT ;  /* 0x000000390000720c */ /* 0x080fe20003fc6270 */
[----:B------:R-:W-:Y:S01]  /*12bc0*/  HMMA.16816.F32 R64, R36, R8, R64 ;  /* 0x000000082440723c */ /* 0x000fe20000001840 */
[----:B------:R-:W-:Y:S01]  /*12bd0*/  FSEL R212, R87, -INF , !P0 ;  /* 0xff80000057d47808 */ /* 0x000fe20004000000 */
[----:B------:R-:W-:Y:S01]  /*12be0*/  VIADD R14, R3, 0xfffffff1 ;  /* 0xfffffff1030e7836 */ /* 0x000fe20000000000 */
[----:B------:R-:W-:Y:S02]  /*12bf0*/  FSEL R216, R85, -INF , !P0 ;  /* 0xff80000055d87808 */ /* 0x000fe40004000000 */
[----:B------:R-:W-:-:S02]  /*12c00*/  ISETP.GE.AND P0, PT, R10, R57, PT ;  /* 0x000000390a00720c */ /* 0x000fc40003f06270 */
[----:B------:R-:W-:Y:S02]  /*12c10*/  FSEL R12, R23, -INF , !P5 ;  /* 0xff800000170c7808 */ /* 0x000fe40006800000 */
[----:B------:R-:W-:Y:S02]  /*12c20*/  FSEL R0, R21, -INF , !P5 ;  /* 0xff80000015007808 */ /* 0x000fe40006800000 */
[----:B------:R-:W-:Y:S01]  /*12c30*/  ISETP.GE.AND P5, PT, R6, R57, PT ;  /* 0x000000390600720c */ /* 0x000fe20003fa6270 */
[----:B------:R-:W-:Y:S01]  /*12c40*/  VIADD R6, R3, 0xfffffff0 ;  /* 0xfffffff003067836 */ /* 0x000fe20000000000 */
[----:B------:R-:W-:Y:S02]  /*12c50*/  FSEL R158, R79, -INF , !P0 ;  /* 0xff8000004f9e7808 */ /* 0x000fe40004000000 */
[----:B------:R-:W-:Y:S02]  /*12c60*/  FSEL R169, R77, -INF , !P0 ;  /* 0xff8000004da97808 */ /* 0x000fe40004000000 */
[----:B------:R-:W-:-:S02]  /*12c70*/  ISETP.GE.AND P0, PT, R133, 0x2, PT ;  /* 0x000000028500780c */ /* 0x000fc40003f06270 */
[----:B------:R-:W-:Y:S02]  /*12c80*/  FSEL R18, R18, -INF , !P4 ;  /* 0xff80000012127808 */ /* 0x000fe40006000000 */
[----:B------:R-:W-:Y:S02]  /*12c90*/  FSEL R16, R16, -INF , !P4 ;  /* 0xff80000010107808 */ /* 0x000fe40006000000 */
[-C--:B------:R-:W-:Y:S02]  /*12ca0*/  ISETP.GE.AND P4, PT, R6, R57.reuse, PT ;  /* 0x000000390600720c */ /* 0x080fe40003f86270 */
[----:B------:R-:W-:Y:S02]  /*12cb0*/  FSEL R6, R19, -INF , !P2 ;  /* 0xff80000013067808 */ /* 0x000fe40005000000 */
[----:B------:R-:W-:Y:S02]  /*12cc0*/  FSEL R8, R17, -INF , !P2 ;  /* 0xff80000011087808 */ /* 0x000fe40005000000 */
[----:B------:R-:W-:Y:S01]  /*12cd0*/  ISETP.GE.AND P2, PT, R14, R57, PT ;  /* 0x000000390e00720c */ /* 0x000fe20003f46270 */
[----:B------:R-:W-:Y:S01]  /*12ce0*/  VIADD R14, R3, 0xfffffff8 ;  /* 0xfffffff8030e7836 */ /* 0x000fe20000000000 */
[----:B------:R-:W-:-:S02]  /*12cf0*/  FSEL R160, R86, -INF , !P1 ;  /* 0xff80000056a07808 */ /* 0x000fc40004800000 */
[----:B------:R-:W-:Y:S02]  /*12d00*/  FSEL R154, R84, -INF , !P1 ;  /* 0xff800000549a7808 */ /* 0x000fe40004800000 */
        /* <DEDUP_REMOVED lines=14> */
[C---:B------:R-:W-:Y:S01]  /*12df0*/  VIADD R36, R4.reuse, 0xffffffc0 ;  /* 0xffffffc004247836 */ /* 0x040fe20000000000 */
[----:B------:R-:W-:Y:S01]  /*12e00*/  IABS R13, R4 ;  /* 0x00000004000d7213 */ /* 0x000fe20000000000 */
[----:B------:R-:W-:Y:S01]  /*12e10*/  ULDC.64 UR10, c[0x0][0x248] ;  /* 0x00009200000a7ab9 */ /* 0x000fe20000000a00 */
[----:B------:R-:W-:Y:S02]  /*12e20*/  ULDC.64 UR8, c[0x0][0x230] ;  /* 0x00008c0000087ab9 */ /* 0x000fe40000000a00 */
[----:B------:R-:W-:Y:S02]  /*12e30*/  IABS R11, R36 ;  /* 0x00000024000b7213 */ /* 0x000fe40000000000 */
[-C--:B-1----:R-:W-:Y:S02]  /*12e40*/  IABS R3, R9.reuse ;  /* 0x0000000900037213 */ /* 0x082fe40000000000 */
[----:B------:R-:W-:-:S02]  /*12e50*/  LOP3.LUT R4, R4, R9, RZ, 0x3c, !PT ;  /* 0x0000000904047212 */ /* 0x000fc400078e3cff */
[----:B------:R-:W1:Y:S01]  /*12e60*/  I2F.RP R17, R3 ;  /* 0x0000000300117306 */ /* 0x000e620000209400 */
[----:B------:R-:W-:Y:S02]  /*12e70*/  LOP3.LUT R36, R36, R9, RZ, 0x3c, !PT ;  /* 0x0000000924247212 */ /* 0x000fe400078e3cff */
[----:B------:R-:W-:-:S05]  /*12e80*/  ISETP.GE.AND P4, PT, R4, RZ, PT ;  /* 0x000000ff0400720c */ /* 0x000fca0003f86270 */
        /* <DEDUP_REMOVED lines=21> */
[----:B------:R-:W-:-:S02]  /*12fe0*/  @!P2 IADD3 R15, R15, 0x1, RZ ;  /* 0x000000010f0fa810 */ /* 0x000fc40007ffe0ff */
[----:B------:R-:W-:Y:S02]  /*12ff0*/  ISETP.NE.AND P2, PT, R9, RZ, PT ;  /* 0x000000ff0900720c */ /* 0x000fe40003f45270 */
        /* <DEDUP_REMOVED lines=16> */
[----:B------:R-:W-:-:S04]  /*13100*/  IMAD R10, R9, UR11, R10 ;  /* 0x0000000b090a7c24 */ /* 0x000fc8000f8e020a */
[----:B------:R-:W-:Y:S01]  /*13110*/  IMAD.IADD R15, R15, 0x1, R10 ;  /* 0x000000010f0f7824 */ /* 0x000fe200078e020a */
[----:B--2---:R-:W-:-:S04]  /*13120*/  IADD3 R4, -R11, R4, RZ ;  /* 0x000000040b047210 */ /* 0x004fc80007ffe1ff */
[----:B------:R-:W-:Y:S01]  /*13130*/  SHF.R.S32.HI R3, RZ, 0x1f, R4 ;  /* 0x0000001fff037819 */ /* 0x000fe20000011404 */
[----:B------:R-:W-:-:S04]  /*13140*/  IMAD.WIDE.U32 R14, R4, UR8, R14 ;  /* 0x00000008040e7c25 */ /* 0x000fc8000f8e000e */
[----:B------:R-:W-:Y:S02]  /*13150*/  IMAD R3, R3, UR8, RZ ;  /* 0x0000000803037c24 */ /* 0x000fe4000f8e02ff */
[----:B------:R-:W-:Y:S02]  /*13160*/  IMAD.MOV.U32 R9, RZ, RZ, R14 ;  /* 0x000000ffff097224 */ /* 0x000fe400078e000e */
[----:B------:R-:W-:-:S05]  /*13170*/  IMAD R3, R4, UR9, R3 ;  /* 0x0000000904037c24 */ /* 0x000fca000f8e0203 */
[----:B------:R-:W-:Y:S01]  /*13180*/  IADD3 R3, R15, R3, RZ ;  /* 0x000000030f037210 */ /* 0x000fe20007ffe0ff */
[----:B------:R-:W-:Y:S06]  /*13190*/  BRA `(.L_x_3688) ;  /* 0x0000000000107947 */ /* 0x000fec0003800000 */
.L_x_3687:
[----:B------:R-:W-:Y:S02]  /*131a0*/  ULDC UR10, c[0x0][0x248] ;  /* 0x00009200000a7ab9 */ /* 0x000fe40000000800 */
[----:B------:R-:W-:-:S06]  /*131b0*/  USHF.L.U32 UR5, UR10, 0x6, URZ ;  /* 0x000000060a057899 */ /* 0x000fcc000800063f */
[----:B------:R-:W-:-:S04]  /*131c0*/  IADD3 R9, RZ, -UR5, RZ ;  /* 0x80000005ff097c10 */ /* 0x000fc8000fffe0ff */
[----:B------:R-:W-:-:S07]  /*131d0*/  SHF.R.S32.HI R3, RZ, 0x1f, R9 ;  /* 0x0000001fff037819 */ /* 0x000fce0000011409 */
.L_x_3688:
[----:B------:R-:W-:Y:S01]  /*131e0*/  IADD3 R54, P2, P1, R134, R9, R54 ;  /* 0x0000000986367210 */ /* 0x000fe2000795e036 */
[----:B------:R-:W-:Y:S01]  /*131f0*/  ULDC.64 UR8, c[0x0][0x218] ;  /* 0x0000860000087ab9 */ /* 0x000fe20000000a00 */
[C---:B------:R-:W-:Y:S01]  /*13200*/  LEA R200, P5, R9.reuse, R200, 0x1 ;  /* 0x000000c809c87211 */ /* 0x040fe200078a08ff */
[----:B------:R-:W-:Y:S01]  /*13210*/  USHF.L.U32 UR11, UR10, 0x5, URZ ;  /* 0x000000050a0b7899 */ /* 0x000fe2000800063f */
[C---:B------:R-:W-:Y:S01]  /*13220*/  IADD3 R134, P4, R9.reuse, R134, RZ ;  /* 0x0000008609867210 */ /* 0x040fe20007f9e0ff */
[----:B------:R-:W-:Y:S01]  /*13230*/  ULDC UR5, c[0x0][0x24c] ;  /* 0x0000930000057ab9 */ /* 0x000fe20000000800 */
[----:B------:R-:W-:Y:S01]  /*13240*/  LEA.HI.X R199, R9, R199, R3, 0x1, P5 ;  /* 0x000000c709c77211 */ /* 0x000fe200028f0c03 */
[----:B------:R-:W-:Y:S01]  /*13250*/  USHF.L.U64.HI UR5, UR10, 0x5, UR5 ;  /* 0x000000050a057899 */ /* 0x000fe20008010205 */
[----:B------:R-:W-:Y:S01]  /*13260*/  IADD3.X R53, R52, R3, R53, P2, P1 ;  /* 0x0000000334357210 */ /* 0x000fe200017e2435 */
[----:B------:R-:W-:Y:S01]  /*13270*/  IMAD.X R3, R3, 0x1, R52, P4 ;  /* 0x0000000103037824 */ /* 0x000fe200020e0634 */
[----:B------:R-:W-:Y:S01]  /*13280*/  LEA R14, P2, R134, UR8, 0x1 ;  /* 0x00000008860e7c11 */ /* 0x000fe2000f8408ff */
[----:B------:R-:W-:Y:S01]  /*13290*/  IMAD.MOV.U32 R201, RZ, RZ, R199 ;  /* 0x000000ffffc97224 */ /* 0x000fe200078e00c7 */
[----:B------:R-:W-:-:S02]  /*132a0*/  LEA R10, P1, R54, UR8, 0x1 ;  /* 0x00000008360a7c11 */ /* 0x000fc4000f8208ff */
[----:B------:R-:W-:Y:S02]  /*132b0*/  LEA.HI.X R15, R134, UR9, R3, 0x1, P2 ;  /* 0x00000009860f7c11 */ /* 0x000fe400090f0c03 */
[----:B------:R-:W-:Y:S01]  /*132c0*/  IADD3 R36, P2, R200, UR11, RZ ;  /* 0x0000000bc8247c10 */ /* 0x000fe2000ff5e0ff */
[----:B------:R-:W-:Y:S01]  /*132d0*/  @!PT LDS RZ, [RZ] ;  /* 0x00000000fffff984 */ /* 0x000fe20000000800 */
[----:B------:R-:W-:Y:S01]  /*132e0*/  @!PT LDS RZ, [RZ] ;  /* 0x00000000fffff984 */ /* 0x000fe20000000800 */
[----:B------:R-:W-:Y:S01]  /*132f0*/  @!PT LDS RZ, [RZ] ;  /* 0x00000000fffff984 */ /* 0x000fe20000000800 */
[----:B------:R1:W-:Y:S01]  /*13300*/  LDGSTS.E.BYPASS.LTC128B.128 [R211+0x6000], desc[UR6][R200.64] ;  /* 0x06000000c8d37fae */ /* 0x0003e2000b901d46 */
[----:B------:R-:W-:Y:S02]  /*13310*/  LEA.HI.X R11, R54, UR9, R53, 0x1, P1 ;  /* 0x00000009360b7c11 */ /* 0x000fe400088f0c35 */
[----:B------:R-:W-:Y:S01]  /*13320*/  IADD3.X R37, R199, UR5, RZ, P2, !PT ;  /* 0x00000005c7257c10 */ /* 0x000fe200097fe4ff */
[----:B------:R1:W-:Y:S01]  /*13330*/  LDGSTS.E.BYPASS.LTC128B.128 [R211+0x8000], desc[UR6][R14.64+0x80] ;  /* 0x080000800ed37fae */ /* 0x0003e2000b901d46 */
[----:B------:R-:W-:Y:S02]  /*13340*/  IADD3 R44, P2, R36, UR11, RZ ;  /* 0x0000000b242c7c10 */ /* 0x000fe4000ff5e0ff */
[----:B------:R-:W-:Y:S01]  /*13350*/  IADD3 R38, P1, R10, UR11, RZ ;  /* 0x0000000b0a267c10 */ /* 0x000fe2000ff3e0ff */
[----:B------:R1:W-:Y:S01]  /*13360*/  LDGSTS.E.BYPASS.LTC128B.128 [R211+0xa000], desc[UR6][R14.64+0x100] ;  /* 0x0a0001000ed37fae */ /* 0x0003e2000b901d46 */
[----:B------:R-:W-:-:S02]  /*13370*/  IADD3.X R45, R37, UR5, RZ, P2, !PT ;  /* 0x00000005252d7c10 */ /* 0x000fc400097fe4ff */
[----:B------:R-:W-:Y:S01]  /*13380*/  IADD3.X R39, R11, UR5, RZ, P1, !PT ;  /* 0x000000050b277c10 */ /* 0x000fe20008ffe4ff */
[----:B------:R1:W-:Y:S01]  /*13390*/  LDGSTS.E.BYPASS.LTC128B.128 [R211+0x6800], desc[UR6][R36.64] ;  /* 0x0680000024d37fae */ /* 0x0003e2000b901d46 */
[----:B------:R-:W-:Y:S02]  /*133a0*/  IADD3 R46, P2, R44, UR11, RZ ;  /* 0x0000000b2c2e7c10 */ /* 0x000fe4000ff5e0ff */
[----:B------:R-:W-:Y:S01]  /*133b0*/  IADD3 R48, P1, R38, UR11, RZ ;  /* 0x0000000b26307c10 */ /* 0x000fe2000ff3e0ff */
[----:B------:R1:W-:Y:S01]  /*133c0*/  LDGSTS.E.BYPASS.LTC128B.128 [R211+0x8800], desc[UR6][R10.64+0x80] ;  /* 0x088000800ad37fae */ /* 0x0003e2000b901d46 */
[----:B------:R-:W-:Y:S02]  /*133d0*/  IADD3.X R47, R45, UR5, RZ, P2, !PT ;  /* 0x000000052d2f7c10 */ /* 0x000fe400097fe4ff */
[----:B------:R-:W-:Y:S01]  /*133e0*/  IADD3.X R49, R39, UR5, RZ, P1, !PT ;  /* 0x0000000527317c10 */ /* 0x000fe20008ffe4ff */
        /* <DEDUP_REMOVED lines=8> */
.L_x_3686:
        /* <DEDUP_REMOVED lines=31> */
[----:B------:R-:W-:Y:S01]  /*13660*/  IADD3 R192, R59, R2, RZ ;  /* 0x000000023bc07210 */ /* 0x000fe20007ffe0ff */
[----:B------:R-:W1:Y:S03]  /*13670*/  SHFL.BFLY PT, R9, R10, 0x2, 0x1f ;  /* 0x0c401f000a097f89 */ /* 0x000e6600000e0000 */
[----:B------:R-:W-:Y:S01]  /*13680*/  LEA R192, R192, UR4, 0x1 ;  /* 0x00000004c0c07c11 */ /* 0x000fe2000f8e08ff */
[----:B------:R-:W2:Y:S03]  /*13690*/  SHFL.BFLY PT, R4, R11, 0x2, 0x1f ;  /* 0x0c401f000b047f89 */ /* 0x000ea600000e0000 */
[-C--:B------:R-:W-:Y:S01]  /*136a0*/  LEA R190, R7, R192.reuse, 0x1 ;  /* 0x000000c007be7211 */ /* 0x080fe200078e08ff */
[----:B------:R-:W-:Y:S01]  /*136b0*/  LDSM.16.MT88.4 R68, [R192+0xe000] ;  /* 0x00e00000c044783b */ /* 0x000fe20000004200 */
[----:B------:R-:W-:-:S02]  /*136c0*/  LEA R189, R5, R192, 0x1 ;  /* 0x000000c005bd7211 */ /* 0x000fc400078e08ff */
[----:B------:R-:W-:Y:S01]  /*136d0*/  LEA R188, R5, R190, 0x1 ;  /* 0x000000be05bc7211 */ /* 0x000fe200078e08ff */
        /* <DEDUP_REMOVED lines=34> */
[----:B------:R-:W-:Y:S01]  /*13900*/  FFMA.FTZ R134, R12, UR5, -R165 ;  /* 0x000000050c867c23 */ /* 0x000fe200080108a5 */
[----:B------:R-:W-:Y:S01]  /*13910*/  LDSM.16.MT88.4 R8, [R192+0xe800] ;  /* 0x00e80000c008783b */ /* 0x000fe20000004200 */
[--C-:B------:R-:W-:Y:S01]  /*13920*/  FFMA.FTZ R149, R20, UR5, -R171.reuse ;  /* 0x0000000514957c23 */ /* 0x100fe200080108ab */
[----:B------:R-:W-:Y:S01]  /*13930*/  FFMA.FTZ R145, R16, UR5, -R171 ;  /* 0x0000000510917c23 */ /* 0x000fe200080108ab */
[--C-:B------:R-:W-:Y:S01]  /*13940*/  FFMA.FTZ R147, R22, UR5, -R165.reuse ;  /* 0x0000000516937c23 */ /* 0x100fe200080108a5 */
[----:B------:R-:W1:Y:S01]  /*13950*/  LDSM.16.MT88.4 R12, [R190+0xc800] ;  /* 0x00c80000be0c783b */ /* 0x000e620000004200 */
[----:B------:R-:W2:Y:S01]  /*13960*/  MUFU.EX2 R150, R150 ;  /* 0x0000009600967308 */ /* 0x000ea20000000800 */
[--C-:B------:R-:W-:Y:S01]  /*13970*/  FFMA.FTZ R135, R18, UR5, -R165.reuse ;  /* 0x0000000512877c23 */ /* 0x100fe200080108a5 */
[----:B------:R-:W-:Y:S01]  /*13980*/  FFMA.FTZ R2, R6, UR5, -R165 ;  /* 0x0000000506027c23 */ /* 0x000fe200080108a5 */
[----:B------:R-:W4:Y:S01]  /*13990*/  LDSM.16.MT88.4 R20, [R189+0xe800] ;  /* 0x00e80000bd14783b */ /* 0x000f220000004200 */
[--C-:B------:R-:W-:Y:S01]  /*139a0*/  FFMA.FTZ R154, R154, UR5, -R171.reuse ;  /* 0x000000059a9a7c23 */ /* 0x100fe200080108ab */
[--C-:B------:R-:W-:Y:S01]  /*139b0*/  FFMA.FTZ R159, R216, UR5, -R171.reuse ;  /* 0x00000005d89f7c23 */ /* 0x100fe200080108ab */
[--C-:B------:R-:W-:Y:S01]  /*139c0*/  FFMA.FTZ R156, R156, UR5, -R171.reuse ;  /* 0x000000059c9c7c23 */ /* 0x100fe200080108ab */
[----:B------:R-:W5:Y:S01]  /*139d0*/  LDSM.16.MT88.4 R16, [R188+0xe800] ;  /* 0x00e80000bc10783b */ /* 0x000f620000004200 */
[----:B------:R-:W-:Y:S01]  /*139e0*/  MUFU.EX2 R151, R151 ;  /* 0x0000009700977308 */ /* 0x000fe20000000800 */
[----:B------:R-:W-:Y:S01]  /*139f0*/  FFMA.FTZ R161, R214, UR5, -R171 ;  /* 0x00000005d6a17c23 */ /* 0x000fe200080108ab */
[--C-:B------:R-:W-:Y:S01]  /*13a00*/  FFMA.FTZ R160, R160, UR5, -R165.reuse ;  /* 0x00000005a0a07c23 */ /* 0x100fe200080108a5 */
[----:B------:R-:W-:Y:S01]  /*13a10*/  LDSM.16.MT88.4 R32, [R189+0xc800] ;  /* 0x00c80000bd20783b */ /* 0x000fe20000004200 */
[--C-:B------:R-:W-:Y:S01]  /*13a20*/  FFMA.FTZ R163, R212, UR5, -R165.reuse ;  /* 0x00000005d4a37c23 */ /* 0x100fe200080108a5 */
[--C-:B------:R-:W-:Y:S01]  /*13a30*/  FFMA.FTZ R166, R166, UR5, -R165.reuse ;  /* 0x00000005a6a67c23 */ /* 0x100fe200080108a5 */
[----:B------:R-:W-:Y:S01]  /*13a40*/  FFMA.FTZ R167, R210, UR5, -R165 ;  /* 0x00000005d2a77c23 */ /* 0x000fe200080108a5 */
[----:B------:R-:W-:Y:S01]  /*13a50*/  LDSM.16.MT88.4 R136, [R192+0xc800] ;  /* 0x00c80000c088783b */ /* 0x000fe20000004200 */
[----:B------:R-:W3:Y:S01]  /*13a60*/  MUFU.EX2 R146, R146 ;  /* 0x0000009200927308 */ /* 0x000ee20000000800 */
[----:B--2---:R-:W-:Y:S01]  /*13a70*/  F2FP.F16.F32.PACK_AB R116, R150, R155 ;  /* 0x0000009b9674723e */ /* 0x004fe200000000ff */
        /* <DEDUP_REMOVED lines=11> */
[----:B------:R-:W-:-:S03]  /*13b30*/  FADD.FTZ R150, R155, R150 ;  /* 0x000000969b967221 */ /* 0x000fc60000010000 */
[----:B------:R-:W2:Y:S01]  /*13b40*/  MUFU.EX2 R157, R157 ;  /* 0x0000009d009d7308 */ /* 0x000ea20000000800 */
[----:B---3--:R-:W-:Y:S01]  /*13b50*/  F2FP.F16.F32.PACK_AB R118, R146, R151 ;  /* 0x000000979276723e */ /* 0x008fe200000000ff */
[----:B------:R-:W-:-:S04]  /*13b60*/  FADD.FTZ R151, R151, R150 ;  /* 0x0000009697977221 */ /* 0x000fc80000010000 */
[----:B------:R-:W-:Y:S02]  /*13b70*/  FADD.FTZ R146, R146, R151 ;  /* 0x0000009792927221 */ /* 0x000fe40000010000 */
        /* <DEDUP_REMOVED lines=45> */
[C---:B------:R-:W-:Y:S05]  /*13e50*/  HMMA.16816.F32 R64, R4.reuse, R8, R64 ;  /* 0x000000080440723c */ /* 0x040fea0000001840 */
[----:B------:R-:W-:Y:S01]  /*13e60*/  MUFU.EX2 R160, R160 ;  /* 0x000000a000a07308 */ /* 0x000fe20000000800 */
[----:B------:R-:W-:Y:S01]  /*13e70*/  HMMA.16816.F32 R68, R4, R10, R68 ;  /* 0x0000000a0444723c */ /* 0x000fe20000001844 */
[----:B------:R-:W3:Y:S05]  /*13e80*/  LDSM.16.MT88.4 R8, [R190+0x10800] ;  /* 0x01080000be08783b */ /* 0x000eea0000004200 */
        /* <DEDUP_REMOVED lines=76> */
[C---:B-----5:R-:W-:Y:S06]  /*14350*/  HMMA.16816.F32 R96, R4.reuse, R16, R96 ;  /* 0x000000100460723c */ /* 0x060fec0000001860 */
        /* <DEDUP_REMOVED lines=67> */
[----:B------:R-:W-:Y:S01]  /*14790*/  ULDC.64 UR4, c[0x0][0x250] ;  /* 0x0000940000047ab9 */ /* 0x000fe20000000a00 */
[----:B------:R-:W-:Y:S01]  /*147a0*/  ULDC UR8, c[0x0][0x250] ;  /* 0x0000940000087ab9 */ /* 0x000fe20000000800 */
[----:B------:R-:W-:Y:S01]  /*147b0*/  USHF.L.U64.HI UR12, UR4, 0x5, UR5 ;  /* 0x00000005040c7899 */ /* 0x000fe20008010205 */
[----:B------:R-:W-:Y:S01]  /*147c0*/  IADD3 R213, R133, -0x2, RZ ;  /* 0xfffffffe85d57810 */ /* 0x000fe20007ffe0ff */
[----:B------:R-:W-:Y:S01]  /*147d0*/  USHF.L.U32 UR13, UR4, 0x5, URZ ;  /* 0x00000005040d7899 */ /* 0x000fe2000800063f */
[----:B------:R-:W-:Y:S01]  /*147e0*/  MOV R0, R3 ;  /* 0x0000000300007202 */ /* 0x000fe20000000f00 */
[----:B------:R-:W-:Y:S01]  /*147f0*/  ULEA UR4, -UR8, URZ, 0x6 ;  /* 0x0000003f08047291 */ /* 0x000fe2000f8e313f */
[----:B------:R-:W-:Y:S01]  /*14800*/  IMAD.MOV.U32 R133, RZ, RZ, R132 ;  /* 0x000000ffff857224 */ /* 0x000fe200078e0084 */
[----:B------:R-:W-:Y:S01]  /*14810*/  ULDC UR11, c[0x0][0x248] ;  /* 0x00009200000b7ab9 */ /* 0x000fe20000000800 */
[----:B------:R-:W-:Y:S01]  /*14820*/  ULDC UR8, c[0x0][0x24c] ;  /* 0x0000930000087ab9 */ /* 0x000fe20000000800 */
[----:B------:R-:W-:-:S02]  /*14830*/  USHF.R.S32.HI UR9, URZ, 0x1f, UR4 ;  /* 0x0000001f3f097899 */ /* 0x000fc40008011404 */
[----:B------:R-:W-:Y:S01]  /*14840*/  MOV R212, UR4 ;  /* 0x0000000400d47c02 */ /* 0x000fe20008000f00 */
[----:B------:R-:W-:Y:S02]  /*14850*/  USHF.L.U64.HI UR8, UR11, 0x5, UR8 ;  /* 0x000000050b087899 */ /* 0x000fe40008010208 */
[----:B------:R-:W-:Y:S01]  /*14860*/  USHF.L.U32 UR5, UR11, 0x5, URZ ;  /* 0x000000050b057899 */ /* 0x000fe2000800063f */
[----:B------:R-:W-:Y:S01]  /*14870*/  IMAD.U32 R210, RZ, RZ, UR9 ;  /* 0x00000009ffd27e24 */ /* 0x000fe2000f8e00ff */
[----:B------:R-:W-:-:S10]  /*14880*/  ULDC UR4, c[0x0][0x2ec] ;  /* 0x0000bb0000047ab9 */ /* 0x000fd40000000800 */
.L_x_3693:
        /* <DEDUP_REMOVED lines=66> */
.L_x_3690:
        /* <DEDUP_REMOVED lines=8> */
[----:B------:R-:W-:Y:S01]  /*14d30*/  IADD3 R4, P0, R6, UR13, RZ ;  /* 0x0000000d06047c10 */ /* 0x000fe2000ff1e0ff */
[----:B------:R-:W-:Y:S03]  /*14d40*/  LDGSTS.E.BYPASS.LTC128B.128 [R211+0xe000], desc[UR6][R202.64+0x80] ;  /* 0x0e000080cad37fae */ /* 0x000fe6000b901d46 */
[----:B------:R-:W-:Y:S01]  /*14d50*/  IADD3.X R5, R7, UR12, RZ, P0, !PT ;  /* 0x0000000c07057c10 */ /* 0x000fe200087fe4ff */
[----:B------:R-:W-:Y:S01]  /*14d60*/  LDGSTS.E.BYPASS.LTC128B.128 [R211+0x10000], desc[UR6][R202.64+0x100] ;  /* 0x10000100cad37fae */ /* 0x000fe2000b901d46 */
[----:B------:R-:W-:Y:S03]  /*14d70*/  IADD3 R2, P0, R4, UR13, RZ ;  /* 0x0000000d04027c10 */ /* 0x000fe6000ff1e0ff */
[----:B------:R-:W-:Y:S01]  /*14d80*/  LDGSTS.E.BYPASS.LTC128B.128 [R211+0xc800], desc[UR6][R6.64] ;  /* 0x0c80000006d37fae */ /* 0x000fe2000b901d46 */
[----:B------:R-:W-:Y:S02]  /*14d90*/  IADD3.X R3, R5, UR12, RZ, P0, !PT ;  /* 0x0000000c05037c10 */ /* 0x000fe400087fe4ff */
[----:B------:R-:W-:Y:S01]  /*14da0*/  ISETP.GE.AND P0, PT, R213, 0x1, PT ;  /* 0x00000001d500780c */ /* 0x000fe20003f06270 */
[----:B------:R-:W-:Y:S04]  /*14db0*/  LDGSTS.E.BYPASS.LTC128B.128 [R211+0xe800], desc[UR6][R6.64+0x80] ;  /* 0x0e80008006d37fae */ /* 0x000fe8000b901d46 */
[----:B------:R-:W-:Y:S04]  /*14dc0*/  LDGSTS.E.BYPASS.LTC128B.128 [R211+0x10800], desc[UR6][R6.64+0x100] ;  /* 0x1080010006d37fae */ /* 0x000fe8000b901d46 */
[----:B------:R-:W-:Y:S04]  /*14dd0*/  LDGSTS.E.BYPASS.LTC128B.128 [R211+0xd000], desc[UR6][R4.64] ;  /* 0x0d00000004d37fae */ /* 0x000fe8000b901d46 */
[----:B------:R-:W-:Y:S04]  /*14de0*/  LDGSTS.E.BYPASS.LTC128B.128 [R211+0xf000], desc[UR6][R4.64+0x80] ;  /* 0x0f00008004d37fae */ /* 0x000fe8000b901d46 */
[----:B------:R1:W-:Y:S04]  /*14df0*/  LDGSTS.E.BYPASS.LTC128B.128 [R211+0x11000], desc[UR6][R4.64+0x100] ;  /* 0x1100010004d37fae */ /* 0x0003e8000b901d46 */
[----:B------:R2:W-:Y:S04]  /*14e00*/  LDGSTS.E.BYPASS.LTC128B.128 [R211+0xd800], desc[UR6][R2.64] ;  /* 0x0d80000002d37fae */ /* 0x0005e8000b901d46 */
[----:B------:R2:W-:Y:S04]  /*14e10*/  LDGSTS.E.BYPASS.LTC128B.128 [R211+0xf800], desc[UR6][R2.64+0x80] ;  /* 0x0f80008002d37fae */ /* 0x0005e8000b901d46 */
[----:B------:R2:W-:Y:S04]  /*14e20*/  LDGSTS.E.BYPASS.LTC128B.128 [R211+0x11800], desc[UR6][R2.64+0x100] ;  /* 0x1180010002d37fae */ /* 0x0005e8000b901d46 */
[----:B------:R-:W-:Y:S04]  /*14e30*/  LDSM.16.M88.4 R32, [R198] ;  /* 0x00000000c620783b */ /* 0x000fe80000000200 */
[----:B------:R-:W1:Y:S04]  /*14e40*/  LDSM.16.M88.4 R8, [R197+0x6000] ;  /* 0x00600000c508783b */ /* 0x000e680000000200 */
[----:B------:R-:W3:Y:S04]  /*14e50*/  LDSM.16.M88.4 R16, [R197+0x6800] ;  /* 0x00680000c510783b */ /* 0x000ee80000000200 */
[----:B------:R-:W4:Y:S04]  /*14e60*/  LDSM.16.M88.4 R24, [R197+0x7000] ;  /* 0x00700000c518783b */ /* 0x000f280000000200 */
[----:B------:R-:W5:Y:S04]  /*14e70*/  LDSM.16.M88.4 R136, [R197+0x7800] ;  /* 0x00780000c588783b */ /* 0x000f680000000200 */
[----:B------:R-:W0:Y:S04]  /*14e80*/  LDGDEPBAR ;  /* 0x00000000000079af */ /* 0x000e280000000000 */
[----:B------:R-:W-:Y:S04]  /*14e90*/  LDSM.16.M88.4 R140, [R196] ;  /* 0x00000000c48c783b */ /* 0x000fe80000000200 */
[----:B------:R-:W2:Y:S04]  /*14ea0*/  LDSM.16.M88.4 R144, [R195] ;  /* 0x00000000c390783b */ /* 0x000ea80000000200 */
[----:B------:R-:W2:Y:S04]  /*14eb0*/  LDSM.16.M88.4 R148, [R187] ;  /* 0x00000000bb94783b */ /* 0x000ea80000000200 */
[----:B------:R-:W2:Y:S04]  /*14ec0*/  LDSM.16.M88.4 R152, [R186] ;  /* 0x00000000ba98783b */ /* 0x000ea80000000200 */
[----:B------:R-:W2:Y:S01]  /*14ed0*/  LDSM.16.M88.4 R156, [R185] ;  /* 0x00000000b99c783b */ /* 0x000ea20000000200 */
        /* <DEDUP_REMOVED lines=15> */
[----:B------:R-:W-:Y:S05]  /*14fd0*/  LDSM.16.M88.4 R144, [R193] ;  /* 0x00000000c190783b */ /* 0x000fea0000000200 */
[C---:B------:R-:W-:Y:S06]  /*14fe0*/  HMMA.16816.F32 R12, R140.reuse, R148, R12 ;  /* 0x000000948c0c723c */ /* 0x040fec000000180c */
[C---:B------:R-:W-:Y:S01]  /*14ff0*/  HMMA.16816.F32 R16, R140.reuse, R150, R16 ;  /* 0x000000968c10723c */ /* 0x040fe20000001810 */
[----:B------:R-:W2:Y:S05]  /*15000*/  LDSM.16.M88.4 R148, [R184] ;  /* 0x00000000b894783b */ /* 0x000eaa0000000200 */
        /* <DEDUP_REMOVED lines=16> */
[C---:B------:R-:W-:Y:S06]  /*15110*/  HMMA.16816.F32 R28, R160.reuse, R172, R28 ;  /* 0x000000aca01c723c */ /* 0x040fec000000181c */
[----:B------:R-:W-:Y:S01]  /*15120*/  HMMA.16816.F32 R32, R160, R174, R32 ;  /* 0x000000aea020723c */ /* 0x000fe20000001820 */
[----:B------:R-:W3:Y:S04]  /*15130*/  LDSM.16.M88.4 R160, [R197+0x9000] ;  /* 0x00900000c5a0783b */ /* 0x000ee80000000200 */
[----:B------:R-:W3:Y:S01]  /*15140*/  LDSM.16.M88.4 R172, [R197+0x9800] ;  /* 0x00980000c5ac783b */ /* 0x000ee20000000200 */
[C---:B--2---:R-:W-:Y:S06]  /*15150*/  HMMA.16816.F32 R4, R144.reuse, R148, R4 ;  /* 0x000000949004723c */ /* 0x044fec0000001804 */
[C---:B------:R-:W-:Y:S01]  /*15160*/  HMMA.16816.F32 R8, R144.reuse, R150, R8 ;  /* 0x000000969008723c */ /* 0x040fe20000001808 */
[----:B------:R-:W-:Y:S05]  /*15170*/  LDSM.16.M88.4 R148, [R183] ;  /* 0x00000000b794783b */ /* 0x000fea0000000200 */
[C---:B----4-:R-:W-:Y:S06]  /*15180*/  HMMA.16816.F32 R12, R144.reuse, R152, R12 ;  /* 0x00000098900c723c */ /* 0x050fec000000180c */
[C---:B------:R-:W-:Y:S01]  /*15190*/  HMMA.16816.F32 R16, R144.reuse, R154, R16 ;  /* 0x0000009a9010723c */ /* 0x040fe20000001810 */
[----:B------:R-:W-:Y:S05]  /*151a0*/  LDSM.16.M88.4 R152, [R182] ;  /* 0x00000000b698783b */ /* 0x000fea0000000200 */
[C---:B-----5:R-:W-:Y:S06]  /*151b0*/  HMMA.16816.F32 R20, R144.reuse, R140, R20 ;  /* 0x0000008c9014723c */ /* 0x060fec0000001814 */
[C---:B------:R-:W-:Y:S01]  /*151c0*/  HMMA.16816.F32 R24, R144.reuse, R142, R24 ;  /* 0x0000008e9018723c */ /* 0x040fe20000001818 */
[----:B------:R-:W2:Y:S05]  /*151d0*/  LDSM.16.M88.4 R140, [R196+0x2000] ;  /* 0x00200000c48c783b */ /* 0x000eaa0000000200 */
        /* <DEDUP_REMOVED lines=22> */
[----:B------:R-:W-:Y:S05]  /*15340*/  LDSM.16.M88.4 R152, [R184+0x2800] ;  /* 0x00280000b898783b */ /* 0x000fea0000000200 */
[C---:B----4-:R-:W-:Y:S06]  /*15350*/  HMMA.16816.F32 R20, R140.reuse, R144, R20 ;  /* 0x000000908c14723c */ /* 0x050fec0000001814 */
[C---:B------:R-:W-:Y:S01]  /*15360*/  HMMA.16816.F32 R24, R140.reuse, R146, R24 ;  /* 0x000000928c18723c */ /* 0x040fe20000001818 */
[----:B------:R-:W2:Y:S05]  /*15370*/  LDSM.16.M88.4 R144, [R193+0x2000] ;  /* 0x00200000c190783b */ /* 0x000eaa0000000200 */
        /* <DEDUP_REMOVED lines=20> */
[C---:B------:R-:W-:Y:S06]  /*154c0*/  HMMA.16816.F32 R12, R144.reuse, R152, R12 ;  /* 0x00000098900c723c */ /* 0x040fec000000180c */
[C---:B------:R-:W-:Y:S01]  /*154d0*/  HMMA.16816.F32 R16, R144.reuse, R154, R16 ;  /* 0x0000009a9010723c */ /* 0x040fe20000001810 */
[----:B------:R-:W-:Y:S05]  /*154e0*/  LDSM.16.M88.4 R152, [R178] ;  /* 0x00000000b298783b */ /* 0x000fea0000000200 */
[C---:B----4-:R-:W-:Y:S06]  /*154f0*/  HMMA.16816.F32 R20, R144.reuse, R140, R20 ;  /* 0x0000008c9014723c */ /* 0x050fec0000001814 */
[C---:B------:R-:W-:Y:S01]  /*15500*/  HMMA.16816.F32 R24, R144.reuse, R142, R24 ;  /* 0x0000008e9018723c */ /* 0x040fe20000001818 */
[----:B------:R-:W2:Y:S05]  /*15510*/  LDSM.16.M88.4 R140, [R196+0x4000] ;  /* 0x00400000c48c783b */ /* 0x000eaa0000000200 */
        /* <DEDUP_REMOVED lines=36> */
[C---:B---3--:R-:W-:Y:S06]  /*15760*/  HMMA.16816.F32 R20, R160.reuse, R136, R20 ;  /* 0x00000088a014723c */ /* 0x048fec0000001814 */
[C---:B------:R-:W-:Y:S06]  /*15770*/  HMMA.16816.F32 R24, R160.reuse, R138, R24 ;  /* 0x0000008aa018723c */ /* 0x040fec0000001818 */
[C---:B------:R-:W-:Y:S06]  /*15780*/  HMMA.16816.F32 R28, R160.reuse, R172, R28 ;  /* 0x000000aca01c723c */ /* 0x040fec000000181c */
[----:B------:R-:W-:Y:S06]  /*15790*/  HMMA.16816.F32 R32, R160, R174, R32 ;  /* 0x000000aea020723c */ /* 0x000fec0000001820 */
[C---:B--2---:R-:W-:Y:S06]  /*157a0*/  HMMA.16816.F32 R4, R144.reuse, R148, R4 ;  /* 0x000000949004723c */ /* 0x044fec0000001804 */
        /* <DEDUP_REMOVED lines=76> */
.L_x_3692:
[C---:B------:R-:W-:Y:S04]  /*15c70*/  LEA R200, P0, R140.reuse, R200, 0x1 ;  /* 0x000000c88cc87211 */ /* 0x040fe800078008ff */
[----:B------:R-:W-:Y:S02]  /*15c80*/  LEA.HI.X R199, R140, R199, R132, 0x1, P0 ;  /* 0x000000c78cc77211 */ /* 0x000fe400000f0c84 */
[----:B------:R-:W-:Y:S03]  /*15c90*/  IADD3 R136, P0, R200, UR5, RZ ;  /* 0x00000005c8887c10 */ /* 0x000fe6000ff1e0ff */
[----:B------:R-:W-:Y:S01]  /*15ca0*/  IMAD.MOV.U32 R201, RZ, RZ, R199 ;  /* 0x000000ffffc97224 */ /* 0x000fe200078e00c7 */
[----:B------:R-:W-:Y:S02]  /*15cb0*/  IADD3.X R137, R199, UR8, RZ, P0, !PT ;  /* 0x00000008c7897c10 */ /* 0x000fe400087fe4ff */
[----:B------:R-:W-:Y:S02]  /*15cc0*/  IADD3 R134, P0, R136, UR5, RZ ;  /* 0x0000000588867c10 */ /* 0x000fe4000ff1e0ff */
[----:B------:R-:W-:Y:S01]  /*15cd0*/  @!PT LDS RZ, [RZ] ;  /* 0x00000000fffff984 */ /* 0x000fe20000000800 */
[----:B------:R-:W-:Y:S01]  /*15ce0*/  @!PT LDS RZ, [RZ] ;  /* 0x00000000fffff984 */ /* 0x000fe20000000800 */
[----:B------:R-:W-:Y:S01]  /*15cf0*/  @!PT LDS RZ, [RZ] ;  /* 0x00000000fffff984 */ /* 0x000fe20000000800 */
[----:B------:R1:W-:Y:S02]  /*15d00*/  LDGSTS.E.BYPASS.LTC128B.128 [R211+0x6000], desc[UR6][R200.64] ;  /* 0x06000000c8d37fae */ /* 0x0003e4000b901d46 */
[----:B------:R-:W-:Y:S02]  /*15d10*/  IADD3.X R135, R137, UR8, RZ, P0, !PT ;  /* 0x0000000889877c10 */ /* 0x000fe400087fe4ff */
        /* <DEDUP_REMOVED lines=14> */
.L_x_3691:
        /* <DEDUP_REMOVED lines=412> */
.L_x_3689:
        /* <DEDUP_REMOVED lines=255> */
[----:B---3--:R-:W1:Y:S01]  /*187b0*/  S2R R21, SR_CTAID.Y ;  /* 0x0000000000157919 */ /* 0x008e620000002600 */
        /* <DEDUP_REMOVED lines=8> */
.L_x_3694:
[----:B------:R-:W1:Y:S01]  /*18840*/  S2R R32, SR_CTAID.Z ;  /* 0x0000000000207919 */ /* 0x000e620000002700 */
[----:B------:R-:W1:Y:S01]  /*18850*/  LDC R3, c[0x0][0x270] ;  /* 0x00009c00ff037b82 */ /* 0x000e620000000800 */
[----:B---3--:R-:W1:Y:S07]  /*18860*/  S2R R21, SR_CTAID.Y ;  /* 0x0000000000157919 */ /* 0x008e6e0000002600 */
[----:B------:R-:W2:Y:S01]  /*18870*/  LDC R2, c[0x0][0x2c4] ;  /* 0x0000b100ff027b82 */ /* 0x000ea20000000800 */
[----:B-1----:R-:W-:-:S04]  /*18880*/  IMAD R3, R21, R3, R32 ;  /* 0x0000000315037224 */ /* 0x002fc800078e0220 */
[----:B--2---:R-:W-:-:S07]  /*18890*/  IMAD R2, R3, R2, RZ ;  /* 0x0000000203027224 */ /* 0x004fce00078e02ff */
.L_x_3695:
        /* <DEDUP_REMOVED lines=29> */
.L_x_3697:
[----:B------:R-:W-:Y:S05]  /*18a70*/  BSYNC B0 ;  /* 0x0000000000007941 */ /* 0x000fea0003800000 */
.L_x_3696:
[----:B------:R-:W3:Y:S01]  /*18a80*/  S2UR UR5, SR_CTAID.X ;  /* 0x00000000000579c3 */ /* 0x000ee20000002500 */
[----:B------:R-:W-:Y:S01]  /*18a90*/  LEA.HI R7, R7, R0, RZ, 0x3 ;  /* 0x0000000007077211 */ /* 0x000fe200078f18ff */
[----:B------:R4:W4:Y:S01]  /*18aa0*/  LDS.128 R12, [R211+0x1800] ;  /* 0x00180000d30c7984 */ /* 0x0009220000000c00 */
[----:B-12---:R-:W-:Y:S01]  /*18ab0*/  SHF.R.S32.HI R9, RZ, 0x1f, R6 ;  /* 0x0000001fff097819 */ /* 0x006fe20000011406 */
[----:B------:R-:W-:Y:S01]  /*18ac0*/  BSSY B0, `(.L_x_3698) ;  /* 0x0000038000007945 */ /* 0x000fe20003800000 */
[----:B------:R-:W-:Y:S01]  /*18ad0*/  LOP3.LUT R7, R7, 0xfffffff8, RZ, 0xc0, !PT ;  /* 0xfffffff807077812 */ /* 0x000fe200078ec0ff */
[----:B------:R1:W2:Y:S01]  /*18ae0*/  LDS.128 R16, [R211+0x5800] ;  /* 0x00580000d3107984 */ /* 0x0002a20000000c00 */
[----:B------:R-:W-:Y:S01]  /*18af0*/  LEA.HI R6, R9, R6, RZ, 0x3 ;  /* 0x0000000609067211 */ /* 0x000fe200078f18ff */
[----:B------:R-:W5:Y:S01]  /*18b00*/  LDC.64 R2, c[0x0][0x290] ;  /* 0x0000a400ff027b82 */ /* 0x000f620000000a00 */
[----:B------:R-:W-:Y:S01]  /*18b10*/  SHF.R.S32.HI R23, RZ, 0x1f, R21 ;  /* 0x0000001fff177819 */ /* 0x000fe20000011415 */
[----:B------:R-:W-:Y:S01]  /*18b20*/  IMAD.IADD R7, R0, 0x1, -R7 ;  /* 0x0000000100077824 */ /* 0x000fe200078e0a07 */
[----:B------:R-:W-:Y:S01]  /*18b30*/  SHF.R.S32.HI R0, RZ, 0x3, R6 ;  /* 0x00000003ff007819 */ /* 0x000fe20000011406 */
[----:B------:R1:W1:Y:S01]  /*18b40*/  LDS.128 R8, [R211+0x3800] ;  /* 0x00380000d3087984 */ /* 0x0002620000000c00 */
[----:B------:R-:W-:Y:S01]  /*18b50*/  ISETP.NE.AND P0, PT, R205, -0x1, PT ;  /* 0xffffffffcd00780c */ /* 0x000fe20003f05270 */
[----:B------:R-:W-:Y:S01]  /*18b60*/  IMAD.SHL.U32 R22, R7, 0x8, RZ ;  /* 0x0000000807167824 */ /* 0x000fe200078e00ff */
[----:B------:R-:W-:Y:S01]  /*18b70*/  SHF.R.S32.HI R7, RZ, 0x1f, R32 ;  /* 0x0000001fff077819 */ /* 0x000fe20000011420 */
[----:B------:R-:W4:Y:S01]  /*18b80*/  LDC.64 R4, c[0x0][0x298] ;  /* 0x0000a600ff047b82 */ /* 0x000f220000000a00 */
[----:B------:R-:W-:Y:S01]  /*18b90*/  VIADD R6, R0, 0x10 ;  /* 0x0000001000067836 */ /* 0x000fe20000000000 */
[----:B---3--:R-:W-:-:S04]  /*18ba0*/  USHF.L.U32 UR5, UR5, 0x6, URZ ;  /* 0x0000000605057899 */ /* 0x008fc8000800063f */
[----:B------:R-:W-:Y:S02]  /*18bb0*/  USHF.R.S32.HI UR4, URZ, 0x1f, UR5 ;  /* 0x0000001f3f047899 */ /* 0x000fe40008011405 */
[----:B------:R-:W-:Y:S01]  /*18bc0*/  IADD3 R25, R204, -UR5, RZ ;  /* 0x80000005cc197c10 */ /* 0x000fe2000fffe0ff */
[----:B-----5:R-:W-:-:S03]  /*18bd0*/  IMAD.WIDE.U32 R28, R21, R2, RZ ;  /* 0x00000002151c7225 */ /* 0x020fc600078e00ff */
[----:B------:R-:W-:Y:S01]  /*18be0*/  ISETP.GE.AND P3, PT, R6, R25, PT ;  /* 0x000000190600720c */ /* 0x000fe20003f66270 */
[----:B------:R-:W-:Y:S01]  /*18bf0*/  IMAD R6, R23, R2, RZ ;  /* 0x0000000217067224 */ /* 0x000fe200078e02ff */
[----:B------:R-:W-:Y:S01]  /*18c00*/  SHF.R.S32.HI R23, RZ, 0x1f, R22 ;  /* 0x0000001fff177819 */ /* 0x000fe20000011416 */
[----:B----4-:R-:W-:-:S04]  /*18c10*/  IMAD.WIDE.U32 R26, R205, R4, RZ ;  /* 0x00000004cd1a7225 */ /* 0x010fc800078e00ff */
[----:B------:R-:W-:Y:S01]  /*18c20*/  IMAD R3, R21, R3, R6 ;  /* 0x0000000315037224 */ /* 0x000fe200078e0206 */
[----:B------:R-:W-:Y:S01]  /*18c30*/  SEL R2, R28, R26, !P0 ;  /* 0x0000001a1c027207 */ /* 0x000fe20004000000 */
[----:B------:R-:W-:-:S04]  /*18c40*/  IMAD.WIDE.U32 R22, R4, UR5, R22 ;  /* 0x0000000504167c25 */ /* 0x000fc8000f8e0016 */
[----:B------:R-:W-:Y:S02]  /*18c50*/  IMAD R6, R4, UR4, RZ ;  /* 0x0000000404067c24 */ /* 0x000fe4000f8e02ff */
[----:B------:R-:W-:Y:S02]  /*18c60*/  IMAD R20, R205, R5, R27 ;  /* 0x00000005cd147224 */ /* 0x000fe400078e021b */
[----:B------:R-:W-:Y:S01]  /*18c70*/  @!P0 IMAD.IADD R20, R29, 0x1, R3 ;  /* 0x000000011d148824 */ /* 0x000fe200078e0203 */
[----:B------:R-:W-:Y:S01]  /*18c80*/  IADD3 R22, P0, R2, R22, RZ ;  /* 0x0000001602167210 */ /* 0x000fe20007f1e0ff */
[----:B------:R-:W-:Y:S01]  /*18c90*/  IMAD R3, R5, UR5, R6 ;  /* 0x0000000505037c24 */ /* 0x000fe2000f8e0206 */
[----:B------:R-:W-:Y:S01]  /*18ca0*/  ULDC.64 UR4, c[0x0][0x2a0] ;  /* 0x0000a80000047ab9 */ /* 0x000fe20000000a00 */
[C---:B------:R-:W-:Y:S01]  /*18cb0*/  VIADD R2, R0.reuse, 0x30 ;  /* 0x0000003000027836 */ /* 0x040fe20000000000 */
[----:B------:R-:W-:Y:S01]  /*18cc0*/  IADD3 R6, R0, 0x20, RZ ;  /* 0x0000002000067810 */ /* 0x000fe20007ffe0ff */
[----:B------:R-:W-:Y:S01]  /*18cd0*/  IMAD R7, R7, UR4, RZ ;  /* 0x0000000407077c24 */ /* 0x000fe2000f8e02ff */
[----:B------:R-:W-:Y:S01]  /*18ce0*/  IADD3.X R23, R20, R3, R23, P0, !PT ;  /* 0x0000000314177210 */ /* 0x000fe200007fe417 */
[----:B------:R3:W4:Y:S01]  /*18cf0*/  LDS.128 R28, [R211] ;  /* 0x00000000d31c7984 */ /* 0x0007220000000c00 */
[-C--:B------:R-:W-:Y:S01]  /*18d00*/  ISETP.GE.AND P2, PT, R6, R25.reuse, PT ;  /* 0x000000190600720c */ /* 0x080fe20003f46270 */
[----:B------:R-:W-:Y:S01]  /*18d10*/  IMAD R35, R32, UR5, R7 ;  /* 0x0000000520237c24 */ /* 0x000fe2000f8e0207 */
[-C--:B------:R-:W-:Y:S01]  /*18d20*/  ISETP.GE.AND P1, PT, R2, R25.reuse, PT ;  /* 0x000000190200720c */ /* 0x080fe20003f26270 */
[----:B------:R-:W-:Y:S01]  /*18d30*/  IMAD.WIDE.U32 R32, R32, UR4, R22 ;  /* 0x0000000420207c25 */ /* 0x000fe2000f8e0016 */
[----:B------:R-:W-:Y:S01]  /*18d40*/  ISETP.GE.AND P0, PT, R0, R25, PT ;  /* 0x000000190000720c */ /* 0x000fe20003f06270 */
[----:B------:R3:W1:Y:S03]  /*18d50*/  LDS.128 R20, [R211+0x4000] ;  /* 0x00400000d3147984 */ /* 0x0006660000000c00 */
[----:B------:R-:W-:Y:S01]  /*18d60*/  IADD3 R35, R35, R33, RZ ;  /* 0x0000002123237210 */ /* 0x000fe20007ffe0ff */
[----:B------:R3:W1:Y:S08]  /*18d70*/  LDS.128 R24, [R211+0x2000] ;  /* 0x00200000d3187984 */ /* 0x0006700000000c00 */
[----:B--2---:R-:W-:Y:S05]  /*18d80*/  @P0 BRA `(.L_x_3699) ;  /* 0x00000000002c0947 */ /* 0x004fea0003800000 */
        /* <DEDUP_REMOVED lines=8> */
[----:B----4-:R2:W-:Y:S04]  /*18e10*/  STG.E.128 desc[UR6][R36.64], R28 ;  /* 0x0000001c24007986 */ /* 0x0105e8000c101d06 */
[----:B-1----:R2:W-:Y:S04]  /*18e20*/  STG.E.128 desc[UR6][R36.64+0x80], R24 ;  /* 0x0000801824007986 */ /* 0x0025e8000c101d06 */
[----:B------:R2:W-:Y:S02]  /*18e30*/  STG.E.128 desc[UR6][R36.64+0x100], R20 ;  /* 0x0001001424007986 */ /* 0x0005e4000c101d06 */
.L_x_3699:
[----:B------:R-:W-:Y:S05]  /*18e40*/  BSYNC B0 ;  /* 0x0000000000007941 */ /* 0x000fea0003800000 */
.L_x_3698:
[----:B--2-4-:R2:W4:Y:S01]  /*18e50*/  LDS.128 R28, [R211+0x800] ;  /* 0x00080000d31c7984 */ /* 0x0145220000000c00 */
[----:B------:R-:W-:Y:S03]  /*18e60*/  BSSY B0, `(.L_x_3700) ;  /* 0x0000012000007945 */ /* 0x000fe60003800000 */
[----:B-1----:R2:W1:Y:S04]  /*18e70*/  LDS.128 R24, [R211+0x2800] ;  /* 0x00280000d3187984 */ /* 0x0024680000000c00 */
        /* <DEDUP_REMOVED lines=13> */
[----:B----4-:R4:W-:Y:S04]  /*18f50*/  STG.E.128 desc[UR6][R36.64], R28 ;  /* 0x0000001c24007986 */ /* 0x0109e8000c101d06 */
[----:B-1----:R4:W-:Y:S04]  /*18f60*/  STG.E.128 desc[UR6][R36.64+0x80], R24 ;  /* 0x0000801824007986 */ /* 0x0029e8000c101d06 */
[----:B------:R4:W-:Y:S02]  /*18f70*/  STG.E.128 desc[UR6][R36.64+0x100], R20 ;  /* 0x0001001424007986 */ /* 0x0009e4000c101d06 */
.L_x_3701:
[----:B------:R-:W-:Y:S05]  /*18f80*/  BSYNC B0 ;  /* 0x0000000000007941 */ /* 0x000fea0003800000 */
.L_x_3700:
[----:B-1--4-:R1:W4:Y:S01]  /*18f90*/  LDS.128 R24, [R211+0x1000] ;  /* 0x00100000d3187984 */ /* 0x0123220000000c00 */
        /* <DEDUP_REMOVED lines=18> */
.L_x_3703:
[----:B------:R-:W-:Y:S05]  /*190c0*/  BSYNC B0 ;  /* 0x0000000000007941 */ /* 0x000fea0003800000 */
.L_x_3702:
[----:B------:R-:W-:Y:S05]  /*190d0*/  @P1 EXIT ;  /* 0x000000000000194d */ /* 0x000fea0003800000 */
        /* <DEDUP_REMOVED lines=15> */
.L_x_3704:
        /* <DEDUP_REMOVED lines=11> */
.L_x_7468:


//--------------------- .text._ZN5flash24flash_fwd_splitkv_kernelI23Flash_fwd_kernel_traitsILi192ELi64ELi64ELi4ELb0ELb0EN7cutlass6half_tE19Flash_kernel_traitsILi192ELi64ELi64ELi4ES3_EELb0ELb0ELb0ELb0ELb1ELb1ELb0ELb1EEEvNS_16Flash_fwd_paramsE --------------------------
	.section	.text._ZN5flash24flash_fwd_splitkv_kernelI23Flash_fwd_kernel_traitsILi192ELi64ELi64ELi4ELb0ELb0EN7cutlass6half_tE19Flash_kernel_traitsILi192ELi64ELi64ELi4ES3_EELb0ELb0ELb0ELb0ELb1ELb1ELb0ELb1EEEvNS_16Flash_fwd_paramsE,"ax",@progbits
	.align	128
        .global         _ZN5flash24flash_fwd_splitkv_kernelI23Flash_fwd_kernel_traitsILi192ELi64ELi64ELi4ELb0ELb0EN7cutlass6half_tE19Flash_kernel_traitsILi192ELi64ELi64ELi4ES3_EELb0ELb0ELb0ELb0ELb1ELb1ELb0ELb1EEEvNS_16Flash_fwd_paramsE
        .type           _ZN5flash24flash_fwd_splitkv_kernelI23Flash_fwd_kernel_traitsILi192ELi64ELi64ELi4ELb0ELb0EN7cutlass6half_tE19Flash_kernel_traitsILi192ELi64ELi64ELi4ES3_EELb0ELb0ELb0ELb0ELb1ELb1ELb0ELb1EEEvNS_16Flash_fwd_paramsE,@function
        .size           _ZN5flash24flash_fwd_splitkv_kernelI23Flash_fwd_kernel_traitsILi192ELi64ELi64ELi4ELb0ELb0EN7cutlass6half_tE19Flash_kernel_traitsILi192ELi64ELi64ELi4ES3_EELb0ELb0ELb0ELb0ELb1ELb1ELb0ELb1EEEvNS_16Flash_fwd_paramsE,(.L_x_7469 - _ZN5flash24flash_fwd_splitkv_kernelI23Flash_fwd_kernel_traitsILi192ELi64ELi64ELi4ELb0ELb0EN7cutlass6half_tE19Flash_kernel_traitsILi192ELi64ELi64ELi4ES3_EELb0ELb0ELb0ELb0ELb1ELb1ELb0ELb1EEEvNS_16Flash_fwd_paramsE)
        .other          _ZN5flash24flash_fwd_splitkv_kernelI23Flash_fwd_kernel_traitsILi192ELi64ELi64ELi4ELb0ELb0EN7cutlass6half_tE19Flash_kernel_traitsILi192ELi64ELi64ELi4ES3_EELb0ELb0ELb0ELb0ELb1ELb1ELb0ELb1EEEvNS_16Flash_fwd_paramsE,@"STO_CUDA_ENTRY STV_DEFAULT"
_ZN5flash24flash_fwd_splitkv_kernelI23Flash_fwd_kernel_traitsILi192ELi64ELi64ELi4ELb0ELb0EN7cutlass6half_tE19Flash_kernel_traitsILi192ELi64ELi64ELi4ES3_EELb0ELb0ELb0ELb0ELb1ELb1ELb0ELb1EEEvNS_16Flash_fwd_paramsE:
.text._ZN5flash24flash_fwd_splitkv_kernelI23Flash_fwd_kernel_traitsILi192ELi64ELi64ELi4ELb0ELb0EN7cutlass6half_tE19Flash_kernel_traitsILi192ELi64ELi64ELi4ES3_EELb0ELb0ELb0ELb0ELb1ELb1ELb0ELb1EEEvNS_16Flash_fwd_paramsE:
        /* <DEDUP_REMOVED lines=41> */
.L_x_3705:
[----:B------:R-:W2:Y:S02]  /*0290*/  LDC R79, c[0x0][0x2c8] ;  /* 0x0000b200ff4f7b82 */ /* 0x000ea40000000800 */
.L_x_3706:
        /* <DEDUP_REMOVED lines=86> */
.L_x_3709:
[----:B------:R-:W-:Y:S05]  /*0800*/  BSYNC B0 ;  /* 0x0000000000007941 */ /* 0x000fea0003800000 */
.L_x_3708:
        /* <DEDUP_REMOVED lines=18> */
.L_x_3711:
[----:B------:R-:W-:Y:S05]  /*0930*/  BSYNC B0 ;  /* 0x0000000000007941 */ /* 0x000fea0003800000 */
.L_x_3710:
        /* <DEDUP_REMOVED lines=17> */
.L_x_3713:
[----:B------:R-:W-:Y:S05]  /*0a50*/  BSYNC B0 ;  /* 0x0000000000007941 */ /* 0x000fea0003800000 */
.L_x_3712:
        /* <DEDUP_REMOVED lines=15> */
.L_x_3715:
[----:B------:R-:W-:Y:S05]  /*0b50*/  BSYNC B0 ;  /* 0x0000000000007941 */ /* 0x000fea0003800000 */
.L_x_3714:
        /* <DEDUP_REMOVED lines=15> */
.L_x_3707:
        /* <DEDUP_REMOVED lines=22> */
.L_x_3716:
        /* <DEDUP_REMOVED lines=82> */
.L_x_3717:
        /* <DEDUP_REMOVED lines=48> */
.L_x_3719:
        /* <DEDUP_REMOVED lines=29> */
.L_x_3718:
        /* <DEDUP_REMOVED lines=242> */
.L_x_3766:
        /* <DEDUP_REMOVED lines=217> */
.L_x_3724:
[----:B------:R-:W-:Y:S05]  /*3450*/  BSYNC B0 ;  /* 0x0000000000007941 */ /* 0x000fea0003800000 */
.L_x_3723:
        /* <DEDUP_REMOVED lines=159> */
.L_x_3726:
[----:B------:R-:W-:Y:S05]  /*3e50*/  BSYNC B0 ;  /* 0x0000000000007941 */ /* 0x000fea0003800000 */
.L_x_3725:
        /* <DEDUP_REMOVED lines=167> */
.L_x_3728:
[----:B------:R-:W-:Y:S05]  /*48d0*/  BSYNC B0 ;  /* 0x0000000000007941 */ /* 0x000fea0003800000 */
.L_x_3727:
        /* <DEDUP_REMOVED lines=173> */
.L_x_3730:
[----:B------:R-:W-:Y:S05]  /*53b0*/  BSYNC B0 ;  /* 0x0000000000007941 */ /* 0x000fea0003800000 */
.L_x_3729:
[----:B-1----:R-:W-:Y:S01]  /*53c0*/  MOV R20, R49 ;  /* 0x0000003100147202 */ /* 0x002fe20000000f00 */
[----:B------:R-:W-:Y:S01]  /*53d0*/  IMAD.MOV.U32 R44, RZ, RZ, R51 ;  /* 0x000000ffff2c7224 */ /* 0x000fe200078e0033 */
[----:B------:R-:W-:Y:S01]  /*53e0*/  MOV R21, R48 ;  /* 0x0000003000157202 */ /* 0x000fe20000000f00 */
[----:B------:R-:W-:Y:S01]  /*53f0*/  IMAD.MOV.U32 R45, RZ, RZ, R50 ;  /* 0x000000ffff2d7224 */ /* 0x000fe200078e0032 */
[----:B------:R-:W-:Y:S01]  /*5400*/  UMOV UR4, UR19 ;  /* 0x0000001300047c82 */ /* 0x000fe20008000000 */
[----:B------:R-:W-:Y:S05]  /*5410*/  BRA `(.L_x_3731) ;  /* 0x0000004c00987947 */ /* 0x000fea0003800000 */
.L_x_3722:
        /* <DEDUP_REMOVED lines=95> */
.L_x_3735:
[----:B------:R-:W-:Y:S05]  /*5a10*/  BSYNC B0 ;  /* 0x0000000000007941 */ /* 0x000fea0003800000 */
.L_x_3734:
        /* <DEDUP_REMOVED lines=88> */
.L_x_3737:
[----:B------:R-:W-:Y:S05]  /*5fa0*/  BSYNC B0 ;  /* 0x0000000000007941 */ /* 0x000fea0003800000 */
.L_x_3736:
        /* <DEDUP_REMOVED lines=91> */
.L_x_3739:
[----:B------:R-:W-:Y:S05]  /*6560*/  BSYNC B0 ;  /* 0x0000000000007941 */ /* 0x000fea0003800000 */
.L_x_3738:
[----:B-----5:R1:W-:Y:S02]  /*6570*/  STG.E.128 desc[UR6][R84.64+0x100], R48 ;  /* 0x0001003054007986 */ /* 0x0203e4000c101d06 */
.L_x_3733:
[----:B------:R-:W-:Y:S05]  /*6580*/  BSYNC B1 ;  /* 0x0000000000017941 */ /* 0x000fea0003800000 */
.L_x_3732:
        /* <DEDUP_REMOVED lines=101> */
.L_x_3743:
[----:B------:R-:W-:Y:S05]  /*6be0*/  BSYNC B0 ;  /* 0x0000000000007941 */ /* 0x000fea0003800000 */
.L_x_3742:
        /* <DEDUP_REMOVED lines=92> */
.L_x_3745:
[----:B------:R-:W-:Y:S05]  /*71b0*/  BSYNC B0 ;  /* 0x0000000000007941 */ /* 0x000fea0003800000 */
.L_x_3744:
        /* <DEDUP_REMOVED lines=97> */
.L_x_3747:
[----:B------:R-:W-:Y:S05]  /*77d0*/  BSYNC B0 ;  /* 0x0000000000007941 */ /* 0x000fea0003800000 */
.L_x_3746:
[----:B-----5:R4:W-:Y:S02]  /*77e0*/  STG.E.128 desc[UR6][R146.64+0x100], R24 ;  /* 0x0001001892007986 */ /* 0x0209e4000c101d06 */
.L_x_3741:
[----:B------:R-:W-:Y:S05]  /*77f0*/  BSYNC B1 ;  /* 0x0000000000017941 */ /* 0x000fea0003800000 */
.L_x_3740:
        /* <DEDUP_REMOVED lines=104> */
.L_x_3751:
[----:B------:R-:W-:Y:S05]  /*7e80*/  BSYNC B0 ;  /* 0x0000000000007941 */ /* 0x000fea0003800000 */
.L_x_3750:
        /* <DEDUP_REMOVED lines=101> */
.L_x_3753:
[----:B------:R-:W-:Y:S05]  /*84e0*/  BSYNC B0 ;  /* 0x0000000000007941 */ /* 0x000fea0003800000 */
.L_x_3752:
        /* <DEDUP_REMOVED lines=98> */
.L_x_3755:
[----:B------:R-:W-:Y:S05]  /*8b10*/  BSYNC B0 ;  /* 0x0000000000007941 */ /* 0x000fea0003800000 */
.L_x_3754:
[----:B-----5:R4:W-:Y:S02]  /*8b20*/  STG.E.128 desc[UR6][R46.64], R8 ;  /* 0x000000082e007986 */ /* 0x0209e4000c101d06 */
.L_x_3749:
[----:B------:R-:W-:Y:S05]  /*8b30*/  BSYNC B1 ;  /* 0x0000000000017941 */ /* 0x000fea0003800000 */
.L_x_3748:
        /* <DEDUP_REMOVED lines=109> */
.L_x_3759:
[----:B------:R-:W-:Y:S05]  /*9210*/  BSYNC B0 ;  /* 0x0000000000007941 */ /* 0x000fea0003800000 */
.L_x_3758:
        /* <DEDUP_REMOVED lines=102> */
.L_x_3761:
[----:B------:R-:W-:Y:S05]  /*9880*/  BSYNC B0 ;  /* 0x0000000000007941 */ /* 0x000fea0003800000 */
.L_x_3760:
        /* <DEDUP_REMOVED lines=98> */
.L_x_3763:
[----:B------:R-:W-:Y:S05]  /*9eb0*/  BSYNC B0 ;  /* 0x0000000000007941 */ /* 0x000fea0003800000 */
.L_x_3762:
[----:B-----5:R2:W-:Y:S02]  /*9ec0*/  STG.E.128 desc[UR6][R46.64], R8 ;  /* 0x000000082e007986 */ /* 0x0205e4000c101d06 */
.L_x_3757:
[----:B------:R-:W-:Y:S05]  /*9ed0*/  BSYNC B1 ;  /* 0x0000000000017941 */ /* 0x000fea0003800000 */
.L_x_3756:
        /* <DEDUP_REMOVED lines=8> */
.L_x_3721:
        /* <DEDUP_REMOVED lines=50> */
.L_x_3731:
        /* <DEDUP_REMOVED lines=83> */
.L_x_3764:
        /* <DEDUP_REMOVED lines=9> */
.L_x_3765:
[----:B------:R-:W-:Y:S04]  /*a840*/  IADD3 R13, R13, -0x1, RZ ;  /* 0xffffffff0d0d7810 */ /* 0x000fe80007ffe0ff */
[----:B------:R-:W-:Y:S11]  /*a850*/  ISETP.GT.AND P0, PT, R13, R82, PT ;  /* 0x000000520d00720c */ /* 0x000ff60003f04270 */
[----:B------:R-:W-:Y:S02]  /*a860*/  @!UPT UIADD3 URZ, URZ, URZ, URZ ;  /* 0x0000003f3f3ff290 */ /* 0x000fe4000fffe03f */
[----:B------:R-:W-:Y:S05]  /*a870*/  @P0 BRA `(.L_x_3766) ;  /* 0xffffff7c00900947 */ /* 0x000fea000383ffff */
.L_x_3720:
        /* <DEDUP_REMOVED lines=103> */
.L_x_3773:
[----:B------:R-:W-:Y:S05]  /*aef0*/  BSYNC B0 ;  /* 0x0000000000007941 */ /* 0x000fea0003800000 */
.L_x_3772:
        /* <DEDUP_REMOVED lines=46> */
.L_x_3775:
[----:B------:R-:W-:Y:S05]  /*b1e0*/  BSYNC B0 ;  /* 0x0000000000007941 */ /* 0x000fea0003800000 */
.L_x_3774:
        /* <DEDUP_REMOVED lines=44> */
.L_x_3777:
[----:B------:R-:W-:Y:S05]  /*b4b0*/  BSYNC B0 ;  /* 0x0000000000007941 */ /* 0x000fea0003800000 */
.L_x_3776:
[----:B------:R4:W-:Y:S02]  /*b4c0*/  STS.128 [R219+0x4000], R8 ;  /* 0x00400008db007388 */ /* 0x0009e40000000c00 */
.L_x_3771:
[----:B------:R-:W-:Y:S05]  /*b4d0*/  BSYNC B1 ;  /* 0x0000000000017941 */ /* 0x000fea0003800000 */
.L_x_3770:
        /* <DEDUP_REMOVED lines=51> */
.L_x_3781:
[----:B------:R-:W-:Y:S05]  /*b810*/  BSYNC B0 ;  /* 0x0000000000007941 */ /* 0x000fea0003800000 */
.L_x_3780:
        /* <DEDUP_REMOVED lines=45> */
.L_x_3783:
[----:B------:R-:W-:Y:S05]  /*baf0*/  BSYNC B0 ;  /* 0x0000000000007941 */ /* 0x000fea0003800000 */
.L_x_3782:
        /* <DEDUP_REMOVED lines=44> */
.L_x_3785:
[----:B------:R-:W-:Y:S05]  /*bdc0*/  BSYNC B0 ;  /* 0x0000000000007941 */ /* 0x000fea0003800000 */
.L_x_3784:
[----:B------:R1:W-:Y:S02]  /*bdd0*/  STS.128 [R219+0x4800], R8 ;  /* 0x00480008db007388 */ /* 0x0003e40000000c00 */
.L_x_3779:
[----:B------:R-:W-:Y:S05]  /*bde0*/  BSYNC B1 ;  /* 0x0000000000017941 */ /* 0x000fea0003800000 */
.L_x_3778:
        /* <DEDUP_REMOVED lines=49> */
.L_x_3789:
[----:B------:R-:W-:Y:S05]  /*c100*/  BSYNC B0 ;  /* 0x0000000000007941 */ /* 0x000fea0003800000 */
.L_x_3788:
        /* <DEDUP_REMOVED lines=43> */
.L_x_3791:
[----:B------:R-:W-:Y:S05]  /*c3c0*/  BSYNC B0 ;  /* 0x0000000000007941 */ /* 0x000fea0003800000 */
.L_x_3790:
        /* <DEDUP_REMOVED lines=44> */
.L_x_3793:
[----:B------:R-:W-:Y:S05]  /*c690*/  BSYNC B0 ;  /* 0x0000000000007941 */ /* 0x000fea0003800000 */
.L_x_3792:
[----:B------:R4:W-:Y:S02]  /*c6a0*/  STS.128 [R219+0x5000], R8 ;  /* 0x00500008db007388 */ /* 0x0009e40000000c00 */
.L_x_3787:
[----:B------:R-:W-:Y:S05]  /*c6b0*/  BSYNC B1 ;  /* 0x0000000000017941 */ /* 0x000fea0003800000 */
.L_x_3786:
        /* <DEDUP_REMOVED lines=48> */
.L_x_3796:
[----:B------:R-:W-:Y:S05]  /*c9c0*/  BSYNC B0 ;  /* 0x0000000000007941 */ /* 0x000fea0003800000 */
.L_x_3795:
        /* <DEDUP_REMOVED lines=43> */
.L_x_3798:
[----:B------:R-:W-:Y:S05]  /*cc80*/  BSYNC B0 ;  /* 0x0000000000007941 */ /* 0x000fea0003800000 */
.L_x_3797:
        /* <DEDUP_REMOVED lines=43> */
.L_x_3800:
[----:B------:R-:W-:Y:S05]  /*cf40*/  BSYNC B0 ;  /* 0x0000000000007941 */ /* 0x000fea0003800000 */
.L_x_3799:
[----:B------:R4:W-:Y:S01]  /*cf50*/  STS.128 [R219+0x5800], R8 ;  /* 0x00580008db007388 */ /* 0x0009e20000000c00 */
[----:B------:R-:W-:Y:S05]  /*cf60*/  BRA `(.L_x_3794) ;  /* 0x0000004400d07947 */ /* 0x000fea0003800000 */
.L_x_3769:
        /* <DEDUP_REMOVED lines=90> */
.L_x_3804:
[----:B------:R-:W-:Y:S05]  /*d510*/  BSYNC B0 ;  /* 0x0000000000007941 */ /* 0x000fea0003800000 */
.L_x_3803:
        /* <DEDUP_REMOVED lines=87> */
.L_x_3806:
[----:B------:R-:W-:Y:S05]  /*da90*/  BSYNC B0 ;  /* 0x0000000000007941 */ /* 0x000fea0003800000 */
.L_x_3805:
        /* <DEDUP_REMOVED lines=87> */
.L_x_3808:
[----:B------:R-:W-:Y:S05]  /*e010*/  BSYNC B0 ;  /* 0x0000000000007941 */ /* 0x000fea0003800000 */
.L_x_3807:
[----:B------:R4:W-:Y:S02]  /*e020*/  STS.128 [R219+0x4000], R20 ;  /* 0x00400014db007388 */ /* 0x0009e40000000c00 */
.L_x_3802:
[----:B------:R-:W-:Y:S05]  /*e030*/  BSYNC B1 ;  /* 0x0000000000017941 */ /* 0x000fea0003800000 */
.L_x_3801:
        /* <DEDUP_REMOVED lines=94> */
.L_x_3812:
[----:B------:R-:W-:Y:S05]  /*e620*/  BSYNC B0 ;  /* 0x0000000000007941 */ /* 0x000fea0003800000 */
.L_x_3811:
        /* <DEDUP_REMOVED lines=88> */
.L_x_3814:
[----:B------:R-:W-:Y:S05]  /*ebb0*/  BSYNC B0 ;  /* 0x0000000000007941 */ /* 0x000fea0003800000 */
.L_x_3813:
        /* <DEDUP_REMOVED lines=88> */
.L_x_3816:
[----:B------:R-:W-:Y:S05]  /*f140*/  BSYNC B0 ;  /* 0x0000000000007941 */ /* 0x000fea0003800000 */
.L_x_3815:
[----:B------:R1:W-:Y:S02]  /*f150*/  STS.128 [R219+0x4800], R20 ;  /* 0x00480014db007388 */ /* 0x0003e40000000c00 */
.L_x_3810:
[----:B------:R-:W-:Y:S05]  /*f160*/  BSYNC B1 ;  /* 0x0000000000017941 */ /* 0x000fea0003800000 */
.L_x_3809:
        /* <DEDUP_REMOVED lines=96> */
.L_x_3820:
[----:B------:R-:W-:Y:S05]  /*f770*/  BSYNC B0 ;  /* 0x0000000000007941 */ /* 0x000fea0003800000 */
.L_x_3819:
        /* <DEDUP_REMOVED lines=89> */
.L_x_3822:
[----:B------:R-:W-:Y:S05]  /*fd10*/  BSYNC B0 ;  /* 0x0000000000007941 */ /* 0x000fea0003800000 */
.L_x_3821:
        /* <DEDUP_REMOVED lines=88> */
.L_x_3824:
[----:B------:R-:W-:Y:S05]  /*102a0*/  BSYNC B0 ;  /* 0x0000000000007941 */ /* 0x000fea0003800000 */
.L_x_3823:
[----:B------:R4:W-:Y:S02]  /*102b0*/  STS.128 [R219+0x5000], R20 ;  /* 0x00500014db007388 */ /* 0x0009e40000000c00 */
.L_x_3818:
[----:B------:R-:W-:Y:S05]  /*102c0*/  BSYNC B1 ;  /* 0x0000000000017941 */ /* 0x000fea0003800000 */
.L_x_3817:
        /* <DEDUP_REMOVED lines=93> */
.L_x_3826:
[----:B------:R-:W-:Y:S05]  /*108a0*/  BSYNC B0 ;  /* 0x0000000000007941 */ /* 0x000fea0003800000 */
.L_x_3825:
        /* <DEDUP_REMOVED lines=88> */
.L_x_3828:
[----:B------:R-:W-:Y:S05]  /*10e30*/  BSYNC B0 ;  /* 0x0000000000007941 */ /* 0x000fea0003800000 */
.L_x_3827:
        /* <DEDUP_REMOVED lines=89> */
.L_x_3830:
[----:B------:R-:W-:Y:S05]  /*113d0*/  BSYNC B0 ;  /* 0x0000000000007941 */ /* 0x000fea0003800000 */
.L_x_3829:
[----:B------:R4:W-:Y:S01]  /*113e0*/  STS.128 [R219+0x5800], R20 ;  /* 0x00580014db007388 */ /* 0x0009e20000000c00 */
[----:B------:R-:W-:Y:S05]  /*113f0*/  BRA `(.L_x_3794) ;  /* 0x0000000000ac7947 */ /* 0x000fea0003800000 */
.L_x_3768:
        /* <DEDUP_REMOVED lines=43> */
.L_x_3794:
[----:B------:R-:W-:Y:S05]  /*116b0*/  BSYNC B2 ;  /* 0x0000000000027941 */ /* 0x000fea0003800000 */
.L_x_3767:
[----:B------:R-:W-:Y:S01]  /*116c0*/  LEA R4, R133, 0xffffffc0, 0x6 ;  /* 0xffffffc085047811 */ /* 0x000fe200078e30ff */
[----:B------:R-:W-:Y:S01]  /*116d0*/  IMAD.SHL.U32 R59, R58, 0x40, RZ ;  /* 0x000000403a3b7824 */ /* 0x000fe200078e00ff */
[----:B------:R-:W-:Y:S01]  /*116e0*/  LOP3.LUT R2, R128, 0xfffffff0, RZ, 0xc0, !PT ;  /* 0xfffffff080027812 */ /* 0x000fe200078ec0ff */
[----:B------:R-:W-:Y:S01]  /*116f0*/  ULDC UR5, c[0x0][0x39c] ;  /* 0x0000e70000057ab9 */ /* 0x000fe20000000800 */
        /* <DEDUP_REMOVED lines=96> */
[----:B------:R-:W-:-:S03]  /*11d00*/  IMAD.MOV.U32 R7, RZ, RZ, 0x10 ;  /* 0x00000010ff077424 */ /* 0x000fc600078e00ff */
[----:B------:R-:W-:Y:S02]  /*11d10*/  @!P6 LDGSTS.E.BYPASS.LTC128B.128 [R219+0xe800], desc[UR6][R10.64+0x80] ;  /* 0x0e8000800adbefae */ /* 0x000fe4000b901d46 */
[----:B------:R-:W-:Y:S02]  /*11d20*/  SEL R7, R7, 0xfffffff0, !P1 ;  /* 0xfffffff007077807 */ /* 0x000fe40004800000 */
[----:B------:R-:W-:Y:S01]  /*11d30*/  @!P6 LDGSTS.E.BYPASS.LTC128B.128 [R219+0x10800], desc[UR6][R10.64+0x100] ;  /* 0x108001000adbefae */ /* 0x000fe2000b901d46 */
[----:B------:R-:W-:Y:S02]  /*11d40*/  R2P PR, R56, 0x6 ;  /* 0x0000000638007804 */ /* 0x000fe40000000000 */
[----:B------:R-:W-:Y:S01]  /*11d50*/  IMAD R204, R7, 0x2, R206 ;  /* 0x0000000207cc7824 */ /* 0x000fe200078e02ce */
[----:B------:R-:W-:Y:S03]  /*11d60*/  @P5 STS.128 [R219+0xd000], RZ ;  /* 0x00d000ffdb005388 */ /* 0x000fe60000000c00 */
[----:B------:R-:W-:Y:S01]  /*11d70*/  IMAD R201, R5, 0x2, R204 ;  /* 0x0000000205c97824 */ /* 0x000fe200078e02cc */
[----:B------:R-:W-:Y:S04]  /*11d80*/  @P5 STS.128 [R219+0xf000], RZ ;  /* 0x00f000ffdb005388 */ /* 0x000fe80000000c00 */
[----:B------:R-:W-:Y:S02]  /*11d90*/  @P5 STS.128 [R219+0x11000], RZ ;  /* 0x011000ffdb005388 */ /* 0x000fe40000000c00 */
[----:B------:R-:W-:-:S02]  /*11da0*/  @P1 VIADD R203, R0, 0xffffffe0 ;  /* 0xffffffe000cb1836 */ /* 0x000fc40000000000 */
[----:B------:R-:W-:Y:S01]  /*11db0*/  @!PT LDS RZ, [RZ] ;  /* 0x00000000fffff984 */ /* 0x000fe20000000800 */
[----:B------:R-:W-:Y:S01]  /*11dc0*/  @!PT LDS RZ, [RZ] ;  /* 0x00000000fffff984 */ /* 0x000fe20000000800 */
[----:B------:R-:W-:Y:S01]  /*11dd0*/  @!PT LDS RZ, [RZ] ;  /* 0x00000000fffff984 */ /* 0x000fe20000000800 */
[----:B------:R-:W-:Y:S01]  /*11de0*/  @!P5 LDGSTS.E.BYPASS.LTC128B.128 [R219+0xd000], desc[UR6][R12.64] ;  /* 0x0d0000000cdbdfae */ /* 0x000fe2000b901d46 */
[----:B------:R-:W-:Y:S02]  /*11df0*/  IMAD.MOV.U32 R0, RZ, RZ, 0x40 ;  /* 0x00000040ff007424 */ /* 0x000fe400078e00ff */
[C---:B------:R-:W-:Y:S01]  /*11e00*/  VIADD R195, R203.reuse, 0x800 ;  /* 0x00000800cbc37836 */ /* 0x040fe20000000000 */
[----:B------:R-:W-:Y:S01]  /*11e10*/  @!P5 LDGSTS.E.BYPASS.LTC128B.128 [R219+0xf000], desc[UR6][R12.64+0x80] ;  /* 0x0f0000800cdbdfae */ /* 0x000fe2000b901d46 */
[C---:B------:R-:W-:Y:S01]  /*11e20*/  VIADD R194, R203.reuse, 0x1000 ;  /* 0x00001000cbc27836 */ /* 0x040fe20000000000 */
[----:B------:R-:W-:Y:S01]  /*11e30*/  SEL R0, R0, 0xffffffc0, !P2 ;  /* 0xffffffc000007807 */ /* 0x000fe20005000000 */
[C---:B------:R-:W-:Y:S01]  /*11e40*/  VIADD R193, R203.reuse, 0x1800 ;  /* 0x00001800cbc17836 */ /* 0x040fe20000000000 */
[----:B------:R1:W-:Y:S01]  /*11e50*/  @!P5 LDGSTS.E.BYPASS.LTC128B.128 [R219+0x11000], desc[UR6][R12.64+0x100] ;  /* 0x110001000cdbdfae */ /* 0x0003e2000b901d46 */
[----:B------:R-:W-:Y:S02]  /*11e60*/  VIADD R191, R203, 0x2000 ;  /* 0x00002000cbbf7836 */ /* 0x000fe40000000000 */
[----:B------:R-:W-:Y:S01]  /*11e70*/  IMAD.IADD R199, R205, 0x1, R0 ;  /* 0x00000001cdc77824 */ /* 0x000fe200078e0200 */
[----:B------:R-:W-:Y:S01]  /*11e80*/  @P4 STS.128 [R219+0xd800], RZ ;  /* 0x00d800ffdb004388 */ /* 0x000fe20000000c00 */
[----:B------:R-:W-:-:S02]  /*11e90*/  IMAD.IADD R192, R0, 0x1, R203 ;  /* 0x0000000100c07824 */ /* 0x000fc400078e02cb */
[C---:B------:R-:W-:Y:S01]  /*11ea0*/  VIADD R190, R203.reuse, 0x2800 ;  /* 0x00002800cbbe7836 */ /* 0x040fe20000000000 */
[----:B------:R-:W-:Y:S01]  /*11eb0*/  @P4 STS.128 [R219+0xf800], RZ ;  /* 0x00f800ffdb004388 */ /* 0x000fe20000000c00 */
[C---:B------:R-:W-:Y:S02]  /*11ec0*/  VIADD R189, R203.reuse, 0x3000 ;  /* 0x00003000cbbd7836 */ /* 0x040fe40000000000 */
[C---:B------:R-:W-:Y:S01]  /*11ed0*/  VIADD R188, R203.reuse, 0x3800 ;  /* 0x00003800cbbc7836 */ /* 0x040fe20000000000 */
[----:B------:R-:W-:Y:S01]  /*11ee0*/  @P4 STS.128 [R219+0x11800], RZ ;  /* 0x011800ffdb004388 */ /* 0x000fe20000000c00 */
[C---:B------:R-:W-:Y:S02]  /*11ef0*/  VIADD R187, R203.reuse, 0x4000 ;  /* 0x00004000cbbb7836 */ /* 0x040fe40000000000 */
[C---:B------:R-:W-:Y:S01]  /*11f00*/  VIADD R186, R203.reuse, 0x4800 ;  /* 0x00004800cbba7836 */ /* 0x040fe20000000000 */
[----:B------:R-:W-:Y:S01]  /*11f10*/  @!PT LDS RZ, [RZ] ;  /* 0x00000000fffff984 */ /* 0x000fe20000000800 */
[----:B------:R-:W-:Y:S01]  /*11f20*/  @!PT LDS RZ, [RZ] ;  /* 0x00000000fffff984 */ /* 0x000fe20000000800 */
[----:B------:R-:W-:Y:S01]  /*11f30*/  @!PT LDS RZ, [RZ] ;  /* 0x00000000fffff984 */ /* 0x000fe20000000800 */
[----:B------:R-:W-:Y:S01]  /*11f40*/  @!P4 LDGSTS.E.BYPASS.LTC128B.128 [R219+0xd800], desc[UR6][R8.64] ;  /* 0x0d80000008dbcfae */ /* 0x000fe2000b901d46 */
[----:B------:R-:W-:-:S02]  /*11f50*/  VIADD R185, R203, 0x5000 ;  /* 0x00005000cbb97836 */ /* 0x000fc40000000000 */
[----:B------:R-:W-:Y:S01]  /*11f60*/  VIADD R184, R203, 0x5800 ;  /* 0x00005800cbb87836 */ /* 0x000fe20000000000 */
[----:B------:R-:W-:Y:S04]  /*11f70*/  @!P4 LDGSTS.E.BYPASS.LTC128B.128 [R219+0xf800], desc[UR6][R8.64+0x80] ;  /* 0x0f80008008dbcfae */ /* 0x000fe8000b901d46 */
[----:B------:R2:W-:Y:S04]  /*11f80*/  @!P4 LDGSTS.E.BYPASS.LTC128B.128 [R219+0x11800], desc[UR6][R8.64+0x100] ;  /* 0x1180010008dbcfae */ /* 0x0005e8000b901d46 */
[----:B-1----:R-:W-:Y:S04]  /*11f90*/  LDSM.16.M88.4 R12, [R206] ;  /* 0x00000000ce0c783b */ /* 0x002fe80000000200 */
[----:B------:R-:W1:Y:S04]  /*11fa0*/  LDSM.16.M88.4 R28, [R205+0x6000] ;  /* 0x00600000cd1c783b */ /* 0x000e680000000200 */
[----:B------:R-:W-:Y:S04]  /*11fb0*/  LDSM.16.M88.4 R76, [R204] ;  /* 0x00000000cc4c783b */ /* 0x000fe80000000200 */
[----:B------:R-:W-:Y:S04]  /*11fc0*/  LDSM.16.M88.4 R72, [R203] ;  /* 0x00000000cb48783b */ /* 0x000fe80000000200 */
[----:B------:R-:W4:Y:S04]  /*11fd0*/  LDSM.16.M88.4 R68, [R205+0x6800] ;  /* 0x00680000cd44783b */ /* 0x000f280000000200 */
[----:B------:R-:W5:Y:S04]  /*11fe0*/  LDSM.16.M88.4 R60, [R205+0x7000] ;  /* 0x00700000cd3c783b */ /* 0x000f680000000200 */
[----:B------:R-:W5:Y:S04]  /*11ff0*/  LDSM.16.M88.4 R36, [R205+0x7800] ;  /* 0x00780000cd24783b */ /* 0x000f680000000200 */
[----:B------:R-:W-:Y:S04]  /*12000*/  LDSM.16.M88.4 R84, [R202] ;  /* 0x00000000ca54783b */ /* 0x000fe80000000200 */
[----:B------:R-:W5:Y:S04]  /*12010*/  LDSM.16.M88.4 R96, [R199+0x6000] ;  /* 0x00600000c760783b */ /* 0x000f680000000200 */
[----:B---3--:R-:W3:Y:S04]  /*12020*/  LDSM.16.M88.4 R24, [R203+0x800] ;  /* 0x00080000cb18783b */ /* 0x008ee80000000200 */
[----:B------:R-:W3:Y:S01]  /*12030*/  LDSM.16.M88.4 R32, [R203+0x1000] ;  /* 0x00100000cb20783b */ /* 0x000ee20000000200 */
[C---:B-1----:R-:W-:Y:S03]  /*12040*/  HMMA.16816.F32 R16, R12.reuse, R28, RZ ;  /* 0x0000001c0c10723c */ /* 0x042fe600000018ff */
[----:B------:R-:W1:Y:S04]  /*12050*/  LDSM.16.M88.4 R48, [R203+0x1800] ;  /* 0x00180000cb30783b */ /* 0x000e680000000200 */
[----:B------:R-:W-:Y:S01]  /*12060*/  LDSM.16.M88.4 R20, [R201] ;  /* 0x00000000c914783b */ /* 0x000fe20000000200 */
[C---:B------:R-:W-:Y:S03]  /*12070*/  HMMA.16816.F32 R28, R12.reuse, R30, RZ ;  /* 0x0000001e0c1c723c */ /* 0x040fe600000018ff */
[----:B------:R-:W1:Y:S03]  /*12080*/  LDSM.16.M88.4 R92, [R192] ;  /* 0x00000000c05c783b */ /* 0x000e660000000200 */
[C---:B----4-:R-:W-:Y:S01]  /*12090*/  HMMA.16816.F32 R40, R12.reuse, R68, RZ ;  /* 0x000000440c28723c */ /* 0x050fe200000018ff */
[----:B--2---:R-:W2:Y:S04]  /*120a0*/  LDSM.16.M88.4 R8, [R199+0x6800] ;  /* 0x00680000c708783b */ /* 0x004ea80000000200 */
[----:B------:R-:W4:Y:S01]  /*120b0*/  LDSM.16.M88.4 R44, [R199+0x7000] ;  /* 0x00700000c72c783b */ /* 0x000f220000000200 */
[----:B-----5:R-:W-:Y:S03]  /*120c0*/  HMMA.16816.F32 R64, R12, R60, RZ ;  /* 0x0000003c0c40723c */ /* 0x020fe600000018ff */
[----:B------:R-:W5:Y:S03]  /*120d0*/  LDSM.16.M88.4 R80, [R199+0x7800] ;  /* 0x00780000c750783b */ /* 0x000f660000000200 */
[C---:B------:R-:W-:Y:S01]  /*120e0*/  HMMA.16816.F32 R16, R76.reuse, R72, R16 ;  /* 0x000000484c10723c */ /* 0x040fe20000001810 */
[----:B------:R-:W-:Y:S04]  /*120f0*/  LDSM.16.M88.4 R104, [R199+0x8800] ;  /* 0x00880000c768783b */ /* 0x000fe80000000200 */
[----:B------:R-:W-:Y:S01]  /*12100*/  LDSM.16.M88.4 R100, [R205+0xa000] ;  /* 0x00a00000cd64783b */ /* 0x000fe20000000200 */
[----:B------:R-:W-:Y:S03]  /*12110*/  HMMA.16816.F32 R28, R76, R74, R28 ;  /* 0x0000004a4c1c723c */ /* 0x000fe6000000181c */
[----:B------:R-:W-:Y:S03]  /*12120*/  LDSM.16.M88.4 R72, [R205+0x8000] ;  /* 0x00800000cd48783b */ /* 0x000fe60000000200 */
[C---:B------:R-:W-:Y:S01]  /*12130*/  HMMA.16816.F32 R68, R12.reuse, R70, RZ ;  /* 0x000000460c44723c */ /* 0x040fe200000018ff */
[----:B------:R-:W0:Y:S05]  /*12140*/  LDGDEPBAR ;  /* 0x00000000000079af */ /* 0x000e2a0000000000 */
[C---:B------:R-:W-:Y:S06]  /*12150*/  HMMA.16816.F32 R60, R12.reuse, R62, RZ ;  /* 0x0000003e0c3c723c */ /* 0x040fec00000018ff */
[C---:B------:R-:W-:Y:S06]  /*12160*/  HMMA.16816.F32 R88, R12.reuse, R36, RZ ;  /* 0x000000240c58723c */ /* 0x040fec00000018ff */
[----:B------:R-:W-:Y:S01]  /*12170*/  HMMA.16816.F32 R12, R12, R38, RZ ;  /* 0x000000260c0c723c */ /* 0x000fe200000018ff */
[----:B------:R-:W-:Y:S05]  /*12180*/  LDSM.16.M88.4 R36, [R192+0x800] ;  /* 0x00080000c024783b */ /* 0x000fea0000000200 */
        /* <DEDUP_REMOVED lines=19> */
[C---:B----4-:R-:W-:Y:S06]  /*122c0*/  HMMA.16816.F32 R64, R84.reuse, R44, R64 ;  /* 0x0000002c5440723c */ /* 0x050fec0000001840 */
        /* <DEDUP_REMOVED lines=39> */
[----:B------:R-:W-:Y:S01]  /*12540*/  HMMA.16816.F32 R68, R96, R22, R68 ;  /* 0x000000166044723c */ /* 0x000fe20000001844 */
[----:B------:R-:W1:Y:S05]  /*12550*/  LDSM.16.M88.4 R20, [R203+0x4000] ;  /* 0x00400000cb14783b */ /* 0x000e6a0000000200 */
[----:B------:R-:W-:Y:S06]  /*12560*/  HMMA.16816.F32 R40, R80, R104, R40 ;  /* 0x000000685028723c */ /* 0x000fec0000001828 */
[C---:B----4-:R-:W-:Y:S06]  /*12570*/  HMMA.16816.F32 R64, R96.reuse, R8, R64 ;  /* 0x000000086040723c */ /* 0x050fec0000001840 */
        /* <DEDUP_REMOVED lines=20> */
[C---:B------:R-:W-:Y:S06]  /*126c0*/  HMMA.16816.F32 R88, R80.reuse, R72, R88 ;  /* 0x000000485058723c */ /* 0x040fec0000001858 */
[----:B------:R-:W-:Y:S01]  /*126d0*/  HMMA.16816.F32 R84, R80, R74, R84 ;  /* 0x0000004a5054723c */ /* 0x000fe20000001854 */
[----:B------:R-:W4:Y:S05]  /*126e0*/  LDSM.16.M88.4 R72, [R192+0x3800] ;  /* 0x00380000c048783b */ /* 0x000f2a0000000200 */
[C---:B--2---:R-:W-:Y:S06]  /*126f0*/  HMMA.16816.F32 R104, R48.reuse, R92, R104 ;  /* 0x0000005c3068723c */ /* 0x044fec0000001868 */
[----:B------:R-:W-:Y:S06]  /*12700*/  HMMA.16816.F32 R60, R48, R94, R60 ;  /* 0x0000005e303c723c */ /* 0x000fec000000183c */
[C---:B------:R-:W-:Y:S06]  /*12710*/  HMMA.16816.F32 R16, R12.reuse, R8, R16 ;  /* 0x000000080c10723c */ /* 0x040fec0000001810 */
[----:B------:R-:W-:Y:S01]  /*12720*/  HMMA.16816.F32 R28, R12, R10, R28 ;  /* 0x0000000a0c1c723c */ /* 0x000fe2000000181c */
[----:B------:R-:W2:Y:S05]  /*12730*/  LDSM.16.M88.4 R8, [R203+0x5000] ;  /* 0x00500000cb08783b */ /* 0x000eaa0000000200 */
[----:B------:R-:W-:Y:S01]  /*12740*/  HMMA.16816.F32 R68, R36, R34, R68 ;  /* 0x000000222444723c */ /* 0x000fe20000001844 */
[----:B------:R-:W-:Y:S05]  /*12750*/  LDSM.16.M88.4 R32, [R192+0x4800] ;  /* 0x00480000c020783b */ /* 0x000fea0000000200 */
[----:B---3--:R-:W-:Y:S06]  /*12760*/  HMMA.16816.F32 R40, R24, R96, R40 ;  /* 0x000000601828723c */ /* 0x008fec0000001828 */
[C---:B-1----:R-:W-:Y:S06]  /*12770*/  HMMA.16816.F32 R104, R36.reuse, R20, R104 ;  /* 0x000000142468723c */ /* 0x042fec0000001868 */
[----:B------:R-:W-:Y:S01]  /*12780*/  HMMA.16816.F32 R60, R36, R22, R60 ;  /* 0x00000016243c723c */ /* 0x000fe2000000183c */
[----:B------:R-:W1:Y:S05]  /*12790*/  LDSM.16.M88.4 R20, [R205+0xb800] ;  /* 0x00b80000cd14783b */ /* 0x000e6a0000000200 */
[C---:B----4-:R-:W-:Y:S06]  /*127a0*/  HMMA.16816.F32 R88, R48.reuse, R72, R88 ;  /* 0x000000483058723c */ /* 0x050fec0000001858 */
[----:B------:R-:W-:Y:S06]  /*127b0*/  HMMA.16816.F32 R84, R48, R74, R84 ;  /* 0x0000004a3054723c */ /* 0x000fec0000001854 */
[----:B------:R-:W-:Y:S06]  /*127c0*/  HMMA.16816.F32 R28, R100, R66, R28 ;  /* 0x00000042641c723c */ /* 0x000fec000000181c */
[----:B------:R-:W-:Y:S06]  /*127d0*/  HMMA.16816.F32 R68, R24, R98, R68 ;  /* 0x000000621844723c */ /* 0x000fec0000001844 */
[----:B------:R-:W-:Y:S06]  /*127e0*/  HMMA.16816.F32 R40, R12, R44, R40 ;  /* 0x0000002c0c28723c */ /* 0x000fec0000001828 */
[C---:B--2---:R-:W-:Y:S06]  /*127f0*/  HMMA.16816.F32 R104, R24.reuse, R8, R104 ;  /* 0x000000081868723c */ /* 0x044fec0000001868 */
[----:B------:R-:W-:Y:S01]  /*12800*/  HMMA.16816.F32 R60, R24, R10, R60 ;  /* 0x0000000a183c723c */ /* 0x000fe2000000183c */
[----:B------:R-:W2:Y:S01]  /*12810*/  LDSM.16.M88.4 R8, [R203+0x5800] ;  /* 0x00580000cb08783b */ /* 0x000ea20000000200 */
[----:B------:R-:W-:Y:S01]  /*12820*/  FMUL.FTZ R28, R28, UR5 ;  /* 0x000000051c1c7c20 */ /* 0x000fe20008410000 */
[----:B------:R-:W-:Y:S01]  /*12830*/  FMUL.FTZ R29, R29, UR5 ;  /* 0x000000051d1d7c20 */ /* 0x000fe20008410000 */
[----:B------:R-:W-:-:S02]  /*12840*/  FMUL.FTZ R30, R30, UR5 ;  /* 0x000000051e1e7c20 */ /* 0x000fc40008410000 */
[----:B------:R-:W-:Y:S01]  /*12850*/  HMMA.16816.F32 R16, R100, R64, R16 ;  /* 0x000000406410723c */ /* 0x000fe20000001810 */
[----:B------:R-:W3:Y:S01]  /*12860*/  LDSM.16.M88.4 R64, [R199+0xb000] ;  /* 0x00b00000c740783b */ /* 0x000ee20000000200 */
[----:B------:R-:W-:Y:S04]  /*12870*/  MUFU.TANH R45, R30 ;  /* 0x0000001e002d7308 */ /* 0x000fe80000002400 */
[C---:B-1----:R-:W-:Y:S06]  /*12880*/  HMMA.16816.F32 R88, R36.reuse, R20, R88 ;  /* 0x000000142458723c */ /* 0x042fec0000001858 */
[----:B------:R-:W-:Y:S01]  /*12890*/  HMMA.16816.F32 R84, R36, R22, R84 ;  /* 0x000000162454723c */ /* 0x000fe20000001854 */
[----:B------:R-:W-:Y:S05]  /*128a0*/  LDSM.16.M88.4 R20, [R192+0x5800] ;  /* 0x00580000c014783b */ /* 0x000fea0000000200 */
[----:B------:R-:W-:Y:S06]  /*128b0*/  HMMA.16816.F32 R68, R12, R46, R68 ;  /* 0x0000002e0c44723c */ /* 0x000fec0000001844 */
[----:B------:R-:W-:Y:S01]  /*128c0*/  HMMA.16816.F32 R40, R100, R32, R40 ;  /* 0x000000206428723c */ /* 0x000fe20000001828 */
[----:B------:R-:W-:Y:S01]  /*128d0*/  MUFU.TANH R32, R28 ;  /* 0x0000001c00207308 */ /* 0x000fe20000002400 */
[----:B------:R-:W-:Y:S01]  /*128e0*/  FMUL.FTZ R46, R31, UR5 ;  /* 0x000000051f2e7c20 */ /* 0x000fe20008410000 */
[----:B------:R-:W-:Y:S01]  /*128f0*/  FMUL.FTZ R0, R16, UR5 ;  /* 0x0000000510007c20 */ /* 0x000fe20008410000 */
[----:B------:R-:W-:Y:S01]  /*12900*/  FMUL.FTZ R3, R17, UR5 ;  /* 0x0000000511037c20 */ /* 0x000fe20008410000 */
[----:B------:R-:W-:Y:S01]  /*12910*/  FMUL.FTZ R6, R18, UR5 ;  /* 0x0000000512067c20 */ /* 0x000fe20008410000 */
[----:B------:R-:W-:-:S02]  /*12920*/  FMUL.FTZ R44, R19, UR5 ;  /* 0x00000005132c7c20 */ /* 0x000fc40008410000 */
[----:B------:R-:W1:Y:S01]  /*12930*/  LDSM.16.M88.4 R16, [R192+0x5000] ;  /* 0x00500000c010783b */ /* 0x000e620000000200 */
[----:B------:R4:W-:Y:S01]  /*12940*/  MUFU.TANH R33, R29 ;  /* 0x0000001d00217308 */ /* 0x0009e20000002400 */
[C---:B--2---:R-:W-:Y:S06]  /*12950*/  HMMA.16816.F32 R88, R24.reuse, R8, R88 ;  /* 0x000000081858723c */ /* 0x044fec0000001858 */
[----:B------:R-:W-:Y:S01]  /*12960*/  HMMA.16816.F32 R84, R24, R10, R84 ;  /* 0x0000000a1854723c */ /* 0x000fe20000001854 */
[----:B------:R-:W2:Y:S05]  /*12970*/  MUFU.TANH R0, R0 ;  /* 0x0000000000007308 */ /* 0x000eaa0000002400 */
[----:B---3--:R-:W-:Y:S01]  /*12980*/  HMMA.16816.F32 R60, R12, R66, R60 ;  /* 0x000000420c3c723c */ /* 0x008fe2000000183c */
[----:B------:R-:W-:Y:S01]  /*12990*/  IMAD.SHL.U32 R10, R55, 0x2, RZ ;  /* 0x00000002370a7824 */ /* 0x000fe200078e00ff */
[----:B----4-:R-:W3:Y:S01]  /*129a0*/  LDSM.16.M88.4 R28, [R199+0xb800] ;  /* 0x00b80000c71c783b */ /* 0x010ee20000000200 */
[----:B------:R-:W-:Y:S01]  /*129b0*/  MUFU.TANH R3, R3 ;  /* 0x0000000300037308 */ /* 0x000fe20000002400 */
[----:B------:R-:W-:-:S04]  /*129c0*/  DEPBAR.LE SB0, 0x0 ;  /* 0x000080000000791a */ /* 0x000fc80000000000 */
[----:B------:R-:W-:Y:S01]  /*129d0*/  HMMA.16816.F32 R104, R12, R64, R104 ;  /* 0x000000400c68723c */ /* 0x000fe20000001868 */
[----:B------:R-:W-:Y:S02]  /*129e0*/  LOP3.LUT R10, R10, 0x6, RZ, 0xc0, !PT ;  /* 0x000000060a0a7812 */ /* 0x000fe400078ec0ff */
[----:B------:R-:W4:Y:S03]  /*129f0*/  MUFU.TANH R44, R44 ;  /* 0x0000002c002c7308 */ /* 0x000f260000002400 */
[----:B------:R-:W-:Y:S01]  /*12a00*/  IMAD R11, R133, 0x40, R10 ;  /* 0x00000040850b7824 */ /* 0x000fe200078e020a */
[C---:B------:R-:W-:Y:S03]  /*12a10*/  HMMA.16816.F32 R68, R100.reuse, R34, R68 ;  /* 0x000000226444723c */ /* 0x040fe60000001844 */
[----:B------:R-:W-:Y:S01]  /*12a20*/  VIADD R10, R11, 0xffffffc0 ;  /* 0xffffffc00b0a7836 */ /* 0x000fe20000000000 */
[----:B------:R-:W5:Y:S03]  /*12a30*/  MUFU.TANH R46, R46 ;  /* 0x0000002e002e7308 */ /* 0x000f660000002400 */
[----:B------:R-:W-:Y:S01]  /*12a40*/  FMUL.FTZ R34, R40, UR5 ;  /* 0x0000000528227c20 */ /* 0x000fe20008410000 */
[-C--:B------:R-:W-:Y:S01]  /*12a50*/  ISETP.GE.AND P5, PT, R10, R57.reuse, PT ;  /* 0x000000390a00720c */ /* 0x080fe20003fa6270 */
[C---:B-1----:R-:W-:Y:S01]  /*12a60*/  HMMA.16816.F32 R60, R100.reuse, R18, R60 ;  /* 0x00000012643c723c */ /* 0x042fe2000000183c */
[----:B------:R-:W-:Y:S01]  /*12a70*/  FMUL.FTZ R40, R42, UR5 ;  /* 0x000000052a287c20 */ /* 0x000fe20008410000 */
[----:B------:R-:W-:Y:S01]  /*12a80*/  FMUL.FTZ R35, R41, UR5 ;  /* 0x0000000529237c20 */ /* 0x000fe20008410000 */
[----:B--2---:R-:W-:Y:S01]  /*12a90*/  FSEL R26, R0, -INF , !P5 ;  /* 0xff800000001a7808 */ /* 0x004fe20006800000 */
[----:B------:R-:W-:Y:S01]  /*12aa0*/  VIADD R0, R11, 0xffffffd9 ;  /* 0xffffffd90b007836 */ /* 0x000fe20000000000 */
[----:B------:R-:W-:Y:S01]  /*12ab0*/  MUFU.TANH R34, R34 ;  /* 0x0000002200227308 */ /* 0x000fe20000002400 */
[----:B------:R-:W-:Y:S01]  /*12ac0*/  FMUL.FTZ R41, R43, UR5 ;  /* 0x000000052b297c20 */ /* 0x000fe20008410000 */
[C---:B------:R-:W-:Y:S01]  /*12ad0*/  VIADD R10, R11.reuse, 0xffffffd1 ;  /* 0xffffffd10b0a7836 */ /* 0x040fe20000000000 */
[----:B------:R-:W-:Y:S04]  /*12ae0*/  HMMA.16816.F32 R104, R100, R16, R104 ;  /* 0x000000106468723c */ /* 0x000fe80000001868 */
[----:B------:R-:W-:Y:S01]  /*12af0*/  ISETP.GE.AND P6, PT, R10, R57, PT ;  /* 0x000000390a00720c */ /* 0x000fe20003fc6270 */
[----:B------:R-:W-:Y:S01]  /*12b00*/  MUFU.TANH R40, R40 ;  /* 0x0000002800287308 */ /* 0x000fe20000002400 */
[----:B------:R-:W-:-:S02]  /*12b10*/  VIADD R10, R11, 0xffffffd8 ;  /* 0xffffffd80b0a7836 */ /* 0x000fc40000000000 */
[----:B------:R-:W-:Y:S01]  /*12b20*/  FMUL.FTZ R17, R68, UR5 ;  /* 0x0000000544117c20 */ /* 0x000fe20008410000 */
[----:B------:R-:W-:Y:S01]  /*12b30*/  FMUL.FTZ R8, R70, UR5 ;  /* 0x0000000546087c20 */ /* 0x000fe20008410000 */
[----:B------:R-:W-:Y:S01]  /*12b40*/  FMUL.FTZ R9, R69, UR5 ;  /* 0x0000000545097c20 */ /* 0x000fe20008410000 */
[C---:B---3--:R-:W-:Y:S01]  /*12b50*/  HMMA.16816.F32 R88, R12.reuse, R28, R88 ;  /* 0x0000001c0c58723c */ /* 0x048fe20000001858 */
[----:B------:R-:W-:Y:S01]  /*12b60*/  FMUL.FTZ R36, R71, UR5 ;  /* 0x0000000547247c20 */ /* 0x000fe20008410000 */
[----:B------:R-:W1:Y:S04]  /*12b70*/  MUFU.TANH R6, R6 ;  /* 0x0000000600067308 */ /* 0x000e680000002400 */
[----:B------:R-:W-:Y:S01]  /*12b80*/  HMMA.16816.F32 R84, R12, R30, R84 ;  /* 0x0000001e0c54723c */ /* 0x000fe20000001854 */
[----:B------:R-:W-:Y:S01]  /*12b90*/  FMUL.FTZ R60, R60, UR5 ;  /* 0x000000053c3c7c20 */ /* 0x000fe20008410000 */
[----:B------:R-:W-:Y:S01]  /*12ba0*/  FMUL.FTZ R62, R62, UR5 ;  /* 0x000000053e3e7c20 */ /* 0x000fe20008410000 */
[----:B------:R-:W-:Y:S01]  /*12bb0*/  FMUL.FTZ R61, R61, UR5 ;  /* 0x000000053d3d7c20 */ /* 0x000fe20008410000 */
[----:B------:R-:W-:Y:S01]  /*12bc0*/  FMUL.FTZ R63, R63, UR5 ;  /* 0x000000053f3f7c20 */ /* 0x000fe20008410000 */
[----:B------:R-:W-:Y:S02]  /*12bd0*/  MUFU.TANH R35, R35 ;  /* 0x0000002300237308 */ /* 0x000fe40000002400 */
[----:B------:R-:W-:-:S02]  /*12be0*/  VIADD R14, R11, 0xffffffc1 ;  /* 0xffffffc10b0e7836 */ /* 0x000fc40000000000 */
[----:B------:R-:W-:Y:S01]  /*12bf0*/  FMUL.FTZ R104, R104, UR5 ;  /* 0x0000000568687c20 */ /* 0x000fe20008410000 */
[----:B------:R-:W-:Y:S02]  /*12c00*/  VIADD R12, R11, 0xffffffc8 ;  /* 0xffffffc80b0c7836 */ /* 0x000fe40000000000 */
[----:B------:R-:W-:Y:S01]  /*12c10*/  FMUL.FTZ R106, R106, UR5 ;  /* 0x000000056a6a7c20 */ /* 0x000fe20008410000 */
[----:B------:R-:W-:Y:S01]  /*12c20*/  FMUL.FTZ R105, R105, UR5 ;  /* 0x0000000569697c20 */ /* 0x000fe20008410000 */
[-C--:B------:R-:W-:Y:S01]  /*12c30*/  ISETP.GE.AND P4, PT, R14, R57.reuse, PT ;  /* 0x000000390e00720c */ /* 0x080fe20003f86270 */
[C---:B------:R-:W-:Y:S01]  /*12c40*/  VIADD R14, R11.reuse, 0xffffffc9 ;  /* 0xffffffc90b0e7836 */ /* 0x040fe20000000000 */
[-C--:B------:R-:W-:Y:S01]  /*12c50*/  ISETP.GE.AND P2, PT, R12, R57.reuse, PT ;  /* 0x000000390c00720c */ /* 0x080fe20003f46270 */
[----:B------:R-:W2:Y:S01]  /*12c60*/  MUFU.TANH R41, R41 ;  /* 0x0000002900297308 */ /* 0x000ea20000002400 */
[----:B----4-:R-:W-:Y:S01]  /*12c70*/  FSEL R44, R44, -INF , !P4 ;  /* 0xff8000002c2c7808 */ /* 0x010fe20006000000 */
[----:B------:R-:W-:Y:S01]  /*12c80*/  VIADD R12, R11, 0xffffffd0 ;  /* 0xffffffd00b0c7836 */ /* 0x000fe20000000000 */
[----:B------:R-:W-:Y:S01]  /*12c90*/  FSEL R28, R3, -INF , !P4 ;  /* 0xff800000031c7808 */ /* 0x000fe20006000000 */
[C---:B------:R-:W-:Y:S01]  /*12ca0*/  HMMA.16816.F32 R88, R100.reuse, R20, R88 ;  /* 0x000000146458723c */ /* 0x040fe20000001858 */
[-C--:B------:R-:W-:Y:S01]  /*12cb0*/  ISETP.GE.AND P4, PT, R0, R57.reuse, PT ;  /* 0x000000390000720c */ /* 0x080fe20003f86270 */
[----:B------:R-:W-:Y:S01]  /*12cc0*/  VIADD R0, R11, 0xffffffe0 ;  /* 0xffffffe00b007836 */ /* 0x000fe20000000000 */
[----:B------:R-:W-:Y:S01]  /*12cd0*/  FSEL R32, R32, -INF , !P2 ;  /* 0xff80000020207808 */ /* 0x000fe20005000000 */
[----:B------:R-:W-:Y:S01]  /*12ce0*/  MUFU.TANH R17, R17 ;  /* 0x0000001100117308 */ /* 0x000fe20000002400 */
[-C--:B------:R-:W-:Y:S01]  /*12cf0*/  ISETP.GE.AND P1, PT, R14, R57.reuse, PT ;  /* 0x000000390e00720c */ /* 0x080fe20003f26270 */
[----:B------:R-:W-:Y:S01]  /*12d00*/  HMMA.16816.F32 R84, R100, R22, R84 ;  /* 0x000000166454723c */ /* 0x000fe20000001854 */
[----:B------:R-:W-:Y:S01]  /*12d10*/  FSEL R20, R45, -INF , !P2 ;  /* 0xff8000002d147808 */ /* 0x000fe20005000000 */
[----:B------:R-:W-:Y:S01]  /*12d20*/  FMUL.FTZ R107, R107, UR5 ;  /* 0x000000056b6b7c20 */ /* 0x000fe20008410000 */
[-C--:B------:R-:W-:Y:S01]  /*12d30*/  ISETP.GE.AND P2, PT, R0, R57.reuse, PT ;  /* 0x000000390000720c */ /* 0x080fe20003f46270 */
[----:B------:R-:W-:Y:S01]  /*12d40*/  VIADD R0, R11, 0xffffffe1 ;  /* 0xffffffe10b007836 */ /* 0x000fe20000000000 */
[----:B-----5:R-:W-:Y:S01]  /*12d50*/  FSEL R46, R46, -INF , !P1 ;  /* 0xff8000002e2e7808 */ /* 0x020fe20004800000 */
[----:B------:R-:W3:Y:S01]  /*12d60*/  MUFU.TANH R8, R8 ;  /* 0x0000000800087308 */ /* 0x000ee20000002400 */
[----:B------:R-:W-:Y:S01]  /*12d70*/  FSEL R22, R33, -INF , !P1 ;  /* 0xff80000021167808 */ /* 0x000fe20004800000 */
[C---:B------:R-:W-:Y:S01]  /*12d80*/  VIADD R30, R11.reuse, 0xfffffff1 ;  /* 0xfffffff10b1e7836 */ /* 0x040fe20000000000 */
[-C--:B------:R-:W-:Y:S01]  /*12d90*/  ISETP.GE.AND P1, PT, R0, R57.reuse, PT ;  /* 0x000000390000720c */ /* 0x080fe20003f26270 */
[----:B------:R-:W-:Y:S01]  /*12da0*/  VIADD R0, R11, 0xffffffe8 ;  /* 0xffffffe80b007836 */ /* 0x000fe20000000000 */
[----:B------:R-:W-:-:S02]  /*12db0*/  ISETP.GE.AND P0, PT, R12, R57, PT ;  /* 0x000000390c00720c */ /* 0x000fc40003f06270 */
[----:B-1----:R-:W-:Y:S01]  /*12dc0*/  FSEL R24, R6, -INF , !P5 ;  /* 0xff80000006187808 */ /* 0x002fe20006800000 */
[----:B------:R-:W-:Y:S01]  /*12dd0*/  MUFU.TANH R9, R9 ;  /* 0x0000000900097308 */ /* 0x000fe20000002400 */
[----:B------:R-:W-:Y:S02]  /*12de0*/  FSEL R12, R40, -INF , !P0 ;  /* 0xff800000280c7808 */ /* 0x000fe40004000000 */
[----:B------:R-:W-:Y:S01]  /*12df0*/  FSEL R18, R34, -INF , !P0 ;  /* 0xff80000022127808 */ /* 0x000fe20004000000 */
[----:B------:R-:W-:Y:S01]  /*12e00*/  FMUL.FTZ R88, R88, UR5 ;  /* 0x0000000558587c20 */ /* 0x000fe20008410000 */
[-C--:B------:R-:W-:Y:S01]  /*12e10*/  ISETP.GE.AND P0, PT, R0, R57.reuse, PT ;  /* 0x000000390000720c */ /* 0x080fe20003f06270 */
[----:B------:R-:W-:Y:S01]  /*12e20*/  VIADD R0, R11, 0xffffffe9 ;  /* 0xffffffe90b007836 */ /* 0x000fe20000000000 */
[-C--:B------:R-:W-:Y:S01]  /*12e30*/  ISETP.GE.AND P5, PT, R10, R57.reuse, PT ;  /* 0x000000390a00720c */ /* 0x080fe20003fa6270 */
[----:B------:R-:W1:Y:S01]  /*12e40*/  MUFU.TANH R36, R36 ;  /* 0x0000002400247308 */ /* 0x000e620000002400 */
[----:B--2---:R-:W-:Y:S01]  /*12e50*/  FSEL R10, R41, -INF , !P6 ;  /* 0xff800000290a7808 */ /* 0x004fe20007000000 */
[----:B------:R-:W-:Y:S01]  /*12e60*/  FMUL.FTZ R90, R90, UR5 ;  /* 0x000000055a5a7c20 */ /* 0x000fe20008410000 */
[----:B------:R-:W-:Y:S01]  /*12e70*/  FSEL R16, R35, -INF , !P6 ;  /* 0xff80000023107808 */ /* 0x000fe20007000000 */
[----:B------:R-:W-:Y:S01]  /*12e80*/  FMUL.FTZ R89, R89, UR5 ;  /* 0x0000000559597c20 */ /* 0x000fe20008410000 */
[----:B------:R-:W-:Y:S01]  /*12e90*/  ISETP.GE.AND P6, PT, R0, R57, PT ;  /* 0x000000390000720c */ /* 0x000fe20003fc6270 */
[----:B------:R-:W-:-:S02]  /*12ea0*/  VIADD R0, R11, 0xfffffff0 ;  /* 0xfffffff00b007836 */ /* 0x000fc40000000000 */
[----:B------:R-:W-:Y:S01]  /*12eb0*/  FMUL.FTZ R91, R91, UR5 ;  /* 0x000000055b5b7c20 */ /* 0x000fe20008410000 */
[----:B------:R-:W2:Y:S01]  /*12ec0*/  MUFU.TANH R156, R60 ;  /* 0x0000003c009c7308 */ /* 0x000ea20000002400 */
[----:B------:R-:W-:Y:S01]  /*12ed0*/  FMUL.FTZ R84, R84, UR5 ;  /* 0x0000000554547c20 */ /* 0x000fe20008410000 */
[----:B------:R-:W-:Y:S01]  /*12ee0*/  FMUL.FTZ R86, R86, UR5 ;  /* 0x0000000556567c20 */ /* 0x000fe20008410000 */
[----:B------:R-:W-:Y:S01]  /*12ef0*/  FMUL.FTZ R85, R85, UR5 ;  /* 0x0000000555557c20 */ /* 0x000fe20008410000 */
[----:B------:R-:W-:Y:S01]  /*12f00*/  FMUL.FTZ R87, R87, UR5 ;  /* 0x0000000557577c20 */ /* 0x000fe20008410000 */
[----:B---3--:R-:W-:Y:S02]  /*12f10*/  FSEL R8, R8, -INF , !P5 ;  /* 0xff80000008087808 */ /* 0x008fe40006800000 */
[----:B------:R-:W-:Y:S01]  /*12f20*/  FSEL R14, R17, -INF , !P5 ;  /* 0xff800000110e7808 */ /* 0x000fe20006800000 */
[----:B------:R-:W3:Y:S01]  /*12f30*/  MUFU.TANH R166, R62 ;  /* 0x0000003e00a67308 */ /* 0x000ee20000002400 */
[----:B------:R-:W-:-:S02]  /*12f40*/  ISETP.GE.AND P5, PT, R0, R57, PT ;  /* 0x000000390000720c */ /* 0x000fc40003fa6270 */
[----:B-1----:R-:W-:Y:S02]  /*12f50*/  FSEL R6, R36, -INF , !P4 ;  /* 0xff80000024067808 */ /* 0x002fe40006000000 */
[----:B------:R-:W-:Y:S02]  /*12f60*/  FSEL R0, R9, -INF , !P4 ;  /* 0xff80000009007808 */ /* 0x000fe40006000000 */
[----:B------:R-:W-:Y:S01]  /*12f70*/  ISETP.GE.AND P4, PT, R30, R57, PT ;  /* 0x000000391e00720c */ /* 0x000fe20003f86270 */
[----:B------:R-:W1:Y:S01]  /*12f80*/  MUFU.TANH R154, R104 ;  /* 0x00000068009a7308 */ /* 0x000e620000002400 */
[----:B--2---:R-:W-:Y:S01]  /*12f90*/  FSEL R156, R156, -INF , !P0 ;  /* 0xff8000009c9c7808 */ /* 0x004fe20004000000 */
[----:B------:R-:W-:-:S06]  /*12fa0*/  VIADD R30, R11, 0xfffffff8 ;  /* 0xfffffff80b1e7836 */ /* 0x000fcc0000000000 */
[----:B------:R-:W2:Y:S01]  /*12fb0*/  MUFU.TANH R160, R106 ;  /* 0x0000006a00a07308 */ /* 0x000ea20000002400 */
[----:B---3--:R-:W-:Y:S02]  /*12fc0*/  FSEL R166, R166, -INF , !P0 ;  /* 0xff800000a6a67808 */ /* 0x008fe40004000000 */
[----:B------:R-:W-:-:S05]  /*12fd0*/  ISETP.GE.AND P0, PT, R133, 0x2, PT ;  /* 0x000000028500780c */ /* 0x000fca0003f06270 */
[----:B------:R-:W3:Y:S01]  /*12fe0*/  MUFU.TANH R182, R105 ;  /* 0x0000006900b67308 */ /* 0x000ee20000002400 */
[----:B-1----:R-:W-:-:S07]  /*12ff0*/  FSEL R154, R154, -INF , !P2 ;  /* 0xff8000009a9a7808 */ /* 0x002fce0005000000 */
[----:B------:R-:W1:Y:S01]  /*13000*/  MUFU.TANH R178, R107 ;  /* 0x0000006b00b27308 */ /* 0x000e620000002400 */
[----:B--2---:R-:W-:Y:S02]  /*13010*/  FSEL R160, R160, -INF , !P2 ;  /* 0xff800000a0a07808 */ /* 0x004fe40005000000 */
[----:B------:R-:W-:Y:S01]  /*13020*/  ISETP.GE.AND P2, PT, R30, R57, PT ;  /* 0x000000391e00720c */ /* 0x000fe20003f46270 */
[----:B------:R-:W-:-:S04]  /*13030*/  VIADD R30, R11, 0xfffffff9 ;  /* 0xfffffff90b1e7836 */ /* 0x000fc80000000000 */
        /* <DEDUP_REMOVED lines=48> */
[C---:B------:R-:W-:Y:S01]  /*13340*/  IMAD R34, R3.reuse, R34, R13 ;  /* 0x0000002203227224 */ /* 0x040fe200078e020d */
[----:B------:R-:W-:Y:S01]  /*13350*/  LOP3.LUT R13, RZ, R9, RZ, 0x33, !PT ;  /* 0x00000009ff0d7212 */ /* 0x000fe200078e33ff */
        /* <DEDUP_REMOVED lines=10> */
[----:B------:R-:W-:-:S07]  /*13400*/  ISETP.NE.AND P2, PT, R9, RZ, PT ;  /* 0x000000ff0900720c */ /* 0x000fce0003f45270 */
        /* <DEDUP_REMOVED lines=25> */
.L_x_3832:
[----:B------:R-:W-:Y:S02]  /*135a0*/  ULDC UR10, c[0x0][0x248] ;  /* 0x00009200000a7ab9 */ /* 0x000fe40000000800 */
[----:B------:R-:W-:-:S06]  /*135b0*/  USHF.L.U32 UR5, UR10, 0x6, URZ ;  /* 0x000000060a057899 */ /* 0x000fcc000800063f */
[----:B------:R-:W-:-:S04]  /*135c0*/  IADD3 R9, RZ, -UR5, RZ ;  /* 0x80000005ff097c10 */ /* 0x000fc8000fffe0ff */
[----:B------:R-:W-:-:S07]  /*135d0*/  SHF.R.S32.HI R3, RZ, 0x1f, R9 ;  /* 0x0000001fff037819 */ /* 0x000fce0000011409 */
.L_x_3833:
        /* <DEDUP_REMOVED lines=41> */
.L_x_3831:
[----:B------:R-:W-:Y:S01]  /*13870*/  FMNMX.FTZ R3, R26, R28, !PT ;  /* 0x0000001c1a037209 */ /* 0x000fe20007810000 */
        /* <DEDUP_REMOVED lines=26> */
[----:B-1----:R-:W-:Y:S02]  /*13a20*/  FMNMX.FTZ R30, R170, R3, !PT ;  /* 0x00000003aa1e7209 */ /* 0x002fe40007810000 */
        /* <DEDUP_REMOVED lines=43> */
[----:B------:R-:W-:Y:S01]  /*13ce0*/  MUFU.EX2 R155, R155 ;  /* 0x0000009b009b7308 */ /* 0x000fe20000000800 */
[--C-:B------:R-:W-:Y:S01]  /*13cf0*/  FFMA.FTZ R147, R12, UR5, -R165.reuse ;  /* 0x000000050c937c23 */ /* 0x100fe200080108a5 */
[--C-:B------:R-:W-:Y:S01]  /*13d00*/  FFMA.FTZ R134, R10, UR5, -R165.reuse ;  /* 0x000000050a867c23 */ /* 0x100fe200080108a5 */
[----:B------:R-:W-:Y:S01]  /*13d10*/  FFMA.FTZ R135, R8, UR5, -R165 ;  /* 0x0000000508877c23 */ /* 0x000fe200080108a5 */
[----:B------:R-:W1:Y:S01]  /*13d20*/  LDSM.16.MT88.4 R12, [R198+0xc800] ;  /* 0x00c80000c60c783b */ /* 0x000e620000004200 */
[--C-:B------:R-:W-:Y:S01]  /*13d30*/  FFMA.FTZ R149, R18, UR5, -R171.reuse ;  /* 0x0000000512957c23 */ /* 0x100fe200080108ab */
[--C-:B------:R-:W-:Y:S01]  /*13d40*/  FFMA.FTZ R144, R16, UR5, -R171.reuse ;  /* 0x0000000510907c23 */ /* 0x100fe200080108ab */
[----:B------:R-:W-:Y:S01]  /*13d50*/  FFMA.FTZ R0, R0, UR5, -R171 ;  /* 0x0000000500007c23 */ /* 0x000fe200080108ab */
[----:B------:R-:W2:Y:S01]  /*13d60*/  MUFU.EX2 R150, R150 ;  /* 0x0000009600967308 */ /* 0x000ea20000000800 */
        /* <DEDUP_REMOVED lines=226> */
[----:B------:R-:W-:Y:S01]  /*14b90*/  ULDC UR4, c[0x0][0x250] ;  /* 0x0000940000047ab9 */ /* 0x000fe20000000800 */
[----:B------:R-:W-:Y:S01]  /*14ba0*/  ULDC.64 UR12, c[0x0][0x250] ;  /* 0x00009400000c7ab9 */ /* 0x000fe20000000a00 */
[----:B------:R-:W-:Y:S01]  /*14bb0*/  ULEA UR4, -UR4, URZ, 0x6 ;  /* 0x0000003f04047291 */ /* 0x000fe2000f8e313f */
[----:B------:R-:W-:Y:S01]  /*14bc0*/  IADD3 R221, R133, -0x2, RZ ;  /* 0xfffffffe85dd7810 */ /* 0x000fe20007ffe0ff */
[----:B------:R-:W-:Y:S01]  /*14bd0*/  IMAD.MOV.U32 R135, RZ, RZ, R132 ;  /* 0x000000ffff877224 */ /* 0x000fe200078e0084 */
[----:B------:R-:W-:Y:S01]  /*14be0*/  MOV R0, R3 ;  /* 0x0000000300007202 */ /* 0x000fe20000000f00 */
[----:B------:R-:W-:Y:S01]  /*14bf0*/  USHF.R.S32.HI UR9, URZ, 0x1f, UR4 ;  /* 0x0000001f3f097899 */ /* 0x000fe20008011404 */
[----:B------:R-:W-:Y:S01]  /*14c00*/  ULDC UR11, c[0x0][0x248] ;  /* 0x00009200000b7ab9 */ /* 0x000fe20000000800 */
[----:B------:R-:W-:Y:S01]  /*14c10*/  ULDC UR8, c[0x0][0x24c] ;  /* 0x0000930000087ab9 */ /* 0x000fe20000000800 */
[----:B------:R-:W-:Y:S01]  /*14c20*/  USHF.L.U64.HI UR13, UR12, 0x5, UR13 ;  /* 0x000000050c0d7899 */ /* 0x000fe2000801020d */
[----:B------:R-:W-:-:S02]  /*14c30*/  MOV R220, UR4 ;  /* 0x0000000400dc7c02 */ /* 0x000fc40008000f00 */
[----:B------:R-:W-:Y:S01]  /*14c40*/  IMAD.U32 R218, RZ, RZ, UR9 ;  /* 0x00000009ffda7e24 */ /* 0x000fe2000f8e00ff */
[----:B------:R-:W-:Y:S02]  /*14c50*/  USHF.L.U32 UR14, UR12, 0x5, URZ ;  /* 0x000000050c0e7899 */ /* 0x000fe4000800063f */
[----:B------:R-:W-:Y:S02]  /*14c60*/  USHF.L.U64.HI UR8, UR11, 0x5, UR8 ;  /* 0x000000050b087899 */ /* 0x000fe40008010208 */
[----:B------:R-:W-:Y:S01]  /*14c70*/  USHF.L.U32 UR5, UR11, 0x5, URZ ;  /* 0x000000050b057899 */ /* 0x000fe2000800063f */
[----:B------:R-:W-:Y:S01]  /*14c80*/  ULDC UR12, c[0x0][0x39c] ;  /* 0x0000e700000c7ab9 */ /* 0x000fe20000000800 */
[----:B------:R-:W-:-:S10]  /*14c90*/  ULDC UR4, c[0x0][0x2ec] ;  /* 0x0000bb0000047ab9 */ /* 0x000fd40000000800 */
.L_x_3838:
        /* <DEDUP_REMOVED lines=66> */
.L_x_3835:
        /* <DEDUP_REMOVED lines=17> */
[----:B------:R-:W-:Y:S05]  /*151d0*/  LDGSTS.E.BYPASS.LTC128B.128 [R219+0x10800], desc[UR6][R6.64+0x100] ;  /* 0x1080010006db7fae */ /* 0x000fea000b901d46 */
[----:B------:R-:W-:Y:S05]  /*151e0*/  LDGSTS.E.BYPASS.LTC128B.128 [R219+0xd000], desc[UR6][R4.64] ;  /* 0x0d00000004db7fae */ /* 0x000fea000b901d46 */
[----:B------:R-:W-:Y:S05]  /*151f0*/  LDGSTS.E.BYPASS.LTC128B.128 [R219+0xf000], desc[UR6][R4.64+0x80] ;  /* 0x0f00008004db7fae */ /* 0x000fea000b901d46 */
[----:B------:R1:W-:Y:S05]  /*15200*/  LDGSTS.E.BYPASS.LTC128B.128 [R219+0x11000], desc[UR6][R4.64+0x100] ;  /* 0x1100010004db7fae */ /* 0x0003ea000b901d46 */
[----:B------:R2:W-:Y:S05]  /*15210*/  LDGSTS.E.BYPASS.LTC128B.128 [R219+0xd800], desc[UR6][R2.64] ;  /* 0x0d80000002db7fae */ /* 0x0005ea000b901d46 */
[----:B------:R2:W-:Y:S05]  /*15220*/  LDGSTS.E.BYPASS.LTC128B.128 [R219+0xf800], desc[UR6][R2.64+0x80] ;  /* 0x0f80008002db7fae */ /* 0x0005ea000b901d46 */
[----:B------:R2:W-:Y:S05]  /*15230*/  LDGSTS.E.BYPASS.LTC128B.128 [R219+0x11800], desc[UR6][R2.64+0x100] ;  /* 0x1180010002db7fae */ /* 0x0005ea000b901d46 */
[----:B------:R-:W-:Y:S05]  /*15240*/  LDSM.16.M88.4 R32, [R206] ;  /* 0x00000000ce20783b */ /* 0x000fea0000000200 */
[----:B------:R-:W1:Y:S05]  /*15250*/  LDSM.16.M88.4 R8, [R205+0x6000] ;  /* 0x00600000cd08783b */ /* 0x000e6a0000000200 */
[----:B------:R-:W3:Y:S05]  /*15260*/  LDSM.16.M88.4 R16, [R205+0x6800] ;  /* 0x00680000cd10783b */ /* 0x000eea0000000200 */
[----:B------:R-:W4:Y:S05]  /*15270*/  LDSM.16.M88.4 R24, [R205+0x7000] ;  /* 0x00700000cd18783b */ /* 0x000f2a0000000200 */
[----:B------:R-:W5:Y:S05]  /*15280*/  LDSM.16.M88.4 R136, [R205+0x7800] ;  /* 0x00780000cd88783b */ /* 0x000f6a0000000200 */
[----:B------:R-:W0:Y:S05]  /*15290*/  LDGDEPBAR ;  /* 0x00000000000079af */ /* 0x000e2a0000000000 */
[----:B------:R-:W-:Y:S05]  /*152a0*/  LDSM.16.M88.4 R140, [R204] ;  /* 0x00000000cc8c783b */ /* 0x000fea0000000200 */
[----:B------:R-:W2:Y:S05]  /*152b0*/  LDSM.16.M88.4 R144, [R203] ;  /* 0x00000000cb90783b */ /* 0x000eaa0000000200 */
[----:B------:R-:W2:Y:S05]  /*152c0*/  LDSM.16.M88.4 R148, [R195] ;  /* 0x00000000c394783b */ /* 0x000eaa0000000200 */
[----:B------:R-:W2:Y:S01]  /*152d0*/  LDSM.16.M88.4 R152, [R194] ;  /* 0x00000000c298783b */ /* 0x000ea20000000200 */
[C---:B-1----:R-:W-:Y:S04]  /*152e0*/  HMMA.16816.F32 R4, R32.reuse, R8, RZ ;  /* 0x000000082004723c */ /* 0x042fe800000018ff */
[----:B------:R-:W1:Y:S02]  /*152f0*/  LDSM.16.M88.4 R156, [R193] ;  /* 0x00000000c19c783b */ /* 0x000e640000000200 */
[C---:B------:R-:W-:Y:S03]  /*15300*/  HMMA.16816.F32 R8, R32.reuse, R10, RZ ;  /* 0x0000000a2008723c */ /* 0x040fe600000018ff */
[----:B------:R-:W-:Y:S03]  /*15310*/  LDSM.16.M88.4 R160, [R202] ;  /* 0x00000000caa0783b */ /* 0x000fe60000000200 */
[C---:B---3--:R-:W-:Y:S02]  /*15320*/  HMMA.16816.F32 R12, R32.reuse, R16, RZ ;  /* 0x00000010200c723c */ /* 0x048fe400000018ff */
[----:B------:R-:W3:Y:S04]  /*15330*/  LDSM.16.M88.4 R164, [R199+0x6000] ;  /* 0x00600000c7a4783b */ /* 0x000ee80000000200 */
[C---:B------:R-:W-:Y:S01]  /*15340*/  HMMA.16816.F32 R16, R32.reuse, R18, RZ ;  /* 0x000000122010723c */ /* 0x040fe200000018ff */
[----:B------:R-:W-:Y:S05]  /*15350*/  LDSM.16.M88.4 R168, [R199+0x7000] ;  /* 0x00700000c7a8783b */ /* 0x000fea0000000200 */
[C---:B----4-:R-:W-:Y:S01]  /*15360*/  HMMA.16816.F32 R20, R32.reuse, R24, RZ ;  /* 0x000000182014723c */ /* 0x050fe200000018ff */
[----:B------:R-:W-:Y:S05]  /*15370*/  LDSM.16.M88.4 R172, [R199+0x7800] ;  /* 0x00780000c7ac783b */ /* 0x000fea0000000200 */
[C---:B------:R-:W-:Y:S01]  /*15380*/  HMMA.16816.F32 R24, R32.reuse, R26, RZ ;  /* 0x0000001a2018723c */ /* 0x040fe200000018ff */
[----:B------:R-:W-:Y:S05]  /*15390*/  LDSM.16.M88.4 R176, [R201] ;  /* 0x00000000c9b0783b */ /* 0x000fea0000000200 */
[C---:B-----5:R-:W-:Y:S01]  /*153a0*/  HMMA.16816.F32 R28, R32.reuse, R136, RZ ;  /* 0x00000088201c723c */ /* 0x060fe200000018ff */
[----:B------:R-:W-:Y:S05]  /*153b0*/  LDSM.16.M88.4 R180, [R192] ;  /* 0x00000000c0b4783b */ /* 0x000fea0000000200 */
[----:B------:R-:W-:Y:S01]  /*153c0*/  HMMA.16816.F32 R32, R32, R138, RZ ;  /* 0x0000008a2020723c */ /* 0x000fe200000018ff */
[----:B------:R-:W4:Y:S05]  /*153d0*/  LDSM.16.M88.4 R136, [R199+0x6800] ;  /* 0x00680000c788783b */ /* 0x000f2a0000000200 */
        /* <DEDUP_REMOVED lines=11> */
[----:B------:R-:W1:Y:S05]  /*15490*/  LDSM.16.M88.4 R140, [R192+0x800] ;  /* 0x00080000c08c783b */ /* 0x000e6a0000000200 */
[C---:B---3--:R-:W-:Y:S01]  /*154a0*/  HMMA.16816.F32 R4, R160.reuse, R164, R4 ;  /* 0x000000a4a004723c */ /* 0x048fe20000001804 */
[----:B------:R-:W2:Y:S05]  /*154b0*/  LDSM.16.M88.4 R156, [R205+0x8000] ;  /* 0x00800000cd9c783b */ /* 0x000eaa0000000200 */
[C---:B------:R-:W-:Y:S01]  /*154c0*/  HMMA.16816.F32 R8, R160.reuse, R166, R8 ;  /* 0x000000a6a008723c */ /* 0x040fe20000001808 */
[----:B------:R-:W-:Y:S05]  /*154d0*/  LDSM.16.M88.4 R164, [R205+0x9800] ;  /* 0x00980000cda4783b */ /* 0x000fea0000000200 */
[C---:B----4-:R-:W-:Y:S06]  /*154e0*/  HMMA.16816.F32 R12, R160.reuse, R136, R12 ;  /* 0x00000088a00c723c */ /* 0x050fec000000180c */
[C---:B------:R-:W-:Y:S01]  /*154f0*/  HMMA.16816.F32 R16, R160.reuse, R138, R16 ;  /* 0x0000008aa010723c */ /* 0x040fe20000001810 */
[----:B------:R-:W3:Y:S05]  /*15500*/  LDSM.16.M88.4 R136, [R205+0x8800] ;  /* 0x00880000cd88783b */ /* 0x000eea0000000200 */
[C---:B------:R-:W-:Y:S06]  /*15510*/  HMMA.16816.F32 R20, R160.reuse, R168, R20 ;  /* 0x000000a8a014723c */ /* 0x040fec0000001814 */
[C---:B------:R-:W-:Y:S01]  /*15520*/  HMMA.16816.F32 R24, R160.reuse, R170, R24 ;  /* 0x000000aaa018723c */ /* 0x040fe20000001818 */
[----:B------:R-:W-:Y:S05]  /*15530*/  LDSM.16.M88.4 R168, [R204+0x2000] ;  /* 0x00200000cca8783b */ /* 0x000fea0000000200 */
[C---:B------:R-:W-:Y:S06]  /*15540*/  HMMA.16816.F32 R28, R160.reuse, R172, R28 ;  /* 0x000000aca01c723c */ /* 0x040fec000000181c */
[----:B------:R-:W-:Y:S01]  /*15550*/  HMMA.16816.F32 R32, R160, R174, R32 ;  /* 0x000000aea020723c */ /* 0x000fe20000001820 */
[----:B------:R-:W4:Y:S05]  /*15560*/  LDSM.16.M88.4 R160, [R205+0x9000] ;  /* 0x00900000cda0783b */ /* 0x000f2a0000000200 */
[C---:B------:R-:W-:Y:S01]  /*15570*/  HMMA.16816.F32 R4, R176.reuse, R180, R4 ;  /* 0x000000b4b004723c */ /* 0x040fe20000001804 */
[----:B------:R-:W5:Y:S05]  /*15580*/  LDSM.16.M88.4 R172, [R191] ;  /* 0x00000000bfac783b */ /* 0x000f6a0000000200 */
        /* <DEDUP_REMOVED lines=10> */
[----:B------:R-:W1:Y:S05]  /*15630*/  LDSM.16.M88.4 R148, [R188] ;  /* 0x00000000bc94783b */ /* 0x000e6a0000000200 */
[C---:B--2---:R-:W-:Y:S01]  /*15640*/  HMMA.16816.F32 R4, R152.reuse, R156, R4 ;  /* 0x0000009c9804723c */ /* 0x044fe20000001804 */
[----:B------:R-:W2:Y:S05]  /*15650*/  LDSM.16.M88.4 R176, [R202+0x2000] ;  /* 0x00200000cab0783b */ /* 0x000eaa0000000200 */
[C---:B------:R-:W-:Y:S01]  /*15660*/  HMMA.16816.F32 R8, R152.reuse, R158, R8 ;  /* 0x0000009e9808723c */ /* 0x040fe20000001808 */
[----:B------:R-:W-:Y:S05]  /*15670*/  LDSM.16.M88.4 R156, [R199+0x9800] ;  /* 0x00980000c79c783b */ /* 0x000fea0000000200 */
[C---:B---3--:R-:W-:Y:S06]  /*15680*/  HMMA.16816.F32 R12, R152.reuse, R136, R12 ;  /* 0x00000088980c723c */ /* 0x048fec000000180c */
[C---:B------:R-:W-:Y:S01]  /*15690*/  HMMA.16816.F32 R16, R152.reuse, R138, R16 ;  /* 0x0000008a9810723c */ /* 0x040fe20000001810 */
[----:B------:R-:W3:Y:S05]  /*156a0*/  LDSM.16.M88.4 R136, [R199+0x8800] ;  /* 0x00880000c788783b */ /* 0x000eea0000000200 */
[C---:B----4-:R-:W-:Y:S06]  /*156b0*/  HMMA.16816.F32 R20, R152.reuse, R160, R20 ;  /* 0x000000a09814723c */ /* 0x050fec0000001814 */
[C---:B------:R-:W-:Y:S01]  /*156c0*/  HMMA.16816.F32 R24, R152.reuse, R162, R24 ;  /* 0x000000a29818723c */ /* 0x040fe20000001818 */
[----:B------:R-:W-:Y:S05]  /*156d0*/  LDSM.16.M88.4 R160, [R201+0x2000] ;  /* 0x00200000c9a0783b */ /* 0x000fea0000000200 */
[C---:B------:R-:W-:Y:S06]  /*156e0*/  HMMA.16816.F32 R28, R152.reuse, R164, R28 ;  /* 0x000000a4981c723c */ /* 0x040fec000000181c */
[----:B------:R-:W-:Y:S01]  /*156f0*/  HMMA.16816.F32 R32, R152, R166, R32 ;  /* 0x000000a69820723c */ /* 0x000fe20000001820 */
[----:B------:R-:W4:Y:S05]  /*15700*/  LDSM.16.M88.4 R152, [R199+0x9000] ;  /* 0x00900000c798783b */ /* 0x000f2a0000000200 */
[C---:B-----5:R-:W-:Y:S01]  /*15710*/  HMMA.16816.F32 R4, R168.reuse, R172, R4 ;  /* 0x000000aca804723c */ /* 0x060fe20000001804 */
[----:B------:R-:W5:Y:S05]  /*15720*/  LDSM.16.M88.4 R164, [R192+0x2000] ;  /* 0x00200000c0a4783b */ /* 0x000f6a0000000200 */
        /* <DEDUP_REMOVED lines=10> */
[----:B------:R-:W1:Y:S05]  /*157d0*/  LDSM.16.M88.4 R148, [R192+0x3800] ;  /* 0x00380000c094783b */ /* 0x000e6a0000000200 */
[C---:B--2---:R-:W-:Y:S01]  /*157e0*/  HMMA.16816.F32 R4, R176.reuse, R180, R4 ;  /* 0x000000b4b004723c */ /* 0x044fe20000001804 */
[----:B------:R-:W2:Y:S05]  /*157f0*/  LDSM.16.M88.4 R168, [R206+0x4000] ;  /* 0x00400000cea8783b */ /* 0x000eaa0000000200 */
[C---:B------:R-:W-:Y:S01]  /*15800*/  HMMA.16816.F32 R8, R176.reuse, R182, R8 ;  /* 0x000000b6b008723c */ /* 0x040fe20000001808 */
[----:B------:R-:W-:Y:S05]  /*15810*/  LDSM.16.M88.4 R180, [R187] ;  /* 0x00000000bbb4783b */ /* 0x000fea0000000200 */
[C---:B---3--:R-:W-:Y:S06]  /*15820*/  HMMA.16816.F32 R12, R176.reuse, R136, R12 ;  /* 0x00000088b00c723c */ /* 0x048fec000000180c */
[C---:B------:R-:W-:Y:S01]  /*15830*/  HMMA.16816.F32 R16, R176.reuse, R138, R16 ;  /* 0x0000008ab010723c */ /* 0x040fe20000001810 */
[----:B------:R-:W3:Y:S05]  /*15840*/  LDSM.16.M88.4 R136, [R205+0xa800] ;  /* 0x00a80000cd88783b */ /* 0x000eea0000000200 */
[C---:B----4-:R-:W-:Y:S06]  /*15850*/  HMMA.16816.F32 R20, R176.reuse, R152, R20 ;  /* 0x00000098b014723c */ /* 0x050fec0000001814 */
[C---:B------:R-:W-:Y:S01]  /*15860*/  HMMA.16816.F32 R24, R176.reuse, R154, R24 ;  /* 0x0000009ab018723c */ /* 0x040fe20000001818 */
[----:B------:R-:W4:Y:S05]  /*15870*/  LDSM.16.M88.4 R152, [R205+0xb000] ;  /* 0x00b00000cd98783b */ /* 0x000f2a0000000200 */
        /* <DEDUP_REMOVED lines=38> */
[C---:B--2---:R-:W-:Y:S06]  /*15ae0*/  HMMA.16816.F32 R4, R160.reuse, R164, R4 ;  /* 0x000000a4a004723c */ /* 0x044fec0000001804 */
[C---:B------:R-:W-:Y:S06]  /*15af0*/  HMMA.16816.F32 R8, R160.reuse, R166, R8 ;  /* 0x000000a6a008723c */ /* 0x040fec0000001808 */
[C---:B---3--:R-:W-:Y:S06]  /*15b00*/  HMMA.16816.F32 R12, R160.reuse, R136, R12 ;  /* 0x00000088a00c723c */ /* 0x048fec000000180c */
[C---:B------:R-:W-:Y:S01]  /*15b10*/  HMMA.16816.F32 R16, R160.reuse, R138, R16 ;  /* 0x0000008aa010723c */ /* 0x040fe20000001810 */
[----:B------:R-:W1:Y:S05]  /*15b20*/  LDSM.16.M88.4 R136, [R192+0x4800] ;  /* 0x00480000c088783b */ /* 0x000e6a0000000200 */
[C---:B----4-:R-:W-:Y:S06]  /*15b30*/  HMMA.16816.F32 R20, R160.reuse, R152, R20 ;  /* 0x00000098a014723c */ /* 0x050fec0000001814 */
        /* <DEDUP_REMOVED lines=88> */
[----:B--2---:R-:W1:Y:S02]  /*160c0*/  MUFU.RCP R3, R7 ;  /* 0x0000000700037308 */ /* 0x004e640000001000 */
        /* <DEDUP_REMOVED lines=20> */
[----:B------:R-:W1:Y:S02]  /*16210*/  LDC R5, c[0x0][0x24c] ;  /* 0x00009300ff057b82 */ /* 0x000e640000000800 */
        /* <DEDUP_REMOVED lines=26> */
[----:B------:R-:W-:Y:S04]  /*163c0*/  IMAD R4, R4, UR11, RZ ;  /* 0x0000000b04047c24 */ /* 0x000fe8000f8e02ff */
[C---:B-1----:R-:W-:Y:S02]  /*163d0*/  IMAD R4, R8.reuse, R5, R4 ;  /* 0x0000000508047224 */ /* 0x042fe400078e0204 */
[----:B------:R-:W-:Y:S04]  /*163e0*/  IMAD.WIDE.U32 R8, R8, UR11, RZ ;  /* 0x0000000b08087c25 */ /* 0x000fe8000f8e00ff */
[----:B------:R-:W-:Y:S01]  /*163f0*/  IMAD.IADD R9, R9, 0x1, R4 ;  /* 0x0000000109097824 */ /* 0x000fe200078e0204 */
[----:B--2---:R-:W-:Y:S04]  /*16400*/  IADD3 R6, -R7, R6, RZ ;  /* 0x0000000607067210 */ /* 0x004fe80007ffe1ff */
[----:B------:R-:W-:Y:S01]  /*16410*/  SHF.R.S32.HI R5, RZ, 0x1f, R6 ;  /* 0x0000001fff057819 */ /* 0x000fe20000011406 */
[CC--:B---3--:R-:W-:Y:S04]  /*16420*/  IMAD.WIDE.U32 R8, R6.reuse, R2.reuse, R8 ;  /* 0x0000000206087225 */ /* 0x0c8fe800078e0008 */
[----:B------:R-:W-:Y:S04]  /*16430*/  IMAD R5, R5, R2, RZ ;  /* 0x0000000205057224 */ /* 0x000fe800078e02ff */
[----:B------:R-:W-:Y:S05]  /*16440*/  IMAD R5, R6, R3, R5 ;  /* 0x0000000306057224 */ /* 0x000fea00078e0205 */
[----:B------:R-:W-:Y:S07]  /*16450*/  IADD3 R5, R9, R5, RZ ;  /* 0x0000000509057210 */ /* 0x000fee0007ffe0ff */
.L_x_3837:
        /* <DEDUP_REMOVED lines=25> */
.L_x_3836:
[----:B-12---:R-:W-:Y:S01]  /*165f0*/  FMNMX.FTZ R2, R173, R135, !PT ;  /* 0x00000087ad027209 */ /* 0x006fe20007810000 */
        /* <DEDUP_REMOVED lines=93> */
[--C-:B------:R-:W-:Y:S01]  /*16bd0*/  FFMA.FTZ R183, R163, UR4, -R144.reuse ;  /* 0x00000004a3b77c23 */ /* 0x100fe20008010890 */
[----:B------:R-:W-:Y:S03]  /*16be0*/  FFMA.FTZ R222, R157, UR4, -R144 ;  /* 0x000000049dde7c23 */ /* 0x000fe60008010890 */
[----:B------:R-:W4:Y:S01]  /*16bf0*/  MUFU.EX2 R166, R166 ;  /* 0x000000a600a67308 */ /* 0x000f220000000800 */
[----:B-1----:R-:W-:Y:S01]  /*16c00*/  F2FP.F16.F32.PACK_AB R128, R169, R173 ;  /* 0x000000ada980723e */ /* 0x002fe200000000ff */
[----:B------:R-:W1:Y:S01]  /*16c10*/  LDSM.16.MT88.4 R104, [R198+0xe000] ;  /* 0x00e00000c668783b */ /* 0x000e620000004200 */
[----:B------:R-:W-:Y:S01]  /*16c20*/  FFMA.FTZ R224, R153, UR4, -R148 ;  /* 0x0000000499e07c23 */ /* 0x000fe20008010894 */
[----:B------:R-:W-:Y:S01]  /*16c30*/  FFMA.FTZ R226, R149, UR4, -R144 ;  /* 0x0000000495e27c23 */ /* 0x000fe20008010890 */
[----:B------:R-:W-:Y:S01]  /*16c40*/  FFMA.FTZ R228, R146, UR4, -R148 ;  /* 0x0000000492e47c23 */ /* 0x000fe20008010894 */
[--C-:B------:R-:W-:Y:S01]  /*16c50*/  FFMA.FTZ R134, R134, UR4, -R144.reuse ;  /* 0x0000000486867c23 */ /* 0x100fe20008010890 */
[----:B------:R-:W-:Y:S03]  /*16c60*/  FFMA.FTZ R133, R133, UR4, -R144 ;  /* 0x0000000485857c23 */ /* 0x000fe60008010890 */
        /* <DEDUP_REMOVED lines=8> */
[----:B------:R-:W5:Y:S01]  /*16cf0*/  MUFU.EX2 R167, R167 ;  /* 0x000000a700a77308 */ /* 0x000f620000000800 */
[----:B----4-:R-:W-:Y:S01]  /*16d00*/  F2FP.F16.F32.PACK_AB R129, R166, R171 ;  /* 0x000000aba681723e */ /* 0x010fe200000000ff */
        /* <DEDUP_REMOVED lines=13> */
[C---:B------:R-:W-:Y:S03]  /*16de0*/  FMUL.FTZ R52, R2.reuse, R52 ;  /* 0x0000003402347220 */ /* 0x040fe60000410000 */
[----:B------:R-:W4:Y:S01]  /*16df0*/  MUFU.EX2 R164, R164 ;  /* 0x000000a400a47308 */ /* 0x000f220000000800 */
[----:B-----5:R-:W-:Y:S01]  /*16e00*/  F2FP.F16.F32.PACK_AB R130, R167, R168 ;  /* 0x000000a8a782723e */ /* 0x020fe200000000ff */
        /* <DEDUP_REMOVED lines=36> */
[----:B------:R-:W-:Y:S01]  /*17050*/  FMUL.FTZ R25, R2, R109 ;  /* 0x0000006d02197220 */ /* 0x000fe20000410000 */
[----:B------:R-:W-:Y:S01]  /*17060*/  FMUL.FTZ R75, R0, R75 ;  /* 0x0000004b004b7220 */ /* 0x000fe20000410000 */
[C---:B------:R-:W-:Y:S01]  /*17070*/  FMUL.FTZ R76, R2.reuse, R76 ;  /* 0x0000004c024c7220 */ /* 0x040fe20000410000 */
[C---:B------:R-:W-:Y:S03]  /*17080*/  HMMA.16816.F32 R16, R128.reuse, R26, R16 ;  /* 0x0000001a8010723c */ /* 0x040fe60000001810 */
[----:B------:R-:W-:Y:S01]  /*17090*/  FMUL.FTZ R77, R2, R77 ;  /* 0x0000004d024d7220 */ /* 0x000fe20000410000 */
[C---:B------:R-:W-:Y:S01]  /*170a0*/  FMUL.FTZ R78, R0.reuse, R78 ;  /* 0x0000004e004e7220 */ /* 0x040fe20000410000 */
[C---:B------:R-:W-:Y:S01]  /*170b0*/  FMUL.FTZ R79, R0.reuse, R79 ;  /* 0x0000004f004f7220 */ /* 0x040fe20000410000 */
[C---:B------:R-:W-:Y:S01]  /*170c0*/  HMMA.16816.F32 R20, R128.reuse, R32, R20 ;  /* 0x000000208014723c */ /* 0x040fe20000001814 */
[----:B------:R-:W-:Y:S04]  /*170d0*/  MUFU.EX2 R180, R180 ;  /* 0x000000b400b47308 */ /* 0x000fe80000000800 */
[C---:B------:R-:W-:Y:S01]  /*170e0*/  FMUL.FTZ R26, R0.reuse, R110 ;  /* 0x0000006e001a7220 */ /* 0x040fe20000410000 */
[----:B------:R-:W-:Y:S01]  /*170f0*/  FMUL.FTZ R27, R0, R111 ;  /* 0x0000006f001b7220 */ /* 0x000fe20000410000 */
[C---:B------:R-:W-:Y:S01]  /*17100*/  FMUL.FTZ R32, R2.reuse, R100 ;  /* 0x0000006402207220 */ /* 0x040fe20000410000 */
[----:B------:R-:W4:Y:S03]  /*17110*/  LDSM.16.MT88.4 R108, [R197+0xe000] ;  /* 0x00e00000c56c783b */ /* 0x000f260000004200 */
[----:B------:R-:W-:Y:S01]  /*17120*/  MUFU.EX2 R183, R183 ;  /* 0x000000b700b77308 */ /* 0x000fe20000000800 */
[C---:B------:R-:W-:Y:S01]  /*17130*/  FMUL.FTZ R33, R2.reuse, R101 ;  /* 0x0000006502217220 */ /* 0x040fe20000410000 */
[C---:B------:R-:W-:Y:S01]  /*17140*/  FMUL.FTZ R80, R2.reuse, R80 ;  /* 0x0000005002507220 */ /* 0x040fe20000410000 */
[C---:B------:R-:W-:Y:S03]  /*17150*/  HMMA.16816.F32 R24, R128.reuse, R34, R24 ;  /* 0x000000228018723c */ /* 0x040fe60000001818 */
[----:B------:R-:W-:Y:S01]  /*17160*/  FMUL.FTZ R81, R2, R81 ;  /* 0x0000005102517220 */ /* 0x000fe20000410000 */
[C---:B------:R-:W-:Y:S01]  /*17170*/  FMUL.FTZ R82, R0.reuse, R82 ;  /* 0x0000005200527220 */ /* 0x040fe20000410000 */
[C---:B------:R-:W-:Y:S01]  /*17180*/  FMUL.FTZ R83, R0.reuse, R83 ;  /* 0x0000005300537220 */ /* 0x040fe20000410000 */
[C---:B---3--:R-:W-:Y:S01]  /*17190*/  HMMA.16816.F32 R28, R128.reuse, R136, R28 ;  /* 0x00000088801c723c */ /* 0x048fe2000000181c */
[----:B------:R-:W-:Y:S04]  /*171a0*/  MUFU.EX2 R182, R182 ;  /* 0x000000b600b67308 */ /* 0x000fe80000000800 */
[C---:B------:R-:W-:Y:S01]  /*171b0*/  FMUL.FTZ R34, R0.reuse, R102 ;  /* 0x0000006600227220 */ /* 0x040fe20000410000 */
[----:B------:R-:W-:Y:S01]  /*171c0*/  FMUL.FTZ R35, R0, R103 ;  /* 0x0000006700237220 */ /* 0x000fe20000410000 */
[----:B------:R-:W-:Y:S01]  /*171d0*/  FFMA.FTZ R174, R181, UR4, -R148 ;  /* 0x00000004b5ae7c23 */ /* 0x000fe20008010894 */
[----:B------:R-:W3:Y:S03]  /*171e0*/  LDSM.16.MT88.4 R100, [R196+0xe000] ;  /* 0x00e00000c464783b */ /* 0x000ee60000004200 */
[----:B------:R-:W-:Y:S01]  /*171f0*/  MUFU.EX2 R222, R222 ;  /* 0x000000de00de7308 */ /* 0x000fe20000000800 */
[----:B------:R-:W-:Y:S01]  /*17200*/  FFMA.FTZ R181, R141, UR4, -R144 ;  /* 0x000000048db57c23 */ /* 0x000fe20008010890 */
[C---:B------:R-:W-:Y:S01]  /*17210*/  FMUL.FTZ R84, R2.reuse, R84 ;  /* 0x0000005402547220 */ /* 0x040fe20000410000 */
[C---:B------:R-:W-:Y:S02]  /*17220*/  HMMA.16816.F32 R32, R128.reuse, R138, R32 ;  /* 0x0000008a8020723c */ /* 0x040fe40000001820 */
[----:B------:R-:W-:Y:S01]  /*17230*/  LDSM.16.MT88.4 R136, [R198+0xe800] ;  /* 0x00e80000c688783b */ /* 0x000fe20000004200 */
[----:B------:R-:W-:Y:S01]  /*17240*/  FMUL.FTZ R85, R2, R85 ;  /* 0x0000005502557220 */ /* 0x000fe20000410000 */
[C---:B------:R-:W-:Y:S02]  /*17250*/  FMUL.FTZ R86, R0.reuse, R86 ;  /* 0x0000005600567220 */ /* 0x040fe40000410000 */
[C---:B--2---:R-:W-:Y:S01]  /*17260*/  HMMA.16816.F32 R36, R128.reuse, R120, R36 ;  /* 0x000000788024723c */ /* 0x044fe20000001824 */
[----:B------:R-:W-:Y:S03]  /*17270*/  MUFU.EX2 R174, R174 ;  /* 0x000000ae00ae7308 */ /* 0x000fe60000000800 */
[----:B------:R-:W-:Y:S02]  /*17280*/  LDSM.16.MT88.4 R140, [R197+0xe800] ;  /* 0x00e80000c58c783b */ /* 0x000fe40000004200 */
[C---:B------:R-:W-:Y:S05]  /*17290*/  HMMA.16816.F32 R40, R128.reuse, R122, R40 ;  /* 0x0000007a8028723c */ /* 0x040fea0000001828 */
[----:B------:R-:W-:Y:S01]  /*172a0*/  MUFU.EX2 R181, R181 ;  /* 0x000000b500b57308 */ /* 0x000fe20000000800 */
[----:B------:R-:W-:Y:S01]  /*172b0*/  FMUL.FTZ R87, R0, R87 ;  /* 0x0000005700577220 */ /* 0x000fe20000410000 */
[C---:B-1----:R-:W-:Y:S01]  /*172c0*/  HMMA.16816.F32 R44, R128.reuse, R104, R44 ;  /* 0x00000068802c723c */ /* 0x042fe2000000182c */
[----:B------:R-:W-:Y:S03]  /*172d0*/  LDSM.16.MT88.4 R120, [R196+0xc800] ;  /* 0x00c80000c478783b */ /* 0x000fe60000004200 */
[----:B------:R-:W-:Y:S02]  /*172e0*/  FFMA.FTZ R170, R233, UR4, -R148 ;  /* 0x00000004e9aa7c23 */ /* 0x000fe40008010894 */
[C---:B------:R-:W-:Y:S02]  /*172f0*/  HMMA.16816.F32 R48, R128.reuse, R106, R48 ;  /* 0x0000006a8030723c */ /* 0x040fe40000001830 */
[----:B------:R-:W-:Y:S01]  /*17300*/  MUFU.EX2 R224, R224 ;  /* 0x000000e000e07308 */ /* 0x000fe20000000800 */
[----:B------:R-:W1:Y:S02]  /*17310*/  LDSM.16.MT88.4 R104, [R198+0x10000] ;  /* 0x01000000c668783b */ /* 0x000e640000004200 */
[----:B------:R-:W-:Y:S01]  /*17320*/  FFMA.FTZ R233, R147, UR4, -R144 ;  /* 0x0000000493e97c23 */ /* 0x000fe20008010890 */
[C---:B----4-:R-:W-:Y:S06]  /*17330*/  HMMA.16816.F32 R52, R128.reuse, R108, R52 ;  /* 0x0000006c8034723c */ /* 0x050fec0000001834 */
[----:B------:R-:W-:Y:S01]  /*17340*/  MUFU.EX2 R170, R170 ;  /* 0x000000aa00aa7308 */ /* 0x000fe20000000800 */
[--C-:B------:R-:W-:Y:S01]  /*17350*/  FFMA.FTZ R179, R179, UR4, -R148.reuse ;  /* 0x00000004b3b37c23 */ /* 0x100fe20008010894 */
[C---:B------:R-:W-:Y:S01]  /*17360*/  HMMA.16816.F32 R56, R128.reuse, R110, R56 ;  /* 0x0000006e8038723c */ /* 0x040fe20000001838 */
[----:B------:R-:W-:Y:S02]  /*17370*/  LDSM.16.MT88.4 R108, [R200+0xc800] ;  /* 0x00c80000c86c783b */ /* 0x000fe40000004200 */
[--C-:B------:R-:W-:Y:S03]  /*17380*/  FFMA.FTZ R231, R231, UR4, -R148.reuse ;  /* 0x00000004e7e77c23 */ /* 0x100fe60008010894 */
[C---:B---3--:R-:W-:Y:S02]  /*17390*/  HMMA.16816.F32 R60, R128.reuse, R100, R60 ;  /* 0x00000064803c723c */ /* 0x048fe4000000183c */
[----:B------:R-:W-:Y:S03]  /*173a0*/  MUFU.EX2 R179, R179 ;  /* 0x000000b300b37308 */ /* 0x000fe60000000800 */
[C---:B------:R-:W-:Y:S01]  /*173b0*/  FMUL.FTZ R88, R2.reuse, R88 ;  /* 0x0000005802587220 */ /* 0x040fe20000410000 */
[C---:B------:R-:W-:Y:S01]  /*173c0*/  HMMA.16816.F32 R64, R128.reuse, R102, R64 ;  /* 0x000000668040723c */ /* 0x040fe20000001840 */
[----:B------:R-:W2:Y:S05]  /*173d0*/  LDSM.16.MT88.4 R100, [R197+0x10000] ;  /* 0x01000000c564783b */ /* 0x000eaa0000004200 */
[----:B------:R3:W4:Y:S01]  /*173e0*/  MUFU.EX2 R175, R231 ;  /* 0x000000e700af7308 */ /* 0x0007220000000800 */
[----:B------:R-:W-:Y:S01]  /*173f0*/  FMUL.FTZ R89, R2, R89 ;  /* 0x0000005902597220 */ /* 0x000fe20000410000 */
[C---:B------:R-:W-:Y:S03]  /*17400*/  HMMA.16816.F32 R68, R128.reuse, R112, R68 ;  /* 0x000000708044723c */ /* 0x040fe60000001844 */
[C---:B------:R-:W-:Y:S03]  /*17410*/  FMUL.FTZ R90, R0.reuse, R90 ;  /* 0x0000005a005a7220 */ /* 0x040fe60000410000 */
[C---:B------:R-:W-:Y:S01]  /*17420*/  HMMA.16816.F32 R72, R128.reuse, R114, R72 ;  /* 0x000000728048723c */ /* 0x040fe20000001848 */
[----:B------:R-:W-:Y:S01]  /*17430*/  LDSM.16.MT88.4 R112, [R198+0xc800] ;  /* 0x00c80000c670783b */ /* 0x000fe20000004200 */
[----:B------:R-:W-:Y:S03]  /*17440*/  MUFU.EX2 R226, R226 ;  /* 0x000000e200e27308 */ /* 0x000fe60000000800 */
[----:B------:R-:W-:Y:S01]  /*17450*/  FMUL.FTZ R91, R0, R91 ;  /* 0x0000005b005b7220 */ /* 0x000fe20000410000 */
[C---:B------:R-:W-:Y:S01]  /*17460*/  FMUL.FTZ R92, R2.reuse, R92 ;  /* 0x0000005c025c7220 */ /* 0x040fe20000410000 */
[C---:B-1----:R-:W-:Y:S05]  /*17470*/  HMMA.16816.F32 R76, R128.reuse, R104, R76 ;  /* 0x00000068804c723c */ /* 0x042fea000000184c */
[----:B------:R-:W-:Y:S01]  /*17480*/  MUFU.EX2 R233, R233 ;  /* 0x000000e900e97308 */ /* 0x000fe20000000800 */
[--C-:B---3--:R-:W-:Y:S01]  /*17490*/  FFMA.FTZ R231, R151, UR4, -R148.reuse ;  /* 0x0000000497e77c23 */ /* 0x108fe20008010894 */
[----:B------:R-:W-:Y:S01]  /*174a0*/  FMUL.FTZ R93, R2, R93 ;  /* 0x0000005d025d7220 */ /* 0x000fe20000410000 */
[C---:B------:R-:W-:Y:S01]  /*174b0*/  HMMA.16816.F32 R80, R128.reuse, R106, R80 ;  /* 0x0000006a8050723c */ /* 0x040fe20000001850 */
[----:B------:R-:W1:Y:S02]  /*174c0*/  LDSM.16.MT88.4 R104, [R196+0x10000] ;  /* 0x01000000c468783b */ /* 0x000e640000004200 */
[C---:B------:R-:W-:Y:S01]  /*174d0*/  FMUL.FTZ R94, R0.reuse, R94 ;  /* 0x0000005e005e7220 */ /* 0x040fe20000410000 */
[----:B------:R-:W-:Y:S01]  /*174e0*/  FMUL.FTZ R95, R0, R95 ;  /* 0x0000005f005f7220 */ /* 0x000fe20000410000 */
[C---:B------:R-:W-:Y:S01]  /*174f0*/  FMUL.FTZ R96, R2.reuse, R96 ;  /* 0x0000006002607220 */ /* 0x040fe20000410000 */
[----:B------:R-:W-:Y:S01]  /*17500*/  FMUL.FTZ R97, R2, R97 ;  /* 0x0000006102617220 */ /* 0x000fe20000410000 */
[----:B------:R-:W-:Y:S01]  /*17510*/  MUFU.EX2 R231, R231 ;  /* 0x000000e700e77308 */ /* 0x000fe20000000800 */
[C---:B------:R-:W-:Y:S03]  /*17520*/  FMUL.FTZ R98, R0.reuse, R98 ;  /* 0x0000006200627220 */ /* 0x040fe60000410000 */
[----:B------:R-:W-:Y:S01]  /*17530*/  FMUL.FTZ R99, R0, R99 ;  /* 0x0000006300637220 */ /* 0x000fe20000410000 */
[----:B------:R-:W-:Y:S01]  /*17540*/  FFMA.FTZ R178, R229, UR4, -R148 ;  /* 0x00000004e5b27c23 */ /* 0x000fe20008010894 */
[----:B------:R-:W-:Y:S01]  /*17550*/  FFMA.FTZ R229, R155, UR4, -R144 ;  /* 0x000000049be57c23 */ /* 0x000fe20008010890 */
[--C-:B------:R-:W-:Y:S01]  /*17560*/  FFMA.FTZ R209, R227, UR4, -R148.reuse ;  /* 0x00000004e3d17c23 */ /* 0x100fe20008010894 */
[C---:B--2---:R-:W-:Y:S01]  /*17570*/  HMMA.16816.F32 R84, R128.reuse, R100, R84 ;  /* 0x000000648054723c */ /* 0x044fe20000001854 */
[----:B------:R-:W-:Y:S01]  /*17580*/  LDSM.16.MT88.4 R152, [R197+0xf800] ;  /* 0x00f80000c598783b */ /* 0x000fe20000004200 */
[----:B------:R-:W-:Y:S01]  /*17590*/  MUFU.EX2 R228, R228 ;  /* 0x000000e400e47308 */ /* 0x000fe20000000800 */
[--C-:B------:R-:W-:Y:S01]  /*175a0*/  FFMA.FTZ R227, R159, UR4, -R148.reuse ;  /* 0x000000049fe37c23 */ /* 0x100fe20008010894 */
[----:B------:R-:W-:Y:S01]  /*175b0*/  FFMA.FTZ R148, R145, UR4, -R148 ;  /* 0x0000000491947c23 */ /* 0x000fe20008010894 */
[----:B------:R-:W-:Y:S01]  /*175c0*/  FFMA.FTZ R173, R2, R225, R173 ;  /* 0x000000e102ad7223 */ /* 0x000fe200000100ad */
[C---:B------:R-:W-:Y:S03]  /*175d0*/  HMMA.16816.F32 R88, R128.reuse, R102, R88 ;  /* 0x000000668058723c */ /* 0x040fe60000001858 */
[----:B------:R-:W-:Y:S03]  /*175e0*/  LDSM.16.MT88.4 R144, [R200+0xf800] ;  /* 0x00f80000c890783b */ /* 0x000fe60000004200 */
[----:B------:R2:W-:Y:S01]  /*175f0*/  MUFU.EX2 R235, R148 ;  /* 0x0000009400eb7308 */ /* 0x0005e20000000800 */
[----:B----4-:R-:W-:Y:S01]  /*17600*/  F2FP.F16.F32.PACK_AB R100, R175, R170 ;  /* 0x000000aaaf64723e */ /* 0x010fe200000000ff */
[----:B------:R-:W-:Y:S03]  /*17610*/  FFMA.FTZ R171, R0, R223, R171 ;  /* 0x000000df00ab7223 */ /* 0x000fe600000100ab */
[----:B------:R-:W-:Y:S01]  /*17620*/  F2FP.F16.F32.PACK_AB R101, R177, R172 ;  /* 0x000000acb165723e */ /* 0x000fe200000000ff */
[----:B------:R-:W-:Y:S01]  /*17630*/  FADD.FTZ R173, R169, R173 ;  /* 0x000000ada9ad7221 */ /* 0x000fe20000010000 */
[----:B------:R-:W-:Y:S01]  /*17640*/  LDSM.16.MT88.4 R156, [R196+0xf800] ;  /* 0x00f80000c49c783b */ /* 0x000fe20000004200 */
[----:B------:R-:W-:Y:S02]  /*17650*/  F2FP.F16.F32.PACK_AB R102, R179, R174 ;  /* 0x000000aeb366723e */ /* 0x000fe400000000ff */
[----:B------:R-:W-:Y:S01]  /*17660*/  MUFU.EX2 R178, R178 ;  /* 0x000000b200b27308 */ /* 0x000fe20000000800 */
[----:B------:R-:W-:Y:S01]  /*17670*/  F2FP.F16.F32.PACK_AB R103, R181, R176 ;  /* 0x000000b0b567723e */ /* 0x000fe200000000ff */
[----:B------:R-:W-:Y:S01]  /*17680*/  FADD.FTZ R166, R166, R171 ;  /* 0x000000aba6a67221 */ /* 0x000fe20000010000 */
[----:B------:R-:W-:Y:S01]  /*17690*/  IADD3 R0, R221, -0x1, RZ ;  /* 0xffffffffdd007810 */ /* 0x000fe20007ffe0ff */
[----:B------:R-:W-:Y:S01]  /*176a0*/  FADD.FTZ R168, R168, R173 ;  /* 0x000000ada8a87221 */ /* 0x000fe20000010000 */
[C---:B-1----:R-:W-:Y:S01]  /*176b0*/  HMMA.16816.F32 R92, R128.reuse, R104, R92 ;  /* 0x00000068805c723c */ /* 0x042fe2000000185c */
[----:B--2---:R-:W-:Y:S04]  /*176c0*/  LDSM.16.MT88.4 R148, [R198+0xf800] ;  /* 0x00f80000c694783b */ /* 0x004fe80000004200 */
[----:B------:R-:W1:Y:S01]  /*176d0*/  MUFU.EX2 R209, R209 ;  /* 0x000000d100d17308 */ /* 0x000e620000000800 */
[----:B------:R-:W-:Y:S01]  /*176e0*/  FADD.FTZ R165, R165, R166 ;  /* 0x000000a6a5a57221 */ /* 0x000fe20000010000 */
[----:B------:R-:W-:Y:S01]  /*176f0*/  FADD.FTZ R167, R167, R168 ;  /* 0x000000a8a7a77221 */ /* 0x000fe20000010000 */
[----:B------:R-:W-:Y:S01]  /*17700*/  HMMA.16816.F32 R96, R128, R106, R96 ;  /* 0x0000006a8060723c */ /* 0x000fe20000001860 */
[----:B------:R-:W2:Y:S06]  /*17710*/  LDSM.16.MT88.4 R104, [R196+0xe800] ;  /* 0x00e80000c468783b */ /* 0x000eac0000004200 */
        /* <DEDUP_REMOVED lines=17> */
[----:B------:R-:W5:Y:S04]  /*17830*/  LDSM.16.MT88.4 R116, [R197+0x10800] ;  /* 0x01080000c574783b */ /* 0x000f680000004200 */
        /* <DEDUP_REMOVED lines=14> */
[----:B------:R-:W-:Y:S04]  /*17920*/  LDSM.16.MT88.4 R136, [R200+0xf000] ;  /* 0x00f00000c888783b */ /* 0x000fe80000004200 */
[----:B------:R-:W-:Y:S01]  /*17930*/  MOV R0, R3 ;  /* 0x0000000300007202 */ /* 0x000fe20000000f00 */
        /* <DEDUP_REMOVED lines=103> */
.L_x_3834:
        /* <DEDUP_REMOVED lines=264> */
.L_x_3839:
[----:B------:R-:W1:Y:S01]  /*19030*/  S2R R32, SR_CTAID.Z ;  /* 0x0000000000207919 */ /* 0x000e620000002700 */
[----:B------:R-:W1:Y:S01]  /*19040*/  LDC R3, c[0x0][0x270] ;  /* 0x00009c00ff037b82 */ /* 0x000e620000000800 */
[----:B---3--:R-:W1:Y:S07]  /*19050*/  S2R R21, SR_CTAID.Y ;  /* 0x0000000000157919 */ /* 0x008e6e0000002600 */
[----:B------:R-:W2:Y:S01]  /*19060*/  LDC R2, c[0x0][0x2c4] ;  /* 0x0000b100ff027b82 */ /* 0x000ea20000000800 */
[----:B-1----:R-:W-:-:S04]  /*19070*/  IMAD R3, R21, R3, R32 ;  /* 0x0000000315037224 */ /* 0x002fc800078e0220 */
[----:B--2---:R-:W-:-:S07]  /*19080*/  IMAD R2, R3, R2, RZ ;  /* 0x0000000203027224 */ /* 0x004fce00078e02ff */
.L_x_3840:
        /* <DEDUP_REMOVED lines=29> */
.L_x_3842:
[----:B------:R-:W-:Y:S05]  /*19260*/  BSYNC B0 ;  /* 0x0000000000007941 */ /* 0x000fea0003800000 */
.L_x_3841:
        /* <DEDUP_REMOVED lines=60> */
.L_x_3844:
[----:B------:R-:W-:Y:S05]  /*19630*/  BSYNC B0 ;  /* 0x0000000000007941 */ /* 0x000fea0003800000 */
.L_x_3843:
        /* <DEDUP_REMOVED lines=19> */
.L_x_3846:
[----:B------:R-:W-:Y:S05]  /*19770*/  BSYNC B0 ;  /* 0x0000000000007941 */ /* 0x000fea0003800000 */
.L_x_3845:
        /* <DEDUP_REMOVED lines=19> */
.L_x_3848:
[----:B------:R-:W-:Y:S05]  /*198b0*/  BSYNC B0 ;  /* 0x0000000000007941 */ /* 0x000fea0003800000 */
.L_x_3847:
        /* <DEDUP_REMOVED lines=16> */
.L_x_3849:
        /* <DEDUP_REMOVED lines=12> */
.L_x_7469:


//--------------------- .text._ZN5flash24flash_fwd_splitkv_kernelI23Flash_fwd_kernel_traitsILi192ELi64ELi64ELi4ELb0ELb0EN7cutlass6half_tE19Flash_kernel_traitsILi192ELi64ELi64ELi4ES3_EELb0ELb0ELb1ELb0ELb0ELb0ELb0ELb1EEEvNS_16Flash_fwd_paramsE --------------------------
	.section	.text._ZN5flash24flash_fwd_splitkv_kernelI23Flash_fwd_kernel_traitsILi192ELi64ELi64ELi4ELb0ELb0EN7cutlass6half_tE19Flash_kernel_traitsILi192ELi64ELi64ELi4ES3_EELb0ELb0ELb1ELb0ELb0ELb0ELb0ELb1EEEvNS_16Flash_fwd_paramsE,"ax",@progbits
	.align	128
        .global         _ZN5flash24flash_fwd_splitkv_kernelI23Flash_fwd_kernel_traitsILi192ELi64ELi64ELi4ELb0ELb0EN7cutlass6half_tE19Flash_kernel_traitsILi192ELi64ELi64ELi4ES3_EELb0ELb0ELb1ELb0ELb0ELb0ELb0ELb1EEEvNS_16Flash_fwd_paramsE
        .type           _ZN5flash24flash_fwd_splitkv_kernelI23Flash_fwd_kernel_traitsILi192ELi64ELi64ELi4ELb0ELb0EN7cutlass6half_tE19Flash_kernel_traitsILi192ELi64ELi64ELi4ES3_EELb0ELb0ELb1ELb0ELb0ELb0ELb0ELb1EEEvNS_16Flash_fwd_paramsE,@function
        .size           _ZN5flash24flash_fwd_splitkv_kernelI23Flash_fwd_kernel_traitsILi192ELi64ELi64ELi4ELb0ELb0EN7cutlass6half_tE19Flash_kernel_traitsILi192ELi64ELi64ELi4ES3_EELb0ELb0ELb1ELb0ELb0ELb0ELb0ELb1EEEvNS_16Flash_fwd_paramsE,(.L_x_7470 - _ZN5flash24flash_fwd_splitkv_kernelI23Flash_fwd_kernel_traitsILi192ELi64ELi64ELi4ELb0ELb0EN7cutlass6half_tE19Flash_kernel_traitsILi192ELi64ELi64ELi4ES3_EELb0ELb0ELb1ELb0ELb0ELb0ELb0ELb1EEEvNS_16Flash_fwd_paramsE)
        .other          _ZN5flash24flash_fwd_splitkv_kernelI23Flash_fwd_kernel_traitsILi192ELi64ELi64ELi4ELb0ELb0EN7cutlass6half_tE19Flash_kernel_traitsILi192ELi64ELi64ELi4ES3_EELb0ELb0ELb1ELb0ELb0ELb0ELb0ELb1EEEvNS_16Flash_fwd_paramsE,@"STO_CUDA_ENTRY STV_DEFAULT"
_ZN5flash24flash_fwd_splitkv_kernelI23Flash_fwd_kernel_traitsILi192ELi64ELi64ELi4ELb0ELb0EN7cutlass6half_tE19Flash_kernel_traitsILi192ELi64ELi64ELi4ES3_EELb0ELb0ELb1ELb0ELb0ELb0ELb0ELb1EEEvNS_16Flash_fwd_paramsE:
.text._ZN5flash24flash_fwd_splitkv_kernelI23Flash_fwd_kernel_traitsILi192ELi64ELi64ELi4ELb0ELb0EN7cutlass6half_tE19Flash_kernel_traitsILi192ELi64ELi64ELi4ES3_EELb0ELb0ELb1ELb0ELb0ELb0ELb0ELb1EEEvNS_16Flash_fwd_paramsE:
        /* <DEDUP_REMOVED lines=15> */
[----:B------:R-:W4:Y:S01]  /*00f0*/  @P0 LDG.E R199, desc[UR6][R4.64+0x4] ;  /* 0x0000040604c70981 */ /* 0x000f22000c1e1900 */
        /* <DEDUP_REMOVED lines=25> */
.L_x_3850:
[----:B------:R-:W2:Y:S02]  /*0290*/  LDC R4, c[0x0][0x2c8] ;  /* 0x0000b200ff047b82 */ /* 0x000ea40000000800 */
.L_x_3851:
        /* <DEDUP_REMOVED lines=33> */
[----:B------:R-:W-:Y:S01]  /*04b0*/  SHF.R.S32.HI R7, RZ, 0x1f, R64 ;  /* 0x0000001fff077819 */ /* 0x000fe20000011440 */
[----:B------:R-:W-:Y:S01]  /*04c0*/  BSSY B0, `(.L_x_3853) ;  /* 0x0000037000007945 */ /* 0x000fe20003800000 */
[----:B------:R-:W-:Y:S02]  /*04d0*/  LEA.HI R6, R6, R61, RZ, 0x3 ;  /* 0x0000003d06067211 */ /* 0x000fe400078f18ff */
[----:B------:R-:W-:Y:S02]  /*04e0*/  IADD3 R199, -R64, R199, RZ ;  /* 0x000000c740c77210 */ /* 0x000fe40007ffe1ff */
[----:B------:R-:W-:-:S02]  /*04f0*/  LOP3.LUT R0, R6, 0xfffffff8, RZ, 0xc0, !PT ;  /* 0xfffffff806007812 */ /* 0x000fc400078ec0ff */
[----:B------:R-:W-:Y:S01]  /*0500*/  SHF.R.S32.HI R6, RZ, 0x3, R6 ;  /* 0x00000003ff067819 */ /* 0x000fe20000011406 */
[----:B------:R-:W2:Y:S02]  /*0510*/  @!P0 LDC.64 R2, c[0x0][0x290] ;  /* 0x0000a400ff028b82 */ /* 0x000ea40000000a00 */
[----:B------:R-:W-:-:S05]  /*0520*/  IMAD.IADD R0, R61, 0x1, -R0 ;  /* 0x000000013d007824 */ /* 0x000fca00078e0a00 */
[----:B------:R-:W-:Y:S01]  /*0530*/  ISETP.NE.AND P6, PT, R0, RZ, PT ;  /* 0x000000ff0000720c */ /* 0x000fe20003fc5270 */
[-C--:B-1----:R-:W-:Y:S02]  /*0540*/  IMAD R7, R7, R4.reuse, RZ ;  /* 0x0000000407077224 */ /* 0x082fe400078e02ff */
[----:B------:R-:W-:-:S04]  /*0550*/  @P0 IMAD.WIDE.U32 R10, R200, R4, RZ ;  /* 0x00000004c80a0225 */ /* 0x000fc800078e00ff */
[-C--:B------:R-:W-:Y:S02]  /*0560*/  IMAD R7, R64, R5.reuse, R7 ;  /* 0x0000000540077224 */ /* 0x080fe400078e0207 */
[----:B------:R-:W-:Y:S02]  /*0570*/  @P0 IMAD R200, R200, R5, R11 ;  /* 0x00000005c8c80224 */ /* 0x000fe400078e020b */
[-C--:B--2---:R-:W-:Y:S02]  /*0580*/  @!P0 IMAD R8, R91, R2.reuse, RZ ;  /* 0x000000025b088224 */ /* 0x084fe400078e02ff */
[----:B------:R-:W-:Y:S01]  /*0590*/  @!P0 IMAD.WIDE.U32 R14, R13, R2, RZ ;  /* 0x000000020d0e8225 */ /* 0x000fe200078e00ff */
[----:B------:R-:W-:-:S03]  /*05a0*/  SHF.R.S32.HI R2, RZ, 0x1f, R150 ;  /* 0x0000001fff027819 */ /* 0x000fc60000011496 */
[C---:B------:R-:W-:Y:S02]  /*05b0*/  @!P0 IMAD R3, R13.reuse, R3, R8 ;  /* 0x000000030d038224 */ /* 0x040fe400078e0208 */
[----:B------:R-:W-:Y:S02]  /*05c0*/  IMAD.SHL.U32 R8, R0, 0x8, RZ ;  /* 0x0000000800087824 */ /* 0x000fe400078e00ff */
[----:B------:R-:W-:Y:S01]  /*05d0*/  IMAD R13, R13, UR4, R150 ;  /* 0x000000040d0d7c24 */ /* 0x000fe2000f8e0296 */
[----:B------:R-:W-:Y:S01]  /*05e0*/  ULDC UR4, c[0x0][0x2c4] ;  /* 0x0000b10000047ab9 */ /* 0x000fe20000000800 */
[----:B------:R-:W-:Y:S01]  /*05f0*/  @!P0 IMAD.MOV.U32 R10, RZ, RZ, R14 ;  /* 0x000000ffff0a8224 */ /* 0x000fe200078e000e */
[----:B------:R-:W-:Y:S01]  /*0600*/  SHF.R.S32.HI R9, RZ, 0x1f, R8 ;  /* 0x0000001fff097819 */ /* 0x000fe20000011408 */
[----:B------:R-:W-:Y:S01]  /*0610*/  IMAD R13, R13, UR4, R64 ;  /* 0x000000040d0d7c24 */ /* 0x000fe2000f8e0240 */
[----:B------:R-:W-:Y:S01]  /*0620*/  @!P0 IADD3 R200, R15, R3, RZ ;  /* 0x000000030fc88210 */ /* 0x000fe20007ffe0ff */
[----:B------:R-:W-:Y:S01]  /*0630*/  ULDC.64 UR4, c[0x0][0x2a0] ;  /* 0x0000a80000047ab9 */ /* 0x000fe20000000a00 */
[----:B------:R-:W-:-:S02]  /*0640*/  VIADD R0, R6, 0x10 ;  /* 0x0000001006007836 */ /* 0x000fc40000000000 */
[----:B------:R-:W-:-:S03]  /*0650*/  IMAD.WIDE.U32 R64, R64, R4, R8 ;  /* 0x0000000440407225 */ /* 0x000fc600078e0008 */
[-C--:B------:R-:W-:Y:S01]  /*0660*/  ISETP.GE.AND P1, PT, R0, R199.reuse, PT ;  /* 0x000000c70000720c */ /* 0x080fe20003f26270 */
[----:B------:R-:W-:Y:S01]  /*0670*/  IMAD R17, R2, UR4, RZ ;  /* 0x0000000402117c24 */ /* 0x000fe2000f8e02ff */
[----:B------:R-:W-:Y:S02]  /*0680*/  IADD3 R10, P0, R10, R64, RZ ;  /* 0x000000400a0a7210 */ /* 0x000fe40007f1e0ff */
[----:B------:R-:W-:Y:S01]  /*0690*/  ISETP.GE.OR P4, PT, R0, R199, P6 ;  /* 0x000000c70000720c */ /* 0x000fe20003786670 */
[----:B------:R-:W-:Y:S01]  /*06a0*/  IMAD R17, R150, UR5, R17 ;  /* 0x0000000596117c24 */ /* 0x000fe2000f8e0211 */
[----:B------:R-:W-:Y:S02]  /*06b0*/  IADD3.X R11, R200, R65, R7, P0, !PT ;  /* 0x00000041c80b7210 */ /* 0x000fe400007fe407 */
[----:B------:R-:W-:Y:S02]  /*06c0*/  ISETP.GE.AND P0, PT, R6, R199, PT ;  /* 0x000000c70600720c */ /* 0x000fe40003f06270 */
[----:B------:R-:W-:Y:S01]  /*06d0*/  SHF.R.S32.HI R2, RZ, 0x1f, R6 ;  /* 0x0000001fff027819 */ /* 0x000fe20000011406 */
[----:B------:R-:W-:Y:S01]  /*06e0*/  IMAD.WIDE.U32 R150, R150, UR4, R10 ;  /* 0x0000000496967c25 */ /* 0x000fe2000f8e000a */
[----:B------:R-:W-:-:S02]  /*06f0*/  IADD3 R10, R6, 0x20, RZ ;  /* 0x00000020060a7810 */ /* 0x000fc40007ffe0ff */
[C---:B------:R-:W-:Y:S01]  /*0700*/  IADD3 R7, R8.reuse, 0x80, RZ ;  /* 0x0000008008077810 */ /* 0x040fe20007ffe0ff */
[----:B------:R-:W-:Y:S02]  /*0710*/  VIADD R11, R8, 0x40 ;  /* 0x00000040080b7836 */ /* 0x000fe40000000000 */
[----:B------:R-:W-:-:S04]  /*0720*/  IMAD.IADD R17, R151, 0x1, R17 ;  /* 0x0000000197117824 */ /* 0x000fc800078e0211 */
        /* <DEDUP_REMOVED lines=16> */
.L_x_3854:
[----:B------:R-:W-:Y:S05]  /*0830*/  BSYNC B0 ;  /* 0x0000000000007941 */ /* 0x000fea0003800000 */
.L_x_3853:
        /* <DEDUP_REMOVED lines=21> */
.L_x_3856:
[----:B------:R-:W-:Y:S05]  /*0990*/  BSYNC B0 ;  /* 0x0000000000007941 */ /* 0x000fea0003800000 */
.L_x_3855:
        /* <DEDUP_REMOVED lines=22> */
.L_x_3858:
[----:B------:R-:W-:Y:S05]  /*0b00*/  BSYNC B0 ;  /* 0x0000000000007941 */ /* 0x000fea0003800000 */
.L_x_3857:
        /* <DEDUP_REMOVED lines=22> */
.L_x_3860:
[----:B------:R-:W-:Y:S05]  /*0c70*/  BSYNC B0 ;  /* 0x0000000000007941 */ /* 0x000fea0003800000 */
.L_x_3859:
        /* <DEDUP_REMOVED lines=15> */
.L_x_3852:
[----:B------:R-:W1:Y:S01]  /*0d70*/  LDC.64 R2, c[0x0][0x368] ;  /* 0x0000da00ff027b82 */ /* 0x000e620000000a00 */
        /* <DEDUP_REMOVED lines=11> */
[----:B------:R-:W-:Y:S01]  /*0e30*/  R2UR UR13, R91 ;  /* 0x000000005b0d72ca */ /* 0x000fe200000e0000 */
[----:B------:R-:W-:Y:S01]  /*0e40*/  ULDC.64 UR4, c[0x0][0x378] ;  /* 0x0000de0000047ab9 */ /* 0x000fe20000000a00 */
[C---:B------:R-:W-:Y:S02]  /*0e50*/  R2UR UR14, R93.reuse ;  /* 0x000000005d0e72ca */ /* 0x040fe400000e0000 */
[----:B------:R-:W-:-:S09]  /*0e60*/  R2UR UR12, R93 ;  /* 0x000000005d0c72ca */ /* 0x000fd200000e0000 */
[----:B------:R-:W-:Y:S02]  /*0e70*/  UIMAD UR13, UR13, UR4, URZ ;  /* 0x000000040d0d72a4 */ /* 0x000fe4000f8e023f */
[----:B------:R-:W-:Y:S02]  /*0e80*/  UIMAD.WIDE.U32 UR14, UR14, UR4, URZ ;  /* 0x000000040e0e72a5 */ /* 0x000fe4000f8e003f */
[----:B------:R-:W-:Y:S02]  /*0e90*/  UIMAD UR5, UR12, UR5, UR13 ;  /* 0x000000050c0572a4 */ /* 0x000fe4000f8e020d */
[----:B------:R-:W-:Y:S02]  /*0ea0*/  ULEA UR10, UP1, UR14, UR10, 0x2 ;  /* 0x0000000a0e0a7291 */ /* 0x000fe4000f82103f */
[----:B------:R-:W-:Y:S02]  /*0eb0*/  UIADD3 UR5, UR15, UR5, URZ ;  /* 0x000000050f057290 */ /* 0x000fe4000fffe03f */
[----:B------:R-:W-:-:S02]  /*0ec0*/  UISETP.NE.U32.AND UP0, UPT, UR10, URZ, UPT ;  /* 0x0000003f0a00728c */ /* 0x000fc4000bf05070 */
[----:B------:R-:W-:Y:S01]  /*0ed0*/  USHF.L.U64.HI UR5, UR14, 0x2, UR5 ;  /* 0x000000020e057899 */ /* 0x000fe20008010205 */
[----:B------:R-:W-:-:S03]  /*0ee0*/  IMAD.U32 R202, RZ, RZ, UR10 ;  /* 0x0000000affca7e24 */ /* 0x000fc6000f8e00ff */
[----:B------:R-:W-:-:S04]  /*0ef0*/  UIADD3.X UR5, UR5, UR11, URZ, UP1, !UPT ;  /* 0x0000000b05057290 */ /* 0x000fc80008ffe43f */
[----:B------:R-:W-:Y:S02]  /*0f00*/  UISETP.NE.AND.EX UP0, UPT, UR5, URZ, UPT, UP0 ;  /* 0x0000003f0500728c */ /* 0x000fe4000bf05300 */
[----:B------:R-:W-:-:S09]  /*0f10*/  IMAD.U32 R203, RZ, RZ, UR5 ;  /* 0x00000005ffcb7e24 */ /* 0x000fd2000f8e00ff */
.L_x_3861:
[----:B------:R-:W-:-:S13]  /*0f20*/  PLOP3.LUT P0, PT, PT, PT, UP0, 0x40, 0x0 ;  /* 0x000000000000781c */ /* 0x000fda0003f0e808 */
[----:B------:R-:W-:Y:S05]  /*0f30*/  @P0 BRA `(.L_x_3862) ;  /* 0x00000004003c0947 */ /* 0x000fea0003800000 */
        /* <DEDUP_REMOVED lines=28> */
[----:B------:R-:W-:-:S06]  /*1100*/  IMAD.WIDE R4, R9, 0x4, R202 ;  /* 0x0000000409047825 */ /* 0x000fcc00078e02ca */
[----:B------:R1:W4:Y:S01]  /*1110*/  LDG.E R4, desc[UR6][R4.64] ;  /* 0x0000000604047981 */ /* 0x000322000c1e1900 */
[----:B--2---:R-:W-:Y:S02]  /*1120*/  IABS R2, R7 ;  /* 0x0000000700027213 */ /* 0x004fe40000000000 */
[----:B------:R-:W-:Y:S02]  /*1130*/  IADD3 R6, -R9, RZ, RZ ;  /* 0x000000ff09067210 */ /* 0x000fe40007ffe1ff */
[----:B------:R-:W2:Y:S03]  /*1140*/  I2F.RP R3, R2 ;  /* 0x0000000200037306 */ /* 0x000ea60000209400 */
[----:B------:R-:W-:-:S05]  /*1150*/  IMAD R17, R8, R6, R17 ;  /* 0x0000000608117224 */ /* 0x000fca00078e0211 */
[----:B------:R-:W-:-:S05]  /*1160*/  SHF.R.S32.HI R15, RZ, 0x1f, R17 ;  /* 0x0000001fff0f7819 */ /* 0x000fca0000011411 */
[----:B---3--:R-:W-:Y:S01]  /*1170*/  IMAD R6, R15, R160, RZ ;  /* 0x000000a00f067224 */ /* 0x008fe200078e02ff */
[----:B--2---:R-:W2:Y:S03]  /*1180*/  MUFU.RCP R10, R3 ;  /* 0x00000003000a7308 */ /* 0x004ea60000001000 */
[----:B------:R-:W-:Y:S01]  /*1190*/  IMAD R6, R17, R161, R6 ;  /* 0x000000a111067224 */ /* 0x000fe200078e0206 */
[----:B-1----:R-:W-:Y:S02]  /*11a0*/  IABS R5, R150 ;  /* 0x0000009600057213 */ /* 0x002fe40000000000 */
[----:B--2---:R-:W-:-:S04]  /*11b0*/  IADD3 R10, R10, 0xffffffe, RZ ;  /* 0x0ffffffe0a0a7810 */ /* 0x004fc80007ffe0ff */
[----:B------:R-:W1:Y:S02]  /*11c0*/  F2I.FTZ.U32.TRUNC.NTZ R11, R10 ;  /* 0x0000000a000b7305 */ /* 0x000e64000021f000 */
[----:B-1----:R-:W-:Y:S01]  /*11d0*/  IMAD.MOV R0, RZ, RZ, -R11 ;  /* 0x000000ffff007224 */ /* 0x002fe200078e0a0b */
[----:B------:R-:W-:-:S03]  /*11e0*/  MOV R10, RZ ;  /* 0x000000ff000a7202 */ /* 0x000fc60000000f00 */
[----:B------:R-:W-:-:S04]  /*11f0*/  IMAD R0, R0, R2, RZ ;  /* 0x0000000200007224 */ /* 0x000fc800078e02ff */
[----:B------:R-:W-:-:S06]  /*1200*/  IMAD.HI.U32 R0, R11, R0, R10 ;  /* 0x000000000b007227 */ /* 0x000fcc00078e000a */
        /* <DEDUP_REMOVED lines=21> */
[C---:B------:R-:W-:Y:S02]  /*1360*/  IMAD R3, R4.reuse, R3, R5 ;  /* 0x0000000304037224 */ /* 0x040fe400078e0205 */
[----:B------:R-:W-:Y:S02]  /*1370*/  IMAD.IADD R11, R11, 0x1, R9 ;  /* 0x000000010b0b7824 */ /* 0x000fe400078e0209 */
[----:B------:R-:W-:-:S04]  /*1380*/  IMAD.WIDE.U32 R26, R4, R2, RZ ;  /* 0x00000002041a7225 */ /* 0x000fc800078e00ff */
[----:B------:R-:W-:-:S04]  /*1390*/  IMAD.WIDE.U32 R8, R17, R160, R10 ;  /* 0x000000a011087225 */ /* 0x000fc800078e000a */
[----:B------:R-:W-:Y:S01]  /*13a0*/  IMAD.IADD R23, R27, 0x1, R3 ;  /* 0x000000011b177824 */ /* 0x000fe200078e0203 */
[----:B------:R-:W-:Y:S01]  /*13b0*/  IADD3 R11, R9, R6, RZ ;  /* 0x00000006090b7210 */ /* 0x000fe20007ffe0ff */
[----:B------:R-:W-:Y:S01]  /*13c0*/  IMAD R9, R7, UR4, RZ ;  /* 0x0000000407097c24 */ /* 0x000fe2000f8e02ff */
[----:B------:R-:W-:-:S03]  /*13d0*/  MOV R10, R8 ;  /* 0x00000008000a7202 */ /* 0x000fc60000000f00 */
[C---:B------:R-:W-:Y:S02]  /*13e0*/  IMAD R9, R0.reuse, UR5, R9 ;  /* 0x0000000500097c24 */ /* 0x040fe4000f8e0209 */
[----:B------:R-:W-:-:S05]  /*13f0*/  IMAD.WIDE.U32 R10, R0, UR4, R10 ;  /* 0x00000004000a7c25 */ /* 0x000fca000f8e000a */
[----:B------:R-:W-:Y:S02]  /*1400*/  IADD3 R11, R11, R9, RZ ;  /* 0x000000090b0b7210 */ /* 0x000fe40007ffe0ff */
[----:B------:R-:W-:Y:S01]  /*1410*/  MOV R8, R10 ;  /* 0x0000000a00087202 */ /* 0x000fe20000000f00 */
[----:B------:R-:W-:Y:S06]  /*1420*/  BRA `(.L_x_3863) ;  /* 0x0000000400307947 */ /* 0x000fec0003800000 */
.L_x_3862:
[----:B------:R-:W1:Y:S01]  /*1430*/  LDC R11, c[0x0][0x278] ;  /* 0x00009e00ff0b7b82 */ /* 0x000e620000000800 */
[----:B------:R-:W-:Y:S02]  /*1440*/  IABS R4, R150 ;  /* 0x0000009600047213 */ /* 0x000fe40000000000 */
        /* <DEDUP_REMOVED lines=12> */
[----:B------:R-:W-:-:S04]  /*1510*/  IMAD R5, R0, R3, RZ ;  /* 0x0000000300057224 */ /* 0x000fc800078e02ff */
[----:B------:R-:W-:Y:S01]  /*1520*/  IMAD.HI.U32 R5, R7, R5, R6 ;  /* 0x0000000507057227 */ /* 0x000fe200078e0006 */
[----:B------:R-:W-:-:S03]  /*1530*/  LOP3.LUT R6, R150, R11, RZ, 0x3c, !PT ;  /* 0x0000000b96067212 */ /* 0x000fc600078e3cff */
[----:B--2---:R-:W-:Y:S01]  /*1540*/  @P3 IMAD R7, R18, R161, RZ ;  /* 0x000000a112073224 */ /* 0x004fe200078e02ff */
[----:B------:R-:W-:Y:S01]  /*1550*/  ISETP.GE.AND P1, PT, R6, RZ, PT ;  /* 0x000000ff0600720c */ /* 0x000fe20003f26270 */
[----:B------:R-:W-:-:S04]  /*1560*/  IMAD.HI.U32 R0, R5, R4, RZ ;  /* 0x0000000405007227 */ /* 0x000fc800078e00ff */
[----:B------:R-:W-:Y:S02]  /*1570*/  IMAD.MOV R2, RZ, RZ, -R0 ;  /* 0x000000ffff027224 */ /* 0x000fe400078e0a00 */
[----:B------:R-:W-:-:S04]  /*1580*/  @P3 IMAD.WIDE.U32 R18, R18, R160, RZ ;  /* 0x000000a012123225 */ /* 0x000fc800078e00ff */
[----:B------:R-:W-:Y:S01]  /*1590*/  IMAD R2, R3, R2, R4 ;  /* 0x0000000203027224 */ /* 0x000fe200078e0204 */
[----:B------:R-:W-:Y:S01]  /*15a0*/  @P3 IADD3 R7, R19, R7, RZ ;  /* 0x0000000713073210 */ /* 0x000fe20007ffe0ff */
[----:B------:R-:W1:Y:S01]  /*15b0*/  @P3 LDC.64 R4, c[0x0][0x250] ;  /* 0x00009400ff043b82 */ /* 0x000e620000000a00 */
[----:B------:R-:W-:Y:S02]  /*15c0*/  @P3 MOV R10, R18 ;  /* 0x00000012000a3202 */ /* 0x000fe40000000f00 */
[----:B------:R-:W-:-:S13]  /*15d0*/  ISETP.GT.U32.AND P0, PT, R3, R2, PT ;  /* 0x000000020300720c */ /* 0x000fda0003f04070 */
        /* <DEDUP_REMOVED lines=21> */
.L_x_3864:
[----:B------:R-:W-:Y:S01]  /*1730*/  @!P0 LOP3.LUT R0, RZ, R11, RZ, 0x33, !PT ;  /* 0x0000000bff008212 */ /* 0x000fe200078e33ff */
[----:B------:R-:W-:Y:S01]  /*1740*/  IMAD R6, R15, R160, RZ ;  /* 0x000000a00f067224 */ /* 0x000fe200078e02ff */
[----:B------:R-:W-:Y:S02]  /*1750*/  MOV R11, R7 ;  /* 0x00000007000b7202 */ /* 0x000fe40000000f00 */
[----:B------:R-:W-:Y:S01]  /*1760*/  SHF.R.S32.HI R7, RZ, 0x1f, R0 ;  /* 0x0000001fff077819 */ /* 0x000fe20000011400 */
[-C--:B------:R-:W-:Y:S01]  /*1770*/  IMAD R6, R161, R17.reuse, R6 ;  /* 0x00000011a1067224 */ /* 0x080fe200078e0206 */
[----:B------:R-:W-:Y:S01]  /*1780*/  @P3 IADD3 R8, R9, R8, RZ ;  /* 0x0000000809083210 */ /* 0x000fe20007ffe0ff */
[----:B------:R-:W-:-:S04]  /*1790*/  IMAD.WIDE.U32 R10, R160, R17, R10 ;  /* 0x00000011a00a7225 */ /* 0x000fc800078e000a */
[----:B-1----:R-:W-:Y:S01]  /*17a0*/  @P3 IMAD.WIDE.U32 R26, R8, R4, RZ ;  /* 0x00000004081a3225 */ /* 0x002fe200078e00ff */
[----:B------:R-:W-:-:S03]  /*17b0*/  IADD3 R11, R11, R6, RZ ;  /* 0x000000060b0b7210 */ /* 0x000fc60007ffe0ff */
[-C--:B--2---:R-:W-:Y:S02]  /*17c0*/  IMAD R6, R7, R2.reuse, RZ ;  /* 0x0000000207067224 */ /* 0x084fe400078e02ff */
[----:B------:R-:W-:-:S04]  /*17d0*/  IMAD.WIDE.U32 R10, R0, R2, R10 ;  /* 0x00000002000a7225 */ /* 0x000fc800078e000a */
[----:B------:R-:W-:Y:S02]  /*17e0*/  IMAD R3, R0, R3, R6 ;  /* 0x0000000300037224 */ /* 0x000fe400078e0206 */
        /* <DEDUP_REMOVED lines=16> */
.L_x_3863:
[----:B------:R1:W5:Y:S01]  /*18f0*/  @P4 LDG.E R6, desc[UR6][R158.64] ;  /* 0x000000069e064981 */ /* 0x000362000c1e1900 */
[----:B------:R-:W-:Y:S01]  /*1900*/  SHF.R.S32.HI R14, RZ, 0x1f, R61 ;  /* 0x0000001fff0e7819 */ /* 0x000fe2000001143d */
[----:B------:R-:W-:Y:S01]  /*1910*/  ULDC.64 UR4, c[0x0][0x268] ;  /* 0x00009a0000047ab9 */ /* 0x000fe20000000a00 */
[----:B------:R-:W-:Y:S01]  /*1920*/  ISETP.NE.AND P0, PT, R200, -0x1, PT ;  /* 0xffffffffc800780c */ /* 0x000fe20003f05270 */
[----:B------:R-:W-:Y:S01]  /*1930*/  IMAD R19, R7, UR4, RZ ;  /* 0x0000000407137c24 */ /* 0x000fe2000f8e02ff */
[CC--:B------:R-:W-:Y:S01]  /*1940*/  LEA.HI R4, R14.reuse, R61.reuse, RZ, 0x3 ;  /* 0x0000003d0e047211 */ /* 0x0c0fe200078f18ff */
[----:B------:R-:W-:Y:S01]  /*1950*/  ULDC UR18, c[0x0][0x2d0] ;  /* 0x0000b40000127ab9 */ /* 0x000fe20000000800 */
[-C--:B------:R-:W-:Y:S01]  /*1960*/  LEA.HI R16, R14, R61.reuse, RZ, 0x4 ;  /* 0x0000003d0e107211 */ /* 0x080fe200078f20ff */
[----:B------:R-:W-:Y:S01]  /*1970*/  IMAD R146, R0, UR5, R19 ;  /* 0x0000000500927c24 */ /* 0x000fe2000f8e0213 */
[----:B------:R-:W-:Y:S01]  /*1980*/  SHF.R.S32.HI R152, RZ, 0x3, R4 ;  /* 0x00000003ff987819 */ /* 0x000fe20000011404 */
[----:B------:R-:W2:Y:S01]  /*1990*/  LDC R139, c[0x0][0x2e0] ;  /* 0x0000b800ff8b7b82 */ /* 0x000ea20000000800 */
[----:B------:R-:W-:Y:S01]  /*19a0*/  SHF.R.S32.HI R2, RZ, 0x4, R16 ;  /* 0x00000004ff027819 */ /* 0x000fe20000011410 */
[----:B------:R-:W-:Y:S01]  /*19b0*/  ULDC.64 UR10, c[0x0][0x258] ;  /* 0x00009600000a7ab9 */ /* 0x000fe20000000a00 */
[----:B------:R-:W-:Y:S01]  /*19c0*/  LOP3.LUT R4, R4, 0xfffffff8, RZ, 0xc0, !PT ;  /* 0xfffffff804047812 */ /* 0x000fe200078ec0ff */
[----:B------:R-:W-:Y:S01]  /*19d0*/  IMAD.SHL.U32 R141, R152, 0x40, RZ ;  /* 0x00000040988d7824 */ /* 0x000fe200078e00ff */
[C---:B------:R-:W-:Y:S01]  /*19e0*/  LEA.HI R65, R16.reuse, R2, RZ, 0x1 ;  /* 0x0000000210417211 */ /* 0x040fe200078f08ff */
[----:B------:R-:W-:Y:S01]  /*19f0*/  IMAD.MOV.U32 R45, RZ, RZ, 0x10 ;  /* 0x00000010ff2d7424 */ /* 0x000fe200078e00ff */
[----:B------:R-:W-:Y:S01]  /*1a00*/  LOP3.LUT R16, R16, 0xfffffff0, RZ, 0xc0, !PT ;  /* 0xfffffff010107812 */ /* 0x000fe200078ec0ff */
[----:B------:R-:W-:Y:S01]  /*1a10*/  IMAD.IADD R63, R61, 0x1, -R4 ;  /* 0x000000013d3f7824 */ /* 0x000fe200078e0a04 */
[----:B------:R-:W-:Y:S01]  /*1a20*/  LOP3.LUT R65, R65, 0xfffffffe, RZ, 0xc0, !PT ;  /* 0xfffffffe41417812 */ /* 0x000fe200078ec0ff */
[----:B------:R-:W3:Y:S01]  /*1a30*/  @!P0 LDC.64 R4, c[0x0][0x228] ;  /* 0x00008a00ff048b82 */ /* 0x000ee20000000a00 */
[----:B------:R-:W-:Y:S01]  /*1a40*/  LOP3.LUT R141, R141, 0x1c0, RZ, 0xc0, !PT ;  /* 0x000001c08d8d7812 */ /* 0x000fe200078ec0ff */
[----:B------:R-:W-:Y:S01]  /*1a50*/  IMAD.IADD R9, R61, 0x1, -R16 ;  /* 0x000000013d097824 */ /* 0x000fe200078e0a10 */
[----:B------:R-:W-:Y:S01]  /*1a60*/  LEA.HI R18, R14, R61, RZ, 0x6 ;  /* 0x0000003d0e127211 */ /* 0x000fe200078f30ff */
[----:B------:R-:W-:Y:S01]  /*1a70*/  IMAD.IADD R65, R2, 0x1, -R65 ;  /* 0x0000000102417824 */ /* 0x000fe200078e0a41 */
[--C-:B------:R-:W-:Y:S01]  /*1a80*/  SHF.R.S32.HI R153, RZ, 0x1f, R152.reuse ;  /* 0x0000001fff997819 */ /* 0x100fe20000011498 */
[----:B------:R-:W-:Y:S01]  /*1a90*/  IMAD.SHL.U32 R12, R63, 0x8, RZ ;  /* 0x000000083f0c7824 */ /* 0x000fe200078e00ff */
[----:B------:R-:W-:Y:S01]  /*1aa0*/  SHF.R.S32.HI R16, RZ, 0x1f, R9 ;  /* 0x0000001fff107819 */ /* 0x000fe20000011409 */
[----:B------:R-:W4:Y:S01]  /*1ab0*/  LDC.64 R2, c[0x0][0x240] ;  /* 0x00009000ff027b82 */ /* 0x000f220000000a00 */
[----:B------:R-:W-:Y:S01]  /*1ac0*/  IMAD.SHL.U32 R18, R18, 0x8, RZ ;  /* 0x0000000812127824 */ /* 0x000fe200078e00ff */
[----:B------:R-:W-:Y:S01]  /*1ad0*/  SHF.R.S32.HI R86, RZ, 0x1f, R89 ;  /* 0x0000001fff567819 */ /* 0x000fe20000011459 */
[----:B------:R-:W-:Y:S01]  /*1ae0*/  IMAD.WIDE R20, R21, 0x40, R152 ;  /* 0x0000004015147825 */ /* 0x000fe200078e0298 */
[----:B------:R-:W-:-:S02]  /*1af0*/  LOP3.LUT R10, R141, 0x38, R12, 0xf8, !PT ;  /* 0x000000388d0a7812 */ /* 0x000fc400078ef80c */
[----:B------:R-:W-:Y:S01]  /*1b00*/  SHF.R.U32.HI R141, RZ, 0x3, R141 ;  /* 0x00000003ff8d7819 */ /* 0x000fe2000001168d */
[----:B------:R-:W-:Y:S01]  /*1b10*/  IMAD R145, R153, R160, RZ ;  /* 0x000000a099917224 */ /* 0x000fe200078e02ff */
[----:B------:R-:W-:Y:S01]  /*1b20*/  LEA.HI R16, R16, R9, RZ, 0x3 ;  /* 0x0000000910107211 */ /* 0x000fe200078f18ff */
[----:B------:R-:W-:Y:S01]  /*1b30*/  IMAD.MOV.U32 R46, RZ, RZ, 0x20 ;  /* 0x00000020ff2e7424 */ /* 0x000fe200078e00ff */
[----:B------:R-:W-:Y:S01]  /*1b40*/  LOP3.LUT R141, R10, R141, RZ, 0x3c, !PT ;  /* 0x0000008d0a8d7212 */ /* 0x000fe200078e3cff */
[----:B------:R-:W-:Y:S01]  /*1b50*/  VIADD R10, R12, 0x40 ;  /* 0x000000400c0a7836 */ /* 0x000fe20000000000 */
[C---:B------:R-:W-:Y:S01]  /*1b60*/  LOP3.LUT R22, R16.reuse, 0xfffffff8, RZ, 0xc0, !PT ;  /* 0xfffffff810167812 */ /* 0x040fe200078ec0ff */
[----:B------:R-:W-:Y:S01]  /*1b70*/  IMAD.SHL.U32 R16, R16, 0x40, RZ ;  /* 0x0000004010107824 */ /* 0x000fe200078e00ff */
[----:B------:R-:W-:Y:S01]  /*1b80*/  LOP3.LUT R141, R141, 0xfffffe00, R18, 0xf8, !PT ;  /* 0xfffffe008d8d7812 */ /* 0x000fe200078ef812 */
[----:B------:R-:W-:Y:S01]  /*1b90*/  IMAD R145, R152, R161, R145 ;  /* 0x000000a198917224 */ /* 0x000fe200078e0291 */
[C---:B------:R-:W-:Y:S01]  /*1ba0*/  ISETP.GE.AND P2, PT, R12.reuse, UR18, PT ;  /* 0x000000120c007c0c */ /* 0x040fe2000bf46270 */
[----:B---3--:R-:W-:Y:S01]  /*1bb0*/  @!P0 IMAD R24, R91, R4, RZ ;  /* 0x000000045b188224 */ /* 0x008fe200078e02ff */
[----:B------:R-:W-:Y:S01]  /*1bc0*/  IADD3 R26, P1, R12, R26, RZ ;  /* 0x0000001a0c1a7210 */ /* 0x000fe20007f3e0ff */
[----:B------:R-:W-:Y:S01]  /*1bd0*/  IMAD.IADD R22, R9, 0x1, -R22 ;  /* 0x0000000109167824 */ /* 0x000fe200078e0a16 */
[----:B------:R-:W-:Y:S01]  /*1be0*/  SEL R9, RZ, 0x1, P2 ;  /* 0x00000001ff097807 */ /* 0x000fe20001000000 */
[C---:B------:R-:W-:Y:S01]  /*1bf0*/  @!P0 IMAD R5, R93.reuse, R5, R24 ;  /* 0x000000055d058224 */ /* 0x040fe200078e0218 */
[----:B-----5:R-:W-:Y:S01]  /*1c00*/  SHF.R.S32.HI R13, RZ, 0x1f, R12 ;  /* 0x0000001fff0d7819 */ /* 0x020fe2000001140c */
[----:B------:R-:W-:Y:S01]  /*1c10*/  @!P0 IMAD.WIDE.U32 R24, R93, R4, RZ ;  /* 0x000000045d188225 */ /* 0x000fe200078e00ff */
[----:B------:R-:W-:-:S02]  /*1c20*/  LOP3.LUT P3, RZ, R22, 0x4, RZ, 0xc0, !PT ;  /* 0x0000000416ff7812 */ /* 0x000fc4000786c0ff */
[----:B------:R-:W-:Y:S01]  /*1c30*/  LOP3.LUT P2, RZ, R22, 0x2, RZ, 0xc0, !PT ;  /* 0x0000000216ff7812 */ /* 0x000fe2000784c0ff */
[----:B----4-:R-:W-:Y:S01]  /*1c40*/  @P0 IMAD.WIDE.U32 R18, R200, R2, RZ ;  /* 0x00000002c8120225 */ /* 0x010fe200078e00ff */
[----:B------:R-:W-:Y:S02]  /*1c50*/  LEA.HI R86, R86, R89, RZ, 0x6 ;  /* 0x0000005956567211 */ /* 0x000fe400078f30ff */
[----:B------:R-:W-:Y:S01]  /*1c60*/  SHF.R.S32.HI R151, RZ, 0x1f, R150 ;  /* 0x0000001fff977819 */ /* 0x000fe20000011496 */
[----:B------:R-:W-:Y:S01]  /*1c70*/  @!P0 IMAD.MOV.U32 R18, RZ, RZ, R24 ;  /* 0x000000ffff128224 */ /* 0x000fe200078e0018 */
[----:B------:R-:W-:Y:S01]  /*1c80*/  SHF.R.S32.HI R86, RZ, 0x6, R86 ;  /* 0x00000006ff567819 */ /* 0x000fe20000011456 */
[----:B------:R-:W-:Y:S01]  /*1c90*/  @P0 IMAD R19, R200, R3, R19 ;  /* 0x00000003c8130224 */ /* 0x000fe200078e0213 */
[----:B------:R-:W-:Y:S01]  /*1ca0*/  LEA.HI R62, R14, R61, RZ, 0x5 ;  /* 0x0000003d0e3e7211 */ /* 0x000fe200078f28ff */
[----:B------:R-:W-:Y:S01]  /*1cb0*/  IMAD.SHL.U32 R47, R22, 0x40, RZ ;  /* 0x00000040162f7824 */ /* 0x000fe200078e00ff */
[----:B------:R-:W-:Y:S01]  /*1cc0*/  VIMNMX R86, RZ, R86, !PT ;  /* 0x00000056ff567248 */ /* 0x000fe20007fe0100 */
[----:B------:R-:W-:Y:S01]  /*1cd0*/  @!P0 IMAD.IADD R19, R25, 0x1, R5 ;  /* 0x0000000119138824 */ /* 0x000fe200078e0205 */
[----:B------:R-:W-:Y:S01]  /*1ce0*/  IADD3 R22, P0, R12, R18, RZ ;  /* 0x000000120c167210 */ /* 0x000fe20007f1e0ff */
[----:B------:R-:W-:Y:S01]  /*1cf0*/  IMAD.X R27, R13, 0x1, R23, P1 ;  /* 0x000000010d1b7824 */ /* 0x000fe200008e0617 */
[----:B------:R-:W-:Y:S01]  /*1d00*/  ISETP.GE.AND P1, PT, R10, UR18, PT ;  /* 0x000000120a007c0c */ /* 0x000fe2000bf26270 */
[----:B------:R-:W-:Y:S01]  /*1d10*/  IMAD.SHL.U32 R4, R65, 0x8, RZ ;  /* 0x0000000841047824 */ /* 0x000fe200078e00ff */
[----:B------:R-:W-:Y:S01]  /*1d20*/  LOP3.LUT R47, R47, 0x1c0, RZ, 0xc0, !PT ;  /* 0x000001c02f2f7812 */ /* 0x000fe200078ec0ff */
[----:B------:R-:W-:Y:S01]  /*1d30*/  IMAD.X R23, R13, 0x1, R19, P0 ;  /* 0x000000010d177824 */ /* 0x000fe200000e0613 */
[----:B------:R-:W-:Y:S01]  /*1d40*/  IADD3 R17, P0, R152, R17, RZ ;  /* 0x0000001198117210 */ /* 0x000fe20007f1e0ff */
[----:B------:R-:W-:Y:S01]  /*1d50*/  IMAD.WIDE.U32 R26, R0, UR4, R26 ;  /* 0x00000004001a7c25 */ /* 0x000fe2000f8e001a */
[----:B------:R-:W-:Y:S01]  /*1d60*/  SEL R140, RZ, 0xffffffff, P1 ;  /* 0xffffffffff8c7807 */ /* 0x000fe20000800000 */
[----:B------:R-:W-:Y:S01]  /*1d70*/  ULDC.64 UR4, c[0x0][0x250] ;  /* 0x0000940000047ab9 */ /* 0x000fe20000000a00 */
[----:B------:R-:W-:Y:S01]  /*1d80*/  LOP3.LUT R18, R47, 0x8, R4, 0xf8, !PT ;  /* 0x000000082f127812 */ /* 0x000fe200078ef804 */
[-C--:B------:R-:W-:Y:S01]  /*1d90*/  IMAD R4, R21, R2.reuse, RZ ;  /* 0x0000000215047224 */ /* 0x080fe200078e02ff */
[----:B------:R-:W-:Y:S01]  /*1da0*/  SHF.R.U32.HI R47, RZ, 0x3, R47 ;  /* 0x00000003ff2f7819 */ /* 0x000fe2000001162f */
[----:B------:R-:W-:Y:S01]  /*1db0*/  IMAD.WIDE.U32 R22, R20, R2, R22 ;  /* 0x0000000214167225 */ /* 0x000fe200078e0016 */
[----:B--2---:R-:W-:Y:S01]  /*1dc0*/  LEA.HI R139, R139, R139, RZ, 0x1 ;  /* 0x0000008b8b8b7211 */ /* 0x004fe200078f08ff */
[----:B------:R-:W-:Y:S01]  /*1dd0*/  USHF.L.U64.HI UR19, UR4, 0x4, UR5 ;  /* 0x0000000404137899 */ /* 0x000fe20008010205 */
[----:B------:R-:W-:Y:S01]  /*1de0*/  LOP3.LUT R47, R18, R47, RZ, 0x3c, !PT ;  /* 0x0000002f122f7212 */ /* 0x000fe200078e3cff */
[----:B------:R-:W-:Y:S01]  /*1df0*/  IMAD.X R2, R153, 0x1, R15, P0 ;  /* 0x0000000199027824 */ /* 0x000fe200000e060f */
[----:B------:R-:W-:Y:S01]  /*1e00*/  IADD3 R142, P0, R12, R8, RZ ;  /* 0x000000080c8e7210 */ /* 0x000fe20007f1e0ff */
[----:B------:R-:W-:Y:S01]  /*1e10*/  IMAD.SHL.U32 R140, R140, 0x2, RZ ;  /* 0x000000028c8c7824 */ /* 0x000fe200078e00ff */
[----:B------:R-:W-:Y:S01]  /*1e20*/  USHF.L.U32 UR20, UR4, 0x4, URZ ;  /* 0x0000000404147899 */ /* 0x000fe2000800063f */
[----:B------:R-:W-:Y:S01]  /*1e30*/  IMAD R4, R20, R3, R4 ;  /* 0x0000000314047224 */ /* 0x000fe200078e0204 */
[----:B------:R-:W-:Y:S01]  /*1e40*/  LOP3.LUT R47, R47, 0xfffffe00, R16, 0xf8, !PT ;  /* 0xfffffe002f2f7812 */ /* 0x000fe200078ef810 */
[----:B------:R-:W-:Y:S01]  /*1e50*/  IMAD.X R143, R13, 0x1, R11, P0 ;  /* 0x000000010d8f7824 */ /* 0x000fe200000e060b */
[----:B------:R-:W-:Y:S01]  /*1e60*/  ISETP.GT.AND P0, PT, R60, R86, PT ;  /* 0x000000563c00720c */ /* 0x000fe20003f04270 */
[----:B------:R-:W-:Y:S01]  /*1e70*/  IMAD.IADD R147, R27, 0x1, R146 ;  /* 0x000000011b937824 */ /* 0x000fe200078e0292 */
[----:B------:R-:W-:Y:S01]  /*1e80*/  LOP3.LUT R140, R140, 0x2, R9, 0xe2, !PT ;  /* 0x000000028c8c7812 */ /* 0x000fe200078ee209 */
[----:B------:R-:W-:Y:S01]  /*1e90*/  VIADD R9, R12, 0x80 ;  /* 0x000000800c097836 */ /* 0x000fe20000000000 */
[----:B------:R-:W-:Y:S01]  /*1ea0*/  SHF.L.U64.HI R197, R160, 0x4, R161 ;  /* 0x00000004a0c57819 */ /* 0x000fe200000102a1 */
[----:B------:R-:W-:Y:S01]  /*1eb0*/  IMAD.MOV.U32 R146, RZ, RZ, R26 ;  /* 0x000000ffff927224 */ /* 0x000fe200078e001a */
[----:B------:R-:W-:Y:S01]  /*1ec0*/  SHF.R.S32.HI R62, RZ, 0x5, R62 ;  /* 0x00000005ff3e7819 */ /* 0x000fe2000001143e */
[----:B------:R-:W-:Y:S01]  /*1ed0*/  IMAD R2, R2, UR4, RZ ;  /* 0x0000000402027c24 */ /* 0x000fe2000f8e02ff */
[----:B------:R-:W-:Y:S01]  /*1ee0*/  ISETP.GE.AND P1, PT, R9, UR18, PT ;  /* 0x0000001209007c0c */ /* 0x000fe2000bf26270 */
[----:B------:R-:W-:Y:S01]  /*1ef0*/  IMAD.IADD R23, R23, 0x1, R4 ;  /* 0x0000000117177824 */ /* 0x000fe200078e0204 */
[----:B------:R-:W-:Y:S01]  /*1f00*/  SHF.R.S32.HI R137, RZ, 0x1, R139 ;  /* 0x00000001ff897819 */ /* 0x000fe2000001148b */
[----:B------:R-:W-:Y:S01]  /*1f10*/  IMAD R157, R151, UR10, RZ ;  /* 0x0000000a979d7c24 */ /* 0x000fe2000f8e02ff */
[----:B------:R-:W-:Y:S01]  /*1f20*/  SEL R5, RZ, 0x4, P1 ;  /* 0x00000004ff057807 */ /* 0x000fe20000800000 */
[----:B------:R-:W-:Y:S01]  /*1f30*/  IMAD R149, R17, UR5, R2 ;  /* 0x0000000511957c24 */ /* 0x000fe2000f8e0202 */
[----:B------:R-:W-:Y:S01]  /*1f40*/  SEL R45, R45, 0xfffffff0, !P2 ;  /* 0xfffffff02d2d7807 */ /* 0x000fe20005000000 */
[----:B------:R-:W-:Y:S01]  /*1f50*/  IMAD.WIDE.U32 R146, R17, UR4, R146 ;  /* 0x0000000411927c25 */ /* 0x000fe2000f8e0092 */
[----:B------:R-:W-:-:S02]  /*1f60*/  LOP3.LUT R140, R140, R5, RZ, 0xfc, !PT ;  /* 0x000000058c8c7212 */ /* 0x000fc400078efcff */
[----:B------:R-:W-:Y:S01]  /*1f70*/  SEL R46, R46, 0xffffffe0, !P3 ;  /* 0xffffffe02e2e7807 */ /* 0x000fe20005800000 */
[C---:B------:R-:W-:Y:S02]  /*1f80*/  IMAD R157, R150.reuse, UR11, R157 ;  /* 0x0000000b969d7c24 */ /* 0x040fe4000f8e029d */
[----:B------:R-:W-:-:S04]  /*1f90*/  IMAD.WIDE.U32 R154, R150, UR10, R22 ;  /* 0x0000000a969a7c25 */ /* 0x000fc8000f8e0016 */
[----:B------:R-:W-:-:S04]  /*1fa0*/  IMAD.WIDE.U32 R142, R152, R160, R142 ;  /* 0x000000a0988e7225 */ /* 0x000fc800078e008e */
[----:B------:R-:W-:Y:S02]  /*1fb0*/  IMAD.SHL.U32 R198, R160, 0x10, RZ ;  /* 0x00000010a0c67824 */ /* 0x000fe400078e00ff */
[----:B------:R-:W-:Y:S02]  /*1fc0*/  IMAD.SHL.U32 R138, R63, 0x4, RZ ;  /* 0x000000043f8a7824 */ /* 0x000fe400078e00ff */
[----:B------:R-:W-:Y:S02]  /*1fd0*/  IMAD.IADD R145, R143, 0x1, R145 ;  /* 0x000000018f917824 */ /* 0x000fe400078e0291 */
[----:B------:R-:W-:Y:S02]  /*1fe0*/  IMAD.IADD R149, R147, 0x1, R149 ;  /* 0x0000000193957824 */ /* 0x000fe400078e0295 */
[----:B------:R-:W-:Y:S02]  /*1ff0*/  IMAD.IADD R157, R155, 0x1, R157 ;  /* 0x000000019b9d7824 */ /* 0x000fe400078e029d */
[----:B------:R-:W-:Y:S01]  /*2000*/  @!P4 IMAD.MOV.U32 R6, RZ, RZ, RZ ;  /* 0x000000ffff06c224 */ /* 0x000fe200078e00ff */
[----:B-1----:R-:W-:Y:S06]  /*2010*/  @!P0 BRA `(.L_x_3865) ;  /* 0x0000009400388947 */ /* 0x002fec0003800000 */
[----:B------:R-:W1:Y:S01]  /*2020*/  LDC.64 R2, c[0x0][0x338] ;  /* 0x0000ce00ff027b82 */ /* 0x000e620000000a00 */
[----:B------:R-:W-:Y:S01]  /*2030*/  ULDC.64 UR12, c[0x0][0x330] ;  /* 0x0000cc00000c7ab9 */ /* 0x000fe20000000a00 */
[----:B------:R-:W-:Y:S01]  /*2040*/  LEA R15, R60, 0xffffffc0, 0x6 ;  /* 0xffffffc03c0f7811 */ /* 0x000fe200078e30ff */
[----:B------:R-:W-:Y:S01]  /*2050*/  IMAD R4, R91, UR12, RZ ;  /* 0x0000000c5b047c24 */ /* 0x000fe2000f8e02ff */
[----:B------:R-:W-:Y:S01]  /*2060*/  SHF.R.S32.HI R14, RZ, 0x1f, R89 ;  /* 0x0000001fff0e7819 */ /* 0x000fe20000011459 */
[----:B------:R-:W-:Y:S01]  /*2070*/  ULDC.64 UR10, c[0x0][0x328] ;  /* 0x0000ca00000a7ab9 */ /* 0x000fe20000000a00 */
[----:B------:R-:W-:Y:S01]  /*2080*/  SHF.R.S32.HI R11, RZ, 0x1f, R15 ;  /* 0x0000001fff0b7819 */ /* 0x000fe2000001140f */
[----:B------:R-:W-:Y:S01]  /*2090*/  IMAD R5, R93, UR13, R4 ;  /* 0x0000000d5d057c24 */ /* 0x000fe2000f8e0204 */
[----:B------:R-:W-:Y:S01]  /*20a0*/  IADD3 R8, P1, P0, R15, R152, -R89 ;  /* 0x000000980f087210 */ /* 0x000fe2000783e859 */
[----:B------:R-:W-:Y:S01]  /*20b0*/  IMAD R4, R91, UR10, RZ ;  /* 0x0000000a5b047c24 */ /* 0x000fe2000f8e02ff */
[----:B------:R-:W-:Y:S01]  /*20c0*/  ULDC.64 UR16, c[0x0][0x340] ;  /* 0x0000d00000107ab9 */ /* 0x000fe20000000a00 */
[----:B------:R-:W-:Y:S01]  /*20d0*/  IMAD.WIDE.U32 R16, R93, UR12, R12 ;  /* 0x0000000c5d107c25 */ /* 0x000fe2000f8e000c */
[----:B------:R-:W-:Y:S01]  /*20e0*/  IADD3.X R11, R11, R153, ~R14, P1, P0 ;  /* 0x000000990b0b7210 */ /* 0x000fe20000fe0c0e */
[----:B------:R-:W-:Y:S01]  /*20f0*/  ULDC.64 UR12, c[0x0][0x350] ;  /* 0x0000d400000c7ab9 */ /* 0x000fe20000000a00 */
[----:B------:R-:W-:Y:S01]  /*2100*/  UIMAD.WIDE.U32 UR28, UR4, 0x20, URZ ;  /* 0x00000020041c78a5 */ /* 0x000fe2000f8e003f */
[C---:B------:R-:W-:Y:S01]  /*2110*/  IMAD.WIDE.U32 R18, R93.reuse, UR10, R12 ;  /* 0x0000000a5d127c25 */ /* 0x040fe2000f8e000c */
[----:B------:R-:W-:Y:S01]  /*2120*/  USHF.L.U32 UR24, UR5, 0x5, URZ ;  /* 0x0000000505187899 */ /* 0x000fe2000800063f */
[----:B------:R-:W-:Y:S01]  /*2130*/  LOP3.LUT R120, R140, 0xffff, RZ, 0xc0, !PT ;  /* 0x0000ffff8c787812 */ /* 0x000fe200078ec0ff */
[----:B------:R-:W-:Y:S01]  /*2140*/  UIMAD.WIDE.U32 UR22, UR4, 0x60, URZ ;  /* 0x00000060041678a5 */ /* 0x000fe2000f8e003f */
[----:B------:R-:W-:Y:S01]  /*2150*/  IMAD R4, R93, UR11, R4 ;  /* 0x0000000b5d047c24 */ /* 0x000fe2000f8e0204 */
[----:B------:R-:W-:Y:S01]  /*2160*/  ULDC.64 UR10, c[0x0][0x348] ;  /* 0x0000d200000a7ab9 */ /* 0x000fe20000000a00 */
[----:B------:R-:W-:Y:S01]  /*2170*/  IMAD.IADD R17, R17, 0x1, R5 ;  /* 0x0000000111117824 */ /* 0x000fe200078e0205 */
[----:B------:R-:W-:Y:S01]  /*2180*/  UIMAD UR21, UR5, 0x60, URZ ;  /* 0x00000060051578a4 */ /* 0x000fe2000f8e023f */
[----:B------:R-:W-:Y:S01]  /*2190*/  IMAD R5, R11, UR16, RZ ;  /* 0x000000100b057c24 */ /* 0x000fe2000f8e02ff */
[----:B------:R-:W-:Y:S01]  /*21a0*/  ULDC.64 UR14, c[0x0][0x218] ;  /* 0x00008600000e7ab9 */ /* 0x000fe20000000a00 */
[----:B------:R-:W-:Y:S01]  /*21b0*/  IMAD.IADD R19, R19, 0x1, R4 ;  /* 0x0000000113137824 */ /* 0x000fe200078e0204 */
[----:B------:R-:W-:Y:S01]  /*21c0*/  ULDC.64 UR4, c[0x0][0x318] ;  /* 0x0000c60000047ab9 */ /* 0x000fe20000000a00 */
[-C--:B-1----:R-:W-:Y:S01]  /*21d0*/  IMAD R11, R11, R2.reuse, RZ ;  /* 0x000000020b0b7224 */ /* 0x082fe200078e02ff */
[----:B------:R-:W-:Y:S01]  /*21e0*/  SHF.L.U64.HI R88, R2, 0x4, R3 ;  /* 0x0000000402587819 */ /* 0x000fe20000010203 */
[C---:B------:R-:W-:Y:S01]  /*21f0*/  IMAD R5, R8.reuse, UR17, R5 ;  /* 0x0000001108057c24 */ /* 0x040fe2000f8e0205 */
[----:B------:R-:W-:Y:S01]  /*2200*/  SHF.L.U32 R84, R137, 0x5, RZ ;  /* 0x0000000589547819 */ /* 0x000fe200000006ff */
[----:B------:R-:W-:Y:S01]  /*2210*/  IMAD.WIDE.U32 R16, R8, UR16, R16 ;  /* 0x0000001008107c25 */ /* 0x000fe2000f8e0010 */
[----:B------:R-:W-:Y:S01]  /*2220*/  USHF.L.U64.HI UR25, UR16, 0x5, UR17 ;  /* 0x0000000510197899 */ /* 0x000fe20008010211 */
[----:B------:R-:W-:Y:S01]  /*2230*/  LOP3.LUT R136, R120, 0x1, RZ, 0xc0, !PT ;  /* 0x0000000178887812 */ /* 0x000fe200078ec0ff */
[----:B------:R-:W-:Y:S01]  /*2240*/  USHF.L.U32 UR26, UR16, 0x5, URZ ;  /* 0x00000005101a7899 */ /* 0x000fe2000800063f */
[C---:B------:R-:W-:Y:S01]  /*2250*/  IMAD R11, R8.reuse, R3, R11 ;  /* 0x00000003080b7224 */ /* 0x040fe200078e020b */
[----:B------:R-:W-:Y:S01]  /*2260*/  USHF.L.U64.HI UR27, UR16, 0x4, UR17 ;  /* 0x00000004101b7899 */ /* 0x000fe20008010211 */
[----:B------:R-:W-:Y:S01]  /*2270*/  IMAD.WIDE.U32 R18, R8, R2, R18 ;  /* 0x0000000208127225 */ /* 0x000fe200078e0012 */
[----:B------:R-:W-:Y:S01]  /*2280*/  USHF.L.U32 UR30, UR16, 0x4, URZ ;  /* 0x00000004101e7899 */ /* 0x000fe2000800063f */
[----:B------:R-:W-:Y:S01]  /*2290*/  LOP3.LUT R135, R120, 0x2, RZ, 0xc0, !PT ;  /* 0x0000000278877812 */ /* 0x000fe200078ec0ff */
[----:B------:R-:W-:Y:S01]  /*22a0*/  UIMAD.WIDE.U32 UR32, UR16, 0x60, URZ ;  /* 0x00000060102078a5 */ /* 0x000fe2000f8e003f */
[----:B------:R-:W-:Y:S01]  /*22b0*/  IMAD.IADD R17, R17, 0x1, R5 ;  /* 0x0000000111117824 */ /* 0x000fe200078e0205 */
[----:B------:R-:W-:Y:S01]  /*22c0*/  SHF.L.U64.HI R90, R2, 0x5, R3 ;  /* 0x00000005025a7819 */ /* 0x000fe20000010203 */
[----:B------:R-:W-:Y:S01]  /*22d0*/  IMAD.IADD R6, R15, 0x1, R6 ;  /* 0x000000010f067824 */ /* 0x000fe200078e0206 */
[----:B------:R-:W-:Y:S01]  /*22e0*/  LOP3.LUT R120, R120, 0x4, RZ, 0xc0, !PT ;  /* 0x0000000478787812 */ /* 0x000fe200078ec0ff */
[----:B------:R-:W-:Y:S01]  /*22f0*/  IMAD.IADD R19, R19, 0x1, R11 ;  /* 0x0000000113137824 */ /* 0x000fe200078e020b */
[----:B------:R-:W-:Y:S01]  /*2300*/  SHF.R.S32.HI R83, RZ, 0x1f, R84 ;  /* 0x0000001fff537819 */ /* 0x000fe20000011454 */
[C---:B------:R-:W-:Y:S01]  /*2310*/  IMAD R127, R7.reuse, UR12, RZ ;  /* 0x0000000c077f7c24 */ /* 0x040fe2000f8e02ff */
[----:B------:R-:W-:Y:S01]  /*2320*/  USHF.L.U64.HI UR27, UR30, 0x1, UR27 ;  /* 0x000000011e1b7899 */ /* 0x000fe2000801021b */
[----:B------:R-:W-:Y:S01]  /*2330*/  IMAD R129, R7, UR10, RZ ;  /* 0x0000000a07817c24 */ /* 0x000fe2000f8e02ff */
[----:B------:R-:W-:Y:S01]  /*2340*/  USHF.L.U64.HI UR25, UR26, 0x1, UR25 ;  /* 0x000000011a197899 */ /* 0x000fe20008010219 */
[----:B------:R-:W-:Y:S01]  /*2350*/  IMAD R7, R152, R137, R138 ;  /* 0x0000008998077224 */ /* 0x000fe200078e028a */
[----:B------:R-:W-:Y:S01]  /*2360*/  ULDC.U8 UR34, c[0x0][0x3c3] ;  /* 0x0000f0c000227ab9 */ /* 0x000fe20000000000 */
[C---:B------:R-:W-:Y:S01]  /*2370*/  IMAD R127, R0.reuse, UR13, R127 ;  /* 0x0000000d007f7c24 */ /* 0x040fe2000f8e027f */
[----:B------:R-:W-:Y:S01]  /*2380*/  ULDC UR31, c[0x0][0x2e0] ;  /* 0x0000b800001f7ab9 */ /* 0x000fe20000000800 */
[----:B------:R-:W-:Y:S01]  /*2390*/  IMAD.WIDE.U32 R14, R0, UR12, R16 ;  /* 0x0000000c000e7c25 */ /* 0x000fe2000f8e0010 */
[----:B------:R-:W-:Y:S01]  /*23a0*/  ULDC.64 UR12, c[0x0][0x220] ;  /* 0x00008800000c7ab9 */ /* 0x000fe20000000a00 */
[----:B------:R-:W-:-:S02]  /*23b0*/  UIADD3 UR21, UR23, UR21, URZ ;  /* 0x0000001517157290 */ /* 0x000fc4000fffe03f */
[C---:B------:R-:W-:Y:S01]  /*23c0*/  IMAD R129, R0.reuse, UR11, R129 ;  /* 0x0000000b00817c24 */ /* 0x040fe2000f8e0281 */
[----:B------:R-:W-:Y:S01]  /*23d0*/  USHF.L.U32 UR30, UR30, 0x1, URZ ;  /* 0x000000011e1e7899 */ /* 0x000fe2000800063f */
[----:B------:R-:W-:Y:S01]  /*23e0*/  IMAD.WIDE.U32 R4, R0, UR10, R18 ;  /* 0x0000000a00047c25 */ /* 0x000fe2000f8e0012 */
[----:B------:R-:W-:Y:S01]  /*23f0*/  ULDC.64 UR10, c[0x0][0x320] ;  /* 0x0000c800000a7ab9 */ /* 0x000fe20000000a00 */
[----:B------:R-:W-:Y:S02]  /*2400*/  USHF.L.U32 UR26, UR26, 0x1, URZ ;  /* 0x000000011a1a7899 */ /* 0x000fe4000800063f */
[----:B------:R-:W-:Y:S02]  /*2410*/  IMAD R132, R137, R6, RZ ;  /* 0x0000000689847224 */ /* 0x000fe400078e02ff */
[----:B------:R-:W-:Y:S02]  /*2420*/  IMAD.IADD R0, R138, 0x1, R7 ;  /* 0x000000018a007824 */ /* 0x000fe400078e0207 */
[----:B------:R-:W-:Y:S01]  /*2430*/  IMAD.IADD R127, R15, 0x1, R127 ;  /* 0x000000010f7f7824 */ /* 0x000fe200078e027f */
[----:B------:R-:W-:Y:S01]  /*2440*/  SHF.R.S32.HI R133, RZ, 0x1f, R132 ;  /* 0x0000001fff857819 */ /* 0x000fe20000011484 */
[----:B------:R-:W-:Y:S01]  /*2450*/  IMAD.IADD R129, R5, 0x1, R129 ;  /* 0x0000000105817824 */ /* 0x000fe200078e0281 */
[----:B------:R-:W-:Y:S01]  /*2460*/  IADD3 R48, P1, R132, R7, RZ ;  /* 0x0000000784307210 */ /* 0x000fe20007f3e0ff */
[----:B------:R-:W-:Y:S01]  /*2470*/  IMAD.SHL.U32 R95, R2, 0x10, RZ ;  /* 0x00000010025f7824 */ /* 0x000fe200078e00ff */
[----:B------:R-:W-:Y:S01]  /*2480*/  IADD3 R132, P0, R132, R0, RZ ;  /* 0x0000000084847210 */ /* 0x000fe20007f1e0ff */
[----:B------:R-:W-:Y:S01]  /*2490*/  IMAD.SHL.U32 R87, R137, 0x10, RZ ;  /* 0x0000001089577824 */ /* 0x000fe200078e00ff */
[-C--:B------:R-:W-:Y:S01]  /*24a0*/  LEA.HI.X.SX32 R7, R7, R133.reuse, 0x1, P1 ;  /* 0x0000008507077211 */ /* 0x080fe200008f0eff */
[----:B------:R-:W-:Y:S01]  /*24b0*/  IMAD.SHL.U32 R5, R161, 0x20, RZ ;  /* 0x00000020a1057824 */ /* 0x000fe200078e00ff */
[----:B------:R-:W-:Y:S01]  /*24c0*/  LEA.HI.X.SX32 R133, R0, R133, 0x1, P0 ;  /* 0x0000008500857211 */ /* 0x000fe200000f0eff */
[C---:B------:R-:W-:Y:S01]  /*24d0*/  VIADD R82, R87.reuse, 0x40 ;  /* 0x0000004057527836 */ /* 0x040fe20000000000 */
[----:B------:R-:W-:Y:S01]  /*24e0*/  LEA R118, P1, R14, UR10, 0x1 ;  /* 0x0000000a0e767c11 */ /* 0x000fe2000f8208ff */
[C---:B------:R-:W-:Y:S01]  /*24f0*/  VIADD R78, R87.reuse, 0x80 ;  /* 0x00000080574e7836 */ /* 0x040fe20000000000 */
[----:B------:R-:W-:Y:S01]  /*2500*/  LEA R128, P0, R4, UR4, 0x1 ;  /* 0x0000000404807c11 */ /* 0x000fe2000f8008ff */
[C---:B------:R-:W-:Y:S01]  /*2510*/  IMAD.IADD R76, R87.reuse, 0x1, R82 ;  /* 0x00000001574c7824 */ /* 0x040fe200078e0252 */
[----:B------:R-:W-:Y:S01]  /*2520*/  LEA.HI.X R127, R14, UR11, R127, 0x1, P1 ;  /* 0x0000000b0e7f7c11 */ /* 0x000fe200088f0c7f */
[----:B------:R-:W-:Y:S01]  /*2530*/  ULDC.64 UR10, c[0x0][0x360] ;  /* 0x0000d800000a7ab9 */ /* 0x000fe20000000a00 */
[C---:B------:R-:W-:Y:S01]  /*2540*/  SHF.L.U64.HI R0, R48.reuse, 0x1, R7 ;  /* 0x0000000130007819 */ /* 0x040fe20000010207 */
[----:B------:R-:W-:Y:S01]  /*2550*/  IMAD.SHL.U32 R48, R48, 0x2, RZ ;  /* 0x0000000230307824 */ /* 0x000fe200078e00ff */
[----:B------:R-:W-:Y:S01]  /*2560*/  LEA.HI.X R129, R4, UR5, R129, 0x1, P0 ;  /* 0x0000000504817c11 */ /* 0x000fe200080f0c81 */
[----:B------:R-:W-:Y:S01]  /*2570*/  ULDC.64 UR4, c[0x0][0x358] ;  /* 0x0000d60000047ab9 */ /* 0x000fe20000000a00 */
[----:B------:R-:W-:Y:S01]  /*2580*/  LEA R122, P1, R142, UR14, 0x1 ;  /* 0x0000000e8e7a7c11 */ /* 0x000fe2000f8208ff */
[----:B------:R-:W-:Y:S01]  /*2590*/  IMAD.IADD R74, R87, 0x1, R78 ;  /* 0x00000001574a7824 */ /* 0x000fe200078e024e */
[----:B------:R-:W-:Y:S01]  /*25a0*/  LEA R124, P0, R146, UR12, 0x1 ;  /* 0x0000000c927c7c11 */ /* 0x000fe2000f8008ff */
[----:B------:R-:W-:Y:S01]  /*25b0*/  IMAD R80, R137, 0x30, RZ ;  /* 0x0000003089507824 */ /* 0x000fe200078e02ff */
[----:B------:R-:W-:Y:S01]  /*25c0*/  LEA.HI.X R123, R142, UR15, R145, 0x1, P1 ;  /* 0x0000000f8e7b7c11 */ /* 0x000fe200088f0c91 */
[C---:B------:R-:W-:Y:S01]  /*25d0*/  IMAD.IADD R72, R87.reuse, 0x1, R76 ;  /* 0x0000000157487824 */ /* 0x040fe200078e024c */
[----:B------:R-:W-:Y:S01]  /*25e0*/  LEA.HI.X R125, R146, UR13, R149, 0x1, P0 ;  /* 0x0000000d927d7c11 */ /* 0x000fe200080f0c95 */
[----:B------:R-:W-:Y:S01]  /*25f0*/  IMAD.IADD R70, R87, 0x1, R74 ;  /* 0x0000000157467824 */ /* 0x000fe200078e024a */
[----:B------:R-:W-:Y:S01]  /*2600*/  IADD3 R16, P1, R48, UR10, RZ ;  /* 0x0000000a30107c10 */ /* 0x000fe2000ff3e0ff */
[----:B------:R-:W-:Y:S01]  /*2610*/  IMAD.WIDE.U32 R160, R160, 0x20, RZ ;  /* 0x00000020a0a07825 */ /* 0x000fe200078e00ff */
[----:B------:R-:W-:Y:S01]  /*2620*/  IADD3 R48, P0, R48, UR4, RZ ;  /* 0x0000000430307c10 */ /* 0x000fe2000ff1e0ff */
[----:B------:R-:W-:Y:S01]  /*2630*/  UIMAD UR12, UR17, 0x60, URZ ;  /* 0x00000060110c78a4 */ /* 0x000fe2000f8e023f */
[C---:B------:R-:W-:Y:S01]  /*2640*/  IADD3.X R17, R0.reuse, UR11, RZ, P1, !PT ;  /* 0x0000000b00117c10 */ /* 0x040fe20008ffe4ff */
[----:B------:R-:W-:Y:S01]  /*2650*/  UIADD3 UR13, UR29, UR24, URZ ;  /* 0x000000181d0d7290 */ /* 0x000fe2000fffe03f */
[----:B------:R-:W-:Y:S01]  /*2660*/  IADD3.X R49, R0, UR5, RZ, P0, !PT ;  /* 0x0000000500317c10 */ /* 0x000fe200087fe4ff */
[----:B------:R-:W-:Y:S01]  /*2670*/  IMAD.SHL.U32 R97, R2, 0x20, RZ ;  /* 0x0000002002617824 */ /* 0x000fe200078e00ff */
[----:B------:R-:W-:Y:S01]  /*2680*/  IADD3 R103, P1, R198, 0x40, RZ ;  /* 0x00000040c6677810 */ /* 0x000fe20007f3e0ff */
[----:B------:R-:W-:Y:S01]  /*2690*/  VIADD R68, R152, 0x10 ;  /* 0x0000001098447836 */ /* 0x000fe20000000000 */
[----:B------:R-:W-:Y:S01]  /*26a0*/  IADD3 R111, P0, R198, 0x80, RZ ;  /* 0x00000080c66f7810 */ /* 0x000fe20007f1e0ff */
[----:B------:R-:W-:Y:S01]  /*26b0*/  VIADD R67, R152, 0x20 ;  /* 0x0000002098437836 */ /* 0x000fe20000000000 */
[C---:B------:R-:W-:Y:S01]  /*26c0*/  SHF.L.U64.HI R133, R132.reuse, 0x1, R133 ;  /* 0x0000000184857819 */ /* 0x040fe20000010285 */
[--C-:B------:R-:W-:Y:S01]  /*26d0*/  IMAD.X R98, RZ, RZ, R197.reuse, P1 ;  /* 0x000000ffff627224 */ /* 0x100fe200008e06c5 */
[----:B------:R-:W-:Y:S01]  /*26e0*/  SHF.L.U32 R132, R132, 0x1, RZ ;  /* 0x0000000184847819 */ /* 0x000fe200000006ff */
[--C-:B------:R-:W-:Y:S01]  /*26f0*/  IMAD.X R106, RZ, RZ, R197.reuse, P0 ;  /* 0x000000ffff6a7224 */ /* 0x100fe200000e06c5 */
[-C--:B------:R-:W-:Y:S01]  /*2700*/  IADD3 R105, P1, R103, R198.reuse, RZ ;  /* 0x000000c667697210 */ /* 0x080fe20007f3e0ff */
[----:B------:R-:W-:Y:S01]  /*2710*/  VIADD R66, R152, 0x30 ;  /* 0x0000003098427836 */ /* 0x000fe20000000000 */
[-C--:B------:R-:W-:Y:S01]  /*2720*/  IADD3 R113, P0, R111, R198.reuse, RZ ;  /* 0x000000c66f717210 */ /* 0x080fe20007f1e0ff */
[----:B------:R-:W-:Y:S01]  /*2730*/  IMAD.MOV.U32 R11, RZ, RZ, R60 ;  /* 0x000000ffff0b7224 */ /* 0x000fe200078e003c */
[----:B------:R-:W-:Y:S01]  /*2740*/  IADD3 R130, P3, R132, UR10, RZ ;  /* 0x0000000a84827c10 */ /* 0x000fe2000ff7e0ff */
[----:B------:R-:W-:Y:S01]  /*2750*/  IMAD.X R100, R98, 0x1, R197, P1 ;  /* 0x0000000162647824 */ /* 0x000fe200008e06c5 */
[----:B------:R-:W-:Y:S01]  /*2760*/  IADD3 R132, P2, R132, UR4, RZ ;  /* 0x0000000484847c10 */ /* 0x000fe2000ff5e0ff */
[----:B------:R-:W-:Y:S01]  /*2770*/  IMAD.IADD R92, R161, 0x1, R5 ;  /* 0x00000001a15c7824 */ /* 0x000fe200078e0205 */
[----:B------:R-:W-:Y:S01]  /*2780*/  IADD3.X R108, R106, R197, RZ, P0, !PT ;  /* 0x000000c56a6c7210 */ /* 0x000fe200007fe4ff */
[----:B------:R-:W-:Y:S01]  /*2790*/  USHF.L.U32 UR24, UR28, 0x1, URZ ;  /* 0x000000011c187899 */ /* 0x000fe2000800063f */
[----:B------:R-:W-:Y:S01]  /*27a0*/  IADD3.X R131, R133, UR11, RZ, P3, !PT ;  /* 0x0000000b85837c10 */ /* 0x000fe20009ffe4ff */
[----:B------:R-:W-:Y:S01]  /*27b0*/  USHF.L.U64.HI UR28, UR28, 0x1, UR13 ;  /* 0x000000011c1c7899 */ /* 0x000fe2000801020d */
[-C--:B------:R-:W-:Y:S01]  /*27c0*/  IADD3 R117, P1, R105, R198.reuse, RZ ;  /* 0x000000c669757210 */ /* 0x080fe20007f3e0ff */
[----:B------:R-:W-:Y:S01]  /*27d0*/  UIADD3 UR35, UR33, UR12, URZ ;  /* 0x0000000c21237290 */ /* 0x000fe2000fffe03f */
[----:B------:R-:W-:Y:S01]  /*27e0*/  IADD3 R121, P0, R113, R198, RZ ;  /* 0x000000c671797210 */ /* 0x000fe20007f1e0ff */
[----:B------:R-:W-:Y:S01]  /*27f0*/  ULDC UR4, c[0x0][0x2e0] ;  /* 0x0000b80000047ab9 */ /* 0x000fe20000000800 */
[----:B------:R-:W-:Y:S01]  /*2800*/  IADD3.X R133, R133, UR5, RZ, P2, !PT ;  /* 0x0000000585857c10 */ /* 0x000fe200097fe4ff */
[--C-:B------:R-:W-:Y:S01]  /*2810*/  IMAD.X R112, R100, 0x1, R197.reuse, P1 ;  /* 0x0000000164707824 */ /* 0x100fe200008e06c5 */
[C---:B------:R-:W-:Y:S01]  /*2820*/  IADD3 R94, P3, R95.reuse, 0x40, RZ ;  /* 0x000000405f5e7810 */ /* 0x040fe20007f7e0ff */
[----:B------:R-:W-:Y:S01]  /*2830*/  IMAD.X R116, R108, 0x1, R197, P0 ;  /* 0x000000016c747824 */ /* 0x000fe200000e06c5 */
[----:B------:R-:W-:Y:S01]  /*2840*/  IADD3 R102, P2, R95, 0x80, RZ ;  /* 0x000000805f667810 */ /* 0x000fe20007f5e0ff */
[----:B------:R-:W-:Y:S01]  /*2850*/  ULDC UR5, c[0x0][0x2e0] ;  /* 0x0000b80000057ab9 */ /* 0x000fe20000000800 */
[-C--:B------:R-:W-:Y:S01]  /*2860*/  IADD3 R96, P1, R94, R95.reuse, RZ ;  /* 0x0000005f5e607210 */ /* 0x080fe20007f3e0ff */
[----:B------:R-:W-:Y:S01]  /*2870*/  ULDC.64 UR10, c[0x0][0x248] ;  /* 0x00009200000a7ab9 */ /* 0x000fe20000000a00 */
[-C--:B------:R-:W-:Y:S01]  /*2880*/  IADD3 R104, P0, R102, R95.reuse, RZ ;  /* 0x0000005f66687210 */ /* 0x080fe20007f1e0ff */
[--C-:B------:R-:W-:Y:S01]  /*2890*/  IMAD.X R107, RZ, RZ, R88.reuse, P2 ;  /* 0x000000ffff6b7224 */ /* 0x100fe200010e0658 */
[----:B------:R-:W-:Y:S01]  /*28a0*/  IADD3.X R99, RZ, R88, RZ, P3, !PT ;  /* 0x00000058ff637210 */ /* 0x000fe20001ffe4ff */
[----:B------:R-:W-:Y:S01]  /*28b0*/  ULDC.64 UR16, c[0x0][0x250] ;  /* 0x0000940000107ab9 */ /* 0x000fe20000000a00 */
[-C--:B------:R-:W-:Y:S01]  /*28c0*/  IADD3 R115, P3, R96, R95.reuse, RZ ;  /* 0x0000005f60737210 */ /* 0x080fe20007f7e0ff */
[--C-:B------:R-:W-:Y:S01]  /*28d0*/  IMAD.X R109, R107, 0x1, R88.reuse, P0 ;  /* 0x000000016b6d7824 */ /* 0x100fe200000e0658 */
[----:B------:R-:W-:Y:S01]  /*28e0*/  IADD3 R119, P2, R104, R95, RZ ;  /* 0x0000005f68777210 */ /* 0x000fe20007f5e0ff */
[----:B------:R-:W-:Y:S01]  /*28f0*/  IMAD.X R101, R99, 0x1, R88, P1 ;  /* 0x0000000163657824 */ /* 0x000fe200008e0658 */
[----:B------:R-:W-:Y:S01]  /*2900*/  SHF.R.S32.HI R85, RZ, 0x1f, R87 ;  /* 0x0000001fff557819 */ /* 0x000fe20000011457 */
[----:B------:R-:W-:Y:S01]  /*2910*/  ULDC.64 UR12, c[0x0][0x230] ;  /* 0x00008c00000c7ab9 */ /* 0x000fe20000000a00 */
[----:B------:R-:W-:Y:S01]  /*2920*/  SHF.R.S32.HI R79, RZ, 0x1f, R80 ;  /* 0x0000001fff4f7819 */ /* 0x000fe20000011450 */
[----:B------:R-:W-:Y:S01]  /*2930*/  IMAD.X R110, R101, 0x1, R88, P3 ;  /* 0x00000001656e7824 */ /* 0x000fe200018e0658 */
[----:B------:R-:W-:Y:S01]  /*2940*/  SHF.R.S32.HI R81, RZ, 0x1f, R82 ;  /* 0x0000001fff517819 */ /* 0x000fe20000011452 */
[----:B------:R-:W-:Y:S01]  /*2950*/  IMAD.X R114, R109, 0x1, R88, P2 ;  /* 0x000000016d727824 */ /* 0x000fe200010e0658 */
[----:B------:R-:W-:Y:S01]  /*2960*/  SHF.R.S32.HI R77, RZ, 0x1f, R78 ;  /* 0x0000001fff4d7819 */ /* 0x000fe2000001144e */
[----:B------:R-:W-:Y:S01]  /*2970*/  ULDC.64 UR14, c[0x0][0x238] ;  /* 0x00008e00000e7ab9 */ /* 0x000fe20000000a00 */
[----:B------:R-:W-:-:S02]  /*2980*/  SHF.R.S32.HI R75, RZ, 0x1f, R76 ;  /* 0x0000001fff4b7819 */ /* 0x000fc4000001144c */
[----:B------:R-:W-:Y:S02]  /*2990*/  SHF.R.S32.HI R73, RZ, 0x1f, R74 ;  /* 0x0000001fff497819 */ /* 0x000fe4000001144a */
[----:B------:R-:W-:Y:S02]  /*29a0*/  SHF.R.S32.HI R71, RZ, 0x1f, R72 ;  /* 0x0000001fff477819 */ /* 0x000fe40000011448 */
[----:B------:R-:W-:-:S07]  /*29b0*/  SHF.R.S32.HI R69, RZ, 0x1f, R70 ;  /* 0x0000001fff457819 */ /* 0x000fce0000011446 */
.L_x_3958:
[----:B------:R-:W-:Y:S01]  /*29c0*/  IMAD.SHL.U32 R15, R11, 0x40, RZ ;  /* 0x000000400b0f7824 */ /* 0x000fe200078e00ff */
[----:B------:R-:W1:Y:S01]  /*29d0*/  LDC R0, c[0x0][0x340] ;  /* 0x0000d000ff007b82 */ /* 0x000e620000000800 */
[----:B------:R-:W-:Y:S01]  /*29e0*/  BSSY B0, `(.L_x_3866) ;  /* 0x0000015000007945 */ /* 0x000fe20003800000 */
[----:B------:R-:W-:Y:S02]  /*29f0*/  IMAD.MOV.U32 R126, RZ, RZ, R118 ;  /* 0x000000ffff7e7224 */ /* 0x000fe400078e0076 */
[----:B------:R-:W-:Y:S04]  /*2a00*/  VIADD R14, R15, 0xffffffc0 ;  /* 0xffffffc00f0e7836 */ /* 0x000fe80000000000 */
[--C-:B------:R-:W-:Y:S02]  /*2a10*/  IMAD.IADD R165, R134, 0x1, -R14.reuse ;  /* 0x0000000186a57824 */ /* 0x100fe400078e0a0e */
[----:B------:R-:W-:Y:S03]  /*2a20*/  IMAD.IADD R163, R89, 0x1, -R14 ;  /* 0x0000000159a37824 */ /* 0x000fe600078e0a0e */
[-C--:B------:R-:W-:Y:S02]  /*2a30*/  ISETP.GE.AND P2, PT, R152, R165.reuse, PT ;  /* 0x000000a59800720c */ /* 0x080fe40003f46270 */
[----:B------:R-:W-:Y:S02]  /*2a40*/  ISETP.GE.AND P3, PT, R68, R165, PT ;  /* 0x000000a54400720c */ /* 0x000fe40003f66270 */
[----:B------:R-:W-:Y:S02]  /*2a50*/  ISETP.GE.AND P2, PT, R152, R163, !P2 ;  /* 0x000000a39800720c */ /* 0x000fe40005746270 */
[-C--:B------:R-:W-:Y:S02]  /*2a60*/  ISETP.GE.AND P0, PT, R67, R165.reuse, PT ;  /* 0x000000a54300720c */ /* 0x080fe40003f06270 */
[----:B------:R-:W-:Y:S02]  /*2a70*/  ISETP.GE.AND P1, PT, R66, R165, PT ;  /* 0x000000a54200720c */ /* 0x000fe40003f26270 */
[----:B------:R-:W-:Y:S07]  /*2a80*/  ISETP.GE.AND P3, PT, R68, R163, !P3 ;  /* 0x000000a34400720c */ /* 0x000fee0005f66270 */
[----:B--234-:R-:W-:Y:S06]  /*2a90*/  @!P2 BRA `(.L_x_3867) ;  /* 0x000000000024a947 */ /* 0x01cfec0003800000 */
        /* <DEDUP_REMOVED lines=9> */
.L_x_3867:
[----:B------:R-:W-:Y:S05]  /*2b30*/  BSYNC B0 ;  /* 0x0000000000007941 */ /* 0x000fea0003800000 */
.L_x_3866:
[----:B------:R-:W-:Y:S04]  /*2b40*/  BSSY B0, `(.L_x_3868) ;  /* 0x0000012000007945 */ /* 0x000fe80003800000 */
[----:B------:R-:W-:Y:S05]  /*2b50*/  @!P3 BRA `(.L_x_3869) ;  /* 0x000000000040b947 */ /* 0x000fea0003800000 */
[----:B------:R-:W-:Y:S01]  /*2b60*/  ISETP.NE.AND P4, PT, R136, RZ, PT ;  /* 0x000000ff8800720c */ /* 0x000fe20003f85270 */
[----:B--2---:R-:W-:Y:S01]  /*2b70*/  IMAD.U32 R5, RZ, RZ, UR20 ;  /* 0x00000014ff057e24 */ /* 0x004fe2000f8e00ff */
[----:B------:R-:W-:Y:S01]  /*2b80*/  IADD3 R28, P3, R126, UR30, RZ ;  /* 0x0000001e7e1c7c10 */ /* 0x000fe2000ff7e0ff */
[----:B------:R-:W-:Y:S02]  /*2b90*/  IMAD.U32 R3, RZ, RZ, UR20 ;  /* 0x00000014ff037e24 */ /* 0x000fe4000f8e00ff */
[----:B------:R-:W-:Y:S01]  /*2ba0*/  IMAD.U32 R2, RZ, RZ, UR19 ;  /* 0x00000013ff027e24 */ /* 0x000fe2000f8e00ff */
[----:B------:R-:W-:Y:S02]  /*2bb0*/  IADD3.X R29, R127, UR27, RZ, P3, !PT ;  /* 0x0000001b7f1d7c10 */ /* 0x000fe40009ffe4ff */
[----:B------:R-:W-:Y:S02]  /*2bc0*/  ISETP.NE.AND P3, PT, R135, RZ, PT ;  /* 0x000000ff8700720c */ /* 0x000fe40003f65270 */
[----:B------:R-:W-:Y:S03]  /*2bd0*/  LEA R18, P5, R5, R124, 0x1 ;  /* 0x0000007c05127211 */ /* 0x000fe600078a08ff */
[----:B------:R-:W2:Y:S01]  /*2be0*/  @P4 LDG.E.128 R24, desc[UR6][R28.64] ;  /* 0x000000061c184981 */ /* 0x000ea2000c1e1d00 */
[----:B------:R-:W-:Y:S05]  /*2bf0*/  LEA.HI.X R19, R3, R125, R2, 0x1, P5 ;  /* 0x0000007d03137211 */ /* 0x000fea00028f0c02 */
[----:B--2---:R3:W-:Y:S01]  /*2c00*/  @P4 STG.E.128 desc[UR6][R18.64], R24 ;  /* 0x0000001812004986 */ /* 0x0047e2000c101d06 */
[----:B------:R-:W-:Y:S03]  /*2c10*/  ISETP.NE.AND P4, PT, R120, RZ, PT ;  /* 0x000000ff7800720c */ /* 0x000fe60003f85270 */
[----:B------:R-:W2:Y:S04]  /*2c20*/  @P3 LDG.E.128 R20, desc[UR6][R28.64+0x80] ;  /* 0x000080061c143981 */ /* 0x000ea8000c1e1d00 */
[----:B--2---:R3:W-:Y:S06]  /*2c30*/  @P3 STG.E.128 desc[UR6][R18.64+0x80], R20 ;  /* 0x0000801412003986 */ /* 0x0047ec000c101d06 */
[----:B------:R-:W2:Y:S04]  /*2c40*/  @P4 LDG.E.128 R4, desc[UR6][R28.64+0x100] ;  /* 0x000100061c044981 */ /* 0x000ea8000c1e1d00 */
[----:B--2---:R3:W-:Y:S02]  /*2c50*/  @P4 STG.E.128 desc[UR6][R18.64+0x100], R4 ;  /* 0x0001000412004986 */ /* 0x0047e4000c101d06 */
.L_x_3869:
[----:B------:R-:W-:Y:S05]  /*2c60*/  BSYNC B0 ;  /* 0x0000000000007941 */ /* 0x000fea0003800000 */
.L_x_3868:
[-C--:B------:R-:W-:Y:S01]  /*2c70*/  ISETP.GE.AND P0, PT, R67, R163.reuse, !P0 ;  /* 0x000000a34300720c */ /* 0x080fe20004706270 */
[----:B------:R-:W-:Y:S01]  /*2c80*/  BSSY B0, `(.L_x_3870) ;  /* 0x0000012000007945 */ /* 0x000fe20003800000 */
[----:B------:R-:W-:Y:S01]  /*2c90*/  ISETP.NE.AND P5, PT, RZ, UR4, PT ;  /* 0x00000004ff007c0c */ /* 0x000fe2000bfa5270 */
[----:B-1----:R-:W-:Y:S01]  /*2ca0*/  IMAD.U32 R3, R0, -0x40, RZ ;  /* 0xffffffc000037824 */ /* 0x002fe200078e00ff */
[----:B------:R-:W-:Y:S09]  /*2cb0*/  ISETP.GE.AND P1, PT, R66, R163, !P1 ;  /* 0x000000a34200720c */ /* 0x000ff20004f26270 */
[----:B------:R-:W-:Y:S05]  /*2cc0*/  @!P0 BRA `(.L_x_3871) ;  /* 0x0000000000348947 */ /* 0x000fea0003800000 */
[----:B------:R-:W-:Y:S02]  /*2cd0*/  ISETP.NE.AND P3, PT, R136, RZ, PT ;  /* 0x000000ff8800720c */ /* 0x000fe40003f65270 */
[----:B------:R-:W-:Y:S02]  /*2ce0*/  IADD3 R28, P0, R126, UR26, RZ ;  /* 0x0000001a7e1c7c10 */ /* 0x000fe4000ff1e0ff */
[----:B---3--:R-:W-:Y:S02]  /*2cf0*/  IADD3 R18, P4, R124, UR24, RZ ;  /* 0x000000187c127c10 */ /* 0x008fe4000ff9e0ff */
[----:B------:R-:W-:Y:S02]  /*2d00*/  IADD3.X R29, R127, UR25, RZ, P0, !PT ;  /* 0x000000197f1d7c10 */ /* 0x000fe400087fe4ff */
[----:B------:R-:W-:Y:S02]  /*2d10*/  ISETP.NE.AND P0, PT, R135, RZ, PT ;  /* 0x000000ff8700720c */ /* 0x000fe40003f05270 */
[----:B------:R-:W-:Y:S03]  /*2d20*/  IADD3.X R19, R125, UR28, RZ, P4, !PT ;  /* 0x0000001c7d137c10 */ /* 0x000fe6000a7fe4ff */
[----:B--2---:R-:W2:Y:S04]  /*2d30*/  @P3 LDG.E.128 R24, desc[UR6][R28.64] ;  /* 0x000000061c183981 */ /* 0x004ea8000c1e1d00 */
[----:B--2---:R1:W-:Y:S01]  /*2d40*/  @P3 STG.E.128 desc[UR6][R18.64], R24 ;  /* 0x0000001812003986 */ /* 0x0043e2000c101d06 */
[----:B------:R-:W-:Y:S03]  /*2d50*/  ISETP.NE.AND P3, PT, R120, RZ, PT ;  /* 0x000000ff7800720c */ /* 0x000fe60003f65270 */
[----:B------:R-:W2:Y:S04]  /*2d60*/  @P0 LDG.E.128 R20, desc[UR6][R28.64+0x80] ;  /* 0x000080061c140981 */ /* 0x000ea8000c1e1d00 */
[----:B--2---:R1:W-:Y:S06]  /*2d70*/  @P0 STG.E.128 desc[UR6][R18.64+0x80], R20 ;  /* 0x0000801412000986 */ /* 0x0043ec000c101d06 */
[----:B------:R-:W2:Y:S04]  /*2d80*/  @P3 LDG.E.128 R4, desc[UR6][R28.64+0x100] ;  /* 0x000100061c043981 */ /* 0x000ea8000c1e1d00 */
[----:B--2---:R1:W-:Y:S02]  /*2d90*/  @P3 STG.E.128 desc[UR6][R18.64+0x100], R4 ;  /* 0x0001000412003986 */ /* 0x0043e4000c101d06 */
.L_x_3871:
[----:B------:R-:W-:Y:S05]  /*2da0*/  BSYNC B0 ;  /* 0x0000000000007941 */ /* 0x000fea0003800000 */
.L_x_3870:
[----:B------:R-:W-:Y:S01]  /*2db0*/  LEA R118, P0, R3, R126, 0x1 ;  /* 0x0000007e03767211 */ /* 0x000fe200078008ff */
[----:B------:R-:W-:Y:S04]  /*2dc0*/  BSSY B0, `(.L_x_3872) ;  /* 0x000000f000007945 */ /* 0x000fe80003800000 */
[----:B------:R-:W-:Y:S08]  /*2dd0*/  @!P1 BRA `(.L_x_3873) ;  /* 0x0000000000349947 */ /* 0x000ff00003800000 */
[----:B------:R-:W-:Y:S02]  /*2de0*/  ISETP.NE.AND P3, PT, R136, RZ, PT ;  /* 0x000000ff8800720c */ /* 0x000fe40003f65270 */
[----:B------:R-:W-:Y:S02]  /*2df0*/  IADD3 R28, P1, R126, UR32, RZ ;  /* 0x000000207e1c7c10 */ /* 0x000fe4000ff3e0ff */
[----:B-1-3--:R-:W-:Y:S02]  /*2e00*/  IADD3 R18, P4, R124, UR22, RZ ;  /* 0x000000167c127c10 */ /* 0x00afe4000ff9e0ff */
        /* <DEDUP_REMOVED lines=10> */
.L_x_3873:
[----:B------:R-:W-:Y:S05]  /*2eb0*/  BSYNC B0 ;  /* 0x0000000000007941 */ /* 0x000fea0003800000 */
.L_x_3872:
[----:B------:R-:W-:Y:S01]  /*2ec0*/  LEA.HI.X.SX32 R127, R3, R127, 0x1, P0 ;  /* 0x0000007f037f7211 */ /* 0x000fe200000f0eff */
[----:B------:R-:W-:Y:S06]  /*2ed0*/  @!P5 BRA `(.L_x_3874) ;  /* 0x000000780088d947 */ /* 0x000fec0003800000 */
[----:B------:R-:W-:Y:S11]  /*2ee0*/  ISETP.NE.AND P0, PT, RZ, UR34, PT ;  /* 0x00000022ff007c0c */ /* 0x000ff6000bf05270 */
[----:B------:R-:W-:Y:S02]  /*2ef0*/  @!UPT UIADD3 URZ, URZ, URZ, URZ ;  /* 0x0000003f3f3ff290 */ /* 0x000fe4000fffe03f */
[----:B------:R-:W-:Y:S05]  /*2f00*/  @!P0 BRA `(.L_x_3875) ;  /* 0x0000002c004c8947 */ /* 0x000fea0003800000 */
[----:B------:R-:W-:Y:S04]  /*2f10*/  BSSY B1, `(.L_x_3876) ;  /* 0x00000a3000017945 */ /* 0x000fe80003800000 */
[----:B------:R-:W-:Y:S05]  /*2f20*/  @!P2 BRA `(.L_x_3877) ;  /* 0x000000080084a947 */ /* 0x000fea0003800000 */
[----:B------:R-:W5:Y:S01]  /*2f30*/  LDC R3, c[0x0][0x2d0] ;  /* 0x0000b400ff037b82 */ /* 0x000f620000000800 */
[----:B------:R-:W-:Y:S01]  /*2f40*/  BSSY B0, `(.L_x_3878) ;  /* 0x0000037000007945 */ /* 0x000fe20003800000 */
[-C--:B-----5:R-:W-:Y:S02]  /*2f50*/  ISETP.GE.AND P0, PT, R12, R3.reuse, PT ;  /* 0x000000030c00720c */ /* 0x0a0fe40003f06270 */
[-C--:B------:R-:W-:Y:S02]  /*2f60*/  ISETP.GE.AND P2, PT, R10, R3.reuse, PT ;  /* 0x000000030a00720c */ /* 0x080fe40003f46270 */
[----:B------:R-:W-:Y:S09]  /*2f70*/  ISETP.GE.AND P1, PT, R9, R3, PT ;  /* 0x000000030900720c */ /* 0x000ff20003f26270 */
        /* <DEDUP_REMOVED lines=51> */
.L_x_3879:
[----:B------:R-:W-:Y:S05]  /*32b0*/  BSYNC B0 ;  /* 0x0000000000007941 */ /* 0x000fea0003800000 */
.L_x_3878:
[----:B------:R-:W-:Y:S04]  /*32c0*/  BSSY B0, `(.L_x_3880) ;  /* 0x0000034000007945 */ /* 0x000fe80003800000 */
        /* <DEDUP_REMOVED lines=51> */
.L_x_3881:
[----:B------:R-:W-:Y:S05]  /*3600*/  BSYNC B0 ;  /* 0x0000000000007941 */ /* 0x000fea0003800000 */
.L_x_3880:
        /* <DEDUP_REMOVED lines=51> */
.L_x_3877:
[----:B------:R-:W-:Y:S05]  /*3940*/  BSYNC B1 ;  /* 0x0000000000017941 */ /* 0x000fea0003800000 */
.L_x_3876:
[C---:B------:R-:W-:Y:S01]  /*3950*/  ISETP.GE.AND P0, PT, R68.reuse, R165, PT ;  /* 0x000000a54400720c */ /* 0x040fe20003f06270 */
[----:B------:R-:W-:Y:S03]  /*3960*/  BSSY B1, `(.L_x_3882) ;  /* 0x00000b4000017945 */ /* 0x000fe60003800000 */
[----:B------:R-:W-:Y:S11]  /*3970*/  ISETP.GE.AND P0, PT, R68, R163, !P0 ;  /* 0x000000a34400720c */ /* 0x000ff60004706270 */
[----:B------:R-:W-:Y:S02]  /*3980*/  @!UPT UIADD3 URZ, URZ, URZ, URZ ;  /* 0x0000003f3f3ff290 */ /* 0x000fe4000fffe03f */
[----:B------:R-:W-:Y:S05]  /*3990*/  @!P0 BRA `(.L_x_3883) ;  /* 0x0000000800c08947 */ /* 0x000fea0003800000 */
[C---:B-1234-:R-:W-:Y:S01]  /*39a0*/  SHF.L.U64.HI R5, R87.reuse, 0x1, R85 ;  /* 0x0000000157057819 */ /* 0x05efe20000010255 */
        /* <DEDUP_REMOVED lines=15> */
[----:B------:R-:W2:Y:S08]  /*3aa0*/  LDG.E.128 R20, desc[UR6][R36.64] ;  /* 0x0000000624147981 */ /* 0x000eb0000c1e1d00 */
        /* <DEDUP_REMOVED lines=48> */
.L_x_3885:
[----:B------:R-:W-:Y:S05]  /*3db0*/  BSYNC B0 ;  /* 0x0000000000007941 */ /* 0x000fea0003800000 */
.L_x_3884:
[----:B------:R-:W-:Y:S04]  /*3dc0*/  BSSY B0, `(.L_x_3886) ;  /* 0x0000037000007945 */ /* 0x000fe80003800000 */
[----:B------:R-:W-:Y:S05]  /*3dd0*/  @P2 BRA `(.L_x_3887) ;  /* 0x0000000000d42947 */ /* 0x000fea0003800000 */
[----:B------:R-:W-:Y:S02]  /*3de0*/  LEA R36, P2, R94, R128, 0x1 ;  /* 0x000000805e247211 */ /* 0x000fe400078408ff */
[----:B------:R-:W-:Y:S02]  /*3df0*/  ISETP.GE.AND P0, PT, R10, UR4, PT ;  /* 0x000000040a007c0c */ /* 0x000fe4000bf06270 */
[----:B------:R-:W-:Y:S02]  /*3e00*/  LEA.HI.X R37, R94, R129, R99, 0x1, P2 ;  /* 0x000000815e257211 */ /* 0x000fe400010f0c63 */
[----:B-1----:R-:W-:Y:S03]  /*3e10*/  LEA R38, P2, R103, R122, 0x1 ;  /* 0x0000007a67267211 */ /* 0x002fe600078408ff */
        /* <DEDUP_REMOVED lines=49> */
.L_x_3887:
[----:B------:R-:W-:Y:S05]  /*4130*/  BSYNC B0 ;  /* 0x0000000000007941 */ /* 0x000fea0003800000 */
.L_x_3886:
[----:B------:R-:W-:Y:S05]  /*4140*/  @P1 BRA `(.L_x_3883) ;  /* 0x0000000000d41947 */ /* 0x000fea0003800000 */
[C---:B------:R-:W-:Y:S02]  /*4150*/  LEA R36, P1, R102.reuse, R128, 0x1 ;  /* 0x0000008066247211 */ /* 0x040fe400078208ff */
[----:B------:R-:W-:Y:S02]  /*4160*/  ISETP.GE.AND P0, PT, R9, UR4, PT ;  /* 0x0000000409007c0c */ /* 0x000fe4000bf06270 */
[----:B------:R-:W-:Y:S02]  /*4170*/  LEA.HI.X R37, R102, R129, R107, 0x1, P1 ;  /* 0x0000008166257211 */ /* 0x000fe400008f0c6b */
[----:B-12---:R-:W-:Y:S03]  /*4180*/  LEA R38, P1, R111, R122, 0x1 ;  /* 0x0000007a6f267211 */ /* 0x006fe600078208ff */
[----:B------:R-:W2:Y:S08]  /*4190*/  LDG.E.128 R20, desc[UR6][R36.64] ;  /* 0x0000000624147981 */ /* 0x000eb0000c1e1d00 */
        /* <DEDUP_REMOVED lines=48> */
.L_x_3883:
[----:B------:R-:W-:Y:S05]  /*44a0*/  BSYNC B1 ;  /* 0x0000000000017941 */ /* 0x000fea0003800000 */
.L_x_3882:
        /* <DEDUP_REMOVED lines=70> */
.L_x_3891:
[----:B------:R-:W-:Y:S05]  /*4910*/  BSYNC B0 ;  /* 0x0000000000007941 */ /* 0x000fea0003800000 */
.L_x_3890:
        /* <DEDUP_REMOVED lines=55> */
.L_x_3893:
[----:B------:R-:W-:Y:S05]  /*4c90*/  BSYNC B0 ;  /* 0x0000000000007941 */ /* 0x000fea0003800000 */
.L_x_3892:
        /* <DEDUP_REMOVED lines=54> */
.L_x_3889:
[----:B------:R-:W-:Y:S05]  /*5000*/  BSYNC B1 ;  /* 0x0000000000017941 */ /* 0x000fea0003800000 */
.L_x_3888:
        /* <DEDUP_REMOVED lines=75> */
.L_x_3897:
[----:B------:R-:W-:Y:S05]  /*54c0*/  BSYNC B0 ;  /* 0x0000000000007941 */ /* 0x000fea0003800000 */
.L_x_3896:
[----:B------:R-:W-:Y:S04]  /*54d0*/  BSSY B0, `(.L_x_3898) ;  /* 0x0000037000007945 */ /* 0x000fe80003800000 */
[----:B------:R-:W-:Y:S05]  /*54e0*/  @P2 BRA `(.L_x_3899) ;  /* 0x0000000000d42947 */ /* 0x000fea0003800000 */
[C---:B------:R-:W-:Y:S02]  /*54f0*/  LEA R36, P2, R115.reuse, R128, 0x1 ;  /* 0x0000008073247211 */ /* 0x040fe400078408ff */
[----:B------:R-:W-:Y:S02]  /*5500*/  ISETP.GE.AND P0, PT, R10, UR4, PT ;  /* 0x000000040a007c0c */ /* 0x000fe4000bf06270 */
[----:B------:R-:W-:Y:S02]  /*5510*/  LEA.HI.X R37, R115, R129, R110, 0x1, P2 ;  /* 0x0000008173257211 */ /* 0x000fe400010f0c6e */
[----:B------:R-:W-:Y:S03]  /*5520*/  LEA R38, P2, R117, R122, 0x1 ;  /* 0x0000007a75267211 */ /* 0x000fe600078408ff */
[----:B-1----:R-:W2:Y:S08]  /*5530*/  LDG.E.128 R20, desc[UR6][R36.64] ;  /* 0x0000000624147981 */ /* 0x002eb0000c1e1d00 */
        /* <DEDUP_REMOVED lines=48> */
.L_x_3899:
[----:B------:R-:W-:Y:S05]  /*5840*/  BSYNC B0 ;  /* 0x0000000000007941 */ /* 0x000fea0003800000 */
.L_x_3898:
[----:B------:R-:W-:Y:S05]  /*5850*/  @P1 BRA `(.L_x_3895) ;  /* 0x0000000000d41947 */ /* 0x000fea0003800000 */
[----:B------:R-:W-:Y:S02]  /*5860*/  LEA R36, P1, R119, R128, 0x1 ;  /* 0x0000008077247211 */ /* 0x000fe400078208ff */
[----:B------:R-:W-:Y:S02]  /*5870*/  ISETP.GE.AND P0, PT, R9, UR4, PT ;  /* 0x0000000409007c0c */ /* 0x000fe4000bf06270 */
[----:B------:R-:W-:Y:S02]  /*5880*/  LEA.HI.X R37, R119, R129, R114, 0x1, P1 ;  /* 0x0000008177257211 */ /* 0x000fe400008f0c72 */
[----:B--2---:R-:W-:Y:S03]  /*5890*/  LEA R38, P1, R121, R122, 0x1 ;  /* 0x0000007a79267211 */ /* 0x004fe600078208ff */
[----:B-1----:R-:W2:Y:S08]  /*58a0*/  LDG.E.128 R20, desc[UR6][R36.64] ;  /* 0x0000000624147981 */ /* 0x002eb0000c1e1d00 */
        /* <DEDUP_REMOVED lines=48> */
.L_x_3895:
[----:B------:R-:W-:Y:S05]  /*5bb0*/  BSYNC B1 ;  /* 0x0000000000017941 */ /* 0x000fea0003800000 */
.L_x_3894:
        /* <DEDUP_REMOVED lines=8> */
.L_x_3875:
[----:B------:R-:W-:Y:S04]  /*5c40*/  BSSY B2, `(.L_x_3901) ;  /* 0x0000123000027945 */ /* 0x000fe80003800000 */
[----:B------:R-:W-:Y:S05]  /*5c50*/  @!P2 BRA `(.L_x_3902) ;  /* 0x000000100084a947 */ /* 0x000fea0003800000 */
[----:B------:R-:W5:Y:S01]  /*5c60*/  LDC R167, c[0x0][0x2d0] ;  /* 0x0000b400ffa77b82 */ /* 0x000f620000000800 */
[----:B------:R-:W-:Y:S01]  /*5c70*/  BSSY B1, `(.L_x_3903) ;  /* 0x000005f000017945 */ /* 0x000fe20003800000 */
[----:B-----5:R-:W-:Y:S11]  /*5c80*/  ISETP.GE.AND P0, PT, R12, R167, PT ;  /* 0x000000a70c00720c */ /* 0x020ff60003f06270 */
        /* <DEDUP_REMOVED lines=23> */
[----:B-1234-:R-:W-:Y:S02]  /*5e00*/  LEA R20, P1, R169, R128, 0x1 ;  /* 0x00000080a9147211 */ /* 0x01efe400078208ff */
        /* <DEDUP_REMOVED lines=67> */
.L_x_3906:
[----:B------:R-:W-:Y:S05]  /*6240*/  BSYNC B0 ;  /* 0x0000000000007941 */ /* 0x000fea0003800000 */
.L_x_3905:
[----:B-----5:R1:W-:Y:S02]  /*6250*/  STG.E.128 desc[UR6][R122.64], R52 ;  /* 0x000000347a007986 */ /* 0x0203e4000c101d06 */
.L_x_3904:
[----:B------:R-:W-:Y:S05]  /*6260*/  BSYNC B1 ;  /* 0x0000000000017941 */ /* 0x000fea0003800000 */
.L_x_3903:
[----:B------:R-:W-:Y:S01]  /*6270*/  ISETP.GE.AND P0, PT, R10, R167, PT ;  /* 0x000000a70a00720c */ /* 0x000fe20003f06270 */
[----:B------:R-:W-:Y:S11]  /*6280*/  BSSY B1, `(.L_x_3907) ;  /* 0x000005f000017945 */ /* 0x000ff60003800000 */
[----:B------:R-:W-:Y:S01]  /*6290*/  @!UPT UIADD3 URZ, URZ, URZ, URZ ;  /* 0x0000003f3f3ff290 */ /* 0x000fe2000fffe03f */
[----:B------:R-:W-:Y:S05]  /*62a0*/  @P0 BRA `(.L_x_3908) ;  /* 0x0000000400700947 */ /* 0x000fea0003800000 */
[----:B------:R-:W-:Y:S01]  /*62b0*/  ISETP.GE.AND P0, PT, R10, UR4, PT ;  /* 0x000000040a007c0c */ /* 0x000fe2000bf06270 */
[----:B-1----:R1:W5:Y:S01]  /*62c0*/  LDG.E.128 R52, desc[UR6][R128.64+0x80] ;  /* 0x0000800680347981 */ /* 0x002362000c1e1d00 */
        /* <DEDUP_REMOVED lines=20> */
[C---:B--234-:R-:W-:Y:S02]  /*6410*/  LEA R20, P1, R50.reuse, R168, 0x1 ;  /* 0x000000a832147211 */ /* 0x05cfe400078208ff */
        /* <DEDUP_REMOVED lines=67> */
.L_x_3910:
[----:B------:R-:W-:Y:S05]  /*6850*/  BSYNC B0 ;  /* 0x0000000000007941 */ /* 0x000fea0003800000 */
.L_x_3909:
[----:B-----5:R1:W-:Y:S02]  /*6860*/  STG.E.128 desc[UR6][R122.64+0x80], R52 ;  /* 0x000080347a007986 */ /* 0x0203e4000c101d06 */
.L_x_3908:
[----:B------:R-:W-:Y:S05]  /*6870*/  BSYNC B1 ;  /* 0x0000000000017941 */ /* 0x000fea0003800000 */
.L_x_3907:
[----:B------:R-:W-:Y:S11]  /*6880*/  ISETP.GE.AND P0, PT, R9, R167, PT ;  /* 0x000000a70900720c */ /* 0x000ff60003f06270 */
[----:B------:R-:W-:Y:S02]  /*6890*/  @!UPT UIADD3 URZ, URZ, URZ, URZ ;  /* 0x0000003f3f3ff290 */ /* 0x000fe4000fffe03f */
        /* <DEDUP_REMOVED lines=91> */
.L_x_3912:
[----:B------:R-:W-:Y:S05]  /*6e50*/  BSYNC B0 ;  /* 0x0000000000007941 */ /* 0x000fea0003800000 */
.L_x_3911:
[----:B-----5:R1:W-:Y:S02]  /*6e60*/  STG.E.128 desc[UR6][R122.64+0x100], R52 ;  /* 0x000100347a007986 */ /* 0x0203e4000c101d06 */
.L_x_3902:
[----:B------:R-:W-:Y:S05]  /*6e70*/  BSYNC B2 ;  /* 0x0000000000027941 */ /* 0x000fea0003800000 */
.L_x_3901:
        /* <DEDUP_REMOVED lines=29> */
[C---:B-1-34-:R-:W-:Y:S02]  /*7050*/  LEA R18, P0, R164.reuse, R168, 0x1 ;  /* 0x000000a8a4127211 */ /* 0x05afe400078008ff */
[C---:B------:R-:W-:Y:S02]  /*7060*/  IADD3 R126, P2, R87.reuse, R162, RZ ;  /* 0x000000a2577e7210 */ /* 0x040fe40007f5e0ff */
[----:B------:R-:W-:Y:S02]  /*7070*/  LEA.HI.X.SX32 R19, R164, R169, 0x1, P0 ;  /* 0x000000a9a4137211 */ /* 0x000fe400000f0eff */
[----:B------:R-:W-:Y:S02]  /*7080*/  LEA R168, P0, R126, R130, 0x1 ;  /* 0x000000827ea87211 */ /* 0x000fe400078008ff */
[----:B------:R-:W-:Y:S01]  /*7090*/  LEA.HI.X.SX32 R162, R162, R85, 0x1, P2 ;  /* 0x00000055a2a27211 */ /* 0x000fe200010f0eff */
[----:B------:R-:W3:Y:S03]  /*70a0*/  LDG.E.128 R28, desc[UR6][R18.64] ;  /* 0x00000006121c7981 */ /* 0x000ee6000c1e1d00 */
        /* <DEDUP_REMOVED lines=8> */
[----:B------:R1:W4:Y:S02]  /*7130*/  LDG.E.128 R52, desc[UR6][R36.64] ;  /* 0x0000000624347981 */ /* 0x000324000c1e1d00 */
[----:B-1----:R-:W-:Y:S02]  /*7140*/  HADD2.F32 R37, -RZ, R56.H1_H1 ;  /* 0x30000038ff257230 */ /* 0x002fe40000004100 */
[--C-:B---3--:R-:W-:Y:S01]  /*7150*/  HADD2.F32 R34, -RZ, R28.reuse.H0_H0 ;  /* 0x2000001cff227230 */ /* 0x108fe20000004100 */
[----:B--2---:R-:W-:Y:S01]  /*7160*/  MOV R26, R30 ;  /* 0x0000001e001a7202 */ /* 0x004fe20000000f00 */
        /* <DEDUP_REMOVED lines=57> */
.L_x_3918:
[----:B------:R-:W-:Y:S05]  /*7500*/  BSYNC B0 ;  /* 0x0000000000007941 */ /* 0x000fea0003800000 */
.L_x_3917:
[----:B-----5:R1:W-:Y:S02]  /*7510*/  STG.E.128 desc[UR6][R172.64], R56 ;  /* 0x00000038ac007986 */ /* 0x0203e4000c101d06 */
.L_x_3916:
[----:B------:R-:W-:Y:S05]  /*7520*/  BSYNC B1 ;  /* 0x0000000000017941 */ /* 0x000fea0003800000 */
.L_x_3915:
        /* <DEDUP_REMOVED lines=23> */
[----:B---34-:R-:W-:Y:S02]  /*76a0*/  LEA R18, P0, R164, R168, 0x1 ;  /* 0x000000a8a4127211 */ /* 0x018fe400078008ff */
[----:B------:R-:W-:Y:S02]  /*76b0*/  IADD3 R126, P2, R82, R162, RZ ;  /* 0x000000a2527e7210 */ /* 0x000fe40007f5e0ff */
[----:B------:R-:W-:Y:S02]  /*76c0*/  LEA.HI.X.SX32 R19, R164, R169, 0x1, P0 ;  /* 0x000000a9a4137211 */ /* 0x000fe400000f0eff */
[----:B-1----:R-:W-:Y:S02]  /*76d0*/  LEA R168, P0, R126, R130, 0x1 ;  /* 0x000000827ea87211 */ /* 0x002fe400078008ff */
        /* <DEDUP_REMOVED lines=71> */
.L_x_3922:
[----:B------:R-:W-:Y:S05]  /*7b50*/  BSYNC B0 ;  /* 0x0000000000007941 */ /* 0x000fea0003800000 */
.L_x_3921:
[----:B-----5:R1:W-:Y:S02]  /*7b60*/  STG.E.128 desc[UR6][R172.64], R56 ;  /* 0x00000038ac007986 */ /* 0x0203e4000c101d06 */
.L_x_3920:
[----:B------:R-:W-:Y:S05]  /*7b70*/  BSYNC B1 ;  /* 0x0000000000017941 */ /* 0x000fea0003800000 */
.L_x_3919:
        /* <DEDUP_REMOVED lines=97> */
.L_x_3924:
[----:B------:R-:W-:Y:S05]  /*8190*/  BSYNC B0 ;  /* 0x0000000000007941 */ /* 0x000fea0003800000 */
.L_x_3923:
[----:B-----5:R1:W-:Y:S02]  /*81a0*/  STG.E.128 desc[UR6][R166.64], R56 ;  /* 0x00000038a6007986 */ /* 0x0203e4000c101d06 */
.L_x_3914:
[----:B------:R-:W-:Y:S05]  /*81b0*/  BSYNC B2 ;  /* 0x0000000000027941 */ /* 0x000fea0003800000 */
.L_x_3913:
        /* <DEDUP_REMOVED lines=104> */
.L_x_3930:
[----:B------:R-:W-:Y:S05]  /*8840*/  BSYNC B0 ;  /* 0x0000000000007941 */ /* 0x000fea0003800000 */
.L_x_3929:
[----:B-----5:R1:W-:Y:S02]  /*8850*/  STG.E.128 desc[UR6][R172.64], R56 ;  /* 0x00000038ac007986 */ /* 0x0203e4000c101d06 */
.L_x_3928:
[----:B------:R-:W-:Y:S05]  /*8860*/  BSYNC B1 ;  /* 0x0000000000017941 */ /* 0x000fea0003800000 */
.L_x_3927:
        /* <DEDUP_REMOVED lines=98> */
.L_x_3934:
[----:B------:R-:W-:Y:S05]  /*8e90*/  BSYNC B0 ;  /* 0x0000000000007941 */ /* 0x000fea0003800000 */
.L_x_3933:
[----:B-----5:R1:W-:Y:S02]  /*8ea0*/  STG.E.128 desc[UR6][R172.64], R56 ;  /* 0x00000038ac007986 */ /* 0x0203e4000c101d06 */
.L_x_3932:
[----:B------:R-:W-:Y:S05]  /*8eb0*/  BSYNC B1 ;  /* 0x0000000000017941 */ /* 0x000fea0003800000 */
.L_x_3931:
        /* <DEDUP_REMOVED lines=97> */
.L_x_3936:
[----:B------:R-:W-:Y:S05]  /*94d0*/  BSYNC B0 ;  /* 0x0000000000007941 */ /* 0x000fea0003800000 */
.L_x_3935:
[----:B-----5:R1:W-:Y:S02]  /*94e0*/  STG.E.128 desc[UR6][R166.64], R56 ;  /* 0x00000038a6007986 */ /* 0x0203e4000c101d06 */
.L_x_3926:
[----:B------:R-:W-:Y:S05]  /*94f0*/  BSYNC B2 ;  /* 0x0000000000027941 */ /* 0x000fea0003800000 */
.L_x_3925:
        /* <DEDUP_REMOVED lines=108> */
.L_x_3942:
[----:B------:R-:W-:Y:S05]  /*9bc0*/  BSYNC B0 ;  /* 0x0000000000007941 */ /* 0x000fea0003800000 */
.L_x_3941:
[----:B-----5:R1:W-:Y:S02]  /*9bd0*/  STG.E.128 desc[UR6][R168.64], R56 ;  /* 0x00000038a8007986 */ /* 0x0203e4000c101d06 */
.L_x_3940:
[----:B------:R-:W-:Y:S05]  /*9be0*/  BSYNC B1 ;  /* 0x0000000000017941 */ /* 0x000fea0003800000 */
.L_x_3939:
        /* <DEDUP_REMOVED lines=98> */
.L_x_3946:
[----:B------:R-:W-:Y:S05]  /*a210*/  BSYNC B0 ;  /* 0x0000000000007941 */ /* 0x000fea0003800000 */
.L_x_3945:
[----:B-----5:R1:W-:Y:S02]  /*a220*/  STG.E.128 desc[UR6][R168.64], R56 ;  /* 0x00000038a8007986 */ /* 0x0203e4000c101d06 */
.L_x_3944:
[----:B------:R-:W-:Y:S05]  /*a230*/  BSYNC B1 ;  /* 0x0000000000017941 */ /* 0x000fea0003800000 */
.L_x_3943:
        /* <DEDUP_REMOVED lines=22> */
[C---:B---34-:R-:W-:Y:S02]  /*a3a0*/  LEA R18, P0, R165.reuse, R166, 0x1 ;  /* 0x000000a6a5127211 */ /* 0x058fe400078008ff */
[----:B------:R-:W-:Y:S02]  /*a3b0*/  IADD3 R126, P2, R70, R164, RZ ;  /* 0x000000a4467e7210 */ /* 0x000fe40007f5e0ff */
[----:B------:R-:W-:Y:S02]  /*a3c0*/  LEA.HI.X.SX32 R19, R165, R167, 0x1, P0 ;  /* 0x000000a7a5137211 */ /* 0x000fe400000f0eff */
[----:B------:R-:W-:Y:S02]  /*a3d0*/  LEA.HI.X.SX32 R164, R164, R69, 0x1, P2 ;  /* 0x00000045a4a47211 */ /* 0x000fe400010f0eff */
[C---:B-1----:R-:W-:Y:S01]  /*a3e0*/  LEA R166, P0, R126.reuse, R130, 0x1 ;  /* 0x000000827ea67211 */ /* 0x042fe200078008ff */
        /* <DEDUP_REMOVED lines=70> */
.L_x_3948:
[----:B------:R-:W-:Y:S05]  /*a850*/  BSYNC B0 ;  /* 0x0000000000007941 */ /* 0x000fea0003800000 */
.L_x_3947:
[----:B-----5:R1:W-:Y:S02]  /*a860*/  STG.E.128 desc[UR6][R162.64], R56 ;  /* 0x00000038a2007986 */ /* 0x0203e4000c101d06 */
.L_x_3938:
[----:B------:R-:W-:Y:S05]  /*a870*/  BSYNC B2 ;  /* 0x0000000000027941 */ /* 0x000fea0003800000 */
.L_x_3937:
        /* <DEDUP_REMOVED lines=8> */
.L_x_3874:
        /* <DEDUP_REMOVED lines=11> */
[----:B-1234-:R-:W2:Y:S04]  /*a9b0*/  @P2 LDG.E.128 R24, desc[UR6][R128.64] ;  /* 0x0000000680182981 */ /* 0x01eea8000c1e1d00 */
[----:B--2---:R1:W-:Y:S01]  /*a9c0*/  @P2 STG.E.128 desc[UR6][R122.64], R24 ;  /* 0x000000187a002986 */ /* 0x0043e2000c101d06 */
[----:B------:R-:W-:Y:S03]  /*a9d0*/  ISETP.NE.AND P2, PT, R120, RZ, PT ;  /* 0x000000ff7800720c */ /* 0x000fe60003f45270 */
[----:B------:R-:W2:Y:S04]  /*a9e0*/  @P4 LDG.E.128 R20, desc[UR6][R128.64+0x80] ;  /* 0x0000800680144981 */ /* 0x000ea8000c1e1d00 */
[----:B--2---:R1:W-:Y:S06]  /*a9f0*/  @P4 STG.E.128 desc[UR6][R122.64+0x80], R20 ;  /* 0x000080147a004986 */ /* 0x0043ec000c101d06 */
[----:B------:R-:W2:Y:S04]  /*aa00*/  @P2 LDG.E.128 R4, desc[UR6][R128.64+0x100] ;  /* 0x0001000680042981 */ /* 0x000ea8000c1e1d00 */
[----:B--2---:R1:W-:Y:S02]  /*aa10*/  @P2 STG.E.128 desc[UR6][R122.64+0x100], R4 ;  /* 0x000100047a002986 */ /* 0x0043e4000c101d06 */
.L_x_3950:
[----:B------:R-:W-:Y:S05]  /*aa20*/  BSYNC B0 ;  /* 0x0000000000007941 */ /* 0x000fea0003800000 */
.L_x_3949:
        /* <DEDUP_REMOVED lines=24> */
.L_x_3952:
[----:B------:R-:W-:Y:S05]  /*abb0*/  BSYNC B0 ;  /* 0x0000000000007941 */ /* 0x000fea0003800000 */
.L_x_3951:
        /* <DEDUP_REMOVED lines=24> */
.L_x_3954:
[----:B------:R-:W-:Y:S05]  /*ad40*/  BSYNC B0 ;  /* 0x0000000000007941 */ /* 0x000fea0003800000 */
.L_x_3953:
[----:B------:R-:W-:Y:S01]  /*ad50*/  UMOV UR4, URZ ;  /* 0x0000003f00047c82 */ /* 0x000fe20008000000 */
[----:B------:R-:W-:Y:S04]  /*ad60*/  BSSY B0, `(.L_x_3900) ;  /* 0x000001b000007945 */ /* 0x000fe80003800000 */
[----:B------:R-:W-:Y:S05]  /*ad70*/  @!P0 BRA `(.L_x_3955) ;  /* 0x0000000000648947 */ /* 0x000fea0003800000 */
[----:B------:R-:W-:Y:S02]  /*ad80*/  ISETP.NE.AND P1, PT, R136, RZ, PT ;  /* 0x000000ff8800720c */ /* 0x000fe40003f25270 */
[----:B------:R-:W-:Y:S11]  /*ad90*/  ISETP.NE.AND P3, PT, R135, RZ, PT ;  /* 0x000000ff8700720c */ /* 0x000ff60003f65270 */
[----:B------:R-:W2:Y:S02]  /*ada0*/  @P1 LDC.64 R2, c[0x0][0x338] ;  /* 0x0000ce00ff021b82 */ /* 0x000ea40000000a00 */
[----:B------:R-:W-:Y:S02]  /*adb0*/  @P3 LEA R28, P0, R115, R128, 0x1 ;  /* 0x00000080731c3211 */ /* 0x000fe400078008ff */
[----:B-1----:R-:W-:Y:S02]  /*adc0*/  @P3 LEA R30, P2, R117, R122, 0x1 ;  /* 0x0000007a751e3211 */ /* 0x002fe400078408ff */
[----:B------:R-:W-:Y:S02]  /*add0*/  @P3 LEA.HI.X R29, R115, R129, R110, 0x1, P0 ;  /* 0x00000081731d3211 */ /* 0x000fe400000f0c6e */
[----:B------:R-:W-:Y:S01]  /*ade0*/  @P3 LEA.HI.X R31, R117, R123, R112, 0x1, P2 ;  /* 0x0000007b751f3211 */ /* 0x000fe200010f0c70 */
[----:B--234-:R-:W-:Y:S04]  /*adf0*/  @P1 IMAD.WIDE.U32 R4, R2, 0x60, R128 ;  /* 0x0000006002041825 */ /* 0x01cfe800078e0080 */
        /* <DEDUP_REMOVED lines=17> */
.L_x_3955:
[----:B------:R-:W-:Y:S05]  /*af10*/  BSYNC B0 ;  /* 0x0000000000007941 */ /* 0x000fea0003800000 */
.L_x_3900:
[----:B------:R-:W-:Y:S01]  /*af20*/  PLOP3.LUT P0, PT, PT, PT, UP0, 0x40, 0x0 ;  /* 0x000000000000781c */ /* 0x000fe20003f0e808 */
[----:B------:R-:W5:Y:S02]  /*af30*/  LDC R0, c[0x0][0x338] ;  /* 0x0000ce00ff007b82 */ /* 0x000f640000000800 */
[----:B-----5:R-:W-:Y:S05]  /*af40*/  IMAD.U32 R3, R0, -0x40, RZ ;  /* 0xffffffc000037824 */ /* 0x020fea00078e00ff */
[C---:B-1----:R-:W-:Y:S04]  /*af50*/  LEA R128, P1, R3.reuse, R128, 0x1 ;  /* 0x0000008003807211 */ /* 0x042fe800078208ff */
[----:B------:R-:W-:Y:S01]  /*af60*/  LEA.HI.X.SX32 R129, R3, R129, 0x1, P1 ;  /* 0x0000008103817211 */ /* 0x000fe200008f0eff */
[----:B------:R-:W-:Y:S08]  /*af70*/  @P0 BRA `(.L_x_3956) ;  /* 0x0000000400300947 */ /* 0x000ff00003800000 */
[----:B------:R-:W-:Y:S04]  /*af80*/  IADD3 R3, R11, -0x1, RZ ;  /* 0xffffffff0b037810 */ /* 0x000fe80007ffe0ff */
[----:B------:R-:W-:Y:S11]  /*af90*/  ISETP.GT.AND P0, PT, R3, R86, PT ;  /* 0x000000560300720c */ /* 0x000ff60003f04270 */
[----:B------:R-:W-:Y:S02]  /*afa0*/  @!UPT UIADD3 URZ, URZ, URZ, URZ ;  /* 0x0000003f3f3ff290 */ /* 0x000fe4000fffe03f */
[----:B------:R-:W-:Y:S05]  /*afb0*/  @!P0 BRA `(.L_x_3957) ;  /* 0x0000000400408947 */ /* 0x000fea0003800000 */
[----:B--234-:R-:W-:Y:S01]  /*afc0*/  IMAD.MOV.U32 R22, RZ, RZ, RZ ;  /* 0x000000ffff167224 */ /* 0x01cfe200078e00ff */
        /* <DEDUP_REMOVED lines=71> */
.L_x_3956:
[----:B------:R-:W1:Y:S08]  /*b440*/  LDC R2, c[0x0][0x250] ;  /* 0x00009400ff027b82 */ /* 0x000e700000000800 */
[----:B------:R-:W2:Y:S02]  /*b450*/  LDC R0, c[0x0][0x248] ;  /* 0x00009200ff007b82 */ /* 0x000ea40000000800 */
[----:B--234-:R-:W-:Y:S02]  /*b460*/  IMAD.U32 R5, R0, -0x40, RZ ;  /* 0xffffffc000057824 */ /* 0x01cfe400078e00ff */
[----:B-1----:R-:W-:Y:S03]  /*b470*/  IMAD.U32 R3, R2, -0x40, RZ ;  /* 0xffffffc002037824 */ /* 0x002fe600078e00ff */
[----:B------:R-:W-:Y:S02]  /*b480*/  LEA R122, P0, R5, R122, 0x1 ;  /* 0x0000007a057a7211 */ /* 0x000fe400078008ff */
[----:B------:R-:W-:Y:S02]  /*b490*/  LEA R124, P1, R3, R124, 0x1 ;  /* 0x0000007c037c7211 */ /* 0x000fe400078208ff */
[----:B------:R-:W-:Y:S02]  /*b4a0*/  LEA.HI.X.SX32 R123, R5, R123, 0x1, P0 ;  /* 0x0000007b057b7211 */ /* 0x000fe400000f0eff */
[----:B------:R-:W-:Y:S09]  /*b4b0*/  LEA.HI.X.SX32 R125, R3, R125, 0x1, P1 ;  /* 0x0000007d037d7211 */ /* 0x000ff200008f0eff */
.L_x_3957:
[----:B------:R-:W-:Y:S04]  /*b4c0*/  IADD3 R11, R11, -0x1, RZ ;  /* 0xffffffff0b0b7810 */ /* 0x000fe80007ffe0ff */
[----:B------:R-:W-:Y:S11]  /*b4d0*/  ISETP.GT.AND P0, PT, R11, R86, PT ;  /* 0x000000560b00720c */ /* 0x000ff60003f04270 */
[----:B------:R-:W-:Y:S02]  /*b4e0*/  @!UPT UIADD3 URZ, URZ, URZ, URZ ;  /* 0x0000003f3f3ff290 */ /* 0x000fe4000fffe03f */
[----:B------:R-:W-:Y:S05]  /*b4f0*/  @P0 BRA `(.L_x_3958) ;  /* 0xffffff7400300947 */ /* 0x000fea000383ffff */
.L_x_3865:
[----:B------:R-:W1:Y:S01]  /*b500*/  S2UR UR5, SR_CgaCtaId ;  /* 0x00000000000579c3 */ /* 0x000e620000008800 */
[----:B------:R-:W-:Y:S01]  /*b510*/  ULDC UR4, c[0x0][0x2e0] ;  /* 0x0000b80000047ab9 */ /* 0x000fe20000000800 */
[----:B------:R-:W-:-:S06]  /*b520*/  UMOV UR10, 0x400 ;  /* 0x00000400000a7882 */ /* 0x000fcc0000000000 */
[----:B------:R-:W-:Y:S01]  /*b530*/  BAR.SYNC.DEFER_BLOCKING 0x0 ;  /* 0x0000000000007b1d */ /* 0x000fe20000010000 */
[----:B------:R-:W-:Y:S02]  /*b540*/  ISETP.NE.AND P2, PT, RZ, UR4, PT ;  /* 0x00000004ff007c0c */ /* 0x000fe4000bf45270 */
[----:B------:R-:W-:Y:S02]  /*b550*/  ISETP.GE.AND P1, PT, R9, UR18, PT ;  /* 0x0000001209007c0c */ /* 0x000fe4000bf26270 */
[----:B------:R-:W-:-:S03]  /*b560*/  ISETP.GE.AND P0, PT, R10, UR18, PT ;  /* 0x000000120a007c0c */ /* 0x000fc6000bf06270 */
[----:B--234-:R-:W2:Y:S01]  /*b570*/  LDC.64 R4, c[0x0][0x240] ;  /* 0x00009000ff047b82 */ /* 0x01cea20000000a00 */
        /* <DEDUP_REMOVED lines=16> */
[--C-:B------:R-:W-:Y:S01]  /*b680*/  IMAD.X R6, R11, 0x1, R157.reuse, P3 ;  /* 0x000000010b067824 */ /* 0x100fe200018e069d */
[----:B------:R-:W-:Y:S01]  /*b690*/  LEA R32, P3, R15, UR8, 0x1 ;  /* 0x000000080f207c11 */ /* 0x000fe2000f8608ff */
[C---:B------:R-:W-:Y:S01]  /*b6a0*/  IMAD.WIDE.U32 R16, R4.reuse, 0x30, R156 ;  /* 0x0000003004107825 */ /* 0x040fe200078e009c */
[----:B------:R-:W-:Y:S02]  /*b6b0*/  LEA.HI.X R7, R4, R157, R5, 0x5, P2 ;  /* 0x0000009d04077211 */ /* 0x000fe400010f2c05 */
[----:B------:R-:W-:Y:S01]  /*b6c0*/  LEA R14, P2, R2, UR8, 0x1 ;  /* 0x00000008020e7c11 */ /* 0x000fe2000f8408ff */
[----:B------:R-:W-:Y:S01]  /*b6d0*/  IMAD.IADD R3, R199, 0x1, -R64 ;  /* 0x00000001c7037824 */ /* 0x000fe200078e0a40 */
[----:B------:R-:W-:-:S02]  /*b6e0*/  LEA.HI.X R33, R15, UR9, R6, 0x1, P3 ;  /* 0x000000090f217c11 */ /* 0x000fc400098f0c06 */
[----:B------:R-:W-:Y:S01]  /*b6f0*/  LEA.HI.X R15, R2, UR9, R7, 0x1, P2 ;  /* 0x00000009020f7c11 */ /* 0x000fe200090f0c07 */
[----:B------:R-:W-:Y:S01]  /*b700*/  IMAD R7, R5, 0x30, RZ ;  /* 0x0000003005077824 */ /* 0x000fe200078e02ff */
[----:B------:R-:W-:Y:S02]  /*b710*/  ISETP.NE.AND P2, PT, RZ, UR10, PT ;  /* 0x0000000aff007c0c */ /* 0x000fe4000bf45270 */
[----:B------:R-:W-:Y:S01]  /*b720*/  LEA.HI.X R21, R154, UR9, R157, 0x1, P4 ;  /* 0x000000099a157c11 */ /* 0x000fe2000a0f0c9d */
[----:B------:R-:W-:Y:S01]  /*b730*/  IMAD.IADD R2, R17, 0x1, R7 ;  /* 0x0000000111027824 */ /* 0x000fe200078e0207 */
[----:B------:R-:W-:Y:S02]  /*b740*/  LEA R22, P4, R16, UR8, 0x1 ;  /* 0x0000000810167c11 */ /* 0x000fe4000f8808ff */
[----:B------:R-:W-:Y:S02]  /*b750*/  ISETP.GE.AND P3, PT, R152, R3, PT ;  /* 0x000000039800720c */ /* 0x000fe40003f66270 */
[----:B------:R-:W-:-:S02]  /*b760*/  LEA.HI.X R23, R16, UR9, R2, 0x1, P4 ;  /* 0x0000000910177c11 */ /* 0x000fc4000a0f0c02 */
        /* <DEDUP_REMOVED lines=30> */
[----:B-----5:R-:W-:Y:S01]  /*b950*/  MOV R25, R31 ;  /* 0x0000001f00197202 */ /* 0x020fe20000000f00 */
[--C-:B------:R-:W-:Y:S02]  /*b960*/  HADD2.F32 R24, -RZ, R29.reuse.H0_H0 ;  /* 0x2000001dff187230 */ /* 0x100fe40000004100 */
[----:B------:R-:W-:Y:S02]  /*b970*/  HADD2.F32 R31, -RZ, R29.H1_H1 ;  /* 0x3000001dff1f7230 */ /* 0x000fe40000004100 */
[----:B------:R-:W-:-:S02]  /*b980*/  HADD2.F32 R29, -RZ, R25.H0_H0 ;  /* 0x20000019ff1d7230 */ /* 0x000fc40000004100 */
[----:B------:R-:W-:Y:S02]  /*b990*/  HADD2.F32 R25, -RZ, R25.H1_H1 ;  /* 0x30000019ff197230 */ /* 0x000fe40000004100 */
[----:B---3--:R-:W-:Y:S02]  /*b9a0*/  HADD2.F32 R0, -RZ, R5.H1_H1 ;  /* 0x30000005ff007230 */ /* 0x008fe40000004100 */
[----:B------:R-:W-:Y:S02]  /*b9b0*/  HADD2.F32 R8, -RZ, R4.H1_H1 ;  /* 0x30000004ff087230 */ /* 0x000fe40000004100 */
        /* <DEDUP_REMOVED lines=32> */
.L_x_3967:
[----:B------:R-:W-:Y:S05]  /*bbc0*/  BSYNC B0 ;  /* 0x0000000000007941 */ /* 0x000fea0003800000 */
.L_x_3966:
[----:B-----5:R3:W-:Y:S02]  /*bbd0*/  STS.128 [R201], R28 ;  /* 0x0000001cc9007388 */ /* 0x0207e40000000c00 */
.L_x_3965:
[----:B------:R-:W-:Y:S05]  /*bbe0*/  BSYNC B1 ;  /* 0x0000000000017941 */ /* 0x000fea0003800000 */
.L_x_3964:
        /* <DEDUP_REMOVED lines=9> */
[----:B-----5:R-:W-:Y:S01]  /*bc80*/  MOV R25, R31 ;  /* 0x0000001f00197202 */ /* 0x020fe20000000f00 */
[--C-:B------:R-:W-:Y:S02]  /*bc90*/  HADD2.F32 R24, -RZ, R29.reuse.H0_H0 ;  /* 0x2000001dff187230 */ /* 0x100fe40000004100 */
[----:B------:R-:W-:Y:S02]  /*bca0*/  HADD2.F32 R31, -RZ, R29.H1_H1 ;  /* 0x3000001dff1f7230 */ /* 0x000fe40000004100 */
        /* <DEDUP_REMOVED lines=36> */
.L_x_3971:
[----:B------:R-:W-:Y:S05]  /*bef0*/  BSYNC B0 ;  /* 0x0000000000007941 */ /* 0x000fea0003800000 */
.L_x_3970:
[----:B-----5:R1:W-:Y:S02]  /*bf00*/  STS.128 [R201+0x2000], R28 ;  /* 0x0020001cc9007388 */ /* 0x0203e40000000c00 */
.L_x_3969:
[----:B------:R-:W-:Y:S05]  /*bf10*/  BSYNC B1 ;  /* 0x0000000000017941 */ /* 0x000fea0003800000 */
.L_x_3968:
        /* <DEDUP_REMOVED lines=8> */
[--C-:B-12--5:R-:W-:Y:S02]  /*bfa0*/  HADD2.F32 R21, -RZ, R31.reuse.H1_H1 ;  /* 0x3000001fff157230 */ /* 0x126fe40000004100 */
[----:B------:R-:W-:Y:S02]  /*bfb0*/  HADD2.F32 R25, -RZ, R31.H0_H0 ;  /* 0x2000001fff197230 */ /* 0x000fe40000004100 */
[--C-:B------:R-:W-:Y:S02]  /*bfc0*/  HADD2.F32 R20, -RZ, R29.reuse.H0_H0 ;  /* 0x2000001dff147230 */ /* 0x100fe40000004100 */
[----:B------:R-:W-:-:S02]  /*bfd0*/  HADD2.F32 R29, -RZ, R29.H1_H1 ;  /* 0x3000001dff1d7230 */ /* 0x000fc40000004100 */
[----:B---3--:R-:W-:Y:S02]  /*bfe0*/  HADD2.F32 R0, -RZ, R5.H1_H1 ;  /* 0x30000005ff007230 */ /* 0x008fe40000004100 */
        /* <DEDUP_REMOVED lines=32> */
.L_x_3973:
[----:B------:R-:W-:Y:S05]  /*c1f0*/  BSYNC B0 ;  /* 0x0000000000007941 */ /* 0x000fea0003800000 */
.L_x_3972:
[----:B-----5:R3:W-:Y:S02]  /*c200*/  STS.128 [R201+0x4000], R28 ;  /* 0x0040001cc9007388 */ /* 0x0207e40000000c00 */
.L_x_3963:
[----:B------:R-:W-:Y:S05]  /*c210*/  BSYNC B2 ;  /* 0x0000000000027941 */ /* 0x000fea0003800000 */
.L_x_3962:
        /* <DEDUP_REMOVED lines=52> */
[----:B------:R-:W-:Y:S02]  /*c560*/  MOV R29, R8 ;  /* 0x00000008001d7202 */ /* 0x000fe40000000f00 */
.L_x_3979:
[----:B------:R-:W-:Y:S05]  /*c570*/  BSYNC B0 ;  /* 0x0000000000007941 */ /* 0x000fea0003800000 */
.L_x_3978:
[----:B-----5:R3:W-:Y:S02]  /*c580*/  STS.128 [R201+0x800], R28 ;  /* 0x0008001cc9007388 */ /* 0x0207e40000000c00 */
.L_x_3977:
[----:B------:R-:W-:Y:S05]  /*c590*/  BSYNC B1 ;  /* 0x0000000000017941 */ /* 0x000fea0003800000 */
.L_x_3976:
        /* <DEDUP_REMOVED lines=9> */
[--C-:B-----5:R-:W-:Y:S02]  /*c630*/  HADD2.F32 R24, -RZ, R29.reuse.H0_H0 ;  /* 0x2000001dff187230 */ /* 0x120fe40000004100 */
[----:B------:R-:W-:Y:S02]  /*c640*/  HADD2.F32 R16, -RZ, R29.H1_H1 ;  /* 0x3000001dff107230 */ /* 0x000fe40000004100 */
[--C-:B------:R-:W-:Y:S02]  /*c650*/  HADD2.F32 R25, -RZ, R31.reuse.H1_H1 ;  /* 0x3000001fff197230 */ /* 0x100fe40000004100 */
        /* <DEDUP_REMOVED lines=34> */
.L_x_3983:
[----:B------:R-:W-:Y:S05]  /*c880*/  BSYNC B0 ;  /* 0x0000000000007941 */ /* 0x000fea0003800000 */
.L_x_3982:
[----:B-----5:R1:W-:Y:S02]  /*c890*/  STS.128 [R201+0x2800], R28 ;  /* 0x0028001cc9007388 */ /* 0x0203e40000000c00 */
.L_x_3981:
[----:B------:R-:W-:Y:S05]  /*c8a0*/  BSYNC B1 ;  /* 0x0000000000017941 */ /* 0x000fea0003800000 */
.L_x_3980:
        /* <DEDUP_REMOVED lines=8> */
[----:B-----5:R-:W-:Y:S02]  /*c930*/  HADD2.F32 R16, -RZ, R33.H1_H1 ;  /* 0x30000021ff107230 */ /* 0x020fe40000004100 */
[----:B------:R-:W-:Y:S02]  /*c940*/  HADD2.F32 R25, -RZ, R35.H1_H1 ;  /* 0x30000023ff197230 */ /* 0x000fe40000004100 */
[----:B------:R-:W-:Y:S02]  /*c950*/  HADD2.F32 R24, -RZ, R33.H0_H0 ;  /* 0x20000021ff187230 */ /* 0x000fe40000004100 */
[----:B-1----:R-:W-:-:S02]  /*c960*/  HADD2.F32 R29, -RZ, R35.H0_H0 ;  /* 0x20000023ff1d7230 */ /* 0x002fc40000004100 */
        /* <DEDUP_REMOVED lines=32> */
.L_x_3985:
[----:B------:R-:W-:Y:S05]  /*cb70*/  BSYNC B0 ;  /* 0x0000000000007941 */ /* 0x000fea0003800000 */
.L_x_3984:
[----:B-----5:R2:W-:Y:S02]  /*cb80*/  STS.128 [R201+0x4800], R32 ;  /* 0x00480020c9007388 */ /* 0x0205e40000000c00 */
.L_x_3975:
[----:B------:R-:W-:Y:S05]  /*cb90*/  BSYNC B2 ;  /* 0x0000000000027941 */ /* 0x000fea0003800000 */
.L_x_3974:
        /* <DEDUP_REMOVED lines=24> */
[CC--:B------:R-:W-:Y:S01]  /*cd20*/  FMUL.FTZ R21, R17.reuse, R16.reuse ;  /* 0x0000001011157220 */ /* 0x0c0fe20000410000 */
[----:B------:R-:W-:Y:S02]  /*cd30*/  HADD2.F32 R2, -RZ, R7.H1_H1 ;  /* 0x30000007ff027230 */ /* 0x000fe40000004100 */
[C---:B------:R-:W-:Y:S01]  /*cd40*/  FMUL.FTZ R11, R0.reuse, R25 ;  /* 0x00000019000b7220 */ /* 0x040fe20000410000 */
[----:B------:R-:W-:Y:S01]  /*cd50*/  FMUL.FTZ R17, R17, R31 ;  /* 0x0000001f11117220 */ /* 0x000fe20000410000 */
[----:B------:R-:W-:Y:S01]  /*cd60*/  FMUL.FTZ R0, R0, R29 ;  /* 0x0000001d00007220 */ /* 0x000fe20000410000 */
        /* <DEDUP_REMOVED lines=25> */
.L_x_3991:
[----:B------:R-:W-:Y:S05]  /*cf00*/  BSYNC B0 ;  /* 0x0000000000007941 */ /* 0x000fea0003800000 */
.L_x_3990:
[----:B-----5:R3:W-:Y:S02]  /*cf10*/  STS.128 [R201+0x1000], R28 ;  /* 0x0010001cc9007388 */ /* 0x0207e40000000c00 */
.L_x_3989:
[----:B------:R-:W-:Y:S05]  /*cf20*/  BSYNC B1 ;  /* 0x0000000000017941 */ /* 0x000fea0003800000 */
.L_x_3988:
        /* <DEDUP_REMOVED lines=47> */
.L_x_3995:
[----:B------:R-:W-:Y:S05]  /*d220*/  BSYNC B0 ;  /* 0x0000000000007941 */ /* 0x000fea0003800000 */
.L_x_3994:
[----:B-----5:R3:W-:Y:S02]  /*d230*/  STS.128 [R201+0x3000], R28 ;  /* 0x0030001cc9007388 */ /* 0x0207e40000000c00 */
.L_x_3993:
[----:B------:R-:W-:Y:S05]  /*d240*/  BSYNC B1 ;  /* 0x0000000000017941 */ /* 0x000fea0003800000 */
.L_x_3992:
        /* <DEDUP_REMOVED lines=8> */
[----:B-1---5:R-:W-:Y:S02]  /*d2d0*/  HADD2.F32 R14, -RZ, R29.H1_H1 ;  /* 0x3000001dff0e7230 */ /* 0x022fe40000004100 */
[----:B------:R-:W-:Y:S02]  /*d2e0*/  HADD2.F32 R21, -RZ, R31.H1_H1 ;  /* 0x3000001fff157230 */ /* 0x000fe40000004100 */
[----:B------:R-:W-:Y:S02]  /*d2f0*/  HADD2.F32 R16, -RZ, R29.H0_H0 ;  /* 0x2000001dff107230 */ /* 0x000fe40000004100 */
        /* <DEDUP_REMOVED lines=33> */
.L_x_3997:
[----:B------:R-:W-:Y:S05]  /*d510*/  BSYNC B0 ;  /* 0x0000000000007941 */ /* 0x000fea0003800000 */
.L_x_3996:
[----:B-----5:R3:W-:Y:S02]  /*d520*/  STS.128 [R201+0x5000], R28 ;  /* 0x0050001cc9007388 */ /* 0x0207e40000000c00 */
.L_x_3987:
[----:B------:R-:W-:Y:S05]  /*d530*/  BSYNC B2 ;  /* 0x0000000000027941 */ /* 0x000fea0003800000 */
.L_x_3986:
        /* <DEDUP_REMOVED lines=15> */
[--C-:B-----5:R-:W-:Y:S02]  /*d630*/  HADD2.F32 R13, -RZ, R31.reuse.H1_H1 ;  /* 0x3000001fff0d7230 */ /* 0x120fe40000004100 */
[----:B------:R-:W-:Y:S02]  /*d640*/  HADD2.F32 R15, -RZ, R31.H0_H0 ;  /* 0x2000001fff0f7230 */ /* 0x000fe40000004100 */
[--C-:B------:R-:W-:Y:S02]  /*d650*/  HADD2.F32 R17, -RZ, R29.reuse.H1_H1 ;  /* 0x3000001dff117230 */ /* 0x100fe40000004100 */
[----:B------:R-:W-:-:S02]  /*d660*/  HADD2.F32 R14, -RZ, R29.H0_H0 ;  /* 0x2000001dff0e7230 */ /* 0x000fc40000004100 */
        /* <DEDUP_REMOVED lines=32> */
.L_x_4002:
[----:B------:R-:W-:Y:S05]  /*d870*/  BSYNC B0 ;  /* 0x0000000000007941 */ /* 0x000fea0003800000 */
.L_x_4001:
[----:B-----5:R3:W-:Y:S02]  /*d880*/  STS.128 [R201+0x1800], R28 ;  /* 0x0018001cc9007388 */ /* 0x0207e40000000c00 */
.L_x_4000:
[----:B------:R-:W-:Y:S05]  /*d890*/  BSYNC B1 ;  /* 0x0000000000017941 */ /* 0x000fea0003800000 */
.L_x_3999:
        /* <DEDUP_REMOVED lines=8> */
[----:B------:R-:W3:Y:S01]  /*d920*/  LDG.E.64 R4, desc[UR6][R26.64+0x40] ;  /* 0x000040061a047981 */ /* 0x000ee2000c1e1b00 */
[----:B-----5:R-:W-:Y:S02]  /*d930*/  MOV R17, R13 ;  /* 0x0000000d00117202 */ /* 0x020fe40000000f00 */
[----:B------:R-:W-:-:S03]  /*d940*/  MOV R13, R15 ;  /* 0x0000000f000d7202 */ /* 0x000fc60000000f00 */
[----:B------:R-:W-:Y:S02]  /*d950*/  HADD2.F32 R21, -RZ, R17.H0_H0 ;  /* 0x20000011ff157230 */ /* 0x000fe40000004100 */
[--C-:B------:R-:W-:Y:S02]  /*d960*/  HADD2.F32 R15, -RZ, R13.reuse.H0_H0 ;  /* 0x2000000dff0f7230 */ /* 0x100fe40000004100 */
[----:B------:R-:W-:Y:S02]  /*d970*/  HADD2.F32 R13, -RZ, R13.H1_H1 ;  /* 0x3000000dff0d7230 */ /* 0x000fe40000004100 */
[----:B------:R-:W-:Y:S02]  /*d980*/  HADD2.F32 R17, -RZ, R17.H1_H1 ;  /* 0x30000011ff117230 */ /* 0x000fe40000004100 */
[----:B--2---:R-:W-:Y:S02]  /*d990*/  HADD2.F32 R0, -RZ, R3.H1_H1 ;  /* 0x30000003ff007230 */ /* 0x004fe40000004100 */
[----:B------:R-:W-:-:S02]  /*d9a0*/  HADD2.F32 R8, -RZ, R2.H1_H1 ;  /* 0x30000002ff087230 */ /* 0x000fc40000004100 */
        /* <DEDUP_REMOVED lines=30> */
.L_x_4006:
[----:B------:R-:W-:Y:S05]  /*db90*/  BSYNC B0 ;  /* 0x0000000000007941 */ /* 0x000fea0003800000 */
.L_x_4005:
[----:B-----5:R1:W-:Y:S02]  /*dba0*/  STS.128 [R201+0x3800], R12 ;  /* 0x0038000cc9007388 */ /* 0x0203e40000000c00 */
.L_x_4004:
[----:B------:R-:W-:Y:S05]  /*dbb0*/  BSYNC B1 ;  /* 0x0000000000017941 */ /* 0x000fea0003800000 */
.L_x_4003:
        /* <DEDUP_REMOVED lines=8> */
[----:B-----5:R-:W-:Y:S01]  /*dc40*/  MOV R11, R15 ;  /* 0x0000000f000b7202 */ /* 0x020fe20000000f00 */
[--C-:B------:R-:W-:Y:S02]  /*dc50*/  HADD2.F32 R17, -RZ, R13.reuse.H0_H0 ;  /* 0x2000000dff117230 */ /* 0x100fe40000004100 */
[----:B------:R-:W-:Y:S02]  /*dc60*/  HADD2.F32 R15, -RZ, R13.H1_H1 ;  /* 0x3000000dff0f7230 */ /* 0x000fe40000004100 */
[----:B------:R-:W-:-:S02]  /*dc70*/  HADD2.F32 R13, -RZ, R11.H0_H0 ;  /* 0x2000000bff0d7230 */ /* 0x000fc40000004100 */
[----:B------:R-:W-:Y:S02]  /*dc80*/  HADD2.F32 R11, -RZ, R11.H1_H1 ;  /* 0x3000000bff0b7230 */ /* 0x000fe40000004100 */
[----:B--2---:R-:W-:Y:S02]  /*dc90*/  HADD2.F32 R0, -RZ, R3.H1_H1 ;  /* 0x30000003ff007230 */ /* 0x004fe40000004100 */
[----:B------:R-:W-:Y:S02]  /*dca0*/  HADD2.F32 R8, -RZ, R2.H1_H1 ;  /* 0x30000002ff087230 */ /* 0x000fe40000004100 */
[----:B---3--:R-:W-:Y:S02]  /*dcb0*/  HADD2.F32 R6, -RZ, R5.H1_H1 ;  /* 0x30000005ff067230 */ /* 0x008fe40000004100 */
[C---:B------:R-:W-:Y:S01]  /*dcc0*/  FMUL.FTZ R9, R0.reuse, R11 ;  /* 0x0000000b00097220 */ /* 0x040fe20000410000 */
[----:B------:R-:W-:Y:S01]  /*dcd0*/  FMUL.FTZ R0, R0, R13 ;  /* 0x0000000d00007220 */ /* 0x000fe20000410000 */
[----:B------:R-:W-:-:S02]  /*dce0*/  HADD2.F32 R7, -RZ, R4.H1_H1 ;  /* 0x30000004ff077230 */ /* 0x000fc40000004100 */
[----:B------:R-:W-:Y:S01]  /*dcf0*/  FMUL.FTZ R10, R8, R15 ;  /* 0x0000000f080a7220 */ /* 0x000fe20000410000 */
[C---:B------:R-:W-:Y:S01]  /*dd00*/  FFMA.FTZ R9, R6.reuse, R13, -R9 ;  /* 0x0000000d06097223 */ /* 0x040fe20000010809 */
[----:B------:R-:W-:Y:S01]  /*dd10*/  FFMA.FTZ R0, R6, R11, R0 ;  /* 0x0000000b06007223 */ /* 0x000fe20000010000 */
[-C--:B------:R-:W-:Y:S01]  /*dd20*/  FMUL.FTZ R8, R8, R17.reuse ;  /* 0x0000001108087220 */ /* 0x080fe20000410000 */
[----:B------:R-:W-:Y:S02]  /*dd30*/  HADD2.F32 R2, -RZ, R2.H0_H0 ;  /* 0x20000002ff027230 */ /* 0x000fe40000004100 */
[C---:B------:R-:W-:Y:S01]  /*dd40*/  FFMA.FTZ R10, R7.reuse, R17, -R10 ;  /* 0x00000011070a7223 */ /* 0x040fe2000001080a */
[--C-:B------:R-:W-:Y:S02]  /*dd50*/  HADD2.F32 R11, -RZ, R12.reuse.H0_H0 ;  /* 0x2000000cff0b7230 */ /* 0x100fe40000004100 */
[----:B------:R-:W-:Y:S01]  /*dd60*/  FFMA.FTZ R7, R7, R15, R8 ;  /* 0x0000000f07077223 */ /* 0x000fe20000010008 */
[----:B------:R-:W-:Y:S01]  /*dd70*/  HADD2.F32 R13, -RZ, R12.H1_H1 ;  /* 0x3000000cff0d7230 */ /* 0x000fe20000004100 */
[----:B------:R-:W-:Y:S01]  /*dd80*/  F2FP.F16.F32.PACK_AB R0, R0, R9 ;  /* 0x000000090000723e */ /* 0x000fe200000000ff */
[----:B------:R-:W-:-:S02]  /*dd90*/  HADD2.F32 R6, -RZ, R14.H0_H0 ;  /* 0x2000000eff067230 */ /* 0x000fc40000004100 */
[C---:B------:R-:W-:Y:S01]  /*dda0*/  FMUL.FTZ R8, R2.reuse, R11 ;  /* 0x0000000b02087220 */ /* 0x040fe20000410000 */
[----:B------:R-:W-:Y:S02]  /*ddb0*/  HADD2.F32 R3, -RZ, R3.H0_H0 ;  /* 0x20000003ff037230 */ /* 0x000fe40000004100 */
[----:B------:R-:W-:Y:S01]  /*ddc0*/  FMUL.FTZ R15, R2, R13 ;  /* 0x0000000d020f7220 */ /* 0x000fe20000410000 */
[----:B------:R-:W-:Y:S02]  /*ddd0*/  HADD2.F32 R14, -RZ, R14.H1_H1 ;  /* 0x3000000eff0e7230 */ /* 0x000fe40000004100 */
        /* <DEDUP_REMOVED lines=12> */
.L_x_4008:
[----:B------:R-:W-:Y:S05]  /*dea0*/  BSYNC B0 ;  /* 0x0000000000007941 */ /* 0x000fea0003800000 */
.L_x_4007:
[----:B-----5:R1:W-:Y:S01]  /*deb0*/  STS.128 [R201+0x5800], R12 ;  /* 0x0058000cc9007388 */ /* 0x0203e20000000c00 */
[----:B------:R-:W-:Y:S05]  /*dec0*/  BRA `(.L_x_3998) ;  /* 0x0000004c00f07947 */ /* 0x000fea0003800000 */
.L_x_3961:
        /* <DEDUP_REMOVED lines=45> */
[----:B------:R-:W-:Y:S02]  /*e1a0*/  HADD2.F32 R38, -RZ, R25.H1_H1 ;  /* 0x30000019ff267230 */ /* 0x000fe40000004100 */
[----:B------:R-:W-:Y:S02]  /*e1b0*/  HADD2.F32 R40, -RZ, R27.H1_H1 ;  /* 0x3000001bff287230 */ /* 0x000fe40000004100 */
[----:B------:R-:W-:-:S02]  /*e1c0*/  HADD2.F32 R6, -RZ, R6.H1_H1 ;  /* 0x30000006ff067230 */ /* 0x000fc40000004100 */
[----:B------:R-:W-:Y:S01]  /*e1d0*/  FMUL.FTZ R36, R36, R5 ;  /* 0x0000000524247220 */ /* 0x000fe20000410000 */
[----:B------:R-:W-:Y:S02]  /*e1e0*/  HADD2.F32 R37, -RZ, R25.H0_H0 ;  /* 0x20000019ff257230 */ /* 0x000fe40000004100 */
[----:B------:R-:W-:Y:S01]  /*e1f0*/  FMUL.FTZ R38, R38, R11 ;  /* 0x0000000b26267220 */ /* 0x000fe20000410000 */
[----:B------:R-:W-:Y:S01]  /*e200*/  FMUL.FTZ R40, R40, R7 ;  /* 0x0000000728287220 */ /* 0x000fe20000410000 */
[----:B------:R-:W-:Y:S02]  /*e210*/  HADD2.F32 R5, -RZ, R26.H1_H1 ;  /* 0x3000001aff057230 */ /* 0x000fe40000004100 */
        /* <DEDUP_REMOVED lines=11> */
[----:B--2---:R-:W-:Y:S02]  /*e2d0*/  HADD2.F32 R5, -RZ, R17.H0_H0 ;  /* 0x20000011ff057230 */ /* 0x004fe40000004100 */
[----:B------:R-:W-:-:S02]  /*e2e0*/  HADD2.F32 R29, -RZ, R29.H1_H1 ;  /* 0x3000001dff1d7230 */ /* 0x000fc40000004100 */
[----:B------:R-:W-:Y:S02]  /*e2f0*/  HADD2.F32 R7, -RZ, R31.H0_H0 ;  /* 0x2000001fff077230 */ /* 0x000fe40000004100 */
[----:B------:R-:W-:Y:S02]  /*e300*/  HADD2.F32 R17, -RZ, R17.H1_H1 ;  /* 0x30000011ff117230 */ /* 0x000fe40000004100 */
[----:B------:R-:W-:Y:S02]  /*e310*/  HADD2.F32 R11, -RZ, R19.H0_H0 ;  /* 0x20000013ff0b7230 */ /* 0x000fe40000004100 */
[----:B------:R-:W-:Y:S01]  /*e320*/  @!P2 FADD.FTZ R35, -R35, -RZ ;  /* 0x800000ff2323a221 */ /* 0x000fe20000010100 */
[----:B------:R-:W-:Y:S02]  /*e330*/  HADD2.F32 R24, -RZ, R24.H1_H1 ;  /* 0x30000018ff187230 */ /* 0x000fe40000004100 */
[----:B------:R-:W-:Y:S01]  /*e340*/  FFMA.FTZ R38, R29, R17, R38 ;  /* 0x000000111d267223 */ /* 0x000fe20000010026 */
[----:B------:R-:W-:-:S02]  /*e350*/  HADD2.F32 R25, -RZ, R16.H0_H0 ;  /* 0x20000010ff197230 */ /* 0x000fc40000004100 */
[----:B------:R-:W-:Y:S01]  /*e360*/  FFMA.FTZ R7, R7, R11, R36 ;  /* 0x0000000b07077223 */ /* 0x000fe20000010024 */
[--C-:B------:R-:W-:Y:S02]  /*e370*/  HADD2.F32 R27, -RZ, R18.reuse.H0_H0 ;  /* 0x20000012ff1b7230 */ /* 0x100fe40000004100 */
[----:B------:R-:W-:Y:S02]  /*e380*/  HADD2.F32 R39, -RZ, R18.H1_H1 ;  /* 0x30000012ff277230 */ /* 0x000fe40000004100 */
[----:B------:R-:W-:Y:S02]  /*e390*/  HADD2.F32 R11, -RZ, R28.H0_H0 ;  /* 0x2000001cff0b7230 */ /* 0x000fe40000004100 */
[--C-:B------:R-:W-:Y:S02]  /*e3a0*/  HADD2.F32 R17, -RZ, R30.reuse.H0_H0 ;  /* 0x2000001eff117230 */ /* 0x100fe40000004100 */
[----:B------:R-:W-:Y:S02]  /*e3b0*/  HADD2.F32 R29, -RZ, R30.H1_H1 ;  /* 0x3000001eff1d7230 */ /* 0x000fe40000004100 */
[----:B------:R-:W-:Y:S01]  /*e3c0*/  FMUL.FTZ R35, R24, R35 ;  /* 0x0000002318237220 */ /* 0x000fe20000410000 */
[----:B------:R-:W-:-:S02]  /*e3d0*/  HADD2.F32 R19, -RZ, R19.H1_H1 ;  /* 0x30000013ff137230 */ /* 0x000fc40000004100 */
[----:B------:R-:W-:Y:S01]  /*e3e0*/  FFMA.FTZ R5, R8, R5, R37 ;  /* 0x0000000508057223 */ /* 0x000fe20000010025 */
        /* <DEDUP_REMOVED lines=13> */
.L_x_4014:
[----:B------:R-:W-:Y:S05]  /*e4c0*/  BSYNC B0 ;  /* 0x0000000000007941 */ /* 0x000fea0003800000 */
.L_x_4013:
[----:B-----5:R3:W-:Y:S02]  /*e4d0*/  STS.128 [R201], R28 ;  /* 0x0000001cc9007388 */ /* 0x0207e40000000c00 */
.L_x_4012:
[----:B------:R-:W-:Y:S05]  /*e4e0*/  BSYNC B1 ;  /* 0x0000000000017941 */ /* 0x000fea0003800000 */
.L_x_4011:
        /* <DEDUP_REMOVED lines=60> */
[----:B---3--:R-:W-:Y:S02]  /*e8b0*/  HADD2.F32 R5, -RZ, R17.H0_H0 ;  /* 0x20000011ff057230 */ /* 0x008fe40000004100 */
        /* <DEDUP_REMOVED lines=30> */
.L_x_4018:
[----:B------:R-:W-:Y:S05]  /*eaa0*/  BSYNC B0 ;  /* 0x0000000000007941 */ /* 0x000fea0003800000 */
.L_x_4017:
[----:B-----5:R1:W-:Y:S02]  /*eab0*/  STS.128 [R201+0x2000], R28 ;  /* 0x0020001cc9007388 */ /* 0x0203e40000000c00 */
.L_x_4016:
[----:B------:R-:W-:Y:S05]  /*eac0*/  BSYNC B1 ;  /* 0x0000000000017941 */ /* 0x000fea0003800000 */
.L_x_4015:
        /* <DEDUP_REMOVED lines=89> */
.L_x_4020:
[----:B------:R-:W-:Y:S05]  /*f060*/  BSYNC B0 ;  /* 0x0000000000007941 */ /* 0x000fea0003800000 */
.L_x_4019:
[----:B-----5:R3:W-:Y:S02]  /*f070*/  STS.128 [R201+0x4000], R28 ;  /* 0x0040001cc9007388 */ /* 0x0207e40000000c00 */
.L_x_4010:
[----:B------:R-:W-:Y:S05]  /*f080*/  BSYNC B2 ;  /* 0x0000000000027941 */ /* 0x000fea0003800000 */
.L_x_4009:
        /* <DEDUP_REMOVED lines=49> */
[----:B------:R-:W-:Y:S01]  /*f3a0*/  @!P2 FADD.FTZ R7, -R7, -RZ ;  /* 0x800000ff0707a221 */ /* 0x000fe20000010100 */
[----:B------:R-:W-:-:S02]  /*f3b0*/  HADD2.F32 R38, -RZ, R25.H1_H1 ;  /* 0x30000019ff267230 */ /* 0x000fc40000004100 */
[----:B------:R-:W-:Y:S02]  /*f3c0*/  HADD2.F32 R40, -RZ, R27.H1_H1 ;  /* 0x3000001bff287230 */ /* 0x000fe40000004100 */
[----:B------:R-:W-:Y:S02]  /*f3d0*/  HADD2.F32 R6, -RZ, R6.H1_H1 ;  /* 0x30000006ff067230 */ /* 0x000fe40000004100 */
[----:B------:R-:W-:Y:S01]  /*f3e0*/  FMUL.FTZ R35, R35, R8 ;  /* 0x0000000823237220 */ /* 0x000fe20000410000 */
[----:B------:R-:W-:Y:S01]  /*f3f0*/  FMUL.FTZ R36, R36, R5 ;  /* 0x0000000524247220 */ /* 0x000fe20000410000 */
[----:B------:R-:W-:Y:S01]  /*f400*/  FMUL.FTZ R38, R38, R11 ;  /* 0x0000000b26267220 */ /* 0x000fe20000410000 */
[----:B------:R-:W-:Y:S01]  /*f410*/  FMUL.FTZ R40, R40, R7 ;  /* 0x0000000728287220 */ /* 0x000fe20000410000 */
[----:B------:R-:W-:Y:S02]  /*f420*/  HADD2.F32 R8, -RZ, R24.H0_H0 ;  /* 0x20000018ff087230 */ /* 0x000fe40000004100 */
[----:B------:R-:W-:Y:S01]  /*f430*/  @!P2 FADD.FTZ R21, -R21, -RZ ;  /* 0x800000ff1515a221 */ /* 0x000fe20000010100 */
[----:B------:R-:W-:-:S02]  /*f440*/  HADD2.F32 R5, -RZ, R26.H1_H1 ;  /* 0x3000001aff057230 */ /* 0x000fc40000004100 */
[----:B------:R-:W-:Y:S01]  /*f450*/  @!P2 FADD.FTZ R6, -R6, -RZ ;  /* 0x800000ff0606a221 */ /* 0x000fe20000010100 */
[----:B------:R-:W-:Y:S02]  /*f460*/  HADD2.F32 R11, -RZ, R24.H1_H1 ;  /* 0x30000018ff0b7230 */ /* 0x000fe40000004100 */
[----:B------:R-:W-:Y:S01]  /*f470*/  @!P2 FADD.FTZ R34, -R34, -RZ ;  /* 0x800000ff2222a221 */ /* 0x000fe20000010100 */
[----:B------:R-:W-:Y:S02]  /*f480*/  HADD2.F32 R7, -RZ, R26.H0_H0 ;  /* 0x2000001aff077230 */ /* 0x000fe40000004100 */
[----:B------:R-:W-:Y:S01]  /*f490*/  @!P2 FADD.FTZ R4, -R4, -RZ ;  /* 0x800000ff0404a221 */ /* 0x000fe20000010100 */
[----:B------:R-:W-:Y:S01]  /*f4a0*/  FMUL.FTZ R21, R8, R21 ;  /* 0x0000001508157220 */ /* 0x000fe20000410000 */
[----:B------:R-:W-:Y:S01]  /*f4b0*/  FMUL.FTZ R6, R5, R6 ;  /* 0x0000000605067220 */ /* 0x000fe20000410000 */
[----:B------:R-:W-:Y:S01]  /*f4c0*/  FMUL.FTZ R34, R11, R34 ;  /* 0x000000220b227220 */ /* 0x000fe20000410000 */
[----:B------:R-:W-:Y:S01]  /*f4d0*/  FMUL.FTZ R4, R7, R4 ;  /* 0x0000000407047220 */ /* 0x000fe20000410000 */
[----:B-----5:R-:W-:-:S02]  /*f4e0*/  HADD2.F32 R8, -RZ, R29.H0_H0 ;  /* 0x2000001dff087230 */ /* 0x020fc40000004100 */
[----:B--2---:R-:W-:Y:S02]  /*f4f0*/  HADD2.F32 R5, -RZ, R17.H0_H0 ;  /* 0x20000011ff057230 */ /* 0x004fe40000004100 */
[----:B------:R-:W-:Y:S02]  /*f500*/  HADD2.F32 R29, -RZ, R29.H1_H1 ;  /* 0x3000001dff1d7230 */ /* 0x000fe40000004100 */
[----:B------:R-:W-:Y:S02]  /*f510*/  HADD2.F32 R7, -RZ, R31.H0_H0 ;  /* 0x2000001fff077230 */ /* 0x000fe40000004100 */
[----:B------:R-:W-:Y:S02]  /*f520*/  HADD2.F32 R17, -RZ, R17.H1_H1 ;  /* 0x30000011ff117230 */ /* 0x000fe40000004100 */
        /* <DEDUP_REMOVED lines=24> */
.L_x_4026:
[----:B------:R-:W-:Y:S05]  /*f6b0*/  BSYNC B0 ;  /* 0x0000000000007941 */ /* 0x000fea0003800000 */
.L_x_4025:
[----:B-----5:R3:W-:Y:S02]  /*f6c0*/  STS.128 [R201+0x800], R28 ;  /* 0x0008001cc9007388 */ /* 0x0207e40000000c00 */
.L_x_4024:
[----:B------:R-:W-:Y:S05]  /*f6d0*/  BSYNC B1 ;  /* 0x0000000000017941 */ /* 0x000fea0003800000 */
.L_x_4023:
        /* <DEDUP_REMOVED lines=63> */
[----:B---3--:R-:W-:Y:S02]  /*fad0*/  HADD2.F32 R5, -RZ, R17.H0_H0 ;  /* 0x20000011ff057230 */ /* 0x008fe40000004100 */
        /* <DEDUP_REMOVED lines=27> */
.L_x_4030:
[----:B------:R-:W-:Y:S05]  /*fc90*/  BSYNC B0 ;  /* 0x0000000000007941 */ /* 0x000fea0003800000 */
.L_x_4029:
[----:B-----5:R1:W-:Y:S02]  /*fca0*/  STS.128 [R201+0x2800], R28 ;  /* 0x0028001cc9007388 */ /* 0x0203e40000000c00 */
.L_x_4028:
[----:B------:R-:W-:Y:S05]  /*fcb0*/  BSYNC B1 ;  /* 0x0000000000017941 */ /* 0x000fea0003800000 */
.L_x_4027:
        /* <DEDUP_REMOVED lines=15> */
[----:B-1-3--:R-:W-:Y:S01]  /*fdb0*/  IMAD.WIDE R28, R11, 0x2, R32 ;  /* 0x000000020b1c7825 */ /* 0x00afe200078e0220 */
        /* <DEDUP_REMOVED lines=73> */
.L_x_4032:
[----:B------:R-:W-:Y:S05]  /*10250*/  BSYNC B0 ;  /* 0x0000000000007941 */ /* 0x000fea0003800000 */
.L_x_4031:
[----:B-----5:R1:W-:Y:S02]  /*10260*/  STS.128 [R201+0x4800], R24 ;  /* 0x00480018c9007388 */ /* 0x0203e40000000c00 */
.L_x_4022:
[----:B------:R-:W-:Y:S05]  /*10270*/  BSYNC B2 ;  /* 0x0000000000027941 */ /* 0x000fea0003800000 */
.L_x_4021:
        /* <DEDUP_REMOVED lines=56> */
[--C-:B------:R-:W-:Y:S02]  /*10600*/  HADD2.F32 R5, -RZ, R30.reuse.H1_H1 ;  /* 0x3000001eff057230 */ /* 0x100fe40000004100 */
        /* <DEDUP_REMOVED lines=40> */
.L_x_4038:
[----:B------:R-:W-:Y:S05]  /*10890*/  BSYNC B0 ;  /* 0x0000000000007941 */ /* 0x000fea0003800000 */
.L_x_4037:
[----:B-----5:R3:W-:Y:S02]  /*108a0*/  STS.128 [R201+0x1000], R32 ;  /* 0x00100020c9007388 */ /* 0x0207e40000000c00 */
.L_x_4036:
[----:B------:R-:W-:Y:S05]  /*108b0*/  BSYNC B1 ;  /* 0x0000000000017941 */ /* 0x000fea0003800000 */
.L_x_4035:
        /* <DEDUP_REMOVED lines=90> */
.L_x_4042:
[----:B------:R-:W-:Y:S05]  /*10e60*/  BSYNC B0 ;  /* 0x0000000000007941 */ /* 0x000fea0003800000 */
.L_x_4041:
[----:B-----5:R3:W-:Y:S02]  /*10e70*/  STS.128 [R201+0x3000], R32 ;  /* 0x00300020c9007388 */ /* 0x0207e40000000c00 */
.L_x_4040:
[----:B------:R-:W-:Y:S05]  /*10e80*/  BSYNC B1 ;  /* 0x0000000000017941 */ /* 0x000fea0003800000 */
.L_x_4039:
        /* <DEDUP_REMOVED lines=89> */
.L_x_4044:
[----:B------:R-:W-:Y:S05]  /*11420*/  BSYNC B0 ;  /* 0x0000000000007941 */ /* 0x000fea0003800000 */
.L_x_4043:
[----:B-----5:R1:W-:Y:S02]  /*11430*/  STS.128 [R201+0x5000], R28 ;  /* 0x0050001cc9007388 */ /* 0x0203e40000000c00 */
.L_x_4034:
[----:B------:R-:W-:Y:S05]  /*11440*/  BSYNC B2 ;  /* 0x0000000000027941 */ /* 0x000fea0003800000 */
.L_x_4033:
        /* <DEDUP_REMOVED lines=21> */
[----:B--2---:R-:W-:Y:S01]  /*115a0*/  IMAD.WIDE R32, R7, 0x2, R22 ;  /* 0x0000000207207825 */ /* 0x004fe200078e0216 */
        /* <DEDUP_REMOVED lines=43> */
[----:B----4-:R-:W-:Y:S02]  /*11860*/  HADD2.F32 R4, -RZ, R12.H0_H0 ;  /* 0x2000000cff047230 */ /* 0x010fe40000004100 */
[----:B------:R-:W-:Y:S01]  /*11870*/  @!P2 FADD.FTZ R17, -R17, -RZ ;  /* 0x800000ff1111a221 */ /* 0x000fe20000010100 */
[----:B------:R-:W-:-:S02]  /*11880*/  HADD2.F32 R34, -RZ, R34.H1_H1 ;  /* 0x30000022ff227230 */ /* 0x000fc40000004100 */
[----:B------:R-:W-:Y:S02]  /*11890*/  HADD2.F32 R8, -RZ, R29.H0_H0 ;  /* 0x2000001dff087230 */ /* 0x000fe40000004100 */
[----:B------:R-:W-:Y:S02]  /*118a0*/  HADD2.F32 R11, -RZ, R13.H0_H0 ;  /* 0x2000000dff0b7230 */ /* 0x000fe40000004100 */
[----:B------:R-:W-:Y:S01]  /*118b0*/  FFMA.FTZ R3, R3, R4, R18 ;  /* 0x0000000403037223 */ /* 0x000fe20000010012 */
[----:B------:R-:W-:Y:S01]  /*118c0*/  FMUL.FTZ R17, R34, R17 ;  /* 0x0000001122117220 */ /* 0x000fe20000410000 */
[----:B------:R-:W-:Y:S02]  /*118d0*/  HADD2.F32 R32, -RZ, R14.H0_H0 ;  /* 0x2000000eff207230 */ /* 0x000fe40000004100 */
[----:B------:R-:W-:Y:S01]  /*118e0*/  FFMA.FTZ R8, R8, R11, R19 ;  /* 0x0000000b08087223 */ /* 0x000fe20000010013 */
[----:B------:R-:W-:Y:S02]  /*118f0*/  HADD2.F32 R4, -RZ, R30.H0_H0 ;  /* 0x2000001eff047230 */ /* 0x000fe40000004100 */
[----:B------:R-:W-:-:S02]  /*11900*/  HADD2.F32 R28, -RZ, R28.H1_H1 ;  /* 0x3000001cff1c7230 */ /* 0x000fc40000004100 */
[----:B------:R-:W-:Y:S02]  /*11910*/  HADD2.F32 R12, -RZ, R12.H1_H1 ;  /* 0x3000000cff0c7230 */ /* 0x000fe40000004100 */
[----:B------:R-:W-:Y:S02]  /*11920*/  HADD2.F32 R13, -RZ, R13.H1_H1 ;  /* 0x3000000dff0d7230 */ /* 0x000fe40000004100 */
[----:B------:R-:W-:Y:S02]  /*11930*/  HADD2.F32 R14, -RZ, R14.H1_H1 ;  /* 0x3000000eff0e7230 */ /* 0x000fe40000004100 */
[--C-:B------:R-:W-:Y:S02]  /*11940*/  HADD2.F32 R25, -RZ, R15.reuse.H0_H0 ;  /* 0x2000000fff197230 */ /* 0x100fe40000004100 */
        /* <DEDUP_REMOVED lines=15> */
.L_x_4048:
[----:B------:R-:W-:Y:S05]  /*11a40*/  BSYNC B0 ;  /* 0x0000000000007941 */ /* 0x000fea0003800000 */
.L_x_4047:
[----:B-----5:R3:W-:Y:S02]  /*11a50*/  STS.128 [R201+0x1800], R28 ;  /* 0x0018001cc9007388 */ /* 0x0207e40000000c00 */
.L_x_4046:
[----:B------:R-:W-:Y:S05]  /*11a60*/  BSYNC B1 ;  /* 0x0000000000017941 */ /* 0x000fea0003800000 */
.L_x_4045:
        /* <DEDUP_REMOVED lines=62> */
[----:B------:R-:W-:Y:S02]  /*11e50*/  HADD2.F32 R8, -RZ, R29.H0_H0 ;  /* 0x2000001dff087230 */ /* 0x000fe40000004100 */
[--C-:B------:R-:W-:Y:S02]  /*11e60*/  HADD2.F32 R10, -RZ, R13.reuse.H0_H0 ;  /* 0x2000000dff0a7230 */ /* 0x100fe40000004100 */
[----:B------:R-:W-:Y:S01]  /*11e70*/  FMUL.FTZ R11, R34, R11 ;  /* 0x0000000b220b7220 */ /* 0x000fe20000410000 */
[----:B------:R-:W-:Y:S02]  /*11e80*/  HADD2.F32 R32, -RZ, R13.H1_H1 ;  /* 0x3000000dff207230 */ /* 0x000fe40000004100 */
        /* <DEDUP_REMOVED lines=23> */
.L_x_4052:
[----:B------:R-:W-:Y:S05]  /*12000*/  BSYNC B0 ;  /* 0x0000000000007941 */ /* 0x000fea0003800000 */
.L_x_4051:
[----:B-----5:R3:W-:Y:S02]  /*12010*/  STS.128 [R201+0x3800], R28 ;  /* 0x0038001cc9007388 */ /* 0x0207e40000000c00 */
.L_x_4050:
[----:B------:R-:W-:Y:S05]  /*12020*/  BSYNC B1 ;  /* 0x0000000000017941 */ /* 0x000fea0003800000 */
.L_x_4049:
[----:B------:R1:W-:Y:S01]  /*12030*/  @P1 STS.128 [R201+0x5800], RZ ;  /* 0x005800ffc9001388 */ /* 0x0003e20000000c00 */
[----:B------:R-:W-:Y:S05]  /*12040*/  @P1 BRA `(.L_x_3998) ;  /* 0x0000000c00901947 */ /* 0x000fea0003800000 */
[----:B--23--:R2:W5:Y:S01]  /*12050*/  LDG.E.128 R12, desc[UR6][R22.64+0x100] ;  /* 0x00010006160c7981 */ /* 0x00c562000c1e1d00 */
        /* <DEDUP_REMOVED lines=19> */
[----:B------:R-:W3:Y:S01]  /*12190*/  LDG.E.128 R28, desc[UR6][R28.64] ;  /* 0x000000061c1c7981 */ /* 0x000ee2000c1e1d00 */
[----:B------:R-:W-:Y:S01]  /*121a0*/  LEA.HI.X R19, R5, UR9, R4, 0x1, P1 ;  /* 0x0000000905137c11 */ /* 0x000fe200088f0c04 */
[----:B------:R-:W-:Y:S01]  /*121b0*/  ULDC.64 UR8, c[0x0][0x358] ;  /* 0x0000d60000087ab9 */ /* 0x000fe20000000a00 */
[----:B------:R-:W-:-:S03]  /*121c0*/  @P0 IADD3 R3, -R139, RZ, RZ ;  /* 0x000000ff8b030210 */ /* 0x000fc60007ffe1ff */
[----:B------:R3:W4:Y:S01]  /*121d0*/  LDG.E.128 R4, desc[UR6][R18.64] ;  /* 0x0000000612047981 */ /* 0x000722000c1e1d00 */
        /* <DEDUP_REMOVED lines=8> */
[----:B------:R-:W-:Y:S02]  /*12260*/  HADD2.F32 R2, -RZ, R4.H0_H0 ;  /* 0x20000004ff027230 */ /* 0x000fe40000004100 */
[----:B------:R-:W-:Y:S02]  /*12270*/  HADD2.F32 R5, -RZ, R5.H1_H1 ;  /* 0x30000005ff057230 */ /* 0x000fe40000004100 */
[----:B------:R-:W-:Y:S01]  /*12280*/  @!P0 FADD.FTZ R0, -R0, -RZ ;  /* 0x800000ff00008221 */ /* 0x000fe20000010100 */
[----:B------:R-:W-:-:S02]  /*12290*/  HADD2.F32 R3, -RZ, R6.H0_H0 ;  /* 0x20000006ff037230 */ /* 0x000fc40000004100 */
[----:B------:R-:W-:Y:S01]  /*122a0*/  @!P0 FADD.FTZ R2, -R2, -RZ ;  /* 0x800000ff02028221 */ /* 0x000fe20000010100 */
[----:B------:R-:W-:Y:S02]  /*122b0*/  HADD2.F32 R17, -RZ, R6.H1_H1 ;  /* 0x30000006ff117230 */ /* 0x000fe40000004100 */
[--C-:B------:R-:W-:Y:S02]  /*122c0*/  HADD2.F32 R6, -RZ, R7.reuse.H0_H0 ;  /* 0x20000007ff067230 */ /* 0x100fe40000004100 */
[----:B------:R-:W-:Y:S01]  /*122d0*/  @!P0 FADD.FTZ R5, -R5, -RZ ;  /* 0x800000ff05058221 */ /* 0x000fe20000010100 */
[----:B------:R-:W-:Y:S02]  /*122e0*/  HADD2.F32 R7, -RZ, R7.H1_H1 ;  /* 0x30000007ff077230 */ /* 0x000fe40000004100 */
        /* <DEDUP_REMOVED lines=9> */
[----:B--2---:R-:W-:Y:S02]  /*12380*/  HADD2.F32 R23, -RZ, R28.H1_H1 ;  /* 0x3000001cff177230 */ /* 0x004fe40000004100 */
[----:B------:R-:W-:Y:S01]  /*12390*/  @!P0 FADD.FTZ R4, -R4, -RZ ;  /* 0x800000ff04048221 */ /* 0x000fe20000010100 */
[----:B------:R-:W-:-:S02]  /*123a0*/  HADD2.F32 R5, -RZ, R31.H0_H0 ;  /* 0x2000001fff057230 */ /* 0x000fc40000004100 */
[----:B------:R-:W-:Y:S01]  /*123b0*/  @!P0 FADD.FTZ R6, -R6, -RZ ;  /* 0x800000ff06068221 */ /* 0x000fe20000010100 */
[----:B------:R-:W-:Y:S01]  /*123c0*/  FMUL.FTZ R3, R2, R3 ;  /* 0x0000000302037220 */ /* 0x000fe20000410000 */
[----:B------:R-:W-:Y:S01]  /*123d0*/  FMUL.FTZ R7, R0, R7 ;  /* 0x0000000700077220 */ /* 0x000fe20000410000 */
[----:B-----5:R-:W-:Y:S02]  /*123e0*/  HADD2.F32 R0, -RZ, R13.H0_H0 ;  /* 0x2000000dff007230 */ /* 0x020fe40000004100 */
[----:B------:R-:W-:Y:S01]  /*123f0*/  FMUL.FTZ R23, R23, R4 ;  /* 0x0000000417177220 */ /* 0x000fe20000410000 */
[----:B------:R-:W-:Y:S02]  /*12400*/  HADD2.F32 R2, -RZ, R9.H0_H0 ;  /* 0x20000009ff027230 */ /* 0x000fe40000004100 */
[----:B------:R-:W-:Y:S01]  /*12410*/  FMUL.FTZ R6, R5, R6 ;  /* 0x0000000605067220 */ /* 0x000fe20000410000 */
[----:B------:R-:W-:Y:S02]  /*12420*/  HADD2.F32 R13, -RZ, R13.H1_H1 ;  /* 0x3000000dff0d7230 */ /* 0x000fe40000004100 */
[----:B------:R-:W-:-:S02]  /*12430*/  HADD2.F32 R9, -RZ, R9.H1_H1 ;  /* 0x30000009ff097230 */ /* 0x000fc40000004100 */
[----:B------:R-:W-:Y:S02]  /*12440*/  HADD2.F32 R4, -RZ, R12.H0_H0 ;  /* 0x2000000cff047230 */ /* 0x000fe40000004100 */
        /* <DEDUP_REMOVED lines=26> */
.L_x_4054:
[----:B------:R-:W-:Y:S05]  /*125f0*/  BSYNC B0 ;  /* 0x0000000000007941 */ /* 0x000fea0003800000 */
.L_x_4053:
[----:B-----5:R3:W-:Y:S01]  /*12600*/  STS.128 [R201+0x5800], R12 ;  /* 0x0058000cc9007388 */ /* 0x0207e20000000c00 */
[----:B------:R-:W-:Y:S05]  /*12610*/  BRA `(.L_x_3998) ;  /* 0x00000008001c7947 */ /* 0x000fea0003800000 */
.L_x_3960:
[----:B------:R-:W-:Y:S01]  /*12620*/  IMAD.IADD R3, R199, 0x1, -R64 ;  /* 0x00000001c7037824 */ /* 0x000fe200078e0a40 */
[----:B------:R-:W-:Y:S01]  /*12630*/  BSSY B0, `(.L_x_4055) ;  /* 0x0000024000007945 */ /* 0x000fe20003800000 */
[C---:B------:R-:W-:Y:S02]  /*12640*/  VIADD R20, R152.reuse, 0x10 ;  /* 0x0000001098147836 */ /* 0x040fe40000000000 */
[C---:B------:R-:W-:Y:S01]  /*12650*/  VIADD R24, R152.reuse, 0x20 ;  /* 0x0000002098187836 */ /* 0x040fe20000000000 */
[CC--:B------:R-:W-:Y:S01]  /*12660*/  ISETP.GE.AND P2, PT, R152.reuse, R3.reuse, PT ;  /* 0x000000039800720c */ /* 0x0c0fe20003f46270 */
[----:B------:R-:W-:Y:S01]  /*12670*/  VIADD R16, R152, 0x30 ;  /* 0x0000003098107836 */ /* 0x000fe20000000000 */
[-C--:B------:R-:W-:Y:S02]  /*12680*/  ISETP.GE.AND P6, PT, R20, R3.reuse, PT ;  /* 0x000000031400720c */ /* 0x080fe40003fc6270 */
[-C--:B------:R-:W-:Y:S02]  /*12690*/  ISETP.GE.AND P5, PT, R24, R3.reuse, PT ;  /* 0x000000031800720c */ /* 0x080fe40003fa6270 */
[----:B------:R-:W-:-:S07]  /*126a0*/  ISETP.GE.AND P4, PT, R16, R3, PT ;  /* 0x000000031000720c */ /* 0x000fce0003f86270 */
[----:B------:R-:W-:Y:S06]  /*126b0*/  @P2 BRA `(.L_x_4056) ;  /* 0x00000000006c2947 */ /* 0x000fec0003800000 */
        /* <DEDUP_REMOVED lines=27> */
.L_x_4056:
[----:B------:R-:W-:Y:S05]  /*12870*/  BSYNC B0 ;  /* 0x0000000000007941 */ /* 0x000fea0003800000 */
.L_x_4055:
[----:B------:R-:W-:Y:S04]  /*12880*/  BSSY B0, `(.L_x_4057) ;  /* 0x000001f000007945 */ /* 0x000fe80003800000 */
[----:B------:R-:W-:Y:S05]  /*12890*/  @P6 BRA `(.L_x_4058) ;  /* 0x0000000000746947 */ /* 0x000fea0003800000 */
[----:B------:R-:W-:Y:S01]  /*128a0*/  ULDC UR4, c[0x0][0x2d0] ;  /* 0x0000b40000047ab9 */ /* 0x000fe20000000800 */
[----:B-1-3--:R-:W1:Y:S01]  /*128b0*/  @!P0 LDC.64 R2, c[0x0][0x210] ;  /* 0x00008400ff028b82 */ /* 0x00ae620000000a00 */
[----:B------:R-:W-:Y:S02]  /*128c0*/  ISETP.GE.AND P3, PT, R12, UR4, PT ;  /* 0x000000040c007c0c */ /* 0x000fe4000bf66270 */
[----:B------:R-:W-:-:S05]  /*128d0*/  IADD3 R15, P2, R15, R154, RZ ;  /* 0x0000009a0f0f7210 */ /* 0x000fca0007f5e0ff */
[----:B------:R-:W-:-:S06]  /*128e0*/  IMAD.X R0, R11, 0x1, R157, P2 ;  /* 0x000000010b007824 */ /* 0x000fcc00010e069d */
        /* <DEDUP_REMOVED lines=24> */
.L_x_4058:
[----:B------:R-:W-:Y:S05]  /*12a70*/  BSYNC B0 ;  /* 0x0000000000007941 */ /* 0x000fea0003800000 */
.L_x_4057:
        /* <DEDUP_REMOVED lines=31> */
.L_x_4060:
[----:B------:R-:W-:Y:S05]  /*12c70*/  BSYNC B0 ;  /* 0x0000000000007941 */ /* 0x000fea0003800000 */
.L_x_4059:
        /* <DEDUP_REMOVED lines=33> */
.L_x_3998:
[----:B------:R-:W-:Y:S05]  /*12e90*/  BSYNC B3 ;  /* 0x0000000000037941 */ /* 0x000fea0003800000 */
.L_x_3959:
[----:B-1234-:R-:W-:Y:S01]  /*12ea0*/  LEA R3, R60, 0xffffffc0, 0x6 ;  /* 0xffffffc03c037811 */ /* 0x01efe200078e30ff */
[----:B------:R-:W-:Y:S01]  /*12eb0*/  ULDC.64 UR10, c[0x0][0x218] ;  /* 0x00008600000a7ab9 */ /* 0x000fe20000000a00 */
[----:B------:R-:W-:Y:S01]  /*12ec0*/  BSSY B0, `(.L_x_4061) ;  /* 0x000001d000007945 */ /* 0x000fe20003800000 */
[----:B------:R-:W-:Y:S02]  /*12ed0*/  LEA R204, P0, R142, UR10, 0x1 ;  /* 0x0000000a8ecc7c11 */ /* 0x000fe4000f8008ff */
[----:B------:R-:W-:Y:S01]  /*12ee0*/  IMAD.IADD R9, R134, 0x1, -R3 ;  /* 0x0000000186097824 */ /* 0x000fe200078e0a03 */
        /* <DEDUP_REMOVED lines=25> */
.L_x_4063:
[----:B------:R3:W-:Y:S02]  /*13080*/  STS.128 [R201+0xa000], RZ ;  /* 0x00a000ffc9007388 */ /* 0x0007e40000000c00 */
.L_x_4062:
[----:B------:R-:W-:Y:S05]  /*13090*/  BSYNC B0 ;  /* 0x0000000000007941 */ /* 0x000fea0003800000 */
.L_x_4061:
        /* <DEDUP_REMOVED lines=8> */
[C---:B------:R-:W-:Y:S02]  /*13120*/  @P0 LEA R6, P2, R5.reuse, UR10, 0x1 ;  /* 0x0000000a05060c11 */ /* 0x040fe4000f8408ff */
        /* <DEDUP_REMOVED lines=22> */
.L_x_4066:
[----:B------:R4:W-:Y:S02]  /*13290*/  STS.128 [R201+0xa800], RZ ;  /* 0x00a800ffc9007388 */ /* 0x0009e40000000c00 */
.L_x_4065:
[----:B------:R-:W-:Y:S05]  /*132a0*/  BSYNC B0 ;  /* 0x0000000000007941 */ /* 0x000fea0003800000 */
.L_x_4064:
        /* <DEDUP_REMOVED lines=34> */
.L_x_4069:
[----:B------:R4:W-:Y:S02]  /*134d0*/  STS.128 [R201+0xb000], RZ ;  /* 0x00b000ffc9007388 */ /* 0x0009e40000000c00 */
.L_x_4068:
[----:B------:R-:W-:Y:S05]  /*134e0*/  BSYNC B0 ;  /* 0x0000000000007941 */ /* 0x000fea0003800000 */
.L_x_4067:
[----:B-1----:R-:W1:Y:S01]  /*134f0*/  LDC.64 R6, c[0x0][0x3c8] ;  /* 0x0000f200ff067b82 */ /* 0x002e620000000a00 */
[----:B------:R-:W-:Y:S01]  /*13500*/  ISETP.GE.AND P0, PT, R16, R9, PT ;  /* 0x000000091000720c */ /* 0x000fe20003f06270 */
[----:B------:R-:W-:-:S12]  /*13510*/  BSSY B0, `(.L_x_4070) ;  /* 0x0000021000007945 */ /* 0x000fd80003800000 */
[----:B------:R-:W-:Y:S05]  /*13520*/  @P0 BRA `(.L_x_4071) ;  /* 0x00000000007c0947 */ /* 0x000fea0003800000 */
[----:B----4-:R-:W4:Y:S01]  /*13530*/  LDC.64 R4, c[0x0][0x248] ;  /* 0x00009200ff047b82 */ /* 0x010f220000000a00 */
[C---:B------:R-:W-:Y:S01]  /*13540*/  LOP3.LUT R0, R2.reuse, 0x1, RZ, 0xc0, !PT ;  /* 0x0000000102007812 */ /* 0x040fe200078ec0ff */
[----:B------:R-:W-:Y:S01]  /*13550*/  IMAD.MOV.U32 R144, RZ, RZ, R142 ;  /* 0x000000ffff907224 */ /* 0x000fe200078e008e */
[----:B------:R-:W-:Y:S02]  /*13560*/  LOP3.LUT P2, RZ, R2, 0x2, RZ, 0xc0, !PT ;  /* 0x0000000202ff7812 */ /* 0x000fe4000784c0ff */
        /* <DEDUP_REMOVED lines=27> */
.L_x_4071:
[----:B------:R-:W-:Y:S05]  /*13720*/  BSYNC B0 ;  /* 0x0000000000007941 */ /* 0x000fea0003800000 */
.L_x_4070:
[----:B------:R-:W-:Y:S01]  /*13730*/  ULDC.64 UR8, c[0x0][0x3d0] ;  /* 0x0000f40000087ab9 */ /* 0x000fe20000000a00 */
[----:B------:R-:W0:Y:S01]  /*13740*/  LDGDEPBAR ;  /* 0x00000000000079af */ /* 0x000e220000000000 */
[----:B------:R-:W-:Y:S01]  /*13750*/  IMAD R0, R91, UR8, RZ ;  /* 0x000000085b007c24 */ /* 0x000fe2000f8e02ff */
[----:B------:R-:W-:Y:S01]  /*13760*/  ULDC UR4, c[0x0][0x2e8] ;  /* 0x0000ba0000047ab9 */ /* 0x000fe20000000800 */
[----:B------:R-:W-:-:S04]  /*13770*/  IMAD.WIDE.U32 R150, R93, UR8, R150 ;  /* 0x000000085d967c25 */ /* 0x000fc8000f8e0096 */
[----:B------:R-:W-:Y:S01]  /*13780*/  IMAD R0, R93, UR9, R0 ;  /* 0x000000095d007c24 */ /* 0x000fe2000f8e0200 */
[----:B-1----:R-:W-:Y:S01]  /*13790*/  LEA R6, P0, R150, R6, 0x2 ;  /* 0x0000000696067211 */ /* 0x002fe200078010ff */
[----:B------:R-:W-:Y:S02]  /*137a0*/  ULDC.64 UR8, c[0x0][0x220] ;  /* 0x0000880000087ab9 */ /* 0x000fe40000000a00 */
[----:B------:R-:W-:-:S05]  /*137b0*/  IMAD.IADD R0, R151, 0x1, R0 ;  /* 0x0000000197007824 */ /* 0x000fca00078e0200 */
[----:B------:R-:W-:-:S05]  /*137c0*/  LEA.HI.X R7, R150, R7, R0, 0x2, P0 ;  /* 0x0000000796077211 */ /* 0x000fca00000f1400 */
[----:B----4-:R-:W4:Y:S01]  /*137d0*/  LDG.E R5, desc[UR6][R6.64] ;  /* 0x0000000606057981 */ /* 0x010f22000c1e1900 */
[----:B------:R-:W-:Y:S01]  /*137e0*/  ISETP.GE.AND P1, PT, R152, R9, PT ;  /* 0x000000099800720c */ /* 0x000fe20003f26270 */
[----:B------:R-:W4:Y:S01]  /*137f0*/  MUFU.RCP R0, UR4 ;  /* 0x0000000400007d08 */ /* 0x000f220008001000 */
[----:B------:R-:W-:-:S04]  /*13800*/  DEPBAR.LE SB0, 0x0 ;  /* 0x000080000000791a */ /* 0x000fc80000000000 */
[----:B------:R-:W-:Y:S01]  /*13810*/  BAR.SYNC.DEFER_BLOCKING 0x0 ;  /* 0x0000000000007b1d */ /* 0x000fe20000010000 */
[----:B------:R-:W-:-:S04]  /*13820*/  LEA R160, P0, R146, UR8, 0x1 ;  /* 0x0000000892a07c11 */ /* 0x000fc8000f8008ff */
[----:B------:R-:W-:Y:S01]  /*13830*/  LEA.HI.X R161, R146, UR9, R149, 0x1, P0 ;  /* 0x0000000992a17c11 */ /* 0x000fe200080f0c95 */
[----:B------:R-:W-:Y:S01]  /*13840*/  BSSY B0, `(.L_x_4072) ;  /* 0x000001d000007945 */ /* 0x000fe20003800000 */
[----:B------:R1:W-:Y:S04]  /*13850*/  @P1 STS.128 [R201+0xc000], RZ ;  /* 0x00c000ffc9001388 */ /* 0x0003e80000000c00 */
[----:B------:R1:W-:Y:S04]  /*13860*/  @P1 STS.128 [R201+0xe000], RZ ;  /* 0x00e000ffc9001388 */ /* 0x0003e80000000c00 */
[----:B------:R1:W-:Y:S01]  /*13870*/  @P1 STS.128 [R201+0x10000], RZ ;  /* 0x010000ffc9001388 */ /* 0x0003e20000000c00 */
[----:B----4-:R-:W-:-:S05]  /*13880*/  FMUL.FTZ R0, R5, R0 ;  /* 0x0000000005007220 */ /* 0x010fca0000410000 */
[----:B------:R-:W-:Y:S01]  /*13890*/  R2UR UR4, R0 ;  /* 0x00000000000472ca */ /* 0x000fe200000e0000 */
[----:B-1----:R-:W-:-:S14]  /*138a0*/  @P1 BRA `(.L_x_4073) ;  /* 0x0000000000581947 */ /* 0x002fdc0003800000 */
        /* <DEDUP_REMOVED lines=21> */
.L_x_4074:
[----:B------:R4:W-:Y:S02]  /*13a00*/  STS.128 [R201+0x10000], RZ ;  /* 0x010000ffc9007388 */ /* 0x0009e40000000c00 */
.L_x_4073:
[----:B------:R-:W-:Y:S05]  /*13a10*/  BSYNC B0 ;  /* 0x0000000000007941 */ /* 0x000fea0003800000 */
.L_x_4072:
[----:B------:R-:W-:Y:S01]  /*13a20*/  ISETP.GE.AND P0, PT, R20, R9, PT ;  /* 0x000000091400720c */ /* 0x000fe20003f06270 */
[----:B------:R-:W-:-:S12]  /*13a30*/  BSSY B0, `(.L_x_4075) ;  /* 0x0000025000007945 */ /* 0x000fd80003800000 */
[----:B------:R1:W-:Y:S04]  /*13a40*/  @P0 STS.128 [R201+0xc800], RZ ;  /* 0x00c800ffc9000388 */ /* 0x0003e80000000c00 */
[----:B------:R1:W-:Y:S04]  /*13a50*/  @P0 STS.128 [R201+0xe800], RZ ;  /* 0x00e800ffc9000388 */ /* 0x0003e80000000c00 */
[----:B------:R1:W-:Y:S01]  /*13a60*/  @P0 STS.128 [R201+0x10800], RZ ;  /* 0x010800ffc9000388 */ /* 0x0003e20000000c00 */
[----:B------:R-:W-:Y:S05]  /*13a70*/  @P0 BRA `(.L_x_4076) ;  /* 0x0000000000800947 */ /* 0x000fea0003800000 */
[C---:B------:R-:W-:Y:S01]  /*13a80*/  LOP3.LUT R0, R2.reuse, 0x1, RZ, 0xc0, !PT ;  /* 0x0000000102007812 */ /* 0x040fe200078ec0ff */
[----:B-1----:R-:W-:Y:S01]  /*13a90*/  IMAD.U32 R5, RZ, RZ, UR20 ;  /* 0x00000014ff057e24 */ /* 0x002fe2000f8e00ff */
[----:B------:R-:W-:Y:S01]  /*13aa0*/  LOP3.LUT P0, RZ, R2, 0x2, RZ, 0xc0, !PT ;  /* 0x0000000202ff7812 */ /* 0x000fe2000780c0ff */
[----:B------:R-:W-:Y:S01]  /*13ab0*/  IMAD.U32 R4, RZ, RZ, UR20 ;  /* 0x00000014ff047e24 */ /* 0x000fe2000f8e00ff */
[----:B------:R-:W-:Y:S01]  /*13ac0*/  ISETP.NE.U32.AND P1, PT, R0, 0x1, PT ;  /* 0x000000010000780c */ /* 0x000fe20003f25070 */
[----:B------:R-:W-:Y:S01]  /*13ad0*/  IMAD.U32 R0, RZ, RZ, UR19 ;  /* 0x00000013ff007e24 */ /* 0x000fe2000f8e00ff */
[----:B------:R-:W-:-:S04]  /*13ae0*/  IADD3 R7, P2, R146, UR20, RZ ;  /* 0x0000001492077c10 */ /* 0x000fc8000ff5e0ff */
[----:B------:R-:W-:-:S05]  /*13af0*/  IADD3.X R6, R149, UR19, RZ, P2, !PT ;  /* 0x0000001395067c10 */ /* 0x000fca00097fe4ff */
        /* <DEDUP_REMOVED lines=23> */
.L_x_4077:
[----:B------:R1:W-:Y:S02]  /*13c70*/  STS.128 [R201+0x10800], RZ ;  /* 0x010800ffc9007388 */ /* 0x0003e40000000c00 */
.L_x_4076:
[----:B------:R-:W-:Y:S05]  /*13c80*/  BSYNC B0 ;  /* 0x0000000000007941 */ /* 0x000fea0003800000 */
.L_x_4075:
        /* <DEDUP_REMOVED lines=37> */
.L_x_4080:
[----:B------:R1:W-:Y:S02]  /*13ee0*/  STS.128 [R201+0x11000], RZ ;  /* 0x011000ffc9007388 */ /* 0x0003e40000000c00 */
.L_x_4079:
[----:B------:R-:W-:Y:S05]  /*13ef0*/  BSYNC B0 ;  /* 0x0000000000007941 */ /* 0x000fea0003800000 */
.L_x_4078:
[----:B------:R-:W-:Y:S01]  /*13f00*/  ISETP.GE.AND P0, PT, R16, R9, PT ;  /* 0x000000091000720c */ /* 0x000fe20003f06270 */
[----:B------:R-:W-:Y:S01]  /*13f10*/  IMAD.SHL.U32 R0, R63, 0x40, RZ ;  /* 0x000000403f007824 */ /* 0x000fe200078e00ff */
[----:B------:R-:W-:Y:S01]  /*13f20*/  BSSY B0, `(.L_x_4081) ;  /* 0x000002d000007945 */ /* 0x000fe20003800000 */
[----:B------:R-:W-:Y:S02]  /*13f30*/  IMAD.SHL.U32 R152, R152, 0x8, RZ ;  /* 0x0000000898987824 */ /* 0x000fe400078e00ff */
[----:B------:R-:W-:Y:S01]  /*13f40*/  IMAD R196, R62, 0x400, R47 ;  /* 0x000004003ec47824 */ /* 0x000fe200078e022f */
[----:B-1----:R-:W-:-:S04]  /*13f50*/  LOP3.LUT R5, R0, 0x1c0, RZ, 0xc0, !PT ;  /* 0x000001c000057812 */ /* 0x002fc800078ec0ff */
[----:B------:R-:W-:Y:S02]  /*13f60*/  LOP3.LUT R0, R5, 0x8, R152, 0xf8, !PT ;  /* 0x0000000805007812 */ /* 0x000fe400078ef898 */
[----:B------:R-:W-:Y:S01]  /*13f70*/  SHF.R.U32.HI R5, RZ, 0x3, R5 ;  /* 0x00000003ff057819 */ /* 0x000fe20000011605 */
[----:B------:R1:W-:Y:S01]  /*13f80*/  @P0 STS.128 [R201+0xd800], RZ ;  /* 0x00d800ffc9000388 */ /* 0x0003e20000000c00 */
[----:B------:R-:W-:Y:S02]  /*13f90*/  LEA R196, R196, UR5, 0x1 ;  /* 0x00000005c4c47c11 */ /* 0x000fe4000f8e08ff */
[----:B------:R-:W-:Y:S01]  /*13fa0*/  LOP3.LUT R0, R0, R5, RZ, 0x3c, !PT ;  /* 0x0000000500007212 */ /* 0x000fe200078e3cff */
[----:B------:R1:W-:Y:S04]  /*13fb0*/  @P0 STS.128 [R201+0xf800], RZ ;  /* 0x00f800ffc9000388 */ /* 0x0003e80000000c00 */
[----:B------:R1:W-:Y:S01]  /*13fc0*/  @P0 STS.128 [R201+0x11800], RZ ;  /* 0x011800ffc9000388 */ /* 0x0003e20000000c00 */
[----:B------:R-:W-:-:S05]  /*13fd0*/  IMAD R195, R65, 0x200, R0 ;  /* 0x0000020041c37824 */ /* 0x000fca00078e0200 */
[----:B------:R-:W-:Y:S01]  /*13fe0*/  LEA R195, R195, UR5, 0x1 ;  /* 0x00000005c3c37c11 */ /* 0x000fe2000f8e08ff */
[----:B------:R-:W-:Y:S06]  /*13ff0*/  @P0 BRA `(.L_x_4082) ;  /* 0x00000000007c0947 */ /* 0x000fec0003800000 */
[----:B------:R-:W5:Y:S01]  /*14000*/  LDC.64 R4, c[0x0][0x250] ;  /* 0x00009400ff047b82 */ /* 0x000f620000000a00 */
[C---:B------:R-:W-:Y:S01]  /*14010*/  LOP3.LUT R0, R2.reuse, 0x1, RZ, 0xc0, !PT ;  /* 0x0000000102007812 */ /* 0x040fe200078ec0ff */
[----:B------:R-:W-:Y:S01]  /*14020*/  IMAD.MOV.U32 R148, RZ, RZ, R146 ;  /* 0x000000ffff947224 */ /* 0x000fe200078e0092 */
[----:B------:R-:W-:Y:S02]  /*14030*/  LOP3.LUT P2, RZ, R2, 0x2, RZ, 0xc0, !PT ;  /* 0x0000000202ff7812 */ /* 0x000fe4000784c0ff */
[----:B------:R-:W-:Y:S02]  /*14040*/  ISETP.NE.U32.AND P3, PT, R0, 0x1, PT ;  /* 0x000000010000780c */ /* 0x000fe40003f65070 */
[----:B------:R-:W-:Y:S01]  /*14050*/  LOP3.LUT P1, RZ, R2, 0x4, RZ, 0xc0, !PT ;  /* 0x0000000402ff7812 */ /* 0x000fe2000782c0ff */
[----:B-----5:R-:W-:-:S04]  /*14060*/  IMAD.WIDE.U32 R148, R4, 0x30, R148 ;  /* 0x0000003004947825 */ /* 0x020fc800078e0094 */
        /* <DEDUP_REMOVED lines=24> */
.L_x_4082:
[----:B------:R-:W-:Y:S05]  /*141f0*/  BSYNC B0 ;  /* 0x0000000000007941 */ /* 0x000fea0003800000 */
.L_x_4081:
[----:B------:R-:W-:Y:S01]  /*14200*/  LDSM.16.M88.4 R72, [R196] ;  /* 0x00000000c448783b */ /* 0x000fe20000000200 */
[----:B------:R-:W-:Y:S01]  /*14210*/  R2P PR, R63, 0x6 ;  /* 0x000000063f007804 */ /* 0x000fe20000000000 */
[C---:B------:R-:W-:Y:S01]  /*14220*/  VIADD R0, R195.reuse, 0x6000 ;  /* 0x00006000c3007836 */ /* 0x040fe20000000000 */
[----:B------:R-:W-:Y:S01]  /*14230*/  ISETP.GE.AND P3, PT, R60, 0x2, PT ;  /* 0x000000023c00780c */ /* 0x000fe20003f66270 */
[----:B------:R-:W5:Y:S01]  /*14240*/  LDSM.16.M88.4 R12, [R195+0x6000] ;  /* 0x00600000c30c783b */ /* 0x000f620000000200 */
[----:B------:R-:W-:Y:S02]  /*14250*/  VIADD R194, R195, 0x6020 ;  /* 0x00006020c3c27836 */ /* 0x000fe40000000000 */
[--C-:B------:R-:W-:Y:S01]  /*14260*/  IMAD R65, R45, 0x2, R196.reuse ;  /* 0x000000022d417824 */ /* 0x100fe200078e02c4 */
[----:B-1----:R-:W1:Y:S01]  /*14270*/  LDSM.16.M88.4 R4, [R195+0x6800] ;  /* 0x00680000c304783b */ /* 0x002e620000000200 */
        /* <DEDUP_REMOVED lines=8> */
[----:B------:R-:W-:Y:S01]  /*14300*/  VIADD R187, R194, 0x1000 ;  /* 0x00001000c2bb7836 */ /* 0x000fe20000000000 */
[----:B------:R-:W-:Y:S01]  /*14310*/  SEL R0, R0, 0xffffffc0, !P2 ;  /* 0xffffffc000007807 */ /* 0x000fe20005000000 */
[C---:B------:R-:W-:Y:S01]  /*14320*/  VIADD R186, R194.reuse, 0x1800 ;  /* 0x00001800c2ba7836 */ /* 0x040fe20000000000 */
[----:B------:R-:W4:Y:S01]  /*14330*/  LDSM.16.M88.4 R20, [R194] ;  /* 0x00000000c214783b */ /* 0x000f220000000200 */
[----:B------:R-:W-:Y:S02]  /*14340*/  VIADD R184, R194, 0x2000 ;  /* 0x00002000c2b87836 */ /* 0x000fe40000000000 */
[----:B------:R-:W-:Y:S01]  /*14350*/  IMAD.IADD R192, R195, 0x1, R0 ;  /* 0x00000001c3c07824 */ /* 0x000fe200078e0200 */
[----:B------:R-:W4:Y:S01]  /*14360*/  LDSM.16.M88.4 R56, [R194+0x800] ;  /* 0x00080000c238783b */ /* 0x000f220000000200 */
[----:B------:R-:W-:Y:S01]  /*14370*/  IMAD.IADD R185, R0, 0x1, R194 ;  /* 0x0000000100b97824 */ /* 0x000fe200078e02c2 */
[----:B------:R-:W-:Y:S01]  /*14380*/  SHF.R.S32.HI R0, RZ, 0x1f, R61 ;  /* 0x0000001fff007819 */ /* 0x000fe2000001143d */
[C---:B------:R-:W-:Y:S01]  /*14390*/  VIADD R183, R194.reuse, 0x2800 ;  /* 0x00002800c2b77836 */ /* 0x040fe20000000000 */
[----:B------:R-:W4:Y:S01]  /*143a0*/  LDSM.16.M88.4 R52, [R194+0x1000] ;  /* 0x00100000c234783b */ /* 0x000f220000000200 */
[----:B------:R-:W-:Y:S01]  /*143b0*/  VIADD R182, R194, 0x3000 ;  /* 0x00003000c2b67836 */ /* 0x000fe20000000000 */
[----:B------:R-:W-:Y:S01]  /*143c0*/  LEA.HI R0, R0, R61, RZ, 0x5 ;  /* 0x0000003d00007211 */ /* 0x000fe200078f28ff */
[C---:B------:R-:W-:Y:S01]  /*143d0*/  VIADD R181, R194.reuse, 0x3800 ;  /* 0x00003800c2b57836 */ /* 0x040fe20000000000 */
[----:B------:R-:W4:Y:S01]  /*143e0*/  LDSM.16.M88.4 R48, [R194+0x1800] ;  /* 0x00180000c230783b */ /* 0x000f220000000200 */
[----:B------:R-:W-:Y:S01]  /*143f0*/  VIADD R180, R194, 0x4000 ;  /* 0x00004000c2b47836 */ /* 0x000fe20000000000 */
[----:B------:R-:W-:Y:S01]  /*14400*/  LOP3.LUT R0, R0, 0xffffffe0, RZ, 0xc0, !PT ;  /* 0xffffffe000007812 */ /* 0x000fe200078ec0ff */
[C---:B------:R-:W-:Y:S01]  /*14410*/  VIADD R179, R194.reuse, 0x4800 ;  /* 0x00004800c2b37836 */ /* 0x040fe20000000000 */
[----:B------:R-:W-:Y:S01]  /*14420*/  LDSM.16.M88.4 R36, [R63] ;  /* 0x000000003f24783b */ /* 0x000fe20000000200 */
[----:B------:R-:W-:-:S02]  /*14430*/  VIADD R178, R194, 0x5000 ;  /* 0x00005000c2b27836 */ /* 0x000fc40000000000 */
[----:B------:R-:W-:Y:S01]  /*14440*/  IMAD.IADD R0, R61, 0x1, -R0 ;  /* 0x000000013d007824 */ /* 0x000fe200078e0a00 */
[----:B-----5:R-:W-:Y:S01]  /*14450*/  HMMA.16816.F32 R16, R72, R12, RZ ;  /* 0x0000000c4810723c */ /* 0x020fe200000018ff */
[----:B------:R-:W5:Y:S01]  /*14460*/  LDSM.16.M88.4 R32, [R192+0x6000] ;  /* 0x00600000c020783b */ /* 0x000f620000000200 */
[----:B------:R-:W-:-:S03]  /*14470*/  VIADD R177, R194, 0x5800 ;  /* 0x00005800c2b17836 */ /* 0x000fc60000000000 */
[----:B------:R-:W5:Y:S01]  /*14480*/  LDSM.16.M88.4 R28, [R192+0x6800] ;  /* 0x00680000c01c783b */ /* 0x000f620000000200 */
[C---:B------:R-:W-:Y:S03]  /*14490*/  HMMA.16816.F32 R12, R72.reuse, R14, RZ ;  /* 0x0000000e480c723c */ /* 0x040fe600000018ff */
[----:B------:R-:W-:Y:S03]  /*144a0*/  LDSM.16.M88.4 R68, [R44] ;  /* 0x000000002c44783b */ /* 0x000fe60000000200 */
[C---:B-1----:R-:W-:Y:S01]  /*144b0*/  HMMA.16816.F32 R8, R72.reuse, R4, RZ ;  /* 0x000000044808723c */ /* 0x042fe200000018ff */
[----:B------:R-:W0:Y:S05]  /*144c0*/  LDGDEPBAR ;  /* 0x00000000000079af */ /* 0x000e2a0000000000 */
[C---:B--2---:R-:W-:Y:S06]  /*144d0*/  HMMA.16816.F32 R84, R72.reuse, R80, RZ ;  /* 0x000000504854723c */ /* 0x044fec00000018ff */
[C---:B------:R-:W-:Y:S06]  /*144e0*/  HMMA.16816.F32 R4, R72.reuse, R6, RZ ;  /* 0x000000064804723c */ /* 0x040fec00000018ff */
[C---:B------:R-:W-:Y:S06]  /*144f0*/  HMMA.16816.F32 R80, R72.reuse, R82, RZ ;  /* 0x000000524850723c */ /* 0x040fec00000018ff */
[C---:B---3--:R-:W-:Y:S06]  /*14500*/  HMMA.16816.F32 R76, R72.reuse, R24, RZ ;  /* 0x00000018484c723c */ /* 0x048fec00000018ff */
[----:B------:R-:W-:Y:S01]  /*14510*/  HMMA.16816.F32 R72, R72, R26, RZ ;  /* 0x0000001a4848723c */ /* 0x000fe200000018ff */
[----:B------:R-:W1:Y:S05]  /*14520*/  LDSM.16.M88.4 R24, [R192+0x7000] ;  /* 0x00700000c018783b */ /* 0x000e6a0000000200 */
[C---:B----4-:R-:W-:Y:S06]  /*14530*/  HMMA.16816.F32 R16, R40.reuse, R20, R16 ;  /* 0x000000142810723c */ /* 0x050fec0000001810 */
[C---:B------:R-:W-:Y:S01]  /*14540*/  HMMA.16816.F32 R12, R40.reuse, R22, R12 ;  /* 0x00000016280c723c */ /* 0x040fe2000000180c */
[----:B------:R-:W2:Y:S05]  /*14550*/  LDSM.16.M88.4 R20, [R192+0x7800] ;  /* 0x00780000c014783b */ /* 0x000eaa0000000200 */
        /* <DEDUP_REMOVED lines=8> */
[----:B------:R-:W4:Y:S04]  /*145e0*/  LDSM.16.M88.4 R48, [R185+0x1000] ;  /* 0x00100000b930783b */ /* 0x000f280000000200 */
[----:B------:R-:W4:Y:S01]  /*145f0*/  LDSM.16.M88.4 R40, [R185+0x1800] ;  /* 0x00180000b928783b */ /* 0x000f220000000200 */
[C---:B-----5:R-:W-:Y:S06]  /*14600*/  HMMA.16816.F32 R16, R36.reuse, R32, R16 ;  /* 0x000000202410723c */ /* 0x060fec0000001810 */
        /* <DEDUP_REMOVED lines=15> */
[C---:B----4-:R-:W-:Y:S06]  /*14700*/  HMMA.16816.F32 R8, R68.reuse, R52, R8 ;  /* 0x000000344408723c */ /* 0x050fec0000001808 */
        /* <DEDUP_REMOVED lines=8> */
[----:B------:R-:W-:Y:S01]  /*14790*/  LDSM.16.M88.4 R68, [R185+0x2800] ;  /* 0x00280000b944783b */ /* 0x000fe20000000200 */
[C---:B-1----:R-:W-:Y:S06]  /*147a0*/  HMMA.16816.F32 R16, R28.reuse, R24, R16 ;  /* 0x000000181c10723c */ /* 0x042fec0000001810 */
[C---:B------:R-:W-:Y:S01]  /*147b0*/  HMMA.16816.F32 R12, R28.reuse, R26, R12 ;  /* 0x0000001a1c0c723c */ /* 0x040fe2000000180c */
[----:B------:R-:W1:Y:S05]  /*147c0*/  LDSM.16.M88.4 R24, [R194+0x2800] ;  /* 0x00280000c218783b */ /* 0x000e6a0000000200 */
[C---:B------:R-:W-:Y:S06]  /*147d0*/  HMMA.16816.F32 R8, R28.reuse, R32, R8 ;  /* 0x000000201c08723c */ /* 0x040fec0000001808 */
[C---:B------:R-:W-:Y:S01]  /*147e0*/  HMMA.16816.F32 R4, R28.reuse, R34, R4 ;  /* 0x000000221c04723c */ /* 0x040fe20000001804 */
[----:B------:R-:W4:Y:S05]  /*147f0*/  LDSM.16.M88.4 R32, [R194+0x3800] ;  /* 0x00380000c220783b */ /* 0x000f2a0000000200 */
[C---:B--2---:R-:W-:Y:S06]  /*14800*/  HMMA.16816.F32 R84, R28.reuse, R20, R84 ;  /* 0x000000141c54723c */ /* 0x044fec0000001854 */
[C---:B------:R-:W-:Y:S01]  /*14810*/  HMMA.16816.F32 R80, R28.reuse, R22, R80 ;  /* 0x000000161c50723c */ /* 0x040fe20000001850 */
[----:B------:R-:W2:Y:S05]  /*14820*/  LDSM.16.M88.4 R20, [R192+0x8000] ;  /* 0x00800000c014783b */ /* 0x000eaa0000000200 */
[C---:B-----5:R-:W-:Y:S06]  /*14830*/  HMMA.16816.F32 R76, R28.reuse, R36, R76 ;  /* 0x000000241c4c723c */ /* 0x060fec000000184c */
[----:B------:R-:W-:Y:S01]  /*14840*/  HMMA.16816.F32 R72, R28, R38, R72 ;  /* 0x000000261c48723c */ /* 0x000fe20000001848 */
[----:B------:R-:W5:Y:S04]  /*14850*/  LDSM.16.M88.4 R28, [R192+0x8800] ;  /* 0x00880000c01c783b */ /* 0x000f680000000200 */
[----:B------:R-:W5:Y:S01]  /*14860*/  LDSM.16.M88.4 R36, [R192+0x9000] ;  /* 0x00900000c024783b */ /* 0x000f620000000200 */
[C---:B---3--:R-:W-:Y:S06]  /*14870*/  HMMA.16816.F32 R16, R48.reuse, R40, R16 ;  /* 0x000000283010723c */ /* 0x048fec0000001810 */
[C---:B------:R-:W-:Y:S01]  /*14880*/  HMMA.16816.F32 R12, R48.reuse, R42, R12 ;  /* 0x0000002a300c723c */ /* 0x040fe2000000180c */
[----:B------:R-:W-:Y:S05]  /*14890*/  LDSM.16.M88.4 R40, [R185+0x2000] ;  /* 0x00200000b928783b */ /* 0x000fea0000000200 */
[C---:B-1----:R-:W-:Y:S06]  /*148a0*/  HMMA.16816.F32 R8, R48.reuse, R24, R8 ;  /* 0x000000183008723c */ /* 0x042fec0000001808 */
[C---:B------:R-:W-:Y:S01]  /*148b0*/  HMMA.16816.F32 R4, R48.reuse, R26, R4 ;  /* 0x0000001a3004723c */ /* 0x040fe20000001804 */
[----:B------:R-:W1:Y:S05]  /*148c0*/  LDSM.16.M88.4 R24, [R192+0x9800] ;  /* 0x00980000c018783b */ /* 0x000e6a0000000200 */
[C---:B------:R-:W-:Y:S06]  /*148d0*/  HMMA.16816.F32 R84, R48.reuse, R52, R84 ;  /* 0x000000343054723c */ /* 0x040fec0000001854 */
[C---:B------:R-:W-:Y:S01]  /*148e0*/  HMMA.16816.F32 R80, R48.reuse, R54, R80 ;  /* 0x000000363050723c */ /* 0x040fe20000001850 */
[----:B------:R-:W3:Y:S05]  /*148f0*/  LDSM.16.M88.4 R52, [R44+0x2000] ;  /* 0x002000002c34783b */ /* 0x000eea0000000200 */
[C---:B----4-:R-:W-:Y:S06]  /*14900*/  HMMA.16816.F32 R76, R48.reuse, R32, R76 ;  /* 0x00000020304c723c */ /* 0x050fec000000184c */
[----:B------:R-:W-:Y:S01]  /*14910*/  HMMA.16816.F32 R72, R48, R34, R72 ;  /* 0x000000223048723c */ /* 0x000fe20000001848 */
[----:B------:R-:W4:Y:S04]  /*14920*/  LDSM.16.M88.4 R32, [R185+0x3000] ;  /* 0x00300000b920783b */ /* 0x000f280000000200 */
[----:B------:R-:W-:Y:S01]  /*14930*/  LDSM.16.M88.4 R48, [R196+0x4000] ;  /* 0x00400000c430783b */ /* 0x000fe20000000200 */
[C---:B--2---:R-:W-:Y:S06]  /*14940*/  HMMA.16816.F32 R16, R56.reuse, R20, R16 ;  /* 0x000000143810723c */ /* 0x044fec0000001810 */
[C---:B------:R-:W-:Y:S01]  /*14950*/  HMMA.16816.F32 R12, R56.reuse, R22, R12 ;  /* 0x00000016380c723c */ /* 0x040fe2000000180c */
[----:B------:R-:W2:Y:S05]  /*14960*/  LDSM.16.M88.4 R20, [R185+0x3800] ;  /* 0x00380000b914783b */ /* 0x000eaa0000000200 */
[C---:B-----5:R-:W-:Y:S06]  /*14970*/  HMMA.16816.F32 R8, R56.reuse, R28, R8 ;  /* 0x0000001c3808723c */ /* 0x060fec0000001808 */
[C---:B------:R-:W-:Y:S01]  /*14980*/  HMMA.16816.F32 R4, R56.reuse, R30, R4 ;  /* 0x0000001e3804723c */ /* 0x040fe20000001804 */
[----:B------:R-:W5:Y:S05]  /*14990*/  LDSM.16.M88.4 R28, [R195+0xa000] ;  /* 0x00a00000c31c783b */ /* 0x000f6a0000000200 */
[C---:B------:R-:W-:Y:S06]  /*149a0*/  HMMA.16816.F32 R84, R56.reuse, R36, R84 ;  /* 0x000000243854723c */ /* 0x040fec0000001854 */
[C---:B------:R-:W-:Y:S01]  /*149b0*/  HMMA.16816.F32 R80, R56.reuse, R38, R80 ;  /* 0x000000263850723c */ /* 0x040fe20000001850 */
[----:B------:R-:W-:Y:S05]  /*149c0*/  LDSM.16.M88.4 R36, [R195+0xb000] ;  /* 0x00b00000c324783b */ /* 0x000fea0000000200 */
[C---:B-1----:R-:W-:Y:S06]  /*149d0*/  HMMA.16816.F32 R76, R56.reuse, R24, R76 ;  /* 0x00000018384c723c */ /* 0x042fec000000184c */
[----:B------:R-:W-:Y:S01]  /*149e0*/  HMMA.16816.F32 R72, R56, R26, R72 ;  /* 0x0000001a3848723c */ /* 0x000fe20000001848 */
[----:B------:R-:W1:Y:S04]  /*149f0*/  LDSM.16.M88.4 R24, [R195+0xa800] ;  /* 0x00a80000c318783b */ /* 0x000e680000000200 */
[----:B------:R-:W-:Y:S01]  /*14a00*/  LDSM.16.M88.4 R56, [R65+0x4000] ;  /* 0x004000004138783b */ /* 0x000fe20000000200 */
[C---:B---3--:R-:W-:Y:S06]  /*14a10*/  HMMA.16816.F32 R16, R52.reuse, R40, R16 ;  /* 0x000000283410723c */ /* 0x048fec0000001810 */
        /* <DEDUP_REMOVED lines=11> */
[----:B------:R-:W-:Y:S01]  /*14ad0*/  LDSM.16.M88.4 R52, [R63+0x4000] ;  /* 0x004000003f34783b */ /* 0x000fe20000000200 */
[C---:B-----5:R-:W-:Y:S06]  /*14ae0*/  HMMA.16816.F32 R16, R48.reuse, R28, R16 ;  /* 0x0000001c3010723c */ /* 0x060fec0000001810 */
[C---:B------:R-:W-:Y:S01]  /*14af0*/  HMMA.16816.F32 R12, R48.reuse, R30, R12 ;  /* 0x0000001e300c723c */ /* 0x040fe2000000180c */
[----:B------:R-:W-:Y:S05]  /*14b00*/  LDSM.16.M88.4 R28, [R194+0x5000] ;  /* 0x00500000c21c783b */ /* 0x000fea0000000200 */
[C---:B-1----:R-:W-:Y:S06]  /*14b10*/  HMMA.16816.F32 R8, R48.reuse, R24, R8 ;  /* 0x000000183008723c */ /* 0x042fec0000001808 */
[----:B------:R-:W-:Y:S01]  /*14b20*/  HMMA.16816.F32 R4, R48, R26, R4 ;  /* 0x0000001a3004723c */ /* 0x000fe20000001804 */
[----:B------:R-:W1:Y:S05]  /*14b30*/  LDSM.16.M88.4 R24, [R194+0x5800] ;  /* 0x00580000c218783b */ /* 0x000e6a0000000200 */
[C---:B---3--:R-:W-:Y:S06]  /*14b40*/  HMMA.16816.F32 R16, R56.reuse, R32, R16 ;  /* 0x000000203810723c */ /* 0x048fec0000001810 */
[----:B------:R-:W-:Y:S01]  /*14b50*/  HMMA.16816.F32 R12, R56, R34, R12 ;  /* 0x00000022380c723c */ /* 0x000fe2000000180c */
[----:B------:R-:W3:Y:S05]  /*14b60*/  LDSM.16.M88.4 R32, [R192+0xa800] ;  /* 0x00a80000c020783b */ /* 0x000eea0000000200 */
[C---:B------:R-:W-:Y:S06]  /*14b70*/  HMMA.16816.F32 R76, R48.reuse, R40, R76 ;  /* 0x00000028304c723c */ /* 0x040fec000000184c */
[C---:B------:R-:W-:Y:S06]  /*14b80*/  HMMA.16816.F32 R84, R48.reuse, R36, R84 ;  /* 0x000000243054723c */ /* 0x040fec0000001854 */
[----:B------:R-:W-:Y:S01]  /*14b90*/  HMMA.16816.F32 R80, R48, R38, R80 ;  /* 0x000000263050723c */ /* 0x000fe20000001850 */
[----:B------:R-:W4:Y:S05]  /*14ba0*/  LDSM.16.M88.4 R36, [R192+0xa000] ;  /* 0x00a00000c024783b */ /* 0x000f2a0000000200 */
[----:B--2---:R-:W-:Y:S06]  /*14bb0*/  HMMA.16816.F32 R8, R56, R20, R8 ;  /* 0x000000143808723c */ /* 0x004fec0000001808 */
[----:B------:R-:W-:Y:S01]  /*14bc0*/  HMMA.16816.F32 R72, R48, R42, R72 ;  /* 0x0000002a3048723c */ /* 0x000fe20000001848 */
[----:B------:R-:W2:Y:S04]  /*14bd0*/  LDSM.16.M88.4 R48, [R192+0xb800] ;  /* 0x00b80000c030783b */ /* 0x000ea80000000200 */
[----:B------:R-:W-:Y:S01]  /*14be0*/  LDSM.16.M88.4 R40, [R44+0x4000] ;  /* 0x004000002c28783b */ /* 0x000fe20000000200 */
[C---:B------:R-:W-:Y:S03]  /*14bf0*/  HMMA.16816.F32 R4, R56.reuse, R22, R4 ;  /* 0x000000163804723c */ /* 0x040fe60000001804 */
[----:B------:R-:W5:Y:S03]  /*14c00*/  LDSM.16.M88.4 R20, [R192+0xb000] ;  /* 0x00b00000c014783b */ /* 0x000f660000000200 */
[C---:B-1----:R-:W-:Y:S06]  /*14c10*/  HMMA.16816.F32 R76, R56.reuse, R24, R76 ;  /* 0x00000018384c723c */ /* 0x042fec000000184c */
[----:B------:R-:W-:Y:S06]  /*14c20*/  HMMA.16816.F32 R84, R56, R28, R84 ;  /* 0x0000001c3854723c */ /* 0x000fec0000001854 */
[C---:B---3--:R-:W-:Y:S06]  /*14c30*/  HMMA.16816.F32 R8, R52.reuse, R32, R8 ;  /* 0x000000203408723c */ /* 0x048fec0000001808 */
[----:B------:R-:W-:Y:S01]  /*14c40*/  HMMA.16816.F32 R32, R52, R34, R4 ;  /* 0x000000223420723c */ /* 0x000fe20000001804 */
[----:B------:R-:W1:Y:S05]  /*14c50*/  LDSM.16.M88.4 R4, [R185+0x5800] ;  /* 0x00580000b904783b */ /* 0x000e6a0000000200 */
[C---:B------:R-:W-:Y:S01]  /*14c60*/  HMMA.16816.F32 R80, R56.reuse, R30, R80 ;  /* 0x0000001e3850723c */ /* 0x040fe20000001850 */
[----:B------:R-:W3:Y:S05]  /*14c70*/  LDSM.16.M88.4 R28, [R185+0x4800] ;  /* 0x00480000b91c783b */ /* 0x000eea0000000200 */
[----:B------:R-:W-:Y:S01]  /*14c80*/  HMMA.16816.F32 R72, R56, R26, R72 ;  /* 0x0000001a3848723c */ /* 0x000fe20000001848 */
[----:B------:R-:W3:Y:S01]  /*14c90*/  LDSM.16.M88.4 R24, [R185+0x5000] ;  /* 0x00500000b918783b */ /* 0x000ee20000000200 */
[----:B------:R-:W-:-:S04]  /*14ca0*/  DEPBAR.LE SB0, 0x0 ;  /* 0x000080000000791a */ /* 0x000fc80000000000 */
[C---:B----4-:R-:W-:Y:S06]  /*14cb0*/  HMMA.16816.F32 R16, R52.reuse, R36, R16 ;  /* 0x000000243410723c */ /* 0x050fec0000001810 */
[C---:B--2---:R-:W-:Y:S06]  /*14cc0*/  HMMA.16816.F32 R76, R52.reuse, R48, R76 ;  /* 0x00000030344c723c */ /* 0x044fec000000184c */
[C---:B------:R-:W-:Y:S06]  /*14cd0*/  HMMA.16816.F32 R12, R52.reuse, R38, R12 ;  /* 0x00000026340c723c */ /* 0x040fec000000180c */
[C---:B-----5:R-:W-:Y:S06]  /*14ce0*/  HMMA.16816.F32 R84, R52.reuse, R20, R84 ;  /* 0x000000143454723c */ /* 0x060fec0000001854 */
[----:B------:R-:W-:Y:S01]  /*14cf0*/  HMMA.16816.F32 R80, R52, R22, R80 ;  /* 0x000000163450723c */ /* 0x000fe20000001850 */
[----:B------:R-:W-:-:S04]  /*14d00*/  SHF.R.S32.HI R21, RZ, 0x1f, R0 ;  /* 0x0000001fff157819 */ /* 0x000fc80000011400 */
[----:B------:R-:W-:Y:S01]  /*14d10*/  LEA.HI R0, R21, R0, RZ, 0x2 ;  /* 0x0000000015007211 */ /* 0x000fe200078f10ff */
[----:B------:R-:W-:Y:S01]  /*14d20*/  HMMA.16816.F32 R72, R52, R50, R72 ;  /* 0x000000323448723c */ /* 0x000fe20000001848 */
[----:B------:R-:W-:Y:S02]  /*14d30*/  IMAD.SHL.U32 R23, R61, 0x2, RZ ;  /* 0x000000023d177824 */ /* 0x000fe400078e00ff */
[----:B------:R-:W-:-:S03]  /*14d40*/  SHF.R.S32.HI R21, RZ, 0x2, R0 ;  /* 0x00000002ff157819 */ /* 0x000fc60000011400 */
[----:B------:R-:W-:Y:S01]  /*14d50*/  LOP3.LUT R23, R23, 0x6, RZ, 0xc0, !PT ;  /* 0x0000000617177812 */ /* 0x000fe200078ec0ff */
[----:B------:R-:W-:Y:S01]  /*14d60*/  HMMA.16816.F32 R16, R40, R68, R16 ;  /* 0x000000442810723c */ /* 0x000fe20000001810 */
[----:B------:R-:W-:-:S04]  /*14d70*/  IMAD R21, R62, 0x10, R21 ;  /* 0x000000103e157824 */ /* 0x000fc800078e0215 */
[----:B------:R-:W-:Y:S01]  /*14d80*/  IMAD.IADD R0, R64, 0x1, R21 ;  /* 0x0000000140007824 */ /* 0x000fe200078e0215 */
[C---:B-1----:R-:W-:Y:S04]  /*14d90*/  HMMA.16816.F32 R76, R40.reuse, R4, R76 ;  /* 0x00000004284c723c */ /* 0x042fe8000000184c */
[----:B------:R-:W-:Y:S02]  /*14da0*/  IADD3 R20, R134, R0, -R199 ;  /* 0x0000000086147210 */ /* 0x000fe40007ffe8c7 */
[----:B------:R-:W-:Y:S01]  /*14db0*/  HMMA.16816.F32 R12, R40, R70, R12 ;  /* 0x00000046280c723c */ /* 0x000fe2000000180c */
[----:B------:R-:W-:-:S04]  /*14dc0*/  IMAD R4, R60, 0x40, R23 ;  /* 0x000000403c047824 */ /* 0x000fc800078e0217 */
[C---:B------:R-:W-:Y:S01]  /*14dd0*/  VIADD R49, R4.reuse, 0xffffffc0 ;  /* 0xffffffc004317836 */ /* 0x040fe20000000000 */
[C---:B---3--:R-:W-:Y:S01]  /*14de0*/  HMMA.16816.F32 R8, R40.reuse, R28, R8 ;  /* 0x0000001c2808723c */ /* 0x048fe20000001808 */
[----:B------:R-:W-:Y:S02]  /*14df0*/  VIADD R39, R4, 0xffffffc9 ;  /* 0xffffffc904277836 */ /* 0x000fe40000000000 */
[----:B------:R-:W-:Y:S01]  /*14e00*/  IMAD.IADD R21, R20, 0x1, -R49 ;  /* 0x0000000114157824 */ /* 0x000fe200078e0a31 */
[-C--:B------:R-:W-:Y:S01]  /*14e10*/  ISETP.GE.AND P4, PT, R49, R134.reuse, PT ;  /* 0x000000863100720c */ /* 0x080fe20003f86270 */
[C---:B------:R-:W-:Y:S01]  /*14e20*/  VIADD R37, R4.reuse, 0xffffffd0 ;  /* 0xffffffd004257836 */ /* 0x040fe20000000000 */
[C---:B------:R-:W-:Y:S01]  /*14e30*/  HMMA.16816.F32 R32, R40.reuse, R30, R32 ;  /* 0x0000001e2820723c */ /* 0x040fe20000001820 */
[----:B------:R-:W-:Y:S01]  /*14e40*/  VIADD R23, R4, 0xffffffe1 ;  /* 0xffffffe104177836 */ /* 0x000fe20000000000 */
[----:B------:R-:W-:Y:S01]  /*14e50*/  IABS R21, R21 ;  /* 0x0000001500157213 */ /* 0x000fe20000000000 */
[----:B------:R-:W-:Y:S01]  /*14e60*/  IMAD.IADD R5, R20, 0x1, -R37 ;  /* 0x0000000114057824 */ /* 0x000fe200078e0a25 */
[----:B------:R-:W-:Y:S01]  /*14e70*/  ISETP.GE.AND P0, PT, R39, R134, PT ;  /* 0x000000862700720c */ /* 0x000fe20003f06270 */
[C---:B------:R-:W-:Y:S01]  /*14e80*/  VIADD R29, R4.reuse, 0xffffffd8 ;  /* 0xffffffd8041d7836 */ /* 0x040fe20000000000 */
[----:B------:R-:W-:Y:S01]  /*14e90*/  HMMA.16816.F32 R84, R40, R24, R84 ;  /* 0x000000182854723c */ /* 0x000fe20000001854 */
[----:B------:R-:W-:Y:S01]  /*14ea0*/  I2FP.F32.S32 R21, R21 ;  /* 0x0000001500157245 */ /* 0x000fe20000201400 */
[----:B------:R-:W-:Y:S01]  /*14eb0*/  VIADD R31, R4, 0xffffffd1 ;  /* 0xffffffd1041f7836 */ /* 0x000fe20000000000 */
[----:B------:R-:W-:-:S02]  /*14ec0*/  IABS R5, R5 ;  /* 0x0000000500057213 */ /* 0x000fc40000000000 */
[----:B------:R-:W-:Y:S01]  /*14ed0*/  ISETP.GE.AND P6, PT, R37, R134, PT ;  /* 0x000000862500720c */ /* 0x000fe20003fc6270 */
[C---:B------:R-:W-:Y:S01]  /*14ee0*/  HMMA.16816.F32 R80, R40.reuse, R26, R80 ;  /* 0x0000001a2850723c */ /* 0x040fe20000001850 */
[----:B------:R-:W-:Y:S02]  /*14ef0*/  VIADD R25, R4, 0xffffffe0 ;  /* 0xffffffe004197836 */ /* 0x000fe40000000000 */
[----:B------:R-:W-:Y:S01]  /*14f00*/  FFMA.FTZ R16, R21, -UR4, R16 ;  /* 0x8000000415107c23 */ /* 0x000fe20008010010 */
[----:B------:R-:W-:Y:S01]  /*14f10*/  I2FP.F32.S32 R5, R5 ;  /* 0x0000000500057245 */ /* 0x000fe20000201400 */
[----:B------:R-:W-:Y:S01]  /*14f20*/  IMAD.IADD R24, R20, 0x1, -R31 ;  /* 0x0000000114187824 */ /* 0x000fe200078e0a1f */
[----:B------:R-:W-:Y:S01]  /*14f30*/  BAR.SYNC.DEFER_BLOCKING 0x0 ;  /* 0x0000000000007b1d */ /* 0x000fe20000010000 */
[----:B------:R-:W-:Y:S01]  /*14f40*/  HMMA.16816.F32 R72, R40, R6, R72 ;  /* 0x000000062848723c */ /* 0x000fe20000001848 */
[----:B------:R-:W-:Y:S02]  /*14f50*/  VIADD R27, R4, 0xffffffd9 ;  /* 0xffffffd9041b7836 */ /* 0x000fe40000000000 */
[----:B------:R-:W-:Y:S01]  /*14f60*/  FFMA.FTZ R8, R5, -UR4, R8 ;  /* 0x8000000405087c23 */ /* 0x000fe20008010008 */
[----:B------:R-:W-:Y:S01]  /*14f70*/  IMAD.IADD R21, R20, 0x1, -R25 ;  /* 0x0000000114157824 */ /* 0x000fe200078e0a19 */
[----:B------:R-:W-:-:S02]  /*14f80*/  IABS R24, R24 ;  /* 0x0000001800187213 */ /* 0x000fc40000000000 */
[----:B------:R-:W-:Y:S01]  /*14f90*/  ISETP.GE.AND P5, PT, R31, R134, PT ;  /* 0x000000861f00720c */ /* 0x000fe20003fa6270 */
[----:B------:R-:W-:Y:S01]  /*14fa0*/  VIADD R43, R4, 0xffffffc1 ;  /* 0xffffffc1042b7836 */ /* 0x000fe20000000000 */
[----:B------:R-:W-:Y:S01]  /*14fb0*/  IABS R21, R21 ;  /* 0x0000001500157213 */ /* 0x000fe20000000000 */
[C---:B------:R-:W-:Y:S01]  /*14fc0*/  IMAD.IADD R6, R20.reuse, 0x1, -R39 ;  /* 0x0000000114067824 */ /* 0x040fe200078e0a27 */
[----:B------:R-:W-:Y:S01]  /*14fd0*/  I2FP.F32.S32 R24, R24 ;  /* 0x0000001800187245 */ /* 0x000fe20000201400 */
[----:B------:R-:W-:Y:S01]  /*14fe0*/  IMAD.IADD R22, R20, 0x1, -R43 ;  /* 0x0000000114167824 */ /* 0x000fe200078e0a2b */
[----:B------:R-:W-:Y:S01]  /*14ff0*/  I2FP.F32.S32 R21, R21 ;  /* 0x0000001500157245 */ /* 0x000fe20000201400 */
[----:B------:R-:W-:Y:S01]  /*15000*/  VIADD R41, R4, 0xffffffc8 ;  /* 0xffffffc804297836 */ /* 0x000fe20000000000 */
[----:B------:R-:W-:Y:S01]  /*15010*/  IABS R6, R6 ;  /* 0x0000000600067213 */ /* 0x000fe20000000000 */
[----:B------:R-:W-:Y:S01]  /*15020*/  FFMA.FTZ R9, R24, -UR4, R9 ;  /* 0x8000000418097c23 */ /* 0x000fe20008010009 */
[----:B------:R-:W-:Y:S01]  /*15030*/  IABS R22, R22 ;  /* 0x0000001600167213 */ /* 0x000fe20000000000 */
[----:B------:R-:W-:Y:S01]  /*15040*/  FFMA.FTZ R84, R21, -UR4, R84 ;  /* 0x8000000415547c23 */ /* 0x000fe20008010054 */
[----:B------:R-:W-:Y:S01]  /*15050*/  I2FP.F32.S32 R6, R6 ;  /* 0x0000000600067245 */ /* 0x000fe20000201400 */
[C---:B------:R-:W-:Y:S01]  /*15060*/  VIADD R21, R20.reuse, 0x8 ;  /* 0x0000000814157836 */ /* 0x040fe20000000000 */
[----:B------:R-:W-:Y:S01]  /*15070*/  I2FP.F32.S32 R22, R22 ;  /* 0x0000001600167245 */ /* 0x000fe20000201400 */
[----:B------:R-:W-:Y:S01]  /*15080*/  IMAD.IADD R7, R20, 0x1, -R41 ;  /* 0x0000000114077824 */ /* 0x000fe200078e0a29 */
[----:B------:R-:W-:Y:S01]  /*15090*/  ISETP.GE.AND P1, PT, R41, R134, PT ;  /* 0x000000862900720c */ /* 0x000fe20003f26270 */
[----:B------:R-:W-:Y:S01]  /*150a0*/  FFMA.FTZ R13, R6, -UR4, R13 ;  /* 0x80000004060d7c23 */ /* 0x000fe2000801000d */
[----:B------:R-:W-:-:S02]  /*150b0*/  IMAD.IADD R6, R20, 0x1, -R23 ;  /* 0x0000000114067824 */ /* 0x000fc400078e0a17 */
[----:B------:R-:W-:Y:S01]  /*150c0*/  FFMA.FTZ R17, R22, -UR4, R17 ;  /* 0x8000000416117c23 */ /* 0x000fe20008010011 */
[----:B------:R-:W-:Y:S01]  /*150d0*/  IMAD.IADD R22, R20, 0x1, -R27 ;  /* 0x0000000114167824 */ /* 0x000fe200078e0a1b */
[----:B------:R-:W-:Y:S01]  /*150e0*/  IABS R7, R7 ;  /* 0x0000000700077213 */ /* 0x000fe20000000000 */
[C---:B------:R-:W-:Y:S01]  /*150f0*/  IMAD.IADD R49, R21.reuse, 0x1, -R49 ;  /* 0x0000000115317824 */ /* 0x040fe200078e0a31 */
[----:B------:R-:W-:Y:S01]  /*15100*/  IABS R6, R6 ;  /* 0x0000000600067213 */ /* 0x000fe20000000000 */
[C---:B------:R-:W-:Y:S01]  /*15110*/  IMAD.IADD R41, R21.reuse, 0x1, -R41 ;  /* 0x0000000115297824 */ /* 0x040fe200078e0a29 */
[----:B------:R-:W-:Y:S01]  /*15120*/  IABS R22, R22 ;  /* 0x0000001600167213 */ /* 0x000fe20000000000 */
[C---:B------:R-:W-:Y:S01]  /*15130*/  IMAD.IADD R26, R21.reuse, 0x1, -R27 ;  /* 0x00000001151a7824 */ /* 0x040fe200078e0a1b */
[----:B------:R-:W-:Y:S01]  /*15140*/  I2FP.F32.S32 R6, R6 ;  /* 0x0000000600067245 */ /* 0x000fe20000201400 */
[----:B------:R-:W-:Y:S01]  /*15150*/  IMAD.IADD R24, R21, 0x1, -R23 ;  /* 0x0000000115187824 */ /* 0x000fe200078e0a17 */
[----:B------:R-:W-:-:S02]  /*15160*/  I2FP.F32.S32 R22, R22 ;  /* 0x0000001600167245 */ /* 0x000fc40000201400 */
[----:B------:R-:W-:Y:S01]  /*15170*/  I2FP.F32.S32 R7, R7 ;  /* 0x0000000700077245 */ /* 0x000fe20000201400 */
[----:B------:R-:W-:Y:S01]  /*15180*/  FFMA.FTZ R85, R6, -UR4, R85 ;  /* 0x8000000406557c23 */ /* 0x000fe20008010055 */
[C---:B------:R-:W-:Y:S02]  /*15190*/  IMAD.IADD R6, R21.reuse, 0x1, -R39 ;  /* 0x0000000115067824 */ /* 0x040fe400078e0a27 */
[----:B------:R-:W-:Y:S01]  /*151a0*/  FFMA.FTZ R5, R22, -UR4, R33 ;  /* 0x8000000416057c23 */ /* 0x000fe20008010021 */
[C---:B------:R-:W-:Y:S01]  /*151b0*/  IMAD.IADD R22, R21.reuse, 0x1, -R43 ;  /* 0x0000000115167824 */ /* 0x040fe200078e0a2b */
[----:B------:R-:W-:Y:S01]  /*151c0*/  IABS R39, R49 ;  /* 0x0000003100277213 */ /* 0x000fe20000000000 */
[----:B------:R-:W-:Y:S01]  /*151d0*/  IMAD.IADD R33, R21, 0x1, -R37 ;  /* 0x0000000115217824 */ /* 0x000fe200078e0a25 */
[----:B------:R-:W-:Y:S01]  /*151e0*/  IABS R6, R6 ;  /* 0x0000000600067213 */ /* 0x000fe20000000000 */
[----:B------:R-:W-:Y:S01]  /*151f0*/  FFMA.FTZ R12, R7, -UR4, R12 ;  /* 0x80000004070c7c23 */ /* 0x000fe2000801000c */
[----:B------:R-:W-:Y:S01]  /*15200*/  IABS R22, R22 ;  /* 0x0000001600167213 */ /* 0x000fe20000000000 */
[----:B------:R-:W-:Y:S01]  /*15210*/  IMAD.IADD R7, R20, 0x1, -R29 ;  /* 0x0000000114077824 */ /* 0x000fe200078e0a1d */
[----:B------:R-:W-:-:S02]  /*15220*/  I2FP.F32.S32 R39, R39 ;  /* 0x0000002700277245 */ /* 0x000fc40000201400 */
[----:B------:R-:W-:Y:S02]  /*15230*/  I2FP.F32.S32 R22, R22 ;  /* 0x0000001600167245 */ /* 0x000fe40000201400 */
[----:B------:R-:W-:Y:S01]  /*15240*/  IABS R37, R41 ;  /* 0x0000002900257213 */ /* 0x000fe20000000000 */
[----:B------:R-:W-:Y:S01]  /*15250*/  FFMA.FTZ R18, R39, -UR4, R18 ;  /* 0x8000000427127c23 */ /* 0x000fe20008010012 */
[----:B------:R-:W-:Y:S01]  /*15260*/  I2FP.F32.S32 R6, R6 ;  /* 0x0000000600067245 */ /* 0x000fe20000201400 */
[----:B------:R-:W-:Y:S01]  /*15270*/  FFMA.FTZ R22, R22, -UR4, R19 ;  /* 0x8000000416167c23 */ /* 0x000fe20008010013 */
[----:B------:R-:W-:Y:S02]  /*15280*/  I2FP.F32.S32 R37, R37 ;  /* 0x0000002500257245 */ /* 0x000fe40000201400 */
[----:B------:R-:W-:Y:S01]  /*15290*/  ISETP.GE.AND P2, PT, R43, R134, PT ;  /* 0x000000862b00720c */ /* 0x000fe20003f46270 */
[----:B------:R-:W-:Y:S01]  /*152a0*/  FFMA.FTZ R6, R6, -UR4, R15 ;  /* 0x8000000406067c23 */ /* 0x000fe2000801000f */
[----:B------:R-:W-:Y:S01]  /*152b0*/  FSEL R19, R16, -INF , !P4 ;  /* 0xff80000010137808 */ /* 0x000fe20006000000 */
[----:B------:R-:W-:Y:S01]  /*152c0*/  FFMA.FTZ R14, R37, -UR4, R14 ;  /* 0x80000004250e7c23 */ /* 0x000fe2000801000e */
[----:B------:R-:W-:-:S02]  /*152d0*/  FSEL R18, R18, -INF , !P4 ;  /* 0xff80000012127808 */ /* 0x000fc40006000000 */
[----:B------:R-:W-:Y:S01]  /*152e0*/  FSEL R16, R22, -INF , !P2 ;  /* 0xff80000016107808 */ /* 0x000fe20005000000 */
[----:B------:R-:W-:Y:S01]  /*152f0*/  IMAD.IADD R22, R21, 0x1, -R31 ;  /* 0x0000000115167824 */ /* 0x000fe200078e0a1f */
[----:B------:R-:W-:Y:S01]  /*15300*/  FSEL R15, R12, -INF , !P1 ;  /* 0xff8000000c0f7808 */ /* 0x000fe20004800000 */
[----:B------:R-:W-:Y:S01]  /*15310*/  VIADD R31, R4, 0xffffffe8 ;  /* 0xffffffe8041f7836 */ /* 0x000fe20000000000 */
[----:B------:R-:W-:Y:S01]  /*15320*/  ISETP.GE.AND P4, PT, R29, R134, PT ;  /* 0x000000861d00720c */ /* 0x000fe20003f86270 */
[C---:B------:R-:W-:Y:S01]  /*15330*/  IMAD.IADD R29, R21.reuse, 0x1, -R29 ;  /* 0x00000001151d7824 */ /* 0x040fe200078e0a1d */
[----:B------:R-:W-:Y:S01]  /*15340*/  FSEL R12, R6, -INF , !P0 ;  /* 0xff800000060c7808 */ /* 0x000fe20004000000 */
[----:B------:R-:W-:Y:S01]  /*15350*/  IMAD.IADD R6, R21, 0x1, -R25 ;  /* 0x0000000115067824 */ /* 0x000fe200078e0a19 */
[----:B------:R-:W-:Y:S02]  /*15360*/  FSEL R14, R14, -INF , !P1 ;  /* 0xff8000000e0e7808 */ /* 0x000fe40004800000 */
[----:B------:R-:W-:-:S02]  /*15370*/  FSEL R13, R13, -INF , !P0 ;  /* 0xff8000000d0d7808 */ /* 0x000fc40004000000 */
[-C--:B------:R-:W-:Y:S02]  /*15380*/  ISETP.GE.AND P1, PT, R25, R134.reuse, PT ;  /* 0x000000861900720c */ /* 0x080fe40003f26270 */
[----:B------:R-:W-:Y:S02]  /*15390*/  ISETP.GE.AND P0, PT, R23, R134, PT ;  /* 0x000000861700720c */ /* 0x000fe40003f06270 */
[----:B------:R-:W-:Y:S02]  /*153a0*/  IABS R22, R22 ;  /* 0x0000001600167213 */ /* 0x000fe40000000000 */
[----:B------:R-:W-:Y:S02]  /*153b0*/  IABS R26, R26 ;  /* 0x0000001a001a7213 */ /* 0x000fe40000000000 */
[----:B------:R-:W-:Y:S01]  /*153c0*/  IABS R25, R29 ;  /* 0x0000001d00197213 */ /* 0x000fe20000000000 */
[----:B------:R-:W-:Y:S01]  /*153d0*/  VIADD R29, R4, 0xffffffe9 ;  /* 0xffffffe9041d7836 */ /* 0x000fe20000000000 */
[----:B------:R-:W-:-:S02]  /*153e0*/  IABS R23, R6 ;  /* 0x0000000600177213 */ /* 0x000fc40000000000 */
[----:B------:R-:W-:Y:S01]  /*153f0*/  IABS R33, R33 ;  /* 0x0000002100217213 */ /* 0x000fe20000000000 */
[----:B------:R-:W-:Y:S01]  /*15400*/  IMAD.IADD R28, R20, 0x1, -R29 ;  /* 0x00000001141c7824 */ /* 0x000fe200078e0a1d */
[----:B------:R-:W-:Y:S02]  /*15410*/  I2FP.F32.S32 R22, R22 ;  /* 0x0000001600167245 */ /* 0x000fe40000201400 */
[----:B------:R-:W-:Y:S02]  /*15420*/  I2FP.F32.S32 R26, R26 ;  /* 0x0000001a001a7245 */ /* 0x000fe40000201400 */
[----:B------:R-:W-:Y:S01]  /*15430*/  IABS R7, R7 ;  /* 0x0000000700077213 */ /* 0x000fe20000000000 */
[----:B------:R-:W-:Y:S01]  /*15440*/  FFMA.FTZ R22, R22, -UR4, R11 ;  /* 0x8000000416167c23 */ /* 0x000fe2000801000b */
[----:B------:R-:W-:Y:S01]  /*15450*/  IABS R24, R24 ;  /* 0x0000001800187213 */ /* 0x000fe20000000000 */
[----:B------:R-:W-:Y:S01]  /*15460*/  FFMA.FTZ R35, R26, -UR4, R35 ;  /* 0x800000041a237c23 */ /* 0x000fe20008010023 */
[----:B------:R-:W-:-:S02]  /*15470*/  I2FP.F32.S32 R25, R25 ;  /* 0x0000001900197245 */ /* 0x000fc40000201400 */
[----:B------:R-:W-:Y:S02]  /*15480*/  I2FP.F32.S32 R23, R23 ;  /* 0x0000001700177245 */ /* 0x000fe40000201400 */
[----:B------:R-:W-:Y:S01]  /*15490*/  I2FP.F32.S32 R33, R33 ;  /* 0x0000002100217245 */ /* 0x000fe20000201400 */
[----:B------:R-:W-:Y:S01]  /*154a0*/  FFMA.FTZ R6, R25, -UR4, R34 ;  /* 0x8000000419067c23 */ /* 0x000fe20008010022 */
[----:B------:R-:W-:Y:S01]  /*154b0*/  I2FP.F32.S32 R7, R7 ;  /* 0x0000000700077245 */ /* 0x000fe20000201400 */
[----:B------:R-:W-:Y:S01]  /*154c0*/  FFMA.FTZ R86, R23, -UR4, R86 ;  /* 0x8000000417567c23 */ /* 0x000fe20008010056 */
[----:B------:R-:W-:Y:S01]  /*154d0*/  FSEL R17, R17, -INF , !P2 ;  /* 0xff80000011117808 */ /* 0x000fe20005000000 */
[----:B------:R-:W-:Y:S01]  /*154e0*/  FFMA.FTZ R10, R33, -UR4, R10 ;  /* 0x80000004210a7c23 */ /* 0x000fe2000801000a */
[----:B------:R-:W-:Y:S01]  /*154f0*/  I2FP.F32.S32 R24, R24 ;  /* 0x0000001800187245 */ /* 0x000fe20000201400 */
[C---:B------:R-:W-:Y:S01]  /*15500*/  VIADD R25, R4.reuse, 0xfffffff1 ;  /* 0xfffffff104197836 */ /* 0x040fe20000000000 */
[----:B------:R-:W-:Y:S01]  /*15510*/  ISETP.GE.AND P2, PT, R27, R134, PT ;  /* 0x000000861b00720c */ /* 0x000fe20003f46270 */
[----:B------:R-:W-:Y:S01]  /*15520*/  VIADD R27, R4, 0xfffffff0 ;  /* 0xfffffff0041b7836 */ /* 0x000fe20000000000 */
[----:B------:R-:W-:Y:S01]  /*15530*/  FSEL R11, R8, -INF , !P6 ;  /* 0xff800000080b7808 */ /* 0x000fe20007000000 */
[----:B------:R-:W-:-:S02]  /*15540*/  VIADD R23, R4, 0xfffffff8 ;  /* 0xfffffff804177836 */ /* 0x000fc40000000000 */
[----:B------:R-:W-:Y:S01]  /*15550*/  FFMA.FTZ R7, R7, -UR4, R32 ;  /* 0x8000000407077c23 */ /* 0x000fe20008010020 */
[----:B------:R-:W-:Y:S02]  /*15560*/  VIADD R33, R4, 0xfffffff9 ;  /* 0xfffffff904217836 */ /* 0x000fe40000000000 */
[----:B------:R-:W-:Y:S01]  /*15570*/  FFMA.FTZ R87, R24, -UR4, R87 ;  /* 0x8000000418577c23 */ /* 0x000fe20008010057 */
[----:B------:R-:W-:Y:S01]  /*15580*/  FSEL R8, R22, -INF , !P5 ;  /* 0xff80000016087808 */ /* 0x000fe20006800000 */
[C---:B------:R-:W-:Y:S01]  /*15590*/  IMAD.IADD R26, R20.reuse, 0x1, -R27 ;  /* 0x00000001141a7824 */ /* 0x040fe200078e0a1b */
[----:B------:R-:W-:Y:S01]  /*155a0*/  FSEL R4, R35, -INF , !P2 ;  /* 0xff80000023047808 */ /* 0x000fe20005000000 */
[----:B------:R-:W-:Y:S01]  /*155b0*/  IMAD.IADD R35, R20, 0x1, -R31 ;  /* 0x0000000114237824 */ /* 0x000fe200078e0a1f */
[----:B------:R-:W-:Y:S01]  /*155c0*/  FSEL R10, R10, -INF , !P6 ;  /* 0xff8000000a0a7808 */ /* 0x000fe20007000000 */
[C---:B------:R-:W-:Y:S01]  /*155d0*/  IMAD.IADD R24, R20.reuse, 0x1, -R25 ;  /* 0x0000000114187824 */ /* 0x040fe200078e0a19 */
[----:B------:R-:W-:Y:S01]  /*155e0*/  FSEL R9, R9, -INF , !P5 ;  /* 0xff80000009097808 */ /* 0x000fe20006800000 */
[C---:B------:R-:W-:Y:S01]  /*155f0*/  IMAD.IADD R22, R20.reuse, 0x1, -R23 ;  /* 0x0000000114167824 */ /* 0x040fe200078e0a17 */
[----:B------:R-:W-:Y:S01]  /*15600*/  FSEL R7, R7, -INF , !P4 ;  /* 0xff80000007077808 */ /* 0x000fe20006000000 */
[----:B------:R-:W-:Y:S01]  /*15610*/  IMAD.IADD R20, R20, 0x1, -R33 ;  /* 0x0000000114147824 */ /* 0x000fe200078e0a21 */
[----:B------:R-:W-:-:S02]  /*15620*/  FSEL R6, R6, -INF , !P4 ;  /* 0xff80000006067808 */ /* 0x000fc40006000000 */
[----:B------:R-:W-:Y:S02]  /*15630*/  FSEL R5, R5, -INF , !P2 ;  /* 0xff80000005057808 */ /* 0x000fe40005000000 */
[----:B------:R-:W-:Y:S02]  /*15640*/  FSEL R157, R84, -INF , !P1 ;  /* 0xff800000549d7808 */ /* 0x000fe40004800000 */
[----:B------:R-:W-:Y:S02]  /*15650*/  FSEL R206, R86, -INF , !P1 ;  /* 0xff80000056ce7808 */ /* 0x000fe40004800000 */
[-C--:B------:R-:W-:Y:S01]  /*15660*/  ISETP.GE.AND P6, PT, R31, R134.reuse, PT ;  /* 0x000000861f00720c */ /* 0x080fe20003fc6270 */
[----:B------:R-:W-:Y:S01]  /*15670*/  IMAD.IADD R31, R21, 0x1, -R31 ;  /* 0x00000001151f7824 */ /* 0x000fe200078e0a1f */
[-C--:B------:R-:W-:Y:S01]  /*15680*/  ISETP.GE.AND P5, PT, R29, R134.reuse, PT ;  /* 0x000000861d00720c */ /* 0x080fe20003fa6270 */
[----:B------:R-:W-:Y:S01]  /*15690*/  IMAD.IADD R29, R21, 0x1, -R29 ;  /* 0x00000001151d7824 */ /* 0x000fe200078e0a1d */
[-C--:B------:R-:W-:Y:S01]  /*156a0*/  ISETP.GE.AND P4, PT, R27, R134.reuse, PT ;  /* 0x000000861b00720c */ /* 0x080fe20003f86270 */
[----:B------:R-:W-:Y:S01]  /*156b0*/  IMAD.IADD R27, R21, 0x1, -R27 ;  /* 0x00000001151b7824 */ /* 0x000fe200078e0a1b */
[-C--:B------:R-:W-:Y:S01]  /*156c0*/  ISETP.GE.AND P2, PT, R25, R134.reuse, PT ;  /* 0x000000861900720c */ /* 0x080fe20003f46270 */
[----:B------:R-:W-:Y:S01]  /*156d0*/  IMAD.IADD R25, R21, 0x1, -R25 ;  /* 0x0000000115197824 */ /* 0x000fe200078e0a19 */
[----:B------:R-:W-:Y:S01]  /*156e0*/  ISETP.GE.AND P1, PT, R23, R134, PT ;  /* 0x000000861700720c */ /* 0x000fe20003f26270 */
[C---:B------:R-:W-:Y:S01]  /*156f0*/  IMAD.IADD R23, R21.reuse, 0x1, -R23 ;  /* 0x0000000115177824 */ /* 0x040fe200078e0a17 */
[----:B------:R-:W-:Y:S01]  /*15700*/  IABS R35, R35 ;  /* 0x0000002300237213 */ /* 0x000fe20000000000 */
[----:B------:R-:W-:Y:S01]  /*15710*/  IMAD.IADD R21, R21, 0x1, -R33 ;  /* 0x0000000115157824 */ /* 0x000fe200078e0a21 */
[----:B------:R-:W-:-:S02]  /*15720*/  IABS R24, R24 ;  /* 0x0000001800187213 */ /* 0x000fc40000000000 */
[----:B------:R-:W-:Y:S02]  /*15730*/  IABS R20, R20 ;  /* 0x0000001400147213 */ /* 0x000fe40000000000 */
[----:B------:R-:W-:Y:S02]  /*15740*/  I2FP.F32.S32 R35, R35 ;  /* 0x0000002300237245 */ /* 0x000fe40000201400 */
[----:B------:R-:W-:Y:S02]  /*15750*/  I2FP.F32.S32 R24, R24 ;  /* 0x0000001800187245 */ /* 0x000fe40000201400 */
[----:B------:R-:W-:Y:S01]  /*15760*/  I2FP.F32.S32 R20, R20 ;  /* 0x0000001400147245 */ /* 0x000fe20000201400 */
[----:B------:R-:W-:Y:S01]  /*15770*/  FFMA.FTZ R80, R35, -UR4, R80 ;  /* 0x8000000423507c23 */ /* 0x000fe20008010050 */
[----:B------:R-:W-:Y:S01]  /*15780*/  IABS R22, R22 ;  /* 0x0000001600167213 */ /* 0x000fe20000000000 */
[----:B------:R-:W-:Y:S01]  /*15790*/  FFMA.FTZ R77, R24, -UR4, R77 ;  /* 0x80000004184d7c23 */ /* 0x000fe2000801004d */
[----:B------:R-:W-:Y:S01]  /*157a0*/  IABS R28, R28 ;  /* 0x0000001c001c7213 */ /* 0x000fe20000000000 */
[----:B------:R-:W-:Y:S01]  /*157b0*/  FFMA.FTZ R73, R20, -UR4, R73 ;  /* 0x8000000414497c23 */ /* 0x000fe20008010049 */
[----:B------:R-:W-:-:S02]  /*157c0*/  IABS R26, R26 ;  /* 0x0000001a001a7213 */ /* 0x000fc40000000000 */
[----:B------:R-:W-:Y:S02]  /*157d0*/  IABS R31, R31 ;  /* 0x0000001f001f7213 */ /* 0x000fe40000000000 */
[----:B------:R-:W-:Y:S02]  /*157e0*/  IABS R29, R29 ;  /* 0x0000001d001d7213 */ /* 0x000fe40000000000 */
[----:B------:R-:W-:Y:S02]  /*157f0*/  IABS R27, R27 ;  /* 0x0000001b001b7213 */ /* 0x000fe40000000000 */
[----:B------:R-:W-:Y:S02]  /*15800*/  IABS R25, R25 ;  /* 0x0000001900197213 */ /* 0x000fe40000000000 */
[----:B------:R-:W-:Y:S02]  /*15810*/  IABS R23, R23 ;  /* 0x0000001700177213 */ /* 0x000fe40000000000 */
[----:B------:R-:W-:-:S02]  /*15820*/  IABS R21, R21 ;  /* 0x0000001500157213 */ /* 0x000fc40000000000 */
[----:B------:R-:W-:Y:S02]  /*15830*/  FSEL R169, R85, -INF , !P0 ;  /* 0xff80000055a97808 */ /* 0x000fe40004000000 */
[----:B------:R-:W-:Y:S02]  /*15840*/  FSEL R164, R87, -INF , !P0 ;  /* 0xff80000057a47808 */ /* 0x000fe40004000000 */
[----:B------:R-:W-:Y:S02]  /*15850*/  ISETP.GE.AND P0, PT, R33, R134, PT ;  /* 0x000000862100720c */ /* 0x000fe40003f06270 */
[----:B------:R-:W-:Y:S02]  /*15860*/  I2FP.F32.S32 R35, R22 ;  /* 0x0000001600237245 */ /* 0x000fe40000201400 */
[----:B------:R-:W-:Y:S02]  /*15870*/  I2FP.F32.S32 R28, R28 ;  /* 0x0000001c001c7245 */ /* 0x000fe40000201400 */
        /* <DEDUP_REMOVED lines=91> */
.L_x_4084:
[----:B------:R-:W1:Y:S02]  /*15e30*/  LDC R23, c[0x0][0x248] ;  /* 0x00009200ff177b82 */ /* 0x000e640000000800 */
[----:B-1----:R-:W-:-:S04]  /*15e40*/  LEA R23, -R23, RZ, 0x6 ;  /* 0x000000ff17177211 */ /* 0x002fc800078e31ff */
[----:B------:R-:W-:-:S07]  /*15e50*/  SHF.R.S32.HI R20, RZ, 0x1f, R23 ;  /* 0x0000001fff147819 */ /* 0x000fce0000011417 */
.L_x_4085:
[C---:B------:R-:W-:Y:S02]  /*15e60*/  LOP3.LUT P2, RZ, R2.reuse, 0x2, RZ, 0xc0, !PT ;  /* 0x0000000202ff7812 */ /* 0x040fe4000784c0ff */
[C---:B------:R-:W-:Y:S02]  /*15e70*/  LOP3.LUT P1, RZ, R2.reuse, 0x4, RZ, 0xc0, !PT ;  /* 0x0000000402ff7812 */ /* 0x040fe4000782c0ff */
[C---:B------:R-:W-:Y:S02]  /*15e80*/  IADD3 R3, P0, R23.reuse, R142, RZ ;  /* 0x0000008e17037210 */ /* 0x040fe40007f1e0ff */
[----:B------:R-:W-:Y:S02]  /*15e90*/  LOP3.LUT P6, RZ, R2, 0x1, RZ, 0xc0, !PT ;  /* 0x0000000102ff7812 */ /* 0x000fe400078cc0ff */
[----:B------:R-:W-:Y:S01]  /*15ea0*/  LEA R34, P5, R23, R204, 0x1 ;  /* 0x000000cc17227211 */ /* 0x000fe200078a08ff */
[----:B------:R-:W-:-:S03]  /*15eb0*/  IMAD.X R2, R20, 0x1, R145, P0 ;  /* 0x0000000114027824 */ /* 0x000fc600000e0691 */
[-C--:B------:R-:W-:Y:S02]  /*15ec0*/  LEA.HI.X R35, R23, R205.reuse, R20, 0x1, P5 ;  /* 0x000000cd17237211 */ /* 0x080fe400028f0c14 */
        /* <DEDUP_REMOVED lines=12> */
[----:B------:R-:W-:Y:S01]  /*15f90*/  @P6 LEA R30, P4, R21, R204, 0x1 ;  /* 0x000000cc151e6211 */ /* 0x000fe200078808ff */
[----:B------:R-:W-:Y:S01]  /*15fa0*/  @!PT LDS RZ, [RZ] ;  /* 0x00000000fffff984 */ /* 0x000fe20000000800 */
[----:B------:R-:W-:Y:S01]  /*15fb0*/  @!PT LDS RZ, [RZ] ;  /* 0x00000000fffff984 */ /* 0x000fe20000000800 */
[----:B------:R-:W-:Y:S01]  /*15fc0*/  @!PT LDS RZ, [RZ] ;  /* 0x00000000fffff984 */ /* 0x000fe20000000800 */
[----:B------:R1:W-:Y:S01]  /*15fd0*/  @P2 LDGSTS.E.BYPASS.LTC128B.128 [R201+0x8000], desc[UR6][R32.64+0x80] ;  /* 0x0800008020c92fae */ /* 0x0003e2000b901d46 */
[----:B------:R-:W-:Y:S01]  /*15fe0*/  @P2 LEA R28, P5, R23, UR10, 0x1 ;  /* 0x0000000a171c2c11 */ /* 0x000fe2000f8a08ff */
[----:B------:R-:W-:Y:S01]  /*15ff0*/  @P2 IMAD.X R2, R144, 0x1, R145, P0 ;  /* 0x0000000190022824 */ /* 0x000fe200000e0691 */
[C---:B------:R-:W-:Y:S01]  /*16000*/  @P6 LEA.HI.X R31, R21.reuse, R205, R144, 0x1, P4 ;  /* 0x000000cd151f6211 */ /* 0x040fe200020f0c90 */
[----:B------:R1:W-:Y:S01]  /*16010*/  @!P2 STS.128 [R201+0x8000], RZ ;  /* 0x008000ffc900a388 */ /* 0x0003e20000000c00 */
[----:B------:R-:W-:-:S02]  /*16020*/  @P1 IADD3 R3, P0, R21, R142, RZ ;  /* 0x0000008e15031210 */ /* 0x000fc40007f1e0ff */
[----:B------:R-:W-:Y:S01]  /*16030*/  IADD3 R21, P4, R21, R198, RZ ;  /* 0x000000c615157210 */ /* 0x000fe20007f9e0ff */
[----:B------:R-:W-:Y:S01]  /*16040*/  @!PT LDS RZ, [RZ] ;  /* 0x00000000fffff984 */ /* 0x000fe20000000800 */
[----:B------:R-:W-:Y:S01]  /*16050*/  @!PT LDS RZ, [RZ] ;  /* 0x00000000fffff984 */ /* 0x000fe20000000800 */
[----:B------:R-:W-:Y:S01]  /*16060*/  @!PT LDS RZ, [RZ] ;  /* 0x00000000fffff984 */ /* 0x000fe20000000800 */
[----:B------:R1:W-:Y:S01]  /*16070*/  @P1 LDGSTS.E.BYPASS.LTC128B.128 [R201+0xa000], desc[UR6][R26.64+0x100] ;  /* 0x0a0001001ac91fae */ /* 0x0003e2000b901d46 */
[----:B------:R-:W-:Y:S01]  /*16080*/  @P2 LEA.HI.X R29, R23, UR11, R2, 0x1, P5 ;  /* 0x0000000b171d2c11 */ /* 0x000fe2000a8f0c02 */
[C---:B------:R-:W-:Y:S01]  /*16090*/  @P1 IMAD.X R2, R144.reuse, 0x1, R145, P0 ;  /* 0x0000000190021824 */ /* 0x040fe200000e0691 */
[----:B------:R-:W-:Y:S01]  /*160a0*/  @P1 LEA R24, P0, R3, UR10, 0x1 ;  /* 0x0000000a03181c11 */ /* 0x000fe2000f8008ff */
[----:B------:R-:W-:Y:S01]  /*160b0*/  IMAD.X R144, R144, 0x1, R197, P4 ;  /* 0x0000000190907824 */ /* 0x000fe200020e06c5 */
[-C--:B------:R-:W-:Y:S01]  /*160c0*/  @P2 IADD3 R20, P4, R21, R142.reuse, RZ ;  /* 0x0000008e15142210 */ /* 0x080fe20007f9e0ff */
[----:B------:R1:W-:Y:S01]  /*160d0*/  @!P1 STS.128 [R201+0xa000], RZ ;  /* 0x00a000ffc9009388 */ /* 0x0003e20000000c00 */
[----:B------:R-:W-:Y:S02]  /*160e0*/  @P1 LEA.HI.X R25, R3, UR11, R2, 0x1, P0 ;  /* 0x0000000b03191c11 */ /* 0x000fe400080f0c02 */
[C---:B------:R-:W-:Y:S01]  /*160f0*/  @P1 IADD3 R2, P0, R21.reuse, R142, RZ ;  /* 0x0000008e15021210 */ /* 0x040fe20007f1e0ff */
[----:B------:R-:W-:Y:S01]  /*16100*/  @P2 IMAD.X R3, R144, 0x1, R145, P4 ;  /* 0x0000000190032824 */ /* 0x000fe200020e0691 */
[C---:B------:R-:W-:Y:S01]  /*16110*/  @P2 LEA R36, P4, R20.reuse, UR10, 0x1 ;  /* 0x0000000a14242c11 */ /* 0x040fe2000f8808ff */
[----:B------:R-:W-:Y:S01]  /*16120*/  @!PT LDS RZ, [RZ] ;  /* 0x00000000fffff984 */ /* 0x000fe20000000800 */
[----:B------:R-:W-:Y:S01]  /*16130*/  @!PT LDS RZ, [RZ] ;  /* 0x00000000fffff984 */ /* 0x000fe20000000800 */
[----:B------:R-:W-:Y:S01]  /*16140*/  @!PT LDS RZ, [RZ] ;  /* 0x00000000fffff984 */ /* 0x000fe20000000800 */
[----:B------:R1:W-:Y:S03]  /*16150*/  @P6 LDGSTS.E.BYPASS.LTC128B.128 [R201+0x6800], desc[UR6][R30.64] ;  /* 0x068000001ec96fae */ /* 0x0003e6000b901d46 */
[----:B------:R-:W-:Y:S01]  /*16160*/  @P2 LEA.HI.X R37, R20, UR11, R3, 0x1, P4 ;  /* 0x0000000b14252c11 */ /* 0x000fe2000a0f0c03 */
[----:B------:R-:W-:Y:S01]  /*16170*/  @P1 IMAD.X R3, R144, 0x1, R145, P0 ;  /* 0x0000000190031824 */ /* 0x000fe200000e0691 */
[C---:B------:R-:W-:Y:S01]  /*16180*/  @P6 LEA R20, P5, R21.reuse, R204, 0x1 ;  /* 0x000000cc15146211 */ /* 0x040fe200078a08ff */
[----:B------:R1:W-:Y:S01]  /*16190*/  @!P6 STS.128 [R201+0x6800], RZ ;  /* 0x006800ffc900e388 */ /* 0x0003e20000000c00 */
[----:B------:R-:W-:-:S02]  /*161a0*/  IADD3 R23, P4, R21, R198, RZ ;  /* 0x000000c615177210 */ /* 0x000fc40007f9e0ff */
[----:B------:R-:W-:Y:S01]  /*161b0*/  @P1 LEA R38, P0, R2, UR10, 0x1 ;  /* 0x0000000a02261c11 */ /* 0x000fe2000f8008ff */
[----:B------:R-:W-:Y:S01]  /*161c0*/  @!PT LDS RZ, [RZ] ;  /* 0x00000000fffff984 */ /* 0x000fe20000000800 */
[----:B------:R-:W-:Y:S01]  /*161d0*/  @!PT LDS RZ, [RZ] ;  /* 0x00000000fffff984 */ /* 0x000fe20000000800 */
[----:B------:R-:W-:Y:S01]  /*161e0*/  @!PT LDS RZ, [RZ] ;  /* 0x00000000fffff984 */ /* 0x000fe20000000800 */
[----:B------:R1:W-:Y:S01]  /*161f0*/  @P2 LDGSTS.E.BYPASS.LTC128B.128 [R201+0x8800], desc[UR6][R28.64+0x80] ;  /* 0x088000801cc92fae */ /* 0x0003e2000b901d46 */
[-C--:B------:R-:W-:Y:S01]  /*16200*/  @P6 LEA.HI.X R21, R21, R205.reuse, R144, 0x1, P5 ;  /* 0x000000cd15156211 */ /* 0x080fe200028f0c90 */
[----:B------:R-:W-:Y:S01]  /*16210*/  IMAD.X R144, R144, 0x1, R197, P4 ;  /* 0x0000000190907824 */ /* 0x000fe200020e06c5 */
[----:B------:R-:W-:Y:S01]  /*16220*/  @P1 LEA.HI.X R39, R2, UR11, R3, 0x1, P0 ;  /* 0x0000000b02271c11 */ /* 0x000fe200080f0c03 */
[----:B------:R1:W-:Y:S01]  /*16230*/  @!P2 STS.128 [R201+0x8800], RZ ;  /* 0x008800ffc900a388 */ /* 0x0003e20000000c00 */
[CC--:B------:R-:W-:Y:S02]  /*16240*/  @P2 IADD3 R2, P4, R23.reuse, R142.reuse, RZ ;  /* 0x0000008e17022210 */ /* 0x0c0fe40007f9e0ff */
[C---:B------:R-:W-:Y:S01]  /*16250*/  @P1 IADD3 R142, P0, R23.reuse, R142, RZ ;  /* 0x0000008e178e1210 */ /* 0x040fe20007f1e0ff */
[----:B------:R-:W-:Y:S01]  /*16260*/  @!PT LDS RZ, [RZ] ;  /* 0x00000000fffff984 */ /* 0x000fe20000000800 */
[----:B------:R-:W-:Y:S01]  /*16270*/  @!PT LDS RZ, [RZ] ;  /* 0x00000000fffff984 */ /* 0x000fe20000000800 */
[----:B------:R-:W-:Y:S01]  /*16280*/  @!PT LDS RZ, [RZ] ;  /* 0x00000000fffff984 */ /* 0x000fe20000000800 */
[----:B------:R1:W-:Y:S01]  /*16290*/  @P1 LDGSTS.E.BYPASS.LTC128B.128 [R201+0xa800], desc[UR6][R24.64+0x100] ;  /* 0x0a80010018c91fae */ /* 0x0003e2000b901d46 */
[C---:B------:R-:W-:Y:S01]  /*162a0*/  @P6 LEA R22, P5, R23.reuse, R204, 0x1 ;  /* 0x000000cc17166211 */ /* 0x040fe200078a08ff */
[--C-:B------:R-:W-:Y:S01]  /*162b0*/  @P2 IMAD.X R3, R144, 0x1, R145.reuse, P4 ;  /* 0x0000000190032824 */ /* 0x100fe200020e0691 */
[----:B------:R-:W-:Y:S01]  /*162c0*/  @P2 LEA R42, P4, R2, UR10, 0x1 ;  /* 0x0000000a022a2c11 */ /* 0x000fe2000f8808ff */
[----:B------:R1:W-:Y:S01]  /*162d0*/  @!P1 STS.128 [R201+0xa800], RZ ;  /* 0x00a800ffc9009388 */ /* 0x0003e20000000c00 */
[----:B------:R-:W-:Y:S01]  /*162e0*/  @P1 IMAD.X R145, R144, 0x1, R145, P0 ;  /* 0x0000000190911824 */ /* 0x000fe200000e0691 */
[----:B------:R-:W-:Y:S01]  /*162f0*/  @P6 LEA.HI.X R23, R23, R205, R144, 0x1, P5 ;  /* 0x000000cd17176211 */ /* 0x000fe200028f0c90 */
[----:B------:R-:W-:Y:S01]  /*16300*/  IMAD.MOV.U32 R204, RZ, RZ, R34 ;  /* 0x000000ffffcc7224 */ /* 0x000fe200078e0022 */
[----:B------:R-:W-:Y:S01]  /*16310*/  @!PT LDS RZ, [RZ] ;  /* 0x00000000fffff984 */ /* 0x000fe20000000800 */
[----:B------:R-:W-:Y:S01]  /*16320*/  @!PT LDS RZ, [RZ] ;  /* 0x00000000fffff984 */ /* 0x000fe20000000800 */
[----:B------:R-:W-:Y:S01]  /*16330*/  @!PT LDS RZ, [RZ] ;  /* 0x00000000fffff984 */ /* 0x000fe20000000800 */
[----:B------:R1:W-:Y:S01]  /*16340*/  @P6 LDGSTS.E.BYPASS.LTC128B.128 [R201+0x7000], desc[UR6][R20.64] ;  /* 0x0700000014c96fae */ /* 0x0003e2000b901d46 */
[----:B------:R-:W-:Y:S01]  /*16350*/  @P1 LEA R40, P0, R142, UR10, 0x1 ;  /* 0x0000000a8e281c11 */ /* 0x000fe2000f8008ff */
[----:B------:R-:W-:Y:S01]  /*16360*/  IMAD.MOV.U32 R205, RZ, RZ, R35 ;  /* 0x000000ffffcd7224 */ /* 0x000fe200078e0023 */
[----:B------:R-:W-:Y:S01]  /*16370*/  @P2 LEA.HI.X R43, R2, UR11, R3, 0x1, P4 ;  /* 0x0000000b022b2c11 */ /* 0x000fe2000a0f0c03 */
        /* <DEDUP_REMOVED lines=28> */
.L_x_4083:
        /* <DEDUP_REMOVED lines=79> */
[----:B------:R-:W4:Y:S01]  /*16a30*/  LDSM.16.MT88.4 R8, [R193+0xe800] ;  /* 0x00e80000c108783b */ /* 0x000f220000004200 */
[--C-:B------:R-:W-:Y:S01]  /*16a40*/  FFMA.FTZ R133, R4, UR6, -R167.reuse ;  /* 0x0000000604857c23 */ /* 0x100fe200080108a7 */
[--C-:B------:R-:W-:Y:S01]  /*16a50*/  FFMA.FTZ R158, R169, UR6, -R174.reuse ;  /* 0x00000006a99e7c23 */ /* 0x100fe200080108ae */
[--C-:B------:R-:W-:Y:S01]  /*16a60*/  FFMA.FTZ R162, R163, UR6, -R174.reuse ;  /* 0x00000006a3a27c23 */ /* 0x100fe200080108ae */
[----:B------:R-:W5:Y:S01]  /*16a70*/  LDSM.16.MT88.4 R16, [R189+0xe800] ;  /* 0x00e80000bd10783b */ /* 0x000f620000004200 */
[--C-:B------:R-:W-:Y:S01]  /*16a80*/  FFMA.FTZ R157, R157, UR6, -R174.reuse ;  /* 0x000000069d9d7c23 */ /* 0x100fe200080108ae */
[--C-:B------:R-:W-:Y:S01]  /*16a90*/  FFMA.FTZ R159, R159, UR6, -R174.reuse ;  /* 0x000000069f9f7c23 */ /* 0x100fe200080108ae */
[----:B------:R-:W-:Y:S01]  /*16aa0*/  MUFU.EX2 R152, R152 ;  /* 0x0000009800987308 */ /* 0x000fe20000000800 */
[----:B------:R-:W-:Y:S01]  /*16ab0*/  LDSM.16.MT88.4 R140, [R189+0x10000] ;  /* 0x01000000bd8c783b */ /* 0x000fe20000004200 */
[--C-:B------:R-:W-:Y:S01]  /*16ac0*/  FFMA.FTZ R163, R206, UR6, -R167.reuse ;  /* 0x00000006cea37c23 */ /* 0x100fe200080108a7 */
[--C-:B------:R-:W-:Y:S01]  /*16ad0*/  FFMA.FTZ R164, R164, UR6, -R167.reuse ;  /* 0x00000006a4a47c23 */ /* 0x100fe200080108a7 */
[--C-:B------:R-:W-:Y:S01]  /*16ae0*/  FFMA.FTZ R168, R168, UR6, -R167.reuse ;  /* 0x00000006a8a87c23 */ /* 0x100fe200080108a7 */
[----:B------:R-:W-:Y:S01]  /*16af0*/  LDSM.16.MT88.4 R32, [R190+0xc800] ;  /* 0x00c80000be20783b */ /* 0x000fe20000004200 */
[--C-:B------:R-:W-:Y:S01]  /*16b00*/  FFMA.FTZ R169, R176, UR6, -R167.reuse ;  /* 0x00000006b0a97c23 */ /* 0x100fe200080108a7 */
        /* <DEDUP_REMOVED lines=212> */
[----:B------:R-:W1:Y:S01]  /*17850*/  LDC R7, c[0x0][0x2c8] ;  /* 0x0000b200ff077b82 */ /* 0x000e620000000800 */
[----:B------:R-:W2:Y:S01]  /*17860*/  S2R R176, SR_TID.X ;  /* 0x0000000000b07919 */ /* 0x000ea20000002100 */
[----:B------:R-:W-:Y:S01]  /*17870*/  VIADD R5, R134, 0x3f ;  /* 0x0000003f86057836 */ /* 0x000fe20000000000 */
[----:B------:R-:W-:Y:S01]  /*17880*/  ULDC UR6, c[0x0][0x250] ;  /* 0x0000940000067ab9 */ /* 0x000fe20000000800 */
[----:B------:R-:W-:Y:S01]  /*17890*/  IMAD.MOV.U32 R133, RZ, RZ, R132 ;  /* 0x000000ffff857224 */ /* 0x000fe200078e0084 */
[----:B------:R-:W-:Y:S02]  /*178a0*/  ULEA UR6, -UR6, URZ, 0x6 ;  /* 0x0000003f06067291 */ /* 0x000fe4000f8e313f */
[----:B------:R-:W-:Y:S01]  /*178b0*/  SHF.R.S32.HI R2, RZ, 0x1f, R5 ;  /* 0x0000001fff027819 */ /* 0x000fe20000011405 */
[----:B------:R-:W-:Y:S01]  /*178c0*/  ULDC UR9, c[0x0][0x2d0] ;  /* 0x0000b40000097ab9 */ /* 0x000fe20000000800 */
[----:B------:R-:W-:Y:S02]  /*178d0*/  USHF.R.S32.HI UR5, URZ, 0x1f, UR6 ;  /* 0x0000001f3f057899 */ /* 0x000fe40008011406 */
[----:B------:R-:W-:Y:S01]  /*178e0*/  LEA.HI R2, R2, R5, RZ, 0x6 ;  /* 0x0000000502027211 */ /* 0x000fe200078f30ff */
[----:B------:R-:W-:Y:S01]  /*178f0*/  IMAD.U32 R207, RZ, RZ, UR6 ;  /* 0x00000006ffcf7e24 */ /* 0x000fe2000f8e00ff */
[----:B------:R-:W-:Y:S01]  /*17900*/  ULDC UR8, c[0x0][0x248] ;  /* 0x0000920000087ab9 */ /* 0x000fe20000000800 */
[----:B------:R-:W-:Y:S01]  /*17910*/  ULDC.64 UR10, c[0x0][0x208] ;  /* 0x00008200000a7ab9 */ /* 0x000fe20000000a00 */
[----:B------:R-:W-:Y:S01]  /*17920*/  SHF.R.S32.HI R2, RZ, 0x6, R2 ;  /* 0x00000006ff027819 */ /* 0x000fe20000011402 */
[----:B------:R-:W-:Y:S01]  /*17930*/  IMAD.U32 R206, RZ, RZ, UR5 ;  /* 0x00000005ffce7e24 */ /* 0x000fe2000f8e00ff */
[----:B------:R-:W-:Y:S01]  /*17940*/  ULDC UR5, c[0x0][0x2ec] ;  /* 0x0000bb0000057ab9 */ /* 0x000fe20000000800 */
[----:B-1----:R-:W-:-:S05]  /*17950*/  VIADD R7, R7, 0x3f ;  /* 0x0000003f07077836 */ /* 0x002fca0000000000 */
[----:B------:R-:W-:-:S04]  /*17960*/  SHF.R.S32.HI R4, RZ, 0x1f, R7 ;  /* 0x0000001fff047819 */ /* 0x000fc80000011407 */
[----:B------:R-:W-:Y:S02]  /*17970*/  LEA.HI R4, R4, R7, RZ, 0x6 ;  /* 0x0000000704047211 */ /* 0x000fe400078f30ff */
[----:B--2---:R-:W-:Y:S02]  /*17980*/  LOP3.LUT R9, R176, 0x3, RZ, 0xc0, !PT ;  /* 0x00000003b0097812 */ /* 0x004fe400078ec0ff */
[----:B------:R-:W-:-:S03]  /*17990*/  SHF.R.S32.HI R209, RZ, 0x6, R4 ;  /* 0x00000006ffd17819 */ /* 0x000fc60000011404 */
[----:B------:R-:W-:Y:S01]  /*179a0*/  IMAD R9, R9, -0x2, R0 ;  /* 0xfffffffe09097824 */ /* 0x000fe200078e0200 */
[----:B------:R-:W-:Y:S01]  /*179b0*/  VIMNMX R209, R209, R2, PT ;  /* 0x00000002d1d17248 */ /* 0x000fe20003fe0100 */
[----:B------:R-:W-:-:S03]  /*179c0*/  IMAD.MOV.U32 R0, RZ, RZ, R3 ;  /* 0x000000ffff007224 */ /* 0x000fc600078e0003 */
[----:B------:R-:W-:Y:S01]  /*179d0*/  IADD3 R208, R134, R9, -R199 ;  /* 0x0000000986d07210 */ /* 0x000fe20007ffe8c7 */
[----:B------:R-:W-:-:S07]  /*179e0*/  VIADD R209, R209, 0xfffffffe ;  /* 0xfffffffed1d17836 */ /* 0x000fce0000000000 */
.L_x_4090:
[----:B------:R-:W-:Y:S01]  /*179f0*/  SHF.R.S32.HI R3, RZ, 0x1f, R176 ;  /* 0x0000001fff037819 */ /* 0x000fe200000114b0 */
[----:B------:R-:W-:Y:S04]  /*17a00*/  DEPBAR.LE SB0, 0x0 ;  /* 0x000080000000791a */ /* 0x000fe80000000000 */
[----:B------:R-:W-:Y:S01]  /*17a10*/  LEA.HI R5, R3, R176, RZ, 0x3 ;  /* 0x000000b003057211 */ /* 0x000fe200078f18ff */
[----:B------:R-:W-:Y:S01]  /*17a20*/  IMAD.MOV.U32 R12, RZ, RZ, R207 ;  /* 0x000000ffff0c7224 */ /* 0x000fe200078e00cf */
[----:B------:R-:W-:Y:S01]  /*17a30*/  BAR.SYNC.DEFER_BLOCKING 0x0 ;  /* 0x0000000000007b1d */ /* 0x000fe20000010000 */
[----:B------:R-:W-:Y:S01]  /*17a40*/  PLOP3.LUT P0, PT, PT, PT, UP0, 0x40, 0x0 ;  /* 0x000000000000781c */ /* 0x000fe20003f0e808 */
[----:B------:R-:W-:Y:S01]  /*17a50*/  IMAD.MOV.U32 R6, RZ, RZ, R206 ;  /* 0x000000ffff067224 */ /* 0x000fe200078e00ce */
[----:B------:R-:W-:Y:S05]  /*17a60*/  LOP3.LUT R5, R5, 0xfffffff8, RZ, 0xc0, !PT ;  /* 0xfffffff805057812 */ /* 0x000fea00078ec0ff */
[----:B------:R-:W-:Y:S04]  /*17a70*/  IMAD.IADD R134, R176, 0x1, -R5 ;  /* 0x00000001b0867824 */ /* 0x000fe800078e0a05 */
[----:B------:R-:W-:Y:S04]  /*17a80*/  IMAD.SHL.U32 R134, R134, 0x8, RZ ;  /* 0x0000000886867824 */ /* 0x000fe800078e00ff */
[C---:B------:R-:W-:Y:S01]  /*17a90*/  VIADD R2, R134.reuse, 0x80 ;  /* 0x0000008086027836 */ /* 0x040fe20000000000 */
[C---:B------:R-:W-:Y:S01]  /*17aa0*/  ISETP.GE.AND P1, PT, R134.reuse, UR9, PT ;  /* 0x0000000986007c0c */ /* 0x040fe2000bf26270 */
[----:B------:R-:W-:Y:S03]  /*17ab0*/  VIADD R134, R134, 0x40 ;  /* 0x0000004086867836 */ /* 0x000fe60000000000 */
[----:B------:R-:W-:Y:S04]  /*17ac0*/  ISETP.GE.AND P2, PT, R2, UR18, PT ;  /* 0x0000001202007c0c */ /* 0x000fe8000bf46270 */
[----:B------:R-:W-:Y:S01]  /*17ad0*/  SEL R2, RZ, 0x3fffc, P2 ;  /* 0x0003fffcff027807 */ /* 0x000fe20001000000 */
[----:B------:R-:W-:Y:S08]  /*17ae0*/  @P0 BRA `(.L_x_4087) ;  /* 0x0000000000f40947 */ /* 0x000ff00003800000 */
        /* <DEDUP_REMOVED lines=61> */
.L_x_4087:
[----:B------:R-:W-:Y:S01]  /*17ec0*/  LEA R214, P4, R12, R160, 0x1 ;  /* 0x000000a00cd67211 */ /* 0x000fe200078808ff */
[----:B------:R-:W-:Y:S01]  /*17ed0*/  IMAD.MOV.U32 R135, RZ, RZ, 0x20 ;  /* 0x00000020ff877424 */ /* 0x000fe200078e00ff */
[----:B------:R-:W-:Y:S02]  /*17ee0*/  ISETP.GE.AND P0, PT, R134, UR18, PT ;  /* 0x0000001286007c0c */ /* 0x000fe4000bf06270 */
[-C--:B------:R-:W-:Y:S02]  /*17ef0*/  LEA.HI.X R215, R12, R161.reuse, R6, 0x1, P4 ;  /* 0x000000a10cd77211 */ /* 0x080fe400020f0c06 */
[----:B------:R-:W-:Y:S02]  /*17f00*/  LOP3.LUT P2, RZ, R2, 0x4, RZ, 0xc0, !PT ;  /* 0x0000000402ff7812 */ /* 0x000fe4000784c0ff */
[----:B------:R-:W-:Y:S01]  /*17f10*/  IADD3 R7, P3, R12, UR20, RZ ;  /* 0x000000140c077c10 */ /* 0x000fe2000ff7e0ff */
[----:B------:R-:W-:Y:S01]  /*17f20*/  @!PT LDS RZ, [RZ] ;  /* 0x00000000fffff984 */ /* 0x000fe20000000800 */
[----:B------:R-:W-:Y:S01]  /*17f30*/  @!PT LDS RZ, [RZ] ;  /* 0x00000000fffff984 */ /* 0x000fe20000000800 */
[----:B------:R-:W-:Y:S01]  /*17f40*/  @!PT LDS RZ, [RZ] ;  /* 0x00000000fffff984 */ /* 0x000fe20000000800 */
[----:B------:R-:W-:Y:S01]  /*17f50*/  @!P1 LDGSTS.E.BYPASS.LTC128B.128 [R201+0xc000], desc[UR10][R214.64] ;  /* 0x0c000000d6c99fae */ /* 0x000fe2000b901d4a */
[----:B------:R-:W-:Y:S02]  /*17f60*/  LEA.HI R3, R3, R176, RZ, 0x4 ;  /* 0x000000b003037211 */ /* 0x000fe400078f20ff */
[CC--:B------:R-:W-:Y:S01]  /*17f70*/  @!P1 LEA R12, P6, R7.reuse, R160.reuse, 0x1 ;  /* 0x000000a0070c9211 */ /* 0x0c0fe200078c08ff */
[----:B------:R-:W-:Y:S01]  /*17f80*/  @P1 STS.128 [R201+0xc000], RZ ;  /* 0x00c000ffc9001388 */ /* 0x000fe20000000c00 */
[----:B------:R-:W-:Y:S02]  /*17f90*/  IADD3.X R6, R6, UR19, RZ, P3, !PT ;  /* 0x0000001306067c10 */ /* 0x000fe40009ffe4ff */
[CC--:B------:R-:W-:Y:S01]  /*17fa0*/  @!P0 LEA R10, P4, R7.reuse, R160.reuse, 0x1 ;  /* 0x000000a0070a8211 */ /* 0x0c0fe200078808ff */
[----:B------:R-:W-:Y:S01]  /*17fb0*/  @!PT LDS RZ, [RZ] ;  /* 0x00000000fffff984 */ /* 0x000fe20000000800 */
[----:B------:R-:W-:Y:S01]  /*17fc0*/  @!PT LDS RZ, [RZ] ;  /* 0x00000000fffff984 */ /* 0x000fe20000000800 */
[----:B------:R-:W-:Y:S01]  /*17fd0*/  @!PT LDS RZ, [RZ] ;  /* 0x00000000fffff984 */ /* 0x000fe20000000800 */
[----:B------:R-:W-:Y:S01]  /*17fe0*/  @!P0 LDGSTS.E.BYPASS.LTC128B.128 [R201+0xe000], desc[UR10][R214.64+0x80] ;  /* 0x0e000080d6c98fae */ /* 0x000fe2000b901d4a */
[CCC-:B------:R-:W-:Y:S02]  /*17ff0*/  @!P1 LEA.HI.X R13, R7.reuse, R161.reuse, R6.reuse, 0x1, P6 ;  /* 0x000000a1070d9211 */ /* 0x1c0fe400030f0c06 */
[C---:B------:R-:W-:Y:S01]  /*18000*/  IADD3 R5, P3, R7.reuse, UR20, RZ ;  /* 0x0000001407057c10 */ /* 0x040fe2000ff7e0ff */
[----:B------:R-:W-:Y:S01]  /*18010*/  @P0 STS.128 [R201+0xe000], RZ ;  /* 0x00e000ffc9000388 */ /* 0x000fe20000000c00 */
[CCC-:B------:R-:W-:Y:S02]  /*18020*/  @!P0 LEA.HI.X R11, R7.reuse, R161.reuse, R6.reuse, 0x1, P4 ;  /* 0x000000a1070b8211 */ /* 0x1c0fe400020f0c06 */
[----:B------:R-:W-:Y:S01]  /*18030*/  IADD3.X R4, R6, UR19, RZ, P3, !PT ;  /* 0x0000001306047c10 */ /* 0x000fe20009ffe4ff */
[----:B------:R-:W-:Y:S01]  /*18040*/  @!PT LDS RZ, [RZ] ;  /* 0x00000000fffff984 */ /* 0x000fe20000000800 */
[----:B------:R-:W-:Y:S01]  /*18050*/  @!PT LDS RZ, [RZ] ;  /* 0x00000000fffff984 */ /* 0x000fe20000000800 */
[----:B------:R-:W-:Y:S01]  /*18060*/  @!PT LDS RZ, [RZ] ;  /* 0x00000000fffff984 */ /* 0x000fe20000000800 */
[----:B------:R-:W-:Y:S01]  /*18070*/  @P2 LDGSTS.E.BYPASS.LTC128B.128 [R201+0x10000], desc[UR10][R214.64+0x100] ;  /* 0x10000100d6c92fae */ /* 0x000fe2000b901d4a */
[-C--:B------:R-:W-:Y:S02]  /*18080*/  @P2 LEA R8, P3, R7, R160.reuse, 0x1 ;  /* 0x000000a007082211 */ /* 0x080fe400078608ff */
[-C--:B------:R-:W-:Y:S01]  /*18090*/  @!P1 LEA R24, P4, R5, R160.reuse, 0x1 ;  /* 0x000000a005189211 */ /* 0x080fe200078808ff */
[----:B------:R-:W-:Y:S01]  /*180a0*/  @!P2 STS.128 [R201+0x10000], RZ ;  /* 0x010000ffc900a388 */ /* 0x000fe20000000c00 */
[-C--:B------:R-:W-:Y:S02]  /*180b0*/  @P2 LEA.HI.X R9, R7, R161.reuse, R6, 0x1, P3 ;  /* 0x000000a107092211 */ /* 0x080fe400018f0c06 */
[CCC-:B------:R-:W-:Y:S01]  /*180c0*/  @!P1 LEA.HI.X R25, R5.reuse, R161.reuse, R4.reuse, 0x1, P4 ;  /* 0x000000a105199211 */ /* 0x1c0fe200020f0c04 */
[----:B------:R-:W-:Y:S01]  /*180d0*/  @!PT LDS RZ, [RZ] ;  /* 0x00000000fffff984 */ /* 0x000fe20000000800 */
[----:B------:R-:W-:Y:S01]  /*180e0*/  @!PT LDS RZ, [RZ] ;  /* 0x00000000fffff984 */ /* 0x000fe20000000800 */
[----:B------:R-:W-:Y:S01]  /*180f0*/  @!PT LDS RZ, [RZ] ;  /* 0x00000000fffff984 */ /* 0x000fe20000000800 */
[----:B------:R-:W-:Y:S01]  /*18100*/  @!P1 LDGSTS.E.BYPASS.LTC128B.128 [R201+0xc800], desc[UR10][R12.64] ;  /* 0x0c8000000cc99fae */ /* 0x000fe2000b901d4a */
[CC--:B------:R-:W-:Y:S02]  /*18110*/  @!P0 LEA R18, P3, R5.reuse, R160.reuse, 0x1 ;  /* 0x000000a005128211 */ /* 0x0c0fe400078608ff */
[C---:B------:R-:W-:Y:S01]  /*18120*/  IADD3 R2, P5, R5.reuse, UR20, RZ ;  /* 0x0000001405027c10 */ /* 0x040fe2000ffbe0ff */
[----:B------:R-:W-:Y:S01]  /*18130*/  @P1 STS.128 [R201+0xc800], RZ ;  /* 0x00c800ffc9001388 */ /* 0x000fe20000000c00 */
[CCC-:B------:R-:W-:Y:S02]  /*18140*/  @!P0 LEA.HI.X R19, R5.reuse, R161.reuse, R4.reuse, 0x1, P3 ;  /* 0x000000a105138211 */ /* 0x1c0fe400018f0c04 */
[----:B------:R-:W-:Y:S01]  /*18150*/  IADD3.X R6, R4, UR19, RZ, P5, !PT ;  /* 0x0000001304067c10 */ /* 0x000fe2000affe4ff */
[----:B------:R-:W-:Y:S01]  /*18160*/  @!PT LDS RZ, [RZ] ;  /* 0x00000000fffff984 */ /* 0x000fe20000000800 */
[----:B------:R-:W-:Y:S01]  /*18170*/  @!PT LDS RZ, [RZ] ;  /* 0x00000000fffff984 */ /* 0x000fe20000000800 */
[----:B------:R-:W-:Y:S01]  /*18180*/  @!PT LDS RZ, [RZ] ;  /* 0x00000000fffff984 */ /* 0x000fe20000000800 */
[----:B------:R-:W-:Y:S01]  /*18190*/  @!P0 LDGSTS.E.BYPASS.LTC128B.128 [R201+0xe800], desc[UR10][R10.64+0x80] ;  /* 0x0e8000800ac98fae */ /* 0x000fe2000b901d4a */
[CC--:B------:R-:W-:Y:S02]  /*181a0*/  @P2 LEA R16, P5, R5.reuse, R160.reuse, 0x1 ;  /* 0x000000a005102211 */ /* 0x0c0fe400078a08ff */
[CC--:B------:R-:W-:Y:S01]  /*181b0*/  @!P1 LEA R22, P6, R2.reuse, R160.reuse, 0x1 ;  /* 0x000000a002169211 */ /* 0x0c0fe200078c08ff */
[----:B------:R-:W-:Y:S01]  /*181c0*/  @P0 STS.128 [R201+0xe800], RZ ;  /* 0x00e800ffc9000388 */ /* 0x000fe20000000c00 */
[-C--:B------:R-:W-:Y:S02]  /*181d0*/  @P2 LEA.HI.X R17, R5, R161.reuse, R4, 0x1, P5 ;  /* 0x000000a105112211 */ /* 0x080fe400028f0c04 */
[CCC-:B------:R-:W-:Y:S01]  /*181e0*/  @!P1 LEA.HI.X R23, R2.reuse, R161.reuse, R6.reuse, 0x1, P6 ;  /* 0x000000a102179211 */ /* 0x1c0fe200030f0c06 */
[----:B------:R-:W-:Y:S01]  /*181f0*/  @!PT LDS RZ, [RZ] ;  /* 0x00000000fffff984 */ /* 0x000fe20000000800 */
[----:B------:R-:W-:Y:S01]  /*18200*/  @!PT LDS RZ, [RZ] ;  /* 0x00000000fffff984 */ /* 0x000fe20000000800 */
[----:B------:R-:W-:Y:S01]  /*18210*/  @!PT LDS RZ, [RZ] ;  /* 0x00000000fffff984 */ /* 0x000fe20000000800 */
[----:B------:R1:W-:Y:S01]  /*18220*/  @P2 LDGSTS.E.BYPASS.LTC128B.128 [R201+0x10800], desc[UR10][R8.64+0x100] ;  /* 0x1080010008c92fae */ /* 0x0003e2000b901d4a */
[CC--:B------:R-:W-:Y:S02]  /*18230*/  @!P0 LEA R14, P4, R2.reuse, R160.reuse, 0x1 ;  /* 0x000000a0020e8211 */ /* 0x0c0fe400078808ff */
[C---:B------:R-:W-:Y:S01]  /*18240*/  @P2 LEA R20, P3, R2.reuse, R160, 0x1 ;  /* 0x000000a002142211 */ /* 0x040fe200078608ff */
[----:B------:R-:W-:Y:S01]  /*18250*/  @!P2 STS.128 [R201+0x10800], RZ ;  /* 0x010800ffc900a388 */ /* 0x000fe20000000c00 */
[CCC-:B------:R-:W-:Y:S02]  /*18260*/  @!P0 LEA.HI.X R15, R2.reuse, R161.reuse, R6.reuse, 0x1, P4 ;  /* 0x000000a1020f8211 */ /* 0x1c0fe400020f0c06 */
[----:B------:R-:W-:Y:S01]  /*18270*/  @P2 LEA.HI.X R21, R2, R161, R6, 0x1, P3 ;  /* 0x000000a102152211 */ /* 0x000fe200018f0c06 */
[----:B------:R-:W-:Y:S01]  /*18280*/  @!PT LDS RZ, [RZ] ;  /* 0x00000000fffff984 */ /* 0x000fe20000000800 */
[----:B------:R-:W-:Y:S01]  /*18290*/  @!PT LDS RZ, [RZ] ;  /* 0x00000000fffff984 */ /* 0x000fe20000000800 */
[----:B------:R-:W-:Y:S01]  /*182a0*/  @!PT LDS RZ, [RZ] ;  /* 0x00000000fffff984 */ /* 0x000fe20000000800 */
[----:B------:R-:W-:Y:S01]  /*182b0*/  @!P1 LDGSTS.E.BYPASS.LTC128B.128 [R201+0xd000], desc[UR10][R24.64] ;  /* 0x0d00000018c99fae */ /* 0x000fe2000b901d4a */
[----:B------:R-:W-:Y:S03]  /*182c0*/  LOP3.LUT R3, R3, 0xfffffff0, RZ, 0xc0, !PT ;  /* 0xfffffff003037812 */ /* 0x000fe600078ec0ff */
[----:B------:R-:W-:Y:S02]  /*182d0*/  @P1 STS.128 [R201+0xd000], RZ ;  /* 0x00d000ffc9001388 */ /* 0x000fe40000000c00 */
        /* <DEDUP_REMOVED lines=17> */
[----:B------:R-:W-:Y:S01]  /*183f0*/  @!P1 LDGSTS.E.BYPASS.LTC128B.128 [R201+0xd800], desc[UR10][R22.64] ;  /* 0x0d80000016c99fae */ /* 0x000fe2000b901d4a */
[----:B------:R-:W-:Y:S02]  /*18400*/  IMAD.IADD R2, R3, 0x1, -R2 ;  /* 0x0000000103027824 */ /* 0x000fe400078e0a02 */
[----:B------:R-:W-:Y:S01]  /*18410*/  IMAD.MOV.U32 R3, RZ, RZ, 0x10 ;  /* 0x00000010ff037424 */ /* 0x000fe200078e00ff */
[----:B------:R-:W-:Y:S04]  /*18420*/  @P1 STS.128 [R201+0xd800], RZ ;  /* 0x00d800ffc9001388 */ /* 0x000fe80000000c00 */
[----:B------:R-:W-:Y:S01]  /*18430*/  @!PT LDS RZ, [RZ] ;  /* 0x00000000fffff984 */ /* 0x000fe20000000800 */
[----:B------:R-:W-:Y:S01]  /*18440*/  @!PT LDS RZ, [RZ] ;  /* 0x00000000fffff984 */ /* 0x000fe20000000800 */
[----:B------:R-:W-:Y:S01]  /*18450*/  @!PT LDS RZ, [RZ] ;  /* 0x00000000fffff984 */ /* 0x000fe20000000800 */
[----:B------:R3:W-:Y:S04]  /*18460*/  @!P0 LDGSTS.E.BYPASS.LTC128B.128 [R201+0xf800], desc[UR10][R14.64+0x80] ;  /* 0x0f8000800ec98fae */ /* 0x0007e8000b901d4a */
[----:B------:R-:W-:Y:S01]  /*18470*/  @P0 STS.128 [R201+0xf800], RZ ;  /* 0x00f800ffc9000388 */ /* 0x000fe20000000c00 */
[C---:B------:R-:W-:Y:S03]  /*18480*/  LOP3.LUT P0, RZ, R2.reuse, 0x2, RZ, 0xc0, !PT ;  /* 0x0000000202ff7812 */ /* 0x040fe6000780c0ff */
[----:B------:R-:W-:Y:S01]  /*18490*/  @!PT LDS RZ, [RZ] ;  /* 0x00000000fffff984 */ /* 0x000fe20000000800 */
[----:B------:R-:W-:Y:S01]  /*184a0*/  @!PT LDS RZ, [RZ] ;  /* 0x00000000fffff984 */ /* 0x000fe20000000800 */
[----:B------:R-:W-:Y:S01]  /*184b0*/  @!PT LDS RZ, [RZ] ;  /* 0x00000000fffff984 */ /* 0x000fe20000000800 */
[----:B------:R4:W-:Y:S01]  /*184c0*/  @P2 LDGSTS.E.BYPASS.LTC128B.128 [R201+0x11800], desc[UR10][R20.64+0x100] ;  /* 0x1180010014c92fae */ /* 0x0009e2000b901d4a */
[----:B------:R-:W-:Y:S02]  /*184d0*/  SEL R3, R3, 0xfffffff0, !P0 ;  /* 0xfffffff003037807 */ /* 0x000fe40004000000 */
[----:B------:R-:W-:Y:S01]  /*184e0*/  LOP3.LUT P0, RZ, R2, 0x4, RZ, 0xc0, !PT ;  /* 0x0000000402ff7812 */ /* 0x000fe2000780c0ff */
[----:B------:R-:W-:Y:S02]  /*184f0*/  @!P2 STS.128 [R201+0x11800], RZ ;  /* 0x011800ffc900a388 */ /* 0x000fe40000000c00 */
[--C-:B------:R-:W-:Y:S01]  /*18500*/  IMAD R132, R3, 0x2, R196.reuse ;  /* 0x0000000203847824 */ /* 0x100fe200078e02c4 */
[----:B------:R-:W-:Y:S01]  /*18510*/  SEL R135, R135, 0xffffffe0, !P0 ;  /* 0xffffffe087877807 */ /* 0x000fe20004000000 */
[----:B------:R-:W-:Y:S01]  /*18520*/  LDSM.16.M88.4 R136, [R196] ;  /* 0x00000000c488783b */ /* 0x000fe20000000200 */
[----:B------:R-:W-:Y:S03]  /*18530*/  ISETP.GE.AND P0, PT, R209, 0x1, PT ;  /* 0x00000001d100780c */ /* 0x000fe60003f06270 */
[----:B-1----:R-:W1:Y:S01]  /*18540*/  LDSM.16.M88.4 R8, [R195+0x6000] ;  /* 0x00600000c308783b */ /* 0x002e620000000200 */
[C---:B------:R-:W-:Y:S02]  /*18550*/  IMAD R3, R135.reuse, 0x2, R196 ;  /* 0x0000000287037824 */ /* 0x040fe400078e02c4 */
[----:B------:R-:W-:Y:S01]  /*18560*/  IMAD R2, R135, 0x2, R132 ;  /* 0x0000000287027824 */ /* 0x000fe200078e0284 */
        /* <DEDUP_REMOVED lines=162> */
[----:B------:R-:W-:Y:S01]  /*18f90*/  PLOP3.LUT P3, PT, PT, PT, UP0, 0x40, 0x0 ;  /* 0x000000000000781c */ /* 0x000fe20003f6e808 */
[----:B------:R-:W-:Y:S01]  /*18fa0*/  ULEA UR7, -UR8, URZ, 0x6 ;  /* 0x0000003f08077291 */ /* 0x000fe2000f8e313f */
[----:B------:R-:W-:Y:S03]  /*18fb0*/  ISETP.GE.AND P0, PT, R134, UR18, PT ;  /* 0x0000001286007c0c */ /* 0x000fe6000bf06270 */
[----:B------:R-:W-:Y:S02]  /*18fc0*/  USHF.R.S32.HI UR6, URZ, 0x1f, UR7 ;  /* 0x0000001f3f067899 */ /* 0x000fe40008011407 */
[----:B------:R-:W-:Y:S04]  /*18fd0*/  IMAD.U32 R140, RZ, RZ, UR7 ;  /* 0x00000007ff8c7e24 */ /* 0x000fe8000f8e00ff */
[----:B------:R-:W-:Y:S02]  /*18fe0*/  IMAD.U32 R132, RZ, RZ, UR6 ;  /* 0x00000006ff847e24 */ /* 0x000fe4000f8e00ff */
        /* <DEDUP_REMOVED lines=62> */
.L_x_4089:
[C---:B------:R-:W-:Y:S02]  /*193d0*/  LEA R150, P4, R140.reuse, R204, 0x1 ;  /* 0x000000cc8c967211 */ /* 0x040fe400078808ff */
        /* <DEDUP_REMOVED lines=8> */
[----:B------:R1:W-:Y:S01]  /*19460*/  @!P1 LDGSTS.E.BYPASS.LTC128B.128 [R201+0x6000], desc[UR10][R150.64] ;  /* 0x0600000096c99fae */ /* 0x0003e2000b901d4a */
[C---:B------:R-:W-:Y:S02]  /*19470*/  @P2 LEA R140, P3, R3.reuse, R204, 0x1 ;  /* 0x000000cc038c2211 */ /* 0x040fe400078608ff */
[CCC-:B------:R-:W-:Y:S01]  /*19480*/  @!P1 LEA.HI.X R149, R3.reuse, R205.reuse, R132.reuse, 0x1, P6 ;  /* 0x000000cd03959211 */ /* 0x1c0fe200030f0c84 */
[----:B------:R1:W-:Y:S01]  /*19490*/  @P1 STS.128 [R201+0x6000], RZ ;  /* 0x006000ffc9001388 */ /* 0x0003e20000000c00 */
[CCC-:B------:R-:W-:Y:S02]  /*194a0*/  @!P0 LEA.HI.X R143, R3.reuse, R205.reuse, R132.reuse, 0x1, P4 ;  /* 0x000000cd038f8211 */ /* 0x1c0fe400020f0c84 */
[CC--:B------:R-:W-:Y:S01]  /*194b0*/  @P2 LEA.HI.X R141, R3.reuse, R205.reuse, R132, 0x1, P3 ;  /* 0x000000cd038d2211 */ /* 0x0c0fe200018f0c84 */
[----:B------:R-:W-:Y:S01]  /*194c0*/  @!PT LDS RZ, [RZ] ;  /* 0x00000000fffff984 */ /* 0x000fe20000000800 */
[----:B------:R-:W-:Y:S01]  /*194d0*/  @!PT LDS RZ, [RZ] ;  /* 0x00000000fffff984 */ /* 0x000fe20000000800 */
[----:B------:R-:W-:Y:S01]  /*194e0*/  @!PT LDS RZ, [RZ] ;  /* 0x00000000fffff984 */ /* 0x000fe20000000800 */
[----:B------:R1:W-:Y:S01]  /*194f0*/  @!P0 LDGSTS.E.BYPASS.LTC128B.128 [R201+0x8000], desc[UR10][R150.64+0x80] ;  /* 0x0800008096c98fae */ /* 0x0003e2000b901d4a */
[----:B------:R-:W-:Y:S03]  /*19500*/  IADD3 R135, P5, R3, R198, RZ ;  /* 0x000000c603877210 */ /* 0x000fe60007fbe0ff */
[----:B------:R1:W-:Y:S01]  /*19510*/  @P0 STS.128 [R201+0x8000], RZ ;  /* 0x008000ffc9000388 */ /* 0x0003e20000000c00 */
[CC--:B------:R-:W-:Y:S01]  /*19520*/  @!P1 LEA R146, P4, R135.reuse, R204.reuse, 0x1 ;  /* 0x000000cc87929211 */ /* 0x0c0fe200078808ff */
[--C-:B------:R-:W-:Y:S01]  /*19530*/  IMAD.X R132, R132, 0x1, R197.reuse, P5 ;  /* 0x0000000184847824 */ /* 0x100fe200028e06c5 */
[CC--:B------:R-:W-:Y:S01]  /*19540*/  @!P0 LEA R138, P3, R135.reuse, R204.reuse, 0x1 ;  /* 0x000000cc878a8211 */ /* 0x0c0fe200078608ff */
[----:B------:R-:W-:Y:S01]  /*19550*/  @!PT LDS RZ, [RZ] ;  /* 0x00000000fffff984 */ /* 0x000fe20000000800 */
[----:B------:R-:W-:Y:S01]  /*19560*/  @!PT LDS RZ, [RZ] ;  /* 0x00000000fffff984 */ /* 0x000fe20000000800 */
[----:B------:R-:W-:Y:S01]  /*19570*/  @!PT LDS RZ, [RZ] ;  /* 0x00000000fffff984 */ /* 0x000fe20000000800 */
[----:B------:R1:W-:Y:S01]  /*19580*/  @P2 LDGSTS.E.BYPASS.LTC128B.128 [R201+0xa000], desc[UR10][R150.64+0x100] ;  /* 0x0a00010096c92fae */ /* 0x0003e2000b901d4a */
[C---:B------:R-:W-:Y:S02]  /*19590*/  @P2 LEA R136, P5, R135.reuse, R204, 0x1 ;  /* 0x000000cc87882211 */ /* 0x040fe400078a08ff */
[CCC-:B------:R-:W-:Y:S01]  /*195a0*/  @!P1 LEA.HI.X R147, R135.reuse, R205.reuse, R132.reuse, 0x1, P4 ;  /* 0x000000cd87939211 */ /* 0x1c0fe200020f0c84 */
[----:B------:R1:W-:Y:S01]  /*195b0*/  @!P2 STS.128 [R201+0xa000], RZ ;  /* 0x00a000ffc900a388 */ /* 0x0003e20000000c00 */
        /* <DEDUP_REMOVED lines=15> */
[C---:B------:R-:W-:Y:S01]  /*196b0*/  @P2 LEA R152, P3, R3.reuse, R204, 0x1 ;  /* 0x000000cc03982211 */ /* 0x040fe200078608ff */
[----:B------:R-:W-:Y:S01]  /*196c0*/  IMAD.MOV.U32 R204, RZ, RZ, R150 ;  /* 0x000000ffffcc7224 */ /* 0x000fe200078e0096 */
        /* <DEDUP_REMOVED lines=41> */
.L_x_4088:
        /* <DEDUP_REMOVED lines=250> */
[C---:B------:R-:W-:Y:S01]  /*1a900*/  FMUL.FTZ R88, R2.reuse, R88 ;  /* 0x0000005802587220 */ /* 0x040fe20000410000 */
        /* <DEDUP_REMOVED lines=216> */
[----:B------:R-:W-:Y:S01]  /*1b690*/  F2FP.F16.F32.PACK_AB R20, R215, R212 ;  /* 0x000000d4d714723e */ /* 0x000fe200000000ff */
        /* <DEDUP_REMOVED lines=45> */
.L_x_4086:
        /* <DEDUP_REMOVED lines=255> */
[----:B------:R-:W4:Y:S01]  /*1c960*/  S2R R17, SR_CTAID.Y ;  /* 0x0000000000117919 */ /* 0x000f220000002600 */
[----:B------:R-:W4:Y:S01]  /*1c970*/  LDC R2, c[0x0][0x2c4] ;  /* 0x0000b100ff027b82 */ /* 0x000f220000000800 */
[----:B------:R-:W-:Y:S01]  /*1c980*/  ISETP.NE.AND P0, PT, R200, -0x1, PT ;  /* 0xffffffffc800780c */ /* 0x000fe20003f05270 */
[----:B------:R-:W1:Y:S06]  /*1c990*/  S2R R32, SR_CTAID.Z ;  /* 0x0000000000207919 */ /* 0x000e6c0000002700 */
[----:B------:R-:W1:Y:S01]  /*1c9a0*/  LDC R3, c[0x0][0x2e4] ;  /* 0x0000b900ff037b82 */ /* 0x000e620000000800 */
[----:B----4-:R-:W-:-:S05]  /*1c9b0*/  IMAD R5, R17, R2, RZ ;  /* 0x0000000211057224 */ /* 0x010fca00078e02ff */
[----:B------:R-:W-:-:S05]  /*1c9c0*/  SEL R2, R5, R200, !P0 ;  /* 0x000000c805027207 */ /* 0x000fca0004000000 */
[----:B-1----:R-:W-:Y:S01]  /*1c9d0*/  IMAD R3, R32, R3, R2 ;  /* 0x0000000320037224 */ /* 0x002fe200078e0202 */
[----:B------:R-:W-:Y:S06]  /*1c9e0*/  BRA `(.L_x_4092) ;  /* 0x0000000000187947 */ /* 0x000fec0003800000 */
.L_x_4091:
[----:B------:R-:W1:Y:S01]  /*1c9f0*/  S2R R32, SR_CTAID.Z ;  /* 0x0000000000207919 */ /* 0x000e620000002700 */
[----:B------:R-:W1:Y:S01]  /*1ca00*/  LDC R2, c[0x0][0x270] ;  /* 0x00009c00ff027b82 */ /* 0x000e620000000800 */
[----:B------:R-:W1:Y:S07]  /*1ca10*/  S2R R17, SR_CTAID.Y ;  /* 0x0000000000117919 */ /* 0x000e6e0000002600 */
[----:B------:R-:W2:Y:S01]  /*1ca20*/  LDC R3, c[0x0][0x2c4] ;  /* 0x0000b100ff037b82 */ /* 0x000ea20000000800 */
[----:B-1----:R-:W-:-:S04]  /*1ca30*/  IMAD R2, R17, R2, R32 ;  /* 0x0000000211027224 */ /* 0x002fc800078e0220 */
[----:B--2---:R-:W-:-:S07]  /*1ca40*/  IMAD R3, R2, R3, RZ ;  /* 0x0000000302037224 */ /* 0x004fce00078e02ff */
.L_x_4092:
        /* <DEDUP_REMOVED lines=34> */
.L_x_4094:
[----:B------:R-:W-:Y:S05]  /*1cc70*/  BSYNC B0 ;  /* 0x0000000000007941 */ /* 0x000fea0003800000 */
.L_x_4093:
[----:B------:R-:W2:Y:S01]  /*1cc80*/  S2UR UR5, SR_CTAID.X ;  /* 0x00000000000579c3 */ /* 0x000ea20000002500 */
[----:B------:R-:W-:Y:S01]  /*1cc90*/  LEA.HI R7, R7, R0, RZ, 0x3 ;  /* 0x0000000007077211 */ /* 0x000fe200078f18ff */
[----:B-1----:R1:W3:Y:S01]  /*1cca0*/  LDS.128 R12, [R201+0x1800] ;  /* 0x00180000c90c7984 */ /* 0x0022e20000000c00 */
[----:B------:R-:W-:Y:S01]  /*1ccb0*/  ISETP.NE.AND P0, PT, R200, -0x1, PT ;  /* 0xffffffffc800780c */ /* 0x000fe20003f05270 */
[----:B------:R-:W-:Y:S01]  /*1ccc0*/  BSSY B0, `(.L_x_4095) ;  /* 0x0000041000007945 */ /* 0x000fe20003800000 */
[----:B------:R-:W-:Y:S01]  /*1ccd0*/  LOP3.LUT R7, R7, 0xfffffff8, RZ, 0xc0, !PT ;  /* 0xfffffff807077812 */ /* 0x000fe200078ec0ff */
[----:B------:R1:W4:Y:S01]  /*1cce0*/  LDS.128 R24, [R201] ;  /* 0x00000000c9187984 */ /* 0x0003220000000c00 */
[----:B------:R-:W-:Y:S01]  /*1ccf0*/  SHF.R.S32.HI R10, RZ, 0x1f, R9 ;  /* 0x0000001fff0a7819 */ /* 0x000fe20000011409 */
[----:B------:R-:W5:Y:S02]  /*1cd00*/  LDC.64 R2, c[0x0][0x290] ;  /* 0x0000a400ff027b82 */ /* 0x000f640000000a00 */
[----:B------:R-:W-:Y:S01]  /*1cd10*/  IMAD.IADD R28, R0, 0x1, -R7 ;  /* 0x00000001001c7824 */ /* 0x000fe200078e0a07 */
[----:B------:R-:W-:-:S02]  /*1cd20*/  SHF.R.S32.HI R7, RZ, 0x1f, R17 ;  /* 0x0000001fff077819 */ /* 0x000fc40000011411 */
[----:B------:R-:W-:Y:S01]  /*1cd30*/  LEA.HI R10, R10, R9, RZ, 0x3 ;  /* 0x000000090a0a7211 */ /* 0x000fe200078f18ff */
[----:B------:R-:W-:Y:S02]  /*1cd40*/  IMAD.SHL.U32 R28, R28, 0x8, RZ ;  /* 0x000000081c1c7824 */ /* 0x000fe400078e00ff */
[----:B------:R-:W1:Y:S01]  /*1cd50*/  LDC.64 R4, c[0x0][0x298] ;  /* 0x0000a600ff047b82 */ /* 0x000e620000000a00 */
[----:B------:R-:W-:Y:S02]  /*1cd60*/  SHF.R.S32.HI R6, RZ, 0x3, R10 ;  /* 0x00000003ff067819 */ /* 0x000fe4000001140a */
[----:B------:R-:W-:Y:S02]  /*1cd70*/  SHF.R.S32.HI R29, RZ, 0x1f, R28 ;  /* 0x0000001fff1d7819 */ /* 0x000fe4000001141c */
[----:B------:R-:W-:Y:S01]  /*1cd80*/  LOP3.LUT R10, R10, 0xfffffff8, RZ, 0xc0, !PT ;  /* 0xfffffff80a0a7812 */ /* 0x000fe200078ec0ff */
[----:B------:R-:W-:Y:S01]  /*1cd90*/  VIADD R8, R6, 0x10 ;  /* 0x0000001006087836 */ /* 0x000fe20000000000 */
[----:B--2---:R-:W-:-:S02]  /*1cda0*/  USHF.L.U32 UR5, UR5, 0x6, URZ ;  /* 0x0000000605057899 */ /* 0x004fc4000800063f */
[----:B------:R-:W-:Y:S02]  /*1cdb0*/  IADD3 R0, -R10, R9, RZ ;  /* 0x000000090a007210 */ /* 0x000fe40007ffe1ff */
[----:B------:R-:W-:Y:S02]  /*1cdc0*/  USHF.R.S32.HI UR4, URZ, 0x1f, UR5 ;  /* 0x0000001f3f047899 */ /* 0x000fe40008011405 */
[----:B------:R-:W-:Y:S02]  /*1cdd0*/  VIADD R199, R199, -UR5 ;  /* 0x80000005c7c77c36 */ /* 0x000fe40008000000 */
[-C--:B-----5:R-:W-:Y:S01]  /*1cde0*/  IMAD R16, R7, R2.reuse, RZ ;  /* 0x0000000207107224 */ /* 0x0a0fe200078e02ff */
[----:B------:R-:W-:Y:S01]  /*1cdf0*/  SHF.R.S32.HI R7, RZ, 0x1f, R32 ;  /* 0x0000001fff077819 */ /* 0x000fe20000011420 */
[C---:B------:R-:W-:Y:S01]  /*1ce00*/  IMAD.WIDE.U32 R22, R17.reuse, R2, RZ ;  /* 0x0000000211167225 */ /* 0x040fe200078e00ff */
[----:B------:R-:W-:Y:S02]  /*1ce10*/  ISETP.GE.AND P6, PT, R8, R199, PT ;  /* 0x000000c70800720c */ /* 0x000fe40003fc6270 */
[----:B------:R2:W2:Y:S01]  /*1ce20*/  LDS.128 R8, [R201+0x3800] ;  /* 0x00380000c9087984 */ /* 0x0004a20000000c00 */
[----:B------:R-:W-:-:S02]  /*1ce30*/  IMAD R3, R17, R3, R16 ;  /* 0x0000000311037224 */ /* 0x000fc400078e0210 */
        /* <DEDUP_REMOVED lines=11> */
[----:B------:R1:W1:Y:S01]  /*1cef0*/  LDS.128 R20, [R201+0x2000] ;  /* 0x00200000c9147984 */ /* 0x0002620000000c00 */
[----:B------:R-:W-:Y:S01]  /*1cf00*/  IADD3.X R19, R200, R19, R3, P0, !PT ;  /* 0x00000013c8137210 */ /* 0x000fe200007fe403 */
[----:B------:R-:W-:Y:S01]  /*1cf10*/  VIADD R2, R6, 0x30 ;  /* 0x0000003006027836 */ /* 0x000fe20000000000 */
[-C--:B------:R-:W-:Y:S01]  /*1cf20*/  ISETP.GE.AND P5, PT, R16, R199.reuse, PT ;  /* 0x000000c71000720c */ /* 0x080fe20003fa6270 */
[----:B------:R-:W-:Y:S01]  /*1cf30*/  IMAD R35, R32, UR5, R7 ;  /* 0x0000000520237c24 */ /* 0x000fe2000f8e0207 */
[-C--:B------:R-:W-:Y:S01]  /*1cf40*/  ISETP.GE.AND P0, PT, R6, R199.reuse, PT ;  /* 0x000000c70600720c */ /* 0x080fe20003f06270 */
[----:B------:R-:W-:Y:S01]  /*1cf50*/  IMAD.WIDE.U32 R32, R32, UR4, R18 ;  /* 0x0000000420207c25 */ /* 0x000fe2000f8e0012 */
[----:B------:R-:W-:Y:S01]  /*1cf60*/  ISETP.GE.AND P4, PT, R2, R199, PT ;  /* 0x000000c70200720c */ /* 0x000fe20003f86270 */
[----:B------:R1:W1:Y:S01]  /*1cf70*/  LDS.128 R16, [R201+0x4000] ;  /* 0x00400000c9107984 */ /* 0x0002620000000c00 */
[----:B------:R-:W-:Y:S01]  /*1cf80*/  SHF.R.S32.HI R3, RZ, 0x1f, R6 ;  /* 0x0000001fff037819 */ /* 0x000fe20000011406 */
[----:B------:R-:W-:Y:S01]  /*1cf90*/  IMAD.SHL.U32 R0, R0, 0x8, RZ ;  /* 0x0000000800007824 */ /* 0x000fe200078e00ff */
[----:B------:R-:W-:-:S04]  /*1cfa0*/  IADD3 R35, R35, R33, RZ ;  /* 0x0000002123237210 */ /* 0x000fc80007ffe0ff */
[C---:B------:R-:W-:Y:S01]  /*1cfb0*/  IADD3 R2, R0.reuse, 0x80, RZ ;  /* 0x0000008000027810 */ /* 0x040fe20007ffe0ff */
[----:B------:R-:W-:Y:S02]  /*1cfc0*/  VIADD R0, R0, 0x40 ;  /* 0x0000004000007836 */ /* 0x000fe40000000000 */
[----:B---34-:R-:W-:Y:S05]  /*1cfd0*/  @P0 BRA `(.L_x_4096) ;  /* 0x00000000003c0947 */ /* 0x018fea0003800000 */
        /* <DEDUP_REMOVED lines=13> */
[----:B-1----:R3:W-:Y:S04]  /*1d0b0*/  @!P1 STG.E.128 desc[UR6][R36.64+0x80], R20 ;  /* 0x0000801424009986 */ /* 0x0027e8000c101d06 */
[----:B------:R3:W-:Y:S02]  /*1d0c0*/  @!P0 STG.E.128 desc[UR6][R36.64+0x100], R16 ;  /* 0x0001001024008986 */ /* 0x0007e4000c101d06 */
.L_x_4096:
[----:B------:R-:W-:Y:S05]  /*1d0d0*/  BSYNC B0 ;  /* 0x0000000000007941 */ /* 0x000fea0003800000 */
.L_x_4095:
[----:B---3--:R3:W4:Y:S01]  /*1d0e0*/  LDS.128 R24, [R201+0x800] ;  /* 0x00080000c9187984 */ /* 0x0087220000000c00 */
        /* <DEDUP_REMOVED lines=22> */
.L_x_4098:
[----:B------:R-:W-:Y:S05]  /*1d250*/  BSYNC B0 ;  /* 0x0000000000007941 */ /* 0x000fea0003800000 */
.L_x_4097:
        /* <DEDUP_REMOVED lines=23> */
.L_x_4100:
[----:B------:R-:W-:Y:S05]  /*1d3d0*/  BSYNC B0 ;  /* 0x0000000000007941 */ /* 0x000fea0003800000 */
.L_x_4099:
        /* <DEDUP_REMOVED lines=22> */
.L_x_4101:
        /* <DEDUP_REMOVED lines=12> */
.L_x_7470:


//--------------------- .text._ZN5flash24flash_fwd_splitkv_kernelI23Flash_fwd_kernel_traitsILi192ELi64ELi64ELi4ELb0ELb0EN7cutlass6half_tE19Flash_kernel_traitsILi192ELi64ELi64ELi4ES3_EELb0ELb0ELb1ELb0ELb0ELb1ELb0ELb1EEEvNS_16Flash_fwd_paramsE --------------------------
	.section	.text._ZN5flash24flash_fwd_splitkv_kernelI23Flash_fwd_kernel_traitsILi192ELi64ELi64ELi4ELb0ELb0EN7cutlass6half_tE19Flash_kernel_traitsILi192ELi64ELi64ELi4ES3_EELb0ELb0ELb1ELb0ELb0ELb1ELb0ELb1EEEvNS_16Flash_fwd_paramsE,"ax",@progbits
	.align	128
        .global         _ZN5flash24flash_fwd_splitkv_kernelI23Flash_fwd_kernel_traitsILi192ELi64ELi64ELi4ELb0ELb0EN7cutlass6half_tE19Flash_kernel_traitsILi192ELi64ELi64ELi4ES3_EELb0ELb0ELb1ELb0ELb0ELb1ELb0ELb1EEEvNS_16Flash_fwd_paramsE
        .type           _ZN5flash24flash_fwd_splitkv_kernelI23Flash_fwd_kernel_traitsILi192ELi64ELi64ELi4ELb0ELb0EN7cutlass6half_tE19Flash_kernel_traitsILi192ELi64ELi64ELi4ES3_EELb0ELb0ELb1ELb0ELb0ELb1ELb0ELb1EEEvNS_16Flash_fwd_paramsE,@function
        .size           _ZN5flash24flash_fwd_splitkv_kernelI23Flash_fwd_kernel_traitsILi192ELi64ELi64ELi4ELb0ELb0EN7cutlass6half_tE19Flash_kernel_traitsILi192ELi64ELi64ELi4ES3_EELb0ELb0ELb1ELb0ELb0ELb1ELb0ELb1EEEvNS_16Flash_fwd_paramsE,(.L_x_7471 - _ZN5flash24flash_fwd_splitkv_kernelI23Flash_fwd_kernel_traitsILi192ELi64ELi64ELi4ELb0ELb0EN7cutlass6half_tE19Flash_kernel_traitsILi192ELi64ELi64ELi4ES3_EELb0ELb0ELb1ELb0ELb0ELb1ELb0ELb1EEEvNS_16Flash_fwd_paramsE)
        .other          _ZN5flash24flash_fwd_splitkv_kernelI23Flash_fwd_kernel_traitsILi192ELi64ELi64ELi4ELb0ELb0EN7cutlass6half_tE19Flash_kernel_traitsILi192ELi64ELi64ELi4ES3_EELb0ELb0ELb1ELb0ELb0ELb1ELb0ELb1EEEvNS_16Flash_fwd_paramsE,@"STO_CUDA_ENTRY STV_DEFAULT"
_ZN5flash24flash_fwd_splitkv_kernelI23Flash_fwd_kernel_traitsILi192ELi64ELi64ELi4ELb0ELb0EN7cutlass6half_tE19Flash_kernel_traitsILi192ELi64ELi64ELi4ES3_EELb0ELb0ELb1ELb0ELb0ELb1ELb0ELb1EEEvNS_16Flash_fwd_paramsE:
.text._ZN5flash24flash_fwd_splitkv_kernelI23Flash_fwd_kernel_traitsILi192ELi64ELi64ELi4ELb0ELb0EN7cutlass6half_tE19Flash_kernel_traitsILi192ELi64ELi64ELi4ES3_EELb0ELb0ELb1ELb0ELb0ELb1ELb0ELb1EEEvNS_16Flash_fwd_paramsE:
        /* <DEDUP_REMOVED lines=41> */
.L_x_4102:
[----:B------:R-:W2:Y:S02]  /*0290*/  LDC R4, c[0x0][0x2c8] ;  /* 0x0000b200ff047b82 */ /* 0x000ea40000000800 */
.L_x_4103:
        /* <DEDUP_REMOVED lines=89> */
.L_x_4106:
[----:B------:R-:W-:Y:S05]  /*0830*/  BSYNC B0 ;  /* 0x0000000000007941 */ /* 0x000fea0003800000 */
.L_x_4105:
        /* <DEDUP_REMOVED lines=21> */
.L_x_4108:
[----:B------:R-:W-:Y:S05]  /*0990*/  BSYNC B0 ;  /* 0x0000000000007941 */ /* 0x000fea0003800000 */
.L_x_4107:
        /* <DEDUP_REMOVED lines=22> */
.L_x_4110:
[----:B------:R-:W-:Y:S05]  /*0b00*/  BSYNC B0 ;  /* 0x0000000000007941 */ /* 0x000fea0003800000 */
.L_x_4109:
        /* <DEDUP_REMOVED lines=22> */
.L_x_4112:
[----:B------:R-:W-:Y:S05]  /*0c70*/  BSYNC B0 ;  /* 0x0000000000007941 */ /* 0x000fea0003800000 */
.L_x_4111:
        /* <DEDUP_REMOVED lines=15> */
.L_x_4104:
        /* <DEDUP_REMOVED lines=27> */
.L_x_4113:
        /* <DEDUP_REMOVED lines=81> */
.L_x_4114:
        /* <DEDUP_REMOVED lines=48> */
.L_x_4116:
        /* <DEDUP_REMOVED lines=28> */
.L_x_4115:
        /* <DEDUP_REMOVED lines=269> */
.L_x_4210:
        /* <DEDUP_REMOVED lines=23> */
.L_x_4119:
[----:B------:R-:W-:Y:S05]  /*2b30*/  BSYNC B0 ;  /* 0x0000000000007941 */ /* 0x000fea0003800000 */
.L_x_4118:
        /* <DEDUP_REMOVED lines=18> */
.L_x_4121:
[----:B------:R-:W-:Y:S05]  /*2c60*/  BSYNC B0 ;  /* 0x0000000000007941 */ /* 0x000fea0003800000 */
.L_x_4120:
        /* <DEDUP_REMOVED lines=19> */
.L_x_4123:
[----:B------:R-:W-:Y:S05]  /*2da0*/  BSYNC B0 ;  /* 0x0000000000007941 */ /* 0x000fea0003800000 */
.L_x_4122:
        /* <DEDUP_REMOVED lines=16> */
.L_x_4125:
[----:B------:R-:W-:Y:S05]  /*2eb0*/  BSYNC B0 ;  /* 0x0000000000007941 */ /* 0x000fea0003800000 */
.L_x_4124:
        /* <DEDUP_REMOVED lines=63> */
.L_x_4131:
[----:B------:R-:W-:Y:S05]  /*32b0*/  BSYNC B0 ;  /* 0x0000000000007941 */ /* 0x000fea0003800000 */
.L_x_4130:
        /* <DEDUP_REMOVED lines=52> */
.L_x_4133:
[----:B------:R-:W-:Y:S05]  /*3600*/  BSYNC B0 ;  /* 0x0000000000007941 */ /* 0x000fea0003800000 */
.L_x_4132:
        /* <DEDUP_REMOVED lines=51> */
.L_x_4129:
[----:B------:R-:W-:Y:S05]  /*3940*/  BSYNC B1 ;  /* 0x0000000000017941 */ /* 0x000fea0003800000 */
.L_x_4128:
        /* <DEDUP_REMOVED lines=70> */
.L_x_4137:
[----:B------:R-:W-:Y:S05]  /*3db0*/  BSYNC B0 ;  /* 0x0000000000007941 */ /* 0x000fea0003800000 */
.L_x_4136:
        /* <DEDUP_REMOVED lines=55> */
.L_x_4139:
[----:B------:R-:W-:Y:S05]  /*4130*/  BSYNC B0 ;  /* 0x0000000000007941 */ /* 0x000fea0003800000 */
.L_x_4138:
        /* <DEDUP_REMOVED lines=54> */
.L_x_4135:
[----:B------:R-:W-:Y:S05]  /*44a0*/  BSYNC B1 ;  /* 0x0000000000017941 */ /* 0x000fea0003800000 */
.L_x_4134:
        /* <DEDUP_REMOVED lines=70> */
.L_x_4143:
[----:B------:R-:W-:Y:S05]  /*4910*/  BSYNC B0 ;  /* 0x0000000000007941 */ /* 0x000fea0003800000 */
.L_x_4142:
        /* <DEDUP_REMOVED lines=55> */
.L_x_4145:
[----:B------:R-:W-:Y:S05]  /*4c90*/  BSYNC B0 ;  /* 0x0000000000007941 */ /* 0x000fea0003800000 */
.L_x_4144:
        /* <DEDUP_REMOVED lines=54> */
.L_x_4141:
[----:B------:R-:W-:Y:S05]  /*5000*/  BSYNC B1 ;  /* 0x0000000000017941 */ /* 0x000fea0003800000 */
.L_x_4140:
        /* <DEDUP_REMOVED lines=75> */
.L_x_4149:
[----:B------:R-:W-:Y:S05]  /*54c0*/  BSYNC B0 ;  /* 0x0000000000007941 */ /* 0x000fea0003800000 */
.L_x_4148:
        /* <DEDUP_REMOVED lines=55> */
.L_x_4151:
[----:B------:R-:W-:Y:S05]  /*5840*/  BSYNC B0 ;  /* 0x0000000000007941 */ /* 0x000fea0003800000 */
.L_x_4150:
        /* <DEDUP_REMOVED lines=54> */
.L_x_4147:
[----:B------:R-:W-:Y:S05]  /*5bb0*/  BSYNC B1 ;  /* 0x0000000000017941 */ /* 0x000fea0003800000 */
.L_x_4146:
        /* <DEDUP_REMOVED lines=8> */
.L_x_4127:
        /* <DEDUP_REMOVED lines=96> */
.L_x_4158:
[----:B------:R-:W-:Y:S05]  /*6240*/  BSYNC B0 ;  /* 0x0000000000007941 */ /* 0x000fea0003800000 */
.L_x_4157:
[----:B-----5:R1:W-:Y:S02]  /*6250*/  STG.E.128 desc[UR6][R122.64], R52 ;  /* 0x000000347a007986 */ /* 0x0203e4000c101d06 */
.L_x_4156:
[----:B------:R-:W-:Y:S05]  /*6260*/  BSYNC B1 ;  /* 0x0000000000017941 */ /* 0x000fea0003800000 */
.L_x_4155:
        /* <DEDUP_REMOVED lines=94> */
.L_x_4162:
[----:B------:R-:W-:Y:S05]  /*6850*/  BSYNC B0 ;  /* 0x0000000000007941 */ /* 0x000fea0003800000 */
.L_x_4161:
[----:B-----5:R1:W-:Y:S02]  /*6860*/  STG.E.128 desc[UR6][R122.64+0x80], R52 ;  /* 0x000080347a007986 */ /* 0x0203e4000c101d06 */
.L_x_4160:
[----:B------:R-:W-:Y:S05]  /*6870*/  BSYNC B1 ;  /* 0x0000000000017941 */ /* 0x000fea0003800000 */
.L_x_4159:
        /* <DEDUP_REMOVED lines=93> */
.L_x_4164:
[----:B------:R-:W-:Y:S05]  /*6e50*/  BSYNC B0 ;  /* 0x0000000000007941 */ /* 0x000fea0003800000 */
.L_x_4163:
[----:B-----5:R1:W-:Y:S02]  /*6e60*/  STG.E.128 desc[UR6][R122.64+0x100], R52 ;  /* 0x000100347a007986 */ /* 0x0203e4000c101d06 */
.L_x_4154:
[----:B------:R-:W-:Y:S05]  /*6e70*/  BSYNC B2 ;  /* 0x0000000000027941 */ /* 0x000fea0003800000 */
.L_x_4153:
        /* <DEDUP_REMOVED lines=104> */
.L_x_4170:
[----:B------:R-:W-:Y:S05]  /*7500*/  BSYNC B0 ;  /* 0x0000000000007941 */ /* 0x000fea0003800000 */
.L_x_4169:
[----:B-----5:R1:W-:Y:S02]  /*7510*/  STG.E.128 desc[UR6][R172.64], R56 ;  /* 0x00000038ac007986 */ /* 0x0203e4000c101d06 */
.L_x_4168:
[----:B------:R-:W-:Y:S05]  /*7520*/  BSYNC B1 ;  /* 0x0000000000017941 */ /* 0x000fea0003800000 */
.L_x_4167:
        /* <DEDUP_REMOVED lines=98> */
.L_x_4174:
[----:B------:R-:W-:Y:S05]  /*7b50*/  BSYNC B0 ;  /* 0x0000000000007941 */ /* 0x000fea0003800000 */
.L_x_4173:
[----:B-----5:R1:W-:Y:S02]  /*7b60*/  STG.E.128 desc[UR6][R172.64], R56 ;  /* 0x00000038ac007986 */ /* 0x0203e4000c101d06 */
.L_x_4172:
[----:B------:R-:W-:Y:S05]  /*7b70*/  BSYNC B1 ;  /* 0x0000000000017941 */ /* 0x000fea0003800000 */
.L_x_4171:
        /* <DEDUP_REMOVED lines=97> */
.L_x_4176:
[----:B------:R-:W-:Y:S05]  /*8190*/  BSYNC B0 ;  /* 0x0000000000007941 */ /* 0x000fea0003800000 */
.L_x_4175:
[----:B-----5:R1:W-:Y:S02]  /*81a0*/  STG.E.128 desc[UR6][R166.64], R56 ;  /* 0x00000038a6007986 */ /* 0x0203e4000c101d06 */
.L_x_4166:
[----:B------:R-:W-:Y:S05]  /*81b0*/  BSYNC B2 ;  /* 0x0000000000027941 */ /* 0x000fea0003800000 */
.L_x_4165:
        /* <DEDUP_REMOVED lines=104> */
.L_x_4182:
[----:B------:R-:W-:Y:S05]  /*8840*/  BSYNC B0 ;  /* 0x0000000000007941 */ /* 0x000fea0003800000 */
.L_x_4181:
[----:B-----5:R1:W-:Y:S02]  /*8850*/  STG.E.128 desc[UR6][R172.64], R56 ;  /* 0x00000038ac007986 */ /* 0x0203e4000c101d06 */
.L_x_4180:
[----:B------:R-:W-:Y:S05]  /*8860*/  BSYNC B1 ;  /* 0x0000000000017941 */ /* 0x000fea0003800000 */
.L_x_4179:
        /* <DEDUP_REMOVED lines=98> */
.L_x_4186:
[----:B------:R-:W-:Y:S05]  /*8e90*/  BSYNC B0 ;  /* 0x0000000000007941 */ /* 0x000fea0003800000 */
.L_x_4185:
[----:B-----5:R1:W-:Y:S02]  /*8ea0*/  STG.E.128 desc[UR6][R172.64], R56 ;  /* 0x00000038ac007986 */ /* 0x0203e4000c101d06 */
.L_x_4184:
[----:B------:R-:W-:Y:S05]  /*8eb0*/  BSYNC B1 ;  /* 0x0000000000017941 */ /* 0x000fea0003800000 */
.L_x_4183:
        /* <DEDUP_REMOVED lines=97> */
.L_x_4188:
[----:B------:R-:W-:Y:S05]  /*94d0*/  BSYNC B0 ;  /* 0x0000000000007941 */ /* 0x000fea0003800000 */
.L_x_4187:
[----:B-----5:R1:W-:Y:S02]  /*94e0*/  STG.E.128 desc[UR6][R166.64], R56 ;  /* 0x00000038a6007986 */ /* 0x0203e4000c101d06 */
.L_x_4178:
[----:B------:R-:W-:Y:S05]  /*94f0*/  BSYNC B2 ;  /* 0x0000000000027941 */ /* 0x000fea0003800000 */
.L_x_4177:
        /* <DEDUP_REMOVED lines=108> */
.L_x_4194:
[----:B------:R-:W-:Y:S05]  /*9bc0*/  BSYNC B0 ;  /* 0x0000000000007941 */ /* 0x000fea0003800000 */
.L_x_4193:
[----:B-----5:R1:W-:Y:S02]  /*9bd0*/  STG.E.128 desc[UR6][R168.64], R56 ;  /* 0x00000038a8007986 */ /* 0x0203e4000c101d06 */
.L_x_4192:
[----:B------:R-:W-:Y:S05]  /*9be0*/  BSYNC B1 ;  /* 0x0000000000017941 */ /* 0x000fea0003800000 */
.L_x_4191:
        /* <DEDUP_REMOVED lines=98> */
.L_x_4198:
[----:B------:R-:W-:Y:S05]  /*a210*/  BSYNC B0 ;  /* 0x0000000000007941 */ /* 0x000fea0003800000 */
.L_x_4197:
[----:B-----5:R1:W-:Y:S02]  /*a220*/  STG.E.128 desc[UR6][R168.64], R56 ;  /* 0x00000038a8007986 */ /* 0x0203e4000c101d06 */
.L_x_4196:
[----:B------:R-:W-:Y:S05]  /*a230*/  BSYNC B1 ;  /* 0x0000000000017941 */ /* 0x000fea0003800000 */
.L_x_4195:
        /* <DEDUP_REMOVED lines=97> */
.L_x_4200:
[----:B------:R-:W-:Y:S05]  /*a850*/  BSYNC B0 ;  /* 0x0000000000007941 */ /* 0x000fea0003800000 */
.L_x_4199:
[----:B-----5:R1:W-:Y:S02]  /*a860*/  STG.E.128 desc[UR6][R162.64], R56 ;  /* 0x00000038a2007986 */ /* 0x0203e4000c101d06 */
.L_x_4190:
[----:B------:R-:W-:Y:S05]  /*a870*/  BSYNC B2 ;  /* 0x0000000000027941 */ /* 0x000fea0003800000 */
.L_x_4189:
        /* <DEDUP_REMOVED lines=8> */
.L_x_4126:
        /* <DEDUP_REMOVED lines=18> */
.L_x_4202:
[----:B------:R-:W-:Y:S05]  /*aa20*/  BSYNC B0 ;  /* 0x0000000000007941 */ /* 0x000fea0003800000 */
.L_x_4201:
        /* <DEDUP_REMOVED lines=24> */
.L_x_4204:
[----:B------:R-:W-:Y:S05]  /*abb0*/  BSYNC B0 ;  /* 0x0000000000007941 */ /* 0x000fea0003800000 */
.L_x_4203:
        /* <DEDUP_REMOVED lines=24> */
.L_x_4206:
[----:B------:R-:W-:Y:S05]  /*ad40*/  BSYNC B0 ;  /* 0x0000000000007941 */ /* 0x000fea0003800000 */
.L_x_4205:
        /* <DEDUP_REMOVED lines=28> */
.L_x_4207:
[----:B------:R-:W-:Y:S05]  /*af10*/  BSYNC B0 ;  /* 0x0000000000007941 */ /* 0x000fea0003800000 */
.L_x_4152:
        /* <DEDUP_REMOVED lines=82> */
.L_x_4208:
        /* <DEDUP_REMOVED lines=8> */
.L_x_4209:
[----:B------:R-:W-:Y:S04]  /*b4c0*/  IADD3 R11, R11, -0x1, RZ ;  /* 0xffffffff0b0b7810 */ /* 0x000fe80007ffe0ff */
[----:B------:R-:W-:Y:S11]  /*b4d0*/  ISETP.GT.AND P0, PT, R11, R86, PT ;  /* 0x000000560b00720c */ /* 0x000ff60003f04270 */
[----:B------:R-:W-:Y:S02]  /*b4e0*/  @!UPT UIADD3 URZ, URZ, URZ, URZ ;  /* 0x0000003f3f3ff290 */ /* 0x000fe4000fffe03f */
[----:B------:R-:W-:Y:S05]  /*b4f0*/  @P0 BRA `(.L_x_4210) ;  /* 0xffffff7400300947 */ /* 0x000fea000383ffff */
.L_x_4117:
        /* <DEDUP_REMOVED lines=108> */
.L_x_4219:
[----:B------:R-:W-:Y:S05]  /*bbc0*/  BSYNC B0 ;  /* 0x0000000000007941 */ /* 0x000fea0003800000 */
.L_x_4218:
[----:B-----5:R3:W-:Y:S02]  /*bbd0*/  STS.128 [R209], R28 ;  /* 0x0000001cd1007388 */ /* 0x0207e40000000c00 */
.L_x_4217:
[----:B------:R-:W-:Y:S05]  /*bbe0*/  BSYNC B1 ;  /* 0x0000000000017941 */ /* 0x000fea0003800000 */
.L_x_4216:
        /* <DEDUP_REMOVED lines=48> */
.L_x_4223:
[----:B------:R-:W-:Y:S05]  /*bef0*/  BSYNC B0 ;  /* 0x0000000000007941 */ /* 0x000fea0003800000 */
.L_x_4222:
[----:B-----5:R1:W-:Y:S02]  /*bf00*/  STS.128 [R209+0x2000], R28 ;  /* 0x0020001cd1007388 */ /* 0x0203e40000000c00 */
.L_x_4221:
[----:B------:R-:W-:Y:S05]  /*bf10*/  BSYNC B1 ;  /* 0x0000000000017941 */ /* 0x000fea0003800000 */
.L_x_4220:
        /* <DEDUP_REMOVED lines=45> */
.L_x_4225:
[----:B------:R-:W-:Y:S05]  /*c1f0*/  BSYNC B0 ;  /* 0x0000000000007941 */ /* 0x000fea0003800000 */
.L_x_4224:
[----:B-----5:R3:W-:Y:S02]  /*c200*/  STS.128 [R209+0x4000], R28 ;  /* 0x0040001cd1007388 */ /* 0x0207e40000000c00 */
.L_x_4215:
[----:B------:R-:W-:Y:S05]  /*c210*/  BSYNC B2 ;  /* 0x0000000000027941 */ /* 0x000fea0003800000 */
.L_x_4214:
        /* <DEDUP_REMOVED lines=53> */
.L_x_4231:
[----:B------:R-:W-:Y:S05]  /*c570*/  BSYNC B0 ;  /* 0x0000000000007941 */ /* 0x000fea0003800000 */
.L_x_4230:
[----:B-----5:R3:W-:Y:S02]  /*c580*/  STS.128 [R209+0x800], R28 ;  /* 0x0008001cd1007388 */ /* 0x0207e40000000c00 */
.L_x_4229:
[----:B------:R-:W-:Y:S05]  /*c590*/  BSYNC B1 ;  /* 0x0000000000017941 */ /* 0x000fea0003800000 */
.L_x_4228:
        /* <DEDUP_REMOVED lines=46> */
.L_x_4235:
[----:B------:R-:W-:Y:S05]  /*c880*/  BSYNC B0 ;  /* 0x0000000000007941 */ /* 0x000fea0003800000 */
.L_x_4234:
[----:B-----5:R1:W-:Y:S02]  /*c890*/  STS.128 [R209+0x2800], R28 ;  /* 0x0028001cd1007388 */ /* 0x0203e40000000c00 */
.L_x_4233:
[----:B------:R-:W-:Y:S05]  /*c8a0*/  BSYNC B1 ;  /* 0x0000000000017941 */ /* 0x000fea0003800000 */
.L_x_4232:
        /* <DEDUP_REMOVED lines=44> */
.L_x_4237:
[----:B------:R-:W-:Y:S05]  /*cb70*/  BSYNC B0 ;  /* 0x0000000000007941 */ /* 0x000fea0003800000 */
.L_x_4236:
[----:B-----5:R2:W-:Y:S02]  /*cb80*/  STS.128 [R209+0x4800], R32 ;  /* 0x00480020d1007388 */ /* 0x0205e40000000c00 */
.L_x_4227:
[----:B------:R-:W-:Y:S05]  /*cb90*/  BSYNC B2 ;  /* 0x0000000000027941 */ /* 0x000fea0003800000 */
.L_x_4226:
        /* <DEDUP_REMOVED lines=54> */
.L_x_4243:
[----:B------:R-:W-:Y:S05]  /*cf00*/  BSYNC B0 ;  /* 0x0000000000007941 */ /* 0x000fea0003800000 */
.L_x_4242:
[----:B-----5:R3:W-:Y:S02]  /*cf10*/  STS.128 [R209+0x1000], R28 ;  /* 0x0010001cd1007388 */ /* 0x0207e40000000c00 */
.L_x_4241:
[----:B------:R-:W-:Y:S05]  /*cf20*/  BSYNC B1 ;  /* 0x0000000000017941 */ /* 0x000fea0003800000 */
.L_x_4240:
        /* <DEDUP_REMOVED lines=47> */
.L_x_4247:
[----:B------:R-:W-:Y:S05]  /*d220*/  BSYNC B0 ;  /* 0x0000000000007941 */ /* 0x000fea0003800000 */
.L_x_4246:
[----:B-----5:R3:W-:Y:S02]  /*d230*/  STS.128 [R209+0x3000], R28 ;  /* 0x0030001cd1007388 */ /* 0x0207e40000000c00 */
.L_x_4245:
[----:B------:R-:W-:Y:S05]  /*d240*/  BSYNC B1 ;  /* 0x0000000000017941 */ /* 0x000fea0003800000 */
.L_x_4244:
        /* <DEDUP_REMOVED lines=44> */
.L_x_4249:
[----:B------:R-:W-:Y:S05]  /*d510*/  BSYNC B0 ;  /* 0x0000000000007941 */ /* 0x000fea0003800000 */
.L_x_4248:
[----:B-----5:R3:W-:Y:S02]  /*d520*/  STS.128 [R209+0x5000], R28 ;  /* 0x0050001cd1007388 */ /* 0x0207e40000000c00 */
.L_x_4239:
[----:B------:R-:W-:Y:S05]  /*d530*/  BSYNC B2 ;  /* 0x0000000000027941 */ /* 0x000fea0003800000 */
.L_x_4238:
        /* <DEDUP_REMOVED lines=51> */
.L_x_4254:
[----:B------:R-:W-:Y:S05]  /*d870*/  BSYNC B0 ;  /* 0x0000000000007941 */ /* 0x000fea0003800000 */
.L_x_4253:
[----:B-----5:R3:W-:Y:S02]  /*d880*/  STS.128 [R209+0x1800], R28 ;  /* 0x0018001cd1007388 */ /* 0x0207e40000000c00 */
.L_x_4252:
[----:B------:R-:W-:Y:S05]  /*d890*/  BSYNC B1 ;  /* 0x0000000000017941 */ /* 0x000fea0003800000 */
.L_x_4251:
        /* <DEDUP_REMOVED lines=47> */
.L_x_4258:
[----:B------:R-:W-:Y:S05]  /*db90*/  BSYNC B0 ;  /* 0x0000000000007941 */ /* 0x000fea0003800000 */
.L_x_4257:
[----:B-----5:R1:W-:Y:S02]  /*dba0*/  STS.128 [R209+0x3800], R12 ;  /* 0x0038000cd1007388 */ /* 0x0203e40000000c00 */
.L_x_4256:
[----:B------:R-:W-:Y:S05]  /*dbb0*/  BSYNC B1 ;  /* 0x0000000000017941 */ /* 0x000fea0003800000 */
.L_x_4255:
        /* <DEDUP_REMOVED lines=46> */
.L_x_4260:
[----:B------:R-:W-:Y:S05]  /*dea0*/  BSYNC B0 ;  /* 0x0000000000007941 */ /* 0x000fea0003800000 */
.L_x_4259:
[----:B-----5:R1:W-:Y:S01]  /*deb0*/  STS.128 [R209+0x5800], R12 ;  /* 0x0058000cd1007388 */ /* 0x0203e20000000c00 */
[----:B------:R-:W-:Y:S05]  /*dec0*/  BRA `(.L_x_4250) ;  /* 0x0000004c00f07947 */ /* 0x000fea0003800000 */
.L_x_4213:
        /* <DEDUP_REMOVED lines=95> */
.L_x_4266:
[----:B------:R-:W-:Y:S05]  /*e4c0*/  BSYNC B0 ;  /* 0x0000000000007941 */ /* 0x000fea0003800000 */
.L_x_4265:
[----:B-----5:R3:W-:Y:S02]  /*e4d0*/  STS.128 [R209], R28 ;  /* 0x0000001cd1007388 */ /* 0x0207e40000000c00 */
.L_x_4264:
[----:B------:R-:W-:Y:S05]  /*e4e0*/  BSYNC B1 ;  /* 0x0000000000017941 */ /* 0x000fea0003800000 */
.L_x_4263:
        /* <DEDUP_REMOVED lines=91> */
.L_x_4270:
[----:B------:R-:W-:Y:S05]  /*eaa0*/  BSYNC B0 ;  /* 0x0000000000007941 */ /* 0x000fea0003800000 */
.L_x_4269:
[----:B-----5:R1:W-:Y:S02]  /*eab0*/  STS.128 [R209+0x2000], R28 ;  /* 0x0020001cd1007388 */ /* 0x0203e40000000c00 */
.L_x_4268:
[----:B------:R-:W-:Y:S05]  /*eac0*/  BSYNC B1 ;  /* 0x0000000000017941 */ /* 0x000fea0003800000 */
.L_x_4267:
        /* <DEDUP_REMOVED lines=89> */
.L_x_4272:
[----:B------:R-:W-:Y:S05]  /*f060*/  BSYNC B0 ;  /* 0x0000000000007941 */ /* 0x000fea0003800000 */
.L_x_4271:
[----:B-----5:R3:W-:Y:S02]  /*f070*/  STS.128 [R209+0x4000], R28 ;  /* 0x0040001cd1007388 */ /* 0x0207e40000000c00 */
.L_x_4262:
[----:B------:R-:W-:Y:S05]  /*f080*/  BSYNC B2 ;  /* 0x0000000000027941 */ /* 0x000fea0003800000 */
.L_x_4261:
        /* <DEDUP_REMOVED lines=98> */
.L_x_4278:
[----:B------:R-:W-:Y:S05]  /*f6b0*/  BSYNC B0 ;  /* 0x0000000000007941 */ /* 0x000fea0003800000 */
.L_x_4277:
[----:B-----5:R3:W-:Y:S02]  /*f6c0*/  STS.128 [R209+0x800], R28 ;  /* 0x0008001cd1007388 */ /* 0x0207e40000000c00 */
.L_x_4276:
[----:B------:R-:W-:Y:S05]  /*f6d0*/  BSYNC B1 ;  /* 0x0000000000017941 */ /* 0x000fea0003800000 */
.L_x_4275:
        /* <DEDUP_REMOVED lines=91> */
.L_x_4282:
[----:B------:R-:W-:Y:S05]  /*fc90*/  BSYNC B0 ;  /* 0x0000000000007941 */ /* 0x000fea0003800000 */
.L_x_4281:
[----:B-----5:R1:W-:Y:S02]  /*fca0*/  STS.128 [R209+0x2800], R28 ;  /* 0x0028001cd1007388 */ /* 0x0203e40000000c00 */
.L_x_4280:
[----:B------:R-:W-:Y:S05]  /*fcb0*/  BSYNC B1 ;  /* 0x0000000000017941 */ /* 0x000fea0003800000 */
.L_x_4279:
        /* <DEDUP_REMOVED lines=89> */
.L_x_4284:
[----:B------:R-:W-:Y:S05]  /*10250*/  BSYNC B0 ;  /* 0x0000000000007941 */ /* 0x000fea0003800000 */
.L_x_4283:
[----:B-----5:R1:W-:Y:S02]  /*10260*/  STS.128 [R209+0x4800], R24 ;  /* 0x00480018d1007388 */ /* 0x0203e40000000c00 */
.L_x_4274:
[----:B------:R-:W-:Y:S05]  /*10270*/  BSYNC B2 ;  /* 0x0000000000027941 */ /* 0x000fea0003800000 */
.L_x_4273:
        /* <DEDUP_REMOVED lines=97> */
.L_x_4290:
[----:B------:R-:W-:Y:S05]  /*10890*/  BSYNC B0 ;  /* 0x0000000000007941 */ /* 0x000fea0003800000 */
.L_x_4289:
[----:B-----5:R3:W-:Y:S02]  /*108a0*/  STS.128 [R209+0x1000], R32 ;  /* 0x00100020d1007388 */ /* 0x0207e40000000c00 */
.L_x_4288:
[----:B------:R-:W-:Y:S05]  /*108b0*/  BSYNC B1 ;  /* 0x0000000000017941 */ /* 0x000fea0003800000 */
.L_x_4287:
        /* <DEDUP_REMOVED lines=90> */
.L_x_4294:
[----:B------:R-:W-:Y:S05]  /*10e60*/  BSYNC B0 ;  /* 0x0000000000007941 */ /* 0x000fea0003800000 */
.L_x_4293:
[----:B-----5:R3:W-:Y:S02]  /*10e70*/  STS.128 [R209+0x3000], R32 ;  /* 0x00300020d1007388 */ /* 0x0207e40000000c00 */
.L_x_4292:
[----:B------:R-:W-:Y:S05]  /*10e80*/  BSYNC B1 ;  /* 0x0000000000017941 */ /* 0x000fea0003800000 */
.L_x_4291:
        /* <DEDUP_REMOVED lines=89> */
.L_x_4296:
[----:B------:R-:W-:Y:S05]  /*11420*/  BSYNC B0 ;  /* 0x0000000000007941 */ /* 0x000fea0003800000 */
.L_x_4295:
[----:B-----5:R1:W-:Y:S02]  /*11430*/  STS.128 [R209+0x5000], R28 ;  /* 0x0050001cd1007388 */ /* 0x0203e40000000c00 */
.L_x_4286:
[----:B------:R-:W-:Y:S05]  /*11440*/  BSYNC B2 ;  /* 0x0000000000027941 */ /* 0x000fea0003800000 */
.L_x_4285:
        /* <DEDUP_REMOVED lines=95> */
.L_x_4300:
[----:B------:R-:W-:Y:S05]  /*11a40*/  BSYNC B0 ;  /* 0x0000000000007941 */ /* 0x000fea0003800000 */
.L_x_4299:
[----:B-----5:R3:W-:Y:S02]  /*11a50*/  STS.128 [R209+0x1800], R28 ;  /* 0x0018001cd1007388 */ /* 0x0207e40000000c00 */
.L_x_4298:
[----:B------:R-:W-:Y:S05]  /*11a60*/  BSYNC B1 ;  /* 0x0000000000017941 */ /* 0x000fea0003800000 */
.L_x_4297:
        /* <DEDUP_REMOVED lines=89> */
.L_x_4304:
[----:B------:R-:W-:Y:S05]  /*12000*/  BSYNC B0 ;  /* 0x0000000000007941 */ /* 0x000fea0003800000 */
.L_x_4303:
[----:B-----5:R3:W-:Y:S02]  /*12010*/  STS.128 [R209+0x3800], R28 ;  /* 0x0038001cd1007388 */ /* 0x0207e40000000c00 */
.L_x_4302:
[----:B------:R-:W-:Y:S05]  /*12020*/  BSYNC B1 ;  /* 0x0000000000017941 */ /* 0x000fea0003800000 */
.L_x_4301:
        /* <DEDUP_REMOVED lines=92> */
.L_x_4306:
[----:B------:R-:W-:Y:S05]  /*125f0*/  BSYNC B0 ;  /* 0x0000000000007941 */ /* 0x000fea0003800000 */
.L_x_4305:
[----:B-----5:R3:W-:Y:S01]  /*12600*/  STS.128 [R209+0x5800], R12 ;  /* 0x0058000cd1007388 */ /* 0x0207e20000000c00 */
[----:B------:R-:W-:Y:S05]  /*12610*/  BRA `(.L_x_4250) ;  /* 0x00000008001c7947 */ /* 0x000fea0003800000 */
.L_x_4212:
        /* <DEDUP_REMOVED lines=37> */
.L_x_4308:
[----:B------:R-:W-:Y:S05]  /*12870*/  BSYNC B0 ;  /* 0x0000000000007941 */ /* 0x000fea0003800000 */
.L_x_4307:
        /* <DEDUP_REMOVED lines=31> */
.L_x_4310:
[----:B------:R-:W-:Y:S05]  /*12a70*/  BSYNC B0 ;  /* 0x0000000000007941 */ /* 0x000fea0003800000 */
.L_x_4309:
        /* <DEDUP_REMOVED lines=31> */
.L_x_4312:
[----:B------:R-:W-:Y:S05]  /*12c70*/  BSYNC B0 ;  /* 0x0000000000007941 */ /* 0x000fea0003800000 */
.L_x_4311:
        /* <DEDUP_REMOVED lines=33> */
.L_x_4250:
[----:B------:R-:W-:Y:S05]  /*12e90*/  BSYNC B3 ;  /* 0x0000000000037941 */ /* 0x000fea0003800000 */
.L_x_4211:
        /* <DEDUP_REMOVED lines=30> */
.L_x_4315:
[----:B------:R3:W-:Y:S02]  /*13080*/  STS.128 [R209+0xa000], RZ ;  /* 0x00a000ffd1007388 */ /* 0x0007e40000000c00 */
.L_x_4314:
[----:B------:R-:W-:Y:S05]  /*13090*/  BSYNC B0 ;  /* 0x0000000000007941 */ /* 0x000fea0003800000 */
.L_x_4313:
        /* <DEDUP_REMOVED lines=31> */
.L_x_4318:
[----:B------:R4:W-:Y:S02]  /*13290*/  STS.128 [R209+0xa800], RZ ;  /* 0x00a800ffd1007388 */ /* 0x0009e40000000c00 */
.L_x_4317:
[----:B------:R-:W-:Y:S05]  /*132a0*/  BSYNC B0 ;  /* 0x0000000000007941 */ /* 0x000fea0003800000 */
.L_x_4316:
        /* <DEDUP_REMOVED lines=34> */
.L_x_4321:
[----:B------:R4:W-:Y:S02]  /*134d0*/  STS.128 [R209+0xb000], RZ ;  /* 0x00b000ffd1007388 */ /* 0x0009e40000000c00 */
.L_x_4320:
[----:B------:R-:W-:Y:S05]  /*134e0*/  BSYNC B0 ;  /* 0x0000000000007941 */ /* 0x000fea0003800000 */
.L_x_4319:
        /* <DEDUP_REMOVED lines=35> */
.L_x_4323:
[----:B------:R-:W-:Y:S05]  /*13720*/  BSYNC B0 ;  /* 0x0000000000007941 */ /* 0x000fea0003800000 */
.L_x_4322:
        /* <DEDUP_REMOVED lines=45> */
.L_x_4326:
[----:B------:R4:W-:Y:S02]  /*13a00*/  STS.128 [R209+0x10000], RZ ;  /* 0x010000ffd1007388 */ /* 0x0009e40000000c00 */
.L_x_4325:
[----:B------:R-:W-:Y:S05]  /*13a10*/  BSYNC B0 ;  /* 0x0000000000007941 */ /* 0x000fea0003800000 */
.L_x_4324:
        /* <DEDUP_REMOVED lines=37> */
.L_x_4329:
[----:B------:R1:W-:Y:S02]  /*13c70*/  STS.128 [R209+0x10800], RZ ;  /* 0x010800ffd1007388 */ /* 0x0003e40000000c00 */
.L_x_4328:
[----:B------:R-:W-:Y:S05]  /*13c80*/  BSYNC B0 ;  /* 0x0000000000007941 */ /* 0x000fea0003800000 */
.L_x_4327:
        /* <DEDUP_REMOVED lines=37> */
.L_x_4332:
[----:B------:R1:W-:Y:S02]  /*13ee0*/  STS.128 [R209+0x11000], RZ ;  /* 0x011000ffd1007388 */ /* 0x0003e40000000c00 */
.L_x_4331:
[----:B------:R-:W-:Y:S05]  /*13ef0*/  BSYNC B0 ;  /* 0x0000000000007941 */ /* 0x000fea0003800000 */
.L_x_4330:
        /* <DEDUP_REMOVED lines=47> */
.L_x_4334:
[----:B------:R-:W-:Y:S05]  /*141f0*/  BSYNC B0 ;  /* 0x0000000000007941 */ /* 0x000fea0003800000 */
.L_x_4333:
[----:B------:R-:W-:Y:S01]  /*14200*/  LDSM.16.M88.4 R68, [R204] ;  /* 0x00000000cc44783b */ /* 0x000fe20000000200 */
[----:B------:R-:W-:Y:S01]  /*14210*/  R2P PR, R63, 0x6 ;  /* 0x000000063f007804 */ /* 0x000fe20000000000 */
[C---:B------:R-:W-:Y:S01]  /*14220*/  VIADD R0, R203.reuse, 0x6000 ;  /* 0x00006000cb007836 */ /* 0x040fe20000000000 */
[----:B------:R-:W-:Y:S01]  /*14230*/  ISETP.GE.AND P3, PT, R60, 0x2, PT ;  /* 0x000000023c00780c */ /* 0x000fe20003f66270 */
[----:B------:R-:W5:Y:S01]  /*14240*/  LDSM.16.M88.4 R36, [R203+0x6000] ;  /* 0x00600000cb24783b */ /* 0x000f620000000200 */
[----:B------:R-:W-:Y:S01]  /*14250*/  VIADD R202, R203, 0x6020 ;  /* 0x00006020cbca7836 */ /* 0x000fe20000000000 */
[----:B------:R-:W-:Y:S01]  /*14260*/  ULDC UR8, c[0x0][0x39c] ;  /* 0x0000e70000087ab9 */ /* 0x000fe20000000800 */
[--C-:B------:R-:W-:Y:S01]  /*14270*/  IMAD R65, R45, 0x2, R204.reuse ;  /* 0x000000022d417824 */ /* 0x100fe200078e02cc */
[----:B------:R-:W2:Y:S01]  /*14280*/  LDSM.16.M88.4 R28, [R203+0x6800] ;  /* 0x00680000cb1c783b */ /* 0x000ea20000000200 */
[C---:B------:R-:W-:Y:S02]  /*14290*/  IMAD R63, R46.reuse, 0x2, R204 ;  /* 0x000000022e3f7824 */ /* 0x040fe400078e02cc */
[----:B------:R-:W-:Y:S01]  /*142a0*/  IMAD R44, R46, 0x2, R65 ;  /* 0x000000022e2c7824 */ /* 0x000fe200078e0241 */
[----:B------:R-:W3:Y:S02]  /*142b0*/  LDSM.16.M88.4 R20, [R203+0x7000] ;  /* 0x00700000cb14783b */ /* 0x000ee40000000200 */
[----:B------:R-:W-:-:S02]  /*142c0*/  @P1 VIADD R202, R0, 0xffffffe0 ;  /* 0xffffffe000ca1836 */ /* 0x000fc40000000000 */
[----:B------:R-:W4:Y:S01]  /*142d0*/  LDSM.16.M88.4 R48, [R203+0x7800] ;  /* 0x00780000cb30783b */ /* 0x000f220000000200 */
[----:B------:R-:W-:Y:S02]  /*142e0*/  IMAD.MOV.U32 R0, RZ, RZ, 0x40 ;  /* 0x00000040ff007424 */ /* 0x000fe400078e00ff */
[C---:B------:R-:W-:Y:S01]  /*142f0*/  VIADD R196, R202.reuse, 0x800 ;  /* 0x00000800cac47836 */ /* 0x040fe20000000000 */
[----:B------:R-:W-:Y:S01]  /*14300*/  LDSM.16.M88.4 R52, [R65] ;  /* 0x000000004134783b */ /* 0x000fe20000000200 */
[----:B------:R-:W-:Y:S01]  /*14310*/  VIADD R195, R202, 0x1000 ;  /* 0x00001000cac37836 */ /* 0x000fe20000000000 */
[----:B------:R-:W-:Y:S01]  /*14320*/  SEL R0, R0, 0xffffffc0, !P2 ;  /* 0xffffffc000007807 */ /* 0x000fe20005000000 */
[C---:B------:R-:W-:Y:S01]  /*14330*/  VIADD R194, R202.reuse, 0x1800 ;  /* 0x00001800cac27836 */ /* 0x040fe20000000000 */
[----:B-1----:R-:W1:Y:S01]  /*14340*/  LDSM.16.M88.4 R4, [R202] ;  /* 0x00000000ca04783b */ /* 0x002e620000000200 */
[----:B------:R-:W-:Y:S01]  /*14350*/  VIADD R192, R202, 0x2000 ;  /* 0x00002000cac07836 */ /* 0x000fe20000000000 */
[----:B------:R-:W-:Y:S01]  /*14360*/  IADD3 R193, R0, R202, RZ ;  /* 0x000000ca00c17210 */ /* 0x000fe20007ffe0ff */
[----:B------:R-:W-:Y:S01]  /*14370*/  IMAD.IADD R200, R203, 0x1, R0 ;  /* 0x00000001cbc87824 */ /* 0x000fe200078e0200 */
[----:B------:R-:W1:Y:S01]  /*14380*/  LDSM.16.M88.4 R56, [R202+0x800] ;  /* 0x00080000ca38783b */ /* 0x000e620000000200 */
[----:B------:R-:W-:Y:S01]  /*14390*/  SHF.R.S32.HI R0, RZ, 0x1f, R61 ;  /* 0x0000001fff007819 */ /* 0x000fe2000001143d */
[C---:B------:R-:W-:Y:S01]  /*143a0*/  VIADD R191, R202.reuse, 0x2800 ;  /* 0x00002800cabf7836 */ /* 0x040fe20000000000 */
[----:B------:R-:W-:Y:S01]  /*143b0*/  IADD3 R190, R202, 0x3000, RZ ;  /* 0x00003000cabe7810 */ /* 0x000fe20007ffe0ff */
[----:B------:R-:W1:Y:S01]  /*143c0*/  LDSM.16.M88.4 R12, [R202+0x1000] ;  /* 0x00100000ca0c783b */ /* 0x000e620000000200 */
[----:B------:R-:W-:Y:S01]  /*143d0*/  LEA.HI R0, R0, R61, RZ, 0x5 ;  /* 0x0000003d00007211 */ /* 0x000fe200078f28ff */
[----:B------:R-:W-:-:S02]  /*143e0*/  VIADD R189, R202, 0x3800 ;  /* 0x00003800cabd7836 */ /* 0x000fc40000000000 */
[----:B------:R-:W1:Y:S01]  /*143f0*/  LDSM.16.M88.4 R72, [R202+0x1800] ;  /* 0x00180000ca48783b */ /* 0x000e620000000200 */
[----:B------:R-:W-:Y:S01]  /*14400*/  LOP3.LUT R0, R0, 0xffffffe0, RZ, 0xc0, !PT ;  /* 0xffffffe000007812 */ /* 0x000fe200078ec0ff */
[C---:B------:R-:W-:Y:S02]  /*14410*/  VIADD R188, R202.reuse, 0x4000 ;  /* 0x00004000cabc7836 */ /* 0x040fe40000000000 */
[----:B------:R-:W-:Y:S01]  /*14420*/  LDSM.16.M88.4 R76, [R63] ;  /* 0x000000003f4c783b */ /* 0x000fe20000000200 */
[C---:B------:R-:W-:Y:S02]  /*14430*/  VIADD R187, R202.reuse, 0x4800 ;  /* 0x00004800cabb7836 */ /* 0x040fe40000000000 */
[----:B------:R-:W-:Y:S01]  /*14440*/  IMAD.IADD R0, R61, 0x1, -R0 ;  /* 0x000000013d007824 */ /* 0x000fe200078e0a00 */
[----:B-----5:R-:W-:Y:S01]  /*14450*/  HMMA.16816.F32 R40, R68, R36, RZ ;  /* 0x000000244428723c */ /* 0x020fe200000018ff */
[----:B------:R-:W5:Y:S01]  /*14460*/  LDSM.16.M88.4 R8, [R200+0x6000] ;  /* 0x00600000c808783b */ /* 0x000f620000000200 */
[----:B------:R-:W-:-:S02]  /*14470*/  VIADD R186, R202, 0x5000 ;  /* 0x00005000caba7836 */ /* 0x000fc40000000000 */
[----:B------:R-:W-:Y:S01]  /*14480*/  VIADD R185, R202, 0x5800 ;  /* 0x00005800cab97836 */ /* 0x000fe20000000000 */
[----:B------:R-:W-:Y:S01]  /*14490*/  LDSM.16.M88.4 R80, [R200+0x7800] ;  /* 0x00780000c850783b */ /* 0x000fe20000000200 */
[C---:B------:R-:W-:Y:S03]  /*144a0*/  HMMA.16816.F32 R36, R68.reuse, R38, RZ ;  /* 0x000000264424723c */ /* 0x040fe600000018ff */
[----:B------:R-:W-:Y:S03]  /*144b0*/  LDSM.16.M88.4 R84, [R202+0x5800] ;  /* 0x00580000ca54783b */ /* 0x000fe60000000200 */
[C---:B--2---:R-:W-:Y:S01]  /*144c0*/  HMMA.16816.F32 R32, R68.reuse, R28, RZ ;  /* 0x0000001c4420723c */ /* 0x044fe200000018ff */
[----:B------:R-:W0:Y:S05]  /*144d0*/  LDGDEPBAR ;  /* 0x00000000000079af */ /* 0x000e2a0000000000 */
[C---:B---3--:R-:W-:Y:S06]  /*144e0*/  HMMA.16816.F32 R24, R68.reuse, R20, RZ ;  /* 0x000000144418723c */ /* 0x048fec00000018ff */
[C---:B------:R-:W-:Y:S06]  /*144f0*/  HMMA.16816.F32 R28, R68.reuse, R30, RZ ;  /* 0x0000001e441c723c */ /* 0x040fec00000018ff */
[C---:B------:R-:W-:Y:S06]  /*14500*/  HMMA.16816.F32 R20, R68.reuse, R22, RZ ;  /* 0x000000164414723c */ /* 0x040fec00000018ff */
[C---:B----4-:R-:W-:Y:S06]  /*14510*/  HMMA.16816.F32 R16, R68.reuse, R48, RZ ;  /* 0x000000304410723c */ /* 0x050fec00000018ff */
[----:B------:R-:W-:Y:S01]  /*14520*/  HMMA.16816.F32 R68, R68, R50, RZ ;  /* 0x000000324444723c */ /* 0x000fe200000018ff */
[----:B------:R-:W2:Y:S05]  /*14530*/  LDSM.16.M88.4 R48, [R200+0x6800] ;  /* 0x00680000c830783b */ /* 0x000eaa0000000200 */
[C---:B-1----:R-:W-:Y:S06]  /*14540*/  HMMA.16816.F32 R40, R52.reuse, R4, R40 ;  /* 0x000000043428723c */ /* 0x042fec0000001828 */
[C---:B------:R-:W-:Y:S01]  /*14550*/  HMMA.16816.F32 R36, R52.reuse, R6, R36 ;  /* 0x000000063424723c */ /* 0x040fe20000001824 */
[----:B------:R-:W1:Y:S05]  /*14560*/  LDSM.16.M88.4 R4, [R200+0x7000] ;  /* 0x00700000c804783b */ /* 0x000e6a0000000200 */
        /* <DEDUP_REMOVED lines=13> */
[C---:B--2---:R-:W-:Y:S06]  /*14640*/  HMMA.16816.F32 R32, R76.reuse, R48, R32 ;  /* 0x000000304c20723c */ /* 0x044fec0000001820 */
        /* <DEDUP_REMOVED lines=21> */
[----:B------:R-:W-:Y:S01]  /*147a0*/  LDSM.16.M88.4 R72, [R202+0x3800] ;  /* 0x00380000ca48783b */ /* 0x000fe20000000200 */
        /* <DEDUP_REMOVED lines=29> */
[C---:B---3--:R-:W-:Y:S06]  /*14980*/  HMMA.16816.F32 R32, R68.reuse, R48, R32 ;  /* 0x000000304420723c */ /* 0x048fec0000001820 */
[C---:B------:R-:W-:Y:S01]  /*14990*/  HMMA.16816.F32 R28, R68.reuse, R50, R28 ;  /* 0x00000032441c723c */ /* 0x040fe2000000181c */
[----:B------:R-:W-:Y:S05]  /*149a0*/  LDSM.16.M88.4 R48, [R204+0x4000] ;  /* 0x00400000cc30783b */ /* 0x000fea0000000200 */
[C---:B----4-:R-:W-:Y:S06]  /*149b0*/  HMMA.16816.F32 R24, R68.reuse, R8, R24 ;  /* 0x000000084418723c */ /* 0x050fec0000001818 */
[C---:B------:R-:W-:Y:S01]  /*149c0*/  HMMA.16816.F32 R20, R68.reuse, R10, R20 ;  /* 0x0000000a4414723c */ /* 0x040fe20000001814 */
[----:B------:R-:W3:Y:S05]  /*149d0*/  LDSM.16.M88.4 R8, [R203+0xa000] ;  /* 0x00a00000cb08783b */ /* 0x000eea0000000200 */
[C---:B------:R-:W-:Y:S06]  /*149e0*/  HMMA.16816.F32 R16, R68.reuse, R80, R16 ;  /* 0x000000504410723c */ /* 0x040fec0000001810 */
[----:B------:R-:W-:Y:S01]  /*149f0*/  HMMA.16816.F32 R76, R68, R82, R76 ;  /* 0x00000052444c723c */ /* 0x000fe2000000184c */
[----:B------:R-:W4:Y:S04]  /*14a00*/  LDSM.16.M88.4 R68, [R203+0xa800] ;  /* 0x00a80000cb44783b */ /* 0x000f280000000200 */
[----:B------:R-:W-:Y:S01]  /*14a10*/  LDSM.16.M88.4 R80, [R65+0x4000] ;  /* 0x004000004150783b */ /* 0x000fe20000000200 */
[C---:B-1----:R-:W-:Y:S06]  /*14a20*/  HMMA.16816.F32 R40, R4.reuse, R56, R40 ;  /* 0x000000380428723c */ /* 0x042fec0000001828 */
[C---:B------:R-:W-:Y:S01]  /*14a30*/  HMMA.16816.F32 R36, R4.reuse, R58, R36 ;  /* 0x0000003a0424723c */ /* 0x040fe20000001824 */
[----:B------:R-:W1:Y:S05]  /*14a40*/  LDSM.16.M88.4 R56, [R203+0xb000] ;  /* 0x00b00000cb38783b */ /* 0x000e6a0000000200 */
[C---:B-----5:R-:W-:Y:S06]  /*14a50*/  HMMA.16816.F32 R32, R4.reuse, R52, R32 ;  /* 0x000000340420723c */ /* 0x060fec0000001820 */
[C---:B------:R-:W-:Y:S01]  /*14a60*/  HMMA.16816.F32 R28, R4.reuse, R54, R28 ;  /* 0x00000036041c723c */ /* 0x040fe2000000181c */
[----:B------:R-:W5:Y:S05]  /*14a70*/  LDSM.16.M88.4 R52, [R203+0xb800] ;  /* 0x00b80000cb34783b */ /* 0x000f6a0000000200 */
[C---:B--2---:R-:W-:Y:S06]  /*14a80*/  HMMA.16816.F32 R24, R4.reuse, R12, R24 ;  /* 0x0000000c0418723c */ /* 0x044fec0000001818 */
[C---:B------:R-:W-:Y:S01]  /*14a90*/  HMMA.16816.F32 R20, R4.reuse, R14, R20 ;  /* 0x0000000e0414723c */ /* 0x040fe20000001814 */
[----:B------:R-:W2:Y:S05]  /*14aa0*/  LDSM.16.M88.4 R12, [R202+0x4000] ;  /* 0x00400000ca0c783b */ /* 0x000eaa0000000200 */
        /* <DEDUP_REMOVED lines=29> */
[C---:B----4-:R-:W-:Y:S06]  /*14c80*/  HMMA.16816.F32 R40, R72.reuse, R68, R40 ;  /* 0x000000444828723c */ /* 0x050fec0000001828 */
[C---:B-1----:R-:W-:Y:S06]  /*14c90*/  HMMA.16816.F32 R32, R72.reuse, R56, R32 ;  /* 0x000000384820723c */ /* 0x042fec0000001820 */
[----:B------:R-:W-:Y:S01]  /*14ca0*/  HMMA.16816.F32 R56, R72, R58, R28 ;  /* 0x0000003a4838723c */ /* 0x000fe2000000181c */
[----:B------:R-:W1:Y:S01]  /*14cb0*/  LDSM.16.M88.4 R28, [R193+0x5800] ;  /* 0x00580000c11c783b */ /* 0x000e620000000200 */
[----:B------:R-:W-:-:S04]  /*14cc0*/  DEPBAR.LE SB0, 0x0 ;  /* 0x000080000000791a */ /* 0x000fc80000000000 */
[C---:B-----5:R-:W-:Y:S06]  /*14cd0*/  HMMA.16816.F32 R24, R72.reuse, R52, R24 ;  /* 0x000000344818723c */ /* 0x060fec0000001818 */
[----:B------:R-:W-:Y:S06]  /*14ce0*/  HMMA.16816.F32 R20, R72, R54, R20 ;  /* 0x000000364814723c */ /* 0x000fec0000001814 */
[----:B--2---:R-:W-:Y:S06]  /*14cf0*/  HMMA.16816.F32 R40, R4, R12, R40 ;  /* 0x0000000c0428723c */ /* 0x004fec0000001828 */
[C---:B------:R-:W-:Y:S06]  /*14d00*/  HMMA.16816.F32 R16, R72.reuse, R48, R16 ;  /* 0x000000304810723c */ /* 0x040fec0000001810 */
[C---:B------:R-:W-:Y:S06]  /*14d10*/  HMMA.16816.F32 R36, R72.reuse, R70, R36 ;  /* 0x000000464824723c */ /* 0x040fec0000001824 */
[----:B------:R-:W-:Y:S06]  /*14d20*/  HMMA.16816.F32 R76, R72, R50, R76 ;  /* 0x00000032484c723c */ /* 0x000fec000000184c */
[----:B---3--:R-:W-:Y:S01]  /*14d30*/  HMMA.16816.F32 R32, R4, R8, R32 ;  /* 0x000000080420723c */ /* 0x008fe20000001820 */
[----:B------:R-:W-:Y:S01]  /*14d40*/  FMUL.FTZ R40, R40, UR8 ;  /* 0x0000000828287c20 */ /* 0x000fe20008410000 */
[----:B------:R-:W-:Y:S01]  /*14d50*/  FMUL.FTZ R42, R42, UR8 ;  /* 0x000000082a2a7c20 */ /* 0x000fe20008410000 */
[----:B------:R-:W-:-:S03]  /*14d60*/  FMUL.FTZ R43, R43, UR8 ;  /* 0x000000082b2b7c20 */ /* 0x000fc60008410000 */
[C---:B------:R-:W-:Y:S01]  /*14d70*/  HMMA.16816.F32 R56, R4.reuse, R10, R56 ;  /* 0x0000000a0438723c */ /* 0x040fe20000001838 */
[----:B------:R-:W-:Y:S01]  /*14d80*/  SHF.R.S32.HI R9, RZ, 0x1f, R0 ;  /* 0x0000001fff097819 */ /* 0x000fe20000011400 */
[----:B------:R-:W-:Y:S01]  /*14d90*/  FMUL.FTZ R8, R41, UR8 ;  /* 0x0000000829087c20 */ /* 0x000fe20008410000 */
[----:B------:R-:W-:Y:S02]  /*14da0*/  MUFU.TANH R42, R42 ;  /* 0x0000002a002a7308 */ /* 0x000fe40000002400 */
[----:B------:R-:W-:Y:S01]  /*14db0*/  LEA.HI R9, R9, R0, RZ, 0x2 ;  /* 0x0000000009097211 */ /* 0x000fe200078f10ff */
[C---:B------:R-:W-:Y:S01]  /*14dc0*/  HMMA.16816.F32 R24, R4.reuse, R80, R24 ;  /* 0x000000500418723c */ /* 0x040fe20000001818 */
[----:B------:R-:W-:Y:S02]  /*14dd0*/  IMAD.SHL.U32 R11, R61, 0x2, RZ ;  /* 0x000000023d0b7824 */ /* 0x000fe400078e00ff */
[----:B------:R-:W-:Y:S02]  /*14de0*/  SHF.R.S32.HI R9, RZ, 0x2, R9 ;  /* 0x00000002ff097819 */ /* 0x000fe40000011409 */
[----:B------:R-:W-:Y:S01]  /*14df0*/  MUFU.TANH R8, R8 ;  /* 0x0000000800087308 */ /* 0x000fe20000002400 */
[----:B------:R-:W-:Y:S01]  /*14e00*/  HMMA.16816.F32 R20, R4, R82, R20 ;  /* 0x000000520414723c */ /* 0x000fe20000001814 */
[----:B------:R-:W-:Y:S01]  /*14e10*/  LOP3.LUT R11, R11, 0x6, RZ, 0xc0, !PT ;  /* 0x000000060b0b7812 */ /* 0x000fe200078ec0ff */
[----:B------:R-:W-:-:S04]  /*14e20*/  IMAD R9, R62, 0x10, R9 ;  /* 0x000000103e097824 */ /* 0x000fc800078e0209 */
[----:B------:R-:W-:Y:S01]  /*14e30*/  IMAD.IADD R0, R64, 0x1, R9 ;  /* 0x0000000140007824 */ /* 0x000fe200078e0209 */
[C---:B-1----:R-:W-:Y:S01]  /*14e40*/  HMMA.16816.F32 R16, R4.reuse, R28, R16 ;  /* 0x0000001c0410723c */ /* 0x042fe20000001810 */
[----:B------:R-:W-:Y:S02]  /*14e50*/  IMAD R60, R60, 0x40, R11 ;  /* 0x000000403c3c7824 */ /* 0x000fe400078e020b */
[----:B------:R-:W-:Y:S01]  /*14e60*/  FMUL.FTZ R32, R32, UR8 ;  /* 0x0000000820207c20 */ /* 0x000fe20008410000 */
[----:B------:R-:W-:Y:S01]  /*14e70*/  FMUL.FTZ R33, R33, UR8 ;  /* 0x0000000821217c20 */ /* 0x000fe20008410000 */
[----:B------:R-:W-:Y:S01]  /*14e80*/  FMUL.FTZ R34, R34, UR8 ;  /* 0x0000000822227c20 */ /* 0x000fe20008410000 */
[----:B------:R-:W-:Y:S01]  /*14e90*/  VIADD R11, R60, 0xffffffe0 ;  /* 0xffffffe03c0b7836 */ /* 0x000fe20000000000 */
[C---:B------:R-:W-:Y:S01]  /*14ea0*/  HMMA.16816.F32 R36, R4.reuse, R14, R36 ;  /* 0x0000000e0424723c */ /* 0x040fe20000001824 */
[----:B------:R-:W-:Y:S01]  /*14eb0*/  IADD3 R28, R134, R0, -R207 ;  /* 0x00000000861c7210 */ /* 0x000fe20007ffe8cf */
[----:B------:R-:W-:Y:S01]  /*14ec0*/  MUFU.TANH R10, R32 ;  /* 0x00000020000a7308 */ /* 0x000fe20000002400 */
[C---:B------:R-:W-:Y:S01]  /*14ed0*/  VIADD R49, R60.reuse, 0xffffffc8 ;  /* 0xffffffc83c317836 */ /* 0x040fe20000000000 */
[----:B------:R-:W-:Y:S01]  /*14ee0*/  IADD3 R51, R60, -0x3f, RZ ;  /* 0xffffffc13c337810 */ /* 0x000fe20007ffe0ff */
[----:B------:R-:W-:Y:S01]  /*14ef0*/  FMUL.FTZ R24, R24, UR8 ;  /* 0x0000000818187c20 */ /* 0x000fe20008410000 */
[----:B------:R-:W-:Y:S01]  /*14f00*/  HMMA.16816.F32 R76, R4, R30, R76 ;  /* 0x0000001e044c723c */ /* 0x000fe2000000184c */
[----:B------:R-:W-:Y:S01]  /*14f10*/  FMUL.FTZ R12, R25, UR8 ;  /* 0x00000008190c7c20 */ /* 0x000fe20008410000 */
[----:B------:R-:W-:Y:S01]  /*14f20*/  IADD3 R157, R28, -R11, RZ ;  /* 0x8000000b1c9d7210 */ /* 0x000fe20007ffe0ff */
[----:B------:R-:W-:Y:S01]  /*14f30*/  FMUL.FTZ R57, R57, UR8 ;  /* 0x0000000839397c20 */ /* 0x000fe20008410000 */
[----:B------:R-:W1:Y:S01]  /*14f40*/  MUFU.TANH R4, R40 ;  /* 0x0000002800047308 */ /* 0x000e620000002400 */
[----:B------:R-:W-:Y:S01]  /*14f50*/  FMUL.FTZ R25, R23, UR8 ;  /* 0x0000000817197c20 */ /* 0x000fe20008410000 */
[C---:B------:R-:W-:Y:S01]  /*14f60*/  VIADD R23, R60.reuse, 0xffffffd0 ;  /* 0xffffffd03c177836 */ /* 0x040fe20000000000 */
[----:B------:R-:W-:Y:S01]  /*14f70*/  IABS R157, R157 ;  /* 0x0000009d009d7213 */ /* 0x000fe20000000000 */
[----:B------:R-:W-:-:S02]  /*14f80*/  VIADD R5, R60, 0xffffffc0 ;  /* 0xffffffc03c057836 */ /* 0x000fc40000000000 */
[----:B------:R-:W-:Y:S01]  /*14f90*/  FMUL.FTZ R7, R21, UR8 ;  /* 0x0000000815077c20 */ /* 0x000fe20008410000 */
[----:B------:R-:W-:Y:S01]  /*14fa0*/  VIADD R41, R60, 0xffffffc9 ;  /* 0xffffffc93c297836 */ /* 0x000fe20000000000 */
[----:B------:R-:W-:Y:S01]  /*14fb0*/  I2FP.F32.S32 R157, R157 ;  /* 0x0000009d009d7245 */ /* 0x000fe20000201400 */
[----:B------:R-:W-:Y:S01]  /*14fc0*/  IMAD.IADD R6, R28, 0x1, -R5 ;  /* 0x000000011c067824 */ /* 0x000fe200078e0a05 */
[----:B------:R-:W2:Y:S01]  /*14fd0*/  MUFU.TANH R24, R24 ;  /* 0x0000001800187308 */ /* 0x000ea20000002400 */
[----:B------:R-:W-:Y:S01]  /*14fe0*/  FMUL.FTZ R29, R22, UR8 ;  /* 0x00000008161d7c20 */ /* 0x000fe20008410000 */
[C---:B------:R-:W-:Y:S01]  /*14ff0*/  IMAD.IADD R21, R28.reuse, 0x1, -R51 ;  /* 0x000000011c157824 */ /* 0x040fe200078e0a33 */
[----:B------:R-:W-:Y:S01]  /*15000*/  ISETP.GE.AND P4, PT, R5, R134, PT ;  /* 0x000000860500720c */ /* 0x000fe20003f86270 */
[----:B------:R-:W-:Y:S01]  /*15010*/  IMAD.IADD R22, R28, 0x1, -R41 ;  /* 0x000000011c167824 */ /* 0x000fe200078e0a29 */
[----:B------:R-:W-:Y:S01]  /*15020*/  IABS R6, R6 ;  /* 0x0000000600067213 */ /* 0x000fe20000000000 */
[----:B------:R-:W-:Y:S01]  /*15030*/  FMUL.FTZ R13, R37, UR8 ;  /* 0x00000008250d7c20 */ /* 0x000fe20008410000 */
[----:B------:R-:W-:Y:S01]  /*15040*/  IADD3 R37, R60, -0x2f, RZ ;  /* 0xffffffd13c257810 */ /* 0x000fe20007ffe0ff */
[----:B------:R-:W-:Y:S01]  /*15050*/  MUFU.TANH R12, R12 ;  /* 0x0000000c000c7308 */ /* 0x000fe20000002400 */
[----:B------:R-:W-:Y:S01]  /*15060*/  I2FP.F32.S32 R9, R6 ;  /* 0x0000000600097245 */ /* 0x000fe20000201400 */
[----:B------:R-:W-:Y:S01]  /*15070*/  FMUL.FTZ R6, R20, UR8 ;  /* 0x0000000814067c20 */ /* 0x000fe20008410000 */
[----:B------:R-:W-:Y:S01]  /*15080*/  FMUL.FTZ R39, R39, UR8 ;  /* 0x0000000827277c20 */ /* 0x000fe20008410000 */
[----:B------:R-:W-:Y:S01]  /*15090*/  FMUL.FTZ R15, R36, UR8 ;  /* 0x00000008240f7c20 */ /* 0x000fe20008410000 */
[----:B------:R-:W-:Y:S01]  /*150a0*/  FMUL.FTZ R38, R38, UR8 ;  /* 0x0000000826267c20 */ /* 0x000fe20008410000 */
[----:B-1----:R-:W-:Y:S01]  /*150b0*/  FFMA.FTZ R14, R9, -UR4, R4 ;  /* 0x80000004090e7c23 */ /* 0x002fe20008010004 */
[C---:B------:R-:W-:Y:S01]  /*150c0*/  IMAD.IADD R9, R28.reuse, 0x1, -R23 ;  /* 0x000000011c097824 */ /* 0x040fe200078e0a17 */
[----:B------:R-:W1:Y:S01]  /*150d0*/  MUFU.TANH R13, R13 ;  /* 0x0000000d000d7308 */ /* 0x000e620000002400 */
[----:B------:R-:W-:-:S02]  /*150e0*/  IMAD.IADD R4, R28, 0x1, -R49 ;  /* 0x000000011c047824 */ /* 0x000fc400078e0a31 */
[----:B--2---:R-:W-:Y:S01]  /*150f0*/  FFMA.FTZ R157, R157, -UR4, R24 ;  /* 0x800000049d9d7c23 */ /* 0x004fe20008010018 */
[----:B------:R-:W-:Y:S01]  /*15100*/  VIADD R24, R28, 0x8 ;  /* 0x000000081c187836 */ /* 0x000fe20000000000 */
[----:B------:R-:W-:Y:S01]  /*15110*/  IABS R9, R9 ;  /* 0x0000000900097213 */ /* 0x000fe20000000000 */
[----:B------:R-:W-:Y:S01]  /*15120*/  FMUL.FTZ R35, R35, UR8 ;  /* 0x0000000823237c20 */ /* 0x000fe20008410000 */
[----:B------:R-:W-:Y:S01]  /*15130*/  IABS R32, R4 ;  /* 0x0000000400207213 */ /* 0x000fe20000000000 */
[C---:B------:R-:W-:Y:S01]  /*15140*/  IMAD.IADD R5, R24.reuse, 0x1, -R5 ;  /* 0x0000000118057824 */ /* 0x040fe200078e0a05 */
[----:B------:R-:W-:Y:S01]  /*15150*/  I2FP.F32.S32 R9, R9 ;  /* 0x0000000900097245 */ /* 0x000fe20000201400 */
[----:B------:R-:W2:Y:S01]  /*15160*/  MUFU.TANH R20, R33 ;  /* 0x0000002100147308 */ /* 0x000ea20000002400 */
[----:B------:R-:W-:Y:S01]  /*15170*/  ISETP.GE.AND P6, PT, R23, R134, PT ;  /* 0x000000861700720c */ /* 0x000fe20003fc6270 */
[----:B------:R-:W-:Y:S01]  /*15180*/  IMAD.IADD R23, R24, 0x1, -R23 ;  /* 0x0000000118177824 */ /* 0x000fe200078e0a17 */
[----:B------:R-:W-:Y:S01]  /*15190*/  IABS R21, R21 ;  /* 0x0000001500157213 */ /* 0x000fe20000000000 */
[----:B------:R-:W-:Y:S01]  /*151a0*/  FFMA.FTZ R10, R9, -UR4, R10 ;  /* 0x80000004090a7c23 */ /* 0x000fe2000801000a */
[----:B------:R-:W-:Y:S01]  /*151b0*/  VIADD R9, R60, 0xffffffe1 ;  /* 0xffffffe13c097836 */ /* 0x000fe20000000000 */
[----:B------:R-:W-:Y:S01]  /*151c0*/  IABS R22, R22 ;  /* 0x0000001600167213 */ /* 0x000fe20000000000 */
[----:B------:R-:W-:Y:S01]  /*151d0*/  FMUL.FTZ R27, R27, UR8 ;  /* 0x000000081b1b7c20 */ /* 0x000fe20008410000 */
[----:B------:R3:W-:Y:S01]  /*151e0*/  MUFU.TANH R4, R57 ;  /* 0x0000003900047308 */ /* 0x0007e20000002400 */
[----:B------:R-:W-:Y:S01]  /*151f0*/  IMAD.IADD R167, R28, 0x1, -R9 ;  /* 0x000000011ca77824 */ /* 0x000fe200078e0a09 */
[-C--:B------:R-:W-:Y:S01]  /*15200*/  ISETP.GE.AND P2, PT, R51, R134.reuse, PT ;  /* 0x000000863300720c */ /* 0x080fe20003f46270 */
[C---:B------:R-:W-:Y:S01]  /*15210*/  IMAD.IADD R51, R24.reuse, 0x1, -R51 ;  /* 0x0000000118337824 */ /* 0x040fe200078e0a33 */
[-C--:B------:R-:W-:Y:S01]  /*15220*/  ISETP.GE.AND P0, PT, R41, R134.reuse, PT ;  /* 0x000000862900720c */ /* 0x080fe20003f06270 */
[----:B------:R-:W-:Y:S01]  /*15230*/  IMAD.IADD R41, R24, 0x1, -R41 ;  /* 0x0000000118297824 */ /* 0x000fe200078e0a29 */
[----:B------:R-:W-:Y:S01]  /*15240*/  IABS R167, R167 ;  /* 0x000000a700a77213 */ /* 0x000fe20000000000 */
[----:B------:R-:W-:Y:S01]  /*15250*/  FMUL.FTZ R58, R58, UR8 ;  /* 0x000000083a3a7c20 */ /* 0x000fe20008410000 */
[----:B------:R-:W4:Y:S01]  /*15260*/  MUFU.TANH R34, R34 ;  /* 0x0000002200227308 */ /* 0x000f220000002400 */
[----:B------:R-:W-:Y:S01]  /*15270*/  IABS R5, R5 ;  /* 0x0000000500057213 */ /* 0x000fe20000000000 */
[----:B------:R-:W-:Y:S01]  /*15280*/  FMUL.FTZ R30, R56, UR8 ;  /* 0x00000008381e7c20 */ /* 0x000fe20008410000 */
[----:B------:R-:W-:Y:S01]  /*15290*/  ISETP.GE.AND P1, PT, R49, R134, PT ;  /* 0x000000863100720c */ /* 0x000fe20003f26270 */
[----:B------:R-:W-:Y:S01]  /*152a0*/  IMAD.IADD R49, R24, 0x1, -R49 ;  /* 0x0000000118317824 */ /* 0x000fe200078e0a31 */
[----:B------:R-:W-:Y:S01]  /*152b0*/  I2FP.F32.S32 R21, R21 ;  /* 0x0000001500157245 */ /* 0x000fe20000201400 */
[----:B------:R-:W-:Y:S01]  /*152c0*/  FMUL.FTZ R26, R26, UR8 ;  /* 0x000000081a1a7c20 */ /* 0x000fe20008410000 */
[----:B------:R-:W-:Y:S01]  /*152d0*/  I2FP.F32.S32 R22, R22 ;  /* 0x0000001600167245 */ /* 0x000fe20000201400 */
[----:B------:R-:W5:Y:S01]  /*152e0*/  MUFU.TANH R43, R43 ;  /* 0x0000002b002b7308 */ /* 0x000f620000002400 */
[----:B---3--:R-:W-:Y:S01]  /*152f0*/  IMAD.IADD R57, R28, 0x1, -R37 ;  /* 0x000000011c397824 */ /* 0x008fe200078e0a25 */
[----:B------:R-:W-:Y:S01]  /*15300*/  I2FP.F32.S32 R167, R167 ;  /* 0x000000a700a77245 */ /* 0x000fe20000201400 */
[----:B------:R-:W-:Y:S01]  /*15310*/  FFMA.FTZ R21, R21, -UR4, R8 ;  /* 0x8000000415157c23 */ /* 0x000fe20008010008 */
[----:B------:R-:W-:Y:S01]  /*15320*/  IABS R23, R23 ;  /* 0x0000001700177213 */ /* 0x000fe20000000000 */
[----:B-1----:R-:W-:Y:S01]  /*15330*/  FFMA.FTZ R13, R22, -UR4, R13 ;  /* 0x80000004160d7c23 */ /* 0x002fe2000801000d */
[----:B------:R-:W-:Y:S01]  /*15340*/  IABS R57, R57 ;  /* 0x0000003900397213 */ /* 0x000fe20000000000 */
[----:B------:R-:W-:Y:S01]  /*15350*/  FFMA.FTZ R167, R167, -UR4, R12 ;  /* 0x80000004a7a77c23 */ /* 0x000fe2000801000c */
[----:B------:R-:W1:Y:S01]  /*15360*/  MUFU.TANH R39, R39 ;  /* 0x0000002700277308 */ /* 0x000e620000002400 */
[----:B------:R-:W-:Y:S01]  /*15370*/  I2FP.F32.S32 R5, R5 ;  /* 0x0000000500057245 */ /* 0x000fe20000201400 */
[C---:B------:R-:W-:Y:S01]  /*15380*/  VIADD R33, R60.reuse, 0xffffffd8 ;  /* 0xffffffd83c217836 */ /* 0x040fe20000000000 */
[----:B------:R-:W-:Y:S01]  /*15390*/  I2FP.F32.S32 R57, R57 ;  /* 0x0000003900397245 */ /* 0x000fe20000201400 */
[----:B------:R-:W-:Y:S01]  /*153a0*/  FMUL.FTZ R59, R59, UR8 ;  /* 0x000000083b3b7c20 */ /* 0x000fe20008410000 */
[----:B------:R-:W-:Y:S01]  /*153b0*/  IABS R51, R51 ;  /* 0x0000003300337213 */ /* 0x000fe20000000000 */
[----:B------:R-:W-:Y:S01]  /*153c0*/  FFMA.FTZ R22, R5, -UR4, R42 ;  /* 0x8000000405167c23 */ /* 0x000fe2000801002a */
[----:B------:R-:W-:Y:S01]  /*153d0*/  IABS R41, R41 ;  /* 0x0000002900297213 */ /* 0x000fe20000000000 */
[----:B------:R-:W3:Y:S01]  /*153e0*/  MUFU.TANH R15, R15 ;  /* 0x0000000f000f7308 */ /* 0x000ee20000002400 */
[----:B------:R-:W-:Y:S01]  /*153f0*/  IABS R49, R49 ;  /* 0x0000003100317213 */ /* 0x000fe20000000000 */
[----:B--2---:R-:W-:Y:S01]  /*15400*/  FFMA.FTZ R8, R57, -UR4, R20 ;  /* 0x8000000439087c23 */ /* 0x004fe20008010014 */
[----:B------:R-:W-:Y:S01]  /*15410*/  I2FP.F32.S32 R23, R23 ;  /* 0x0000001700177245 */ /* 0x000fe20000201400 */
[----:B------:R-:W-:Y:S01]  /*15420*/  VIADD R31, R60, 0xffffffd9 ;  /* 0xffffffd93c1f7836 */ /* 0x000fe20000000000 */
[----:B------:R-:W-:Y:S01]  /*15430*/  I2FP.F32.S32 R12, R51 ;  /* 0x00000033000c7245 */ /* 0x000fe20000201400 */
[----:B------:R-:W-:Y:S01]  /*15440*/  IMAD.IADD R55, R28, 0x1, -R33 ;  /* 0x000000011c377824 */ /* 0x000fe200078e0a21 */
[----:B------:R-:W-:Y:S01]  /*15450*/  I2FP.F32.S32 R20, R41 ;  /* 0x0000002900147245 */ /* 0x000fe20000201400 */
[----:B------:R-:W2:Y:S01]  /*15460*/  MUFU.TANH R38, R38 ;  /* 0x0000002600267308 */ /* 0x000ea20000002400 */
[----:B------:R-:W-:Y:S01]  /*15470*/  I2FP.F32.S32 R32, R32 ;  /* 0x0000002000207245 */ /* 0x000fe20000201400 */
[----:B----4-:R-:W-:Y:S01]  /*15480*/  FFMA.FTZ R5, R23, -UR4, R34 ;  /* 0x8000000417057c23 */ /* 0x010fe20008010022 */
[----:B------:R-:W-:Y:S01]  /*15490*/  I2FP.F32.S32 R49, R49 ;  /* 0x0000003100317245 */ /* 0x000fe20000201400 */
[----:B-----5:R-:W-:Y:S01]  /*154a0*/  FFMA.FTZ R43, R12, -UR4, R43 ;  /* 0x800000040c2b7c23 */ /* 0x020fe2000801002b */
[----:B------:R-:W-:Y:S01]  /*154b0*/  FSEL R23, R14, -INF , !P4 ;  /* 0xff8000000e177808 */ /* 0x000fe20006000000 */
[----:B-1----:R-:W-:Y:S01]  /*154c0*/  FFMA.FTZ R12, R20, -UR4, R39 ;  /* 0x80000004140c7c23 */ /* 0x002fe20008010027 */
[----:B------:R-:W-:Y:S01]  /*154d0*/  FSEL R22, R22, -INF , !P4 ;  /* 0xff80000016167808 */ /* 0x000fe20006000000 */
[----:B------:R-:W1:Y:S01]  /*154e0*/  MUFU.TANH R35, R35 ;  /* 0x0000002300237308 */ /* 0x000e620000002400 */
[----:B------:R-:W-:Y:S01]  /*154f0*/  ISETP.GE.AND P4, PT, R33, R134, PT ;  /* 0x000000862100720c */ /* 0x000fe20003f86270 */
[----:B------:R-:W-:Y:S01]  /*15500*/  IMAD.IADD R162, R24, 0x1, -R9 ;  /* 0x0000000118a27824 */ /* 0x000fe200078e0a09 */
[C---:B------:R-:W-:Y:S01]  /*15510*/  IADD3 R36, -R37.reuse, R24, RZ ;  /* 0x0000001825247210 */ /* 0x040fe20007ffe1ff */
[----:B---3--:R-:W-:Y:S01]  /*15520*/  FFMA.FTZ R15, R32, -UR4, R15 ;  /* 0x80000004200f7c23 */ /* 0x008fe2000801000f */
[C---:B------:R-:W-:Y:S01]  /*15530*/  IMAD.IADD R33, R24.reuse, 0x1, -R33 ;  /* 0x0000000118217824 */ /* 0x040fe200078e0a21 */
[----:B------:R-:W-:Y:S01]  /*15540*/  ISETP.GE.AND P5, PT, R37, R134, PT ;  /* 0x000000862500720c */ /* 0x000fe20003fa6270 */
[----:B------:R-:W-:Y:S01]  /*15550*/  IMAD.IADD R32, R24, 0x1, -R11 ;  /* 0x0000000118207824 */ /* 0x000fe200078e0a0b */
[----:B------:R-:W3:Y:S01]  /*15560*/  MUFU.TANH R27, R27 ;  /* 0x0000001b001b7308 */ /* 0x000ee20000002400 */
[----:B--2---:R-:W-:Y:S01]  /*15570*/  FFMA.FTZ R38, R49, -UR4, R38 ;  /* 0x8000000431267c23 */ /* 0x004fe20008010026 */
[--C-:B------:R-:W-:Y:S01]  /*15580*/  IMAD.IADD R53, R28, 0x1, -R31.reuse ;  /* 0x000000011c357824 */ /* 0x100fe200078e0a1f */
[----:B------:R-:W-:Y:S01]  /*15590*/  FSEL R21, R21, -INF , !P2 ;  /* 0xff80000015157808 */ /* 0x000fe20005000000 */
[----:B------:R-:W-:Y:S01]  /*155a0*/  IMAD.IADD R37, R24, 0x1, -R31 ;  /* 0x0000000118257824 */ /* 0x000fe200078e0a1f */
[----:B------:R-:W-:Y:S01]  /*155b0*/  FSEL R20, R43, -INF , !P2 ;  /* 0xff8000002b147808 */ /* 0x000fe20005000000 */
[----:B------:R-:W-:Y:S01]  /*155c0*/  FMUL.FTZ R18, R18, UR8 ;  /* 0x0000000812127c20 */ /* 0x000fe20008410000 */
[----:B------:R-:W-:Y:S01]  /*155d0*/  IABS R36, R36 ;  /* 0x0000002400247213 */ /* 0x000fe20000000000 */
[----:B------:R-:W2:Y:S01]  /*155e0*/  MUFU.TANH R58, R58 ;  /* 0x0000003a003a7308 */ /* 0x000ea20000002400 */
[----:B------:R-:W-:Y:S01]  /*155f0*/  ISETP.GE.AND P2, PT, R31, R134, PT ;  /* 0x000000861f00720c */ /* 0x000fe20003f46270 */
[----:B------:R-:W-:Y:S01]  /*15600*/  FMUL.FTZ R19, R19, UR8 ;  /* 0x0000000813137c20 */ /* 0x000fe20008410000 */
[----:B------:R-:W-:Y:S01]  /*15610*/  FSEL R13, R13, -INF , !P0 ;  /* 0xff8000000d0d7808 */ /* 0x000fe20004000000 */
[----:B------:R-:W-:Y:S01]  /*15620*/  FMUL.FTZ R77, R77, UR8 ;  /* 0x000000084d4d7c20 */ /* 0x000fe20008410000 */
[----:B------:R-:W-:Y:S01]  /*15630*/  FSEL R12, R12, -INF , !P0 ;  /* 0xff8000000c0c7808 */ /* 0x000fe20004000000 */
[----:B------:R-:W-:Y:S01]  /*15640*/  FMUL.FTZ R78, R78, UR8 ;  /* 0x000000084e4e7c20 */ /* 0x000fe20008410000 */
[----:B------:R-:W-:Y:S01]  /*15650*/  IABS R162, R162 ;  /* 0x000000a200a27213 */ /* 0x000fe20000000000 */
[----:B------:R-:W4:Y:S01]  /*15660*/  MUFU.TANH R178, R26 ;  /* 0x0000001a00b27308 */ /* 0x000f220000002400 */
[----:B------:R-:W-:Y:S01]  /*15670*/  ISETP.GE.AND P0, PT, R9, R134, PT ;  /* 0x000000860900720c */ /* 0x000fe20003f06270 */
[----:B------:R-:W-:Y:S01]  /*15680*/  FMUL.FTZ R79, R79, UR8 ;  /* 0x000000084f4f7c20 */ /* 0x000fe20008410000 */
[----:B------:R-:W-:Y:S01]  /*15690*/  IABS R31, R33 ;  /* 0x00000021001f7213 */ /* 0x000fe20000000000 */
[C---:B------:R-:W-:Y:S01]  /*156a0*/  VIADD R33, R60.reuse, 0xfffffff8 ;  /* 0xfffffff83c217836 */ /* 0x040fe20000000000 */
[----:B------:R-:W-:Y:S01]  /*156b0*/  FSEL R15, R15, -INF , !P1 ;  /* 0xff8000000f0f7808 */ /* 0x000fe20004800000 */
[----:B------:R-:W-:Y:S01]  /*156c0*/  VIADD R39, R60, 0xfffffff9 ;  /* 0xfffffff93c277836 */ /* 0x000fe20000000000 */
[----:B------:R-:W-:Y:S01]  /*156d0*/  FSEL R14, R38, -INF , !P1 ;  /* 0xff800000260e7808 */ /* 0x000fe20004800000 */
[----:B------:R-:W5:Y:S01]  /*156e0*/  MUFU.TANH R30, R30 ;  /* 0x0000001e001e7308 */ /* 0x000f620000002400 */
[----:B------:R-:W-:Y:S01]  /*156f0*/  IABS R9, R32 ;  /* 0x0000002000097213 */ /* 0x000fe20000000000 */
[----:B------:R-:W-:Y:S01]  /*15700*/  FMUL.FTZ R41, R17, UR8 ;  /* 0x0000000811297c20 */ /* 0x000fe20008410000 */
[----:B------:R-:W-:Y:S01]  /*15710*/  IABS R53, R53 ;  /* 0x0000003500357213 */ /* 0x000fe20000000000 */
[----:B------:R-:W-:Y:S01]  /*15720*/  FMUL.FTZ R76, R76, UR8 ;  /* 0x000000084c4c7c20 */ /* 0x000fe20008410000 */
[----:B------:R-:W-:Y:S01]  /*15730*/  ISETP.GE.AND P1, PT, R11, R134, PT ;  /* 0x000000860b00720c */ /* 0x000fe20003f26270 */
[----:B------:R-:W-:Y:S01]  /*15740*/  IMAD.IADD R38, R28, 0x1, -R39 ;  /* 0x000000011c267824 */ /* 0x000fe200078e0a27 */
[----:B------:R-:W-:Y:S01]  /*15750*/  I2FP.F32.S32 R36, R36 ;  /* 0x0000002400247245 */ /* 0x000fe20000201400 */
[----:B------:R-:W5:Y:S01]  /*15760*/  MUFU.TANH R34, R59 ;  /* 0x0000003b00227308 */ /* 0x000f620000002400 */
[----:B------:R-:W-:-:S02]  /*15770*/  IABS R55, R55 ;  /* 0x0000003700377213 */ /* 0x000fc40000000000 */
[----:B------:R-:W-:Y:S01]  /*15780*/  IABS R11, R37 ;  /* 0x00000025000b7213 */ /* 0x000fe20000000000 */
[----:B-1----:R-:W-:Y:S01]  /*15790*/  FFMA.FTZ R36, R36, -UR4, R35 ;  /* 0x8000000424247c23 */ /* 0x002fe20008010023 */
[----:B------:R-:W-:Y:S01]  /*157a0*/  I2FP.F32.S32 R162, R162 ;  /* 0x000000a200a27245 */ /* 0x000fe20000201400 */
[----:B------:R-:W-:Y:S01]  /*157b0*/  VIADD R35, R60, 0xfffffff1 ;  /* 0xfffffff13c237836 */ /* 0x000fe20000000000 */
[----:B------:R-:W-:Y:S01]  /*157c0*/  I2FP.F32.S32 R31, R31 ;  /* 0x0000001f001f7245 */ /* 0x000fe20000201400 */
[----:B------:R1:W1:Y:S01]  /*157d0*/  MUFU.TANH R26, R6 ;  /* 0x00000006001a7308 */ /* 0x0002620000002400 */
[----:B------:R-:W-:Y:S01]  /*157e0*/  I2FP.F32.S32 R9, R9 ;  /* 0x0000000900097245 */ /* 0x000fe20000201400 */
[----:B---3--:R-:W-:Y:S01]  /*157f0*/  FFMA.FTZ R162, R162, -UR4, R27 ;  /* 0x80000004a2a27c23 */ /* 0x008fe2000801001b */
[----:B------:R-:W-:Y:S01]  /*15800*/  I2FP.F32.S32 R53, R53 ;  /* 0x0000003500357245 */ /* 0x000fe20000201400 */
[----:B--2---:R-:W-:Y:S01]  /*15810*/  FFMA.FTZ R58, R31, -UR4, R58 ;  /* 0x800000041f3a7c23 */ /* 0x004fe2000801003a */
[----:B------:R-:W-:Y:S01]  /*15820*/  I2FP.F32.S32 R55, R55 ;  /* 0x0000003700377245 */ /* 0x000fe20000201400 */
[C---:B------:R-:W-:Y:S01]  /*15830*/  VIADD R27, R60.reuse, 0xffffffe9 ;  /* 0xffffffe93c1b7836 */ /* 0x040fe20000000000 */
[----:B------:R-:W-:Y:S01]  /*15840*/  I2FP.F32.S32 R11, R11 ;  /* 0x0000000b000b7245 */ /* 0x000fe20000201400 */
[----:B----4-:R-:W-:Y:S01]  /*15850*/  FFMA.FTZ R178, R9, -UR4, R178 ;  /* 0x8000000409b27c23 */ /* 0x010fe200080100b2 */
[----:B------:R-:W-:-:S02]  /*15860*/  VIADD R31, R60, 0xffffffe8 ;  /* 0xffffffe83c1f7836 */ /* 0x000fc40000000000 */
[----:B------:R-:W-:Y:S01]  /*15870*/  FFMA.FTZ R4, R53, -UR4, R4 ;  /* 0x8000000435047c23 */ /* 0x000fe20008010004 */
[----:B------:R-:W-:Y:S01]  /*15880*/  FSEL R9, R8, -INF , !P5 ;  /* 0xff80000008097808 */ /* 0x000fe20006800000 */
[----:B-----5:R-:W-:Y:S01]  /*15890*/  FFMA.FTZ R30, R55, -UR4, R30 ;  /* 0x80000004371e7c23 */ /* 0x020fe2000801001e */
[----:B------:R-:W-:Y:S01]  /*158a0*/  FFMA.FTZ R34, R11, -UR4, R34 ;  /* 0x800000040b227c23 */ /* 0x000fe20008010022 */
[----:B------:R-:W-:Y:S01]  /*158b0*/  FSEL R8, R36, -INF , !P5 ;  /* 0xff80000024087808 */ /* 0x000fe20006800000 */
[----:B------:R2:W3:Y:S01]  /*158c0*/  MUFU.TANH R32, R7 ;  /* 0x0000000700207308 */ /* 0x0004e20000002400 */
[----:B------:R-:W-:Y:S01]  /*158d0*/  IADD3 R37, R60, -0x10, RZ ;  /* 0xfffffff03c257810 */ /* 0x000fe20007ffe0ff */
[----:B------:R-:W-:Y:S01]  /*158e0*/  FMUL.FTZ R36, R16, UR8 ;  /* 0x0000000810247c20 */ /* 0x000fe20008410000 */
[----:B------:R-:W-:Y:S01]  /*158f0*/  FSEL R11, R10, -INF , !P6 ;  /* 0xff8000000a0b7808 */ /* 0x000fe20007000000 */
[C---:B------:R-:W-:Y:S01]  /*15900*/  IMAD.IADD R40, R28.reuse, 0x1, -R27 ;  /* 0x000000011c287824 */ /* 0x040fe200078e0a1b */
[----:B------:R-:W-:Y:S01]  /*15910*/  FSEL R10, R5, -INF , !P6 ;  /* 0xff800000050a7808 */ /* 0x000fe20007000000 */
[C---:B------:R-:W-:Y:S01]  /*15920*/  IMAD.IADD R42, R28.reuse, 0x1, -R31 ;  /* 0x000000011c2a7824 */ /* 0x040fe200078e0a1f */
[----:B------:R-:W-:Y:S01]  /*15930*/  ISETP.GE.AND P6, PT, R31, R134, PT ;  /* 0x000000861f00720c */ /* 0x000fe20003fc6270 */
[----:B------:R-:W4:Y:S01]  /*15940*/  MUFU.TANH R29, R29 ;  /* 0x0000001d001d7308 */ /* 0x000f220000002400 */
[----:B------:R-:W-:Y:S01]  /*15950*/  IMAD.IADD R16, R28, 0x1, -R33 ;  /* 0x000000011c107824 */ /* 0x000fe200078e0a21 */
[----:B------:R-:W-:Y:S01]  /*15960*/  FSEL R5, R4, -INF , !P2 ;  /* 0xff80000004057808 */ /* 0x000fe20005000000 */
[----:B------:R-:W-:Y:S01]  /*15970*/  IMAD.IADD R31, R24, 0x1, -R31 ;  /* 0x00000001181f7824 */ /* 0x000fe200078e0a1f */
[----:B------:R-:W-:Y:S01]  /*15980*/  FSEL R4, R34, -INF , !P2 ;  /* 0xff80000022047808 */ /* 0x000fe20005000000 */
[----:B------:R-:W-:Y:S01]  /*15990*/  IMAD.IADD R34, R28, 0x1, -R37 ;  /* 0x000000011c227824 */ /* 0x000fe200078e0a25 */
[----:B------:R-:W-:-:S02]  /*159a0*/  IABS R17, R40 ;  /* 0x0000002800117213 */ /* 0x000fc40000000000 */
[----:B-1----:R-:W-:Y:S01]  /*159b0*/  FSEL R6, R58, -INF , !P4 ;  /* 0xff8000003a067808 */ /* 0x002fe20006000000 */
[----:B------:R-:W-:Y:S01]  /*159c0*/  MUFU.TANH R25, R25 ;  /* 0x0000001900197308 */ /* 0x000fe20000002400 */
[----:B--2---:R-:W-:Y:S02]  /*159d0*/  FSEL R7, R30, -INF , !P4 ;  /* 0xff8000001e077808 */ /* 0x004fe40006000000 */
[----:B------:R-:W-:Y:S02]  /*159e0*/  IADD3 R30, R28, -R35, RZ ;  /* 0x800000231c1e7210 */ /* 0x000fe40007ffe0ff */
[----:B------:R-:W-:Y:S02]  /*159f0*/  FSEL R157, R157, -INF , !P1 ;  /* 0xff8000009d9d7808 */ /* 0x000fe40004800000 */
[----:B------:R-:W-:Y:S01]  /*15a00*/  FSEL R178, R178, -INF , !P1 ;  /* 0xff800000b2b27808 */ /* 0x000fe20004800000 */
[----:B------:R-:W-:Y:S01]  /*15a10*/  MUFU.TANH R36, R36 ;  /* 0x0000002400247308 */ /* 0x000fe20000002400 */
[----:B------:R-:W-:-:S02]  /*15a20*/  IABS R28, R42 ;  /* 0x0000002a001c7213 */ /* 0x000fc40000000000 */
[-C--:B------:R-:W-:Y:S01]  /*15a30*/  ISETP.GE.AND P5, PT, R27, R134.reuse, PT ;  /* 0x000000861b00720c */ /* 0x080fe20003fa6270 */
[C---:B------:R-:W-:Y:S01]  /*15a40*/  IMAD.IADD R27, R24.reuse, 0x1, -R27 ;  /* 0x00000001181b7824 */ /* 0x040fe200078e0a1b */
[-C--:B------:R-:W-:Y:S01]  /*15a50*/  ISETP.GE.AND P4, PT, R37, R134.reuse, PT ;  /* 0x000000862500720c */ /* 0x080fe20003f86270 */
[C---:B------:R-:W-:Y:S01]  /*15a60*/  IMAD.IADD R37, R24.reuse, 0x1, -R37 ;  /* 0x0000000118257824 */ /* 0x040fe200078e0a25 */
[-C--:B------:R-:W-:Y:S01]  /*15a70*/  ISETP.GE.AND P2, PT, R35, R134.reuse, PT ;  /* 0x000000862300720c */ /* 0x080fe20003f46270 */
[----:B------:R-:W-:Y:S01]  /*15a80*/  MUFU.TANH R40, R41 ;  /* 0x0000002900287308 */ /* 0x000fe20000002400 */
[----:B------:R-:W-:Y:S01]  /*15a90*/  ISETP.GE.AND P1, PT, R33, R134, PT ;  /* 0x000000862100720c */ /* 0x000fe20003f26270 */
[----:B------:R-:W-:Y:S01]  /*15aa0*/  IMAD.IADD R35, R24, 0x1, -R35 ;  /* 0x0000000118237824 */ /* 0x000fe200078e0a23 */
[----:B------:R-:W-:Y:S02]  /*15ab0*/  IABS R16, R16 ;  /* 0x0000001000107213 */ /* 0x000fe40000000000 */
[----:B------:R-:W-:-:S02]  /*15ac0*/  FSEL R167, R167, -INF , !P0 ;  /* 0xff800000a7a77808 */ /* 0x000fc40004000000 */
[----:B------:R-:W-:Y:S01]  /*15ad0*/  FSEL R162, R162, -INF , !P0 ;  /* 0xff800000a2a27808 */ /* 0x000fe20004000000 */
[----:B------:R-:W-:Y:S01]  /*15ae0*/  MUFU.TANH R18, R18 ;  /* 0x0000001200127308 */ /* 0x000fe20000002400 */
[----:B------:R-:W-:Y:S01]  /*15af0*/  IADD3 R33, -R33, R24, RZ ;  /* 0x0000001821217210 */ /* 0x000fe20007ffe1ff */
[----:B------:R-:W-:Y:S01]  /*15b00*/  IMAD.IADD R24, R24, 0x1, -R39 ;  /* 0x0000000118187824 */ /* 0x000fe200078e0a27 */
[----:B------:R-:W-:Y:S02]  /*15b10*/  IABS R31, R31 ;  /* 0x0000001f001f7213 */ /* 0x000fe40000000000 */
[----:B------:R-:W-:Y:S02]  /*15b20*/  ISETP.GE.AND P0, PT, R39, R134, PT ;  /* 0x000000862700720c */ /* 0x000fe40003f06270 */
[----:B------:R-:W-:Y:S01]  /*15b30*/  I2FP.F32.S32 R39, R28 ;  /* 0x0000001c00277245 */ /* 0x000fe20000201400 */
[----:B------:R-:W1:Y:S01]  /*15b40*/  MUFU.TANH R173, R76 ;  /* 0x0000004c00ad7308 */ /* 0x000e620000002400 */
[----:B------:R-:W-:-:S02]  /*15b50*/  I2FP.F32.S32 R28, R16 ;  /* 0x00000010001c7245 */ /* 0x000fc40000201400 */
[----:B------:R-:W-:Y:S01]  /*15b60*/  I2FP.F32.S32 R17, R17 ;  /* 0x0000001100117245 */ /* 0x000fe20000201400 */
[----:B------:R-:W-:Y:S01]  /*15b70*/  FFMA.FTZ R26, R39, -UR4, R26 ;  /* 0x80000004271a7c23 */ /* 0x000fe2000801001a */
[----:B------:R-:W-:Y:S02]  /*15b80*/  I2FP.F32.S32 R16, R31 ;  /* 0x0000001f00107245 */ /* 0x000fe40000201400 */
[----:B------:R-:W-:Y:S01]  /*15b90*/  IABS R34, R34 ;  /* 0x0000002200227213 */ /* 0x000fe20000000000 */
[----:B------:R-:W2:Y:S01]  /*15ba0*/  MUFU.TANH R77, R77 ;  /* 0x0000004d004d7308 */ /* 0x000ea20000002400 */
[----:B------:R-:W-:Y:S01]  /*15bb0*/  IABS R30, R30 ;  /* 0x0000001e001e7213 */ /* 0x000fe20000000000 */
[----:B---3--:R-:W-:Y:S01]  /*15bc0*/  FFMA.FTZ R32, R17, -UR4, R32 ;  /* 0x8000000411207c23 */ /* 0x008fe20008010020 */
[----:B------:R-:W-:Y:S01]  /*15bd0*/  IABS R38, R38 ;  /* 0x0000002600267213 */ /* 0x000fe20000000000 */
[----:B----4-:R-:W-:Y:S01]  /*15be0*/  FFMA.FTZ R29, R16, -UR4, R29 ;  /* 0x80000004101d7c23 */ /* 0x010fe2000801001d */
[----:B------:R-:W-:-:S02]  /*15bf0*/  IABS R27, R27 ;  /* 0x0000001b001b7213 */ /* 0x000fc40000000000 */
[----:B------:R-:W-:Y:S01]  /*15c00*/  IABS R37, R37 ;  /* 0x0000002500257213 */ /* 0x000fe20000000000 */
[----:B------:R-:W3:Y:S01]  /*15c10*/  MUFU.TANH R19, R19 ;  /* 0x0000001300137308 */ /* 0x000ee20000002400 */
[----:B------:R-:W-:Y:S01]  /*15c20*/  IABS R35, R35 ;  /* 0x0000002300237213 */ /* 0x000fe20000000000 */
[----:B-1----:R-:W-:Y:S01]  /*15c30*/  FFMA.FTZ R173, R28, -UR4, R173 ;  /* 0x800000041cad7c23 */ /* 0x002fe200080100ad */
[----:B------:R-:W-:Y:S02]  /*15c40*/  IABS R33, R33 ;  /* 0x0000002100217213 */ /* 0x000fe40000000000 */
[----:B------:R-:W-:Y:S02]  /*15c50*/  IABS R24, R24 ;  /* 0x0000001800187213 */ /* 0x000fe40000000000 */
[----:B------:R-:W-:Y:S01]  /*15c60*/  I2FP.F32.S32 R17, R34 ;  /* 0x0000002200117245 */ /* 0x000fe20000201400 */
[----:B------:R-:W1:Y:S01]  /*15c70*/  MUFU.TANH R78, R78 ;  /* 0x0000004e004e7308 */ /* 0x000e620000002400 */
[----:B------:R-:W-:-:S02]  /*15c80*/  I2FP.F32.S32 R39, R30 ;  /* 0x0000001e00277245 */ /* 0x000fc40000201400 */
[----:B------:R-:W-:Y:S01]  /*15c90*/  I2FP.F32.S32 R38, R38 ;  /* 0x0000002600267245 */ /* 0x000fe20000201400 */
[----:B------:R-:W-:Y:S01]  /*15ca0*/  FFMA.FTZ R36, R17, -UR4, R36 ;  /* 0x8000000411247c23 */ /* 0x000fe20008010024 */
[----:B------:R-:W-:Y:S01]  /*15cb0*/  I2FP.F32.S32 R16, R27 ;  /* 0x0000001b00107245 */ /* 0x000fe20000201400 */
[----:B------:R-:W-:Y:S01]  /*15cc0*/  FFMA.FTZ R40, R39, -UR4, R40 ;  /* 0x8000000427287c23 */ /* 0x000fe20008010028 */
[----:B------:R-:W-:Y:S01]  /*15cd0*/  I2FP.F32.S32 R37, R37 ;  /* 0x0000002500257245 */ /* 0x000fe20000201400 */
[----:B------:R-:W4:Y:S01]  /*15ce0*/  MUFU.TANH R79, R79 ;  /* 0x0000004f004f7308 */ /* 0x000f220000002400 */
[----:B------:R-:W-:Y:S01]  /*15cf0*/  I2FP.F32.S32 R170, R35 ;  /* 0x0000002300aa7245 */ /* 0x000fe20000201400 */
[----:B--2---:R-:W-:Y:S01]  /*15d00*/  FFMA.FTZ R171, R38, -UR4, R77 ;  /* 0x8000000426ab7c23 */ /* 0x004fe2000801004d */
[----:B------:R-:W-:Y:S01]  /*15d10*/  I2FP.F32.S32 R33, R33 ;  /* 0x0000002100217245 */ /* 0x000fe20000201400 */
[----:B------:R-:W-:Y:S01]  /*15d20*/  FFMA.FTZ R25, R16, -UR4, R25 ;  /* 0x8000000410197c23 */ /* 0x000fe20008010019 */
[----:B------:R-:W-:Y:S01]  /*15d30*/  I2FP.F32.S32 R24, R24 ;  /* 0x0000001800187245 */ /* 0x000fe20000201400 */
[----:B------:R-:W-:Y:S01]  /*15d40*/  FFMA.FTZ R18, R37, -UR4, R18 ;  /* 0x8000000425127c23 */ /* 0x000fe20008010012 */
[----:B---3--:R-:W-:Y:S01]  /*15d50*/  FFMA.FTZ R170, R170, -UR4, R19 ;  /* 0x80000004aaaa7c23 */ /* 0x008fe20008010013 */
[----:B------:R-:W-:Y:S01]  /*15d60*/  FSEL R159, R26, -INF , !P6 ;  /* 0xff8000001a9f7808 */ /* 0x000fe20007000000 */
[----:B-1----:R-:W-:Y:S01]  /*15d70*/  FFMA.FTZ R164, R33, -UR4, R78 ;  /* 0x8000000421a47c23 */ /* 0x002fe2000801004e */
[----:B------:R-:W-:-:S02]  /*15d80*/  FSEL R166, R29, -INF , !P6 ;  /* 0xff8000001da67808 */ /* 0x000fc40007000000 */
[----:B------:R-:W-:Y:S02]  /*15d90*/  FSEL R161, R32, -INF , !P5 ;  /* 0xff80000020a17808 */ /* 0x000fe40006800000 */
[----:B------:R-:W-:Y:S02]  /*15da0*/  FSEL R176, R25, -INF , !P5 ;  /* 0xff80000019b07808 */ /* 0x000fe40006800000 */
[----:B------:R-:W-:Y:S01]  /*15db0*/  FSEL R177, R36, -INF , !P4 ;  /* 0xff80000024b17808 */ /* 0x000fe20006000000 */
[----:B----4-:R-:W-:Y:S01]  /*15dc0*/  FFMA.FTZ R163, R24, -UR4, R79 ;  /* 0x8000000418a37c23 */ /* 0x010fe2000801004f */
[----:B------:R-:W-:Y:S02]  /*15dd0*/  FSEL R172, R18, -INF , !P4 ;  /* 0xff80000012ac7808 */ /* 0x000fe40006000000 */
[----:B------:R-:W-:Y:S02]  /*15de0*/  FSEL R175, R40, -INF , !P2 ;  /* 0xff80000028af7808 */ /* 0x000fe40005000000 */
[----:B------:R-:W-:-:S02]  /*15df0*/  FSEL R170, R170, -INF , !P2 ;  /* 0xff800000aaaa7808 */ /* 0x000fc40005000000 */
[----:B------:R-:W-:Y:S02]  /*15e00*/  FSEL R173, R173, -INF , !P1 ;  /* 0xff800000adad7808 */ /* 0x000fe40004800000 */
[----:B------:R-:W-:Y:S02]  /*15e10*/  FSEL R164, R164, -INF , !P1 ;  /* 0xff800000a4a47808 */ /* 0x000fe40004800000 */
[----:B------:R-:W-:Y:S02]  /*15e20*/  FSEL R171, R171, -INF , !P0 ;  /* 0xff800000abab7808 */ /* 0x000fe40004000000 */
[----:B------:R-:W-:Y:S01]  /*15e30*/  FSEL R163, R163, -INF , !P0 ;  /* 0xff800000a3a37808 */ /* 0x000fe20004000000 */
[----:B------:R-:W-:Y:S06]  /*15e40*/  BAR.SYNC.DEFER_BLOCKING 0x0 ;  /* 0x0000000000007b1d */ /* 0x000fec0000010000 */
[----:B------:R-:W-:Y:S05]  /*15e50*/  @!P3 BRA `(.L_x_4335) ;  /* 0x0000000800bcb947 */ /* 0x000fea0003800000 */
        /* <DEDUP_REMOVED lines=62> */
.L_x_4336:
[----:B------:R-:W1:Y:S02]  /*16240*/  LDC R19, c[0x0][0x248] ;  /* 0x00009200ff137b82 */ /* 0x000e640000000800 */
[----:B-1----:R-:W-:-:S04]  /*16250*/  LEA R19, -R19, RZ, 0x6 ;  /* 0x000000ff13137211 */ /* 0x002fc800078e31ff */
[----:B------:R-:W-:-:S07]  /*16260*/  SHF.R.S32.HI R16, RZ, 0x1f, R19 ;  /* 0x0000001fff107819 */ /* 0x000fce0000011413 */
.L_x_4337:
        /* <DEDUP_REMOVED lines=110> */
.L_x_4335:
        /* <DEDUP_REMOVED lines=317> */
[----:B------:R-:W-:Y:S01]  /*17d20*/  ULDC UR9, c[0x0][0x39c] ;  /* 0x0000e70000097ab9 */ /* 0x000fe20000000800 */
[----:B------:R-:W-:Y:S01]  /*17d30*/  SHF.R.S32.HI R2, RZ, 0x6, R2 ;  /* 0x00000006ff027819 */ /* 0x000fe20000011402 */
[----:B------:R-:W-:Y:S01]  /*17d40*/  IMAD.U32 R214, RZ, RZ, UR5 ;  /* 0x00000005ffd67e24 */ /* 0x000fe2000f8e00ff */
[----:B------:R-:W-:Y:S01]  /*17d50*/  ULDC UR5, c[0x0][0x2ec] ;  /* 0x0000bb0000057ab9 */ /* 0x000fe20000000800 */
[----:B------:R-:W-:Y:S01]  /*17d60*/  ULDC.64 UR12, c[0x0][0x208] ;  /* 0x00008200000c7ab9 */ /* 0x000fe20000000a00 */
        /* <DEDUP_REMOVED lines=10> */
.L_x_4342:
        /* <DEDUP_REMOVED lines=77> */
.L_x_4339:
        /* <DEDUP_REMOVED lines=11> */
[CC--:B------:R-:W-:Y:S02]  /*18390*/  @!P1 LEA R22, P6, R9.reuse, R168.reuse, 0x1 ;  /* 0x000000a809169211 */ /* 0x0c0fe400078c08ff */
[----:B------:R-:W-:Y:S01]  /*183a0*/  @P1 STS.128 [R209+0xc000], RZ ;  /* 0x00c000ffd1001388 */ /* 0x000fe20000000c00 */
[----:B------:R-:W-:Y:S02]  /*183b0*/  IADD3.X R2, R6, UR19, RZ, P3, !PT ;  /* 0x0000001306027c10 */ /* 0x000fe40009ffe4ff */
[CC--:B------:R-:W-:Y:S02]  /*183c0*/  @!P0 LEA R20, P4, R9.reuse, R168.reuse, 0x1 ;  /* 0x000000a809148211 */ /* 0x0c0fe400078808ff */
[----:B------:R-:W-:Y:S01]  /*183d0*/  @!PT LDS RZ, [RZ] ;  /* 0x00000000fffff984 */ /* 0x000fe20000000800 */
[----:B------:R-:W-:Y:S01]  /*183e0*/  @!PT LDS RZ, [RZ] ;  /* 0x00000000fffff984 */ /* 0x000fe20000000800 */
[----:B------:R-:W-:Y:S01]  /*183f0*/  @!PT LDS RZ, [RZ] ;  /* 0x00000000fffff984 */ /* 0x000fe20000000800 */
[----:B------:R-:W-:Y:S01]  /*18400*/  @!P0 LDGSTS.E.BYPASS.LTC128B.128 [R209+0xe000], desc[UR12][R222.64+0x80] ;  /* 0x0e000080ded18fae */ /* 0x000fe2000b901d4c */
[CCC-:B------:R-:W-:Y:S02]  /*18410*/  @!P1 LEA.HI.X R23, R9.reuse, R169.reuse, R2.reuse, 0x1, P6 ;  /* 0x000000a909179211 */ /* 0x1c0fe400030f0c02 */
[C---:B------:R-:W-:Y:S02]  /*18420*/  IADD3 R5, P3, R9.reuse, UR20, RZ ;  /* 0x0000001409057c10 */ /* 0x040fe4000ff7e0ff */
[----:B------:R-:W-:Y:S01]  /*18430*/  @P0 STS.128 [R209+0xe000], RZ ;  /* 0x00e000ffd1000388 */ /* 0x000fe20000000c00 */
[CCC-:B------:R-:W-:Y:S02]  /*18440*/  @!P0 LEA.HI.X R21, R9.reuse, R169.reuse, R2.reuse, 0x1, P4 ;  /* 0x000000a909158211 */ /* 0x1c0fe400020f0c02 */
[----:B------:R-:W-:Y:S02]  /*18450*/  IADD3.X R8, R2, UR19, RZ, P3, !PT ;  /* 0x0000001302087c10 */ /* 0x000fe40009ffe4ff */
[----:B------:R-:W-:Y:S01]  /*18460*/  @!PT LDS RZ, [RZ] ;  /* 0x00000000fffff984 */ /* 0x000fe20000000800 */
[----:B------:R-:W-:Y:S01]  /*18470*/  @!PT LDS RZ, [RZ] ;  /* 0x00000000fffff984 */ /* 0x000fe20000000800 */
[----:B------:R-:W-:Y:S01]  /*18480*/  @!PT LDS RZ, [RZ] ;  /* 0x00000000fffff984 */ /* 0x000fe20000000800 */
[----:B------:R-:W-:Y:S01]  /*18490*/  @P2 LDGSTS.E.BYPASS.LTC128B.128 [R209+0x10000], desc[UR12][R222.64+0x100] ;  /* 0x10000100ded12fae */ /* 0x000fe2000b901d4c */
[-C--:B------:R-:W-:Y:S02]  /*184a0*/  @P2 LEA R18, P3, R9, R168.reuse, 0x1 ;  /* 0x000000a809122211 */ /* 0x080fe400078608ff */
[-C--:B------:R-:W-:Y:S02]  /*184b0*/  @!P1 LEA R16, P4, R5, R168.reuse, 0x1 ;  /* 0x000000a805109211 */ /* 0x080fe400078808ff */
[----:B------:R-:W-:Y:S01]  /*184c0*/  @!P2 STS.128 [R209+0x10000], RZ ;  /* 0x010000ffd100a388 */ /* 0x000fe20000000c00 */
[-C--:B------:R-:W-:Y:S02]  /*184d0*/  @P2 LEA.HI.X R19, R9, R169.reuse, R2, 0x1, P3 ;  /* 0x000000a909132211 */ /* 0x080fe400018f0c02 */
[CCC-:B------:R-:W-:Y:S02]  /*184e0*/  @!P1 LEA.HI.X R17, R5.reuse, R169.reuse, R8.reuse, 0x1, P4 ;  /* 0x000000a905119211 */ /* 0x1c0fe400020f0c08 */
[----:B------:R-:W-:Y:S01]  /*184f0*/  @!PT LDS RZ, [RZ] ;  /* 0x00000000fffff984 */ /* 0x000fe20000000800 */
[----:B------:R-:W-:Y:S01]  /*18500*/  @!PT LDS RZ, [RZ] ;  /* 0x00000000fffff984 */ /* 0x000fe20000000800 */
[----:B------:R-:W-:Y:S01]  /*18510*/  @!PT LDS RZ, [RZ] ;  /* 0x00000000fffff984 */ /* 0x000fe20000000800 */
[----:B------:R-:W-:Y:S01]  /*18520*/  @!P1 LDGSTS.E.BYPASS.LTC128B.128 [R209+0xc800], desc[UR12][R22.64] ;  /* 0x0c80000016d19fae */ /* 0x000fe2000b901d4c */
[CC--:B------:R-:W-:Y:S02]  /*18530*/  @!P0 LEA R14, P3, R5.reuse, R168.reuse, 0x1 ;  /* 0x000000a8050e8211 */ /* 0x0c0fe400078608ff */
[C---:B------:R-:W-:Y:S02]  /*18540*/  IADD3 R7, P5, R5.reuse, UR20, RZ ;  /* 0x0000001405077c10 */ /* 0x040fe4000ffbe0ff */
[----:B------:R-:W-:Y:S01]  /*18550*/  @P1 STS.128 [R209+0xc800], RZ ;  /* 0x00c800ffd1001388 */ /* 0x000fe20000000c00 */
[CCC-:B------:R-:W-:Y:S02]  /*18560*/  @!P0 LEA.HI.X R15, R5.reuse, R169.reuse, R8.reuse, 0x1, P3 ;  /* 0x000000a9050f8211 */ /* 0x1c0fe400018f0c08 */
[----:B------:R-:W-:Y:S02]  /*18570*/  IADD3.X R2, R8, UR19, RZ, P5, !PT ;  /* 0x0000001308027c10 */ /* 0x000fe4000affe4ff */
[----:B------:R-:W-:Y:S01]  /*18580*/  @!PT LDS RZ, [RZ] ;  /* 0x00000000fffff984 */ /* 0x000fe20000000800 */
[----:B------:R-:W-:Y:S01]  /*18590*/  @!PT LDS RZ, [RZ] ;  /* 0x00000000fffff984 */ /* 0x000fe20000000800 */
[----:B------:R-:W-:Y:S01]  /*185a0*/  @!PT LDS RZ, [RZ] ;  /* 0x00000000fffff984 */ /* 0x000fe20000000800 */
[----:B------:R-:W-:Y:S01]  /*185b0*/  @!P0 LDGSTS.E.BYPASS.LTC128B.128 [R209+0xe800], desc[UR12][R20.64+0x80] ;  /* 0x0e80008014d18fae */ /* 0x000fe2000b901d4c */
[-C--:B------:R-:W-:Y:S02]  /*185c0*/  @P2 LEA R10, P5, R5, R168.reuse, 0x1 ;  /* 0x000000a8050a2211 */ /* 0x080fe400078a08ff */
[-C--:B------:R-:W-:Y:S02]  /*185d0*/  @!P1 LEA R12, P6, R7, R168.reuse, 0x1 ;  /* 0x000000a8070c9211 */ /* 0x080fe400078c08ff */
[----:B------:R-:W-:Y:S01]  /*185e0*/  @P0 STS.128 [R209+0xe800], RZ ;  /* 0x00e800ffd1000388 */ /* 0x000fe20000000c00 */
[-C--:B------:R-:W-:Y:S02]  /*185f0*/  @P2 LEA.HI.X R11, R5, R169.reuse, R8, 0x1, P5 ;  /* 0x000000a9050b2211 */ /* 0x080fe400028f0c08 */
[CCC-:B------:R-:W-:Y:S02]  /*18600*/  @!P1 LEA.HI.X R13, R7.reuse, R169.reuse, R2.reuse, 0x1, P6 ;  /* 0x000000a9070d9211 */ /* 0x1c0fe400030f0c02 */
[----:B------:R-:W-:Y:S01]  /*18610*/  @!PT LDS RZ, [RZ] ;  /* 0x00000000fffff984 */ /* 0x000fe20000000800 */
[----:B------:R-:W-:Y:S01]  /*18620*/  @!PT LDS RZ, [RZ] ;  /* 0x00000000fffff984 */ /* 0x000fe20000000800 */
[----:B------:R-:W-:Y:S01]  /*18630*/  @!PT LDS RZ, [RZ] ;  /* 0x00000000fffff984 */ /* 0x000fe20000000800 */
[----:B------:R-:W-:Y:S01]  /*18640*/  @P2 LDGSTS.E.BYPASS.LTC128B.128 [R209+0x10800], desc[UR12][R18.64+0x100] ;  /* 0x1080010012d12fae */ /* 0x000fe2000b901d4c */
[CC--:B------:R-:W-:Y:S02]  /*18650*/  @!P0 LEA R4, P4, R7.reuse, R168.reuse, 0x1 ;  /* 0x000000a807048211 */ /* 0x0c0fe400078808ff */
[C---:B------:R-:W-:Y:S02]  /*18660*/  @P2 LEA R6, P3, R7.reuse, R168, 0x1 ;  /* 0x000000a807062211 */ /* 0x040fe400078608ff */
[----:B------:R-:W-:Y:S01]  /*18670*/  @!P2 STS.128 [R209+0x10800], RZ ;  /* 0x010800ffd100a388 */ /* 0x000fe20000000c00 */
[CCC-:B------:R-:W-:Y:S02]  /*18680*/  @!P0 LEA.HI.X R5, R7.reuse, R169.reuse, R2.reuse, 0x1, P4 ;  /* 0x000000a907058211 */ /* 0x1c0fe400020f0c02 */
[----:B------:R-:W-:Y:S02]  /*18690*/  @P2 LEA.HI.X R7, R7, R169, R2, 0x1, P3 ;  /* 0x000000a907072211 */ /* 0x000fe400018f0c02 */
[----:B------:R-:W-:Y:S01]  /*186a0*/  @!PT LDS RZ, [RZ] ;  /* 0x00000000fffff984 */ /* 0x000fe20000000800 */
[----:B------:R-:W-:Y:S01]  /*186b0*/  @!PT LDS RZ, [RZ] ;  /* 0x00000000fffff984 */ /* 0x000fe20000000800 */
[----:B------:R-:W-:Y:S01]  /*186c0*/  @!PT LDS RZ, [RZ] ;  /* 0x00000000fffff984 */ /* 0x000fe20000000800 */
[----:B------:R-:W-:Y:S01]  /*186d0*/  @!P1 LDGSTS.E.BYPASS.LTC128B.128 [R209+0xd000], desc[UR12][R16.64] ;  /* 0x0d00000010d19fae */ /* 0x000fe2000b901d4c */
[----:B------:R-:W-:Y:S04]  /*186e0*/  LOP3.LUT R3, R3, 0xfffffff0, RZ, 0xc0, !PT ;  /* 0xfffffff003037812 */ /* 0x000fe800078ec0ff */
[----:B------:R-:W-:Y:S01]  /*186f0*/  @P1 STS.128 [R209+0xd000], RZ ;  /* 0x00d000ffd1001388 */ /* 0x000fe20000000c00 */
[----:B------:R-:W-:Y:S04]  /*18700*/  IMAD.IADD R3, R184, 0x1, -R3 ;  /* 0x00000001b8037824 */ /* 0x000fe800078e0a03 */
[----:B------:R-:W-:Y:S01]  /*18710*/  @!PT LDS RZ, [RZ] ;  /* 0x00000000fffff984 */ /* 0x000fe20000000800 */
[----:B------:R-:W-:Y:S01]  /*18720*/  @!PT LDS RZ, [RZ] ;  /* 0x00000000fffff984 */ /* 0x000fe20000000800 */
[----:B------:R-:W-:Y:S01]  /*18730*/  @!PT LDS RZ, [RZ] ;  /* 0x00000000fffff984 */ /* 0x000fe20000000800 */
[----:B------:R-:W-:Y:S01]  /*18740*/  @!P0 LDGSTS.E.BYPASS.LTC128B.128 [R209+0xf000], desc[UR12][R14.64+0x80] ;  /* 0x0f0000800ed18fae */ /* 0x000fe2000b901d4c */
[----:B------:R-:W-:Y:S04]  /*18750*/  SHF.R.S32.HI R2, RZ, 0x1f, R3 ;  /* 0x0000001fff027819 */ /* 0x000fe80000011403 */
[----:B------:R-:W-:Y:S01]  /*18760*/  @P0 STS.128 [R209+0xf000], RZ ;  /* 0x00f000ffd1000388 */ /* 0x000fe20000000c00 */
[----:B------:R-:W-:Y:S04]  /*18770*/  LEA.HI R2, R2, R3, RZ, 0x3 ;  /* 0x0000000302027211 */ /* 0x000fe800078f18ff */
[----:B------:R-:W-:Y:S01]  /*18780*/  @!PT LDS RZ, [RZ] ;  /* 0x00000000fffff984 */ /* 0x000fe20000000800 */
[----:B------:R-:W-:Y:S01]  /*18790*/  @!PT LDS RZ, [RZ] ;  /* 0x00000000fffff984 */ /* 0x000fe20000000800 */
[----:B------:R-:W-:Y:S01]  /*187a0*/  @!PT LDS RZ, [RZ] ;  /* 0x00000000fffff984 */ /* 0x000fe20000000800 */
[----:B------:R1:W-:Y:S01]  /*187b0*/  @P2 LDGSTS.E.BYPASS.LTC128B.128 [R209+0x11000], desc[UR12][R10.64+0x100] ;  /* 0x110001000ad12fae */ /* 0x0003e2000b901d4c */
[----:B------:R-:W-:Y:S04]  /*187c0*/  LOP3.LUT R2, R2, 0xfffffff8, RZ, 0xc0, !PT ;  /* 0xfffffff802027812 */ /* 0x000fe800078ec0ff */
[----:B------:R-:W-:Y:S05]  /*187d0*/  @!P2 STS.128 [R209+0x11000], RZ ;  /* 0x011000ffd100a388 */ /* 0x000fea0000000c00 */
[----:B------:R-:W-:Y:S01]  /*187e0*/  @!PT LDS RZ, [RZ] ;  /* 0x00000000fffff984 */ /* 0x000fe20000000800 */
[----:B------:R-:W-:Y:S01]  /*187f0*/  @!PT LDS RZ, [RZ] ;  /* 0x00000000fffff984 */ /* 0x000fe20000000800 */
[----:B------:R-:W-:Y:S01]  /*18800*/  @!PT LDS RZ, [RZ] ;  /* 0x00000000fffff984 */ /* 0x000fe20000000800 */
[----:B------:R-:W-:Y:S01]  /*18810*/  @!P1 LDGSTS.E.BYPASS.LTC128B.128 [R209+0xd800], desc[UR12][R12.64] ;  /* 0x0d8000000cd19fae */ /* 0x000fe2000b901d4c */
[----:B------:R-:W-:Y:S02]  /*18820*/  IMAD.IADD R2, R3, 0x1, -R2 ;  /* 0x0000000103027824 */ /* 0x000fe400078e0a02 */
[----:B------:R-:W-:Y:S02]  /*18830*/  IMAD.MOV.U32 R3, RZ, RZ, 0x10 ;  /* 0x00000010ff037424 */ /* 0x000fe400078e00ff */
[----:B------:R-:W-:Y:S05]  /*18840*/  @P1 STS.128 [R209+0xd800], RZ ;  /* 0x00d800ffd1001388 */ /* 0x000fea0000000c00 */
[----:B------:R-:W-:Y:S01]  /*18850*/  @!PT LDS RZ, [RZ] ;  /* 0x00000000fffff984 */ /* 0x000fe20000000800 */
[----:B------:R-:W-:Y:S01]  /*18860*/  @!PT LDS RZ, [RZ] ;  /* 0x00000000fffff984 */ /* 0x000fe20000000800 */
[----:B------:R-:W-:Y:S01]  /*18870*/  @!PT LDS RZ, [RZ] ;  /* 0x00000000fffff984 */ /* 0x000fe20000000800 */
[----:B------:R-:W-:Y:S05]  /*18880*/  @!P0 LDGSTS.E.BYPASS.LTC128B.128 [R209+0xf800], desc[UR12][R4.64+0x80] ;  /* 0x0f80008004d18fae */ /* 0x000fea000b901d4c */
[----:B------:R-:W-:Y:S01]  /*18890*/  @P0 STS.128 [R209+0xf800], RZ ;  /* 0x00f800ffd1000388 */ /* 0x000fe20000000c00 */
[C---:B------:R-:W-:Y:S04]  /*188a0*/  LOP3.LUT P0, RZ, R2.reuse, 0x2, RZ, 0xc0, !PT ;  /* 0x0000000202ff7812 */ /* 0x040fe8000780c0ff */
[----:B------:R-:W-:Y:S01]  /*188b0*/  @!PT LDS RZ, [RZ] ;  /* 0x00000000fffff984 */ /* 0x000fe20000000800 */
[----:B------:R-:W-:Y:S01]  /*188c0*/  @!PT LDS RZ, [RZ] ;  /* 0x00000000fffff984 */ /* 0x000fe20000000800 */
[----:B------:R-:W-:Y:S01]  /*188d0*/  @!PT LDS RZ, [RZ] ;  /* 0x00000000fffff984 */ /* 0x000fe20000000800 */
[----:B------:R2:W-:Y:S01]  /*188e0*/  @P2 LDGSTS.E.BYPASS.LTC128B.128 [R209+0x11800], desc[UR12][R6.64+0x100] ;  /* 0x1180010006d12fae */ /* 0x0005e2000b901d4c */
[----:B------:R-:W-:Y:S02]  /*188f0*/  SEL R3, R3, 0xfffffff0, !P0 ;  /* 0xfffffff003037807 */ /* 0x000fe40004000000 */
[----:B------:R-:W-:Y:S02]  /*18900*/  LOP3.LUT P0, RZ, R2, 0x4, RZ, 0xc0, !PT ;  /* 0x0000000402ff7812 */ /* 0x000fe4000780c0ff */
[----:B------:R-:W-:Y:S01]  /*18910*/  @!P2 STS.128 [R209+0x11800], RZ ;  /* 0x011800ffd100a388 */ /* 0x000fe20000000c00 */
[----:B------:R-:W-:Y:S02]  /*18920*/  LEA R132, R3, R204, 0x1 ;  /* 0x000000cc03847211 */ /* 0x000fe400078e08ff */
[----:B------:R-:W-:Y:S02]  /*18930*/  SEL R133, R133, 0xffffffe0, !P0 ;  /* 0xffffffe085857807 */ /* 0x000fe40004000000 */
[----:B------:R-:W-:Y:S01]  /*18940*/  LDSM.16.M88.4 R32, [R204] ;  /* 0x00000000cc20783b */ /* 0x000fe20000000200 */
[----:B------:R-:W-:Y:S02]  /*18950*/  ISETP.GE.AND P0, PT, R217, 0x1, PT ;  /* 0x00000001d900780c */ /* 0x000fe40003f06270 */
[C---:B------:R-:W-:Y:S01]  /*18960*/  LEA R2, R133.reuse, R132, 0x1 ;  /* 0x0000008485027211 */ /* 0x040fe200078e08ff */
[----:B------:R-:W-:Y:S01]  /*18970*/  IMAD R3, R133, 0x2, R204 ;  /* 0x0000000285037824 */ /* 0x000fe200078e02cc */
[----:B-1----:R-:W2:Y:S05]  /*18980*/  LDSM.16.M88.4 R8, [R203+0x6000] ;  /* 0x00600000cb08783b */ /* 0x002eaa0000000200 */
[----:B------:R-:W1:Y:S05]  /*18990*/  LDSM.16.M88.4 R16, [R203+0x6800] ;  /* 0x00680000cb10783b */ /* 0x000e6a0000000200 */
[----:B------:R-:W3:Y:S05]  /*189a0*/  LDSM.16.M88.4 R24, [R203+0x7000] ;  /* 0x00700000cb18783b */ /* 0x000eea0000000200 */
[----:B------:R-:W4:Y:S05]  /*189b0*/  LDSM.16.M88.4 R136, [R203+0x7800] ;  /* 0x00780000cb88783b */ /* 0x000f2a0000000200 */
[----:B------:R-:W0:Y:S05]  /*189c0*/  LDGDEPBAR ;  /* 0x00000000000079af */ /* 0x000e2a0000000000 */
[----:B------:R-:W-:Y:S05]  /*189d0*/  LDSM.16.M88.4 R140, [R132] ;  /* 0x00000000848c783b */ /* 0x000fea0000000200 */
[----:B------:R-:W5:Y:S05]  /*189e0*/  LDSM.16.M88.4 R144, [R202] ;  /* 0x00000000ca90783b */ /* 0x000f6a0000000200 */
[----:B------:R-:W5:Y:S05]  /*189f0*/  LDSM.16.M88.4 R148, [R196] ;  /* 0x00000000c494783b */ /* 0x000f6a0000000200 */
[----:B------:R-:W5:Y:S01]  /*18a00*/  LDSM.16.M88.4 R152, [R195] ;  /* 0x00000000c398783b */ /* 0x000f620000000200 */
[C---:B--2---:R-:W-:Y:S04]  /*18a10*/  HMMA.16816.F32 R4, R32.reuse, R8, RZ ;  /* 0x000000082004723c */ /* 0x044fe800000018ff */
[----:B------:R-:W2:Y:S02]  /*18a20*/  LDSM.16.M88.4 R156, [R194] ;  /* 0x00000000c29c783b */ /* 0x000ea40000000200 */
[C---:B------:R-:W-:Y:S03]  /*18a30*/  HMMA.16816.F32 R8, R32.reuse, R10, RZ ;  /* 0x0000000a2008723c */ /* 0x040fe600000018ff */
[----:B------:R-:W-:Y:S03]  /*18a40*/  LDSM.16.M88.4 R160, [R3] ;  /* 0x0000000003a0783b */ /* 0x000fe60000000200 */
[C---:B-1----:R-:W-:Y:S02]  /*18a50*/  HMMA.16816.F32 R12, R32.reuse, R16, RZ ;  /* 0x00000010200c723c */ /* 0x042fe400000018ff */
[----:B------:R-:W1:Y:S04]  /*18a60*/  LDSM.16.M88.4 R164, [R200+0x6000] ;  /* 0x00600000c8a4783b */ /* 0x000e680000000200 */
[C---:B------:R-:W-:Y:S01]  /*18a70*/  HMMA.16816.F32 R16, R32.reuse, R18, RZ ;  /* 0x000000122010723c */ /* 0x040fe200000018ff */
[----:B------:R-:W-:Y:S05]  /*18a80*/  LDSM.16.M88.4 R168, [R200+0x7000] ;  /* 0x00700000c8a8783b */ /* 0x000fea0000000200 */
[C---:B---3--:R-:W-:Y:S01]  /*18a90*/  HMMA.16816.F32 R20, R32.reuse, R24, RZ ;  /* 0x000000182014723c */ /* 0x048fe200000018ff */
[----:B------:R-:W-:Y:S05]  /*18aa0*/  LDSM.16.M88.4 R172, [R200+0x7800] ;  /* 0x00780000c8ac783b */ /* 0x000fea0000000200 */
[C---:B------:R-:W-:Y:S01]  /*18ab0*/  HMMA.16816.F32 R24, R32.reuse, R26, RZ ;  /* 0x0000001a2018723c */ /* 0x040fe200000018ff */
[----:B------:R-:W-:Y:S05]  /*18ac0*/  LDSM.16.M88.4 R176, [R2] ;  /* 0x0000000002b0783b */ /* 0x000fea0000000200 */
[C---:B----4-:R-:W-:Y:S01]  /*18ad0*/  HMMA.16816.F32 R28, R32.reuse, R136, RZ ;  /* 0x00000088201c723c */ /* 0x050fe200000018ff */
[----:B------:R-:W-:Y:S05]  /*18ae0*/  LDSM.16.M88.4 R180, [R193] ;  /* 0x00000000c1b4783b */ /* 0x000fea0000000200 */
[----:B------:R-:W-:Y:S01]  /*18af0*/  HMMA.16816.F32 R32, R32, R138, RZ ;  /* 0x0000008a2020723c */ /* 0x000fe200000018ff */
[----:B------:R-:W3:Y:S05]  /*18b00*/  LDSM.16.M88.4 R136, [R200+0x6800] ;  /* 0x00680000c888783b */ /* 0x000eea0000000200 */
        /* <DEDUP_REMOVED lines=9> */
[C---:B--2---:R-:W-:Y:S06]  /*18ba0*/  HMMA.16816.F32 R28, R140.reuse, R156, R28 ;  /* 0x0000009c8c1c723c */ /* 0x044fec000000181c */
[----:B------:R-:W-:Y:S01]  /*18bb0*/  HMMA.16816.F32 R32, R140, R158, R32 ;  /* 0x0000009e8c20723c */ /* 0x000fe20000001820 */
[----:B------:R-:W2:Y:S05]  /*18bc0*/  LDSM.16.M88.4 R140, [R193+0x800] ;  /* 0x00080000c18c783b */ /* 0x000eaa0000000200 */
[C---:B-1----:R-:W-:Y:S01]  /*18bd0*/  HMMA.16816.F32 R4, R160.reuse, R164, R4 ;  /* 0x000000a4a004723c */ /* 0x042fe20000001804 */
[----:B------:R-:W1:Y:S05]  /*18be0*/  LDSM.16.M88.4 R156, [R203+0x8000] ;  /* 0x00800000cb9c783b */ /* 0x000e6a0000000200 */
[C---:B------:R-:W-:Y:S01]  /*18bf0*/  HMMA.16816.F32 R8, R160.reuse, R166, R8 ;  /* 0x000000a6a008723c */ /* 0x040fe20000001808 */
[----:B------:R-:W-:Y:S05]  /*18c00*/  LDSM.16.M88.4 R164, [R203+0x9800] ;  /* 0x00980000cba4783b */ /* 0x000fea0000000200 */
[C---:B---3--:R-:W-:Y:S06]  /*18c10*/  HMMA.16816.F32 R12, R160.reuse, R136, R12 ;  /* 0x00000088a00c723c */ /* 0x048fec000000180c */
        /* <DEDUP_REMOVED lines=20> */
[----:B------:R-:W2:Y:S05]  /*18d60*/  LDSM.16.M88.4 R148, [R189] ;  /* 0x00000000bd94783b */ /* 0x000eaa0000000200 */
[C---:B-1----:R-:W-:Y:S01]  /*18d70*/  HMMA.16816.F32 R4, R152.reuse, R156, R4 ;  /* 0x0000009c9804723c */ /* 0x042fe20000001804 */
[----:B------:R-:W1:Y:S05]  /*18d80*/  LDSM.16.M88.4 R176, [R3+0x2000] ;  /* 0x0020000003b0783b */ /* 0x000e6a0000000200 */
        /* <DEDUP_REMOVED lines=23> */
[----:B------:R-:W2:Y:S05]  /*18f00*/  LDSM.16.M88.4 R148, [R193+0x3800] ;  /* 0x00380000c194783b */ /* 0x000eaa0000000200 */
[C---:B-1----:R-:W-:Y:S01]  /*18f10*/  HMMA.16816.F32 R4, R176.reuse, R180, R4 ;  /* 0x000000b4b004723c */ /* 0x042fe20000001804 */
[----:B------:R-:W1:Y:S05]  /*18f20*/  LDSM.16.M88.4 R168, [R204+0x4000] ;  /* 0x00400000cca8783b */ /* 0x000e6a0000000200 */
        /* <DEDUP_REMOVED lines=46> */
[C---:B-1----:R-:W-:Y:S06]  /*19210*/  HMMA.16816.F32 R4, R160.reuse, R164, R4 ;  /* 0x000000a4a004723c */ /* 0x042fec0000001804 */
        /* <DEDUP_REMOVED lines=40> */
[----:B------:R1:W1:Y:S01]  /*194a0*/  MUFU.TANH R136, R2 ;  /* 0x0000000200887308 */ /* 0x0002620000002400 */
        /* <DEDUP_REMOVED lines=15> */
[----:B------:R1:W1:Y:S04]  /*195a0*/  MUFU.TANH R142, R16 ;  /* 0x00000010008e7308 */ /* 0x0002680000002400 */
[----:B------:R-:W-:Y:S01]  /*195b0*/  IMAD.MOV.U32 R168, RZ, RZ, R222 ;  /* 0x000000ffffa87224 */ /* 0x000fe200078e00de */
[----:B------:R-:W-:Y:S05]  /*195c0*/  MOV R169, R223 ;  /* 0x000000df00a97202 */ /* 0x000fea0000000f00 */
        /* <DEDUP_REMOVED lines=96> */
.L_x_4341:
[C---:B-1----:R-:W-:Y:S02]  /*19bd0*/  LEA R22, P4, R8.reuse, R212, 0x1 ;  /* 0x000000d408167211 */ /* 0x042fe400078808ff */
        /* <DEDUP_REMOVED lines=88> */
.L_x_4340:
[----:B--2---:R-:W-:Y:S01]  /*1a160*/  IMAD R8, R217, -0x40, R216 ;  /* 0xffffffc0d9087824 */ /* 0x004fe200078e02d8 */
[----:B-1----:R-:W-:Y:S04]  /*1a170*/  LDSM.16.MT88.4 R24, [R199+0xc000] ;  /* 0x00c00000c718783b */ /* 0x002fe80000004200 */
[C---:B------:R-:W-:Y:S02]  /*1a180*/  IADD3 R18, R8.reuse, 0x8, RZ ;  /* 0x0000000808127810 */ /* 0x040fe40007ffe0ff */
[C---:B------:R-:W-:Y:S02]  /*1a190*/  IADD3 R19, R8.reuse, 0x7, RZ ;  /* 0x0000000708137810 */ /* 0x040fe40007ffe0ff */
[----:B------:R-:W-:Y:S01]  /*1a1a0*/  IADD3 R21, R8, -0x1, RZ ;  /* 0xffffffff08157810 */ /* 0x000fe20007ffe0ff */
[----:B------:R-:W-:Y:S01]  /*1a1b0*/  LDSM.16.MT88.4 R32, [R198+0xc000] ;  /* 0x00c00000c620783b */ /* 0x000fe20000004200 */
        /* <DEDUP_REMOVED lines=44> */
[C---:B------:R-:W-:Y:S02]  /*1a480*/  @!P5 IADD3 R10, -R8.reuse, 0x21, RZ ;  /* 0x00000021080ad810 */ /* 0x040fe40007ffe1ff */
[----:B------:R-:W-:Y:S01]  /*1a490*/  I2FP.F32.S32 R19, R19 ;  /* 0x0000001300137245 */ /* 0x000fe20000201400 */
[----:B------:R-:W-:Y:S01]  /*1a4a0*/  FFMA.FTZ R165, R9, -UR4, R165 ;  /* 0x8000000409a57c23 */ /* 0x000fe200080100a5 */
[----:B------:R-:W-:Y:S02]  /*1a4b0*/  I2FP.F32.S32 R21, R21 ;  /* 0x0000001500157245 */ /* 0x000fe40000201400 */
[C---:B------:R-:W-:Y:S01]  /*1a4c0*/  @!P4 IADD3 R7, -R8.reuse, 0x28, RZ ;  /* 0x000000280807c810 */ /* 0x040fe20007ffe1ff */
[----:B------:R-:W-:Y:S01]  /*1a4d0*/  FFMA.FTZ R136, R19, -UR4, R136 ;  /* 0x8000000413887c23 */ /* 0x000fe20008010088 */
[C---:B------:R-:W-:Y:S01]  /*1a4e0*/  @!P3 IADD3 R6, -R8.reuse, 0x29, RZ ;  /* 0x000000290806b810 */ /* 0x040fe20007ffe1ff */
[C---:B------:R-:W-:Y:S01]  /*1a4f0*/  FFMA.FTZ R144, R21.reuse, -UR4, R144 ;  /* 0x8000000415907c23 */ /* 0x040fe20008010090 */
[C---:B------:R-:W-:Y:S01]  /*1a500*/  @!P2 IADD3 R5, -R8.reuse, 0x30, RZ ;  /* 0x000000300805a810 */ /* 0x040fe20007ffe1ff */
[----:B------:R-:W-:Y:S01]  /*1a510*/  FFMA.FTZ R138, R21, -UR4, R138 ;  /* 0x80000004158a7c23 */ /* 0x000fe2000801008a */
[C---:B------:R-:W-:Y:S02]  /*1a520*/  @!P1 IADD3 R2, -R8.reuse, 0x31, RZ ;  /* 0x0000003108029810 */ /* 0x040fe40007ffe1ff */
[C---:B------:R-:W-:Y:S02]  /*1a530*/  @!P0 IADD3 R4, -R8.reuse, 0x38, RZ ;  /* 0x0000003808048810 */ /* 0x040fe40007ffe1ff */
[----:B------:R-:W-:Y:S01]  /*1a540*/  @!P6 IADD3 R3, -R8, 0x39, RZ ;  /* 0x000000390803e810 */ /* 0x000fe20007ffe1ff */
[----:B------:R-:W-:Y:S01]  /*1a550*/  FFMA.FTZ R8, R9, -UR4, R132 ;  /* 0x8000000409087c23 */ /* 0x000fe20008010084 */
[----:B------:R-:W-:Y:S01]  /*1a560*/  FFMA.FTZ R9, R18, -UR4, R149 ;  /* 0x8000000412097c23 */ /* 0x000fe20008010095 */
[----:B------:R-:W-:Y:S02]  /*1a570*/  I2FP.F32.S32 R18, R17 ;  /* 0x0000001100127245 */ /* 0x000fe40000201400 */
[----:B------:R-:W-:Y:S02]  /*1a580*/  I2FP.F32.S32 R16, R16 ;  /* 0x0000001000107245 */ /* 0x000fe40000201400 */
[----:B------:R-:W-:Y:S01]  /*1a590*/  FMNMX.FTZ R19, R8, R135, !PT ;  /* 0x0000008708137209 */ /* 0x000fe20007810000 */
[----:B------:R-:W-:Y:S01]  /*1a5a0*/  FFMA.FTZ R163, R18, -UR4, R163 ;  /* 0x8000000412a37c23 */ /* 0x000fe200080100a3 */
[----:B------:R-:W-:Y:S01]  /*1a5b0*/  I2FP.F32.S32 R17, R14 ;  /* 0x0000000e00117245 */ /* 0x000fe20000201400 */
[----:B------:R-:W-:Y:S01]  /*1a5c0*/  FFMA.FTZ R137, R16, -UR4, R137 ;  /* 0x8000000410897c23 */ /* 0x000fe20008010089 */
[----:B------:R-:W-:Y:S01]  /*1a5d0*/  FMNMX.FTZ R14, R144, R19, !PT ;  /* 0x00000013900e7209 */ /* 0x000fe20007810000 */
[----:B------:R-:W-:Y:S01]  /*1a5e0*/  FFMA.FTZ R161, R18, -UR4, R161 ;  /* 0x8000000412a17c23 */ /* 0x000fe200080100a1 */
[----:B------:R-:W-:Y:S01]  /*1a5f0*/  I2FP.F32.S32 R15, R15 ;  /* 0x0000000f000f7245 */ /* 0x000fe20000201400 */
[C---:B------:R-:W-:Y:S01]  /*1a600*/  FFMA.FTZ R162, R17.reuse, -UR4, R162 ;  /* 0x8000000411a27c23 */ /* 0x040fe200080100a2 */
[----:B------:R-:W-:Y:S01]  /*1a610*/  I2FP.F32.S32 R13, R13 ;  /* 0x0000000d000d7245 */ /* 0x000fe20000201400 */
[----:B------:R-:W-:Y:S01]  /*1a620*/  FFMA.FTZ R141, R17, -UR4, R141 ;  /* 0x80000004118d7c23 */ /* 0x000fe2000801008d */
[----:B------:R-:W-:Y:S01]  /*1a630*/  FMNMX.FTZ R14, R163, R14, !PT ;  /* 0x0000000ea30e7209 */ /* 0x000fe20007810000 */
[----:B------:R-:W-:Y:S01]  /*1a640*/  FFMA.FTZ R164, R15, -UR4, R164 ;  /* 0x800000040fa47c23 */ /* 0x000fe200080100a4 */
[----:B------:R-:W-:Y:S01]  /*1a650*/  FMNMX.FTZ R17, R9, R0, !PT ;  /* 0x0000000009117209 */ /* 0x000fe20007810000 */
[C---:B------:R-:W-:Y:S01]  /*1a660*/  FFMA.FTZ R142, R13.reuse, -UR4, R142 ;  /* 0x800000040d8e7c23 */ /* 0x040fe2000801008e */
[----:B------:R-:W-:Y:S01]  /*1a670*/  FFMA.FTZ R157, R13, -UR4, R157 ;  /* 0x800000040d9d7c23 */ /* 0x000fe2000801009d */
        /* <DEDUP_REMOVED lines=16> */
[----:B------:R-:W-:Y:S01]  /*1a780*/  FMNMX.FTZ R12, R161, R12, !PT ;  /* 0x0000000ca10c7209 */ /* 0x000fe20007810000 */
[----:B------:R-:W-:Y:S01]  /*1a790*/  LDSM.16.MT88.4 R16, [R201+0xc000] ;  /* 0x00c00000c910783b */ /* 0x000fe20000004200 */
        /* <DEDUP_REMOVED lines=34> */
[----:B------:R-:W-:Y:S02]  /*1a9c0*/  FMNMX.FTZ R5, R146, R13, !PT ;  /* 0x0000000d92057209 */ /* 0x000fe40007810000 */
[----:B------:R-:W-:Y:S03]  /*1a9d0*/  FMNMX.FTZ R3, R145, R12, !PT ;  /* 0x0000000c91037209 */ /* 0x000fe60007810000 */
[----:B------:R-:W-:Y:S01]  /*1a9e0*/  SHFL.BFLY PT, R6, R5, 0x2, 0x1f ;  /* 0x0c401f0005067f89 */ /* 0x000fe200000e0000 */
[----:B------:R-:W-:Y:S04]  /*1a9f0*/  FMNMX.FTZ R2, R134, R3, !PT ;  /* 0x0000000386027209 */ /* 0x000fe80007810000 */
        /* <DEDUP_REMOVED lines=8> */
[----:B------:R-:W-:Y:S01]  /*1aa80*/  FADD.FTZ R0, -R3, R0 ;  /* 0x0000000003007221 */ /* 0x000fe20000010100 */
[C---:B------:R-:W-:Y:S01]  /*1aa90*/  FSETP.NEU.FTZ.AND P0, PT, R132.reuse, -INF , PT ;  /* 0xff8000008400780b */ /* 0x040fe20003f1d000 */
[C---:B------:R-:W-:Y:S01]  /*1aaa0*/  FMUL.FTZ R149, R132.reuse, UR5 ;  /* 0x0000000584957c20 */ /* 0x040fe20008410000 */
[----:B------:R-:W-:Y:S01]  /*1aab0*/  FADD.FTZ R2, -R132, R135 ;  /* 0x0000008784027221 */ /* 0x000fe20000010100 */
[----:B------:R-:W-:Y:S03]  /*1aac0*/  FMUL.FTZ R6, R0, UR5 ;  /* 0x0000000500067c20 */ /* 0x000fe60008410000 */
[----:B------:R-:W-:Y:S01]  /*1aad0*/  FSEL R149, R149, RZ, P0 ;  /* 0x000000ff95957208 */ /* 0x000fe20000000000 */
[----:B------:R-:W-:Y:S01]  /*1aae0*/  FMUL.FTZ R5, R2, UR5 ;  /* 0x0000000502057c20 */ /* 0x000fe20008410000 */
[C---:B------:R-:W-:Y:S01]  /*1aaf0*/  FSETP.NEU.FTZ.AND P0, PT, R3.reuse, -INF , PT ;  /* 0xff8000000300780b */ /* 0x040fe20003f1d000 */
[----:B------:R-:W1:Y:S02]  /*1ab00*/  MUFU.EX2 R0, R6 ;  /* 0x0000000600007308 */ /* 0x000e640000000800 */
[--C-:B------:R-:W-:Y:S01]  /*1ab10*/  FFMA.FTZ R174, R144, UR5, -R149.reuse ;  /* 0x0000000590ae7c23 */ /* 0x100fe20008010895 */
[----:B------:R-:W-:Y:S01]  /*1ab20*/  FMUL.FTZ R144, R3, UR5 ;  /* 0x0000000503907c20 */ /* 0x000fe20008410000 */
[--C-:B------:R-:W-:Y:S01]  /*1ab30*/  FFMA.FTZ R173, R163, UR5, -R149.reuse ;  /* 0x00000005a3ad7c23 */ /* 0x100fe20008010895 */
[--C-:B------:R-:W-:Y:S01]  /*1ab40*/  FFMA.FTZ R172, R137, UR5, -R149.reuse ;  /* 0x0000000589ac7c23 */ /* 0x100fe20008010895 */
[--C-:B------:R-:W-:Y:S01]  /*1ab50*/  FFMA.FTZ R177, R8, UR5, -R149.reuse ;  /* 0x0000000508b17c23 */ /* 0x100fe20008010895 */
[--C-:B------:R-:W-:Y:S01]  /*1ab60*/  FFMA.FTZ R176, R164, UR5, -R149.reuse ;  /* 0x00000005a4b07c23 */ /* 0x100fe20008010895 */
[----:B------:R-:W-:Y:S02]  /*1ab70*/  FSEL R144, R144, RZ, P0 ;  /* 0x000000ff90907208 */ /* 0x000fe40000000000 */
        /* <DEDUP_REMOVED lines=13> */
[----:B------:R-:W1:Y:S01]  /*1ac50*/  LDSM.16.MT88.4 R136, [R197+0xc000] ;  /* 0x00c00000c588783b */ /* 0x000e620000004200 */
[C---:B------:R-:W-:Y:S01]  /*1ac60*/  FMUL.FTZ R14, R0.reuse, R126 ;  /* 0x0000007e000e7220 */ /* 0x040fe20000410000 */
[----:B------:R-:W-:Y:S03]  /*1ac70*/  FMUL.FTZ R15, R0, R127 ;  /* 0x0000007f000f7220 */ /* 0x000fe60000410000 */
[----:B------:R-:W3:Y:S01]  /*1ac80*/  MUFU.EX2 R174, R174 ;  /* 0x000000ae00ae7308 */ /* 0x000ee20000000800 */
[C---:B--2---:R-:W-:Y:S01]  /*1ac90*/  FMUL.FTZ R4, R2.reuse, R128 ;  /* 0x0000008002047220 */ /* 0x044fe20000410000 */
[C---:B------:R-:W-:Y:S01]  /*1aca0*/  FMUL.FTZ R5, R2.reuse, R129 ;  /* 0x0000008102057220 */ /* 0x040fe20000410000 */
[C---:B------:R-:W-:Y:S01]  /*1acb0*/  FMUL.FTZ R8, R2.reuse, R120 ;  /* 0x0000007802087220 */ /* 0x040fe20000410000 */
[C---:B------:R-:W-:Y:S01]  /*1acc0*/  FMUL.FTZ R9, R2.reuse, R121 ;  /* 0x0000007902097220 */ /* 0x040fe20000410000 */
[C---:B------:R-:W-:Y:S01]  /*1acd0*/  FMUL.FTZ R12, R2.reuse, R124 ;  /* 0x0000007c020c7220 */ /* 0x040fe20000410000 */
[C---:B------:R-:W-:Y:S01]  /*1ace0*/  FMUL.FTZ R13, R2.reuse, R125 ;  /* 0x0000007d020d7220 */ /* 0x040fe20000410000 */
[----:B------:R-:W2:Y:S03]  /*1acf0*/  LDSM.16.MT88.4 R120, [R201+0xe000] ;  /* 0x00e00000c978783b */ /* 0x000ea60000004200 */
        /* <DEDUP_REMOVED lines=8> */
[----:B------:R-:W4:Y:S01]  /*1ad80*/  MUFU.EX2 R172, R172 ;  /* 0x000000ac00ac7308 */ /* 0x000f220000000800 */
[----:B---3--:R-:W-:Y:S01]  /*1ad90*/  F2FP.F16.F32.PACK_AB R128, R174, R177 ;  /* 0x000000b1ae80723e */ /* 0x008fe200000000ff */
[----:B------:R-:W-:Y:S01]  /*1ada0*/  FMUL.FTZ R31, R0, R111 ;  /* 0x0000006f001f7220 */ /* 0x000fe20000410000 */
[----:B------:R-:W-:Y:S01]  /*1adb0*/  LDSM.16.MT88.4 R116, [R198+0xc800] ;  /* 0x00c80000c674783b */ /* 0x000fe20000004200 */
[--C-:B------:R-:W-:Y:S01]  /*1adc0*/  FFMA.FTZ R180, R161, UR5, -R144.reuse ;  /* 0x00000005a1b47c23 */ /* 0x100fe20008010890 */
[--C-:B------:R-:W-:Y:S01]  /*1add0*/  FFMA.FTZ R183, R159, UR5, -R144.reuse ;  /* 0x000000059fb77c23 */ /* 0x100fe20008010890 */
[--C-:B------:R-:W-:Y:S01]  /*1ade0*/  FFMA.FTZ R182, R143, UR5, -R144.reuse ;  /* 0x000000058fb67c23 */ /* 0x100fe20008010890 */
[--C-:B------:R-:W-:Y:S03]  /*1adf0*/  FFMA.FTZ R223, R141, UR5, -R144.reuse ;  /* 0x000000058ddf7c23 */ /* 0x100fe60008010890 */
        /* <DEDUP_REMOVED lines=9> */
[----:B----4-:R-:W-:Y:S01]  /*1ae90*/  F2FP.F16.F32.PACK_AB R130, R172, R173 ;  /* 0x000000adac82723e */ /* 0x010fe200000000ff */
[--C-:B------:R-:W-:Y:S01]  /*1aea0*/  FFMA.FTZ R224, R153, UR5, -R144.reuse ;  /* 0x0000000599e07c23 */ /* 0x100fe20008010890 */
        /* <DEDUP_REMOVED lines=10> */
[----:B------:R-:W-:Y:S01]  /*1af50*/  FFMA.FTZ R133, R133, UR5, -R144 ;  /* 0x0000000585857c23 */ /* 0x000fe20008010890 */
[----:B------:R-:W-:Y:S01]  /*1af60*/  FFMA.FTZ R149, R146, UR5, -R149 ;  /* 0x0000000592957c23 */ /* 0x000fe20008010895 */
[C---:B------:R-:W-:Y:S03]  /*1af70*/  FMUL.FTZ R36, R2.reuse, R36 ;  /* 0x0000002402247220 */ /* 0x040fe60000410000 */
[----:B------:R-:W4:Y:S01]  /*1af80*/  MUFU.EX2 R135, R135 ;  /* 0x0000008700877308 */ /* 0x000f220000000800 */
[----:B---3--:R-:W-:Y:S01]  /*1af90*/  F2FP.F16.F32.PACK_AB R129, R171, R175 ;  /* 0x000000afab81723e */ /* 0x008fe200000000ff */
[----:B------:R-:W-:Y:S01]  /*1afa0*/  FMUL.FTZ R37, R2, R37 ;  /* 0x0000002502257220 */ /* 0x000fe20000410000 */
[----:B------:R-:W-:Y:S01]  /*1afb0*/  LDSM.16.MT88.4 R144, [R197+0xd800] ;  /* 0x00d80000c590783b */ /* 0x000fe20000004200 */
[C---:B------:R-:W-:Y:S01]  /*1afc0*/  FMUL.FTZ R38, R0.reuse, R38 ;  /* 0x0000002600267220 */ /* 0x040fe20000410000 */
[----:B------:R-:W-:Y:S01]  /*1afd0*/  FMUL.FTZ R39, R0, R39 ;  /* 0x0000002700277220 */ /* 0x000fe20000410000 */
[C---:B------:R-:W-:Y:S01]  /*1afe0*/  FMUL.FTZ R40, R2.reuse, R40 ;  /* 0x0000002802287220 */ /* 0x040fe20000410000 */
[----:B------:R-:W-:Y:S03]  /*1aff0*/  FMUL.FTZ R41, R2, R41 ;  /* 0x0000002902297220 */ /* 0x000fe60000410000 */
[----:B------:R3:W-:Y:S01]  /*1b000*/  MUFU.EX2 R235, R149 ;  /* 0x0000009500eb7308 */ /* 0x0007e20000000800 */
[C---:B------:R-:W-:Y:S01]  /*1b010*/  FMUL.FTZ R42, R0.reuse, R42 ;  /* 0x0000002a002a7220 */ /* 0x040fe20000410000 */
[----:B------:R-:W-:Y:S01]  /*1b020*/  FMUL.FTZ R43, R0, R43 ;  /* 0x0000002b002b7220 */ /* 0x000fe20000410000 */
[----:B------:R-:W-:Y:S01]  /*1b030*/  LDSM.16.MT88.4 R152, [R199+0xf800] ;  /* 0x00f80000c798783b */ /* 0x000fe20000004200 */
[C---:B------:R-:W-:Y:S01]  /*1b040*/  FMUL.FTZ R44, R2.reuse, R44 ;  /* 0x0000002c022c7220 */ /* 0x040fe20000410000 */
[----:B------:R-:W-:Y:S01]  /*1b050*/  FMUL.FTZ R45, R2, R45 ;  /* 0x0000002d022d7220 */ /* 0x000fe20000410000 */
[C---:B------:R-:W-:Y:S01]  /*1b060*/  FMUL.FTZ R46, R0.reuse, R46 ;  /* 0x0000002e002e7220 */ /* 0x040fe20000410000 */
[----:B------:R-:W-:Y:S01]  /*1b070*/  FMUL.FTZ R47, R0, R47 ;  /* 0x0000002f002f7220 */ /* 0x000fe20000410000 */
[C---:B------:R-:W-:Y:S01]  /*1b080*/  FMUL.FTZ R48, R2.reuse, R48 ;  /* 0x0000003002307220 */ /* 0x040fe20000410000 */
[----:B----4-:R-:W-:Y:S01]  /*1b090*/  F2FP.F16.F32.PACK_AB R131, R135, R170 ;  /* 0x000000aa8783723e */ /* 0x010fe200000000ff */
[----:B------:R-:W-:Y:S01]  /*1b0a0*/  FMUL.FTZ R49, R2, R49 ;  /* 0x0000003102317220 */ /* 0x000fe20000410000 */
[----:B------:R-:W-:Y:S01]  /*1b0b0*/  LDSM.16.MT88.4 R156, [R198+0xf800] ;  /* 0x00f80000c69c783b */ /* 0x000fe20000004200 */
[C---:B------:R-:W-:Y:S01]  /*1b0c0*/  FMUL.FTZ R50, R0.reuse, R50 ;  /* 0x0000003200327220 */ /* 0x040fe20000410000 */
[----:B------:R-:W-:Y:S01]  /*1b0d0*/  FMUL.FTZ R51, R0, R51 ;  /* 0x0000003300337220 */ /* 0x000fe20000410000 */
[C---:B------:R-:W-:Y:S01]  /*1b0e0*/  FMUL.FTZ R52, R2.reuse, R52 ;  /* 0x0000003402347220 */ /* 0x040fe20000410000 */
[----:B------:R-:W-:Y:S01]  /*1b0f0*/  FMUL.FTZ R53, R2, R53 ;  /* 0x0000003502357220 */ /* 0x000fe20000410000 */
[C---:B------:R-:W-:Y:S01]  /*1b100*/  HMMA.16816.F32 R4, R128.reuse, R16, R4 ;  /* 0x000000108004723c */ /* 0x040fe20000001804 */
[----:B------:R-:W-:Y:S02]  /*1b110*/  MUFU.EX2 R176, R176 ;  /* 0x000000b000b07308 */ /* 0x000fe40000000800 */
[----:B---3--:R-:W-:Y:S02]  /*1b120*/  LDSM.16.MT88.4 R148, [R201+0xf800] ;  /* 0x00f80000c994783b */ /* 0x008fe40000004200 */
[----:B------:R-:W-:Y:S01]  /*1b130*/  FMUL.FTZ R54, R0, R54 ;  /* 0x0000003600367220 */ /* 0x000fe20000410000 */
[C---:B------:R-:W-:Y:S05]  /*1b140*/  HMMA.16816.F32 R8, R128.reuse, R18, R8 ;  /* 0x000000128008723c */ /* 0x040fea0000001808 */
[----:B------:R-:W3:Y:S01]  /*1b150*/  MUFU.EX2 R179, R179 ;  /* 0x000000b300b37308 */ /* 0x000ee20000000800 */
[----:B------:R-:W-:Y:S01]  /*1b160*/  ISETP.GT.AND P0, PT, R217, RZ, PT ;  /* 0x000000ffd900720c */ /* 0x000fe20003f04270 */
[C---:B------:R-:W-:Y:S01]  /*1b170*/  FMUL.FTZ R16, R2.reuse, R112 ;  /* 0x0000007002107220 */ /* 0x040fe20000410000 */
[C---:B------:R-:W-:Y:S01]  /*1b180*/  HMMA.16816.F32 R12, R128.reuse, R24, R12 ;  /* 0x00000018800c723c */ /* 0x040fe2000000180c */
[----:B------:R-:W-:Y:S02]  /*1b190*/  LDSM.16.MT88.4 R160, [R197+0xf800] ;  /* 0x00f80000c5a0783b */ /* 0x000fe40000004200 */
[----:B------:R-:W-:Y:S01]  /*1b1a0*/  FMUL.FTZ R17, R2, R113 ;  /* 0x0000007102117220 */ /* 0x000fe20000410000 */
[C---:B------:R-:W-:Y:S01]  /*1b1b0*/  FMUL.FTZ R18, R0.reuse, R114 ;  /* 0x0000007200127220 */ /* 0x040fe20000410000 */
[----:B------:R-:W-:Y:S02]  /*1b1c0*/  FMUL.FTZ R19, R0, R115 ;  /* 0x0000007300137220 */ /* 0x000fe40000410000 */
[C---:B------:R-:W-:Y:S02]  /*1b1d0*/  FMUL.FTZ R24, R2.reuse, R104 ;  /* 0x0000006802187220 */ /* 0x040fe40000410000 */
[----:B------:R-:W-:Y:S01]  /*1b1e0*/  LDSM.16.MT88.4 R112, [R201+0x10000] ;  /* 0x01000000c970783b */ /* 0x000fe20000004200 */
[----:B------:R-:W-:Y:S01]  /*1b1f0*/  MUFU.EX2 R178, R178 ;  /* 0x000000b200b27308 */ /* 0x000fe20000000800 */
[----:B------:R-:W-:Y:S01]  /*1b200*/  FMUL.FTZ R25, R2, R105 ;  /* 0x0000006902197220 */ /* 0x000fe20000410000 */
[----:B------:R-:W-:Y:S01]  /*1b210*/  FMUL.FTZ R55, R0, R55 ;  /* 0x0000003700377220 */ /* 0x000fe20000410000 */
[C---:B------:R-:W-:Y:S01]  /*1b220*/  FMUL.FTZ R56, R2.reuse, R56 ;  /* 0x0000003802387220 */ /* 0x040fe20000410000 */
[C---:B------:R-:W-:Y:S03]  /*1b230*/  HMMA.16816.F32 R16, R128.reuse, R26, R16 ;  /* 0x0000001a8010723c */ /* 0x040fe60000001810 */
[----:B------:R-:W-:Y:S01]  /*1b240*/  LDSM.16.MT88.4 R164, [R201+0x11800] ;  /* 0x01180000c9a4783b */ /* 0x000fe20000004200 */
[----:B------:R-:W-:Y:S01]  /*1b250*/  FMUL.FTZ R57, R2, R57 ;  /* 0x0000003902397220 */ /* 0x000fe20000410000 */
[C---:B------:R-:W-:Y:S01]  /*1b260*/  FMUL.FTZ R58, R0.reuse, R58 ;  /* 0x0000003a003a7220 */ /* 0x040fe20000410000 */
        /* <DEDUP_REMOVED lines=13> */
[C---:B-1----:R-:W-:Y:S01]  /*1b340*/  HMMA.16816.F32 R28, R128.reuse, R136, R28 ;  /* 0x00000088801c723c */ /* 0x042fe2000000181c */
[----:B------:R-:W1:Y:S04]  /*1b350*/  MUFU.EX2 R183, R183 ;  /* 0x000000b700b77308 */ /* 0x000e680000000800 */
[C---:B------:R-:W-:Y:S01]  /*1b360*/  FMUL.FTZ R34, R0.reuse, R102 ;  /* 0x0000006600227220 */ /* 0x040fe20000410000 */
[C---:B------:R-:W-:Y:S01]  /*1b370*/  FMUL.FTZ R35, R0.reuse, R103 ;  /* 0x0000006700237220 */ /* 0x040fe20000410000 */
[----:B------:R-:W-:Y:S01]  /*1b380*/  FMUL.FTZ R63, R0, R63 ;  /* 0x0000003f003f7220 */ /* 0x000fe20000410000 */
[----:B------:R-:W3:Y:S03]  /*1b390*/  LDSM.16.MT88.4 R100, [R197+0xe000] ;  /* 0x00e00000c564783b */ /* 0x000ee60000004200 */
        /* <DEDUP_REMOVED lines=14> */
[C---:B-----5:R-:W-:Y:S04]  /*1b480*/  HMMA.16816.F32 R44, R128.reuse, R104, R44 ;  /* 0x00000068802c723c */ /* 0x060fe8000000182c */
[C---:B------:R-:W-:Y:S02]  /*1b490*/  FMUL.FTZ R70, R0.reuse, R70 ;  /* 0x0000004600467220 */ /* 0x040fe40000410000 */
[C---:B------:R-:W-:Y:S01]  /*1b4a0*/  HMMA.16816.F32 R48, R128.reuse, R106, R48 ;  /* 0x0000006a8030723c */ /* 0x040fe20000001830 */
[----:B------:R-:W5:Y:S01]  /*1b4b0*/  LDSM.16.MT88.4 R104, [R199+0x10000] ;  /* 0x01000000c768783b */ /* 0x000f620000004200 */
        /* <DEDUP_REMOVED lines=8> */
[C---:B---3--:R-:W-:Y:S02]  /*1b540*/  HMMA.16816.F32 R60, R128.reuse, R100, R60 ;  /* 0x00000064803c723c */ /* 0x048fe4000000183c */
[----:B------:R-:W3:Y:S03]  /*1b550*/  MUFU.EX2 R227, R227 ;  /* 0x000000e300e37308 */ /* 0x000ee60000000800 */
[C---:B------:R-:W-:Y:S01]  /*1b560*/  FMUL.FTZ R74, R0.reuse, R74 ;  /* 0x0000004a004a7220 */ /* 0x040fe20000410000 */
[C---:B------:R-:W-:Y:S01]  /*1b570*/  HMMA.16816.F32 R64, R128.reuse, R102, R64 ;  /* 0x000000668040723c */ /* 0x040fe20000001840 */
[----:B------:R-:W4:Y:S05]  /*1b580*/  LDSM.16.MT88.4 R100, [R198+0x10000] ;  /* 0x01000000c664783b */ /* 0x000f2a0000004200 */
[----:B------:R-:W-:Y:S01]  /*1b590*/  MUFU.EX2 R222, R222 ;  /* 0x000000de00de7308 */ /* 0x000fe20000000800 */
[----:B------:R-:W-:Y:S01]  /*1b5a0*/  FMUL.FTZ R75, R0, R75 ;  /* 0x0000004b004b7220 */ /* 0x000fe20000410000 */
[C---:B------:R-:W-:Y:S03]  /*1b5b0*/  HMMA.16816.F32 R68, R128.reuse, R112, R68 ;  /* 0x000000708044723c */ /* 0x040fe60000001844 */
[C---:B------:R-:W-:Y:S03]  /*1b5c0*/  FMUL.FTZ R76, R2.reuse, R76 ;  /* 0x0000004c024c7220 */ /* 0x040fe60000410000 */
[C---:B------:R-:W-:Y:S01]  /*1b5d0*/  HMMA.16816.F32 R72, R128.reuse, R114, R72 ;  /* 0x000000728048723c */ /* 0x040fe20000001848 */
[----:B------:R-:W-:Y:S01]  /*1b5e0*/  LDSM.16.MT88.4 R112, [R199+0xc800] ;  /* 0x00c80000c770783b */ /* 0x000fe20000004200 */
[----:B------:R-:W3:Y:S03]  /*1b5f0*/  MUFU.EX2 R229, R229 ;  /* 0x000000e500e57308 */ /* 0x000ee60000000800 */
[----:B------:R-:W-:Y:S01]  /*1b600*/  FMUL.FTZ R77, R2, R77 ;  /* 0x0000004d024d7220 */ /* 0x000fe20000410000 */
[C---:B------:R-:W-:Y:S01]  /*1b610*/  FMUL.FTZ R78, R0.reuse, R78 ;  /* 0x0000004e004e7220 */ /* 0x040fe20000410000 */
[----:B------:R-:W-:Y:S01]  /*1b620*/  FMUL.FTZ R79, R0, R79 ;  /* 0x0000004f004f7220 */ /* 0x000fe20000410000 */
[C---:B------:R-:W-:Y:S04]  /*1b630*/  FMUL.FTZ R80, R2.reuse, R80 ;  /* 0x0000005002507220 */ /* 0x040fe80000410000 */
[----:B------:R-:W-:Y:S01]  /*1b640*/  MUFU.EX2 R224, R224 ;  /* 0x000000e000e07308 */ /* 0x000fe20000000800 */
[----:B------:R-:W-:Y:S01]  /*1b650*/  FMUL.FTZ R81, R2, R81 ;  /* 0x0000005102517220 */ /* 0x000fe20000410000 */
[C---:B------:R-:W-:Y:S01]  /*1b660*/  FMUL.FTZ R82, R0.reuse, R82 ;  /* 0x0000005200527220 */ /* 0x040fe20000410000 */
[----:B------:R-:W-:Y:S01]  /*1b670*/  FMUL.FTZ R83, R0, R83 ;  /* 0x0000005300537220 */ /* 0x000fe20000410000 */
[C---:B-----5:R-:W-:Y:S03]  /*1b680*/  HMMA.16816.F32 R76, R128.reuse, R104, R76 ;  /* 0x00000068804c723c */ /* 0x060fe6000000184c */
[C---:B------:R-:W-:Y:S01]  /*1b690*/  FMUL.FTZ R84, R2.reuse, R84 ;  /* 0x0000005402547220 */ /* 0x040fe20000410000 */
[----:B------:R-:W-:Y:S01]  /*1b6a0*/  FMUL.FTZ R85, R2, R85 ;  /* 0x0000005502557220 */ /* 0x000fe20000410000 */
[C---:B------:R-:W-:Y:S01]  /*1b6b0*/  FMUL.FTZ R86, R0.reuse, R86 ;  /* 0x0000005600567220 */ /* 0x040fe20000410000 */
[C---:B------:R-:W-:Y:S01]  /*1b6c0*/  HMMA.16816.F32 R80, R128.reuse, R106, R80 ;  /* 0x0000006a8050723c */ /* 0x040fe20000001850 */
[----:B------:R-:W5:Y:S01]  /*1b6d0*/  LDSM.16.MT88.4 R104, [R197+0x10000] ;  /* 0x01000000c568783b */ /* 0x000f620000004200 */
[----:B------:R-:W3:Y:S03]  /*1b6e0*/  MUFU.EX2 R231, R231 ;  /* 0x000000e700e77308 */ /* 0x000ee60000000800 */
[----:B------:R-:W-:Y:S01]  /*1b6f0*/  FMUL.FTZ R87, R0, R87 ;  /* 0x0000005700577220 */ /* 0x000fe20000410000 */
[C---:B------:R-:W-:Y:S01]  /*1b700*/  FMUL.FTZ R88, R2.reuse, R88 ;  /* 0x0000005802587220 */ /* 0x040fe20000410000 */
[----:B------:R-:W-:Y:S01]  /*1b710*/  FMUL.FTZ R89, R2, R89 ;  /* 0x0000005902597220 */ /* 0x000fe20000410000 */
[C---:B------:R-:W-:Y:S04]  /*1b720*/  FMUL.FTZ R90, R0.reuse, R90 ;  /* 0x0000005a005a7220 */ /* 0x040fe80000410000 */
[----:B------:R-:W-:Y:S01]  /*1b730*/  MUFU.EX2 R226, R226 ;  /* 0x000000e200e27308 */ /* 0x000fe20000000800 */
[----:B------:R-:W-:Y:S01]  /*1b740*/  FMUL.FTZ R91, R0, R91 ;  /* 0x0000005b005b7220 */ /* 0x000fe20000410000 */
[C---:B----4-:R-:W-:Y:S03]  /*1b750*/  HMMA.16816.F32 R84, R128.reuse, R100, R84 ;  /* 0x000000648054723c */ /* 0x050fe60000001854 */
[C---:B------:R-:W-:Y:S01]  /*1b760*/  FMUL.FTZ R92, R2.reuse, R92 ;  /* 0x0000005c025c7220 */ /* 0x040fe20000410000 */
[----:B------:R-:W-:Y:S01]  /*1b770*/  FMUL.FTZ R93, R2, R93 ;  /* 0x0000005d025d7220 */ /* 0x000fe20000410000 */
[C---:B------:R-:W-:Y:S01]  /*1b780*/  FMUL.FTZ R94, R0.reuse, R94 ;  /* 0x0000005e005e7220 */ /* 0x040fe20000410000 */
[C---:B------:R-:W-:Y:S02]  /*1b790*/  HMMA.16816.F32 R88, R128.reuse, R102, R88 ;  /* 0x000000668058723c */ /* 0x040fe40000001858 */
[----:B------:R-:W4:Y:S03]  /*1b7a0*/  MUFU.EX2 R233, R233 ;  /* 0x000000e900e97308 */ /* 0x000f260000000800 */
[----:B------:R-:W-:Y:S01]  /*1b7b0*/  FMUL.FTZ R95, R0, R95 ;  /* 0x0000005f005f7220 */ /* 0x000fe20000410000 */
[C---:B------:R-:W-:Y:S01]  /*1b7c0*/  FMUL.FTZ R96, R2.reuse, R96 ;  /* 0x0000006002607220 */ /* 0x040fe20000410000 */
[----:B------:R-:W-:Y:S01]  /*1b7d0*/  FMUL.FTZ R97, R2, R97 ;  /* 0x0000006102617220 */ /* 0x000fe20000410000 */
[C---:B------:R-:W-:Y:S04]  /*1b7e0*/  FMUL.FTZ R98, R0.reuse, R98 ;  /* 0x0000006200627220 */ /* 0x040fe80000410000 */
[----:B------:R-:W4:Y:S01]  /*1b7f0*/  MUFU.EX2 R228, R228 ;  /* 0x000000e400e47308 */ /* 0x000f220000000800 */
[----:B------:R-:W-:Y:S01]  /*1b800*/  FMUL.FTZ R99, R0, R99 ;  /* 0x0000006300637220 */ /* 0x000fe20000410000 */
[----:B------:R-:W-:Y:S01]  /*1b810*/  F2FP.F16.F32.PACK_AB R100, R179, R176 ;  /* 0x000000b0b364723e */ /* 0x000fe200000000ff */
[----:B------:R-:W-:Y:S01]  /*1b820*/  FFMA.FTZ R177, R2, R221, R177 ;  /* 0x000000dd02b17223 */ /* 0x000fe200000100b1 */
[----:B------:R-:W-:Y:S01]  /*1b830*/  F2FP.F16.F32.PACK_AB R102, R181, R178 ;  /* 0x000000b2b566723e */ /* 0x000fe200000000ff */
[----:B------:R-:W-:Y:S01]  /*1b840*/  FFMA.FTZ R175, R0, R219, R175 ;  /* 0x000000db00af7223 */ /* 0x000fe200000100af */
[----:B-1----:R-:W-:Y:S04]  /*1b850*/  F2FP.F16.F32.PACK_AB R101, R183, R180 ;  /* 0x000000b4b765723e */ /* 0x002fe800000000ff */
[----:B------:R-:W-:Y:S01]  /*1b860*/  MUFU.EX2 R230, R230 ;  /* 0x000000e600e67308 */ /* 0x000fe20000000800 */
[----:B--2---:R-:W-:Y:S01]  /*1b870*/  F2FP.F16.F32.PACK_AB R103, R223, R182 ;  /* 0x000000b6df67723e */ /* 0x004fe200000000ff */
[----:B------:R-:W-:Y:S01]  /*1b880*/  FADD.FTZ R174, R174, R177 ;  /* 0x000000b1aeae7221 */ /* 0x000fe20000010000 */
[----:B------:R-:W-:Y:S01]  /*1b890*/  IADD3 R0, R217, -0x1, RZ ;  /* 0xffffffffd9007810 */ /* 0x000fe20007ffe0ff */
[----:B------:R-:W-:Y:S01]  /*1b8a0*/  FADD.FTZ R175, R171, R175 ;  /* 0x000000afabaf7221 */ /* 0x000fe20000010000 */
[C---:B-----5:R-:W-:Y:S05]  /*1b8b0*/  HMMA.16816.F32 R92, R128.reuse, R104, R92 ;  /* 0x00000068805c723c */ /* 0x060fea000000185c */
[----:B------:R-:W1:Y:S01]  /*1b8c0*/  MUFU.EX2 R237, R237 ;  /* 0x000000ed00ed7308 */ /* 0x000e620000000800 */
[----:B------:R-:W-:Y:S01]  /*1b8d0*/  FADD.FTZ R170, R170, R175 ;  /* 0x000000afaaaa7221 */ /* 0x000fe20000010000 */
[----:B------:R-:W-:Y:S01]  /*1b8e0*/  MOV R217, R0 ;  /* 0x0000000000d97202 */ /* 0x000fe20000000f00 */
[----:B------:R-:W-:Y:S01]  /*1b8f0*/  HMMA.16816.F32 R96, R128, R106, R96 ;  /* 0x0000006a8060723c */ /* 0x000fe20000001860 */
[----:B------:R-:W2:Y:S06]  /*1b900*/  LDSM.16.MT88.4 R104, [R197+0xe800] ;  /* 0x00e80000c568783b */ /* 0x000eac0000004200 */
[----:B------:R-:W-:Y:S01]  /*1b910*/  MUFU.EX2 R134, R134 ;  /* 0x0000008600867308 */ /* 0x000fe20000000800 */
[----:B------:R-:W-:Y:S01]  /*1b920*/  FADD.FTZ R135, R135, R170 ;  /* 0x000000aa87877221 */ /* 0x000fe20000010000 */
[C---:B------:R-:W-:Y:S01]  /*1b930*/  HMMA.16816.F32 R4, R100.reuse, R108, R4 ;  /* 0x0000006c6404723c */ /* 0x040fe20000001804 */
[----:B------:R-:W-:Y:S04]  /*1b940*/  LDSM.16.MT88.4 R128, [R197+0xd000] ;  /* 0x00d00000c580783b */ /* 0x000fe80000004200 */
[----:B------:R-:W-:Y:S01]  /*1b950*/  FADD.FTZ R180, R180, R135 ;  /* 0x00000087b4b47221 */ /* 0x000fe20000010000 */
[C---:B------:R-:W-:Y:S02]  /*1b960*/  HMMA.16816.F32 R8, R100.reuse, R110, R8 ;  /* 0x0000006e6408723c */ /* 0x040fe40000001808 */
[----:B------:R-:W5:Y:S01]  /*1b970*/  MUFU.EX2 R133, R133 ;  /* 0x0000008500857308 */ /* 0x000f620000000800 */
[----:B------:R-:W3:Y:S03]  /*1b980*/  LDSM.16.MT88.4 R108, [R201+0x10800] ;  /* 0x01080000c96c783b */ /* 0x000ee60000004200 */
        /* <DEDUP_REMOVED lines=8> */
[----:B------:R-:W1:Y:S04]  /*1ba10*/  LDSM.16.MT88.4 R116, [R198+0x10800] ;  /* 0x01080000c674783b */ /* 0x000e680000004200 */
[----:B------:R-:W-:Y:S01]  /*1ba20*/  MOV R135, R132 ;  /* 0x0000008400877202 */ /* 0x000fe20000000f00 */
        /* <DEDUP_REMOVED lines=19> */
[C---:B----4-:R-:W-:Y:S05]  /*1bb60*/  HMMA.16816.F32 R76, R100.reuse, R112, R76 ;  /* 0x00000070644c723c */ /* 0x050fea000000184c */
        /* <DEDUP_REMOVED lines=19> */
[C---:B------:R-:W-:Y:S06]  /*1bca0*/  HMMA.16816.F32 R12, R108.reuse, R124, R12 ;  /* 0x0000007c6c0c723c */ /* 0x040fec000000180c */
[C---:B------:R-:W-:Y:S06]  /*1bcb0*/  HMMA.16816.F32 R16, R108.reuse, R126, R16 ;  /* 0x0000007e6c10723c */ /* 0x040fec0000001810 */
[C---:B---3--:R-:W-:Y:S06]  /*1bcc0*/  HMMA.16816.F32 R20, R108.reuse, R112, R20 ;  /* 0x000000706c14723c */ /* 0x048fec0000001814 */
[C---:B------:R-:W-:Y:S01]  /*1bcd0*/  HMMA.16816.F32 R24, R108.reuse, R114, R24 ;  /* 0x000000726c18723c */ /* 0x040fe20000001818 */
[----:B------:R-:W3:Y:S05]  /*1bce0*/  LDSM.16.MT88.4 R112, [R199+0x11000] ;  /* 0x01100000c770783b */ /* 0x000eea0000004200 */
[C---:B------:R-:W-:Y:S06]  /*1bcf0*/  HMMA.16816.F32 R28, R108.reuse, R128, R28 ;  /* 0x000000806c1c723c */ /* 0x040fec000000181c */
[C---:B------:R-:W-:Y:S06]  /*1bd00*/  HMMA.16816.F32 R32, R108.reuse, R130, R32 ;  /* 0x000000826c20723c */ /* 0x040fec0000001820 */
[C---:B------:R-:W-:Y:S06]  /*1bd10*/  HMMA.16816.F32 R36, R108.reuse, R136, R36 ;  /* 0x000000886c24723c */ /* 0x040fec0000001824 */
[C---:B------:R-:W-:Y:S05]  /*1bd20*/  HMMA.16816.F32 R40, R108.reuse, R138, R40 ;  /* 0x0000008a6c28723c */ /* 0x040fea0000001828 */
[----:B------:R-:W-:Y:S01]  /*1bd30*/  F2FP.F16.F32.PACK_AB R136, R233, R226 ;  /* 0x000000e2e988723e */ /* 0x000fe200000000ff */
[C---:B-1----:R-:W-:Y:S05]  /*1bd40*/  HMMA.16816.F32 R44, R108.reuse, R116, R44 ;  /* 0x000000746c2c723c */ /* 0x042fea000000182c */
[----:B------:R-:W-:Y:S01]  /*1bd50*/  F2FP.F16.F32.PACK_AB R138, R235, R228 ;  /* 0x000000e4eb8a723e */ /* 0x000fe200000000ff */
[C---:B------:R-:W-:Y:S01]  /*1bd60*/  HMMA.16816.F32 R48, R108.reuse, R118, R48 ;  /* 0x000000766c30723c */ /* 0x040fe20000001830 */
[----:B------:R-:W1:Y:S04]  /*1bd70*/  LDSM.16.MT88.4 R116, [R198+0x11000] ;  /* 0x01100000c674783b */ /* 0x000e680000004200 */
[----:B------:R-:W-:Y:S01]  /*1bd80*/  F2FP.F16.F32.PACK_AB R137, R237, R230 ;  /* 0x000000e6ed89723e */ /* 0x000fe200000000ff */
[C---:B------:R-:W-:Y:S05]  /*1bd90*/  HMMA.16816.F32 R52, R108.reuse, R140, R52 ;  /* 0x0000008c6c34723c */ /* 0x040fea0000001834 */
[----:B-----5:R-:W-:Y:S01]  /*1bda0*/  F2FP.F16.F32.PACK_AB R139, R133, R134 ;  /* 0x00000086858b723e */ /* 0x020fe200000000ff */
        /* <DEDUP_REMOVED lines=11> */
[----:B------:R-:W4:Y:S05]  /*1be60*/  LDSM.16.MT88.4 R104, [R199+0xd800] ;  /* 0x00d80000c768783b */ /* 0x000f2a0000004200 */
[C---:B---3--:R-:W-:Y:S06]  /*1be70*/  HMMA.16816.F32 R76, R108.reuse, R112, R76 ;  /* 0x000000706c4c723c */ /* 0x048fec000000184c */
[C---:B------:R-:W-:Y:S06]  /*1be80*/  HMMA.16816.F32 R80, R108.reuse, R114, R80 ;  /* 0x000000726c50723c */ /* 0x040fec0000001850 */
[C---:B-1----:R-:W-:Y:S06]  /*1be90*/  HMMA.16816.F32 R84, R108.reuse, R116, R84 ;  /* 0x000000746c54723c */ /* 0x042fec0000001854 */
        /* <DEDUP_REMOVED lines=47> */
.L_x_4338:
        /* <DEDUP_REMOVED lines=264> */
.L_x_4343:
[----:B------:R-:W1:Y:S01]  /*1d210*/  S2R R32, SR_CTAID.Z ;  /* 0x0000000000207919 */ /* 0x000e620000002700 */
[----:B------:R-:W1:Y:S01]  /*1d220*/  LDC R2, c[0x0][0x270] ;  /* 0x00009c00ff027b82 */ /* 0x000e620000000800 */
[----:B------:R-:W1:Y:S07]  /*1d230*/  S2R R17, SR_CTAID.Y ;  /* 0x0000000000117919 */ /* 0x000e6e0000002600 */
[----:B------:R-:W2:Y:S01]  /*1d240*/  LDC R3, c[0x0][0x2c4] ;  /* 0x0000b100ff037b82 */ /* 0x000ea20000000800 */
[----:B-1----:R-:W-:-:S04]  /*1d250*/  IMAD R2, R17, R2, R32 ;  /* 0x0000000211027224 */ /* 0x002fc800078e0220 */
[----:B--2---:R-:W-:-:S07]  /*1d260*/  IMAD R3, R2, R3, RZ ;  /* 0x0000000302037224 */ /* 0x004fce00078e02ff */
.L_x_4344:
        /* <DEDUP_REMOVED lines=34> */
.L_x_4346:
[----:B------:R-:W-:Y:S05]  /*1d490*/  BSYNC B0 ;  /* 0x0000000000007941 */ /* 0x000fea0003800000 */
.L_x_4345:
        /* <DEDUP_REMOVED lines=69> */
.L_x_4348:
[----:B------:R-:W-:Y:S05]  /*1d8f0*/  BSYNC B0 ;  /* 0x0000000000007941 */ /* 0x000fea0003800000 */
.L_x_4347:
        /* <DEDUP_REMOVED lines=23> */
.L_x_4350:
[----:B------:R-:W-:Y:S05]  /*1da70*/  BSYNC B0 ;  /* 0x0000000000007941 */ /* 0x000fea0003800000 */
.L_x_4349:
        /* <DEDUP_REMOVED lines=23> */
.L_x_4352:
[----:B------:R-:W-:Y:S05]  /*1dbf0*/  BSYNC B0 ;  /* 0x0000000000007941 */ /* 0x000fea0003800000 */
.L_x_4351:
        /* <DEDUP_REMOVED lines=22> */
.L_x_4353:
        /* <DEDUP_REMOVED lines=10> */
.L_x_7471:


//--------------------- .text._ZN5flash24flash_fwd_splitkv_kernelI23Flash_fwd_kernel_traitsILi192ELi64ELi64ELi4ELb0ELb0EN7cutlass6half_tE19Flash_kernel_traitsILi192ELi64ELi64ELi4ES3_EELb0ELb0ELb0ELb0ELb1ELb0ELb1ELb0EEEvNS_16Flash_fwd_paramsE --------------------------
	.section	.text._ZN5flash24flash_fwd_splitkv_kernelI23Flash_fwd_kernel_traitsILi192ELi64ELi64ELi4ELb0ELb0EN7cutlass6half_tE19Flash_kernel_traitsILi192ELi64ELi64ELi4ES3_EELb0ELb0ELb0ELb0ELb1ELb0ELb1ELb0EEEvNS_16Flash_fwd_paramsE,"ax",@progbits
	.align	128
        .global         _ZN5flash24flash_fwd_splitkv_kernelI23Flash_fwd_kernel_traitsILi192ELi64ELi64ELi4ELb0ELb0EN7cutlass6half_tE19Flash_kernel_traitsILi192ELi64ELi64ELi4ES3_EELb0ELb0ELb0ELb0ELb1ELb0ELb1ELb0EEEvNS_16Flash_fwd_paramsE
        .type           _ZN5flash24flash_fwd_splitkv_kernelI23Flash_fwd_kernel_traitsILi192ELi64ELi64ELi4ELb0ELb0EN7cutlass6half_tE19Flash_kernel_traitsILi192ELi64ELi64ELi4ES3_EELb0ELb0ELb0ELb0ELb1ELb0ELb1ELb0EEEvNS_16Flash_fwd_paramsE,@function
        .size           _ZN5flash24flash_fwd_splitkv_kernelI23Flash_fwd_kernel_traitsILi192ELi64ELi64ELi4ELb0ELb0EN7cutlass6half_tE19Flash_kernel_traitsILi192ELi64ELi64ELi4ES3_EELb0ELb0ELb0ELb0ELb1ELb0ELb1ELb0EEEvNS_16Flash_fwd_paramsE,(.L_x_7472 - _ZN5flash24flash_fwd_splitkv_kernelI23Flash_fwd_kernel_traitsILi192ELi64ELi64ELi4ELb0ELb0EN7cutlass6half_tE19Flash_kernel_traitsILi192ELi64ELi64ELi4ES3_EELb0ELb0ELb0ELb0ELb1ELb0ELb1ELb0EEEvNS_16Flash_fwd_paramsE)
        .other          _ZN5flash24flash_fwd_splitkv_kernelI23Flash_fwd_kernel_traitsILi192ELi64ELi64ELi4ELb0ELb0EN7cutlass6half_tE19Flash_kernel_traitsILi192ELi64ELi64ELi4ES3_EELb0ELb0ELb0ELb0ELb1ELb0ELb1ELb0EEEvNS_16Flash_fwd_paramsE,@"STO_CUDA_ENTRY STV_DEFAULT"
_ZN5flash24flash_fwd_splitkv_kernelI23Flash_fwd_kernel_traitsILi192ELi64ELi64ELi4ELb0ELb0EN7cutlass6half_tE19Flash_kernel_traitsILi192ELi64ELi64ELi4ES3_EELb0ELb0ELb0ELb0ELb1ELb0ELb1ELb0EEEvNS_16Flash_fwd_paramsE:
.text._ZN5flash24flash_fwd_splitkv_kernelI23Flash_fwd_kernel_traitsILi192ELi64ELi64ELi4ELb0ELb0EN7cutlass6half_tE19Flash_kernel_traitsILi192ELi64ELi64ELi4ES3_EELb0ELb0ELb0ELb0ELb1ELb0ELb1ELb0EEEvNS_16Flash_fwd_paramsE:
[----:B------:R-:W-:Y:S08]  /*0000*/  LDC R1, c[0x0][0x28] ;  /* 0x00000a00ff017b82 */ /* 0x000ff00000000800 */
[----:B------:R-:W1:Y:S01]  /*0010*/  LDC R5, c[0x0][0x270] ;  /* 0x00009c00ff057b82 */ /* 0x000e620000000800 */
[----:B------:R-:W-:Y:S01]  /*0020*/  MOV R2, RZ ;  /* 0x000000ff00027202 */ /* 0x000fe20000000f00 */
[----:B------:R-:W-:Y:S01]  /*0030*/  ULDC.64 UR4, c[0x0][0x2f0] ;  /* 0x0000bc0000047ab9 */ /* 0x000fe20000000a00 */
[----:B------:R-:W-:Y:S01]  /*0040*/  MOV R10, 0xffffffff ;  /* 0xffffffff000a7802 */ /* 0x000fe20000000f00 */
[----:B------:R-:W-:Y:S01]  /*0050*/  ULDC.64 UR12, c[0x0][0x208] ;  /* 0x00008200000c7ab9 */ /* 0x000fe20000000a00 */
[----:B------:R-:W-:-:S03]  /*0060*/  ISETP.NE.U32.AND P1, PT, RZ, UR4, PT ;  /* 0x00000004ff007c0c */ /* 0x000fc6000bf25070 */
        /* <DEDUP_REMOVED lines=8> */
[----:B-1----:R-:W-:-:S04]  /*00f0*/  IMAD.MOV R0, RZ, RZ, -R3 ;  /* 0x000000ffff007224 */ /* 0x002fc800078e0a03 */
[----:B------:R-:W-:-:S04]  /*0100*/  IMAD R7, R0, R5, RZ ;  /* 0x0000000500077224 */ /* 0x000fc800078e02ff */
[----:B------:R-:W-:Y:S02]  /*0110*/  IMAD.HI.U32 R7, R3, R7, R2 ;  /* 0x0000000703077227 */ /* 0x000fe400078e0002 */
[----:B------:R-:W1:Y:S04]  /*0120*/  LDC.64 R2, c[0x0][0x300] ;  /* 0x0000c000ff027b82 */ /* 0x000e680000000a00 */
[----:B--2---:R-:W-:-:S04]  /*0130*/  IMAD.HI.U32 R207, R7, UR6, RZ ;  /* 0x0000000607cf7c27 */ /* 0x004fc8000f8e00ff */
[----:B------:R-:W-:Y:S01]  /*0140*/  IMAD.MOV R0, RZ, RZ, -R207 ;  /* 0x000000ffff007224 */ /* 0x000fe200078e0acf */
[----:B------:R-:W2:Y:S03]  /*0150*/  LDC.64 R6, c[0x0][0x2f0] ;  /* 0x0000bc00ff067b82 */ /* 0x000ea60000000a00 */
[----:B------:R-:W-:-:S05]  /*0160*/  IMAD R0, R5, R0, UR6 ;  /* 0x0000000605007e24 */ /* 0x000fca000f8e0200 */
[----:B------:R-:W-:Y:S02]  /*0170*/  ISETP.GE.U32.AND P4, PT, R0, R5, PT ;  /* 0x000000050000720c */ /* 0x000fe40003f86070 */
[----:B-1----:R-:W-:-:S04]  /*0180*/  ISETP.NE.U32.AND P0, PT, R2, RZ, PT ;  /* 0x000000ff0200720c */ /* 0x002fc80003f05070 */
[----:B------:R-:W-:-:S07]  /*0190*/  ISETP.NE.AND.EX P0, PT, R3, RZ, PT, P0 ;  /* 0x000000ff0300720c */ /* 0x000fce0003f05300 */
[----:B------:R-:W-:Y:S01]  /*01a0*/  @P4 IMAD.IADD R0, R0, 0x1, -R5 ;  /* 0x0000000100004824 */ /* 0x000fe200078e0a05 */
[----:B------:R-:W-:Y:S01]  /*01b0*/  @P4 IADD3 R207, R207, 0x1, RZ ;  /* 0x00000001cfcf4810 */ /* 0x000fe20007ffe0ff */
[----:B------:R-:W1:Y:S03]  /*01c0*/  LDC.64 R2, c[0x0][0x2f8] ;  /* 0x0000be00ff027b82 */ /* 0x000e660000000a00 */
[----:B------:R-:W-:-:S05]  /*01d0*/  ISETP.GE.U32.AND P3, PT, R0, R5, PT ;  /* 0x000000050000720c */ /* 0x000fca0003f66070 */
[----:B------:R-:W4:Y:S08]  /*01e0*/  LDC.U8 R0, c[0x0][0x3c2] ;  /* 0x0000f080ff007b82 */ /* 0x000f300000000000 */
[----:B------:R-:W-:Y:S01]  /*01f0*/  @P3 VIADD R207, R207, 0x1 ;  /* 0x00000001cfcf3836 */ /* 0x000fe20000000000 */
[----:B------:R-:W-:Y:S01]  /*0200*/  @!P2 LOP3.LUT R207, RZ, R5, RZ, 0x33, !PT ;  /* 0x00000005ffcfa212 */ /* 0x000fe200078e33ff */
[----:B------:R-:W1:Y:S04]  /*0210*/  @P0 LDC.64 R8, c[0x0][0x300] ;  /* 0x0000c000ff080b82 */ /* 0x000e680000000a00 */
[----:B--2---:R-:W-:-:S05]  /*0220*/  IMAD.WIDE R16, R207, 0x4, R6 ;  /* 0x00000004cf107825 */ /* 0x004fca00078e0206 */
[----:B------:R-:W2:Y:S04]  /*0230*/  @P1 LDG.E R10, desc[UR12][R16.64] ;  /* 0x0000000c100a1981 */ /* 0x000ea8000c1e1900 */
[----:B------:R-:W2:Y:S01]  /*0240*/  @P1 LDG.E R199, desc[UR12][R16.64+0x4] ;  /* 0x0000040c10c71981 */ /* 0x000ea2000c1e1900 */
[----:B----4-:R-:W-:Y:S01]  /*0250*/  ISETP.NE.AND P3, PT, R0, RZ, PT ;  /* 0x000000ff0000720c */ /* 0x010fe20003f65270 */
[----:B---3--:R-:W-:Y:S01]  /*0260*/  IMAD.WIDE R14, R207, 0x4, R14 ;  /* 0x00000004cf0e7825 */ /* 0x008fe200078e020e */
[C---:B-1----:R-:W-:Y:S02]  /*0270*/  ISETP.EQ.U32.AND P2, PT, R2.reuse, RZ, PT ;  /* 0x000000ff0200720c */ /* 0x042fe40003f42070 */
[----:B------:R-:W-:Y:S01]  /*0280*/  MOV R7, 0xffffffff ;  /* 0xffffffff00077802 */ /* 0x000fe20000000f00 */
[----:B------:R-:W-:Y:S01]  /*0290*/  IMAD.MOV.U32 R12, RZ, RZ, RZ ;  /* 0x000000ffff0c7224 */ /* 0x000fe200078e00ff */
[----:B------:R-:W-:Y:S01]  /*02a0*/  ISETP.EQ.OR.EX P2, PT, R3, RZ, !P3, P2 ;  /* 0x000000ff0300720c */ /* 0x000fe20005f42720 */
[----:B------:R-:W-:Y:S01]  /*02b0*/  @P0 IMAD.WIDE R8, R207, 0x4, R8 ;  /* 0x00000004cf080825 */ /* 0x000fe200078e0208 */
[----:B------:R-:W1:Y:S04]  /*02c0*/  S2R R39, SR_CTAID.X ;  /* 0x0000000000277919 */ /* 0x000e680000002500 */
[----:B------:R3:W5:Y:S07]  /*02d0*/  @P0 LDG.E R12, desc[UR12][R8.64] ;  /* 0x0000000c080c0981 */ /* 0x00076e000c1e1900 */
[----:B------:R3:W5:Y:S01]  /*02e0*/  @!P2 LDG.E R7, desc[UR12][R14.64] ;  /* 0x0000000c0e07a981 */ /* 0x000762000c1e1900 */
[----:B------:R-:W-:-:S02]  /*02f0*/  ISETP.NE.U32.AND P0, PT, R2, RZ, PT ;  /* 0x000000ff0200720c */ /* 0x000fc40003f05070 */
[----:B------:R-:W-:Y:S01]  /*0300*/  IADD3 R34, -R207, RZ, RZ ;  /* 0x000000ffcf227210 */ /* 0x000fe20007ffe1ff */
[----:B------:R-:W4:Y:S01]  /*0310*/  S2R R4, SR_CTAID.Y ;  /* 0x0000000000047919 */ /* 0x000f220000002600 */
[----:B------:R-:W-:Y:S01]  /*0320*/  ISETP.NE.AND.EX P0, PT, R3, RZ, PT, P0 ;  /* 0x000000ff0300720c */ /* 0x000fe20003f05300 */
[----:B------:R-:W1:Y:S02]  /*0330*/  S2R R6, SR_TID.X ;  /* 0x0000000000067919 */ /* 0x000e640000002100 */
[----:B------:R-:W-:Y:S02]  /*0340*/  IMAD R34, R5, R34, UR6 ;  /* 0x0000000605227e24 */ /* 0x000fe4000f8e0222 */
[----:B--2---:R-:W-:-:S06]  /*0350*/  @P1 IMAD.IADD R199, R199, 0x1, -R10 ;  /* 0x00000001c7c71824 */ /* 0x004fcc00078e0a0a */
[----:B------:R-:W2:Y:S02]  /*0360*/  @!P1 LDC R199, c[0x0][0x2c4] ;  /* 0x0000b100ffc79b82 */ /* 0x000ea40000000800 */
[----:B-1-34-:R-:W-:Y:S05]  /*0370*/  @!P0 BRA `(.L_x_4354) ;  /* 0x0000000000108947 */ /* 0x01afea0003800000 */
[----:B------:R-:W3:Y:S02]  /*0380*/  @P3 LDG.E R0, desc[UR12][R14.64+0x4] ;  /* 0x0000040c0e003981 */ /* 0x000ee4000c1e1900 */
[----:B---3-5:R-:W-:-:S06]  /*0390*/  @P3 IADD3 R9, R0, -R7, RZ ;  /* 0x8000000700093210 */ /* 0x028fcc0007ffe0ff */
[----:B------:R3:W5:Y:S01]  /*03a0*/  @!P3 LDG.E R9, desc[UR12][R14.64] ;  /* 0x0000000c0e09b981 */ /* 0x000762000c1e1900 */
[----:B------:R-:W-:Y:S05]  /*03b0*/  BRA `(.L_x_4355) ;  /* 0x0000000000047947 */ /* 0x000fea0003800000 */
.L_x_4354:
[----:B------:R-:W1:Y:S02]  /*03c0*/  LDC R9, c[0x0][0x2c8] ;  /* 0x0000b200ff097b82 */ /* 0x000e640000000800 */
.L_x_4355:
[----:B------:R-:W4:Y:S02]  /*03d0*/  LDC.64 R2, c[0x0][0x308] ;  /* 0x0000c200ff027b82 */ /* 0x000f240000000a00 */
[----:B----4-:R-:W-:-:S04]  /*03e0*/  ISETP.NE.U32.AND P3, PT, R2, RZ, PT ;  /* 0x000000ff0200720c */ /* 0x010fc80003f65070 */
[----:B------:R-:W-:-:S13]  /*03f0*/  ISETP.NE.AND.EX P3, PT, R3, RZ, PT, P3 ;  /* 0x000000ff0300720c */ /* 0x000fda0003f65330 */
[----:B------:R-:W4:Y:S02]  /*0400*/  @P3 LDC.64 R2, c[0x0][0x308] ;  /* 0x0000c200ff023b82 */ /* 0x000f240000000a00 */
[----:B----4-:R-:W-:-:S05]  /*0410*/  @P3 IMAD.WIDE R2, R207, 0x4, R2 ;  /* 0x00000004cf023825 */ /* 0x010fca00078e0202 */
[----:B------:R4:W5:Y:S01]  /*0420*/  @P3 LDG.E R89, desc[UR12][R2.64] ;  /* 0x0000000c02593981 */ /* 0x000962000c1e1900 */
[----:B------:R-:W-:-:S05]  /*0430*/  IMAD.SHL.U32 R0, R39, 0x40, RZ ;  /* 0x0000004027007824 */ /* 0x000fca00078e00ff */
[----:B--2---:R-:W-:-:S13]  /*0440*/  ISETP.GT.AND P0, PT, R199, R0, PT ;  /* 0x00000000c700720c */ /* 0x004fda0003f04270 */
[----:B------:R-:W-:Y:S05]  /*0450*/  @!P0 EXIT ;  /* 0x000000000000894d */ /* 0x000fea0003800000 */
[----:B------:R-:W3:Y:S01]  /*0460*/  LDC R11, c[0x0][0x10] ;  /* 0x00000400ff0b7b82 */ /* 0x000ee20000000800 */
[----:B-----5:R-:W-:-:S07]  /*0470*/  @P3 IMAD.IADD R89, R89, 0x1, -R12 ;  /* 0x0000000159593824 */ /* 0x020fce00078e0a0c */
[----:B----4-:R-:W2:Y:S01]  /*0480*/  LDC R3, c[0x0][0x2c8] ;  /* 0x0000b200ff037b82 */ /* 0x010ea20000000800 */
[----:B---3--:R-:W-:-:S04]  /*0490*/  IABS R14, R11 ;  /* 0x0000000b000e7213 */ /* 0x008fc80000000000 */
[----:B------:R-:W3:Y:S01]  /*04a0*/  I2F.RP R2, R14 ;  /* 0x0000000e00027306 */ /* 0x000ee20000209400 */
[----:B--2---:R-:W-:-:S05]  /*04b0*/  VIADD R3, R3, 0x3f ;  /* 0x0000003f03037836 */ /* 0x004fca0000000000 */
[----:B------:R-:W-:-:S04]  /*04c0*/  SHF.R.S32.HI R16, RZ, 0x1f, R3 ;  /* 0x0000001fff107819 */ /* 0x000fc80000011403 */
[----:B------:R-:W-:Y:S01]  /*04d0*/  LEA.HI R16, R16, R3, RZ, 0x6 ;  /* 0x0000000310107211 */ /* 0x000fe200078f30ff */
[----:B---3--:R-:W2:Y:S03]  /*04e0*/  MUFU.RCP R18, R2 ;  /* 0x0000000200127308 */ /* 0x008ea60000001000 */
[----:B------:R-:W-:-:S05]  /*04f0*/  LEA.HI.SX32 R16, R16, R11, 0x1a ;  /* 0x0000000b10107211 */ /* 0x000fca00078fd2ff */
[----:B------:R-:W-:Y:S02]  /*0500*/  VIADD R16, R16, 0xffffffff ;  /* 0xffffffff10107836 */ /* 0x000fe40000000000 */
[----:B--2---:R-:W-:Y:S01]  /*0510*/  VIADD R18, R18, 0xffffffe ;  /* 0x0ffffffe12127836 */ /* 0x004fe20000000000 */
[----:B------:R-:W-:-:S03]  /*0520*/  IABS R2, R11 ;  /* 0x0000000b00027213 */ /* 0x000fc60000000000 */
[----:B------:R-:W2:Y:S02]  /*0530*/  F2I.FTZ.U32.TRUNC.NTZ R19, R18 ;  /* 0x0000001200137305 */ /* 0x000ea4000021f000 */
[----:B------:R-:W-:Y:S02]  /*0540*/  IMAD.MOV R2, RZ, RZ, -R2 ;  /* 0x000000ffff027224 */ /* 0x000fe400078e0a02 */
[--C-:B--2---:R-:W-:Y:S02]  /*0550*/  IMAD.MOV R3, RZ, RZ, -R19.reuse ;  /* 0x000000ffff037224 */ /* 0x104fe400078e0a13 */
[----:B------:R-:W-:Y:S02]  /*0560*/  IMAD.MOV.U32 R18, RZ, RZ, RZ ;  /* 0x000000ffff127224 */ /* 0x000fe400078e00ff */
[----:B------:R-:W-:Y:S01]  /*0570*/  IMAD R8, R3, R14, RZ ;  /* 0x0000000e03087224 */ /* 0x000fe200078e02ff */
[----:B------:R-:W-:Y:S02]  /*0580*/  IABS R3, R16 ;  /* 0x0000001000037213 */ /* 0x000fe40000000000 */
[----:B------:R-:W-:Y:S01]  /*0590*/  LOP3.LUT R16, R16, R11, RZ, 0x3c, !PT ;  /* 0x0000000b10107212 */ /* 0x000fe200078e3cff */
[----:B------:R-:W-:-:S03]  /*05a0*/  IMAD.HI.U32 R8, R19, R8, R18 ;  /* 0x0000000813087227 */ /* 0x000fc600078e0012 */
[----:B------:R-:W-:-:S03]  /*05b0*/  ISETP.GE.AND P0, PT, R16, RZ, PT ;  /* 0x000000ff1000720c */ /* 0x000fc60003f06270 */
        /* <DEDUP_REMOVED lines=27> */
[----:B------:R-:W-:Y:S01]  /*0770*/  IMAD.IADD R199, R199, 0x1, -R0 ;  /* 0x00000001c7c77824 */ /* 0x000fe200078e0a00 */
[----:B------:R-:W-:Y:S02]  /*0780*/  LOP3.LUT P6, RZ, R6, 0xf, RZ, 0xc0, !PT ;  /* 0x0000000f06ff7812 */ /* 0x000fe400078cc0ff */
[----:B------:R-:W-:-:S04]  /*0790*/  LEA.HI R7, R7, R6, RZ, 0x4 ;  /* 0x0000000607077211 */ /* 0x000fc800078f20ff */
[----:B------:R-:W-:-:S05]  /*07a0*/  LOP3.LUT R9, R7, 0x3ffffff0, RZ, 0xc0, !PT ;  /* 0x3ffffff007097812 */ /* 0x000fca00078ec0ff */
[----:B------:R-:W-:-:S04]  /*07b0*/  IMAD.IADD R9, R6, 0x1, -R9 ;  /* 0x0000000106097824 */ /* 0x000fc800078e0a09 */
[----:B------:R-:W-:Y:S02]  /*07c0*/  IMAD.SHL.U32 R8, R9, 0x4, RZ ;  /* 0x0000000409087824 */ /* 0x000fe400078e00ff */
[----:B-1----:R-:W-:-:S03]  /*07d0*/  IMAD R2, R4, R2, R207 ;  /* 0x0000000204027224 */ /* 0x002fc600078e02cf */
[----:B------:R-:W-:Y:S01]  /*07e0*/  SHF.R.S32.HI R9, RZ, 0x1f, R8 ;  /* 0x0000001fff097819 */ /* 0x000fe20000011408 */
[----:B------:R-:W-:-:S04]  /*07f0*/  IMAD R2, R2, R5, R34 ;  /* 0x0000000502027224 */ /* 0x000fc800078e0222 */
[----:B------:R-:W-:Y:S01]  /*0800*/  IMAD R3, R2, R3, R0 ;  /* 0x0000000302037224 */ /* 0x000fe200078e0200 */
[----:B------:R-:W-:-:S03]  /*0810*/  SHF.R.S32.HI R2, RZ, 0x4, R7 ;  /* 0x00000004ff027819 */ /* 0x000fc60000011407 */
[----:B------:R-:W-:Y:S01]  /*0820*/  IMAD R5, R3, UR4, RZ ;  /* 0x0000000403057c24 */ /* 0x000fe2000f8e02ff */
[C---:B------:R-:W-:Y:S01]  /*0830*/  ISETP.GE.AND P3, PT, R2.reuse, R199, PT ;  /* 0x000000c70200720c */ /* 0x040fe20003f66270 */
[----:B------:R-:W-:Y:S01]  /*0840*/  IMAD.WIDE R8, R2, 0xc0, R8 ;  /* 0x000000c002087825 */ /* 0x000fe200078e0208 */
[----:B------:R-:W-:-:S03]  /*0850*/  ULDC.64 UR4, c[0x0][0x288] ;  /* 0x0000a20000047ab9 */ /* 0x000fc60000000a00 */
[C---:B------:R-:W-:Y:S01]  /*0860*/  VIADD R10, R2.reuse, 0x18 ;  /* 0x00000018020a7836 */ /* 0x040fe20000000000 */
[C---:B------:R-:W-:Y:S01]  /*0870*/  IADD3 R4, P0, R5.reuse, R8, RZ ;  /* 0x0000000805047210 */ /* 0x040fe20007f1e0ff */
[C---:B------:R-:W-:Y:S02]  /*0880*/  VIADD R6, R2.reuse, 0x8 ;  /* 0x0000000802067836 */ /* 0x040fe40000000000 */
[C---:B------:R-:W-:Y:S01]  /*0890*/  VIADD R0, R2.reuse, 0x10 ;  /* 0x0000001002007836 */ /* 0x040fe20000000000 */
[----:B------:R-:W-:Y:S01]  /*08a0*/  LEA.HI.X.SX32 R5, R5, R9, 0x1, P0 ;  /* 0x0000000905057211 */ /* 0x000fe200000f0eff */
[----:B------:R-:W-:Y:S01]  /*08b0*/  VIADD R8, R2, 0x20 ;  /* 0x0000002002087836 */ /* 0x000fe20000000000 */
[----:B------:R-:W-:Y:S02]  /*08c0*/  LEA R12, P0, R4, UR4, 0x2 ;  /* 0x00000004040c7c11 */ /* 0x000fe4000f8010ff */
[-C--:B------:R-:W-:Y:S02]  /*08d0*/  ISETP.GE.AND P2, PT, R6, R199.reuse, PT ;  /* 0x000000c70600720c */ /* 0x080fe40003f46270 */
[----:B------:R-:W-:Y:S01]  /*08e0*/  LEA.HI.X R13, R4, UR5, R5, 0x2, P0 ;  /* 0x00000005040d7c11 */ /* 0x000fe200080f1405 */
[----:B------:R-:W-:Y:S01]  /*08f0*/  VIADD R4, R2, 0x30 ;  /* 0x0000003002047836 */ /* 0x000fe20000000000 */
[-C--:B------:R-:W-:Y:S01]  /*0900*/  ISETP.GE.AND P0, PT, R10, R199.reuse, PT ;  /* 0x000000c70a00720c */ /* 0x080fe20003f06270 */
[----:B------:R-:W-:Y:S01]  /*0910*/  ULDC.64 UR4, c[0x0][0x2b8] ;  /* 0x0000ae0000047ab9 */ /* 0x000fe20000000a00 */
[-C--:B------:R-:W-:Y:S01]  /*0920*/  ISETP.GE.AND P1, PT, R0, R199.reuse, PT ;  /* 0x000000c70000720c */ /* 0x080fe20003f26270 */
[----:B------:R-:W-:Y:S01]  /*0930*/  @!P3 STG.E.128 desc[UR12][R12.64], RZ ;  /* 0x000000ff0c00b986 */ /* 0x000fe2000c101d0c */
[-C--:B------:R-:W-:Y:S01]  /*0940*/  ISETP.GE.OR P5, PT, R6, R199.reuse, P6 ;  /* 0x000000c70600720c */ /* 0x080fe200037a6670 */
[----:B------:R-:W-:Y:S01]  /*0950*/  VIADD R6, R2, 0x28 ;  /* 0x0000002802067836 */ /* 0x000fe20000000000 */
[----:B------:R-:W-:Y:S01]  /*0960*/  ISETP.GE.OR P4, PT, R0, R199, P6 ;  /* 0x000000c70000720c */ /* 0x000fe20003786670 */
[----:B------:R-:W-:Y:S01]  /*0970*/  @!P3 STG.E.128 desc[UR12][R12.64+0x100], RZ ;  /* 0x000100ff0c00b986 */ /* 0x000fe2000c101d0c */
[----:B------:R-:W-:Y:S01]  /*0980*/  VIADD R0, R2, 0x38 ;  /* 0x0000003802007836 */ /* 0x000fe20000000000 */
[----:B------:R-:W-:-:S02]  /*0990*/  SHF.R.S32.HI R5, RZ, 0x1f, R3 ;  /* 0x0000001fff057819 */ /* 0x000fc40000011403 */
[----:B------:R-:W-:Y:S01]  /*09a0*/  @!P3 STG.E.128 desc[UR12][R12.64+0x200], RZ ;  /* 0x000200ff0c00b986 */ /* 0x000fe2000c101d0c */
[----:B------:R-:W-:-:S03]  /*09b0*/  ISETP.GE.AND P3, PT, R8, R199, PT ;  /* 0x000000c70800720c */ /* 0x000fc60003f66270 */
[----:B------:R-:W-:Y:S04]  /*09c0*/  @!P0 STG.E.128 desc[UR12][R12.64+0x4800], RZ ;  /* 0x004800ff0c008986 */ /* 0x000fe8000c101d0c */
[----:B------:R-:W-:Y:S01]  /*09d0*/  @!P0 STG.E.128 desc[UR12][R12.64+0x4900], RZ ;  /* 0x004900ff0c008986 */ /* 0x000fe2000c101d0c */
[----:B------:R-:W-:-:S03]  /*09e0*/  @!P4 IMAD.MOV.U32 R15, RZ, RZ, -0x800000 ;  /* 0xff800000ff0fc424 */ /* 0x000fc600078e00ff */
[----:B------:R-:W-:Y:S01]  /*09f0*/  @!P0 STG.E.128 desc[UR12][R12.64+0x4a00], RZ ;  /* 0x004a00ff0c008986 */ /* 0x000fe2000c101d0c */
[----:B------:R-:W-:-:S03]  /*0a00*/  IADD3 R3, P0, R3, R2, RZ ;  /* 0x0000000203037210 */ /* 0x000fc60007f1e0ff */
[----:B------:R-:W-:Y:S01]  /*0a10*/  @!P2 STG.E.128 desc[UR12][R12.64+0x1800], RZ ;  /* 0x001800ff0c00a986 */ /* 0x000fe2000c101d0c */
[----:B------:R-:W-:Y:S02]  /*0a20*/  LEA.HI.X.SX32 R14, R2, R5, 0x1, P0 ;  /* 0x00000005020e7211 */ /* 0x000fe400000f0eff */
[C---:B------:R-:W-:Y:S01]  /*0a30*/  LEA R16, P0, R3.reuse, UR4, 0x2 ;  /* 0x0000000403107c11 */ /* 0x040fe2000f8010ff */
[----:B------:R-:W-:Y:S03]  /*0a40*/  @!P2 STG.E.128 desc[UR12][R12.64+0x1900], RZ ;  /* 0x001900ff0c00a986 */ /* 0x000fe6000c101d0c */
[----:B------:R-:W-:Y:S01]  /*0a50*/  LEA.HI.X R17, R3, UR5, R14, 0x2, P0 ;  /* 0x0000000503117c11 */ /* 0x000fe200080f140e */
[----:B------:R-:W-:Y:S01]  /*0a60*/  @!P2 STG.E.128 desc[UR12][R12.64+0x1a00], RZ ;  /* 0x001a00ff0c00a986 */ /* 0x000fe2000c101d0c */
[-C--:B------:R-:W-:Y:S01]  /*0a70*/  ISETP.GE.AND P2, PT, R6, R199.reuse, PT ;  /* 0x000000c70600720c */ /* 0x080fe20003f46270 */
[----:B------:R-:W-:Y:S01]  /*0a80*/  @!P5 IMAD.MOV.U32 R3, RZ, RZ, -0x800000 ;  /* 0xff800000ff03d424 */ /* 0x000fe200078e00ff */
[CC--:B------:R-:W-:Y:S01]  /*0a90*/  ISETP.GE.OR P0, PT, R4.reuse, R199.reuse, P6 ;  /* 0x000000c70400720c */ /* 0x0c0fe20003706670 */
[----:B------:R-:W-:Y:S04]  /*0aa0*/  @!P1 STG.E.128 desc[UR12][R12.64+0x3000], RZ ;  /* 0x003000ff0c009986 */ /* 0x000fe8000c101d0c */
[----:B------:R-:W-:Y:S04]  /*0ab0*/  @!P1 STG.E.128 desc[UR12][R12.64+0x3100], RZ ;  /* 0x003100ff0c009986 */ /* 0x000fe8000c101d0c */
[----:B------:R-:W-:Y:S01]  /*0ac0*/  @!P1 STG.E.128 desc[UR12][R12.64+0x3200], RZ ;  /* 0x003200ff0c009986 */ /* 0x000fe2000c101d0c */
[----:B------:R-:W-:-:S03]  /*0ad0*/  ISETP.GE.AND P1, PT, R4, R199, PT ;  /* 0x000000c70400720c */ /* 0x000fc60003f26270 */
[----:B------:R-:W-:Y:S01]  /*0ae0*/  @!P3 STG.E.128 desc[UR12][R12.64+0x6000], RZ ;  /* 0x006000ff0c00b986 */ /* 0x000fe2000c101d0c */
[----:B------:R-:W-:-:S03]  /*0af0*/  @!P0 IMAD.MOV.U32 R5, RZ, RZ, -0x800000 ;  /* 0xff800000ff058424 */ /* 0x000fc600078e00ff */
[----:B------:R-:W-:Y:S04]  /*0b00*/  @!P3 STG.E.128 desc[UR12][R12.64+0x6100], RZ ;  /* 0x006100ff0c00b986 */ /* 0x000fe8000c101d0c */
[----:B------:R-:W-:Y:S01]  /*0b10*/  @!P3 STG.E.128 desc[UR12][R12.64+0x6200], RZ ;  /* 0x006200ff0c00b986 */ /* 0x000fe2000c101d0c */
[----:B------:R-:W-:-:S03]  /*0b20*/  ISETP.GE.AND P3, PT, R0, R199, PT ;  /* 0x000000c70000720c */ /* 0x000fc60003f66270 */
[----:B------:R-:W-:Y:S04]  /*0b30*/  @!P2 STG.E.128 desc[UR12][R12.64+0x7800], RZ ;  /* 0x007800ff0c00a986 */ /* 0x000fe8000c101d0c */
[----:B------:R-:W-:Y:S04]  /*0b40*/  @!P2 STG.E.128 desc[UR12][R12.64+0x7900], RZ ;  /* 0x007900ff0c00a986 */ /* 0x000fe8000c101d0c */
[----:B------:R-:W-:Y:S01]  /*0b50*/  @!P2 STG.E.128 desc[UR12][R12.64+0x7a00], RZ ;  /* 0x007a00ff0c00a986 */ /* 0x000fe2000c101d0c */
[----:B------:R-:W-:-:S03]  /*0b60*/  ISETP.GE.OR P2, PT, R10, R199, P6 ;  /* 0x000000c70a00720c */ /* 0x000fc60003746670 */
[----:B------:R-:W-:Y:S04]  /*0b70*/  @!P1 STG.E.128 desc[UR12][R12.64+0x9000], RZ ;  /* 0x009000ff0c009986 */ /* 0x000fe8000c101d0c */
[----:B------:R-:W-:Y:S04]  /*0b80*/  @!P1 STG.E.128 desc[UR12][R12.64+0x9100], RZ ;  /* 0x009100ff0c009986 */ /* 0x000fe8000c101d0c */
[----:B------:R-:W-:Y:S01]  /*0b90*/  @!P1 STG.E.128 desc[UR12][R12.64+0x9200], RZ ;  /* 0x009200ff0c009986 */ /* 0x000fe2000c101d0c */
[----:B------:R-:W-:Y:S01]  /*0ba0*/  ISETP.GE.OR P1, PT, R8, R199, P6 ;  /* 0x000000c70800720c */ /* 0x000fe20003726670 */
[----:B------:R-:W-:-:S02]  /*0bb0*/  @!P2 IMAD.MOV.U32 R11, RZ, RZ, -0x800000 ;  /* 0xff800000ff0ba424 */ /* 0x000fc400078e00ff */
[----:B------:R-:W-:Y:S04]  /*0bc0*/  @!P3 STG.E.128 desc[UR12][R12.64+0xa800], RZ ;  /* 0x00a800ff0c00b986 */ /* 0x000fe8000c101d0c */
[----:B------:R-:W-:Y:S04]  /*0bd0*/  @!P3 STG.E.128 desc[UR12][R12.64+0xa900], RZ ;  /* 0x00a900ff0c00b986 */ /* 0x000fe8000c101d0c */
[----:B------:R1:W-:Y:S01]  /*0be0*/  @!P3 STG.E.128 desc[UR12][R12.64+0xaa00], RZ ;  /* 0x00aa00ff0c00b986 */ /* 0x0003e2000c101d0c */
[----:B------:R-:W-:Y:S01]  /*0bf0*/  ISETP.GE.OR P3, PT, R6, R199, P6 ;  /* 0x000000c70600720c */ /* 0x000fe20003766670 */
[----:B------:R-:W-:-:S02]  /*0c00*/  @!P1 IMAD.MOV.U32 R9, RZ, RZ, -0x800000 ;  /* 0xff800000ff099424 */ /* 0x000fc400078e00ff */
[----:B------:R2:W-:Y:S01]  /*0c10*/  @!P5 STG.E desc[UR12][R16.64+0x20], R3 ;  /* 0x000020031000d986 */ /* 0x0005e2000c10190c */
[-C--:B------:R-:W-:Y:S02]  /*0c20*/  ISETP.GE.OR P5, PT, R2, R199.reuse, P6 ;  /* 0x000000c70200720c */ /* 0x080fe400037a6670 */
[----:B------:R-:W-:Y:S01]  /*0c30*/  ISETP.GE.OR P6, PT, R0, R199, P6 ;  /* 0x000000c70000720c */ /* 0x000fe200037c6670 */
[----:B------:R2:W-:Y:S04]  /*0c40*/  @!P4 STG.E desc[UR12][R16.64+0x40], R15 ;  /* 0x0000400f1000c986 */ /* 0x0005e8000c10190c */
[----:B------:R2:W-:Y:S02]  /*0c50*/  @!P2 STG.E desc[UR12][R16.64+0x60], R11 ;  /* 0x0000600b1000a986 */ /* 0x0005e4000c10190c */
[----:B------:R-:W-:-:S02]  /*0c60*/  @!P3 IMAD.MOV.U32 R7, RZ, RZ, -0x800000 ;  /* 0xff800000ff07b424 */ /* 0x000fc400078e00ff */
[----:B------:R2:W-:Y:S04]  /*0c70*/  @!P1 STG.E desc[UR12][R16.64+0x80], R9 ;  /* 0x0000800910009986 */ /* 0x0005e8000c10190c */
[----:B------:R2:W-:Y:S04]  /*0c80*/  @!P3 STG.E desc[UR12][R16.64+0xa0], R7 ;  /* 0x0000a0071000b986 */ /* 0x0005e8000c10190c */
[----:B------:R2:W-:Y:S01]  /*0c90*/  @!P0 STG.E desc[UR12][R16.64+0xc0], R5 ;  /* 0x0000c00510008986 */ /* 0x0005e2000c10190c */
[----:B-1----:R-:W-:-:S05]  /*0ca0*/  @!P5 IMAD.MOV.U32 R13, RZ, RZ, -0x800000 ;  /* 0xff800000ff0dd424 */ /* 0x002fca00078e00ff */
[----:B------:R2:W-:Y:S01]  /*0cb0*/  @!P5 STG.E desc[UR12][R16.64], R13 ;  /* 0x0000000d1000d986 */ /* 0x0005e2000c10190c */
[----:B------:R-:W-:Y:S05]  /*0cc0*/  @P6 EXIT ;  /* 0x000000000000694d */ /* 0x000fea0003800000 */
[----:B--2---:R-:W-:-:S05]  /*0cd0*/  MOV R3, 0xff800000 ;  /* 0xff80000000037802 */ /* 0x004fca0000000f00 */
[----:B------:R-:W-:Y:S01]  /*0ce0*/  STG.E desc[UR12][R16.64+0xe0], R3 ;  /* 0x0000e00310007986 */ /* 0x000fe2000c10190c */
[----:B------:R-:W-:Y:S05]  /*0cf0*/  EXIT ;  /* 0x000000000000794d */ /* 0x000fea0003800000 */
.L_x_4356:
        /* <DEDUP_REMOVED lines=24> */
.L_x_4357:
[----:B------:R-:W-:Y:S05]  /*0e80*/  @!P6 BRA `(.L_x_4358) ;  /* 0x000000040038e947 */ /* 0x000fea0003800000 */
[----:B------:R-:W2:Y:S01]  /*0e90*/  LDC R12, c[0x0][0x380] ;  /* 0x0000e000ff0c7b82 */ /* 0x000ea20000000800 */
[----:B------:R-:W-:Y:S01]  /*0ea0*/  LEA R27, R133, 0xffffffc0, 0x6 ;  /* 0xffffffc0851b7811 */ /* 0x000fe200078e30ff */
[----:B------:R-:W-:-:S03]  /*0eb0*/  ULDC.64 UR4, c[0x0][0x230] ;  /* 0x00008c0000047ab9 */ /* 0x000fc60000000a00 */
[----:B-1----:R-:W-:-:S03]  /*0ec0*/  IABS R2, R27 ;  /* 0x0000001b00027213 */ /* 0x002fc60000000000 */
[----:B------:R-:W1:Y:S01]  /*0ed0*/  LDC R7, c[0x0][0x278] ;  /* 0x00009e00ff077b82 */ /* 0x000e620000000800 */
[----:B------:R-:W-:-:S07]  /*0ee0*/  MOV R14, RZ ;  /* 0x000000ff000e7202 */ /* 0x000fce0000000f00 */
[----:B------:R-:W3:Y:S01]  /*0ef0*/  LDC.64 R80, c[0x0][0x248] ;  /* 0x00009200ff507b82 */ /* 0x000ee20000000a00 */
        /* <DEDUP_REMOVED lines=24> */
[----:B-1----:R-:W-:-:S04]  /*1080*/  IABS R2, R7 ;  /* 0x0000000700027213 */ /* 0x002fc80000000000 */
[----:B------:R-:W1:Y:S08]  /*1090*/  I2F.RP R8, R2 ;  /* 0x0000000200087306 */ /* 0x000e700000209400 */
[----:B-1----:R-:W1:Y:S02]  /*10a0*/  MUFU.RCP R15, R8 ;  /* 0x00000008000f7308 */ /* 0x002e640000001000 */
[----:B-1----:R-:W-:Y:S01]  /*10b0*/  IADD3 R15, R15, 0xffffffe, RZ ;  /* 0x0ffffffe0f0f7810 */ /* 0x002fe20007ffe0ff */
[----:B------:R-:W-:-:S04]  /*10c0*/  IMAD.MOV R8, RZ, RZ, -R9 ;  /* 0x000000ffff087224 */ /* 0x000fc800078e0a09 */
[----:B------:R-:W-:Y:S01]  /*10d0*/  IMAD R27, R12, R8, R27 ;  /* 0x000000080c1b7224 */ /* 0x000fe200078e021b */
[----:B------:R-:W1:Y:S04]  /*10e0*/  F2I.FTZ.U32.TRUNC.NTZ R15, R15 ;  /* 0x0000000f000f7305 */ /* 0x000e68000021f000 */
[----:B------:R-:W-:Y:S01]  /*10f0*/  SHF.R.S32.HI R25, RZ, 0x1f, R27 ;  /* 0x0000001fff197819 */ /* 0x000fe2000001141b */
[----:B-1----:R-:W-:-:S04]  /*1100*/  IMAD.MOV R3, RZ, RZ, -R15 ;  /* 0x000000ffff037224 */ /* 0x002fc800078e0a0f */
        /* <DEDUP_REMOVED lines=18> */
[----:B--2---:R-:W-:Y:S02]  /*1230*/  SHF.R.S32.HI R17, RZ, 0x1f, R19 ;  /* 0x0000001fff117819 */ /* 0x004fe40000011413 */
[----:B----4-:R-:W-:Y:S01]  /*1240*/  SHF.R.S32.HI R5, RZ, 0x1f, R4 ;  /* 0x0000001fff057819 */ /* 0x010fe20000011404 */
[----:B------:R-:W-:-:S04]  /*1250*/  IMAD.WIDE.U32 R12, R4, UR4, RZ ;  /* 0x00000004040c7c25 */ /* 0x000fc8000f8e00ff */
[C---:B------:R-:W-:Y:S02]  /*1260*/  IMAD R9, R5.reuse, UR4, RZ ;  /* 0x0000000405097c24 */ /* 0x040fe4000f8e02ff */
[-C--:B-1----:R-:W-:Y:S02]  /*1270*/  IMAD R5, R5, R2.reuse, RZ ;  /* 0x0000000205057224 */ /* 0x082fe400078e02ff */
[C---:B------:R-:W-:Y:S01]  /*1280*/  IMAD R8, R4.reuse, UR5, R9 ;  /* 0x0000000504087c24 */ /* 0x040fe2000f8e0209 */
[----:B------:R-:W-:Y:S01]  /*1290*/  ULDC.64 UR4, c[0x0][0x260] ;  /* 0x0000980000047ab9 */ /* 0x000fe20000000a00 */
[C---:B------:R-:W-:Y:S02]  /*12a0*/  IMAD R3, R4.reuse, R3, R5 ;  /* 0x0000000304037224 */ /* 0x040fe400078e0205 */
[----:B------:R-:W-:Y:S01]  /*12b0*/  IMAD.WIDE.U32 R28, R4, R2, RZ ;  /* 0x00000002041c7225 */ /* 0x000fe200078e00ff */
[----:B------:R-:W-:-:S03]  /*12c0*/  IADD3 R13, R13, R8, RZ ;  /* 0x000000080d0d7210 */ /* 0x000fc60007ffe0ff */
[----:B---3--:R-:W-:-:S04]  /*12d0*/  IMAD R8, R25, R80, RZ ;  /* 0x0000005019087224 */ /* 0x008fc800078e02ff */
[C---:B------:R-:W-:Y:S02]  /*12e0*/  IMAD R7, R27.reuse, R81, R8 ;  /* 0x000000511b077224 */ /* 0x040fe400078e0208 */
[----:B------:R-:W-:-:S04]  /*12f0*/  IMAD.WIDE.U32 R8, R27, R80, R12 ;  /* 0x000000501b087225 */ /* 0x000fc800078e000c */
[----:B------:R-:W-:Y:S01]  /*1300*/  IMAD.IADD R9, R9, 0x1, R7 ;  /* 0x0000000109097824 */ /* 0x000fe200078e0207 */
[----:B------:R-:W-:Y:S01]  /*1310*/  IADD3 R7, R29, R3, RZ ;  /* 0x000000031d077210 */ /* 0x000fe20007ffe0ff */
[----:B------:R-:W-:Y:S02]  /*1320*/  IMAD R12, R17, UR4, RZ ;  /* 0x00000004110c7c24 */ /* 0x000fe4000f8e02ff */
[----:B------:R-:W-:-:S04]  /*1330*/  IMAD.WIDE.U32 R82, R19, UR4, R8 ;  /* 0x0000000413527c25 */ /* 0x000fc8000f8e0008 */
[----:B------:R-:W-:-:S05]  /*1340*/  IMAD R12, R19, UR5, R12 ;  /* 0x00000005130c7c24 */ /* 0x000fca000f8e020c */
[----:B------:R-:W-:Y:S01]  /*1350*/  IADD3 R4, R83, R12, RZ ;  /* 0x0000000c53047210 */ /* 0x000fe20007ffe0ff */
[----:B------:R-:W-:Y:S06]  /*1360*/  BRA `(.L_x_4359) ;  /* 0x0000000400287947 */ /* 0x000fec0003800000 */
.L_x_4358:
[----:B------:R-:W1:Y:S01]  /*1370*/  LDC R13, c[0x0][0x278] ;  /* 0x00009e00ff0d7b82 */ /* 0x000e620000000800 */
[----:B------:R-:W-:Y:S02]  /*1380*/  ISETP.NE.AND P3, PT, R7, -0x1, PT ;  /* 0xffffffff0700780c */ /* 0x000fe40003f65270 */
[----:B------:R-:W-:-:S04]  /*1390*/  LEA R27, R133, 0xffffffc0, 0x6 ;  /* 0xffffffc0851b7811 */ /* 0x000fc800078e30ff */
[----:B------:R-:W-:-:S07]  /*13a0*/  SHF.R.S32.HI R25, RZ, 0x1f, R27 ;  /* 0x0000001fff197819 */ /* 0x000fce000001141b */
[----:B------:R-:W2:Y:S01]  /*13b0*/  @P3 LDC.64 R80, c[0x0][0x248] ;  /* 0x00009200ff503b82 */ /* 0x000ea20000000a00 */
[----:B------:R-:W-:Y:S02]  /*13c0*/  @P3 IADD3 R14, R12, R7, RZ ;  /* 0x000000070c0e3210 */ /* 0x000fe40007ffe0ff */
        /* <DEDUP_REMOVED lines=14> */
[C---:B--2---:R-:W-:Y:S01]  /*14b0*/  @P3 IMAD R9, R14.reuse, R81, RZ ;  /* 0x000000510e093224 */ /* 0x044fe200078e02ff */
        /* <DEDUP_REMOVED lines=15> */
[----:B------:R-:W-:Y:S02]  /*15b0*/  SHF.R.S32.HI R15, RZ, 0x1f, R12 ;  /* 0x0000001fff0f7819 */ /* 0x000fe4000001140c */
[----:B-----5:R-:W-:-:S05]  /*15c0*/  SHF.R.S32.HI R17, RZ, 0x1f, R11 ;  /* 0x0000001fff117819 */ /* 0x020fca000001140b */
[----:B------:R-:W4:Y:S01]  /*15d0*/  LDC.64 R8, c[0x0][0x230] ;  /* 0x00008c00ff087b82 */ /* 0x000f220000000a00 */
[-C--:B---3--:R-:W-:Y:S02]  /*15e0*/  IMAD R15, R15, R80.reuse, RZ ;  /* 0x000000500f0f7224 */ /* 0x088fe400078e02ff */
[----:B------:R-:W-:-:S04]  /*15f0*/  IMAD.WIDE.U32 R20, R12, R80, RZ ;  /* 0x000000500c147225 */ /* 0x000fc800078e00ff */
[----:B------:R-:W-:Y:S02]  /*1600*/  IMAD R15, R12, R81, R15 ;  /* 0x000000510c0f7224 */ /* 0x000fe400078e020f */
[----:B----4-:R-:W-:-:S03]  /*1610*/  IMAD R14, R17, R8, RZ ;  /* 0x00000008110e7224 */ /* 0x010fc600078e02ff */
[----:B------:R-:W-:Y:S01]  /*1620*/  IADD3 R21, R21, R15, RZ ;  /* 0x0000000f15157210 */ /* 0x000fe20007ffe0ff */
[C---:B------:R-:W-:Y:S02]  /*1630*/  IMAD R9, R11.reuse, R9, R14 ;  /* 0x000000090b097224 */ /* 0x040fe400078e020e */
[----:B------:R-:W-:-:S05]  /*1640*/  IMAD.WIDE.U32 R14, R11, R8, R20 ;  /* 0x000000080b0e7225 */ /* 0x000fca00078e0014 */
[----:B------:R-:W-:-:S07]  /*1650*/  IADD3 R9, R15, R9, RZ ;  /* 0x000000090f097210 */ /* 0x000fce0007ffe0ff */
.L_x_4360:
[----:B------:R-:W-:Y:S01]  /*1660*/  MOV R15, R9 ;  /* 0x00000009000f7202 */ /* 0x000fe20000000f00 */
[----:B------:R-:W-:Y:S01]  /*1670*/  IMAD R8, R25, R80, RZ ;  /* 0x0000005019087224 */ /* 0x000fe200078e02ff */
[----:B------:R-:W-:Y:S02]  /*1680*/  @!P0 LOP3.LUT R19, RZ, R13, RZ, 0x33, !PT ;  /* 0x0000000dff138212 */ /* 0x000fe400078e33ff */
[----:B------:R-:W-:Y:S01]  /*1690*/  @P3 IADD3 R7, R12, R7, RZ ;  /* 0x000000070c073210 */ /* 0x000fe20007ffe0ff */
[----:B------:R-:W-:Y:S01]  /*16a0*/  IMAD.WIDE.U32 R14, R80, R27, R14 ;  /* 0x0000001b500e7225 */ /* 0x000fe200078e000e */
[----:B------:R-:W-:-:S03]  /*16b0*/  SHF.R.S32.HI R17, RZ, 0x1f, R19 ;  /* 0x0000001fff117819 */ /* 0x000fc60000011413 */
[----:B------:R-:W-:Y:S02]  /*16c0*/  IMAD R9, R81, R27, R8 ;  /* 0x0000001b51097224 */ /* 0x000fe400078e0208 */
[----:B--2---:R-:W-:Y:S02]  /*16d0*/  IMAD R8, R17, R2, RZ ;  /* 0x0000000211087224 */ /* 0x004fe400078e02ff */
[----:B-1----:R-:W-:Y:S01]  /*16e0*/  @P3 IMAD.WIDE.U32 R28, R7, R4, RZ ;  /* 0x00000004071c3225 */ /* 0x002fe200078e00ff */
[----:B------:R-:W-:-:S03]  /*16f0*/  IADD3 R15, R15, R9, RZ ;  /* 0x000000090f0f7210 */ /* 0x000fc60007ffe0ff */
[C---:B------:R-:W-:Y:S02]  /*1700*/  IMAD R3, R19.reuse, R3, R8 ;  /* 0x0000000313037224 */ /* 0x040fe400078e0208 */
[----:B------:R-:W-:-:S04]  /*1710*/  IMAD.WIDE.U32 R82, R19, R2, R14 ;  /* 0x0000000213527225 */ /* 0x000fc800078e000e */
[----:B------:R-:W-:Y:S01]  /*1720*/  @P3 IMAD R7, R7, R5, R29 ;  /* 0x0000000507073224 */ /* 0x000fe200078e021d */
[----:B------:R-:W-:Y:S01]  /*1730*/  IADD3 R4, R83, R3, RZ ;  /* 0x0000000353047210 */ /* 0x000fe20007ffe0ff */
[----:B------:R-:W-:Y:S06]  /*1740*/  @P3 BRA `(.L_x_4359) ;  /* 0x0000000000303947 */ /* 0x000fec0003800000 */
[----:B------:R-:W1:Y:S01]  /*1750*/  LDC.64 R8, c[0x0][0x250] ;  /* 0x00009400ff087b82 */ /* 0x000e620000000a00 */
[----:B------:R-:W-:Y:S02]  /*1760*/  SHF.R.S32.HI R7, RZ, 0x1f, R12 ;  /* 0x0000001fff077819 */ /* 0x000fe4000001140c */
[----:B-----5:R-:W-:-:S05]  /*1770*/  SHF.R.S32.HI R5, RZ, 0x1f, R11 ;  /* 0x0000001fff057819 */ /* 0x020fca000001140b */
[----:B------:R-:W2:Y:S01]  /*1780*/  LDC.64 R2, c[0x0][0x238] ;  /* 0x00008e00ff027b82 */ /* 0x000ea20000000a00 */
[----:B-1----:R-:W-:-:S04]  /*1790*/  IMAD R7, R7, R8, RZ ;  /* 0x0000000807077224 */ /* 0x002fc800078e02ff */
[C---:B------:R-:W-:Y:S02]  /*17a0*/  IMAD R7, R12.reuse, R9, R7 ;  /* 0x000000090c077224 */ /* 0x040fe400078e0207 */
[----:B------:R-:W-:-:S04]  /*17b0*/  IMAD.WIDE.U32 R12, R12, R8, RZ ;  /* 0x000000080c0c7225 */ /* 0x000fc800078e00ff */
[----:B--2---:R-:W-:Y:S01]  /*17c0*/  IMAD R8, R5, R2, RZ ;  /* 0x0000000205087224 */ /* 0x004fe200078e02ff */
[----:B------:R-:W-:-:S03]  /*17d0*/  IADD3 R13, R13, R7, RZ ;  /* 0x000000070d0d7210 */ /* 0x000fc60007ffe0ff */
[C---:B------:R-:W-:Y:S02]  /*17e0*/  IMAD R3, R11.reuse, R3, R8 ;  /* 0x000000030b037224 */ /* 0x040fe400078e0208 */
[----:B------:R-:W-:-:S05]  /*17f0*/  IMAD.WIDE.U32 R28, R11, R2, R12 ;  /* 0x000000020b1c7225 */ /* 0x000fca00078e000c */
[----:B------:R-:W-:-:S07]  /*1800*/  IADD3 R7, R29, R3, RZ ;  /* 0x000000031d077210 */ /* 0x000fce0007ffe0ff */
.L_x_4359:
[----:B------:R-:W-:Y:S01]  /*1810*/  ISETP.NE.AND P0, PT, R10, -0x1, PT ;  /* 0xffffffff0a00780c */ /* 0x000fe20003f05270 */
[----:B------:R-:W-:Y:S01]  /*1820*/  IMAD.IADD R199, R199, 0x1, -R0 ;  /* 0x00000001c7c77824 */ /* 0x000fe200078e0a00 */
[----:B------:R-:W-:Y:S01]  /*1830*/  SHF.R.S32.HI R5, RZ, 0x1f, R6 ;  /* 0x0000001fff057819 */ /* 0x000fe20000011406 */
[----:B------:R-:W-:Y:S01]  /*1840*/  ULDC.64 UR4, c[0x0][0x258] ;  /* 0x0000960000047ab9 */ /* 0x000fe20000000a00 */
[----:B------:R-:W-:Y:S01]  /*1850*/  SHF.R.S32.HI R37, RZ, 0x1f, R34 ;  /* 0x0000001fff257819 */ /* 0x000fe20000011422 */
[----:B------:R-:W-:Y:S01]  /*1860*/  VIADD R135, R133, 0xffffffff ;  /* 0xffffffff85877836 */ /* 0x000fe20000000000 */
[----:B-----5:R-:W-:Y:S01]  /*1870*/  LEA.HI R11, R5, R6, RZ, 0x3 ;  /* 0x00000006050b7211 */ /* 0x020fe200078f18ff */
[----:B------:R-:W-:Y:S02]  /*1880*/  ULDC.64 UR6, c[0x0][0x268] ;  /* 0x00009a0000067ab9 */ /* 0x000fe40000000a00 */
[----:B------:R-:W-:Y:S01]  /*1890*/  IMAD R37, R37, UR4, RZ ;  /* 0x0000000425257c24 */ /* 0x000fe2000f8e02ff */
[----:B------:R-:W-:-:S02]  /*18a0*/  SHF.R.S32.HI R20, RZ, 0x3, R11 ;  /* 0x00000003ff147819 */ /* 0x000fc4000001140b */
[----:B------:R-:W-:Y:S01]  /*18b0*/  LOP3.LUT R11, R11, 0xfffffff8, RZ, 0xc0, !PT ;  /* 0xfffffff80b0b7812 */ /* 0x000fe200078ec0ff */
        /* <DEDUP_REMOVED lines=21> */
[----:B------:R-:W-:Y:S02]  /*1a10*/  IMAD.IADD R0, R6, 0x1, -R11 ;  /* 0x0000000106007824 */ /* 0x000fe400078e0a0b */
[----:B--2---:R-:W-:-:S04]  /*1a20*/  @P0 IMAD.WIDE.U32 R14, R10, R8, RZ ;  /* 0x000000080a0e0225 */ /* 0x004fc800078e00ff */
[----:B------:R-:W-:Y:S01]  /*1a30*/  @P0 IMAD R10, R10, R9, R15 ;  /* 0x000000090a0a0224 */ /* 0x000fe200078e020f */
[----:B------:R-:W-:Y:S01]  /*1a40*/  @!P2 MOV R15, 0x400 ;  /* 0x00000400000fa802 */ /* 0x000fe20000000f00 */
[----:B------:R-:W-:-:S04]  /*1a50*/  @!P0 IMAD.WIDE.U32 R8, R207, R2, RZ ;  /* 0x00000002cf088225 */ /* 0x000fc800078e00ff */
[----:B------:R-:W-:Y:S02]  /*1a60*/  IMAD.SHL.U32 R11, R0, 0x8, RZ ;  /* 0x00000008000b7824 */ /* 0x000fe400078e00ff */
[----:B------:R-:W-:Y:S02]  /*1a70*/  @P0 IMAD.MOV.U32 R12, RZ, RZ, R14 ;  /* 0x000000ffff0c0224 */ /* 0x000fe400078e000e */
[----:B------:R-:W-:Y:S01]  /*1a80*/  @!P0 IMAD.IADD R10, R9, 0x1, R3 ;  /* 0x00000001090a8824 */ /* 0x000fe200078e0203 */
[----:B------:R-:W-:Y:S01]  /*1a90*/  SHF.R.S32.HI R3, RZ, 0x1f, R11 ;  /* 0x0000001fff037819 */ /* 0x000fe2000001140b */
[----:B------:R-:W-:Y:S01]  /*1aa0*/  @!P0 IMAD.MOV.U32 R12, RZ, RZ, R8 ;  /* 0x000000ffff0c8224 */ /* 0x000fe200078e0008 */
[C---:B------:R-:W-:Y:S01]  /*1ab0*/  IADD3 R28, P0, R11.reuse, R28, RZ ;  /* 0x0000001c0b1c7210 */ /* 0x040fe20007f1e0ff */
[----:B------:R-:W-:Y:S01]  /*1ac0*/  IMAD.SHL.U32 R2, R20, 0x40, RZ ;  /* 0x0000004014027824 */ /* 0x000fe200078e00ff */
[----:B------:R-:W2:Y:S01]  /*1ad0*/  @!P4 LDC.64 R8, c[0x0][0x240] ;  /* 0x00009000ff08cb82 */ /* 0x000ea20000000a00 */
[----:B------:R-:W-:-:S02]  /*1ae0*/  IADD3 R82, P3, R11, R82, RZ ;  /* 0x000000520b527210 */ /* 0x000fc40007f7e0ff */
[----:B------:R-:W-:Y:S01]  /*1af0*/  IMAD.X R29, R3, 0x1, R7, P0 ;  /* 0x00000001031d7824 */ /* 0x000fe200000e0607 */
[----:B------:R-:W-:Y:S02]  /*1b00*/  LOP3.LUT R2, R2, 0x1c0, RZ, 0xc0, !PT ;  /* 0x000001c002027812 */ /* 0x000fe400078ec0ff */
[----:B------:R-:W-:Y:S01]  /*1b10*/  IADD3 R12, P0, R11, R12, RZ ;  /* 0x0000000c0b0c7210 */ /* 0x000fe20007f1e0ff */
[----:B------:R-:W-:Y:S01]  /*1b20*/  IMAD.X R83, R3, 0x1, R4, P3 ;  /* 0x0000000103537824 */ /* 0x000fe200018e0604 */
[----:B------:R-:W-:Y:S01]  /*1b30*/  LOP3.LUT R7, R2, 0x38, R11, 0xf8, !PT ;  /* 0x0000003802077812 */ /* 0x000fe200078ef80b */
[----:B------:R-:W-:Y:S01]  /*1b40*/  IMAD.WIDE.U32 R28, R19, UR6, R28 ;  /* 0x00000006131c7c25 */ /* 0x000fe2000f8e001c */
[----:B------:R-:W-:Y:S02]  /*1b50*/  @!P5 MOV R11, 0x400 ;  /* 0x00000400000bd802 */ /* 0x000fe40000000f00 */
[----:B------:R-:W-:Y:S01]  /*1b60*/  SHF.R.U32.HI R2, RZ, 0x3, R2 ;  /* 0x00000003ff027819 */ /* 0x000fe20000011602 */
[----:B------:R-:W-:Y:S01]  /*1b70*/  IMAD.X R13, R3, 0x1, R10, P0 ;  /* 0x00000001030d7824 */ /* 0x000fe200000e060a */
[----:B---3--:R-:W-:Y:S01]  /*1b80*/  @!P5 LEA R30, R30, R11, 0x18 ;  /* 0x0000000b1e1ed211 */ /* 0x008fe200078ec0ff */
[----:B------:R-:W-:Y:S01]  /*1b90*/  IMAD.WIDE.U32 R82, R20, R80, R82 ;  /* 0x0000005014527225 */ /* 0x000fe200078e0052 */
[----:B------:R-:W3:Y:S01]  /*1ba0*/  @!P4 LDC.64 R10, c[0x0][0x210] ;  /* 0x00008400ff0acb82 */ /* 0x000ee20000000a00 */
[----:B------:R-:W-:-:S02]  /*1bb0*/  LOP3.LUT R7, R7, R2, RZ, 0x3c, !PT ;  /* 0x0000000207077212 */ /* 0x000fc400078e3cff */
[----:B------:R-:W-:Y:S01]  /*1bc0*/  IMAD.WIDE.U32 R34, R34, UR4, R12 ;  /* 0x0000000422227c25 */ /* 0x000fe2000f8e000c */
[----:B------:R-:W-:Y:S02]  /*1bd0*/  LEA.HI R12, R5, R6, RZ, 0x6 ;  /* 0x00000006050c7211 */ /* 0x000fe400078f30ff */
[C---:B------:R-:W-:Y:S01]  /*1be0*/  @!P5 IADD3 R23, P0, R38.reuse, 0x10, RZ ;  /* 0x000000102617d810 */ /* 0x040fe20007f1e0ff */
[----:B------:R-:W-:Y:S01]  /*1bf0*/  IMAD.IADD R37, R35, 0x1, R37 ;  /* 0x0000000123257824 */ /* 0x000fe200078e0225 */
[----:B------:R-:W3:Y:S01]  /*1c00*/  S2UR UR4, SR_CgaCtaId ;  /* 0x00000000000479c3 */ /* 0x000ee20000008800 */
[-C--:B--2---:R-:W-:Y:S01]  /*1c10*/  @!P4 IMAD R4, R39, R8.reuse, RZ ;  /* 0x000000082704c224 */ /* 0x084fe200078e02ff */
[C---:B------:R-:W-:Y:S01]  /*1c20*/  @!P2 IADD3 R32, P3, R38.reuse, 0x20, RZ ;  /* 0x000000202620a810 */ /* 0x040fe20007f7e0ff */
[----:B------:R-:W-:Y:S01]  /*1c30*/  @!P4 IMAD.MOV.U32 R36, RZ, RZ, R34 ;  /* 0x000000ffff24c224 */ /* 0x000fe200078e0022 */
[----:B------:R-:W-:Y:S01]  /*1c40*/  @!P1 MOV R13, 0x400 ;  /* 0x00000400000d9802 */ /* 0x000fe20000000f00 */
[----:B------:R-:W-:Y:S01]  /*1c50*/  @!P4 IMAD R4, R38, R9, R4 ;  /* 0x000000092604c224 */ /* 0x000fe200078e0204 */
[----:B----4-:R-:W-:Y:S01]  /*1c60*/  @!P2 LEA R26, R26, R15, 0x18 ;  /* 0x0000000f1a1aa211 */ /* 0x010fe200078ec0ff */
[----:B------:R-:W-:Y:S01]  /*1c70*/  @!P4 IMAD.WIDE.U32 R40, R38, R8, R36 ;  /* 0x000000082628c225 */ /* 0x000fe200078e0024 */
[----:B------:R-:W2:Y:S01]  /*1c80*/  @!P5 LDC.64 R2, c[0x0][0x240] ;  /* 0x00009000ff02db82 */ /* 0x000ea20000000a00 */
[----:B-1----:R-:W-:-:S02]  /*1c90*/  @!P1 LEA R24, R24, R13, 0x18 ;  /* 0x0000000d18189211 */ /* 0x002fc400078ec0ff */
[----:B------:R-:W-:Y:S02]  /*1ca0*/  IMAD.SHL.U32 R12, R12, 0x8, RZ ;  /* 0x000000080c0c7824 */ /* 0x000fe400078e00ff */
[--C-:B------:R-:W-:Y:S01]  /*1cb0*/  @!P5 IMAD.X R35, RZ, RZ, R39.reuse, P0 ;  /* 0x000000ffff23d224 */ /* 0x100fe200000e0627 */
[----:B------:R-:W-:Y:S01]  /*1cc0*/  @!P1 IADD3 R33, P0, R38, 0x30, RZ ;  /* 0x0000003026219810 */ /* 0x000fe20007f1e0ff */
[----:B------:R-:W-:Y:S01]  /*1cd0*/  @!P2 IMAD.X R31, RZ, RZ, R39, P3 ;  /* 0x000000ffff1fa224 */ /* 0x000fe200018e0627 */
[----:B---3--:R-:W-:Y:S01]  /*1ce0*/  @!P4 LEA R38, P3, R40, R10, 0x1 ;  /* 0x0000000a2826c211 */ /* 0x008fe200078608ff */
[----:B------:R-:W-:Y:S01]  /*1cf0*/  @!P4 IMAD.IADD R4, R41, 0x1, R4 ;  /* 0x000000012904c824 */ /* 0x000fe200078e0204 */
[----:B------:R-:W-:Y:S01]  /*1d00*/  LOP3.LUT R7, R7, 0xfffffe00, R12, 0xf8, !PT ;  /* 0xfffffe0007077812 */ /* 0x000fe200078ef80c */
[----:B------:R-:W1:Y:S01]  /*1d10*/  @!P5 LDC.64 R14, c[0x0][0x210] ;  /* 0x00008400ff0edb82 */ /* 0x000e620000000a00 */
[--C-:B------:R-:W-:Y:S02]  /*1d20*/  @!P5 IMAD.MOV.U32 R41, RZ, RZ, R37.reuse ;  /* 0x000000ffff29d224 */ /* 0x100fe400078e0025 */
[----:B------:R-:W-:Y:S01]  /*1d30*/  @!P2 IMAD.MOV.U32 R44, RZ, RZ, R34 ;  /* 0x000000ffff2ca224 */ /* 0x000fe200078e0022 */
[----:B------:R-:W-:Y:S01]  /*1d40*/  ULEA UR4, UR4, UR5, 0x18 ;  /* 0x0000000504047291 */ /* 0x000fe2000f8ec03f */
[----:B------:R-:W-:-:S03]  /*1d50*/  @!P2 IMAD.MOV.U32 R45, RZ, RZ, R37 ;  /* 0x000000ffff2da224 */ /* 0x000fc600078e0025 */
[----:B------:R-:W3:Y:S01]  /*1d60*/  @!P2 LDC.64 R12, c[0x0][0x240] ;  /* 0x00009000ff0cab82 */ /* 0x000ee20000000a00 */
[C---:B------:R-:W-:Y:S01]  /*1d70*/  @!P2 IMAD R26, R7.reuse, 0x2, R26 ;  /* 0x00000002071aa824 */ /* 0x040fe200078e021a */
[C---:B------:R-:W-:Y:S01]  /*1d80*/  LEA R205, R7.reuse, UR4, 0x1 ;  /* 0x0000000407cd7c11 */ /* 0x040fe2000f8e08ff */
[----:B------:R-:W-:Y:S02]  /*1d90*/  @!P1 IMAD R24, R7, 0x2, R24 ;  /* 0x0000000207189824 */ /* 0x000fe400078e0218 */
[----:B--2---:R-:W-:Y:S02]  /*1da0*/  @!P5 IMAD R36, R35, R2, RZ ;  /* 0x000000022324d224 */ /* 0x004fe400078e02ff */
[----:B------:R-:W-:Y:S01]  /*1db0*/  @!P1 IMAD.X R35, RZ, RZ, R39, P0 ;  /* 0x000000ffff239224 */ /* 0x000fe200000e0627 */
[----:B------:R-:W-:Y:S01]  /*1dc0*/  @!P4 LEA.HI.X R39, R40, R11, R4, 0x1, P3 ;  /* 0x0000000b2827c211 */ /* 0x000fe200018f0c04 */
[----:B------:R-:W-:Y:S01]  /*1dd0*/  @!P5 IMAD.MOV.U32 R40, RZ, RZ, R34 ;  /* 0x000000ffff28d224 */ /* 0x000fe200078e0022 */
[----:B------:R-:W2:Y:S01]  /*1de0*/  @!P1 LDC.64 R8, c[0x0][0x240] ;  /* 0x00009000ff089b82 */ /* 0x000ea20000000a00 */
[----:B------:R-:W-:-:S02]  /*1df0*/  IMAD.SHL.U32 R4, R135, 0x40, RZ ;  /* 0x0000004087047824 */ /* 0x000fc400078e00ff */
[C---:B------:R-:W-:Y:S01]  /*1e00*/  @!P5 IMAD R36, R23.reuse, R3, R36 ;  /* 0x000000031724d224 */ /* 0x040fe200078e0224 */
[----:B------:R-:W-:Y:S01]  /*1e10*/  @!PT LDS RZ, [RZ] ;  /* 0x00000000fffff984 */ /* 0x000fe20000000800 */
[----:B------:R-:W-:Y:S01]  /*1e20*/  @!PT LDS RZ, [RZ] ;  /* 0x00000000fffff984 */ /* 0x000fe20000000800 */
[----:B------:R-:W-:Y:S01]  /*1e30*/  @!PT LDS RZ, [RZ] ;  /* 0x00000000fffff984 */ /* 0x000fe20000000800 */
[----:B------:R-:W-:Y:S01]  /*1e40*/  @!P4 LDGSTS.E.BYPASS.LTC128B.128 [R205], desc[UR12][R38.64] ;  /* 0x0000000026cdcfae */ /* 0x000fe2000b901d4c */
[----:B------:R-:W-:-:S03]  /*1e50*/  @!P5 IMAD.WIDE.U32 R40, R23, R2, R40 ;  /* 0x000000021728d225 */ /* 0x000fc600078e0028 */
[----:B------:R-:W-:Y:S01]  /*1e60*/  @!P4 LDGSTS.E.BYPASS.LTC128B.128 [R205+0x2000], desc[UR12][R38.64+0x80] ;  /* 0x0200008026cdcfae */ /* 0x000fe2000b901d4c */
[----:B------:R-:W-:Y:S01]  /*1e70*/  IMAD.IADD R23, R89, 0x1, -R4 ;  /* 0x0000000159177824 */ /* 0x000fe200078e0a04 */
[----:B------:R-:W4:Y:S01]  /*1e80*/  @!P2 LDC.64 R10, c[0x0][0x210] ;  /* 0x00008400ff0aab82 */ /* 0x000f220000000a00 */
[----:B-1----:R-:W-:Y:S01]  /*1e90*/  @!P5 LEA R42, P0, R40, R14, 0x1 ;  /* 0x0000000e282ad211 */ /* 0x002fe200078008ff */
[----:B------:R1:W-:Y:S01]  /*1ea0*/  @!P4 LDGSTS.E.BYPASS.LTC128B.128 [R205+0x4000], desc[UR12][R38.64+0x100] ;  /* 0x0400010026cdcfae */ /* 0x0003e2000b901d4c */
[-C--:B---3--:R-:W-:Y:S01]  /*1eb0*/  @!P2 IMAD R31, R31, R12.reuse, RZ ;  /* 0x0000000c1f1fa224 */ /* 0x088fe200078e02ff */
[-C--:B------:R-:W-:Y:S01]  /*1ec0*/  ISETP.GE.AND P4, PT, R20, R23.reuse, PT ;  /* 0x000000171400720c */ /* 0x080fe20003f86270 */
[----:B------:R-:W-:Y:S01]  /*1ed0*/  @!P2 IMAD.WIDE.U32 R44, R32, R12, R44 ;  /* 0x0000000c202ca225 */ /* 0x000fe200078e002c */
[----:B------:R-:W-:Y:S02]  /*1ee0*/  ISETP.GE.AND P3, PT, R22, R23, PT ;  /* 0x000000171600720c */ /* 0x000fe40003f66270 */
[----:B------:R-:W3:Y:S01]  /*1ef0*/  @!P1 LDC.64 R2, c[0x0][0x210] ;  /* 0x00008400ff029b82 */ /* 0x000ee20000000a00 */
[----:B------:R-:W-:-:S02]  /*1f00*/  @!P5 IMAD.IADD R36, R41, 0x1, R36 ;  /* 0x000000012924d824 */ /* 0x000fc400078e0224 */
[----:B------:R-:W-:Y:S02]  /*1f10*/  @!P2 IMAD R13, R32, R13, R31 ;  /* 0x0000000d200da224 */ /* 0x000fe400078e021f */
[----:B------:R-:W-:Y:S01]  /*1f20*/  IMAD.IADD R85, R83, 0x1, R85 ;  /* 0x0000000153557824 */ /* 0x000fe200078e0255 */
[----:B------:R-:W-:Y:S01]  /*1f30*/  @!P5 LEA.HI.X R43, R40, R15, R36, 0x1, P0 ;  /* 0x0000000f282bd211 */ /* 0x000fe200000f0c24 */
[----:B--2---:R-:W-:Y:S02]  /*1f40*/  @!P1 IMAD R14, R35, R8, RZ ;  /* 0x00000008230e9224 */ /* 0x004fe400078e02ff */
[----:B------:R-:W2:Y:S01]  /*1f50*/  @!P4 S2R R12, SR_CgaCtaId ;  /* 0x00000000000cc919 */ /* 0x000ea20000008800 */
[----:B------:R-:W-:Y:S02]  /*1f60*/  @!P2 IMAD.IADD R13, R45, 0x1, R13 ;  /* 0x000000012d0da824 */ /* 0x000fe400078e020d */
[----:B------:R-:W-:Y:S02]  /*1f70*/  @!P1 IMAD R14, R33, R9, R14 ;  /* 0x00000009210e9224 */ /* 0x000fe400078e020e */
[----:B------:R-:W-:Y:S01]  /*1f80*/  @!P5 IMAD R15, R7, 0x2, R30 ;  /* 0x00000002070fd824 */ /* 0x000fe200078e021e */
[----:B----4-:R-:W-:-:S04]  /*1f90*/  @!P2 LEA R10, P0, R44, R10, 0x1 ;  /* 0x0000000a2c0aa211 */ /* 0x010fc800078008ff */
[----:B------:R-:W-:Y:S01]  /*1fa0*/  @!P5 LDGSTS.E.BYPASS.LTC128B.128 [R15+0x800], desc[UR12][R42.64] ;  /* 0x008000002a0fdfae */ /* 0x000fe2000b901d4c */
[----:B------:R-:W-:Y:S01]  /*1fb0*/  @!P2 LEA.HI.X R11, R44, R11, R13, 0x1, P0 ;  /* 0x0000000b2c0ba211 */ /* 0x000fe200000f0c0d */
[----:B-1----:R-:W-:Y:S02]  /*1fc0*/  @!P1 IMAD.MOV.U32 R38, RZ, RZ, R34 ;  /* 0x000000ffff269224 */ /* 0x002fe400078e0022 */
[----:B------:R-:W-:Y:S01]  /*1fd0*/  @!P1 IMAD.MOV.U32 R39, RZ, RZ, R37 ;  /* 0x000000ffff279224 */ /* 0x000fe200078e0025 */
[----:B------:R-:W-:Y:S01]  /*1fe0*/  @!P5 LDGSTS.E.BYPASS.LTC128B.128 [R15+0x2800], desc[UR12][R42.64+0x80] ;  /* 0x028000802a0fdfae */ /* 0x000fe2000b901d4c */
[----:B------:R-:W-:-:S03]  /*1ff0*/  IMAD.WIDE.U32 R34, R80, 0x20, RZ ;  /* 0x0000002050227825 */ /* 0x000fc600078e00ff */
[----:B------:R-:W-:Y:S01]  /*2000*/  @!P5 LDGSTS.E.BYPASS.LTC128B.128 [R15+0x4800], desc[UR12][R42.64+0x100] ;  /* 0x048001002a0fdfae */ /* 0x000fe2000b901d4c */
[----:B------:R-:W-:Y:S01]  /*2010*/  @!P1 IMAD.WIDE.U32 R38, R33, R8, R38 ;  /* 0x0000000821269225 */ /* 0x000fe200078e0026 */
[----:B------:R-:W-:Y:S01]  /*2020*/  IADD3 R27, P5, R20, R27, RZ ;  /* 0x0000001b141b7210 */ /* 0x000fe20007fbe0ff */
[----:B------:R-:W1:Y:S01]  /*2030*/  @!P4 LDC.64 R8, c[0x0][0x218] ;  /* 0x00008600ff08cb82 */ /* 0x000e620000000a00 */
[----:B------:R-:W-:Y:S01]  /*2040*/  @!P2 LDGSTS.E.BYPASS.LTC128B.128 [R26+0x1000], desc[UR12][R10.64] ;  /* 0x010000000a1aafae */ /* 0x000fe2000b901d4c */
[----:B------:R-:W-:Y:S01]  /*2050*/  @!P1 IMAD.IADD R14, R39, 0x1, R14 ;  /* 0x00000001270e9824 */ /* 0x000fe200078e020e */
[----:B---3--:R-:W-:Y:S01]  /*2060*/  @!P1 LEA R32, P0, R38, R2, 0x1 ;  /* 0x0000000226209211 */ /* 0x008fe200078008ff */
[----:B------:R-:W-:Y:S01]  /*2070*/  IMAD.X R25, R21, 0x1, R25, P5 ;  /* 0x0000000115197824 */ /* 0x000fe200028e0619 */
[----:B------:R-:W-:Y:S01]  /*2080*/  @!P2 LDGSTS.E.BYPASS.LTC128B.128 [R26+0x3000], desc[UR12][R10.64+0x80] ;  /* 0x030000800a1aafae */ /* 0x000fe2000b901d4c */
[----:B------:R-:W-:Y:S02]  /*2090*/  ISETP.GE.AND P5, PT, R22, R23, PT ;  /* 0x000000171600720c */ /* 0x000fe40003fa6270 */
[----:B------:R-:W-:Y:S01]  /*20a0*/  @!P1 LEA.HI.X R33, R38, R3, R14, 0x1, P0 ;  /* 0x0000000326219211 */ /* 0x000fe200000f0c0e */
[----:B------:R3:W-:Y:S01]  /*20b0*/  @!P2 LDGSTS.E.BYPASS.LTC128B.128 [R26+0x5000], desc[UR12][R10.64+0x100] ;  /* 0x050001000a1aafae */ /* 0x0007e2000b901d4c */
[-C--:B------:R-:W-:Y:S01]  /*20c0*/  ISETP.GE.AND P0, PT, R18, R23.reuse, PT ;  /* 0x000000171200720c */ /* 0x080fe20003f06270 */
[----:B------:R-:W4:Y:S01]  /*20d0*/  @!P3 LDC.64 R2, c[0x0][0x218] ;  /* 0x00008600ff02bb82 */ /* 0x000f220000000a00 */
[----:B------:R-:W-:Y:S01]  /*20e0*/  ISETP.GE.AND P2, PT, R16, R23, PT ;  /* 0x000000171000720c */ /* 0x000fe20003f46270 */
[----:B------:R-:W2:Y:S01]  /*20f0*/  @!P3 S2R R13, SR_CgaCtaId ;  /* 0x00000000000db919 */ /* 0x000ea20000008800 */
[----:B------:R-:W-:Y:S01]  /*2100*/  @!P3 MOV R22, 0x400 ;  /* 0x000004000016b802 */ /* 0x000fe20000000f00 */
[----:B------:R-:W-:Y:S04]  /*2110*/  @!P1 LDGSTS.E.BYPASS.LTC128B.128 [R24+0x1800], desc[UR12][R32.64] ;  /* 0x0180000020189fae */ /* 0x000fe8000b901d4c */
[----:B------:R-:W-:Y:S04]  /*2120*/  @!P1 LDGSTS.E.BYPASS.LTC128B.128 [R24+0x3800], desc[UR12][R32.64+0x80] ;  /* 0x0380008020189fae */ /* 0x000fe8000b901d4c */
[----:B------:R2:W-:Y:S01]  /*2130*/  @!P1 LDGSTS.E.BYPASS.LTC128B.128 [R24+0x5800], desc[UR12][R32.64+0x100] ;  /* 0x0580010020189fae */ /* 0x0005e2000b901d4c */
[C---:B-1----:R-:W-:Y:S01]  /*2140*/  @!P4 LEA R30, P1, R82.reuse, R8, 0x1 ;  /* 0x00000008521ec211 */ /* 0x042fe200078208ff */
[----:B------:R-:W-:Y:S01]  /*2150*/  @!P2 IMAD.MOV.U32 R84, RZ, RZ, R82 ;  /* 0x000000ffff54a224 */ /* 0x000fe200078e0052 */
[----:B------:R-:W1:Y:S02]  /*2160*/  @!P0 S2R R14, SR_CgaCtaId ;  /* 0x00000000000e8919 */ /* 0x000e640000008800 */
[----:B------:R-:W-:-:S02]  /*2170*/  @!P4 LEA.HI.X R31, R82, R9, R85, 0x1, P1 ;  /* 0x00000009521fc211 */ /* 0x000fc400008f0c55 */
[----:B------:R-:W-:Y:S02]  /*2180*/  @!P3 LEA R9, P1, R80, R82, 0x4 ;  /* 0x000000525009b211 */ /* 0x000fe400078220ff */
[----:B---3--:R-:W-:-:S04]  /*2190*/  @!P4 MOV R11, 0x400 ;  /* 0x00000400000bc802 */ /* 0x008fc80000000f00 */
[----:B--2---:R-:W-:Y:S02]  /*21a0*/  @!P4 LEA R8, R12, R11, 0x18 ;  /* 0x0000000b0c08c211 */ /* 0x004fe400078ec0ff */
[----:B------:R-:W2:Y:S01]  /*21b0*/  @!P0 LDC.64 R10, c[0x0][0x218] ;  /* 0x00008600ff0a8b82 */ /* 0x000ea20000000a00 */
[----:B------:R-:W3:Y:S01]  /*21c0*/  @!P2 S2R R12, SR_CgaCtaId ;  /* 0x00000000000ca919 */ /* 0x000ee20000008800 */
[----:B------:R-:W-:Y:S02]  /*21d0*/  @!P3 LEA R22, R13, R22, 0x18 ;  /* 0x000000160d16b211 */ /* 0x000fe400078ec0ff */
[----:B------:R-:W-:Y:S02]  /*21e0*/  @!P3 LEA.HI.X R24, R80, R85, R81, 0x4, P1 ;  /* 0x000000555018b211 */ /* 0x000fe400008f2451 */
[----:B----4-:R-:W-:Y:S01]  /*21f0*/  @!P3 LEA R32, P1, R9, R2, 0x1 ;  /* 0x000000020920b211 */ /* 0x010fe200078208ff */
[----:B------:R-:W-:Y:S02]  /*2200*/  IMAD R2, R17, UR6, RZ ;  /* 0x0000000611027c24 */ /* 0x000fe4000f8e02ff */
[----:B------:R-:W-:Y:S01]  /*2210*/  @!P4 IMAD R17, R7, 0x2, R8 ;  /* 0x000000020711c824 */ /* 0x000fe200078e0208 */
[----:B------:R-:W-:Y:S01]  /*2220*/  @!P3 LEA.HI.X R33, R9, R3, R24, 0x1, P1 ;  /* 0x000000030921b211 */ /* 0x000fe200008f0c18 */
[----:B------:R-:W-:Y:S01]  /*2230*/  IMAD.SHL.U32 R3, R81, 0x20, RZ ;  /* 0x0000002051037824 */ /* 0x000fe200078e00ff */
[----:B------:R-:W-:Y:S01]  /*2240*/  @!P0 IADD3 R15, P1, R82, R34, RZ ;  /* 0x00000022520f8210 */ /* 0x000fe20007f3e0ff */
[----:B------:R-:W4:Y:S01]  /*2250*/  @!P2 LDC.64 R8, c[0x0][0x218] ;  /* 0x00008600ff08ab82 */ /* 0x000f220000000a00 */
[----:B------:R-:W-:Y:S01]  /*2260*/  IMAD R13, R19, UR7, R2 ;  /* 0x00000007130d7c24 */ /* 0x000fe2000f8e0202 */
[----:B------:R-:W-:Y:S01]  /*2270*/  @!P4 LDGSTS.E.BYPASS.LTC128B.128 [R17+0x6000], desc[UR12][R30.64] ;  /* 0x060000001e11cfae */ /* 0x000fe2000b901d4c */
[----:B------:R-:W-:Y:S01]  /*2280*/  @!P0 IADD3.X R34, R85, R35, R3, P1, !PT ;  /* 0x0000002355228210 */ /* 0x000fe20000ffe403 */
[----:B------:R-:W-:Y:S01]  /*2290*/  @!P3 IMAD R19, R7, 0x2, R22 ;  /* 0x000000020713b824 */ /* 0x000fe200078e0216 */
[----:B--2---:R-:W-:Y:S01]  /*22a0*/  @!P0 LEA R36, P1, R15, R10, 0x1 ;  /* 0x0000000a0f248211 */ /* 0x004fe200078208ff */
[----:B------:R-:W-:Y:S01]  /*22b0*/  @!P4 LDGSTS.E.BYPASS.LTC128B.128 [R17+0x8000], desc[UR12][R30.64+0x80] ;  /* 0x080000801e11cfae */ /* 0x000fe2000b901d4c */
[----:B------:R-:W-:Y:S01]  /*22c0*/  @!P2 IMAD R10, R81, 0x30, RZ ;  /* 0x00000030510aa824 */ /* 0x000fe200078e02ff */
[----:B------:R-:W2:Y:S01]  /*22d0*/  LDC.64 R2, c[0x0][0x250] ;  /* 0x00009400ff027b82 */ /* 0x000ea20000000a00 */
[----:B------:R-:W-:Y:S01]  /*22e0*/  @!P0 LEA.HI.X R37, R15, R11, R34, 0x1, P1 ;  /* 0x0000000b0f258211 */ /* 0x000fe200008f0c22 */
[----:B------:R4:W-:Y:S01]  /*22f0*/  @!P4 LDGSTS.E.BYPASS.LTC128B.128 [R17+0xa000], desc[UR12][R30.64+0x100] ;  /* 0x0a0001001e11cfae */ /* 0x0009e2000b901d4c */
[----:B------:R-:W-:Y:S01]  /*2300*/  @!P0 MOV R15, 0x400 ;  /* 0x00000400000f8802 */ /* 0x000fe20000000f00 */
[----:B------:R-:W-:Y:S01]  /*2310*/  IMAD.IADD R29, R29, 0x1, R13 ;  /* 0x000000011d1d7824 */ /* 0x000fe200078e020d */
[----:B------:R-:W-:Y:S01]  /*2320*/  @!P2 MOV R11, 0x400 ;  /* 0x00000400000ba802 */ /* 0x000fe20000000f00 */
[----:B------:R-:W-:Y:S01]  /*2330*/  @!P3 LDGSTS.E.BYPASS.LTC128B.128 [R19+0x6800], desc[UR12][R32.64] ;  /* 0x068000002013bfae */ /* 0x000fe2000b901d4c */
[----:B-1----:R-:W-:Y:S01]  /*2340*/  @!P0 LEA R14, R14, R15, 0x18 ;  /* 0x0000000f0e0e8211 */ /* 0x002fe200078ec0ff */
[----:B------:R-:W-:Y:S01]  /*2350*/  ULDC.64 UR6, c[0x0][0x220] ;  /* 0x0000880000067ab9 */ /* 0x000fe20000000a00 */
[----:B---3--:R-:W-:Y:S01]  /*2360*/  @!P2 LEA R12, R12, R11, 0x18 ;  /* 0x0000000b0c0ca211 */ /* 0x008fe200078ec0ff */
[----:B------:R-:W-:Y:S01]  /*2370*/  @!P3 LDGSTS.E.BYPASS.LTC128B.128 [R19+0x8800], desc[UR12][R32.64+0x80] ;  /* 0x088000802013bfae */ /* 0x000fe2000b901d4c */
[-C--:B------:R-:W-:Y:S01]  /*2380*/  ISETP.GE.AND P4, PT, R18, R23.reuse, PT ;  /* 0x000000171200720c */ /* 0x080fe20003f86270 */
[C---:B------:R-:W-:Y:S01]  /*2390*/  @!P0 IMAD R11, R7.reuse, 0x2, R14 ;  /* 0x00000002070b8824 */ /* 0x040fe200078e020e */
[-C--:B------:R-:W-:Y:S01]  /*23a0*/  ISETP.GE.AND P1, PT, R20, R23.reuse, PT ;  /* 0x000000171400720c */ /* 0x080fe20003f26270 */
[----:B------:R1:W-:Y:S01]  /*23b0*/  @!P3 LDGSTS.E.BYPASS.LTC128B.128 [R19+0xa800], desc[UR12][R32.64+0x100] ;  /* 0x0a8001002013bfae */ /* 0x0003e2000b901d4c */
[----:B------:R-:W-:Y:S01]  /*23c0*/  ISETP.GE.AND P3, PT, R16, R23, PT ;  /* 0x000000171000720c */ /* 0x000fe20003f66270 */
[----:B------:R-:W-:-:S02]  /*23d0*/  @!P2 IMAD R12, R7, 0x2, R12 ;  /* 0x00000002070ca824 */ /* 0x000fc400078e020c */
[----:B------:R-:W-:Y:S04]  /*23e0*/  @!P0 LDGSTS.E.BYPASS.LTC128B.128 [R11+0x7000], desc[UR12][R36.64] ;  /* 0x07000000240b8fae */ /* 0x000fe8000b901d4c */
[----:B------:R-:W-:Y:S01]  /*23f0*/  @!P0 LDGSTS.E.BYPASS.LTC128B.128 [R11+0x9000], desc[UR12][R36.64+0x80] ;  /* 0x09000080240b8fae */ /* 0x000fe2000b901d4c */
[----:B--2---:R-:W-:-:S03]  /*2400*/  IMAD R14, R25, R2, RZ ;  /* 0x00000002190e7224 */ /* 0x004fc600078e02ff */
[----:B------:R2:W-:Y:S01]  /*2410*/  @!P0 LDGSTS.E.BYPASS.LTC128B.128 [R11+0xb000], desc[UR12][R36.64+0x100] ;  /* 0x0b000100240b8fae */ /* 0x0005e2000b901d4c */
[----:B------:R-:W-:-:S04]  /*2420*/  IMAD.WIDE.U32 R28, R27, R2, R28 ;  /* 0x000000021b1c7225 */ /* 0x000fc800078e001c */
[----:B----4-:R-:W-:-:S04]  /*2430*/  @!P2 IMAD.WIDE.U32 R16, R80, 0x30, R84 ;  /* 0x000000305010a825 */ /* 0x010fc800078e0054 */
[----:B------:R-:W-:Y:S01]  /*2440*/  @!P2 IMAD.IADD R10, R17, 0x1, R10 ;  /* 0x00000001110aa824 */ /* 0x000fe200078e020a */
[C---:B------:R-:W-:Y:S01]  /*2450*/  @!P2 LEA R18, P0, R16.reuse, R8, 0x1 ;  /* 0x000000081012a211 */ /* 0x040fe200078008ff */
[----:B------:R-:W-:Y:S01]  /*2460*/  IMAD R14, R27, R3, R14 ;  /* 0x000000031b0e7224 */ /* 0x000fe200078e020e */
[----:B------:R-:W-:Y:S02]  /*2470*/  LEA.HI R8, R5, R6, RZ, 0x4 ;  /* 0x0000000605087211 */ /* 0x000fe400078f20ff */
[----:B-1----:R-:W-:Y:S01]  /*2480*/  @!P2 LEA.HI.X R19, R16, R9, R10, 0x1, P0 ;  /* 0x000000091013a211 */ /* 0x002fe200000f0c0a */
[----:B------:R-:W-:Y:S01]  /*2490*/  IMAD.IADD R14, R29, 0x1, R14 ;  /* 0x000000011d0e7824 */ /* 0x000fe200078e020e */
[----:B------:R-:W-:Y:S01]  /*24a0*/  LOP3.LUT R7, R8, 0xfffffff0, RZ, 0xc0, !PT ;  /* 0xfffffff008077812 */ /* 0x000fe200078ec0ff */
[----:B------:R-:W-:Y:S01]  /*24b0*/  IMAD.SHL.U32 R9, R0, 0x40, RZ ;  /* 0x0000004000097824 */ /* 0x000fe200078e00ff */
[----:B------:R-:W-:Y:S01]  /*24c0*/  LEA R202, P0, R28, UR6, 0x1 ;  /* 0x000000061cca7c11 */ /* 0x000fe2000f8008ff */
[----:B------:R-:W-:Y:S01]  /*24d0*/  @!P2 LDGSTS.E.BYPASS.LTC128B.128 [R12+0x7800], desc[UR12][R18.64] ;  /* 0x07800000120cafae */ /* 0x000fe2000b901d4c */
[----:B------:R-:W-:Y:S01]  /*24e0*/  SHF.R.S32.HI R8, RZ, 0x4, R8 ;  /* 0x00000004ff087819 */ /* 0x000fe20000011408 */
[----:B------:R-:W-:Y:S01]  /*24f0*/  IMAD.IADD R7, R6, 0x1, -R7 ;  /* 0x0000000106077824 */ /* 0x000fe200078e0a07 */
[----:B------:R-:W-:Y:S01]  /*2500*/  LEA.HI.X R201, R28, UR7, R14, 0x1, P0 ;  /* 0x000000071cc97c11 */ /* 0x000fe200080f0c0e */
[----:B------:R-:W-:Y:S01]  /*2510*/  @!P2 LDGSTS.E.BYPASS.LTC128B.128 [R12+0x9800], desc[UR12][R18.64+0x80] ;  /* 0x09800080120cafae */ /* 0x000fe2000b901d4c */
[----:B------:R-:W-:Y:S01]  /*2520*/  IMAD.SHL.U32 R14, R20, 0x8, RZ ;  /* 0x00000008140e7824 */ /* 0x000fe200078e00ff */
[----:B------:R-:W-:Y:S01]  /*2530*/  LOP3.LUT R9, R9, 0x1c0, RZ, 0xc0, !PT ;  /* 0x000001c009097812 */ /* 0x000fe200078ec0ff */
[----:B------:R-:W-:Y:S01]  /*2540*/  IMAD.SHL.U32 R10, R3, 0x20, RZ ;  /* 0x00000020030a7824 */ /* 0x000fe200078e00ff */
[----:B------:R1:W-:Y:S01]  /*2550*/  @!P2 LDGSTS.E.BYPASS.LTC128B.128 [R12+0xb800], desc[UR12][R18.64+0x100] ;  /* 0x0b800100120cafae */ /* 0x0003e2000b901d4c */
[----:B------:R-:W-:Y:S01]  /*2560*/  SHF.R.S32.HI R16, RZ, 0x1f, R7 ;  /* 0x0000001fff107819 */ /* 0x000fe20000011407 */
[----:B------:R-:W-:Y:S01]  /*2570*/  @!P1 IMAD.MOV.U32 R203, RZ, RZ, R201 ;  /* 0x000000ffffcb9224 */ /* 0x000fe200078e00c9 */
[----:B--2---:R-:W-:Y:S01]  /*2580*/  LEA.HI R11, R8, R8, RZ, 0x1 ;  /* 0x00000008080b7211 */ /* 0x004fe200078f08ff */
[----:B------:R-:W0:Y:S01]  /*2590*/  LDGDEPBAR ;  /* 0x00000000000079af */ /* 0x000e220000000000 */
[----:B------:R-:W-:-:S02]  /*25a0*/  LEA.HI R87, R16, R7, RZ, 0x3 ;  /* 0x0000000710577211 */ /* 0x000fc400078f18ff */
[----:B------:R-:W-:Y:S02]  /*25b0*/  LOP3.LUT R14, R9, 0x8, R14, 0xf8, !PT ;  /* 0x00000008090e7812 */ /* 0x000fe400078ef80e */
[C---:B------:R-:W-:Y:S01]  /*25c0*/  LOP3.LUT R16, R87.reuse, 0xfffffff8, RZ, 0xc0, !PT ;  /* 0xfffffff857107812 */ /* 0x040fe200078ec0ff */
[----:B------:R-:W-:Y:S01]  /*25d0*/  IMAD.SHL.U32 R87, R87, 0x40, RZ ;  /* 0x0000004057577824 */ /* 0x000fe200078e00ff */
[----:B------:R-:W-:Y:S02]  /*25e0*/  LOP3.LUT R11, R11, 0xfffffffe, RZ, 0xc0, !PT ;  /* 0xfffffffe0b0b7812 */ /* 0x000fe400078ec0ff */
[----:B------:R-:W-:Y:S01]  /*25f0*/  SHF.R.U32.HI R9, RZ, 0x3, R9 ;  /* 0x00000003ff097819 */ /* 0x000fe20000011609 */
[----:B------:R-:W-:Y:S01]  /*2600*/  IMAD.IADD R16, R7, 0x1, -R16 ;  /* 0x0000000107107824 */ /* 0x000fe200078e0a10 */
[----:B------:R-:W-:Y:S01]  /*2610*/  LOP3.LUT R87, R87, 0xfffffe00, RZ, 0xc0, !PT ;  /* 0xfffffe0057577812 */ /* 0x000fe200078ec0ff */
[----:B------:R-:W-:Y:S01]  /*2620*/  IMAD.IADD R8, R8, 0x1, -R11 ;  /* 0x0000000108087824 */ /* 0x000fe200078e0a0b */
[----:B------:R-:W-:Y:S01]  /*2630*/  LOP3.LUT R9, R14, R9, RZ, 0x3c, !PT ;  /* 0x000000090e097212 */ /* 0x000fe200078e3cff */
[----:B------:R-:W-:-:S02]  /*2640*/  IMAD.SHL.U32 R86, R16, 0x40, RZ ;  /* 0x0000004010567824 */ /* 0x000fc400078e00ff */
[----:B------:R-:W-:Y:S02]  /*2650*/  @!P3 IMAD R7, R3, 0x60, RZ ;  /* 0x000000600307b824 */ /* 0x000fe400078e02ff */
[----:B------:R-:W-:Y:S01]  /*2660*/  IMAD R197, R8, 0x200, R9 ;  /* 0x0000020008c57824 */ /* 0x000fe200078e0209 */
[----:B------:R-:W-:Y:S01]  /*2670*/  LOP3.LUT R86, R86, 0x1c0, RZ, 0xc0, !PT ;  /* 0x000001c056567812 */ /* 0x000fe200078ec0ff */
[----:B------:R-:W-:Y:S01]  /*2680*/  IMAD.SHL.U32 R9, R8, 0x8, RZ ;  /* 0x0000000808097824 */ /* 0x000fe200078e00ff */
[----:B------:R-:W-:Y:S01]  /*2690*/  LEA.HI R8, R5, R6, RZ, 0x5 ;  /* 0x0000000605087211 */ /* 0x000fe200078f28ff */
[----:B-1----:R-:W-:Y:S01]  /*26a0*/  IMAD.WIDE.U32 R12, R2, 0x20, RZ ;  /* 0x00000020020c7825 */ /* 0x002fe200078e00ff */
[----:B------:R-:W-:-:S04]  /*26b0*/  DEPBAR.LE SB0, 0x0 ;  /* 0x000080000000791a */ /* 0x000fc80000000000 */
[----:B------:R-:W-:Y:S01]  /*26c0*/  BAR.SYNC.DEFER_BLOCKING 0x0 ;  /* 0x0000000000007b1d */ /* 0x000fe20000010000 */
[----:B------:R-:W-:Y:S02]  /*26d0*/  @!P5 IADD3 R12, P0, R202, R12, RZ ;  /* 0x0000000cca0cd210 */ /* 0x000fe40007f1e0ff */
[----:B------:R-:W-:Y:S02]  /*26e0*/  LOP3.LUT R5, R86, 0x8, R9, 0xf8, !PT ;  /* 0x0000000856057812 */ /* 0x000fe400078ef809 */
[----:B------:R-:W-:Y:S02]  /*26f0*/  SHF.R.U32.HI R86, RZ, 0x3, R86 ;  /* 0x00000003ff567819 */ /* 0x000fe40000011656 */
[----:B------:R-:W-:Y:S02]  /*2700*/  SHF.R.S32.HI R8, RZ, 0x5, R8 ;  /* 0x00000005ff087819 */ /* 0x000fe40000011408 */
[----:B------:R-:W-:Y:S02]  /*2710*/  @!P5 IADD3.X R13, R201, R13, R10, P0, !PT ;  /* 0x0000000dc90dd210 */ /* 0x000fe400007fe40a */
[----:B------:R-:W-:Y:S01]  /*2720*/  LOP3.LUT R86, R5, R86, RZ, 0x3c, !PT ;  /* 0x0000005605567212 */ /* 0x000fe200078e3cff */
[----:B------:R-:W-:Y:S01]  /*2730*/  IMAD R5, R8, 0x400, R87 ;  /* 0x0000040008057824 */ /* 0x000fe200078e0257 */
[----:B------:R-:W-:-:S03]  /*2740*/  LEA R197, R197, UR4, 0x1 ;  /* 0x00000004c5c57c11 */ /* 0x000fc6000f8e08ff */
[----:B------:R-:W-:Y:S02]  /*2750*/  IMAD.IADD R198, R86, 0x1, R5 ;  /* 0x0000000156c67824 */ /* 0x000fe400078e0205 */
[----:B------:R-:W-:Y:S02]  /*2760*/  IMAD.MOV.U32 R5, RZ, RZ, 0x20 ;  /* 0x00000020ff057424 */ /* 0x000fe400078e00ff */
[----:B------:R-:W-:Y:S01]  /*2770*/  VIADD R195, R197, 0x6020 ;  /* 0x00006020c5c37836 */ /* 0x000fe20000000000 */
        /* <DEDUP_REMOVED lines=9> */
[----:B------:R1:W-:Y:S01]  /*2810*/  @!P1 LDGSTS.E.BYPASS.LTC128B.128 [R205+0x10000], desc[UR12][R202.64+0x100] ;  /* 0x10000100cacd9fae */ /* 0x0003e2000b901d4c */
[----:B------:R-:W-:-:S02]  /*2820*/  R2P PR, R16, 0x6 ;  /* 0x0000000610007804 */ /* 0x000fc40000000000 */
[C---:B------:R-:W-:Y:S01]  /*2830*/  @!P4 LEA R16, P0, R2.reuse, R202, 0x6 ;  /* 0x000000ca0210c211 */ /* 0x040fe200078030ff */
[----:B------:R-:W-:Y:S02]  /*2840*/  @P5 STS.128 [R205+0xc800], RZ ;  /* 0x00c800ffcd005388 */ /* 0x000fe40000000c00 */
[----:B------:R-:W-:Y:S02]  /*2850*/  SEL R5, R5, 0xffffffe0, !P2 ;  /* 0xffffffe005057807 */ /* 0x000fe40005000000 */
[----:B------:R-:W-:Y:S01]  /*2860*/  @!P4 LEA.HI.X R17, R2, R201, R3, 0x6, P0 ;  /* 0x000000c90211c211 */ /* 0x000fe200000f3403 */
[----:B------:R-:W-:Y:S01]  /*2870*/  @P5 STS.128 [R205+0xe800], RZ ;  /* 0x00e800ffcd005388 */ /* 0x000fe20000000c00 */
[----:B------:R-:W-:Y:S02]  /*2880*/  IMAD.SHL.U32 R3, R6, 0x2, RZ ;  /* 0x0000000206037824 */ /* 0x000fe400078e00ff */
[----:B------:R-:W-:Y:S01]  /*2890*/  IMAD R194, R5, 0x2, R198 ;  /* 0x0000000205c27824 */ /* 0x000fe200078e02c6 */
[----:B------:R-:W-:Y:S02]  /*28a0*/  @P5 STS.128 [R205+0x10800], RZ ;  /* 0x010800ffcd005388 */ /* 0x000fe40000000c00 */
[----:B------:R-:W-:-:S02]  /*28b0*/  LOP3.LUT R3, R3, 0x6, RZ, 0xc0, !PT ;  /* 0x0000000603037812 */ /* 0x000fc400078ec0ff */
[----:B------:R-:W-:Y:S01]  /*28c0*/  @!PT LDS RZ, [RZ] ;  /* 0x00000000fffff984 */ /* 0x000fe20000000800 */
[----:B------:R-:W-:Y:S01]  /*28d0*/  @!PT LDS RZ, [RZ] ;  /* 0x00000000fffff984 */ /* 0x000fe20000000800 */
[----:B------:R-:W-:Y:S01]  /*28e0*/  @!PT LDS RZ, [RZ] ;  /* 0x00000000fffff984 */ /* 0x000fe20000000800 */
[----:B------:R-:W-:Y:S04]  /*28f0*/  @!P5 LDGSTS.E.BYPASS.LTC128B.128 [R205+0xc800], desc[UR12][R12.64] ;  /* 0x0c8000000ccddfae */ /* 0x000fe8000b901d4c */
[----:B------:R-:W-:Y:S04]  /*2900*/  @!P5 LDGSTS.E.BYPASS.LTC128B.128 [R205+0xe800], desc[UR12][R12.64+0x80] ;  /* 0x0e8000800ccddfae */ /* 0x000fe8000b901d4c */
[----:B------:R-:W-:Y:S01]  /*2910*/  @!P5 LDGSTS.E.BYPASS.LTC128B.128 [R205+0x10800], desc[UR12][R12.64+0x100] ;  /* 0x108001000ccddfae */ /* 0x000fe2000b901d4c */
[----:B-1----:R-:W-:-:S03]  /*2920*/  @!P3 IMAD.MOV.U32 R203, RZ, RZ, R201 ;  /* 0x000000ffffcbb224 */ /* 0x002fc600078e00c9 */
[----:B------:R-:W-:Y:S01]  /*2930*/  @P4 STS.128 [R205+0xd000], RZ ;  /* 0x00d000ffcd004388 */ /* 0x000fe20000000c00 */
[----:B------:R-:W-:-:S03]  /*2940*/  @!P3 IMAD.WIDE.U32 R10, R2, 0x60, R202 ;  /* 0x00000060020ab825 */ /* 0x000fc600078e00ca */
[----:B------:R-:W-:Y:S01]  /*2950*/  @P4 STS.128 [R205+0xf000], RZ ;  /* 0x00f000ffcd004388 */ /* 0x000fe20000000c00 */
[----:B------:R-:W-:Y:S02]  /*2960*/  @!P3 IMAD.IADD R15, R11, 0x1, R7 ;  /* 0x000000010b0fb824 */ /* 0x000fe400078e0207 */
[----:B------:R-:W-:Y:S01]  /*2970*/  @!P3 IMAD.MOV.U32 R14, RZ, RZ, R10 ;  /* 0x000000ffff0eb224 */ /* 0x000fe200078e000a */
[----:B------:R-:W-:Y:S01]  /*2980*/  @P4 STS.128 [R205+0x11000], RZ ;  /* 0x011000ffcd004388 */ /* 0x000fe20000000c00 */
[----:B------:R-:W-:-:S03]  /*2990*/  IMAD.MOV.U32 R7, RZ, RZ, 0x10 ;  /* 0x00000010ff077424 */ /* 0x000fc600078e00ff */
[----:B------:R-:W-:Y:S01]  /*29a0*/  @!PT LDS RZ, [RZ] ;  /* 0x00000000fffff984 */ /* 0x000fe20000000800 */
[----:B------:R-:W-:Y:S01]  /*29b0*/  @!PT LDS RZ, [RZ] ;  /* 0x00000000fffff984 */ /* 0x000fe20000000800 */
[----:B------:R-:W-:Y:S01]  /*29c0*/  @!PT LDS RZ, [RZ] ;  /* 0x00000000fffff984 */ /* 0x000fe20000000800 */
[----:B------:R-:W-:Y:S02]  /*29d0*/  @!P4 LDGSTS.E.BYPASS.LTC128B.128 [R205+0xd000], desc[UR12][R16.64] ;  /* 0x0d00000010cdcfae */ /* 0x000fe4000b901d4c */
[----:B------:R-:W-:Y:S02]  /*29e0*/  SEL R7, R7, 0xfffffff0, !P1 ;  /* 0xfffffff007077807 */ /* 0x000fe40004800000 */
[----:B------:R-:W-:Y:S01]  /*29f0*/  @!P4 LDGSTS.E.BYPASS.LTC128B.128 [R205+0xf000], desc[UR12][R16.64+0x80] ;  /* 0x0f00008010cdcfae */ /* 0x000fe2000b901d4c */
[----:B------:R-:W-:Y:S01]  /*2a00*/  R2P PR, R0, 0x6 ;  /* 0x0000000600007804 */ /* 0x000fe20000000000 */
[----:B------:R-:W-:Y:S02]  /*2a10*/  VIADD R0, R197, 0x6000 ;  /* 0x00006000c5007836 */ /* 0x000fe40000000000 */
[----:B------:R1:W-:Y:S01]  /*2a20*/  @!P4 LDGSTS.E.BYPASS.LTC128B.128 [R205+0x11000], desc[UR12][R16.64+0x100] ;  /* 0x1100010010cdcfae */ /* 0x0003e2000b901d4c */
[----:B------:R-:W-:-:S03]  /*2a30*/  IMAD R196, R7, 0x2, R198 ;  /* 0x0000000207c47824 */ /* 0x000fc600078e02c6 */
[----:B------:R-:W-:Y:S01]  /*2a40*/  @P3 STS.128 [R205+0xd800], RZ ;  /* 0x00d800ffcd003388 */ /* 0x000fe20000000c00 */
[----:B------:R-:W-:-:S03]  /*2a50*/  IMAD R193, R5, 0x2, R196 ;  /* 0x0000000205c17824 */ /* 0x000fc600078e02c4 */
[----:B------:R-:W-:Y:S02]  /*2a60*/  @P3 STS.128 [R205+0xf800], RZ ;  /* 0x00f800ffcd003388 */ /* 0x000fe40000000c00 */
[----:B------:R-:W-:Y:S02]  /*2a70*/  @P1 VIADD R195, R0, 0xffffffe0 ;  /* 0xffffffe000c31836 */ /* 0x000fe40000000000 */
[----:B------:R-:W-:Y:S01]  /*2a80*/  @P3 STS.128 [R205+0x11800], RZ ;  /* 0x011800ffcd003388 */ /* 0x000fe20000000c00 */
[----:B------:R-:W-:Y:S02]  /*2a90*/  IMAD.MOV.U32 R0, RZ, RZ, 0x40 ;  /* 0x00000040ff007424 */ /* 0x000fe400078e00ff */
[C---:B------:R-:W-:Y:S01]  /*2aa0*/  VIADD R187, R195.reuse, 0x800 ;  /* 0x00000800c3bb7836 */ /* 0x040fe20000000000 */
[----:B------:R-:W-:Y:S01]  /*2ab0*/  @!PT LDS RZ, [RZ] ;  /* 0x00000000fffff984 */ /* 0x000fe20000000800 */
[----:B------:R-:W-:Y:S01]  /*2ac0*/  @!PT LDS RZ, [RZ] ;  /* 0x00000000fffff984 */ /* 0x000fe20000000800 */
[----:B------:R-:W-:Y:S01]  /*2ad0*/  @!PT LDS RZ, [RZ] ;  /* 0x00000000fffff984 */ /* 0x000fe20000000800 */
[----:B------:R-:W-:Y:S01]  /*2ae0*/  @!P3 LDGSTS.E.BYPASS.LTC128B.128 [R205+0xd800], desc[UR12][R14.64] ;  /* 0x0d8000000ecdbfae */ /* 0x000fe2000b901d4c */
[C---:B------:R-:W-:Y:S01]  /*2af0*/  VIADD R186, R195.reuse, 0x1000 ;  /* 0x00001000c3ba7836 */ /* 0x040fe20000000000 */
[----:B------:R-:W-:Y:S01]  /*2b00*/  SEL R0, R0, 0xffffffc0, !P2 ;  /* 0xffffffc000007807 */ /* 0x000fe20005000000 */
[C---:B------:R-:W-:Y:S01]  /*2b10*/  VIADD R185, R195.reuse, 0x1800 ;  /* 0x00001800c3b97836 */ /* 0x040fe20000000000 */
[----:B------:R-:W-:Y:S01]  /*2b20*/  @!P3 LDGSTS.E.BYPASS.LTC128B.128 [R205+0xf800], desc[UR12][R14.64+0x80] ;  /* 0x0f8000800ecdbfae */ /* 0x000fe2000b901d4c */
[----:B------:R-:W-:-:S02]  /*2b30*/  VIADD R183, R195, 0x2000 ;  /* 0x00002000c3b77836 */ /* 0x000fc40000000000 */
[----:B------:R-:W-:Y:S01]  /*2b40*/  IMAD.IADD R191, R197, 0x1, R0 ;  /* 0x00000001c5bf7824 */ /* 0x000fe200078e0200 */
[----:B------:R2:W-:Y:S01]  /*2b50*/  @!P3 LDGSTS.E.BYPASS.LTC128B.128 [R205+0x11800], desc[UR12][R14.64+0x100] ;  /* 0x118001000ecdbfae */ /* 0x0005e2000b901d4c */
[----:B------:R-:W-:Y:S02]  /*2b60*/  IMAD.IADD R184, R0, 0x1, R195 ;  /* 0x0000000100b87824 */ /* 0x000fe400078e02c3 */
[----:B------:R-:W-:Y:S01]  /*2b70*/  IMAD.IADD R0, R4, 0x1, R3 ;  /* 0x0000000104007824 */ /* 0x000fe200078e0203 */
[----:B------:R-:W-:Y:S01]  /*2b80*/  LDSM.16.M88.4 R8, [R198] ;  /* 0x00000000c608783b */ /* 0x000fe20000000200 */
[C---:B------:R-:W-:Y:S02]  /*2b90*/  VIADD R182, R195.reuse, 0x2800 ;  /* 0x00002800c3b67836 */ /* 0x040fe40000000000 */
[C---:B------:R-:W-:Y:S01]  /*2ba0*/  VIADD R6, R0.reuse, 0x1 ;  /* 0x0000000100067836 */ /* 0x040fe20000000000 */
[----:B-1----:R-:W1:Y:S01]  /*2bb0*/  LDSM.16.M88.4 R16, [R197+0x6800] ;  /* 0x00680000c510783b */ /* 0x002e620000000200 */
[----:B------:R-:W-:Y:S01]  /*2bc0*/  ISETP.GE.AND P5, PT, R0, R89, PT ;  /* 0x000000590000720c */ /* 0x000fe20003fa6270 */
[----:B------:R-:W-:-:S02]  /*2bd0*/  VIADD R181, R195, 0x3000 ;  /* 0x00003000c3b57836 */ /* 0x000fc40000000000 */
[----:B------:R-:W3:Y:S01]  /*2be0*/  LDSM.16.M88.4 R60, [R197+0x7000] ;  /* 0x00700000c53c783b */ /* 0x000ee20000000200 */
[-C--:B------:R-:W-:Y:S01]  /*2bf0*/  ISETP.GE.AND P4, PT, R6, R89.reuse, PT ;  /* 0x000000590600720c */ /* 0x080fe20003f86270 */
[----:B------:R-:W-:Y:S02]  /*2c00*/  VIADD R6, R0, 0x11 ;  /* 0x0000001100067836 */ /* 0x000fe40000000000 */
[----:B------:R-:W4:Y:S01]  /*2c10*/  LDSM.16.M88.4 R24, [R197+0x6000] ;  /* 0x00600000c518783b */ /* 0x000f220000000200 */
[C---:B------:R-:W-:Y:S02]  /*2c20*/  VIADD R180, R195.reuse, 0x3800 ;  /* 0x00003800c3b47836 */ /* 0x040fe40000000000 */
[----:B------:R-:W-:Y:S01]  /*2c30*/  ISETP.GE.AND P0, PT, R6, R89, PT ;  /* 0x000000590600720c */ /* 0x000fe20003f06270 */
[----:B------:R-:W4:Y:S01]  /*2c40*/  LDSM.16.M88.4 R36, [R197+0x7800] ;  /* 0x00780000c524783b */ /* 0x000f220000000200 */
[----:B------:R-:W-:Y:S02]  /*2c50*/  VIADD R6, R0, 0x19 ;  /* 0x0000001900067836 */ /* 0x000fe40000000000 */
[C---:B------:R-:W-:Y:S01]  /*2c60*/  VIADD R179, R195.reuse, 0x4000 ;  /* 0x00004000c3b37836 */ /* 0x040fe20000000000 */
[----:B------:R-:W-:Y:S01]  /*2c70*/  LDSM.16.M88.4 R72, [R196] ;  /* 0x00000000c448783b */ /* 0x000fe20000000200 */
[----:B------:R-:W-:-:S02]  /*2c80*/  VIADD R178, R195, 0x4800 ;  /* 0x00004800c3b27836 */ /* 0x000fc40000000000 */
[C---:B------:R-:W-:Y:S01]  /*2c90*/  VIADD R177, R195.reuse, 0x5000 ;  /* 0x00005000c3b17836 */ /* 0x040fe20000000000 */
[----:B--2---:R-:W2:Y:S01]  /*2ca0*/  LDSM.16.M88.4 R12, [R195+0x800] ;  /* 0x00080000c30c783b */ /* 0x004ea20000000200 */
[----:B------:R-:W-:-:S03]  /*2cb0*/  VIADD R176, R195, 0x5800 ;  /* 0x00005800c3b07836 */ /* 0x000fc60000000000 */
[----:B------:R-:W2:Y:S04]  /*2cc0*/  LDSM.16.M88.4 R44, [R195+0x1000] ;  /* 0x00100000c32c783b */ /* 0x000ea80000000200 */
[----:B------:R-:W2:Y:S04]  /*2cd0*/  LDSM.16.M88.4 R32, [R195] ;  /* 0x00000000c320783b */ /* 0x000ea80000000200 */
[----:B------:R-:W2:Y:S04]  /*2ce0*/  LDSM.16.M88.4 R76, [R195+0x1800] ;  /* 0x00180000c34c783b */ /* 0x000ea80000000200 */
[----:B------:R-:W-:Y:S01]  /*2cf0*/  LDSM.16.M88.4 R52, [R194] ;  /* 0x00000000c234783b */ /* 0x000fe20000000200 */
[C---:B-1----:R-:W-:Y:S03]  /*2d00*/  HMMA.16816.F32 R20, R8.reuse, R16, RZ ;  /* 0x000000100814723c */ /* 0x042fe600000018ff */
[----:B------:R-:W-:Y:S04]  /*2d10*/  LDSM.16.M88.4 R40, [R191+0x6000] ;  /* 0x00600000bf28783b */ /* 0x000fe80000000200 */
[----:B------:R-:W-:Y:S01]  /*2d20*/  LDSM.16.M88.4 R68, [R191+0x6800] ;  /* 0x00680000bf44783b */ /* 0x000fe20000000200 */
[C---:B------:R-:W-:Y:S03]  /*2d30*/  HMMA.16816.F32 R16, R8.reuse, R18, RZ ;  /* 0x000000120810723c */ /* 0x040fe600000018ff */
[----:B------:R-:W-:Y:S03]  /*2d40*/  LDSM.16.M88.4 R48, [R184] ;  /* 0x00000000b830783b */ /* 0x000fe60000000200 */
[C---:B---3--:R-:W-:Y:S01]  /*2d50*/  HMMA.16816.F32 R64, R8.reuse, R60, RZ ;  /* 0x0000003c0840723c */ /* 0x048fe200000018ff */
[----:B------:R-:W0:Y:S05]  /*2d60*/  LDGDEPBAR ;  /* 0x00000000000079af */ /* 0x000e2a0000000000 */
[C---:B----4-:R-:W-:Y:S06]  /*2d70*/  HMMA.16816.F32 R28, R8.reuse, R24, RZ ;  /* 0x00000018081c723c */ /* 0x050fec00000018ff */
        /* <DEDUP_REMOVED lines=8> */
[C---:B------:R-:W-:Y:S06]  /*2e00*/  HMMA.16816.F32 R64, R72.reuse, R44, R64 ;  /* 0x0000002c4840723c */ /* 0x040fec0000001840 */
[C---:B------:R-:W-:Y:S01]  /*2e10*/  HMMA.16816.F32 R60, R72.reuse, R46, R60 ;  /* 0x0000002e483c723c */ /* 0x040fe2000000183c */
[----:B------:R-:W-:Y:S05]  /*2e20*/  LDSM.16.M88.4 R44, [R184+0x800] ;  /* 0x00080000b82c783b */ /* 0x000fea0000000200 */
[C---:B------:R-:W-:Y:S06]  /*2e30*/  HMMA.16816.F32 R28, R72.reuse, R32, R28 ;  /* 0x00000020481c723c */ /* 0x040fec000000181c */
[C---:B------:R-:W-:Y:S01]  /*2e40*/  HMMA.16816.F32 R24, R72.reuse, R34, R24 ;  /* 0x000000224818723c */ /* 0x040fe20000001818 */
[----:B------:R-:W3:Y:S05]  /*2e50*/  LDSM.16.M88.4 R32, [R193] ;  /* 0x00000000c120783b */ /* 0x000eea0000000200 */
        /* <DEDUP_REMOVED lines=22> */
[----:B------:R-:W3:Y:S05]  /*2fc0*/  LDSM.16.M88.4 R44, [R195+0x2000] ;  /* 0x00200000c32c783b */ /* 0x000eea0000000200 */
[C---:B-1----:R-:W-:Y:S06]  /*2fd0*/  HMMA.16816.F32 R56, R32.reuse, R36, R56 ;  /* 0x000000242038723c */ /* 0x042fec0000001838 */
[C---:B----4-:R-:W-:Y:S06]  /*2fe0*/  HMMA.16816.F32 R64, R32.reuse, R40, R64 ;  /* 0x000000282040723c */ /* 0x050fec0000001840 */
[C---:B------:R-:W-:Y:S01]  /*2ff0*/  HMMA.16816.F32 R60, R32.reuse, R42, R60 ;  /* 0x0000002a203c723c */ /* 0x040fe2000000183c */
[----:B------:R-:W1:Y:S05]  /*3000*/  LDSM.16.M88.4 R40, [R195+0x2800] ;  /* 0x00280000c328783b */ /* 0x000e6a0000000200 */
        /* <DEDUP_REMOVED lines=91> */
[----:B------:R-:W-:Y:S06]  /*35c0*/  HMMA.16816.F32 R16, R40, R50, R16 ;  /* 0x000000322810723c */ /* 0x000fec0000001810 */
[----:B----4-:R-:W-:Y:S04]  /*35d0*/  HMMA.16816.F32 R20, R36, R44, R20 ;  /* 0x0000002c2414723c */ /* 0x010fe80000001814 */
[----:B------:R-:W-:-:S02]  /*35e0*/  FSEL R3, R28, -INF , !P5 ;  /* 0xff8000001c037808 */ /* 0x000fc40006800000 */
[C---:B------:R-:W-:Y:S01]  /*35f0*/  HMMA.16816.F32 R60, R40.reuse, R34, R60 ;  /* 0x00000022283c723c */ /* 0x040fe2000000183c */
[----:B------:R-:W-:Y:S02]  /*3600*/  FSEL R28, R31, -INF , !P4 ;  /* 0xff8000001f1c7808 */ /* 0x000fe40006000000 */
[----:B------:R-:W-:Y:S02]  /*3610*/  FSEL R29, R29, -INF , !P4 ;  /* 0xff8000001d1d7808 */ /* 0x000fe40006000000 */
[-C--:B------:R-:W-:Y:S01]  /*3620*/  ISETP.GE.AND P4, PT, R6, R89.reuse, PT ;  /* 0x000000590600720c */ /* 0x080fe20003f86270 */
[----:B------:R-:W-:Y:S01]  /*3630*/  HMMA.16816.F32 R56, R40, R52, R56 ;  /* 0x000000342838723c */ /* 0x000fe20000001838 */
[----:B------:R-:W-:Y:S01]  /*3640*/  VIADD R34, R0, 0x9 ;  /* 0x0000000900227836 */ /* 0x000fe20000000000 */
[----:B------:R-:W-:Y:S01]  /*3650*/  FSEL R30, R30, -INF , !P5 ;  /* 0xff8000001e1e7808 */ /* 0x000fe20006800000 */
[----:B------:R-:W-:Y:S01]  /*3660*/  VIADD R6, R0, 0x21 ;  /* 0x0000002100067836 */ /* 0x000fe20000000000 */
[----:B------:R-:W-:-:S02]  /*3670*/  ISETP.GE.AND P5, PT, R32, R89, PT ;  /* 0x000000592000720c */ /* 0x000fc40003fa6270 */
[----:B------:R-:W-:Y:S01]  /*3680*/  HMMA.16816.F32 R68, R40, R54, R68 ;  /* 0x000000362844723c */ /* 0x000fe20000001844 */
[----:B------:R-:W-:-:S04]  /*3690*/  ISETP.GE.AND P2, PT, R34, R89, PT ;  /* 0x000000592200720c */ /* 0x000fc80003f46270 */
[----:B------:R-:W-:Y:S01]  /*36a0*/  FSEL R25, R25, -INF , !P2 ;  /* 0xff80000019197808 */ /* 0x000fe20005000000 */
[C---:B-1----:R-:W-:Y:S01]  /*36b0*/  HMMA.16816.F32 R76, R36.reuse, R12, R76 ;  /* 0x0000000c244c723c */ /* 0x042fe2000000184c */
[----:B------:R-:W-:Y:S01]  /*36c0*/  VIADD R40, R0, 0x8 ;  /* 0x0000000800287836 */ /* 0x000fe20000000000 */
[----:B------:R-:W-:Y:S02]  /*36d0*/  FSEL R21, R21, -INF , !P0 ;  /* 0xff80000015157808 */ /* 0x000fe40004000000 */
[----:B------:R-:W-:Y:S01]  /*36e0*/  FSEL R22, R22, -INF , !P1 ;  /* 0xff80000016167808 */ /* 0x000fe20004800000 */
[----:B------:R-:W-:Y:S01]  /*36f0*/  BAR.SYNC.DEFER_BLOCKING 0x0 ;  /* 0x0000000000007b1d */ /* 0x000fe20000010000 */
[----:B------:R-:W-:Y:S01]  /*3700*/  ISETP.GE.AND P3, PT, R40, R89, PT ;  /* 0x000000592800720c */ /* 0x000fe20003f66270 */
[----:B------:R-:W-:Y:S01]  /*3710*/  VIADD R12, R0, 0x20 ;  /* 0x00000020000c7836 */ /* 0x000fe20000000000 */
[----:B------:R-:W-:Y:S01]  /*3720*/  HMMA.16816.F32 R16, R36, R46, R16 ;  /* 0x0000002e2410723c */ /* 0x000fe20000001810 */
[----:B------:R-:W-:-:S02]  /*3730*/  FSEL R13, R20, -INF , !P1 ;  /* 0xff800000140d7808 */ /* 0x000fc40004800000 */
[----:B------:R-:W-:Y:S02]  /*3740*/  FSEL R26, R26, -INF , !P3 ;  /* 0xff8000001a1a7808 */ /* 0x000fe40005800000 */
[----:B------:R-:W-:Y:S01]  /*3750*/  FSEL R31, R24, -INF , !P3 ;  /* 0xff800000181f7808 */ /* 0x000fe20005800000 */
[C---:B------:R-:W-:Y:S01]  /*3760*/  HMMA.16816.F32 R60, R36.reuse, R14, R60 ;  /* 0x0000000e243c723c */ /* 0x040fe2000000183c */
[----:B------:R-:W-:Y:S02]  /*3770*/  ISETP.GE.AND P3, PT, R12, R89, PT ;  /* 0x000000590c00720c */ /* 0x000fe40003f66270 */
[----:B------:R-:W-:Y:S02]  /*3780*/  FSEL R12, R23, -INF , !P0 ;  /* 0xff800000170c7808 */ /* 0x000fe40004000000 */
[----:B------:R-:W-:Y:S01]  /*3790*/  ISETP.GT.AND P0, PT, R135, R200, PT ;  /* 0x000000c88700720c */ /* 0x000fe20003f04270 */
[----:B--2---:R-:W-:Y:S01]  /*37a0*/  HMMA.16816.F32 R56, R36, R8, R56 ;  /* 0x000000082438723c */ /* 0x004fe20000001838 */
[----:B------:R-:W-:-:S02]  /*37b0*/  FSEL R24, R27, -INF , !P2 ;  /* 0xff8000001b187808 */ /* 0x000fc40005000000 */
[-C--:B------:R-:W-:Y:S01]  /*37c0*/  ISETP.GE.AND P2, PT, R6, R89.reuse, PT ;  /* 0x000000590600720c */ /* 0x080fe20003f46270 */
[----:B------:R-:W-:Y:S01]  /*37d0*/  VIADD R6, R0, 0x28 ;  /* 0x0000002800067836 */ /* 0x000fe20000000000 */
[----:B------:R-:W-:Y:S01]  /*37e0*/  FSEL R160, R78, -INF , !P3 ;  /* 0xff8000004ea07808 */ /* 0x000fe20005800000 */
[----:B------:R-:W-:Y:S01]  /*37f0*/  HMMA.16816.F32 R68, R36, R10, R68 ;  /* 0x0000000a2444723c */ /* 0x000fe20000001844 */
[----:B------:R-:W-:Y:S01]  /*3800*/  VIADD R8, R0, 0x30 ;  /* 0x0000003000087836 */ /* 0x000fe20000000000 */
[----:B------:R-:W-:Y:S02]  /*3810*/  FSEL R169, R76, -INF , !P3 ;  /* 0xff8000004ca97808 */ /* 0x000fe40005800000 */
[----:B------:R-:W-:Y:S01]  /*3820*/  ISETP.GE.AND P1, PT, R6, R89, PT ;  /* 0x000000590600720c */ /* 0x000fe20003f26270 */
[----:B------:R-:W-:Y:S01]  /*3830*/  VIADD R6, R0, 0x29 ;  /* 0x0000002900067836 */ /* 0x000fe20000000000 */
[----:B------:R-:W1:Y:S01]  /*3840*/  @!P0 LDC.64 R210, c[0x0][0x218] ;  /* 0x00008600ffd28b82 */ /* 0x000e620000000a00 */
[----:B------:R-:W-:-:S02]  /*3850*/  FSEL R18, R18, -INF , !P5 ;  /* 0xff80000012127808 */ /* 0x000fc40006800000 */
        /* <DEDUP_REMOVED lines=8> */
[----:B------:R-:W-:Y:S01]  /*38e0*/  ISETP.GE.AND P3, PT, R8, R89, PT ;  /* 0x000000590800720c */ /* 0x000fe20003f66270 */
[----:B------:R-:W-:Y:S01]  /*38f0*/  VIADD R8, R0, 0x38 ;  /* 0x0000003800087836 */ /* 0x000fe20000000000 */
[----:B------:R-:W-:Y:S01]  /*3900*/  FSEL R164, R62, -INF , !P1 ;  /* 0xff8000003ea47808 */ /* 0x000fe20004800000 */
[----:B------:R-:W-:Y:S01]  /*3910*/  VIADD R0, R0, 0x39 ;  /* 0x0000003900007836 */ /* 0x000fe20000000000 */
[----:B------:R-:W-:Y:S02]  /*3920*/  FSEL R165, R60, -INF , !P1 ;  /* 0xff8000003ca57808 */ /* 0x000fe40004800000 */
[----:B------:R-:W-:Y:S02]  /*3930*/  FSEL R168, R59, -INF , !P3 ;  /* 0xff8000003ba87808 */ /* 0x000fe40005800000 */
[----:B------:R-:W-:-:S02]  /*3940*/  FSEL R175, R57, -INF , !P3 ;  /* 0xff80000039af7808 */ /* 0x000fc40005800000 */
[-C--:B------:R-:W-:Y:S02]  /*3950*/  ISETP.GE.AND P2, PT, R8, R89.reuse, PT ;  /* 0x000000590800720c */ /* 0x080fe40003f46270 */
[----:B------:R-:W-:Y:S02]  /*3960*/  ISETP.GE.AND P1, PT, R0, R89, PT ;  /* 0x000000590000720c */ /* 0x000fe40003f26270 */
[----:B-1----:R-:W-:Y:S02]  /*3970*/  @!P0 LEA R210, P3, R82, R210, 0x1 ;  /* 0x000000d252d28211 */ /* 0x002fe400078608ff */
[----:B------:R-:W-:Y:S02]  /*3980*/  LOP3.LUT R0, R86, R87, RZ, 0xfc, !PT ;  /* 0x0000005756007212 */ /* 0x000fe400078efcff */
        /* <DEDUP_REMOVED lines=70> */
.L_x_4362:
[----:B------:R-:W-:-:S04]  /*3df0*/  LEA R4, -R80, RZ, 0x6 ;  /* 0x000000ff50047211 */ /* 0x000fc800078e31ff */
[----:B------:R-:W-:-:S07]  /*3e00*/  SHF.R.S32.HI R15, RZ, 0x1f, R4 ;  /* 0x0000001fff0f7819 */ /* 0x000fce0000011404 */
.L_x_4363:
        /* <DEDUP_REMOVED lines=29> */
.L_x_4361:
        /* <DEDUP_REMOVED lines=69> */
[----:B------:R-:W-:Y:S01]  /*4430*/  LDSM.16.MT88.4 R8, [R192+0xe800] ;  /* 0x00e80000c008783b */ /* 0x000fe20000004200 */
        /* <DEDUP_REMOVED lines=21> */
[----:B------:R-:W-:Y:S01]  /*4590*/  LDSM.16.MT88.4 R32, [R189+0xc800] ;  /* 0x00c80000bd20783b */ /* 0x000fe20000004200 */
        /* <DEDUP_REMOVED lines=12> */
[----:B------:R-:W1:Y:S01]  /*4660*/  MUFU.EX2 R159, R159 ;  /* 0x0000009f009f7308 */ /* 0x000e620000000800 */
[----:B---3--:R-:W-:Y:S01]  /*4670*/  F2FP.F16.F32.PACK_AB R118, R148, R153 ;  /* 0x000000999476723e */ /* 0x008fe200000000ff */
[--C-:B------:R-:W-:Y:S01]  /*4680*/  FFMA.FTZ R171, R168, UR5, -R167.reuse ;  /* 0x00000005a8ab7c23 */ /* 0x100fe200080108a7 */
[--C-:B------:R-:W-:Y:S01]  /*4690*/  FFMA.FTZ R166, R166, UR5, -R167.reuse ;  /* 0x00000005a6a67c23 */ /* 0x100fe200080108a7 */
[----:B------:R-:W-:Y:S01]  /*46a0*/  FFMA.FTZ R215, R162, UR5, -R167 ;  /* 0x00000005a2d77c23 */ /* 0x000fe200080108a7 */
[----:B------:R-:W-:Y:S01]  /*46b0*/  FADD.FTZ R152, R157, R152 ;  /* 0x000000989d987221 */ /* 0x000fe20000010000 */
[----:B------:R-:W-:-:S02]  /*46c0*/  ISETP.GT.AND P0, PT, R135, R200, PT ;  /* 0x000000c88700720c */ /* 0x000fc40003f04270 */
[----:B------:R-:W-:Y:S01]  /*46d0*/  MUFU.EX2 R155, R155 ;  /* 0x0000009b009b7308 */ /* 0x000fe20000000800 */
[----:B------:R-:W-:-:S04]  /*46e0*/  FADD.FTZ R153, R153, R152 ;  /* 0x0000009899997221 */ /* 0x000fc80000010000 */
[----:B------:R-:W-:-:S03]  /*46f0*/  FADD.FTZ R148, R148, R153 ;  /* 0x0000009994947221 */ /* 0x000fc60000010000 */
        /* <DEDUP_REMOVED lines=49> */
[----:B------:R-:W1:Y:S05]  /*4a10*/  MUFU.EX2 R165, R165 ;  /* 0x000000a500a57308 */ /* 0x000e6a0000000800 */
[----:B------:R-:W-:Y:S03]  /*4a20*/  HMMA.16816.F32 R48, R116, R52, RZ ;  /* 0x000000347430723c */ /* 0x000fe600000018ff */
[----:B------:R-:W-:Y:S03]  /*4a30*/  MUFU.EX2 R164, R164 ;  /* 0x000000a400a47308 */ /* 0x000fe60000000800 */
[C---:B----4-:R-:W-:Y:S05]  /*4a40*/  HMMA.16816.F32 R80, R4.reuse, R20, R80 ;  /* 0x000000140450723c */ /* 0x050fea0000001850 */
        /* <DEDUP_REMOVED lines=152> */
.L_x_4368:
        /* <DEDUP_REMOVED lines=66> */
.L_x_4365:
        /* <DEDUP_REMOVED lines=14> */
[----:B------:R-:W-:Y:S02]  /*58d0*/  IADD3.X R3, R135, UR10, RZ, P0, !PT ;  /* 0x0000000a87037c10 */ /* 0x000fe400087fe4ff */
[----:B------:R-:W-:Y:S01]  /*58e0*/  ISETP.GT.AND P0, PT, R213, R200, PT ;  /* 0x000000c8d500720c */ /* 0x000fe20003f04270 */
        /* <DEDUP_REMOVED lines=237> */
.L_x_4367:
        /* <DEDUP_REMOVED lines=24> */
.L_x_4366:
        /* <DEDUP_REMOVED lines=412> */
.L_x_4364:
[----:B------:R-:W1:Y:S01]  /*8300*/  SHFL.BFLY PT, R2, R217, 0x2, 0x1f ;  /* 0x0c401f00d9027f89 */ /* 0x000e6200000e0000 */
[----:B------:R-:W-:Y:S01]  /*8310*/  MOV R11, 0x3f800000 ;  /* 0x3f800000000b7802 */ /* 0x000fe20000000f00 */
[----:B------:R-:W2:Y:S01]  /*8320*/  S2UR UR6, SR_CgaCtaId ;  /* 0x00000000000679c3 */ /* 0x000ea20000008800 */
[----:B------:R-:W-:Y:S01]  /*8330*/  UMOV UR4, 0x400 ;  /* 0x0000040000047882 */ /* 0x000fe20000000000 */
[----:B------:R-:W3:Y:S01]  /*8340*/  SHFL.BFLY PT, R4, R215, 0x2, 0x1f ;  /* 0x0c401f00d7047f89 */ /* 0x000ee200000e0000 */
[----:B------:R-:W-:Y:S01]  /*8350*/  BSSY B0, `(.L_x_4369) ;  /* 0x00000ff000007945 */ /* 0x000fe20003800000 */
[----:B------:R-:W4:Y:S04]  /*8360*/  S2R R6, SR_TID.X ;  /* 0x0000000000067919 */ /* 0x000f280000002100 */
[----:B------:R-:W5:Y:S01]  /*8370*/  LDC R19, c[0x0][0x270] ;  /* 0x00009c00ff137b82 */ /* 0x000f620000000800 */
[----:B------:R-:W4:Y:S01]  /*8380*/  S2R R0, SR_TID.X ;  /* 0x0000000000007919 */ /* 0x000f220000002100 */
[----:B------:R-:W5:Y:S06]  /*8390*/  S2R R18, SR_CTAID.Y ;  /* 0x0000000000127919 */ /* 0x000f6c0000002600 */
[----:B------:R-:W4:Y:S01]  /*83a0*/  S2UR UR5, SR_CTAID.X ;  /* 0x00000000000579c3 */ /* 0x000f220000002500 */
[----:B-1----:R-:W-:Y:S01]  /*83b0*/  FADD.FTZ R2, R2, R217 ;  /* 0x000000d902027221 */ /* 0x002fe20000010000 */
[----:B--2---:R-:W-:-:S06]  /*83c0*/  ULEA UR6, UR6, UR4, 0x18 ;  /* 0x0000000406067291 */ /* 0x004fcc000f8ec03f */
[----:B------:R-:W1:Y:S01]  /*83d0*/  S2UR UR4, SR_CTAID.Z ;  /* 0x00000000000479c3 */ /* 0x000e620000002700 */
[----:B---3--:R-:W-:Y:S01]  /*83e0*/  FADD.FTZ R17, R4, R215 ;  /* 0x000000d704117221 */ /* 0x008fe20000010000 */
[----:B------:R-:W2:Y:S04]  /*83f0*/  SHFL.BFLY PT, R5, R2, 0x1, 0x1f ;  /* 0x0c201f0002057f89 */ /* 0x000ea800000e0000 */
[----:B------:R-:W3:Y:S01]  /*8400*/  SHFL.BFLY PT, R4, R17, 0x1, 0x1f ;  /* 0x0c201f0011047f89 */ /* 0x000ee200000e0000 */
[----:B----4-:R-:W-:Y:S01]  /*8410*/  SHF.R.S32.HI R9, RZ, 0x1f, R6 ;  /* 0x0000001fff097819 */ /* 0x010fe20000011406 */
[----:B------:R-:W-:-:S03]  /*8420*/  USHF.L.U32 UR5, UR5, 0x6, URZ ;  /* 0x0000000605057899 */ /* 0x000fc6000800063f */
[CC--:B------:R-:W-:Y:S02]  /*8430*/  LEA.HI R15, R9.reuse, R6.reuse, RZ, 0x2 ;  /* 0x00000006090f7211 */ /* 0x0c0fe400078f10ff */
[----:B------:R-:W-:Y:S02]  /*8440*/  LEA.HI R10, R9, R6, RZ, 0x5 ;  /* 0x00000006090a7211 */ /* 0x000fe400078f28ff */
[----:B------:R-:W-:Y:S02]  /*8450*/  MOV R9, 0x3f800000 ;  /* 0x3f80000000097802 */ /* 0x000fe40000000f00 */
[----:B------:R-:W-:Y:S02]  /*8460*/  SHF.R.S32.HI R13, RZ, 0x1f, R0 ;  /* 0x0000001fff0d7819 */ /* 0x000fe40000011400 */
[----:B------:R-:W-:Y:S01]  /*8470*/  SHF.R.S32.HI R12, RZ, 0x2, R15 ;  /* 0x00000002ff0c7819 */ /* 0x000fe2000001140f */
[----:B--2---:R-:W-:Y:S01]  /*8480*/  FADD.FTZ R5, R2, R5 ;  /* 0x0000000502057221 */ /* 0x004fe20000010000 */
[----:B------:R-:W-:-:S02]  /*8490*/  SHF.R.S32.HI R7, RZ, 0x1f, R15 ;  /* 0x0000001fff077819 */ /* 0x000fc4000001140f */
[----:B------:R-:W-:Y:S01]  /*84a0*/  LEA.HI R2, R13, R0, RZ, 0x4 ;  /* 0x000000000d027211 */ /* 0x000fe200078f20ff */
[----:B---3--:R-:W-:Y:S01]  /*84b0*/  FADD.FTZ R4, R17, R4 ;  /* 0x0000000411047221 */ /* 0x008fe20000010000 */
[----:B------:R-:W-:Y:S01]  /*84c0*/  BAR.SYNC.DEFER_BLOCKING 0x0 ;  /* 0x0000000000007b1d */ /* 0x000fe20000010000 */
[----:B------:R-:W-:Y:S02]  /*84d0*/  FSETP.NE.FTZ.AND P4, PT, R5, RZ, PT ;  /* 0x000000ff0500720b */ /* 0x000fe40003f95000 */
[----:B------:R-:W-:Y:S02]  /*84e0*/  LOP3.LUT R17, R10, 0xffffffe0, RZ, 0xc0, !PT ;  /* 0xffffffe00a117812 */ /* 0x000fe400078ec0ff */
[----:B------:R-:W-:Y:S02]  /*84f0*/  FSETP.NE.FTZ.AND P3, PT, R4, RZ, PT ;  /* 0x000000ff0400720b */ /* 0x000fe40003f75000 */
[----:B------:R-:W-:Y:S02]  /*8500*/  LEA.HI R7, R7, R12, RZ, 0x3 ;  /* 0x0000000c07077211 */ /* 0x000fe400078f18ff */
[----:B------:R-:W-:-:S02]  /*8510*/  LOP3.LUT R13, R2, 0xfffffff0, RZ, 0xc0, !PT ;  /* 0xfffffff0020d7812 */ /* 0x000fc400078ec0ff */
[----:B------:R-:W-:Y:S02]  /*8520*/  LOP3.LUT R15, R15, 0x1ffffffc, RZ, 0xc0, !PT ;  /* 0x1ffffffc0f0f7812 */ /* 0x000fe400078ec0ff */
[----:B------:R-:W-:Y:S01]  /*8530*/  IADD3 R8, -R17, R6, RZ ;  /* 0x0000000611087210 */ /* 0x000fe20007ffe1ff */
[----:B------:R-:W2:Y:S01]  /*8540*/  @P4 MUFU.RCP R11, R5 ;  /* 0x00000005000b4308 */ /* 0x000ea20000001000 */
[----:B------:R-:W-:Y:S01]  /*8550*/  LOP3.LUT R7, R7, 0xfffffff8, RZ, 0xc0, !PT ;  /* 0xfffffff807077812 */ /* 0x000fe200078ec0ff */
[----:B------:R-:W3:Y:S01]  /*8560*/  @P4 LDC R21, c[0x0][0x2e8] ;  /* 0x0000ba00ff154b82 */ /* 0x000ee20000000800 */
[----:B------:R-:W-:Y:S02]  /*8570*/  IADD3 R0, -R13, R0, RZ ;  /* 0x000000000d007210 */ /* 0x000fe40007ffe1ff */
[----:B------:R-:W-:Y:S02]  /*8580*/  IADD3 R6, -R15, R6, RZ ;  /* 0x000000060f067210 */ /* 0x000fe40007ffe1ff */
[----:B------:R-:W-:Y:S01]  /*8590*/  SHF.R.S32.HI R13, RZ, 0x1f, R8 ;  /* 0x0000001fff0d7819 */ /* 0x000fe20000011408 */
[----:B------:R-:W4:Y:S01]  /*85a0*/  @P3 MUFU.RCP R9, R4 ;  /* 0x0000000400093308 */ /* 0x000f220000001000 */
[----:B------:R-:W-:Y:S01]  /*85b0*/  IADD3 R7, R12, -R7, RZ ;  /* 0x800000070c077210 */ /* 0x000fe20007ffe0ff */
[----:B------:R-:W3:Y:S01]  /*85c0*/  @P3 LDC R20, c[0x0][0x2e8] ;  /* 0x0000ba00ff143b82 */ /* 0x000ee20000000800 */
[----:B------:R-:W-:-:S02]  /*85d0*/  LOP3.LUT P5, RZ, R8, 0x3, RZ, 0xc0, !PT ;  /* 0x0000000308ff7812 */ /* 0x000fc400078ac0ff */
[----:B------:R-:W-:Y:S02]  /*85e0*/  SHF.R.S32.HI R2, RZ, 0x4, R2 ;  /* 0x00000004ff027819 */ /* 0x000fe40000011402 */
[----:B------:R-:W-:Y:S01]  /*85f0*/  LEA.HI R13, R13, R8, RZ, 0x2 ;  /* 0x000000080d0d7211 */ /* 0x000fe200078f10ff */
[----:B------:R-:W1:Y:S01]  /*8600*/  @P3 MUFU.LG2 R4, R4 ;  /* 0x0000000400043308 */ /* 0x000e620000000c00 */
[C---:B--2---:R-:W-:Y:S01]  /*8610*/  FMUL.FTZ R128, R11.reuse, R128 ;  /* 0x000000800b807220 */ /* 0x044fe20000410000 */
        /* <DEDUP_REMOVED lines=47> */
[----:B------:R-:W-:Y:S01]  /*8910*/  SHF.R.S32.HI R11, RZ, 0x5, R10 ;  /* 0x00000005ff0b7819 */ /* 0x000fe2000001140a */
[C---:B----4-:R-:W-:Y:S01]  /*8920*/  FMUL.FTZ R131, R9.reuse, R131 ;  /* 0x0000008309837220 */ /* 0x050fe20000410000 */
[C---:B------:R-:W-:Y:S01]  /*8930*/  FMUL.FTZ R130, R9.reuse, R130 ;  /* 0x0000008209827220 */ /* 0x040fe20000410000 */
[C---:B------:R-:W-:Y:S01]  /*8940*/  FMUL.FTZ R39, R9.reuse, R39 ;  /* 0x0000002709277220 */ /* 0x040fe20000410000 */
[----:B------:R-:W-:Y:S01]  /*8950*/  SHF.R.S32.HI R10, RZ, 0x1f, R11 ;  /* 0x0000001fff0a7819 */ /* 0x000fe2000001140b */
[----:B------:R-:W-:Y:S01]  /*8960*/  FMUL.FTZ R38, R9, R38 ;  /* 0x0000002609267220 */ /* 0x000fe20000410000 */
[----:B------:R-:W-:Y:S01]  /*8970*/  LEA R6, R11, R6, 0x9 ;  /* 0x000000060b067211 */ /* 0x000fe200078e48ff */
[C---:B------:R-:W-:Y:S01]  /*8980*/  FMUL.FTZ R43, R9.reuse, R43 ;  /* 0x0000002b092b7220 */ /* 0x040fe20000410000 */
[----:B------:R-:W-:Y:S01]  /*8990*/  LEA.HI R10, R10, R11, RZ, 0x2 ;  /* 0x0000000b0a0a7211 */ /* 0x000fe200078f10ff */
[C---:B------:R-:W-:Y:S01]  /*89a0*/  FMUL.FTZ R42, R9.reuse, R42 ;  /* 0x0000002a092a7220 */ /* 0x040fe20000410000 */
[C---:B------:R-:W-:Y:S01]  /*89b0*/  FMUL.FTZ R47, R9.reuse, R47 ;  /* 0x0000002f092f7220 */ /* 0x040fe20000410000 */
[C---:B------:R-:W-:Y:S01]  /*89c0*/  FMUL.FTZ R46, R9.reuse, R46 ;  /* 0x0000002e092e7220 */ /* 0x040fe20000410000 */
[----:B------:R-:W-:Y:S01]  /*89d0*/  LOP3.LUT R10, R10, 0xffffffc, RZ, 0xc0, !PT ;  /* 0x0ffffffc0a0a7812 */ /* 0x000fe200078ec0ff */
[C---:B------:R-:W-:Y:S01]  /*89e0*/  FMUL.FTZ R51, R9.reuse, R51 ;  /* 0x0000003309337220 */ /* 0x040fe20000410000 */
[C---:B------:R-:W-:Y:S01]  /*89f0*/  FMUL.FTZ R50, R9.reuse, R50 ;  /* 0x0000003209327220 */ /* 0x040fe20000410000 */
[C---:B------:R-:W-:Y:S01]  /*8a00*/  FMUL.FTZ R55, R9.reuse, R55 ;  /* 0x0000003709377220 */ /* 0x040fe20000410000 */
[----:B------:R-:W-:Y:S01]  /*8a10*/  IADD3 R10, -R10, R11, RZ ;  /* 0x0000000b0a0a7210 */ /* 0x000fe20007ffe1ff */
        /* <DEDUP_REMOVED lines=37> */
[C---:B------:R-:W-:Y:S01]  /*8c70*/  R2P PR, R7.reuse, 0x6 ;  /* 0x0000000607007804 */ /* 0x040fe20000000000 */
[----:B------:R-:W2:Y:S01]  /*8c80*/  @P4 MUFU.LG2 R5, R5 ;  /* 0x0000000500054308 */ /* 0x000ea20000000c00 */
[C---:B------:R-:W-:Y:S01]  /*8c90*/  LOP3.LUT R8, R7.reuse, 0x1, RZ, 0xc0, !PT ;  /* 0x0000000107087812 */ /* 0x040fe200078ec0ff */
[----:B-1----:R-:W-:Y:S01]  /*8ca0*/  @P3 FMUL.FTZ R4, R4, 0.69314718246459960938 ;  /* 0x3f31721804043820 */ /* 0x002fe20000410000 */
[----:B------:R-:W-:-:S02]  /*8cb0*/  SHF.L.U32 R11, R7, 0x6, RZ ;  /* 0x00000006070b7819 */ /* 0x000fc400000006ff */
[----:B------:R-:W-:Y:S02]  /*8cc0*/  SHF.L.U32 R7, R2, 0x6, RZ ;  /* 0x0000000602077819 */ /* 0x000fe400000006ff */
[----:B------:R-:W-:Y:S02]  /*8cd0*/  LEA.HI R9, R0, R0, RZ, 0x1 ;  /* 0x0000000000097211 */ /* 0x000fe400078f08ff */
[----:B------:R-:W-:Y:S02]  /*8ce0*/  ISETP.NE.U32.AND P0, PT, R8, 0x1, PT ;  /* 0x000000010800780c */ /* 0x000fe40003f05070 */
[----:B------:R-:W-:Y:S02]  /*8cf0*/  LOP3.LUT R11, R11, 0x1c0, RZ, 0xc0, !PT ;  /* 0x000001c00b0b7812 */ /* 0x000fe400078ec0ff */
[----:B------:R-:W-:Y:S02]  /*8d00*/  LOP3.LUT R7, R7, 0x1c0, RZ, 0xc0, !PT ;  /* 0x000001c007077812 */ /* 0x000fe400078ec0ff */
[----:B------:R-:W-:-:S02]  /*8d10*/  SHF.L.U32 R8, R9, 0x2, RZ ;  /* 0x0000000209087819 */ /* 0x000fc400000006ff */
[----:B------:R-:W-:Y:S01]  /*8d20*/  LEA.HI R11, R11, R11, RZ, 0x1d ;  /* 0x0000000b0b0b7211 */ /* 0x000fe200078fe8ff */
[----:B--2---:R-:W-:Y:S01]  /*8d30*/  @P4 FMUL.FTZ R5, R5, 0.69314718246459960938 ;  /* 0x3f31721805054820 */ /* 0x004fe20000410000 */
[----:B------:R-:W-:Y:S02]  /*8d40*/  LOP3.LUT R8, R7, 0x38, R8, 0xf8, !PT ;  /* 0x0000003807087812 */ /* 0x000fe400078ef808 */
[----:B------:R-:W-:Y:S02]  /*8d50*/  SHF.R.U32.HI R7, RZ, 0x3, R7 ;  /* 0x00000003ff077819 */ /* 0x000fe40000011607 */
[----:B------:R-:W-:Y:S02]  /*8d60*/  LOP3.LUT R9, R9, 0xffffffe, RZ, 0xc0, !PT ;  /* 0x0ffffffe09097812 */ /* 0x000fe400078ec0ff */
[----:B------:R-:W-:Y:S02]  /*8d70*/  LEA R6, R6, R11, 0x1 ;  /* 0x0000000b06067211 */ /* 0x000fe400078e08ff */
[----:B------:R-:W-:-:S02]  /*8d80*/  LOP3.LUT R7, R8, R7, RZ, 0x3c, !PT ;  /* 0x0000000708077212 */ /* 0x000fc400078e3cff */
[----:B------:R-:W-:Y:S02]  /*8d90*/  IADD3 R8, R0, -R9, RZ ;  /* 0x8000000900087210 */ /* 0x000fe40007ffe0ff */
[----:B------:R-:W-:Y:S02]  /*8da0*/  LEA R6, R6, UR6, 0x2 ;  /* 0x0000000606067c11 */ /* 0x000fe4000f8e10ff */
[----:B------:R-:W-:Y:S02]  /*8db0*/  MOV R9, 0x40 ;  /* 0x0000004000097802 */ /* 0x000fe40000000f00 */
[----:B------:R-:W-:Y:S01]  /*8dc0*/  LEA R7, R8, R7, 0x2 ;  /* 0x0000000708077211 */ /* 0x000fe200078e10ff */
[----:B------:R-:W-:Y:S01]  /*8dd0*/  STS.64 [R6], R128 ;  /* 0x0000008006007388 */ /* 0x000fe20000000a00 */
[----:B------:R-:W-:Y:S02]  /*8de0*/  SHF.R.S32.HI R13, RZ, 0x2, R13 ;  /* 0x00000002ff0d7819 */ /* 0x000fe4000001140d */
[----:B------:R-:W-:Y:S01]  /*8df0*/  IADD3 R11, R6, -0x20, RZ ;  /* 0xffffffe0060b7810 */ /* 0x000fe20007ffe0ff */
[----:B------:R-:W-:Y:S01]  /*8e00*/  STS.64 [R6+0x800], R130 ;  /* 0x0008008206007388 */ /* 0x000fe20000000a00 */
[----:B------:R-:W-:-:S02]  /*8e10*/  MOV R8, 0x80 ;  /* 0x0000008000087802 */ /* 0x000fc40000000f00 */
[----:B------:R-:W-:Y:S02]  /*8e20*/  SEL R9, R9, 0xffffffc0, !P1 ;  /* 0xffffffc009097807 */ /* 0x000fe40004800000 */
[----:B------:R-:W-:Y:S02]  /*8e30*/  @P0 IADD3 R11, R6, 0x20, RZ ;  /* 0x00000020060b0810 */ /* 0x000fe40007ffe0ff */
[----:B------:R-:W-:Y:S02]  /*8e40*/  LEA R10, R10, R13, 0x4 ;  /* 0x0000000d0a0a7211 */ /* 0x000fe400078e20ff */
[----:B------:R-:W-:Y:S01]  /*8e50*/  SEL R8, R8, 0xffffff80, !P2 ;  /* 0xffffff8008087807 */ /* 0x000fe20005000000 */
        /* <DEDUP_REMOVED lines=10> */
[----:B------:R-:W5:Y:S03]  /*8f00*/  LDC.64 R8, c[0x0][0x2c0] ;  /* 0x0000b000ff087b82 */ /* 0x000f660000000a00 */
[----:B------:R-:W-:Y:S04]  /*8f10*/  STS.64 [R13], R44 ;  /* 0x0000002c0d007388 */ /* 0x000fe80000000a00 */
[----:B------:R-:W-:Y:S04]  /*8f20*/  STS.64 [R13+0x800], R46 ;  /* 0x0008002e0d007388 */ /* 0x000fe80000000a00 */
[----:B------:R-:W-:Y:S04]  /*8f30*/  STS.64 [R14], R48 ;  /* 0x000000300e007388 */ /* 0x000fe80000000a00 */
[----:B------:R-:W-:Y:S04]  /*8f40*/  STS.64 [R14+0x800], R50 ;  /* 0x000800320e007388 */ /* 0x000fe80000000a00 */
[----:B------:R-:W-:Y:S04]  /*8f50*/  STS.64 [R15], R52 ;  /* 0x000000340f007388 */ /* 0x000fe80000000a00 */
[----:B------:R-:W-:Y:S01]  /*8f60*/  STS.64 [R15+0x800], R54 ;  /* 0x000800360f007388 */ /* 0x000fe20000000a00 */
[----:B-----5:R-:W-:Y:S01]  /*8f70*/  IMAD R8, R18, R8, R207 ;  /* 0x0000000812087224 */ /* 0x020fe200078e02cf */
[----:B------:R-:W-:-:S02]  /*8f80*/  SHF.L.U32 R18, R0, 0x2, RZ ;  /* 0x0000000200127819 */ /* 0x000fc400000006ff */
        /* <DEDUP_REMOVED lines=26> */
[----:B------:R4:W-:Y:S04]  /*9130*/  STS.64 [R13+0x8000], R108 ;  /* 0x0080006c0d007388 */ /* 0x0009e80000000a00 */
[----:B------:R4:W-:Y:S01]  /*9140*/  STS.64 [R13+0x8800], R110 ;  /* 0x0088006e0d007388 */ /* 0x0009e20000000a00 */
[----:B-1----:R-:W-:-:S03]  /*9150*/  IADD3 R6, -R207, RZ, RZ ;  /* 0x000000ffcf067210 */ /* 0x002fc60007ffe1ff */
[----:B------:R4:W-:Y:S02]  /*9160*/  STS.64 [R14+0x8000], R124 ;  /* 0x0080007c0e007388 */ /* 0x0009e40000000a00 */
[----:B------:R-:W-:Y:S02]  /*9170*/  IMAD R6, R19, R6, UR4 ;  /* 0x0000000413067e24 */ /* 0x000fe4000f8e0206 */
[----:B------:R4:W-:Y:S04]  /*9180*/  STS.64 [R14+0x8800], R126 ;  /* 0x0088007e0e007388 */ /* 0x0009e80000000a00 */
[----:B------:R4:W-:Y:S04]  /*9190*/  STS.64 [R15+0x8000], R112 ;  /* 0x008000700f007388 */ /* 0x0009e80000000a00 */
[----:B------:R4:W-:Y:S01]  /*91a0*/  STS.64 [R15+0x8800], R114 ;  /* 0x008800720f007388 */ /* 0x0009e20000000a00 */
[----:B--2---:R-:W-:Y:S01]  /*91b0*/  IMAD R12, R8, R19, R6 ;  /* 0x00000013080c7224 */ /* 0x004fe200078e0206 */
[----:B------:R-:W-:-:S02]  /*91c0*/  MOV R8, 0xff800000 ;  /* 0xff80000000087802 */ /* 0x000fc40000000f00 */
[----:B------:R4:W-:Y:S01]  /*91d0*/  STS.64 [R16+0x8000], R120 ;  /* 0x0080007810007388 */ /* 0x0009e20000000a00 */
[----:B---3--:R-:W-:Y:S01]  /*91e0*/  @P3 FFMA.FTZ R8, R3, R20, R4 ;  /* 0x0000001403083223 */ /* 0x008fe20000010004 */
[----:B------:R-:W-:Y:S01]  /*91f0*/  IMAD R9, R12, R9, UR5 ;  /* 0x000000050c097e24 */ /* 0x000fe2000f8e0209 */
[----:B------:R-:W-:Y:S01]  /*9200*/  LEA R3, R7, UR6, 0x2 ;  /* 0x0000000607037c11 */ /* 0x000fe2000f8e10ff */
[----:B------:R4:W-:Y:S01]  /*9210*/  STS.64 [R16+0x8800], R122 ;  /* 0x0088007a10007388 */ /* 0x0009e20000000a00 */
[----:B------:R-:W-:Y:S01]  /*9220*/  MOV R6, 0xff800000 ;  /* 0xff80000000067802 */ /* 0x000fe20000000f00 */
[----:B------:R-:W-:Y:S01]  /*9230*/  @P4 FFMA.FTZ R6, R132, R21, R5 ;  /* 0x0000001584064223 */ /* 0x000fe20000010005 */
[----:B------:R-:W-:Y:S01]  /*9240*/  SHF.R.S32.HI R19, RZ, 0x1f, R18 ;  /* 0x0000001fff137819 */ /* 0x000fe20000011412 */
[----:B------:R4:W-:Y:S04]  /*9250*/  STS.64 [R17+0x8000], R116 ;  /* 0x0080007411007388 */ /* 0x0009e80000000a00 */
[----:B------:R4:W-:Y:S01]  /*9260*/  STS.64 [R17+0x8800], R118 ;  /* 0x0088007611007388 */ /* 0x0009e20000000a00 */
[----:B------:R-:W-:Y:S06]  /*9270*/  BAR.SYNC.DEFER_BLOCKING 0x0 ;  /* 0x0000000000007b1d */ /* 0x000fec0000010000 */
[----:B------:R-:W-:Y:S05]  /*9280*/  @P5 BRA `(.L_x_4370) ;  /* 0x00000000002c5947 */ /* 0x000fea0003800000 */
        /* <DEDUP_REMOVED lines=11> */
.L_x_4370:
[----:B------:R-:W-:Y:S05]  /*9340*/  BSYNC B0 ;  /* 0x0000000000007941 */ /* 0x000fea0003800000 */
.L_x_4369:
[----:B------:R-:W2:Y:S01]  /*9350*/  LDS.128 R96, [R3] ;  /* 0x0000000003607984 */ /* 0x000ea20000000c00 */
[----:B------:R-:W-:Y:S01]  /*9360*/  ULDC UR4, c[0x0][0x2dc] ;  /* 0x0000b70000047ab9 */ /* 0x000fe20000000800 */
[C---:B------:R-:W-:Y:S02]  /*9370*/  IMAD.WIDE R18, R2.reuse, 0xc0, R18 ;  /* 0x000000c002127825 */ /* 0x040fe400078e0212 */
[----:B------:R-:W3:Y:S02]  /*9380*/  LDS.128 R64, [R3+0x4000] ;  /* 0x0040000003407984 */ /* 0x000ee40000000c00 */
[----:B-1----:R-:W-:Y:S01]  /*9390*/  IMAD R5, R9, UR4, RZ ;  /* 0x0000000409057c24 */ /* 0x002fe2000f8e02ff */
[----:B------:R-:W-:Y:S01]  /*93a0*/  ULDC.64 UR4, c[0x0][0x288] ;  /* 0x0000a20000047ab9 */ /* 0x000fe20000000a00 */
[----:B------:R-:W1:Y:S01]  /*93b0*/  LDS.128 R32, [R3+0x8000] ;  /* 0x0080000003207984 */ /* 0x000e620000000c00 */
[C---:B------:R-:W-:Y:S02]  /*93c0*/  VIADD R4, R2.reuse, 0x8 ;  /* 0x0000000802047836 */ /* 0x040fe40000000000 */
[C---:B------:R-:W-:Y:S01]  /*93d0*/  IADD3 R6, P0, R5.reuse, R18, RZ ;  /* 0x0000001205067210 */ /* 0x040fe20007f1e0ff */
[----:B------:R-:W5:Y:S01]  /*93e0*/  LDS.128 R92, [R3+0x800] ;  /* 0x00080000035c7984 */ /* 0x000f620000000c00 */
[----:B------:R-:W-:Y:S01]  /*93f0*/  VIADD R0, R2, 0x10 ;  /* 0x0000001002007836 */ /* 0x000fe20000000000 */
[----:B------:R-:W-:Y:S01]  /*9400*/  ISETP.GE.AND P6, PT, R4, R199, PT ;  /* 0x000000c70400720c */ /* 0x000fe20003fc6270 */
[----:B------:R-:W-:Y:S01]  /*9410*/  VIADD R104, R2, 0x18 ;  /* 0x0000001802687836 */ /* 0x000fe20000000000 */
[----:B------:R-:W-:Y:S01]  /*9420*/  LEA.HI.X.SX32 R5, R5, R19, 0x1, P0 ;  /* 0x0000001305057211 */ /* 0x000fe200000f0eff */
[----:B------:R-:W5:Y:S01]  /*9430*/  LDS.128 R88, [R3+0x1000] ;  /* 0x0010000003587984 */ /* 0x000f620000000c00 */
[----:B------:R-:W-:Y:S01]  /*9440*/  LEA R106, P0, R6, UR4, 0x2 ;  /* 0x00000004066a7c11 */ /* 0x000fe2000f8010ff */
[----:B------:R-:W-:Y:S01]  /*9450*/  VIADD R102, R2, 0x20 ;  /* 0x0000002002667836 */ /* 0x000fe20000000000 */
[-C--:B------:R-:W-:Y:S01]  /*9460*/  ISETP.GE.AND P5, PT, R0, R199.reuse, PT ;  /* 0x000000c70000720c */ /* 0x080fe20003fa6270 */
[----:B------:R-:W5:Y:S01]  /*9470*/  LDS.128 R84, [R3+0x1800] ;  /* 0x0018000003547984 */ /* 0x000f620000000c00 */
[----:B------:R-:W-:Y:S01]  /*9480*/  LEA.HI.X R107, R6, UR5, R5, 0x2, P0 ;  /* 0x00000005066b7c11 */ /* 0x000fe200080f1405 */
[C---:B------:R-:W-:Y:S01]  /*9490*/  VIADD R100, R2.reuse, 0x28 ;  /* 0x0000002802647836 */ /* 0x040fe20000000000 */
[CC--:B------:R-:W-:Y:S01]  /*94a0*/  ISETP.GE.AND P0, PT, R2.reuse, R199.reuse, PT ;  /* 0x000000c70200720c */ /* 0x0c0fe20003f06270 */
[----:B------:R-:W5:Y:S01]  /*94b0*/  LDS.128 R80, [R3+0x2000] ;  /* 0x0020000003507984 */ /* 0x000f620000000c00 */
[----:B------:R-:W-:Y:S01]  /*94c0*/  VIADD R0, R2, 0x30 ;  /* 0x0000003002007836 */ /* 0x000fe20000000000 */
[-C--:B------:R-:W-:Y:S01]  /*94d0*/  ISETP.GE.AND P4, PT, R104, R199.reuse, PT ;  /* 0x000000c76800720c */ /* 0x080fe20003f86270 */
[----:B------:R-:W-:Y:S01]  /*94e0*/  VIADD R2, R2, 0x38 ;  /* 0x0000003802027836 */ /* 0x000fe20000000000 */
[----:B------:R-:W5:Y:S01]  /*94f0*/  LDS.128 R76, [R3+0x2800] ;  /* 0x00280000034c7984 */ /* 0x000f620000000c00 */
[----:B------:R-:W-:-:S02]  /*9500*/  ISETP.GE.AND P3, PT, R102, R199, PT ;  /* 0x000000c76600720c */ /* 0x000fc40003f66270 */
[-C--:B------:R-:W-:Y:S01]  /*9510*/  ISETP.GE.AND P2, PT, R100, R199.reuse, PT ;  /* 0x000000c76400720c */ /* 0x080fe20003f46270 */
[----:B------:R-:W5:Y:S01]  /*9520*/  LDS.128 R72, [R3+0x3000] ;  /* 0x0030000003487984 */ /* 0x000f620000000c00 */
[----:B------:R-:W-:-:S03]  /*9530*/  ISETP.GE.AND P1, PT, R0, R199, PT ;  /* 0x000000c70000720c */ /* 0x000fc60003f26270 */
[----:B------:R-:W5:Y:S04]  /*9540*/  LDS.128 R60, [R3+0x4800] ;  /* 0x00480000033c7984 */ /* 0x000f680000000c00 */
        /* <DEDUP_REMOVED lines=8> */
[----:B----4-:R-:W4:Y:S04]  /*95d0*/  LDS.128 R16, [R3+0xa000] ;  /* 0x00a0000003107984 */ /* 0x010f280000000c00 */
[----:B------:R-:W4:Y:S04]  /*95e0*/  LDS.128 R12, [R3+0xa800] ;  /* 0x00a80000030c7984 */ /* 0x000f280000000c00 */
[----:B------:R-:W4:Y:S04]  /*95f0*/  LDS.128 R8, [R3+0xb000] ;  /* 0x00b0000003087984 */ /* 0x000f280000000c00 */
[----:B------:R1:W4:Y:S04]  /*9600*/  LDS.128 R68, [R3+0x3800] ;  /* 0x0038000003447984 */ /* 0x0003280000000c00 */
[----:B------:R4:W4:Y:S04]  /*9610*/  LDS.128 R36, [R3+0x7800] ;  /* 0x0078000003247984 */ /* 0x0009280000000c00 */
[----:B------:R4:W4:Y:S04]  /*9620*/  LDS.128 R4, [R3+0xb800] ;  /* 0x00b8000003047984 */ /* 0x0009280000000c00 */
[----:B--2---:R2:W-:Y:S04]  /*9630*/  @!P0 STG.E.64 desc[UR12][R106.64], R96 ;  /* 0x000000606a008986 */ /* 0x0045e8000c101b0c */
[----:B------:R2:W-:Y:S04]  /*9640*/  @!P0 STG.E.64 desc[UR12][R106.64+0x8], R98 ;  /* 0x000008626a008986 */ /* 0x0005e8000c101b0c */
[----:B---3--:R2:W-:Y:S04]  /*9650*/  @!P0 STG.E.128 desc[UR12][R106.64+0x100], R64 ;  /* 0x000100406a008986 */ /* 0x0085e8000c101d0c */
[----:B-1----:R2:W-:Y:S01]  /*9660*/  @!P0 STG.E.128 desc[UR12][R106.64+0x200], R32 ;  /* 0x000200206a008986 */ /* 0x0025e2000c101d0c */
[----:B------:R-:W-:-:S03]  /*9670*/  ISETP.GE.AND P0, PT, R2, R199, PT ;  /* 0x000000c70200720c */ /* 0x000fc60003f06270 */
[----:B-----5:R2:W-:Y:S04]  /*9680*/  @!P6 STG.E.128 desc[UR12][R106.64+0x1800], R92 ;  /* 0x0018005c6a00e986 */ /* 0x0205e8000c101d0c */
[----:B------:R2:W-:Y:S04]  /*9690*/  @!P5 STG.E.128 desc[UR12][R106.64+0x3000], R88 ;  /* 0x003000586a00d986 */ /* 0x0005e8000c101d0c */
        /* <DEDUP_REMOVED lines=13> */
[----:B----4-:R2:W-:Y:S04]  /*9770*/  @!P3 STG.E.128 desc[UR12][R106.64+0x6200], R16 ;  /* 0x006200106a00b986 */ /* 0x0105e8000c101d0c */
[----:B------:R2:W-:Y:S04]  /*9780*/  @!P2 STG.E.128 desc[UR12][R106.64+0x7a00], R12 ;  /* 0x007a000c6a00a986 */ /* 0x0005e8000c101d0c */
[----:B------:R2:W-:Y:S01]  /*9790*/  @!P1 STG.E.128 desc[UR12][R106.64+0x9200], R8 ;  /* 0x009200086a009986 */ /* 0x0005e2000c101d0c */
[----:B------:R-:W-:Y:S05]  /*97a0*/  @P0 EXIT ;  /* 0x000000000000094d */ /* 0x000fea0003800000 */
[----:B------:R-:W-:Y:S04]  /*97b0*/  STG.E.128 desc[UR12][R106.64+0xa800], R68 ;  /* 0x00a800446a007986 */ /* 0x000fe8000c101d0c */
[----:B------:R-:W-:Y:S04]  /*97c0*/  STG.E.128 desc[UR12][R106.64+0xa900], R36 ;  /* 0x00a900246a007986 */ /* 0x000fe8000c101d0c */
[----:B------:R-:W-:Y:S01]  /*97d0*/  STG.E.128 desc[UR12][R106.64+0xaa00], R4 ;  /* 0x00aa00046a007986 */ /* 0x000fe2000c101d0c */
[----:B------:R-:W-:Y:S05]  /*97e0*/  EXIT ;  /* 0x000000000000794d */ /* 0x000fea0003800000 */
.L_x_4371:
        /* <DEDUP_REMOVED lines=9> */
.L_x_7472:


//--------------------- .text._ZN5flash24flash_fwd_splitkv_kernelI23Flash_fwd_kernel_traitsILi192ELi64ELi64ELi4ELb0ELb0EN7cutlass6half_tE19Flash_kernel_traitsILi192ELi64ELi64ELi4ES3_EELb0ELb0ELb0ELb0ELb1ELb1ELb1ELb0EEEvNS_16Flash_fwd_paramsE --------------------------
	.section	.text._ZN5flash24flash_fwd_splitkv_kernelI23Flash_fwd_kernel_traitsILi192ELi64ELi64ELi4ELb0ELb0EN7cutlass6half_tE19Flash_kernel_traitsILi192ELi64ELi64ELi4ES3_EELb0ELb0ELb0ELb0ELb1ELb1ELb1ELb0EEEvNS_16Flash_fwd_paramsE,"ax",@progbits
	.align	128
        .global         _ZN5flash24flash_fwd_splitkv_kernelI23Flash_fwd_kernel_traitsILi192ELi64ELi64ELi4ELb0ELb0EN7cutlass6half_tE19Flash_kernel_traitsILi192ELi64ELi64ELi4ES3_EELb0ELb0ELb0ELb0ELb1ELb1ELb1ELb0EEEvNS_16Flash_fwd_paramsE
        .type           _ZN5flash24flash_fwd_splitkv_kernelI23Flash_fwd_kernel_traitsILi192ELi64ELi64ELi4ELb0ELb0EN7cutlass6half_tE19Flash_kernel_traitsILi192ELi64ELi64ELi4ES3_EELb0ELb0ELb0ELb0ELb1ELb1ELb1ELb0EEEvNS_16Flash_fwd_paramsE,@function
        .size           _ZN5flash24flash_fwd_splitkv_kernelI23Flash_fwd_kernel_traitsILi192ELi64ELi64ELi4ELb0ELb0EN7cutlass6half_tE19Flash_kernel_traitsILi192ELi64ELi64ELi4ES3_EELb0ELb0ELb0ELb0ELb1ELb1ELb1ELb0EEEvNS_16Flash_fwd_paramsE,(.L_x_7473 - _ZN5flash24flash_fwd_splitkv_kernelI23Flash_fwd_kernel_traitsILi192ELi64ELi64ELi4ELb0ELb0EN7cutlass6half_tE19Flash_kernel_traitsILi192ELi64ELi64ELi4ES3_EELb0ELb0ELb0ELb0ELb1ELb1ELb1ELb0EEEvNS_16Flash_fwd_paramsE)
        .other          _ZN5flash24flash_fwd_splitkv_kernelI23Flash_fwd_kernel_traitsILi192ELi64ELi64ELi4ELb0ELb0EN7cutlass6half_tE19Flash_kernel_traitsILi192ELi64ELi64ELi4ES3_EELb0ELb0ELb0ELb0ELb1ELb1ELb1ELb0EEEvNS_16Flash_fwd_paramsE,@"STO_CUDA_ENTRY STV_DEFAULT"
_ZN5flash24flash_fwd_splitkv_kernelI23Flash_fwd_kernel_traitsILi192ELi64ELi64ELi4ELb0ELb0EN7cutlass6half_tE19Flash_kernel_traitsILi192ELi64ELi64ELi4ES3_EELb0ELb0ELb0ELb0ELb1ELb1ELb1ELb0EEEvNS_16Flash_fwd_paramsE:
.text._ZN5flash24flash_fwd_splitkv_kernelI23Flash_fwd_kernel_traitsILi192ELi64ELi64ELi4ELb0ELb0EN7cutlass6half_tE19Flash_kernel_traitsILi192ELi64ELi64ELi4ES3_EELb0ELb0ELb0ELb0ELb1ELb1ELb1ELb0EEEvNS_16Flash_fwd_paramsE:
        /* <DEDUP_REMOVED lines=30> */
[----:B------:R-:W-:-:S13]  /*01e0*/  ISETP.GE.U32.AND P3, PT, R0, R5, PT ;  /* 0x000000050000720c */ /* 0x000fda0003f66070 */
        /* <DEDUP_REMOVED lines=29> */
.L_x_4372:
[----:B------:R-:W1:Y:S02]  /*03c0*/  LDC R6, c[0x0][0x2c8] ;  /* 0x0000b200ff067b82 */ /* 0x000e640000000800 */
.L_x_4373:
        /* <DEDUP_REMOVED lines=20> */
[----:B--2---:R-:W-:-:S03]  /*0510*/  VIADD R18, R18, 0xffffffe ;  /* 0x0ffffffe12127836 */ /* 0x004fc60000000000 */
[----:B------:R-:W-:Y:S02]  /*0520*/  IABS R3, R15 ;  /* 0x0000000f00037213 */ /* 0x000fe40000000000 */
[-C--:B------:R-:W-:Y:S01]  /*0530*/  LOP3.LUT R15, R15, R10.reuse, RZ, 0x3c, !PT ;  /* 0x0000000a0f0f7212 */ /* 0x080fe200078e3cff */
[----:B------:R-:W2:Y:S03]  /*0540*/  F2I.FTZ.U32.TRUNC.NTZ R19, R18 ;  /* 0x0000001200137305 */ /* 0x000ea6000021f000 */
[----:B------:R-:W-:Y:S01]  /*0550*/  ISETP.GE.AND P0, PT, R15, RZ, PT ;  /* 0x000000ff0f00720c */ /* 0x000fe20003f06270 */
        /* <DEDUP_REMOVED lines=122> */
.L_x_4374:
        /* <DEDUP_REMOVED lines=24> */
.L_x_4375:
        /* <DEDUP_REMOVED lines=71> */
[----:B------:R-:W-:Y:S01]  /*12f0*/  IMAD R6, R25, R101, R6 ;  /* 0x0000006519067224 */ /* 0x000fe200078e0206 */
[----:B------:R-:W-:Y:S01]  /*1300*/  IADD3 R8, R27, R3, RZ ;  /* 0x000000031b087210 */ /* 0x000fe20007ffe0ff */
[----:B------:R-:W-:-:S04]  /*1310*/  IMAD.WIDE.U32 R10, R25, R100, R10 ;  /* 0x00000064190a7225 */ /* 0x000fc800078e000a */
[----:B------:R-:W-:Y:S02]  /*1320*/  IMAD.IADD R11, R11, 0x1, R6 ;  /* 0x000000010b0b7824 */ /* 0x000fe400078e0206 */
[C---:B------:R-:W-:Y:S02]  /*1330*/  IMAD R7, R20.reuse, UR5, R7 ;  /* 0x0000000514077c24 */ /* 0x040fe4000f8e0207 */
[----:B------:R-:W-:-:S05]  /*1340*/  IMAD.WIDE.U32 R102, R20, UR4, R10 ;  /* 0x0000000414667c25 */ /* 0x000fca000f8e000a */
[----:B------:R-:W-:Y:S01]  /*1350*/  IADD3 R4, R103, R7, RZ ;  /* 0x0000000767047210 */ /* 0x000fe20007ffe0ff */
[----:B------:R-:W-:Y:S06]  /*1360*/  BRA `(.L_x_4377) ;  /* 0x0000000400307947 */ /* 0x000fec0003800000 */
.L_x_4376:
        /* <DEDUP_REMOVED lines=49> */
.L_x_4378:
        /* <DEDUP_REMOVED lines=27> */
.L_x_4377:
[----:B------:R-:W-:Y:S01]  /*1830*/  ISETP.NE.AND P0, PT, R9, -0x1, PT ;  /* 0xffffffff0900780c */ /* 0x000fe20003f05270 */
[----:B------:R-:W-:Y:S01]  /*1840*/  IMAD.IADD R207, R207, 0x1, -R0 ;  /* 0x00000001cfcf7824 */ /* 0x000fe200078e0a00 */
[----:B------:R-:W-:Y:S01]  /*1850*/  SHF.R.S32.HI R5, RZ, 0x1f, R106 ;  /* 0x0000001fff057819 */ /* 0x000fe2000001146a */
[----:B------:R-:W-:Y:S01]  /*1860*/  ULDC.64 UR4, c[0x0][0x258] ;  /* 0x0000960000047ab9 */ /* 0x000fe20000000a00 */
[----:B------:R-:W-:Y:S01]  /*1870*/  SHF.R.S32.HI R37, RZ, 0x1f, R34 ;  /* 0x0000001fff257819 */ /* 0x000fe20000011422 */
[----:B------:R-:W-:Y:S01]  /*1880*/  VIADD R135, R133, 0xffffffff ;  /* 0xffffffff85877836 */ /* 0x000fe20000000000 */
[----:B------:R-:W-:Y:S01]  /*1890*/  LEA.HI R11, R5, R106, RZ, 0x3 ;  /* 0x0000006a050b7211 */ /* 0x000fe200078f18ff */
[----:B------:R-:W-:Y:S02]  /*18a0*/  ULDC.64 UR6, c[0x0][0x268] ;  /* 0x00009a0000067ab9 */ /* 0x000fe40000000a00 */
[----:B------:R-:W-:Y:S01]  /*18b0*/  IMAD R37, R37, UR4, RZ ;  /* 0x0000000425257c24 */ /* 0x000fe2000f8e02ff */
[----:B------:R-:W-:Y:S01]  /*18c0*/  SHF.R.S32.HI R18, RZ, 0x3, R11 ;  /* 0x00000003ff127819 */ /* 0x000fe2000001140b */
[----:B------:R-:W-:Y:S01]  /*18d0*/  IMAD R17, R17, UR6, RZ ;  /* 0x0000000611117c24 */ /* 0x000fe2000f8e02ff */
[----:B------:R-:W-:Y:S01]  /*18e0*/  LOP3.LUT R11, R11, 0xfffffff8, RZ, 0xc0, !PT ;  /* 0xfffffff80b0b7812 */ /* 0x000fe200078ec0ff */
[----:B------:R-:W1:Y:S01]  /*18f0*/  @!P0 LDC.64 R2, c[0x0][0x228] ;  /* 0x00008a00ff028b82 */ /* 0x000e620000000a00 */
[----:B------:R-:W-:Y:S01]  /*1900*/  @!P0 SHF.R.S32.HI R13, RZ, 0x1f, R215 ;  /* 0x0000001fff0d8819 */ /* 0x000fe200000114d7 */
[C---:B------:R-:W-:Y:S01]  /*1910*/  VIADD R22, R18.reuse, 0x10 ;  /* 0x0000001012167836 */ /* 0x040fe20000000000 */
[CC--:B------:R-:W-:Y:S01]  /*1920*/  ISETP.GE.AND P4, PT, R18.reuse, R207.reuse, PT ;  /* 0x000000cf1200720c */ /* 0x0c0fe20003f86270 */
[----:B------:R-:W-:Y:S01]  /*1930*/  VIADD R16, R18, 0x20 ;  /* 0x0000002012107836 */ /* 0x000fe20000000000 */
[--C-:B------:R-:W-:Y:S01]  /*1940*/  SHF.R.S32.HI R19, RZ, 0x1f, R18.reuse ;  /* 0x0000001fff137819 */ /* 0x100fe20000011412 */
[----:B------:R-:W-:Y:S01]  /*1950*/  IMAD R37, R34, UR5, R37 ;  /* 0x0000000522257c24 */ /* 0x000fe2000f8e0225 */
[-C--:B------:R-:W-:Y:S01]  /*1960*/  ISETP.GE.AND P5, PT, R22, R207.reuse, PT ;  /* 0x000000cf1600720c */ /* 0x080fe20003fa6270 */
[----:B------:R-:W2:Y:S01]  /*1970*/  @P0 LDC.64 R6, c[0x0][0x240] ;  /* 0x00009000ff060b82 */ /* 0x000ea20000000a00 */
[----:B------:R-:W-:Y:S01]  /*1980*/  ISETP.GE.AND P2, PT, R16, R207, PT ;  /* 0x000000cf1000720c */ /* 0x000fe20003f46270 */
[----:B------:R-:W-:Y:S01]  /*1990*/  IMAD.WIDE R40, R41, 0x40, R18 ;  /* 0x0000004029287825 */ /* 0x000fe200078e0212 */
[----:B------:R-:W-:-:S03]  /*19a0*/  UMOV UR5, 0x400 ;  /* 0x0000040000057882 */ /* 0x000fc60000000000 */
[----:B------:R-:W-:Y:S02]  /*19b0*/  IMAD R105, R19, R100, RZ ;  /* 0x0000006413697224 */ /* 0x000fe400078e02ff */
[----:B------:R-:W-:Y:S02]  /*19c0*/  IMAD R17, R20, UR7, R17 ;  /* 0x0000000714117c24 */ /* 0x000fe4000f8e0211 */
[----:B------:R-:W-:Y:S02]  /*19d0*/  IMAD R105, R18, R101, R105 ;  /* 0x0000006512697224 */ /* 0x000fe400078e0269 */
[----:B------:R-:W3:Y:S01]  /*19e0*/  @!P5 S2R R30, SR_CgaCtaId ;  /* 0x00000000001ed919 */ /* 0x000ee20000008800 */
[----:B-1----:R-:W-:Y:S01]  /*19f0*/  @!P0 IMAD R0, R13, R2, RZ ;  /* 0x000000020d008224 */ /* 0x002fe200078e02ff */
[----:B------:R-:W1:Y:S01]  /*1a00*/  @!P2 S2R R28, SR_CgaCtaId ;  /* 0x00000000001ca919 */ /* 0x000e620000008800 */
[----:B------:R-:W-:Y:S02]  /*1a10*/  @!P2 MOV R13, 0x400 ;  /* 0x00000400000da802 */ /* 0x000fe40000000f00 */
[----:B------:R-:W-:-:S02]  /*1a20*/  @!P0 IMAD R3, R215, R3, R0 ;  /* 0x00000003d7038224 */ /* 0x000fc400078e0200 */
[----:B------:R-:W-:Y:S02]  /*1a30*/  IMAD.IADD R0, R106, 0x1, -R11 ;  /* 0x000000016a007824 */ /* 0x000fe400078e0a0b */
[----:B--2---:R-:W-:-:S04]  /*1a40*/  @P0 IMAD.WIDE.U32 R14, R9, R6, RZ ;  /* 0x00000006090e0225 */ /* 0x004fc800078e00ff */
[----:B-----5:R-:W-:Y:S02]  /*1a50*/  @P0 IMAD.MOV.U32 R10, RZ, RZ, R14 ;  /* 0x000000ffff0a0224 */ /* 0x020fe400078e000e */
[----:B------:R-:W-:Y:S02]  /*1a60*/  VIADD R14, R18, 0x30 ;  /* 0x00000030120e7836 */ /* 0x000fe40000000000 */
[----:B------:R-:W-:Y:S02]  /*1a70*/  @P0 IMAD R9, R9, R7, R15 ;  /* 0x0000000709090224 */ /* 0x000fe400078e020f */
[----:B------:R-:W-:Y:S01]  /*1a80*/  @!P0 IMAD.WIDE.U32 R6, R215, R2, RZ ;  /* 0x00000002d7068225 */ /* 0x000fe200078e00ff */
[----:B------:R-:W-:-:S03]  /*1a90*/  ISETP.GE.AND P1, PT, R14, R207, PT ;  /* 0x000000cf0e00720c */ /* 0x000fc60003f26270 */
[----:B------:R-:W-:Y:S02]  /*1aa0*/  IMAD.SHL.U32 R11, R0, 0x8, RZ ;  /* 0x00000008000b7824 */ /* 0x000fe400078e00ff */
[----:B------:R-:W-:Y:S02]  /*1ab0*/  @!P0 IMAD.IADD R9, R7, 0x1, R3 ;  /* 0x0000000107098824 */ /* 0x000fe400078e0203 */
[----:B------:R-:W-:Y:S01]  /*1ac0*/  @!P0 IMAD.MOV.U32 R10, RZ, RZ, R6 ;  /* 0x000000ffff0a8224 */ /* 0x000fe200078e0006 */
[C---:B------:R-:W-:Y:S01]  /*1ad0*/  IADD3 R26, P0, R11.reuse, R26, RZ ;  /* 0x0000001a0b1a7210 */ /* 0x040fe20007f1e0ff */
[----:B------:R-:W-:Y:S01]  /*1ae0*/  IMAD.SHL.U32 R2, R18, 0x40, RZ ;  /* 0x0000004012027824 */ /* 0x000fe200078e00ff */
[----:B------:R-:W-:Y:S01]  /*1af0*/  SHF.R.S32.HI R3, RZ, 0x1f, R11 ;  /* 0x0000001fff037819 */ /* 0x000fe2000001140b */
[----:B------:R-:W2:Y:S01]  /*1b00*/  @!P4 LDC.64 R6, c[0x0][0x240] ;  /* 0x00009000ff06cb82 */ /* 0x000ea20000000a00 */
[----:B------:R-:W-:Y:S01]  /*1b10*/  IADD3 R102, P3, R11, R102, RZ ;  /* 0x000000660b667210 */ /* 0x000fe20007f7e0ff */
[----:B------:R-:W4:Y:S01]  /*1b20*/  @!P1 S2R R24, SR_CgaCtaId ;  /* 0x0000000000189919 */ /* 0x000f220000008800 */
[----:B------:R-:W-:Y:S01]  /*1b30*/  LOP3.LUT R2, R2, 0x1c0, RZ, 0xc0, !PT ;  /* 0x000001c002027812 */ /* 0x000fe200078ec0ff */
[----:B------:R-:W-:Y:S01]  /*1b40*/  IMAD.X R27, R3, 0x1, R8, P0 ;  /* 0x00000001031b7824 */ /* 0x000fe200000e0608 */
[----:B------:R-:W-:-:S02]  /*1b50*/  IADD3 R8, P0, R11, R10, RZ ;  /* 0x0000000a0b087210 */ /* 0x000fc40007f1e0ff */
[----:B------:R-:W-:Y:S01]  /*1b60*/  LOP3.LUT R15, R2, 0x38, R11, 0xf8, !PT ;  /* 0x00000038020f7812 */ /* 0x000fe200078ef80b */
[----:B------:R-:W-:Y:S01]  /*1b70*/  IMAD.WIDE.U32 R26, R20, UR6, R26 ;  /* 0x00000006141a7c25 */ /* 0x000fe2000f8e001a */
[----:B------:R-:W-:Y:S01]  /*1b80*/  SHF.R.U32.HI R2, RZ, 0x3, R2 ;  /* 0x00000003ff027819 */ /* 0x000fe20000011602 */
[----:B------:R-:W-:Y:S01]  /*1b90*/  ULDC.64 UR6, c[0x0][0x220] ;  /* 0x0000880000067ab9 */ /* 0x000fe20000000a00 */
[C---:B------:R-:W-:Y:S01]  /*1ba0*/  IADD3.X R103, R3.reuse, R4, RZ, P3, !PT ;  /* 0x0000000403677210 */ /* 0x040fe20001ffe4ff */
[----:B------:R-:W-:Y:S01]  /*1bb0*/  IMAD.X R9, R3, 0x1, R9, P0 ;  /* 0x0000000103097824 */ /* 0x000fe200000e0609 */
[----:B------:R-:W-:Y:S01]  /*1bc0*/  LOP3.LUT R15, R15, R2, RZ, 0x3c, !PT ;  /* 0x000000020f0f7212 */ /* 0x000fe200078e3cff */
[----:B------:R-:W-:Y:S01]  /*1bd0*/  IMAD.IADD R27, R27, 0x1, R17 ;  /* 0x000000011b1b7824 */ /* 0x000fe200078e0211 */
[----:B------:R-:W1:Y:S01]  /*1be0*/  @!P5 LDC.64 R2, c[0x0][0x240] ;  /* 0x00009000ff02db82 */ /* 0x000e620000000a00 */
[----:B------:R-:W-:Y:S01]  /*1bf0*/  IMAD.WIDE.U32 R34, R34, UR4, R8 ;  /* 0x0000000422227c25 */ /* 0x000fe2000f8e0008 */
[----:B------:R-:W-:-:S02]  /*1c00*/  @!P5 MOV R11, 0x400 ;  /* 0x00000400000bd802 */ /* 0x000fc40000000f00 */
[----:B------:R-:W-:Y:S01]  /*1c10*/  LEA.HI R10, R5, R106, RZ, 0x6 ;  /* 0x0000006a050a7211 */ /* 0x000fe200078f30ff */
[----:B------:R-:W-:Y:S01]  /*1c20*/  IMAD.IADD R37, R35, 0x1, R37 ;  /* 0x0000000123257824 */ /* 0x000fe200078e0225 */
[C---:B------:R-:W-:Y:S01]  /*1c30*/  @!P5 IADD3 R21, P0, R40.reuse, 0x10, RZ ;  /* 0x000000102815d810 */ /* 0x040fe20007f1e0ff */
[----:B------:R-:W-:Y:S01]  /*1c40*/  @!P4 IMAD.MOV.U32 R36, RZ, RZ, R34 ;  /* 0x000000ffff24c224 */ /* 0x000fe200078e0022 */
[----:B------:R-:W1:Y:S01]  /*1c50*/  S2UR UR4, SR_CgaCtaId ;  /* 0x00000000000479c3 */ /* 0x000e620000008800 */
[-C--:B--2---:R-:W-:Y:S01]  /*1c60*/  @!P4 IMAD R4, R41, R6.reuse, RZ ;  /* 0x000000062904c224 */ /* 0x084fe200078e02ff */
[C---:B------:R-:W-:Y:S01]  /*1c70*/  @!P2 IADD3 R31, P3, R40.reuse, 0x20, RZ ;  /* 0x00000020281fa810 */ /* 0x040fe20007f7e0ff */
[----:B------:R-:W-:Y:S01]  /*1c80*/  @!P4 IMAD.WIDE.U32 R38, R40, R6, R36 ;  /* 0x000000062826c225 */ /* 0x000fe200078e0024 */
[----:B---3--:R-:W-:Y:S02]  /*1c90*/  @!P5 LEA R30, R30, R11, 0x18 ;  /* 0x0000000b1e1ed211 */ /* 0x008fe400078ec0ff */
[----:B------:R-:W-:Y:S01]  /*1ca0*/  @!P1 MOV R11, 0x400 ;  /* 0x00000400000b9802 */ /* 0x000fe20000000f00 */
[----:B------:R-:W-:Y:S01]  /*1cb0*/  @!P4 IMAD R4, R40, R7, R4 ;  /* 0x000000072804c224 */ /* 0x000fe200078e0204 */
[----:B------:R-:W2:Y:S01]  /*1cc0*/  @!P4 LDC.64 R8, c[0x0][0x210] ;  /* 0x00008400ff08cb82 */ /* 0x000ea20000000a00 */
[----:B------:R-:W-:Y:S01]  /*1cd0*/  IMAD.SHL.U32 R10, R10, 0x8, RZ ;  /* 0x000000080a0a7824 */ /* 0x000fe200078e00ff */
[----:B------:R-:W-:Y:S01]  /*1ce0*/  @!P5 MOV R43, R37 ;  /* 0x00000025002bd202 */ /* 0x000fe20000000f00 */
[--C-:B------:R-:W-:Y:S01]  /*1cf0*/  @!P5 IMAD.X R33, RZ, RZ, R41.reuse, P0 ;  /* 0x000000ffff21d224 */ /* 0x100fe200000e0629 */
[----:B------:R-:W-:Y:S01]  /*1d00*/  @!P1 IADD3 R32, P0, R40, 0x30, RZ ;  /* 0x0000003028209810 */ /* 0x000fe20007f1e0ff */
[----:B------:R-:W-:Y:S01]  /*1d10*/  @!P2 IMAD.X R29, RZ, RZ, R41, P3 ;  /* 0x000000ffff1da224 */ /* 0x000fe200018e0629 */
[----:B----4-:R-:W-:Y:S01]  /*1d20*/  @!P1 LEA R24, R24, R11, 0x18 ;  /* 0x0000000b18189211 */ /* 0x010fe200078ec0ff */
[----:B------:R-:W-:Y:S01]  /*1d30*/  @!P4 IMAD.IADD R4, R39, 0x1, R4 ;  /* 0x000000012704c824 */ /* 0x000fe200078e0204 */
[----:B------:R-:W-:Y:S01]  /*1d40*/  LOP3.LUT R15, R15, 0xfffffe00, R10, 0xf8, !PT ;  /* 0xfffffe000f0f7812 */ /* 0x000fe200078ef80a */
[----:B------:R-:W-:Y:S01]  /*1d50*/  @!P5 IMAD.MOV.U32 R42, RZ, RZ, R34 ;  /* 0x000000ffff2ad224 */ /* 0x000fe200078e0022 */
[----:B------:R-:W3:Y:S01]  /*1d60*/  @!P2 LDC.64 R10, c[0x0][0x240] ;  /* 0x00009000ff0aab82 */ /* 0x000ee20000000a00 */
[----:B-1----:R-:W-:Y:S01]  /*1d70*/  @!P2 LEA R28, R28, R13, 0x18 ;  /* 0x0000000d1c1ca211 */ /* 0x002fe200078ec0ff */
[----:B------:R-:W-:Y:S01]  /*1d80*/  IMAD.WIDE.U32 R102, R18, R100, R102 ;  /* 0x0000006412667225 */ /* 0x000fe200078e0066 */
[----:B------:R-:W-:-:S03]  /*1d90*/  ULEA UR4, UR4, UR5, 0x18 ;  /* 0x0000000504047291 */ /* 0x000fc6000f8ec03f */
[----:B------:R-:W-:Y:S02]  /*1da0*/  @!P5 IMAD.WIDE.U32 R42, R21, R2, R42 ;  /* 0x00000002152ad225 */ /* 0x000fe400078e002a */
[----:B------:R-:W1:Y:S01]  /*1db0*/  @!P1 LDC.64 R6, c[0x0][0x240] ;  /* 0x00009000ff069b82 */ /* 0x000e620000000a00 */
[----:B------:R-:W-:Y:S01]  /*1dc0*/  IADD3 R105, R103, R105, RZ ;  /* 0x0000006967697210 */ /* 0x000fe20007ffe0ff */
[----:B------:R-:W-:Y:S01]  /*1dd0*/  ULDC UR5, c[0x0][0x39c] ;  /* 0x0000e70000057ab9 */ /* 0x000fe20000000800 */
[C---:B------:R-:W-:Y:S01]  /*1de0*/  @!P2 IMAD R28, R15.reuse, 0x2, R28 ;  /* 0x000000020f1ca824 */ /* 0x040fe200078e021c */
[C---:B------:R-:W-:Y:S01]  /*1df0*/  LEA R213, R15.reuse, UR4, 0x1 ;  /* 0x000000040fd57c11 */ /* 0x040fe2000f8e08ff */
[----:B------:R-:W-:Y:S01]  /*1e00*/  @!P1 IMAD R24, R15, 0x2, R24 ;  /* 0x000000020f189824 */ /* 0x000fe200078e0218 */
[C---:B--2---:R-:W-:Y:S01]  /*1e10*/  @!P4 LEA R40, P3, R38.reuse, R8, 0x1 ;  /* 0x000000082628c211 */ /* 0x044fe200078608ff */
[----:B------:R-:W-:Y:S01]  /*1e20*/  @!P5 IMAD R8, R33, R2, RZ ;  /* 0x000000022108d224 */ /* 0x000fe200078e02ff */
[----:B------:R-:W2:Y:S01]  /*1e30*/  @!P5 LDC.64 R12, c[0x0][0x210] ;  /* 0x00008400ff0cdb82 */ /* 0x000ea20000000a00 */
[----:B------:R-:W-:Y:S01]  /*1e40*/  @!P1 IMAD.X R33, RZ, RZ, R41, P0 ;  /* 0x000000ffff219224 */ /* 0x000fe200000e0629 */
[----:B------:R-:W-:Y:S01]  /*1e50*/  @!P4 LEA.HI.X R41, R38, R9, R4, 0x1, P3 ;  /* 0x000000092629c211 */ /* 0x000fe200018f0c04 */
[----:B------:R-:W-:-:S02]  /*1e60*/  IMAD.SHL.U32 R4, R135, 0x40, RZ ;  /* 0x0000004087047824 */ /* 0x000fc400078e00ff */
[----:B------:R-:W-:Y:S02]  /*1e70*/  @!P5 IMAD R35, R21, R3, R8 ;  /* 0x000000031523d224 */ /* 0x000fe400078e0208 */
[----:B------:R-:W-:Y:S01]  /*1e80*/  IMAD.IADD R21, R109, 0x1, -R4 ;  /* 0x000000016d157824 */ /* 0x000fe200078e0a04 */
[----:B------:R-:W-:Y:S01]  /*1e90*/  @!PT LDS RZ, [RZ] ;  /* 0x00000000fffff984 */ /* 0x000fe20000000800 */
[----:B------:R-:W-:Y:S01]  /*1ea0*/  @!PT LDS RZ, [RZ] ;  /* 0x00000000fffff984 */ /* 0x000fe20000000800 */
[----:B------:R-:W-:Y:S01]  /*1eb0*/  @!PT LDS RZ, [RZ] ;  /* 0x00000000fffff984 */ /* 0x000fe20000000800 */
[----:B------:R-:W-:Y:S01]  /*1ec0*/  @!P4 LDGSTS.E.BYPASS.LTC128B.128 [R213], desc[UR14][R40.64] ;  /* 0x0000000028d5cfae */ /* 0x000fe2000b901d4e */
[----:B------:R-:W4:Y:S01]  /*1ed0*/  @!P2 LDC.64 R8, c[0x0][0x210] ;  /* 0x00008400ff08ab82 */ /* 0x000f220000000a00 */
[----:B---3--:R-:W-:Y:S02]  /*1ee0*/  @!P2 IMAD R36, R29, R10, RZ ;  /* 0x0000000a1d24a224 */ /* 0x008fe400078e02ff */
[----:B------:R-:W-:Y:S01]  /*1ef0*/  @!P4 LDGSTS.E.BYPASS.LTC128B.128 [R213+0x2000], desc[UR14][R40.64+0x80] ;  /* 0x0200008028d5cfae */ /* 0x000fe2000b901d4e */
[----:B------:R-:W-:Y:S01]  /*1f00*/  @!P5 IMAD.IADD R38, R43, 0x1, R35 ;  /* 0x000000012b26d824 */ /* 0x000fe200078e0223 */
[-C--:B------:R-:W-:Y:S01]  /*1f10*/  ISETP.GE.AND P3, PT, R22, R21.reuse, PT ;  /* 0x000000151600720c */ /* 0x080fe20003f66270 */
[----:B------:R-:W-:Y:S01]  /*1f20*/  @!P1 IMAD.MOV.U32 R35, RZ, RZ, R37 ;  /* 0x000000ffff239224 */ /* 0x000fe200078e0025 */
[----:B------:R3:W-:Y:S01]  /*1f30*/  @!P4 LDGSTS.E.BYPASS.LTC128B.128 [R213+0x4000], desc[UR14][R40.64+0x100] ;  /* 0x0400010028d5cfae */ /* 0x0007e2000b901d4e */
[----:B------:R-:W-:Y:S01]  /*1f40*/  ISETP.GE.AND P4, PT, R18, R21, PT ;  /* 0x000000151200720c */ /* 0x000fe20003f86270 */
[----:B------:R-:W4:Y:S01]  /*1f50*/  @!P1 LDC.64 R2, c[0x0][0x210] ;  /* 0x00008400ff029b82 */ /* 0x000f220000000a00 */
[----:B-1----:R-:W-:-:S02]  /*1f60*/  @!P1 IMAD R33, R33, R6, RZ ;  /* 0x0000000621219224 */ /* 0x002fc400078e02ff */
[----:B------:R-:W-:Y:S02]  /*1f70*/  @!P2 IMAD R11, R31, R11, R36 ;  /* 0x0000000b1f0ba224 */ /* 0x000fe400078e0224 */
[----:B------:R-:W-:Y:S01]  /*1f80*/  @!P1 IMAD R33, R32, R7, R33 ;  /* 0x0000000720219224 */ /* 0x000fe200078e0221 */
[----:B--2---:R-:W-:Y:S01]  /*1f90*/  @!P5 LEA R12, P0, R42, R12, 0x1 ;  /* 0x0000000c2a0cd211 */ /* 0x004fe200078008ff */
[----:B------:R-:W-:-:S03]  /*1fa0*/  @!P5 IMAD R29, R15, 0x2, R30 ;  /* 0x000000020f1dd824 */ /* 0x000fc600078e021e */
[----:B------:R-:W-:-:S05]  /*1fb0*/  @!P5 LEA.HI.X R13, R42, R13, R38, 0x1, P0 ;  /* 0x0000000d2a0dd211 */ /* 0x000fca00000f0c26 */
[----:B------:R-:W-:Y:S04]  /*1fc0*/  @!P5 LDGSTS.E.BYPASS.LTC128B.128 [R29+0x800], desc[UR14][R12.64] ;  /* 0x008000000c1ddfae */ /* 0x000fe8000b901d4e */
[----:B------:R-:W-:Y:S04]  /*1fd0*/  @!P5 LDGSTS.E.BYPASS.LTC128B.128 [R29+0x2800], desc[UR14][R12.64+0x80] ;  /* 0x028000800c1ddfae */ /* 0x000fe8000b901d4e */
[----:B------:R1:W-:Y:S01]  /*1fe0*/  @!P5 LDGSTS.E.BYPASS.LTC128B.128 [R29+0x4800], desc[UR14][R12.64+0x100] ;  /* 0x048001000c1ddfae */ /* 0x0003e2000b901d4e */
[----:B------:R-:W-:Y:S01]  /*1ff0*/  IADD3 R25, P5, R18, R25, RZ ;  /* 0x0000001912197210 */ /* 0x000fe20007fbe0ff */
[----:B---3--:R-:W-:-:S02]  /*2000*/  @!P2 IMAD.MOV.U32 R40, RZ, RZ, R34 ;  /* 0x000000ffff28a224 */ /* 0x008fc400078e0022 */
[----:B------:R-:W-:Y:S02]  /*2010*/  @!P2 IMAD.MOV.U32 R41, RZ, RZ, R37 ;  /* 0x000000ffff29a224 */ /* 0x000fe400078e0025 */
[----:B------:R-:W-:Y:S02]  /*2020*/  @!P1 IMAD.WIDE.U32 R34, R32, R6, R34 ;  /* 0x0000000620229225 */ /* 0x000fe400078e0022 */
[----:B------:R-:W2:Y:S02]  /*2030*/  @!P4 LDC.64 R6, c[0x0][0x218] ;  /* 0x00008600ff06cb82 */ /* 0x000ea40000000a00 */
[----:B------:R-:W-:Y:S02]  /*2040*/  @!P2 IMAD.WIDE.U32 R40, R31, R10, R40 ;  /* 0x0000000a1f28a225 */ /* 0x000fe400078e0028 */
[----:B------:R-:W3:Y:S02]  /*2050*/  @!P4 S2R R10, SR_CgaCtaId ;  /* 0x00000000000ac919 */ /* 0x000ee40000008800 */
[----:B------:R-:W-:Y:S01]  /*2060*/  @!P2 IMAD.IADD R11, R41, 0x1, R11 ;  /* 0x00000001290ba824 */ /* 0x000fe200078e020b */
[----:B----4-:R-:W-:Y:S01]  /*2070*/  @!P2 LEA R8, P0, R40, R8, 0x1 ;  /* 0x000000082808a211 */ /* 0x010fe200078008ff */
[----:B------:R-:W-:-:S02]  /*2080*/  @!P1 IMAD.IADD R33, R35, 0x1, R33 ;  /* 0x0000000123219824 */ /* 0x000fc400078e0221 */
[----:B------:R-:W-:Y:S01]  /*2090*/  IMAD.X R23, R19, 0x1, R23, P5 ;  /* 0x0000000113177824 */ /* 0x000fe200028e0617 */
[----:B------:R-:W-:Y:S02]  /*20a0*/  @!P2 LEA.HI.X R9, R40, R9, R11, 0x1, P0 ;  /* 0x000000092809a211 */ /* 0x000fe400000f0c0b */
[----:B------:R-:W-:Y:S01]  /*20b0*/  @!P1 LEA R30, P0, R34, R2, 0x1 ;  /* 0x00000002221e9211 */ /* 0x000fe200078008ff */
[----:B------:R-:W4:Y:S01]  /*20c0*/  @!P3 S2R R11, SR_CgaCtaId ;  /* 0x00000000000bb919 */ /* 0x000f220000008800 */
[----:B------:R-:W-:Y:S02]  /*20d0*/  ISETP.GE.AND P5, PT, R22, R21, PT ;  /* 0x000000151600720c */ /* 0x000fe40003fa6270 */
[----:B------:R-:W-:Y:S01]  /*20e0*/  @!P1 LEA.HI.X R31, R34, R3, R33, 0x1, P0 ;  /* 0x00000003221f9211 */ /* 0x000fe200000f0c21 */
[----:B------:R-:W-:Y:S01]  /*20f0*/  @!P2 LDGSTS.E.BYPASS.LTC128B.128 [R28+0x1000], desc[UR14][R8.64] ;  /* 0x01000000081cafae */ /* 0x000fe2000b901d4e */
[----:B------:R-:W-:Y:S01]  /*2100*/  ISETP.GE.AND P0, PT, R16, R21, PT ;  /* 0x000000151000720c */ /* 0x000fe20003f06270 */
[----:B------:R-:W3:Y:S01]  /*2110*/  @!P3 LDC.64 R2, c[0x0][0x218] ;  /* 0x00008600ff02bb82 */ /* 0x000ee20000000a00 */
[----:B------:R-:W-:Y:S01]  /*2120*/  @!P3 MOV R22, 0x400 ;  /* 0x000004000016b802 */ /* 0x000fe20000000f00 */
[----:B------:R-:W-:Y:S01]  /*2130*/  @!P2 LDGSTS.E.BYPASS.LTC128B.128 [R28+0x3000], desc[UR14][R8.64+0x80] ;  /* 0x03000080081cafae */ /* 0x000fe2000b901d4e */
[----:B------:R-:W-:-:S03]  /*2140*/  IMAD.WIDE.U32 R32, R100, 0x20, RZ ;  /* 0x0000002064207825 */ /* 0x000fc600078e00ff */
[----:B------:R2:W-:Y:S01]  /*2150*/  @!P2 LDGSTS.E.BYPASS.LTC128B.128 [R28+0x5000], desc[UR14][R8.64+0x100] ;  /* 0x05000100081cafae */ /* 0x0005e2000b901d4e */
[----:B------:R-:W-:-:S03]  /*2160*/  ISETP.GE.AND P2, PT, R14, R21, PT ;  /* 0x000000150e00720c */ /* 0x000fc60003f46270 */
[----:B------:R-:W-:Y:S04]  /*2170*/  @!P1 LDGSTS.E.BYPASS.LTC128B.128 [R24+0x1800], desc[UR14][R30.64] ;  /* 0x018000001e189fae */ /* 0x000fe8000b901d4e */
[----:B------:R-:W-:Y:S04]  /*2180*/  @!P1 LDGSTS.E.BYPASS.LTC128B.128 [R24+0x3800], desc[UR14][R30.64+0x80] ;  /* 0x038000801e189fae */ /* 0x000fe8000b901d4e */
[----:B------:R3:W-:Y:S02]  /*2190*/  @!P1 LDGSTS.E.BYPASS.LTC128B.128 [R24+0x5800], desc[UR14][R30.64+0x100] ;  /* 0x058001001e189fae */ /* 0x0007e4000b901d4e */
[----:B------:R-:W-:Y:S01]  /*21a0*/  @!P2 IMAD.MOV.U32 R104, RZ, RZ, R102 ;  /* 0x000000ffff68a224 */ /* 0x000fe200078e0066 */
[----:B-1----:R-:W1:Y:S01]  /*21b0*/  @!P0 S2R R12, SR_CgaCtaId ;  /* 0x00000000000c8919 */ /* 0x002e620000008800 */
[----:B----4-:R-:W-:-:S05]  /*21c0*/  @!P3 LEA R22, R11, R22, 0x18 ;  /* 0x000000160b16b211 */ /* 0x010fca00078ec0ff */
[C---:B------:R-:W-:Y:S01]  /*21d0*/  @!P3 IMAD R19, R15.reuse, 0x2, R22 ;  /* 0x000000020f13b824 */ /* 0x040fe200078e0216 */
[----:B--2---:R-:W-:Y:S02]  /*21e0*/  @!P4 MOV R9, 0x400 ;  /* 0x000004000009c802 */ /* 0x004fe40000000f00 */
[----:B------:R-:W-:Y:S02]  /*21f0*/  @!P4 LEA R28, P1, R102, R6, 0x1 ;  /* 0x00000006661cc211 */ /* 0x000fe400078208ff */
[----:B---3--:R-:W-:Y:S02]  /*2200*/  @!P4 LEA R6, R10, R9, 0x18 ;  /* 0x000000090a06c211 */ /* 0x008fe400078ec0ff */
[----:B------:R-:W2:Y:S01]  /*2210*/  @!P0 LDC.64 R8, c[0x0][0x218] ;  /* 0x00008600ff088b82 */ /* 0x000ea20000000a00 */
[----:B------:R-:W3:Y:S01]  /*2220*/  @!P2 S2R R10, SR_CgaCtaId ;  /* 0x00000000000aa919 */ /* 0x000ee20000008800 */
        /* <DEDUP_REMOVED lines=10> */
[----:B------:R-:W4:Y:S01]  /*22d0*/  @!P2 LDC.64 R6, c[0x0][0x218] ;  /* 0x00008600ff06ab82 */ /* 0x000f220000000a00 */
[----:B------:R4:W-:Y:S01]  /*22e0*/  @!P4 LDGSTS.E.BYPASS.LTC128B.128 [R13+0xa000], desc[UR14][R28.64+0x100] ;  /* 0x0a0001001c0dcfae */ /* 0x0009e2000b901d4e */
[----:B------:R-:W-:Y:S01]  /*22f0*/  ISETP.GE.AND P4, PT, R16, R21, PT ;  /* 0x000000151000720c */ /* 0x000fe20003f86270 */
[----:B------:R-:W-:Y:S01]  /*2300*/  @!P2 IMAD.WIDE.U32 R16, R100, 0x30, R104 ;  /* 0x000000306410a825 */ /* 0x000fe200078e0068 */
[----:B------:R-:W-:Y:S01]  /*2310*/  @!P0 IADD3.X R32, R105, R33, R3, P1, !PT ;  /* 0x0000002169208210 */ /* 0x000fe20000ffe403 */
[----:B------:R-:W-:Y:S01]  /*2320*/  @!P3 LDGSTS.E.BYPASS.LTC128B.128 [R19+0x6800], desc[UR14][R30.64] ;  /* 0x068000001e13bfae */ /* 0x000fe2000b901d4e */
[----:B--2---:R-:W-:Y:S01]  /*2330*/  @!P0 LEA R34, P1, R11, R8, 0x1 ;  /* 0x000000080b228211 */ /* 0x004fe200078208ff */
[----:B------:R-:W-:-:S02]  /*2340*/  @!P2 IMAD R8, R101, 0x30, RZ ;  /* 0x000000306508a824 */ /* 0x000fc400078e02ff */
[----:B------:R-:W-:Y:S01]  /*2350*/  @!P3 LDGSTS.E.BYPASS.LTC128B.128 [R19+0x8800], desc[UR14][R30.64+0x80] ;  /* 0x088000801e13bfae */ /* 0x000fe2000b901d4e */
[----:B------:R-:W2:Y:S01]  /*2360*/  LDC.64 R2, c[0x0][0x250] ;  /* 0x00009400ff027b82 */ /* 0x000ea20000000a00 */
[----:B------:R-:W-:Y:S01]  /*2370*/  @!P0 LEA.HI.X R35, R11, R9, R32, 0x1, P1 ;  /* 0x000000090b238211 */ /* 0x000fe200008f0c20 */
[----:B------:R-:W-:Y:S01]  /*2380*/  @!P2 IMAD.IADD R8, R17, 0x1, R8 ;  /* 0x000000011108a824 */ /* 0x000fe200078e0208 */
[----:B------:R-:W-:Y:S01]  /*2390*/  @!P0 MOV R11, 0x400 ;  /* 0x00000400000b8802 */ /* 0x000fe20000000f00 */
[----:B------:R-:W-:Y:S01]  /*23a0*/  @!P3 LDGSTS.E.BYPASS.LTC128B.128 [R19+0xa800], desc[UR14][R30.64+0x100] ;  /* 0x0a8001001e13bfae */ /* 0x000fe2000b901d4e */
[----:B------:R-:W-:Y:S02]  /*23b0*/  @!P2 MOV R9, 0x400 ;  /* 0x000004000009a802 */ /* 0x000fe40000000f00 */
[----:B-1----:R-:W-:Y:S02]  /*23c0*/  @!P0 LEA R12, R12, R11, 0x18 ;  /* 0x0000000b0c0c8211 */ /* 0x002fe400078ec0ff */
[----:B---3--:R-:W-:-:S02]  /*23d0*/  @!P2 LEA R10, R10, R9, 0x18 ;  /* 0x000000090a0aa211 */ /* 0x008fc400078ec0ff */
[-C--:B------:R-:W-:Y:S01]  /*23e0*/  ISETP.GE.AND P3, PT, R14, R21.reuse, PT ;  /* 0x000000150e00720c */ /* 0x080fe20003f66270 */
[C---:B------:R-:W-:Y:S01]  /*23f0*/  @!P0 IMAD R9, R15.reuse, 0x2, R12 ;  /* 0x000000020f098824 */ /* 0x040fe200078e020c */
[C---:B------:R-:W-:Y:S01]  /*2400*/  ISETP.GE.AND P1, PT, R18.reuse, R21, PT ;  /* 0x000000151200720c */ /* 0x040fe20003f26270 */
[----:B------:R-:W-:Y:S02]  /*2410*/  @!P2 IMAD R10, R15, 0x2, R10 ;  /* 0x000000020f0aa824 */ /* 0x000fe400078e020a */
[----:B------:R-:W-:Y:S01]  /*2420*/  IMAD.SHL.U32 R18, R18, 0x8, RZ ;  /* 0x0000000812127824 */ /* 0x000fe200078e00ff */
[----:B------:R-:W-:Y:S04]  /*2430*/  @!P0 LDGSTS.E.BYPASS.LTC128B.128 [R9+0x7000], desc[UR14][R34.64] ;  /* 0x0700000022098fae */ /* 0x000fe8000b901d4e */
[----:B------:R-:W-:Y:S01]  /*2440*/  @!P0 LDGSTS.E.BYPASS.LTC128B.128 [R9+0x9000], desc[UR14][R34.64+0x80] ;  /* 0x0900008022098fae */ /* 0x000fe2000b901d4e */
[----:B--2---:R-:W-:-:S03]  /*2450*/  IMAD R12, R23, R2, RZ ;  /* 0x00000002170c7224 */ /* 0x004fc600078e02ff */
[----:B------:R1:W-:Y:S01]  /*2460*/  @!P0 LDGSTS.E.BYPASS.LTC128B.128 [R9+0xb000], desc[UR14][R34.64+0x100] ;  /* 0x0b00010022098fae */ /* 0x0003e2000b901d4e */
[C---:B----4-:R-:W-:Y:S01]  /*2470*/  @!P2 LEA R14, P0, R16.reuse, R6, 0x1 ;  /* 0x00000006100ea211 */ /* 0x050fe200078008ff */
[----:B------:R-:W-:Y:S01]  /*2480*/  IMAD.WIDE.U32 R26, R25, R2, R26 ;  /* 0x00000002191a7225 */ /* 0x000fe200078e001a */
[-C--:B------:R-:W-:Y:S02]  /*2490*/  LEA.HI R6, R5, R106.reuse, RZ, 0x4 ;  /* 0x0000006a05067211 */ /* 0x080fe400078f20ff */
[----:B------:R-:W-:Y:S01]  /*24a0*/  @!P2 LEA.HI.X R15, R16, R7, R8, 0x1, P0 ;  /* 0x00000007100fa211 */ /* 0x000fe200000f0c08 */
[----:B------:R-:W-:Y:S01]  /*24b0*/  IMAD R12, R25, R3, R12 ;  /* 0x00000003190c7224 */ /* 0x000fe200078e020c */
[----:B------:R-:W-:Y:S01]  /*24c0*/  LOP3.LUT R7, R6, 0xfffffff0, RZ, 0xc0, !PT ;  /* 0xfffffff006077812 */ /* 0x000fe200078ec0ff */
[----:B------:R-:W-:Y:S01]  /*24d0*/  IMAD.SHL.U32 R8, R3, 0x20, RZ ;  /* 0x0000002003087824 */ /* 0x000fe200078e00ff */
[----:B------:R-:W-:Y:S01]  /*24e0*/  LEA R210, P0, R26, UR6, 0x1 ;  /* 0x000000061ad27c11 */ /* 0x000fe2000f8008ff */
[----:B------:R-:W-:Y:S01]  /*24f0*/  @!P2 LDGSTS.E.BYPASS.LTC128B.128 [R10+0x7800], desc[UR14][R14.64] ;  /* 0x078000000e0aafae */ /* 0x000fe2000b901d4e */
[----:B------:R-:W-:Y:S01]  /*2500*/  IMAD.IADD R12, R27, 0x1, R12 ;  /* 0x000000011b0c7824 */ /* 0x000fe200078e020c */
[----:B------:R-:W-:-:S02]  /*2510*/  IADD3 R7, -R7, R106, RZ ;  /* 0x0000006a07077210 */ /* 0x000fc40007ffe1ff */
[----:B------:R-:W-:Y:S01]  /*2520*/  @!P2 LDGSTS.E.BYPASS.LTC128B.128 [R10+0x9800], desc[UR14][R14.64+0x80] ;  /* 0x098000800e0aafae */ /* 0x000fe2000b901d4e */
[----:B------:R-:W-:Y:S02]  /*2530*/  SHF.R.S32.HI R6, RZ, 0x4, R6 ;  /* 0x00000004ff067819 */ /* 0x000fe40000011406 */
[----:B------:R-:W-:Y:S01]  /*2540*/  LEA.HI.X R209, R26, UR7, R12, 0x1, P0 ;  /* 0x000000071ad17c11 */ /* 0x000fe200080f0c0c */
[----:B------:R2:W-:Y:S01]  /*2550*/  @!P2 LDGSTS.E.BYPASS.LTC128B.128 [R10+0xb800], desc[UR14][R14.64+0x100] ;  /* 0x0b8001000e0aafae */ /* 0x0005e2000b901d4e */
[----:B------:R-:W-:Y:S02]  /*2560*/  SHF.R.S32.HI R12, RZ, 0x1f, R7 ;  /* 0x0000001fff0c7819 */ /* 0x000fe40000011407 */
[----:B------:R-:W-:Y:S01]  /*2570*/  LEA.HI R11, R6, R6, RZ, 0x1 ;  /* 0x00000006060b7211 */ /* 0x000fe200078f08ff */
[----:B------:R-:W0:Y:S01]  /*2580*/  LDGDEPBAR ;  /* 0x00000000000079af */ /* 0x000e220000000000 */
[----:B------:R-:W-:Y:S01]  /*2590*/  LEA.HI R107, R12, R7, RZ, 0x3 ;  /* 0x000000070c6b7211 */ /* 0x000fe200078f18ff */
[----:B------:R-:W-:Y:S01]  /*25a0*/  IMAD.WIDE.U32 R12, R2, 0x20, RZ ;  /* 0x00000020020c7825 */ /* 0x000fe200078e00ff */
[----:B------:R-:W-:-:S03]  /*25b0*/  LOP3.LUT R11, R11, 0xfffffffe, RZ, 0xc0, !PT ;  /* 0xfffffffe0b0b7812 */ /* 0x000fc600078ec0ff */
[----:B-1----:R-:W-:Y:S01]  /*25c0*/  IMAD.SHL.U32 R9, R0, 0x40, RZ ;  /* 0x0000004000097824 */ /* 0x002fe200078e00ff */
[----:B------:R-:W-:Y:S01]  /*25d0*/  @!P5 IADD3 R12, P0, R210, R12, RZ ;  /* 0x0000000cd20cd210 */ /* 0x000fe20007f1e0ff */
[----:B------:R-:W-:Y:S02]  /*25e0*/  @!P1 IMAD.MOV.U32 R211, RZ, RZ, R209 ;  /* 0x000000ffffd39224 */ /* 0x000fe400078e00d1 */
[----:B------:R-:W-:Y:S01]  /*25f0*/  IMAD.IADD R6, R6, 0x1, -R11 ;  /* 0x0000000106067824 */ /* 0x000fe200078e0a0b */
[----:B------:R-:W-:Y:S02]  /*2600*/  LOP3.LUT R9, R9, 0x1c0, RZ, 0xc0, !PT ;  /* 0x000001c009097812 */ /* 0x000fe400078ec0ff */
[----:B------:R-:W-:Y:S02]  /*2610*/  @!P5 IADD3.X R13, R209, R13, R8, P0, !PT ;  /* 0x0000000dd10dd210 */ /* 0x000fe400007fe408 */
[----:B------:R-:W-:-:S04]  /*2620*/  LEA.HI R8, R5, R106, RZ, 0x5 ;  /* 0x0000006a05087211 */ /* 0x000fc800078f28ff */
[----:B------:R-:W-:Y:S02]  /*2630*/  SHF.R.S32.HI R8, RZ, 0x5, R8 ;  /* 0x00000005ff087819 */ /* 0x000fe40000011408 */
[----:B--2---:R-:W-:Y:S01]  /*2640*/  LOP3.LUT R14, R107, 0xfffffff8, RZ, 0xc0, !PT ;  /* 0xfffffff86b0e7812 */ /* 0x004fe200078ec0ff */
[----:B------:R-:W-:-:S04]  /*2650*/  DEPBAR.LE SB0, 0x0 ;  /* 0x000080000000791a */ /* 0x000fc80000000000 */
[----:B------:R-:W-:Y:S01]  /*2660*/  BAR.SYNC.DEFER_BLOCKING 0x0 ;  /* 0x0000000000007b1d */ /* 0x000fe20000010000 */
[----:B------:R-:W-:Y:S01]  /*2670*/  LOP3.LUT R10, R9, 0x8, R18, 0xf8, !PT ;  /* 0x00000008090a7812 */ /* 0x000fe200078ef812 */
[----:B------:R-:W-:Y:S01]  /*2680*/  IMAD.IADD R14, R7, 0x1, -R14 ;  /* 0x00000001070e7824 */ /* 0x000fe200078e0a0e */
[----:B------:R-:W-:Y:S01]  /*2690*/  SHF.R.U32.HI R9, RZ, 0x3, R9 ;  /* 0x00000003ff097819 */ /* 0x000fe20000011609 */
[----:B------:R-:W-:Y:S01]  /*26a0*/  @!P3 IMAD R7, R3, 0x60, RZ ;  /* 0x000000600307b824 */ /* 0x000fe200078e02ff */
[----:B------:R-:W-:Y:S02]  /*26b0*/  SHF.L.U32 R107, R107, 0x6, RZ ;  /* 0x000000066b6b7819 */ /* 0x000fe400000006ff */
[----:B------:R-:W-:Y:S02]  /*26c0*/  LOP3.LUT R9, R10, R9, RZ, 0x3c, !PT ;  /* 0x000000090a097212 */ /* 0x000fe400078e3cff */
[----:B------:R-:W-:-:S03]  /*26d0*/  LOP3.LUT R107, R107, 0xfffffe00, RZ, 0xc0, !PT ;  /* 0xfffffe006b6b7812 */ /* 0x000fc600078ec0ff */
[C---:B------:R-:W-:Y:S02]  /*26e0*/  IMAD R205, R6.reuse, 0x200, R9 ;  /* 0x0000020006cd7824 */ /* 0x040fe400078e0209 */
[----:B------:R-:W-:-:S03]  /*26f0*/  IMAD.SHL.U32 R9, R6, 0x8, RZ ;  /* 0x0000000806097824 */ /* 0x000fc600078e00ff */
[----:B------:R-:W-:-:S05]  /*2700*/  LEA R205, R205, UR4, 0x1 ;  /* 0x00000004cdcd7c11 */ /* 0x000fca000f8e08ff */
[----:B------:R-:W-:Y:S01]  /*2710*/  VIADD R203, R205, 0x6020 ;  /* 0x00006020cdcb7836 */ /* 0x000fe20000000000 */
        /* <DEDUP_REMOVED lines=9> */
[C---:B------:R-:W-:Y:S01]  /*27b0*/  R2P PR, R14.reuse, 0x6 ;  /* 0x000000060e007804 */ /* 0x040fe20000000000 */
[----:B------:R-:W-:Y:S01]  /*27c0*/  IMAD.SHL.U32 R14, R14, 0x40, RZ ;  /* 0x000000400e0e7824 */ /* 0x000fe200078e00ff */
[----:B------:R-:W-:Y:S01]  /*27d0*/  @!P4 LEA R16, P0, R2, R210, 0x6 ;  /* 0x000000d20210c211 */ /* 0x000fe200078030ff */
[----:B------:R-:W-:Y:S03]  /*27e0*/  @P5 STS.128 [R213+0xc800], RZ ;  /* 0x00c800ffd5005388 */ /* 0x000fe60000000c00 */
[----:B------:R-:W-:Y:S01]  /*27f0*/  LOP3.LUT R6, R14, 0x1c0, RZ, 0xc0, !PT ;  /* 0x000001c00e067812 */ /* 0x000fe200078ec0ff */
[----:B------:R-:W-:Y:S01]  /*2800*/  @P5 STS.128 [R213+0xe800], RZ ;  /* 0x00e800ffd5005388 */ /* 0x000fe20000000c00 */
[----:B------:R-:W-:-:S02]  /*2810*/  @!P4 LEA.HI.X R17, R2, R209, R3, 0x6, P0 ;  /* 0x000000d10211c211 */ /* 0x000fc400000f3403 */
[----:B------:R-:W-:Y:S01]  /*2820*/  LOP3.LUT R5, R6, 0x8, R9, 0xf8, !PT ;  /* 0x0000000806057812 */ /* 0x000fe200078ef809 */
[----:B------:R-:W-:Y:S01]  /*2830*/  @P5 STS.128 [R213+0x10800], RZ ;  /* 0x010800ffd5005388 */ /* 0x000fe20000000c00 */
[----:B------:R-:W-:-:S03]  /*2840*/  SHF.R.U32.HI R6, RZ, 0x3, R6 ;  /* 0x00000003ff067819 */ /* 0x000fc60000011606 */
[----:B------:R-:W-:Y:S01]  /*2850*/  @!PT LDS RZ, [RZ] ;  /* 0x00000000fffff984 */ /* 0x000fe20000000800 */
[----:B------:R-:W-:Y:S01]  /*2860*/  @!PT LDS RZ, [RZ] ;  /* 0x00000000fffff984 */ /* 0x000fe20000000800 */
[----:B------:R-:W-:Y:S01]  /*2870*/  @!PT LDS RZ, [RZ] ;  /* 0x00000000fffff984 */ /* 0x000fe20000000800 */
[----:B------:R-:W-:Y:S01]  /*2880*/  @!P5 LDGSTS.E.BYPASS.LTC128B.128 [R213+0xc800], desc[UR14][R12.64] ;  /* 0x0c8000000cd5dfae */ /* 0x000fe2000b901d4e */
[----:B------:R-:W-:Y:S01]  /*2890*/  LOP3.LUT R6, R5, R6, RZ, 0x3c, !PT ;  /* 0x0000000605067212 */ /* 0x000fe200078e3cff */
[----:B------:R-:W-:Y:S02]  /*28a0*/  IMAD R5, R8, 0x400, R107 ;  /* 0x0000040008057824 */ /* 0x000fe400078e026b */
[----:B------:R-:W-:Y:S01]  /*28b0*/  @!P5 LDGSTS.E.BYPASS.LTC128B.128 [R213+0xe800], desc[UR14][R12.64+0x80] ;  /* 0x0e8000800cd5dfae */ /* 0x000fe2000b901d4e */
[C---:B------:R-:W-:Y:S01]  /*28c0*/  LOP3.LUT R200, R6.reuse, R107, RZ, 0xfc, !PT ;  /* 0x0000006b06c87212 */ /* 0x040fe200078efcff */
[----:B------:R-:W-:Y:S02]  /*28d0*/  IMAD.IADD R206, R6, 0x1, R5 ;  /* 0x0000000106ce7824 */ /* 0x000fe400078e0205 */
[----:B------:R2:W-:Y:S01]  /*28e0*/  @!P5 LDGSTS.E.BYPASS.LTC128B.128 [R213+0x10800], desc[UR14][R12.64+0x100] ;  /* 0x108001000cd5dfae */ /* 0x0005e2000b901d4e */
[----:B------:R-:W-:Y:S02]  /*28f0*/  IMAD.MOV.U32 R5, RZ, RZ, 0x20 ;  /* 0x00000020ff057424 */ /* 0x000fe400078e00ff */
[----:B-1----:R-:W-:Y:S01]  /*2900*/  @!P3 IMAD.MOV.U32 R211, RZ, RZ, R209 ;  /* 0x000000ffffd3b224 */ /* 0x002fe200078e00d1 */
[----:B------:R-:W-:Y:S01]  /*2910*/  @P4 STS.128 [R213+0xd000], RZ ;  /* 0x00d000ffd5004388 */ /* 0x000fe20000000c00 */
[----:B------:R-:W-:Y:S01]  /*2920*/  LEA R206, R206, UR4, 0x1 ;  /* 0x00000004cece7c11 */ /* 0x000fe2000f8e08ff */
[----:B------:R-:W-:-:S02]  /*2930*/  @!P3 IMAD.WIDE.U32 R10, R2, 0x60, R210 ;  /* 0x00000060020ab825 */ /* 0x000fc400078e00d2 */
[----:B------:R-:W-:Y:S01]  /*2940*/  @P4 STS.128 [R213+0xf000], RZ ;  /* 0x00f000ffd5004388 */ /* 0x000fe20000000c00 */
[----:B------:R-:W-:Y:S01]  /*2950*/  SEL R5, R5, 0xffffffe0, !P2 ;  /* 0xffffffe005057807 */ /* 0x000fe20005000000 */
[----:B------:R-:W-:Y:S02]  /*2960*/  @!P3 IMAD.IADD R11, R11, 0x1, R7 ;  /* 0x000000010b0bb824 */ /* 0x000fe400078e0207 */
[----:B------:R-:W-:Y:S01]  /*2970*/  @P4 STS.128 [R213+0x11000], RZ ;  /* 0x011000ffd5004388 */ /* 0x000fe20000000c00 */
[----:B------:R-:W-:Y:S01]  /*2980*/  IMAD.MOV.U32 R7, RZ, RZ, 0x10 ;  /* 0x00000010ff077424 */ /* 0x000fe200078e00ff */
[----:B------:R-:W-:Y:S02]  /*2990*/  LEA R202, R5, R206, 0x1 ;  /* 0x000000ce05ca7211 */ /* 0x000fe400078e08ff */
[----:B------:R-:W-:Y:S01]  /*29a0*/  @!PT LDS RZ, [RZ] ;  /* 0x00000000fffff984 */ /* 0x000fe20000000800 */
[----:B------:R-:W-:Y:S01]  /*29b0*/  @!PT LDS RZ, [RZ] ;  /* 0x00000000fffff984 */ /* 0x000fe20000000800 */
[----:B------:R-:W-:Y:S01]  /*29c0*/  @!PT LDS RZ, [RZ] ;  /* 0x00000000fffff984 */ /* 0x000fe20000000800 */
[----:B------:R-:W-:Y:S02]  /*29d0*/  @!P4 LDGSTS.E.BYPASS.LTC128B.128 [R213+0xd000], desc[UR14][R16.64] ;  /* 0x0d00000010d5cfae */ /* 0x000fe4000b901d4e */
[----:B------:R-:W-:-:S02]  /*29e0*/  SEL R7, R7, 0xfffffff0, !P1 ;  /* 0xfffffff007077807 */ /* 0x000fc40004800000 */
        /* <DEDUP_REMOVED lines=16> */
[C---:B------:R-:W-:Y:S01]  /*2af0*/  IADD3 R194, R203.reuse, 0x1000, RZ ;  /* 0x00001000cbc27810 */ /* 0x040fe20007ffe0ff */
[C---:B------:R-:W-:Y:S01]  /*2b00*/  VIADD R193, R203.reuse, 0x1800 ;  /* 0x00001800cbc17836 */ /* 0x040fe20000000000 */
[----:B------:R-:W-:Y:S01]  /*2b10*/  SEL R0, R0, 0xffffffc0, !P2 ;  /* 0xffffffc000007807 */ /* 0x000fe20005000000 */
[----:B------:R-:W-:Y:S01]  /*2b20*/  @!P3 LDGSTS.E.BYPASS.LTC128B.128 [R213+0xf800], desc[UR14][R10.64+0x80] ;  /* 0x0f8000800ad5bfae */ /* 0x000fe2000b901d4e */
[----:B------:R-:W-:-:S02]  /*2b30*/  VIADD R191, R203, 0x2000 ;  /* 0x00002000cbbf7836 */ /* 0x000fc40000000000 */
[----:B------:R-:W-:Y:S01]  /*2b40*/  VIADD R190, R203, 0x2800 ;  /* 0x00002800cbbe7836 */ /* 0x000fe20000000000 */
[----:B------:R3:W-:Y:S01]  /*2b50*/  @!P3 LDGSTS.E.BYPASS.LTC128B.128 [R213+0x11800], desc[UR14][R10.64+0x100] ;  /* 0x118001000ad5bfae */ /* 0x0007e2000b901d4e */
[----:B------:R-:W-:Y:S02]  /*2b60*/  IMAD.IADD R199, R205, 0x1, R0 ;  /* 0x00000001cdc77824 */ /* 0x000fe400078e0200 */
[----:B------:R-:W-:Y:S01]  /*2b70*/  IMAD.IADD R192, R0, 0x1, R203 ;  /* 0x0000000100c07824 */ /* 0x000fe200078e02cb */
[----:B--2---:R-:W-:Y:S01]  /*2b80*/  LDSM.16.M88.4 R12, [R206] ;  /* 0x00000000ce0c783b */ /* 0x004fe20000000200 */
[C---:B------:R-:W-:Y:S02]  /*2b90*/  VIADD R189, R203.reuse, 0x3000 ;  /* 0x00003000cbbd7836 */ /* 0x040fe40000000000 */
[C---:B------:R-:W-:Y:S01]  /*2ba0*/  VIADD R188, R203.reuse, 0x3800 ;  /* 0x00003800cbbc7836 */ /* 0x040fe20000000000 */
[----:B------:R-:W1:Y:S01]  /*2bb0*/  LDSM.16.M88.4 R28, [R205+0x6000] ;  /* 0x00600000cd1c783b */ /* 0x000e620000000200 */
[----:B------:R-:W-:-:S02]  /*2bc0*/  VIADD R187, R203, 0x4000 ;  /* 0x00004000cbbb7836 */ /* 0x000fc40000000000 */
[C---:B------:R-:W-:Y:S01]  /*2bd0*/  VIADD R186, R203.reuse, 0x4800 ;  /* 0x00004800cbba7836 */ /* 0x040fe20000000000 */
[----:B------:R-:W-:Y:S01]  /*2be0*/  LDSM.16.M88.4 R68, [R204] ;  /* 0x00000000cc44783b */ /* 0x000fe20000000200 */
[C---:B------:R-:W-:Y:S02]  /*2bf0*/  VIADD R185, R203.reuse, 0x5000 ;  /* 0x00005000cbb97836 */ /* 0x040fe40000000000 */
[----:B------:R-:W-:Y:S01]  /*2c00*/  VIADD R184, R203, 0x5800 ;  /* 0x00005800cbb87836 */ /* 0x000fe20000000000 */
[----:B------:R-:W-:Y:S04]  /*2c10*/  LDSM.16.M88.4 R64, [R203] ;  /* 0x00000000cb40783b */ /* 0x000fe80000000200 */
[----:B------:R-:W2:Y:S04]  /*2c20*/  LDSM.16.M88.4 R60, [R205+0x6800] ;  /* 0x00680000cd3c783b */ /* 0x000ea80000000200 */
[----:B------:R-:W4:Y:S04]  /*2c30*/  LDSM.16.M88.4 R52, [R205+0x7000] ;  /* 0x00700000cd34783b */ /* 0x000f280000000200 */
[----:B------:R-:W-:Y:S04]  /*2c40*/  LDSM.16.M88.4 R76, [R202] ;  /* 0x00000000ca4c783b */ /* 0x000fe80000000200 */
[----:B------:R-:W4:Y:S04]  /*2c50*/  LDSM.16.M88.4 R88, [R199+0x6000] ;  /* 0x00600000c758783b */ /* 0x000f280000000200 */
[----:B------:R-:W4:Y:S04]  /*2c60*/  LDSM.16.M88.4 R36, [R205+0x7800] ;  /* 0x00780000cd24783b */ /* 0x000f280000000200 */
[----:B------:R-:W4:Y:S04]  /*2c70*/  LDSM.16.M88.4 R24, [R203+0x800] ;  /* 0x00080000cb18783b */ /* 0x000f280000000200 */
[----:B------:R-:W4:Y:S01]  /*2c80*/  LDSM.16.M88.4 R32, [R203+0x1000] ;  /* 0x00100000cb20783b */ /* 0x000f220000000200 */
[C---:B-1----:R-:W-:Y:S03]  /*2c90*/  HMMA.16816.F32 R16, R12.reuse, R28, RZ ;  /* 0x0000001c0c10723c */ /* 0x042fe600000018ff */
[----:B------:R-:W-:Y:S04]  /*2ca0*/  LDSM.16.M88.4 R20, [R201] ;  /* 0x00000000c914783b */ /* 0x000fe80000000200 */
[----:B------:R-:W1:Y:S01]  /*2cb0*/  LDSM.16.M88.4 R84, [R192] ;  /* 0x00000000c054783b */ /* 0x000e620000000200 */
[C---:B------:R-:W-:Y:S03]  /*2cc0*/  HMMA.16816.F32 R28, R12.reuse, R30, RZ ;  /* 0x0000001e0c1c723c */ /* 0x040fe600000018ff */
[----:B------:R-:W1:Y:S03]  /*2cd0*/  LDSM.16.M88.4 R48, [R203+0x1800] ;  /* 0x00180000cb30783b */ /* 0x000e660000000200 */
[C---:B--2---:R-:W-:Y:S01]  /*2ce0*/  HMMA.16816.F32 R40, R12.reuse, R60, RZ ;  /* 0x0000003c0c28723c */ /* 0x044fe200000018ff */
[----:B---3--:R-:W2:Y:S04]  /*2cf0*/  LDSM.16.M88.4 R8, [R199+0x6800] ;  /* 0x00680000c708783b */ /* 0x008ea80000000200 */
[----:B------:R-:W3:Y:S01]  /*2d00*/  LDSM.16.M88.4 R44, [R199+0x7000] ;  /* 0x00700000c72c783b */ /* 0x000ee20000000200 */
[----:B----4-:R-:W-:Y:S03]  /*2d10*/  HMMA.16816.F32 R56, R12, R52, RZ ;  /* 0x000000340c38723c */ /* 0x010fe600000018ff */
[----:B------:R-:W-:Y:S03]  /*2d20*/  LDSM.16.M88.4 R72, [R199+0x7800] ;  /* 0x00780000c748783b */ /* 0x000fe60000000200 */
[C---:B------:R-:W-:Y:S01]  /*2d30*/  HMMA.16816.F32 R16, R68.reuse, R64, R16 ;  /* 0x000000404410723c */ /* 0x040fe20000001810 */
[----:B------:R-:W-:Y:S04]  /*2d40*/  LDSM.16.M88.4 R92, [R205+0xa000] ;  /* 0x00a00000cd5c783b */ /* 0x000fe80000000200 */
[----:B------:R-:W-:Y:S01]  /*2d50*/  LDSM.16.M88.4 R96, [R199+0x8800] ;  /* 0x00880000c760783b */ /* 0x000fe20000000200 */
[----:B------:R-:W-:Y:S03]  /*2d60*/  HMMA.16816.F32 R28, R68, R66, R28 ;  /* 0x00000042441c723c */ /* 0x000fe6000000181c */
[----:B------:R-:W-:Y:S03]  /*2d70*/  LDSM.16.M88.4 R64, [R205+0x8000] ;  /* 0x00800000cd40783b */ /* 0x000fe60000000200 */
[C---:B------:R-:W-:Y:S01]  /*2d80*/  HMMA.16816.F32 R60, R12.reuse, R62, RZ ;  /* 0x0000003e0c3c723c */ /* 0x040fe200000018ff */
[----:B------:R-:W0:Y:S05]  /*2d90*/  LDGDEPBAR ;  /* 0x00000000000079af */ /* 0x000e2a0000000000 */
[----:B------:R-:W-:Y:S06]  /*2da0*/  HMMA.16816.F32 R52, R12, R54, RZ ;  /* 0x000000360c34723c */ /* 0x000fec00000018ff */
[C---:B------:R-:W-:Y:S06]  /*2db0*/  HMMA.16816.F32 R16, R76.reuse, R88, R16 ;  /* 0x000000584c10723c */ /* 0x040fec0000001810 */
[----:B------:R-:W-:Y:S01]  /*2dc0*/  HMMA.16816.F32 R28, R76, R90, R28 ;  /* 0x0000005a4c1c723c */ /* 0x000fe2000000181c */
[----:B------:R-:W-:Y:S05]  /*2dd0*/  LDSM.16.M88.4 R88, [R204+0x2000] ;  /* 0x00200000cc58783b */ /* 0x000fea0000000200 */
[C---:B------:R-:W-:Y:S06]  /*2de0*/  HMMA.16816.F32 R80, R12.reuse, R36, RZ ;  /* 0x000000240c50723c */ /* 0x040fec00000018ff */
[----:B------:R-:W-:Y:S01]  /*2df0*/  HMMA.16816.F32 R12, R12, R38, RZ ;  /* 0x000000260c0c723c */ /* 0x000fe200000018ff */
[----:B------:R-:W-:Y:S05]  /*2e00*/  LDSM.16.M88.4 R36, [R192+0x800] ;  /* 0x00080000c024783b */ /* 0x000fea0000000200 */
[C---:B------:R-:W-:Y:S06]  /*2e10*/  HMMA.16816.F32 R40, R68.reuse, R24, R40 ;  /* 0x000000184428723c */ /* 0x040fec0000001828 */
[C---:B------:R-:W-:Y:S01]  /*2e20*/  HMMA.16816.F32 R60, R68.reuse, R26, R60 ;  /* 0x0000001a443c723c */ /* 0x040fe2000000183c */
[----:B------:R-:W-:Y:S05]  /*2e30*/  LDSM.16.M88.4 R24, [R192+0x1000] ;  /* 0x00100000c018783b */ /* 0x000fea0000000200 */
        /* <DEDUP_REMOVED lines=12> */
[----:B------:R-:W-:Y:S05]  /*2f00*/  LDSM.16.M88.4 R8, [R205+0x9000] ;  /* 0x00900000cd08783b */ /* 0x000fea0000000200 */
[C---:B---3--:R-:W-:Y:S06]  /*2f10*/  HMMA.16816.F32 R56, R76.reuse, R44, R56 ;  /* 0x0000002c4c38723c */ /* 0x048fec0000001838 */
[----:B------:R-:W-:Y:S01]  /*2f20*/  HMMA.16816.F32 R52, R76, R46, R52 ;  /* 0x0000002e4c34723c */ /* 0x000fe20000001834 */
[----:B------:R-:W1:Y:S05]  /*2f30*/  LDSM.16.M88.4 R44, [R203+0x2000] ;  /* 0x00200000cb2c783b */ /* 0x000e6a0000000200 */
[C---:B----4-:R-:W-:Y:S06]  /*2f40*/  HMMA.16816.F32 R16, R32.reuse, R64, R16 ;  /* 0x000000402010723c */ /* 0x050fec0000001810 */
[----:B------:R-:W-:Y:S01]  /*2f50*/  HMMA.16816.F32 R28, R32, R66, R28 ;  /* 0x00000042201c723c */ /* 0x000fe2000000181c */
[----:B------:R-:W-:Y:S05]  /*2f60*/  LDSM.16.M88.4 R64, [R199+0x9800] ;  /* 0x00980000c740783b */ /* 0x000fea0000000200 */
[C---:B------:R-:W-:Y:S06]  /*2f70*/  HMMA.16816.F32 R80, R76.reuse, R72, R80 ;  /* 0x000000484c50723c */ /* 0x040fec0000001850 */
[----:B------:R-:W-:Y:S01]  /*2f80*/  HMMA.16816.F32 R76, R76, R74, R68 ;  /* 0x0000004a4c4c723c */ /* 0x000fe20000001844 */
[----:B------:R-:W-:Y:S04]  /*2f90*/  LDSM.16.M88.4 R72, [R202+0x2000] ;  /* 0x00200000ca48783b */ /* 0x000fe80000000200 */
[----:B------:R-:W-:Y:S01]  /*2fa0*/  LDSM.16.M88.4 R68, [R199+0x9000] ;  /* 0x00900000c744783b */ /* 0x000fe20000000200 */
[C---:B------:R-:W-:Y:S06]  /*2fb0*/  HMMA.16816.F32 R40, R20.reuse, R36, R40 ;  /* 0x000000241428723c */ /* 0x040fec0000001828 */
[C---:B------:R-:W-:Y:S01]  /*2fc0*/  HMMA.16816.F32 R60, R20.reuse, R38, R60 ;  /* 0x00000026143c723c */ /* 0x040fe2000000183c */
[----:B------:R-:W-:Y:S05]  /*2fd0*/  LDSM.16.M88.4 R36, [R205+0x9800] ;  /* 0x00980000cd24783b */ /* 0x000fea0000000200 */
[C---:B------:R-:W-:Y:S06]  /*2fe0*/  HMMA.16816.F32 R56, R20.reuse, R24, R56 ;  /* 0x000000181438723c */ /* 0x040fec0000001838 */
[----:B------:R-:W-:Y:S01]  /*2ff0*/  HMMA.16816.F32 R52, R20, R26, R52 ;  /* 0x0000001a1434723c */ /* 0x000fe20000001834 */
[----:B------:R-:W2:Y:S05]  /*3000*/  LDSM.16.M88.4 R24, [R199+0x8000] ;  /* 0x00800000c718783b */ /* 0x000eaa0000000200 */
[C---:B-1----:R-:W-:Y:S06]  /*3010*/  HMMA.16816.F32 R16, R88.reuse, R44, R16 ;  /* 0x0000002c5810723c */ /* 0x042fec0000001810 */
        /* <DEDUP_REMOVED lines=8> */
[----:B------:R-:W1:Y:S05]  /*30a0*/  LDSM.16.M88.4 R12, [R192+0x2000] ;  /* 0x00200000c00c783b */ /* 0x000e6a0000000200 */
[C---:B------:R-:W-:Y:S06]  /*30b0*/  HMMA.16816.F32 R56, R32.reuse, R8, R56 ;  /* 0x000000082038723c */ /* 0x040fec0000001838 */
[----:B------:R-:W-:Y:S01]  /*30c0*/  HMMA.16816.F32 R52, R32, R10, R52 ;  /* 0x0000000a2034723c */ /* 0x000fe20000001834 */
[----:B------:R-:W3:Y:S05]  /*30d0*/  LDSM.16.M88.4 R8, [R203+0x3000] ;  /* 0x00300000cb08783b */ /* 0x000eea0000000200 */
[C---:B--2---:R-:W-:Y:S06]  /*30e0*/  HMMA.16816.F32 R16, R72.reuse, R24, R16 ;  /* 0x000000184810723c */ /* 0x044fec0000001810 */
[----:B------:R-:W-:Y:S01]  /*30f0*/  HMMA.16816.F32 R28, R72, R26, R28 ;  /* 0x0000001a481c723c */ /* 0x000fe2000000181c */
[----:B------:R-:W-:Y:S05]  /*3100*/  LDSM.16.M88.4 R24, [R204+0x4000] ;  /* 0x00400000cc18783b */ /* 0x000fea0000000200 */
[C---:B------:R-:W-:Y:S06]  /*3110*/  HMMA.16816.F32 R80, R32.reuse, R36, R80 ;  /* 0x000000242050723c */ /* 0x040fec0000001850 */
[----:B------:R-:W-:Y:S01]  /*3120*/  HMMA.16816.F32 R76, R32, R38, R76 ;  /* 0x00000026204c723c */ /* 0x000fe2000000184c */
[----:B------:R-:W2:Y:S04]  /*3130*/  LDSM.16.M88.4 R36, [R206+0x4000] ;  /* 0x00400000ce24783b */ /* 0x000ea80000000200 */
[----:B------:R-:W-:Y:S01]  /*3140*/  LDSM.16.M88.4 R32, [R205+0xa800] ;  /* 0x00a80000cd20783b */ /* 0x000fe20000000200 */
[C---:B-1----:R-:W-:Y:S06]  /*3150*/  HMMA.16816.F32 R16, R48.reuse, R12, R16 ;  /* 0x0000000c3010723c */ /* 0x042fec0000001810 */
[----:B------:R-:W-:Y:S01]  /*3160*/  HMMA.16816.F32 R28, R48, R14, R28 ;  /* 0x0000000e301c723c */ /* 0x000fe2000000181c */
[----:B------:R-:W-:Y:S05]  /*3170*/  LDSM.16.M88.4 R12, [R202+0x4000] ;  /* 0x00400000ca0c783b */ /* 0x000fea0000000200 */
[C---:B------:R-:W-:Y:S06]  /*3180*/  HMMA.16816.F32 R40, R88.reuse, R20, R40 ;  /* 0x000000145828723c */ /* 0x040fec0000001828 */
[C---:B------:R-:W-:Y:S01]  /*3190*/  HMMA.16816.F32 R60, R88.reuse, R22, R60 ;  /* 0x00000016583c723c */ /* 0x040fe2000000183c */
[----:B------:R-:W1:Y:S05]  /*31a0*/  LDSM.16.M88.4 R20, [R203+0x4000] ;  /* 0x00400000cb14783b */ /* 0x000e6a0000000200 */
[C---:B---3--:R-:W-:Y:S06]  /*31b0*/  HMMA.16816.F32 R56, R88.reuse, R8, R56 ;  /* 0x000000085838723c */ /* 0x048fec0000001838 */
[----:B------:R-:W-:Y:S01]  /*31c0*/  HMMA.16816.F32 R52, R88, R10, R52 ;  /* 0x0000000a5834723c */ /* 0x000fe20000001834 */
[----:B------:R-:W-:Y:S05]  /*31d0*/  LDSM.16.M88.4 R8, [R199+0xa000] ;  /* 0x00a00000c708783b */ /* 0x000fea0000000200 */
[----:B--2---:R-:W-:Y:S06]  /*31e0*/  HMMA.16816.F32 R16, R36, R92, R16 ;  /* 0x0000005c2410723c */ /* 0x004fec0000001810 */
[C---:B------:R-:W-:Y:S06]  /*31f0*/  HMMA.16816.F32 R80, R88.reuse, R84, R80 ;  /* 0x000000545850723c */ /* 0x040fec0000001850 */
[----:B------:R-:W-:Y:S01]  /*3200*/  HMMA.16816.F32 R76, R88, R86, R76 ;  /* 0x00000056584c723c */ /* 0x000fe2000000184c */
[----:B------:R-:W2:Y:S04]  /*3210*/  LDSM.16.M88.4 R84, [R192+0x3000] ;  /* 0x00300000c054783b */ /* 0x000ea80000000200 */
[----:B------:R-:W-:Y:S01]  /*3220*/  LDSM.16.M88.4 R88, [R203+0x4800] ;  /* 0x00480000cb58783b */ /* 0x000fe20000000200 */
[----:B------:R-:W-:Y:S03]  /*3230*/  HMMA.16816.F32 R28, R36, R94, R28 ;  /* 0x0000005e241c723c */ /* 0x000fe6000000181c */
[----:B------:R-:W-:Y:S03]  /*3240*/  LDSM.16.M88.4 R92, [R201+0x4000] ;  /* 0x00400000c95c783b */ /* 0x000fe60000000200 */
[C---:B------:R-:W-:Y:S06]  /*3250*/  HMMA.16816.F32 R40, R72.reuse, R96, R40 ;  /* 0x000000604828723c */ /* 0x040fec0000001828 */
[C---:B------:R-:W-:Y:S06]  /*3260*/  HMMA.16816.F32 R60, R72.reuse, R98, R60 ;  /* 0x00000062483c723c */ /* 0x040fec000000183c */
[C---:B------:R-:W-:Y:S01]  /*3270*/  HMMA.16816.F32 R96, R72.reuse, R68, R56 ;  /* 0x000000444860723c */ /* 0x040fe20000001838 */
[----:B------:R-:W-:Y:S05]  /*3280*/  LDSM.16.M88.4 R56, [R192+0x4000] ;  /* 0x00400000c038783b */ /* 0x000fea0000000200 */
[----:B------:R-:W-:Y:S06]  /*3290*/  HMMA.16816.F32 R52, R72, R70, R52 ;  /* 0x000000464834723c */ /* 0x000fec0000001834 */
[C---:B-1----:R-:W-:Y:S06]  /*32a0*/  HMMA.16816.F32 R16, R24.reuse, R20, R16 ;  /* 0x000000141810723c */ /* 0x042fec0000001810 */
[----:B------:R-:W-:Y:S01]  /*32b0*/  HMMA.16816.F32 R28, R24, R22, R28 ;  /* 0x00000016181c723c */ /* 0x000fe2000000181c */
[----:B------:R-:W1:Y:S05]  /*32c0*/  LDSM.16.M88.4 R20, [R205+0xb000] ;  /* 0x00b00000cd14783b */ /* 0x000e6a0000000200 */
[C---:B------:R-:W-:Y:S06]  /*32d0*/  HMMA.16816.F32 R40, R48.reuse, R44, R40 ;  /* 0x0000002c3028723c */ /* 0x040fec0000001828 */
[C---:B------:R-:W-:Y:S01]  /*32e0*/  HMMA.16816.F32 R60, R48.reuse, R46, R60 ;  /* 0x0000002e303c723c */ /* 0x040fe2000000183c */
[----:B------:R-:W-:Y:S05]  /*32f0*/  LDSM.16.M88.4 R44, [R199+0xa800] ;  /* 0x00a80000c72c783b */ /* 0x000fea0000000200 */
[----:B--2---:R-:W-:Y:S06]  /*3300*/  HMMA.16816.F32 R96, R48, R84, R96 ;  /* 0x000000543060723c */ /* 0x004fec0000001860 */
[C---:B------:R-:W-:Y:S06]  /*3310*/  HMMA.16816.F32 R80, R72.reuse, R64, R80 ;  /* 0x000000404850723c */ /* 0x040fec0000001850 */
[----:B------:R-:W-:Y:S01]  /*3320*/  HMMA.16816.F32 R76, R72, R66, R76 ;  /* 0x00000042484c723c */ /* 0x000fe2000000184c */
[----:B------:R-:W2:Y:S05]  /*3330*/  LDSM.16.M88.4 R64, [R192+0x3800] ;  /* 0x00380000c040783b */ /* 0x000eaa0000000200 */
[----:B------:R-:W-:Y:S06]  /*3340*/  HMMA.16816.F32 R52, R48, R86, R52 ;  /* 0x000000563034723c */ /* 0x000fec0000001834 */
[C---:B------:R-:W-:Y:S06]  /*3350*/  HMMA.16816.F32 R16, R12.reuse, R8, R16 ;  /* 0x000000080c10723c */ /* 0x040fec0000001810 */
[----:B------:R-:W-:Y:S01]  /*3360*/  HMMA.16816.F32 R28, R12, R10, R28 ;  /* 0x0000000a0c1c723c */ /* 0x000fe2000000181c */
[----:B------:R-:W3:Y:S05]  /*3370*/  LDSM.16.M88.4 R8, [R203+0x5000] ;  /* 0x00500000cb08783b */ /* 0x000eea0000000200 */
        /* <DEDUP_REMOVED lines=8> */
[----:B------:R-:W4:Y:S05]  /*3400*/  LDSM.16.M88.4 R56, [R199+0xb000] ;  /* 0x00b00000c738783b */ /* 0x000f2a0000000200 */
[C---:B--2---:R-:W-:Y:S06]  /*3410*/  HMMA.16816.F32 R80, R48.reuse, R64, R80 ;  /* 0x000000403050723c */ /* 0x044fec0000001850 */
[----:B------:R-:W-:Y:S06]  /*3420*/  HMMA.16816.F32 R76, R48, R66, R76 ;  /* 0x00000042304c723c */ /* 0x000fec000000184c */
[----:B------:R-:W-:Y:S01]  /*3430*/  HMMA.16816.F32 R40, R24, R88, R40 ;  /* 0x000000581828723c */ /* 0x000fe20000001828 */
[----:B------:R-:W-:Y:S01]  /*3440*/  FMUL.FTZ R0, R16, UR5 ;  /* 0x0000000510007c20 */ /* 0x000fe20008410000 */
[----:B------:R-:W-:-:S04]  /*3450*/  FMUL.FTZ R3, R17, UR5 ;  /* 0x0000000511037c20 */ /* 0x000fc80008410000 */
[C---:B------:R-:W-:Y:S01]  /*3460*/  HMMA.16816.F32 R60, R24.reuse, R90, R60 ;  /* 0x0000005a183c723c */ /* 0x040fe2000000183c */
[----:B------:R-:W-:Y:S01]  /*3470*/  FMUL.FTZ R28, R28, UR5 ;  /* 0x000000051c1c7c20 */ /* 0x000fe20008410000 */
[----:B------:R-:W-:Y:S01]  /*3480*/  FMUL.FTZ R29, R29, UR5 ;  /* 0x000000051d1d7c20 */ /* 0x000fe20008410000 */
[----:B------:R-:W-:Y:S01]  /*3490*/  FMUL.FTZ R30, R30, UR5 ;  /* 0x000000051e1e7c20 */ /* 0x000fe20008410000 */
[----:B------:R-:W-:Y:S02]  /*34a0*/  MUFU.TANH R0, R0 ;  /* 0x0000000000007308 */ /* 0x000fe40000002400 */
[C---:B---3--:R-:W-:Y:S06]  /*34b0*/  HMMA.16816.F32 R96, R24.reuse, R8, R96 ;  /* 0x000000081860723c */ /* 0x048fec0000001860 */
[----:B------:R-:W-:Y:S01]  /*34c0*/  HMMA.16816.F32 R52, R24, R10, R52 ;  /* 0x0000000a1834723c */ /* 0x000fe20000001834 */
[----:B------:R-:W2:Y:S01]  /*34d0*/  LDSM.16.M88.4 R8, [R203+0x5800] ;  /* 0x00580000cb08783b */ /* 0x000ea20000000200 */
[----:B------:R-:W-:Y:S04]  /*34e0*/  MUFU.TANH R64, R30 ;  /* 0x0000001e00407308 */ /* 0x000fe80000002400 */
[C---:B-1----:R-:W-:Y:S04]  /*34f0*/  HMMA.16816.F32 R80, R36.reuse, R20, R80 ;  /* 0x000000142450723c */ /* 0x042fe80000001850 */
[----:B------:R-:W-:Y:S02]  /*3500*/  MUFU.TANH R3, R3 ;  /* 0x0000000300037308 */ /* 0x000fe40000002400 */
[----:B------:R-:W-:Y:S06]  /*3510*/  HMMA.16816.F32 R76, R36, R22, R76 ;  /* 0x00000016244c723c */ /* 0x000fec000000184c */
[C---:B------:R-:W-:Y:S06]  /*3520*/  HMMA.16816.F32 R40, R12.reuse, R44, R40 ;  /* 0x0000002c0c28723c */ /* 0x040fec0000001828 */
[C---:B------:R-:W-:Y:S01]  /*3530*/  HMMA.16816.F32 R60, R12.reuse, R46, R60 ;  /* 0x0000002e0c3c723c */ /* 0x040fe2000000183c */
[----:B------:R-:W-:Y:S01]  /*3540*/  FMUL.FTZ R44, R18, UR5 ;  /* 0x00000005122c7c20 */ /* 0x000fe20008410000 */
[----:B------:R-:W-:Y:S01]  /*3550*/  FMUL.FTZ R45, R19, UR5 ;  /* 0x00000005132d7c20 */ /* 0x000fe20008410000 */
[----:B------:R-:W-:Y:S01]  /*3560*/  MUFU.TANH R46, R28 ;  /* 0x0000001c002e7308 */ /* 0x000fe20000002400 */
[----:B------:R-:W1:Y:S02]  /*3570*/  LDSM.16.M88.4 R16, [R192+0x5000] ;  /* 0x00500000c010783b */ /* 0x000e640000000200 */
[C---:B----4-:R-:W-:Y:S05]  /*3580*/  HMMA.16816.F32 R96, R12.reuse, R56, R96 ;  /* 0x000000380c60723c */ /* 0x050fea0000001860 */
[----:B------:R3:W-:Y:S01]  /*3590*/  MUFU.TANH R47, R29 ;  /* 0x0000001d002f7308 */ /* 0x0007e20000002400 */
[----:B------:R-:W-:Y:S01]  /*35a0*/  HMMA.16816.F32 R52, R12, R58, R52 ;  /* 0x0000003a0c34723c */ /* 0x000fe20000001834 */
[----:B------:R-:W-:-:S05]  /*35b0*/  FMUL.FTZ R56, R31, UR5 ;  /* 0x000000051f387c20 */ /* 0x000fca0008410000 */
[C---:B--2---:R-:W-:Y:S01]  /*35c0*/  HMMA.16816.F32 R80, R24.reuse, R8, R80 ;  /* 0x000000081850723c */ /* 0x044fe20000001850 */
[----:B------:R-:W2:Y:S05]  /*35d0*/  MUFU.TANH R44, R44 ;  /* 0x0000002c002c7308 */ /* 0x000eaa0000002400 */
[----:B------:R-:W-:Y:S03]  /*35e0*/  HMMA.16816.F32 R76, R24, R10, R76 ;  /* 0x0000000a184c723c */ /* 0x000fe6000000184c */
[----:B------:R-:W4:Y:S01]  /*35f0*/  MUFU.TANH R45, R45 ;  /* 0x0000002d002d7308 */ /* 0x000f220000002400 */
[----:B---3--:R-:W3:Y:S02]  /*3600*/  LDSM.16.M88.4 R28, [R199+0xb800] ;  /* 0x00b80000c71c783b */ /* 0x008ee40000000200 */
[----:B------:R-:W-:Y:S01]  /*3610*/  HMMA.16816.F32 R40, R92, R32, R40 ;  /* 0x000000205c28723c */ /* 0x000fe20000001828 */
[----:B------:R-:W-:-:S04]  /*3620*/  IMAD.SHL.U32 R11, R106, 0x2, RZ ;  /* 0x000000026a0b7824 */ /* 0x000fc800078e00ff */
[----:B------:R-:W-:Y:S01]  /*3630*/  MUFU.TANH R56, R56 ;  /* 0x0000003800387308 */ /* 0x000fe20000002400 */
[----:B------:R-:W-:Y:S01]  /*3640*/  HMMA.16816.F32 R60, R92, R34, R60 ;  /* 0x000000225c3c723c */ /* 0x000fe2000000183c */
[----:B------:R-:W4:Y:S01]  /*3650*/  LDSM.16.M88.4 R32, [R192+0x5800] ;  /* 0x00580000c020783b */ /* 0x000f220000000200 */
[----:B------:R-:W-:Y:S01]  /*3660*/  LOP3.LUT R11, R11, 0x6, RZ, 0xc0, !PT ;  /* 0x000000060b0b7812 */ /* 0x000fe200078ec0ff */
[----:B------:R-:W-:-:S04]  /*3670*/  DEPBAR.LE SB0, 0x0 ;  /* 0x000080000000791a */ /* 0x000fc80000000000 */
[C---:B-1----:R-:W-:Y:S06]  /*3680*/  HMMA.16816.F32 R52, R92.reuse, R18, R52 ;  /* 0x000000125c34723c */ /* 0x042fec0000001834 */
[----:B------:R-:W-:Y:S01]  /*3690*/  HMMA.16816.F32 R96, R92, R16, R96 ;  /* 0x000000105c60723c */ /* 0x000fe20000001860 */
[----:B------:R-:W-:-:S04]  /*36a0*/  IMAD.IADD R18, R4, 0x1, R11 ;  /* 0x0000000104127824 */ /* 0x000fc800078e020b */
[----:B------:R-:W-:Y:S01]  /*36b0*/  FMUL.FTZ R40, R40, UR5 ;  /* 0x0000000528287c20 */ /* 0x000fe20008410000 */
[----:B------:R-:W-:Y:S02]  /*36c0*/  VIADD R10, R18, 0x8 ;  /* 0x00000008120a7836 */ /* 0x000fe40000000000 */
[----:B------:R-:W-:Y:S01]  /*36d0*/  FMUL.FTZ R21, R42, UR5 ;  /* 0x000000052a157c20 */ /* 0x000fe20008410000 */
[CC--:B------:R-:W-:Y:S01]  /*36e0*/  ISETP.GE.AND P0, PT, R18.reuse, R109.reuse, PT ;  /* 0x0000006d1200720c */ /* 0x0c0fe20003f06270 */
[----:B------:R-:W-:Y:S02]  /*36f0*/  VIADD R22, R18, 0x1 ;  /* 0x0000000112167836 */ /* 0x000fe40000000000 */
[----:B------:R-:W-:Y:S01]  /*3700*/  FMUL.FTZ R20, R41, UR5 ;  /* 0x0000000529147c20 */ /* 0x000fe20008410000 */
[-C--:B------:R-:W-:Y:S01]  /*3710*/  ISETP.GE.AND P4, PT, R10, R109.reuse, PT ;  /* 0x0000006d0a00720c */ /* 0x080fe20003f86270 */
[----:B------:R-:W-:Y:S01]  /*3720*/  VIADD R10, R18, 0x9 ;  /* 0x00000009120a7836 */ /* 0x000fe20000000000 */
[----:B------:R-:W-:Y:S01]  /*3730*/  MUFU.TANH R40, R40 ;  /* 0x0000002800287308 */ /* 0x000fe20000002400 */
[----:B------:R-:W-:Y:S01]  /*3740*/  FMUL.FTZ R16, R60, UR5 ;  /* 0x000000053c107c20 */ /* 0x000fe20008410000 */
[----:B--2---:R-:W-:Y:S01]  /*3750*/  FSEL R44, R44, -INF , !P0 ;  /* 0xff8000002c2c7808 */ /* 0x004fe20004000000 */
[----:B------:R-:W-:Y:S01]  /*3760*/  FMUL.FTZ R41, R43, UR5 ;  /* 0x000000052b297c20 */ /* 0x000fe20008410000 */
[-C--:B------:R-:W-:Y:S01]  /*3770*/  ISETP.GE.AND P3, PT, R10, R109.reuse, PT ;  /* 0x0000006d0a00720c */ /* 0x080fe20003f66270 */
[----:B------:R-:W-:Y:S01]  /*3780*/  VIADD R10, R18, 0x11 ;  /* 0x00000011120a7836 */ /* 0x000fe20000000000 */
[C---:B---3--:R-:W-:Y:S01]  /*3790*/  HMMA.16816.F32 R80, R12.reuse, R28, R80 ;  /* 0x0000001c0c50723c */ /* 0x048fe20000001850 */
[----:B------:R-:W-:Y:S01]  /*37a0*/  FSEL R19, R0, -INF , !P0 ;  /* 0xff80000000137808 */ /* 0x000fe20004000000 */
[----:B------:R-:W1:Y:S01]  /*37b0*/  MUFU.TANH R21, R21 ;  /* 0x0000001500157308 */ /* 0x000e620000002400 */
[-C--:B------:R-:W-:Y:S01]  /*37c0*/  ISETP.GE.AND P5, PT, R22, R109.reuse, PT ;  /* 0x0000006d1600720c */ /* 0x080fe20003fa6270 */
[----:B------:R-:W-:Y:S01]  /*37d0*/  FMUL.FTZ R8, R62, UR5 ;  /* 0x000000053e087c20 */ /* 0x000fe20008410000 */
[-C--:B------:R-:W-:Y:S01]  /*37e0*/  ISETP.GE.AND P2, PT, R10, R109.reuse, PT ;  /* 0x0000006d0a00720c */ /* 0x080fe20003f46270 */
[----:B------:R-:W-:Y:S01]  /*37f0*/  HMMA.16816.F32 R76, R12, R30, R76 ;  /* 0x0000001e0c4c723c */ /* 0x000fe2000000184c */
[----:B------:R-:W-:Y:S01]  /*3800*/  IADD3 R10, R18, 0x18, RZ ;  /* 0x00000018120a7810 */ /* 0x000fe20007ffe0ff */
[----:B------:R-:W-:Y:S01]  /*3810*/  FMUL.FTZ R9, R61, UR5 ;  /* 0x000000053d097c20 */ /* 0x000fe20008410000 */
[----:B------:R-:W-:Y:S01]  /*3820*/  FMUL.FTZ R17, R63, UR5 ;  /* 0x000000053f117c20 */ /* 0x000fe20008410000 */
[----:B------:R-:W2:Y:S01]  /*3830*/  MUFU.TANH R16, R16 ;  /* 0x0000001000107308 */ /* 0x000ea20000002400 */
[-C--:B------:R-:W-:Y:S01]  /*3840*/  ISETP.GE.AND P0, PT, R10, R109.reuse, PT ;  /* 0x0000006d0a00720c */ /* 0x080fe20003f06270 */
[C---:B------:R-:W-:Y:S01]  /*3850*/  VIADD R10, R18.reuse, 0x19 ;  /* 0x00000019120a7836 */ /* 0x040fe20000000000 */
[----:B----4-:R-:W-:Y:S01]  /*3860*/  FSEL R0, R45, -INF , !P5 ;  /* 0xff8000002d007808 */ /* 0x010fe20006800000 */
[----:B------:R-:W-:Y:S01]  /*3870*/  VIADD R12, R18, 0x10 ;  /* 0x00000010120c7836 */ /* 0x000fe20000000000 */
[----:B------:R-:W-:Y:S01]  /*3880*/  FSEL R23, R3, -INF , !P5 ;  /* 0xff80000003177808 */ /* 0x000fe20006800000 */
[----:B------:R-:W-:Y:S01]  /*3890*/  FMUL.FTZ R96, R96, UR5 ;  /* 0x0000000560607c20 */ /* 0x000fe20008410000 */
[-C--:B------:R-:W-:Y:S01]  /*38a0*/  ISETP.GE.AND P5, PT, R10, R109.reuse, PT ;  /* 0x0000006d0a00720c */ /* 0x080fe20003fa6270 */
[----:B------:R-:W-:Y:S01]  /*38b0*/  MUFU.TANH R20, R20 ;  /* 0x0000001400147308 */ /* 0x000fe20000002400 */
[----:B------:R-:W-:Y:S01]  /*38c0*/  ISETP.GE.AND P1, PT, R12, R109, PT ;  /* 0x0000006d0c00720c */ /* 0x000fe20003f26270 */
[----:B------:R-:W-:-:S02]  /*38d0*/  VIADD R10, R18, 0x20 ;  /* 0x00000020120a7836 */ /* 0x000fc40000000000 */
[----:B------:R-:W-:Y:S01]  /*38e0*/  FMUL.FTZ R98, R98, UR5 ;  /* 0x0000000562627c20 */ /* 0x000fe20008410000 */
[----:B------:R-:W-:Y:S01]  /*38f0*/  FSEL R64, R64, -INF , !P4 ;  /* 0xff80000040407808 */ /* 0x000fe20006000000 */
[----:B------:R-:W-:Y:S01]  /*3900*/  FMUL.FTZ R97, R97, UR5 ;  /* 0x0000000561617c20 */ /* 0x000fe20008410000 */
[C---:B------:R-:W-:Y:S01]  /*3910*/  HMMA.16816.F32 R80, R92.reuse, R32, R80 ;  /* 0x000000205c50723c */ /* 0x040fe20000001850 */
[----:B-1----:R-:W-:Y:S01]  /*3920*/  FSEL R14, R21, -INF , !P1 ;  /* 0xff800000150e7808 */ /* 0x002fe20004800000 */
[----:B------:R-:W1:Y:S01]  /*3930*/  MUFU.TANH R41, R41 ;  /* 0x0000002900297308 */ /* 0x000e620000002400 */
[----:B------:R-:W-:Y:S01]  /*3940*/  FSEL R15, R40, -INF , !P1 ;  /* 0xff800000280f7808 */ /* 0x000fe20004800000 */
[----:B------:R-:W-:Y:S01]  /*3950*/  FMUL.FTZ R99, R99, UR5 ;  /* 0x0000000563637c20 */ /* 0x000fe20008410000 */
[----:B------:R-:W-:Y:S01]  /*3960*/  ISETP.GT.AND P1, PT, R135, R208, PT ;  /* 0x000000d08700720c */ /* 0x000fe20003f24270 */
[----:B------:R-:W-:Y:S01]  /*3970*/  HMMA.16816.F32 R76, R92, R34, R76 ;  /* 0x000000225c4c723c */ /* 0x000fe2000000184c */
[----:B------:R-:W-:Y:S01]  /*3980*/  FSEL R25, R46, -INF , !P4 ;  /* 0xff8000002e197808 */ /* 0x000fe20006000000 */
[----:B------:R-:W-:Y:S01]  /*3990*/  FMUL.FTZ R52, R52, UR5 ;  /* 0x0000000534347c20 */ /* 0x000fe20008410000 */
[-C--:B------:R-:W-:Y:S01]  /*39a0*/  ISETP.GE.AND P4, PT, R10, R109.reuse, PT ;  /* 0x0000006d0a00720c */ /* 0x080fe20003f86270 */
[----:B------:R-:W3:Y:S01]  /*39b0*/  MUFU.TANH R8, R8 ;  /* 0x0000000800087308 */ /* 0x000ee20000002400 */
[----:B------:R-:W-:Y:S01]  /*39c0*/  VIADD R10, R18, 0x21 ;  /* 0x00000021120a7836 */ /* 0x000fe20000000000 */
[----:B------:R-:W-:Y:S01]  /*39d0*/  FSEL R56, R56, -INF , !P3 ;  /* 0xff80000038387808 */ /* 0x000fe20005800000 */
[----:B------:R-:W-:Y:S01]  /*39e0*/  FMUL.FTZ R53, R53, UR5 ;  /* 0x0000000535357c20 */ /* 0x000fe20008410000 */
[----:B------:R-:W-:Y:S01]  /*39f0*/  FSEL R47, R47, -INF , !P3 ;  /* 0xff8000002f2f7808 */ /* 0x000fe20005800000 */
[----:B------:R-:W-:Y:S01]  /*3a00*/  FMUL.FTZ R54, R54, UR5 ;  /* 0x0000000536367c20 */ /* 0x000fe20008410000 */
[----:B------:R-:W-:Y:S01]  /*3a10*/  FMUL.FTZ R55, R55, UR5 ;  /* 0x0000000537377c20 */ /* 0x000fe20008410000 */
[-C--:B------:R-:W-:Y:S01]  /*3a20*/  ISETP.GE.AND P3, PT, R10, R109.reuse, PT ;  /* 0x0000006d0a00720c */ /* 0x080fe20003f66270 */
[----:B------:R-:W4:Y:S01]  /*3a30*/  MUFU.TANH R9, R9 ;  /* 0x0000000900097308 */ /* 0x000f220000002400 */
[----:B------:R-:W4:Y:S01]  /*3a40*/  @!P1 LDC.64 R218, c[0x0][0x218] ;  /* 0x00008600ffda9b82 */ /* 0x000f220000000a00 */
[----:B------:R-:W-:Y:S01]  /*3a50*/  VIADD R10, R18, 0x28 ;  /* 0x00000028120a7836 */ /* 0x000fe20000000000 */
[----:B--2---:R-:W-:Y:S01]  /*3a60*/  FSEL R11, R16, -INF , !P0 ;  /* 0xff800000100b7808 */ /* 0x004fe20004000000 */
[----:B------:R-:W-:Y:S01]  /*3a70*/  VIADD R16, R18, 0x30 ;  /* 0x0000003012107836 */ /* 0x000fe20000000000 */
[----:B-1----:R-:W-:Y:S01]  /*3a80*/  FSEL R12, R41, -INF , !P2 ;  /* 0xff800000290c7808 */ /* 0x002fe20005000000 */
[----:B------:R-:W-:Y:S01]  /*3a90*/  FMUL.FTZ R80, R80, UR5 ;  /* 0x0000000550507c20 */ /* 0x000fe20008410000 */
[----:B------:R-:W-:Y:S01]  /*3aa0*/  FMUL.FTZ R82, R82, UR5 ;  /* 0x0000000552527c20 */ /* 0x000fe20008410000 */
[----:B------:R-:W1:Y:S01]  /*3ab0*/  MUFU.TANH R17, R17 ;  /* 0x0000001100117308 */ /* 0x000e620000002400 */
[----:B------:R-:W-:Y:S01]  /*3ac0*/  FMUL.FTZ R81, R81, UR5 ;  /* 0x0000000551517c20 */ /* 0x000fe20008410000 */
[----:B------:R-:W-:Y:S01]  /*3ad0*/  FSEL R13, R20, -INF , !P2 ;  /* 0xff800000140d7808 */ /* 0x000fe20005000000 */
[----:B------:R-:W-:Y:S01]  /*3ae0*/  FMUL.FTZ R83, R83, UR5 ;  /* 0x0000000553537c20 */ /* 0x000fe20008410000 */
[----:B------:R-:W-:Y:S01]  /*3af0*/  FMUL.FTZ R76, R76, UR5 ;  /* 0x000000054c4c7c20 */ /* 0x000fe20008410000 */
[----:B------:R-:W-:Y:S01]  /*3b00*/  FMUL.FTZ R78, R78, UR5 ;  /* 0x000000054e4e7c20 */ /* 0x000fe20008410000 */
[----:B------:R-:W-:Y:S01]  /*3b10*/  FMUL.FTZ R79, R79, UR5 ;  /* 0x000000054f4f7c20 */ /* 0x000fe20008410000 */
[----:B------:R-:W-:Y:S01]  /*3b20*/  FMUL.FTZ R77, R77, UR5 ;  /* 0x000000054d4d7c20 */ /* 0x000fe20008410000 */
[----:B------:R-:W2:Y:S01]  /*3b30*/  MUFU.TANH R169, R96 ;  /* 0x0000006000a97308 */ /* 0x000ea20000002400 */
[----:B------:R-:W-:Y:S01]  /*3b40*/  ISETP.GE.AND P2, PT, R10, R109, PT ;  /* 0x0000006d0a00720c */ /* 0x000fe20003f46270 */
[----:B------:R-:W-:Y:S01]  /*3b50*/  VIADD R20, R18, 0x29 ;  /* 0x0000002912147836 */ /* 0x000fe20000000000 */
[----:B---3--:R-:W-:-:S02]  /*3b60*/  FSEL R10, R8, -INF , !P0 ;  /* 0xff800000080a7808 */ /* 0x008fc40004000000 */
[----:B----4-:R-:W-:Y:S02]  /*3b70*/  FSEL R9, R9, -INF , !P5 ;  /* 0xff80000009097808 */ /* 0x010fe40006800000 */
[-C--:B------:R-:W-:Y:S01]  /*3b80*/  ISETP.GE.AND P0, PT, R20, R109.reuse, PT ;  /* 0x0000006d1400720c */ /* 0x080fe20003f06270 */
[----:B------:R-:W3:Y:S01]  /*3b90*/  MUFU.TANH R160, R98 ;  /* 0x0000006200a07308 */ /* 0x000ee20000002400 */
[----:B-1----:R-:W-:Y:S02]  /*3ba0*/  FSEL R8, R17, -INF , !P5 ;  /* 0xff80000011087808 */ /* 0x002fe40006800000 */
[----:B------:R-:W-:Y:S01]  /*3bb0*/  ISETP.GE.AND P5, PT, R16, R109, PT ;  /* 0x0000006d1000720c */ /* 0x000fe20003fa6270 */
[----:B------:R-:W-:-:S04]  /*3bc0*/  VIADD R16, R18, 0x31 ;  /* 0x0000003112107836 */ /* 0x000fc80000000000 */
[----:B------:R-:W1:Y:S01]  /*3bd0*/  MUFU.TANH R161, R97 ;  /* 0x0000006100a17308 */ /* 0x000e620000002400 */
[----:B--2---:R-:W-:-:S07]  /*3be0*/  FSEL R169, R169, -INF , !P4 ;  /* 0xff800000a9a97808 */ /* 0x004fce0006000000 */
[----:B------:R-:W2:Y:S01]  /*3bf0*/  MUFU.TANH R176, R99 ;  /* 0x0000006300b07308 */ /* 0x000ea20000002400 */
[----:B---3--:R-:W-:Y:S02]  /*3c00*/  FSEL R160, R160, -INF , !P4 ;  /* 0xff800000a0a07808 */ /* 0x008fe40006000000 */
[----:B------:R-:W-:Y:S01]  /*3c10*/  ISETP.GE.AND P4, PT, R16, R109, PT ;  /* 0x0000006d1000720c */ /* 0x000fe20003f86270 */
[C---:B------:R-:W-:Y:S02]  /*3c20*/  VIADD R16, R18.reuse, 0x38 ;  /* 0x0000003812107836 */ /* 0x040fe40000000000 */
[----:B------:R-:W-:Y:S02]  /*3c30*/  VIADD R18, R18, 0x39 ;  /* 0x0000003912127836 */ /* 0x000fe40000000000 */
[----:B------:R-:W3:Y:S01]  /*3c40*/  MUFU.TANH R165, R52 ;  /* 0x0000003400a57308 */ /* 0x000ee20000002400 */
[----:B-1----:R-:W-:-:S07]  /*3c50*/  FSEL R161, R161, -INF , !P3 ;  /* 0xff800000a1a17808 */ /* 0x002fce0005800000 */
[----:B------:R-:W1:Y:S01]  /*3c60*/  MUFU.TANH R163, R53 ;  /* 0x0000003500a37308 */ /* 0x000e620000002400 */
[----:B--2---:R-:W-:Y:S02]  /*3c70*/  FSEL R176, R176, -INF , !P3 ;  /* 0xff800000b0b07808 */ /* 0x004fe40005800000 */
[----:B------:R-:W-:-:S05]  /*3c80*/  ISETP.GE.AND P3, PT, R16, R109, PT ;  /* 0x0000006d1000720c */ /* 0x000fca0003f66270 */
[----:B------:R-:W2:Y:S01]  /*3c90*/  MUFU.TANH R164, R54 ;  /* 0x0000003600a47308 */ /* 0x000ea20000002400 */
[----:B---3--:R-:W-:-:S07]  /*3ca0*/  FSEL R165, R165, -INF , !P2 ;  /* 0xff800000a5a57808 */ /* 0x008fce0005000000 */
[----:B------:R-:W3:Y:S01]  /*3cb0*/  MUFU.TANH R174, R55 ;  /* 0x0000003700ae7308 */ /* 0x000ee20000002400 */
[----:B-1----:R-:W-:-:S07]  /*3cc0*/  FSEL R163, R163, -INF , !P0 ;  /* 0xff800000a3a37808 */ /* 0x002fce0004000000 */
[----:B------:R-:W1:Y:S01]  /*3cd0*/  MUFU.TANH R177, R80 ;  /* 0x0000005000b17308 */ /* 0x000e620000002400 */
[----:B--2---:R-:W-:Y:S02]  /*3ce0*/  FSEL R164, R164, -INF , !P2 ;  /* 0xff800000a4a47808 */ /* 0x004fe40005000000 */
[----:B------:R-:W-:-:S05]  /*3cf0*/  ISETP.GE.AND P2, PT, R18, R109, PT ;  /* 0x0000006d1200720c */ /* 0x000fca0003f46270 */
[----:B------:R-:W2:Y:S01]  /*3d00*/  MUFU.TANH R170, R82 ;  /* 0x0000005200aa7308 */ /* 0x000ea20000002400 */
[----:B---3--:R-:W-:Y:S02]  /*3d10*/  FSEL R174, R174, -INF , !P0 ;  /* 0xff800000aeae7808 */ /* 0x008fe40004000000 */
[----:B------:R-:W-:-:S04]  /*3d20*/  @!P1 LEA R218, P0, R102, R218, 0x1 ;  /* 0x000000da66da9211 */ /* 0x000fc800078008ff */
[----:B------:R-:W-:Y:S01]  /*3d30*/  @!P1 LEA.HI.X R219, R102, R219, R105, 0x1, P0 ;  /* 0x000000db66db9211 */ /* 0x000fe200000f0c69 */
        /* <DEDUP_REMOVED lines=76> */
.L_x_4380:
[----:B------:R-:W-:-:S04]  /*4200*/  LEA R4, -R100, RZ, 0x6 ;  /* 0x000000ff64047211 */ /* 0x000fc800078e31ff */
[----:B------:R-:W-:-:S07]  /*4210*/  SHF.R.S32.HI R3, RZ, 0x1f, R4 ;  /* 0x0000001fff037819 */ /* 0x000fce0000011404 */
.L_x_4381:
        /* <DEDUP_REMOVED lines=29> */
.L_x_4379:
        /* <DEDUP_REMOVED lines=79> */
[----:B------:R-:W-:Y:S01]  /*48e0*/  LDSM.16.MT88.4 R12, [R198+0xc800] ;  /* 0x00c80000c60c783b */ /* 0x000fe20000004200 */
[--C-:B------:R-:W-:Y:S01]  /*48f0*/  FFMA.FTZ R156, R169, UR5, -R172.reuse ;  /* 0x00000005a99c7c23 */ /* 0x100fe200080108ac */
[--C-:B------:R-:W-:Y:S01]  /*4900*/  FFMA.FTZ R158, R165, UR5, -R172.reuse ;  /* 0x00000005a59e7c23 */ /* 0x100fe200080108ac */
[--C-:B------:R-:W-:Y:S01]  /*4910*/  FFMA.FTZ R161, R161, UR5, -R172.reuse ;  /* 0x00000005a1a17c23 */ /* 0x100fe200080108ac */
[----:B------:R-:W-:Y:S01]  /*4920*/  LDSM.16.MT88.4 R8, [R200+0xe800] ;  /* 0x00e80000c808783b */ /* 0x000fe20000004200 */
[--C-:B------:R-:W-:Y:S01]  /*4930*/  FFMA.FTZ R163, R163, UR5, -R172.reuse ;  /* 0x00000005a3a37c23 */ /* 0x100fe200080108ac */
[--C-:B------:R-:W-:Y:S01]  /*4940*/  FFMA.FTZ R160, R160, UR5, -R167.reuse ;  /* 0x00000005a0a07c23 */ /* 0x100fe200080108a7 */
        /* <DEDUP_REMOVED lines=9> */
[----:B-1----:R-:W-:Y:S01]  /*49e0*/  F2FP.F16.F32.PACK_AB R96, R152, R157 ;  /* 0x0000009d9860723e */ /* 0x002fe200000000ff */
[----:B------:R-:W1:Y:S01]  /*49f0*/  LDSM.16.MT88.4 R20, [R197+0xe800] ;  /* 0x00e80000c514783b */ /* 0x000e620000004200 */
[--C-:B------:R-:W-:Y:S01]  /*4a00*/  FFMA.FTZ R173, R173, UR5, -R172.reuse ;  /* 0x00000005adad7c23 */ /* 0x100fe200080108ac */
[----:B------:R-:W-:Y:S01]  /*4a10*/  FFMA.FTZ R172, R171, UR5, -R172 ;  /* 0x00000005abac7c23 */ /* 0x000fe200080108ac */
[--C-:B------:R-:W-:Y:S01]  /*4a20*/  FFMA.FTZ R170, R170, UR5, -R167.reuse ;  /* 0x00000005aaaa7c23 */ /* 0x100fe200080108a7 */
[----:B------:R-:W5:Y:S01]  /*4a30*/  LDSM.16.MT88.4 R16, [R196+0xe800] ;  /* 0x00e80000c410783b */ /* 0x000f620000004200 */
[--C-:B------:R-:W-:Y:S01]  /*4a40*/  FFMA.FTZ R171, R168, UR5, -R167.reuse ;  /* 0x00000005a8ab7c23 */ /* 0x100fe200080108a7 */
[----:B------:R-:W-:Y:S01]  /*4a50*/  MUFU.EX2 R154, R154 ;  /* 0x0000009a009a7308 */ /* 0x000fe20000000800 */
[--C-:B------:R-:W-:Y:S01]  /*4a60*/  FFMA.FTZ R166, R166, UR5, -R167.reuse ;  /* 0x00000005a6a67c23 */ /* 0x100fe200080108a7 */
[----:B------:R-:W-:Y:S01]  /*4a70*/  LDSM.16.MT88.4 R28, [R196+0xc800] ;  /* 0x00c80000c41c783b */ /* 0x000fe20000004200 */
[----:B------:R-:W-:Y:S01]  /*4a80*/  FFMA.FTZ R223, R162, UR5, -R167 ;  /* 0x00000005a2df7c23 */ /* 0x000fe200080108a7 */
[----:B------:R-:W-:Y:S01]  /*4a90*/  FADD.FTZ R152, R157, R152 ;  /* 0x000000989d987221 */ /* 0x000fe20000010000 */
[----:B------:R-:W-:Y:S01]  /*4aa0*/  ISETP.GT.AND P0, PT, R135, R208, PT ;  /* 0x000000d08700720c */ /* 0x000fe20003f04270 */
[----:B------:R-:W-:Y:S02]  /*4ab0*/  LDSM.16.MT88.4 R24, [R198+0xe800] ;  /* 0x00e80000c618783b */ /* 0x000fe40000004200 */
[----:B------:R-:W2:Y:S01]  /*4ac0*/  MUFU.EX2 R159, R159 ;  /* 0x0000009f009f7308 */ /* 0x000ea20000000800 */
[----:B----4-:R-:W-:Y:S01]  /*4ad0*/  F2FP.F16.F32.PACK_AB R98, R148, R153 ;  /* 0x000000999462723e */ /* 0x010fe200000000ff */
[----:B------:R-:W-:-:S04]  /*4ae0*/  FADD.FTZ R153, R153, R152 ;  /* 0x0000009899997221 */ /* 0x000fc80000010000 */
[----:B------:R-:W-:Y:S02]  /*4af0*/  FADD.FTZ R148, R148, R153 ;  /* 0x0000009994947221 */ /* 0x000fe40000010000 */
[----:B------:R-:W-:Y:S08]  /*4b00*/  MUFU.EX2 R155, R155 ;  /* 0x0000009b009b7308 */ /* 0x000ff00000000800 */
[----:B------:R-:W4:Y:S01]  /*4b10*/  MUFU.EX2 R150, R150 ;  /* 0x0000009600967308 */ /* 0x000f220000000800 */
[----:B--2---:R-:W-:Y:S01]  /*4b20*/  F2FP.F16.F32.PACK_AB R97, R159, R154 ;  /* 0x0000009a9f61723e */ /* 0x004fe200000000ff */
[----:B------:R-:W-:-:S06]  /*4b30*/  FADD.FTZ R154, R154, R159 ;  /* 0x0000009f9a9a7221 */ /* 0x000fcc0000010000 */
[----:B------:R-:W-:Y:S08]  /*4b40*/  MUFU.EX2 R151, R151 ;  /* 0x0000009700977308 */ /* 0x000ff00000000800 */
[----:B------:R-:W2:Y:S01]  /*4b50*/  MUFU.EX2 R146, R146 ;  /* 0x0000009200927308 */ /* 0x000ea20000000800 */
[----:B----4-:R-:W-:Y:S01]  /*4b60*/  F2FP.F16.F32.PACK_AB R99, R150, R155 ;  /* 0x0000009b9663723e */ /* 0x010fe200000000ff */
[----:B------:R-:W-:-:S04]  /*4b70*/  FADD.FTZ R155, R155, R154 ;  /* 0x0000009a9b9b7221 */ /* 0x000fc80000010000 */
[----:B------:R-:W-:Y:S02]  /*4b80*/  FADD.FTZ R150, R150, R155 ;  /* 0x0000009b96967221 */ /* 0x000fe40000010000 */
[C---:B------:R-:W-:Y:S01]  /*4b90*/  HMMA.16816.F32 R120, R96.reuse, R116, RZ ;  /* 0x000000746078723c */ /* 0x040fe200000018ff */
[----:B------:R-:W-:Y:S05]  /*4ba0*/  MUFU.EX2 R147, R147 ;  /* 0x0000009300937308 */ /* 0x000fea0000000800 */
[C---:B------:R-:W-:Y:S03]  /*4bb0*/  HMMA.16816.F32 R36, R96.reuse, R40, RZ ;  /* 0x000000286024723c */ /* 0x040fe600000018ff */
[----:B------:R-:W4:Y:S01]  /*4bc0*/  MUFU.EX2 R0, R0 ;  /* 0x0000000000007308 */ /* 0x000f220000000800 */
        /* <DEDUP_REMOVED lines=8> */
[----:B----4-:R-:W-:Y:S01]  /*4c50*/  F2FP.F16.F32.PACK_AB R6, R0, R147 ;  /* 0x000000930006723e */ /* 0x010fe200000000ff */
[----:B------:R-:W-:-:S03]  /*4c60*/  FADD.FTZ R147, R147, R146 ;  /* 0x0000009293937221 */ /* 0x000fc60000010000 */
[C---:B---3--:R-:W-:Y:S01]  /*4c70*/  HMMA.16816.F32 R60, R96.reuse, R64, RZ ;  /* 0x00000040603c723c */ /* 0x048fe200000018ff */
        /* <DEDUP_REMOVED lines=21> */
[C---:B------:R-:W-:Y:S05]  /*4dd0*/  HMMA.16816.F32 R36, R4.reuse, R8, R36 ;  /* 0x000000080424723c */ /* 0x040fea0000001824 */
[----:B------:R-:W-:Y:S01]  /*4de0*/  MUFU.EX2 R160, R160 ;  /* 0x000000a000a07308 */ /* 0x000fe20000000800 */
[----:B------:R-:W-:Y:S01]  /*4df0*/  HMMA.16816.F32 R40, R4, R10, R40 ;  /* 0x0000000a0428723c */ /* 0x000fe20000001828 */
[----:B------:R-:W4:Y:S05]  /*4e00*/  LDSM.16.MT88.4 R8, [R198+0x10800] ;  /* 0x01080000c608783b */ /* 0x000f2a0000004200 */
[C---:B------:R-:W-:Y:S01]  /*4e10*/  HMMA.16816.F32 R80, R96.reuse, R82, RZ ;  /* 0x000000526050723c */ /* 0x040fe200000018ff */
[----:B------:R-:W2:Y:S05]  /*4e20*/  MUFU.EX2 R165, R165 ;  /* 0x000000a500a57308 */ /* 0x000eaa0000000800 */
[----:B------:R-:W-:Y:S03]  /*4e30*/  HMMA.16816.F32 R112, R96, R108, RZ ;  /* 0x0000006c6070723c */ /* 0x000fe600000018ff */
[----:B------:R-:W-:Y:S03]  /*4e40*/  MUFU.EX2 R164, R164 ;  /* 0x000000a400a47308 */ /* 0x000fe60000000800 */
[C---:B-1----:R-:W-:Y:S05]  /*4e50*/  HMMA.16816.F32 R52, R4.reuse, R20, R52 ;  /* 0x000000140434723c */ /* 0x042fea0000001834 */
[----:B------:R-:W1:Y:S01]  /*4e60*/  MUFU.EX2 R169, R169 ;  /* 0x000000a900a97308 */ /* 0x000e620000000800 */
[C---:B------:R-:W-:Y:S01]  /*4e70*/  HMMA.16816.F32 R56, R4.reuse, R22, R56 ;  /* 0x000000160438723c */ /* 0x040fe20000001838 */
[----:B------:R-:W2:Y:S05]  /*4e80*/  LDSM.16.MT88.4 R20, [R197+0x10800] ;  /* 0x01080000c514783b */ /* 0x000eaa0000004200 */
[C---:B-----5:R-:W-:Y:S01]  /*4e90*/  HMMA.16816.F32 R60, R4.reuse, R16, R60 ;  /* 0x00000010043c723c */ /* 0x060fe2000000183c */
[----:B------:R-:W-:Y:S05]  /*4ea0*/  MUFU.EX2 R174, R174 ;  /* 0x000000ae00ae7308 */ /* 0x000fea0000000800 */
[----:B------:R-:W-:Y:S01]  /*4eb0*/  HMMA.16816.F32 R64, R4, R18, R64 ;  /* 0x000000120440723c */ /* 0x000fe20000001840 */
[----:B------:R-:W5:Y:S02]  /*4ec0*/  LDSM.16.MT88.4 R16, [R196+0x10800] ;  /* 0x01080000c410783b */ /* 0x000f640000004200 */
[----:B------:R-:W1:Y:S03]  /*4ed0*/  MUFU.EX2 R175, R175 ;  /* 0x000000af00af7308 */ /* 0x000e660000000800 */
        /* <DEDUP_REMOVED lines=48> */
[----:B-1----:R-:W-:Y:S01]  /*51e0*/  F2FP.F16.F32.PACK_AB R7, R169, R164 ;  /* 0x000000a4a907723e */ /* 0x002fe200000000ff */
[----:B------:R-:W-:-:S02]  /*51f0*/  FADD.FTZ R165, R165, R160 ;  /* 0x000000a0a5a57221 */ /* 0x000fc40000010000 */
[----:B------:R-:W-:Y:S02]  /*5200*/  FADD.FTZ R158, R158, R161 ;  /* 0x000000a19e9e7221 */ /* 0x000fe40000010000 */
[----:B------:R-:W-:Y:S02]  /*5210*/  FADD.FTZ R164, R164, R165 ;  /* 0x000000a5a4a47221 */ /* 0x000fe40000010000 */
[----:B---3--:R-:W-:Y:S01]  /*5220*/  HMMA.16816.F32 R112, R4, R12, R112 ;  /* 0x0000000c0470723c */ /* 0x008fe20000001870 */
[----:B------:R-:W-:Y:S01]  /*5230*/  FADD.FTZ R163, R163, R158 ;  /* 0x0000009ea3a37221 */ /* 0x000fe20000010000 */
[----:B------:R-:W-:-:S04]  /*5240*/  FADD.FTZ R169, R169, R164 ;  /* 0x000000a4a9a97221 */ /* 0x000fc80000010000 */
[C---:B------:R-:W-:Y:S01]  /*5250*/  HMMA.16816.F32 R108, R4.reuse, R14, R108 ;  /* 0x0000000e046c723c */ /* 0x040fe2000000186c */
[----:B------:R-:W1:Y:S05]  /*5260*/  LDSM.16.MT88.4 R12, [R198+0x11000] ;  /* 0x01100000c60c783b */ /* 0x000e6a0000004200 */
[C---:B----4-:R-:W-:Y:S06]  /*5270*/  HMMA.16816.F32 R52, R4.reuse, R8, R52 ;  /* 0x000000080434723c */ /* 0x050fec0000001834 */
        /* <DEDUP_REMOVED lines=87> */
.L_x_4386:
        /* <DEDUP_REMOVED lines=66> */
.L_x_4383:
[C---:B------:R-:W-:Y:S04]  /*5c10*/  LEA R210, P0, R10.reuse, R210, 0x1 ;  /* 0x000000d20ad27211 */ /* 0x040fe800078008ff */
[----:B------:R-:W-:Y:S02]  /*5c20*/  LEA.HI.X R209, R10, R209, R2, 0x1, P0 ;  /* 0x000000d10ad17211 */ /* 0x000fe400000f0c02 */
[----:B------:R-:W-:Y:S02]  /*5c30*/  IADD3 R226, P0, R210, UR12, RZ ;  /* 0x0000000cd2e27c10 */ /* 0x000fe4000ff1e0ff */
[----:B------:R-:W-:Y:S02]  /*5c40*/  MOV R211, R209 ;  /* 0x000000d100d37202 */ /* 0x000fe40000000f00 */
[----:B------:R-:W-:Y:S02]  /*5c50*/  IADD3.X R227, R209, UR11, RZ, P0, !PT ;  /* 0x0000000bd1e37c10 */ /* 0x000fe400087fe4ff */
[----:B------:R-:W-:Y:S01]  /*5c60*/  IADD3 R132, P0, R226, UR12, RZ ;  /* 0x0000000ce2847c10 */ /* 0x000fe2000ff1e0ff */
[----:B------:R-:W-:Y:S01]  /*5c70*/  @!PT LDS RZ, [RZ] ;  /* 0x00000000fffff984 */ /* 0x000fe20000000800 */
[----:B------:R-:W-:Y:S01]  /*5c80*/  @!PT LDS RZ, [RZ] ;  /* 0x00000000fffff984 */ /* 0x000fe20000000800 */
[----:B------:R-:W-:Y:S01]  /*5c90*/  @!PT LDS RZ, [RZ] ;  /* 0x00000000fffff984 */ /* 0x000fe20000000800 */
[----:B------:R-:W-:Y:S03]  /*5ca0*/  LDGSTS.E.BYPASS.LTC128B.128 [R213+0xc000], desc[UR14][R210.64] ;  /* 0x0c000000d2d57fae */ /* 0x000fe6000b901d4e */
[----:B------:R-:W-:Y:S02]  /*5cb0*/  IADD3.X R133, R227, UR11, RZ, P0, !PT ;  /* 0x0000000be3857c10 */ /* 0x000fe400087fe4ff */
[----:B------:R-:W-:Y:S01]  /*5cc0*/  LDGSTS.E.BYPASS.LTC128B.128 [R213+0xe000], desc[UR14][R210.64+0x80] ;  /* 0x0e000080d2d57fae */ /* 0x000fe2000b901d4e */
[----:B------:R-:W-:Y:S04]  /*5cd0*/  IADD3 R2, P0, R132, UR12, RZ ;  /* 0x0000000c84027c10 */ /* 0x000fe8000ff1e0ff */
[----:B------:R-:W-:Y:S01]  /*5ce0*/  LDGSTS.E.BYPASS.LTC128B.128 [R213+0x10000], desc[UR14][R210.64+0x100] ;  /* 0x10000100d2d57fae */ /* 0x000fe2000b901d4e */
[----:B------:R-:W-:Y:S02]  /*5cf0*/  IADD3.X R3, R133, UR11, RZ, P0, !PT ;  /* 0x0000000b85037c10 */ /* 0x000fe400087fe4ff */
[----:B------:R-:W-:Y:S02]  /*5d00*/  ISETP.GT.AND P0, PT, R221, R208, PT ;  /* 0x000000d0dd00720c */ /* 0x000fe40003f04270 */
[----:B------:R-:W-:Y:S05]  /*5d10*/  LDGSTS.E.BYPASS.LTC128B.128 [R213+0xc800], desc[UR14][R226.64] ;  /* 0x0c800000e2d57fae */ /* 0x000fea000b901d4e */
[----:B------:R-:W-:Y:S05]  /*5d20*/  LDGSTS.E.BYPASS.LTC128B.128 [R213+0xe800], desc[UR14][R226.64+0x80] ;  /* 0x0e800080e2d57fae */ /* 0x000fea000b901d4e */
[----:B------:R1:W-:Y:S05]  /*5d30*/  LDGSTS.E.BYPASS.LTC128B.128 [R213+0x10800], desc[UR14][R226.64+0x100] ;  /* 0x10800100e2d57fae */ /* 0x0003ea000b901d4e */
[----:B------:R-:W-:Y:S05]  /*5d40*/  LDGSTS.E.BYPASS.LTC128B.128 [R213+0xd000], desc[UR14][R132.64] ;  /* 0x0d00000084d57fae */ /* 0x000fea000b901d4e */
[----:B------:R-:W-:Y:S05]  /*5d50*/  LDGSTS.E.BYPASS.LTC128B.128 [R213+0xf000], desc[UR14][R132.64+0x80] ;  /* 0x0f00008084d57fae */ /* 0x000fea000b901d4e */
[----:B------:R-:W-:Y:S05]  /*5d60*/  LDGSTS.E.BYPASS.LTC128B.128 [R213+0x11000], desc[UR14][R132.64+0x100] ;  /* 0x1100010084d57fae */ /* 0x000fea000b901d4e */
[----:B------:R-:W-:Y:S05]  /*5d70*/  LDGSTS.E.BYPASS.LTC128B.128 [R213+0xd800], desc[UR14][R2.64] ;  /* 0x0d80000002d57fae */ /* 0x000fea000b901d4e */
[----:B------:R-:W-:Y:S05]  /*5d80*/  LDGSTS.E.BYPASS.LTC128B.128 [R213+0xf800], desc[UR14][R2.64+0x80] ;  /* 0x0f80008002d57fae */ /* 0x000fea000b901d4e */
[----:B------:R2:W-:Y:S05]  /*5d90*/  LDGSTS.E.BYPASS.LTC128B.128 [R213+0x11800], desc[UR14][R2.64+0x100] ;  /* 0x1180010002d57fae */ /* 0x0005ea000b901d4e */
[----:B------:R-:W-:Y:S05]  /*5da0*/  LDSM.16.M88.4 R136, [R206] ;  /* 0x00000000ce88783b */ /* 0x000fea0000000200 */
[----:B------:R-:W3:Y:S05]  /*5db0*/  LDSM.16.M88.4 R140, [R205+0x6000] ;  /* 0x00600000cd8c783b */ /* 0x000eea0000000200 */
[----:B------:R-:W4:Y:S05]  /*5dc0*/  LDSM.16.M88.4 R144, [R205+0x6800] ;  /* 0x00680000cd90783b */ /* 0x000f2a0000000200 */
[----:B------:R-:W5:Y:S05]  /*5dd0*/  LDSM.16.M88.4 R148, [R205+0x7000] ;  /* 0x00700000cd94783b */ /* 0x000f6a0000000200 */
[----:B------:R-:W1:Y:S05]  /*5de0*/  LDSM.16.M88.4 R152, [R205+0x7800] ;  /* 0x00780000cd98783b */ /* 0x000e6a0000000200 */
[----:B------:R-:W0:Y:S05]  /*5df0*/  LDGDEPBAR ;  /* 0x00000000000079af */ /* 0x000e2a0000000000 */
[----:B------:R-:W-:Y:S05]  /*5e00*/  LDSM.16.M88.4 R156, [R204] ;  /* 0x00000000cc9c783b */ /* 0x000fea0000000200 */
[----:B------:R-:W2:Y:S05]  /*5e10*/  LDSM.16.M88.4 R160, [R203] ;  /* 0x00000000cba0783b */ /* 0x000eaa0000000200 */
[----:B------:R-:W2:Y:S05]  /*5e20*/  LDSM.16.M88.4 R164, [R195] ;  /* 0x00000000c3a4783b */ /* 0x000eaa0000000200 */
[----:B------:R-:W2:Y:S01]  /*5e30*/  LDSM.16.M88.4 R168, [R194] ;  /* 0x00000000c2a8783b */ /* 0x000ea20000000200 */
[C---:B---3--:R-:W-:Y:S04]  /*5e40*/  HMMA.16816.F32 R4, R136.reuse, R140, RZ ;  /* 0x0000008c8804723c */ /* 0x048fe800000018ff */
[----:B------:R-:W3:Y:S02]  /*5e50*/  LDSM.16.M88.4 R172, [R193] ;  /* 0x00000000c1ac783b */ /* 0x000ee40000000200 */
[C---:B------:R-:W-:Y:S03]  /*5e60*/  HMMA.16816.F32 R8, R136.reuse, R142, RZ ;  /* 0x0000008e8808723c */ /* 0x040fe600000018ff */
[----:B------:R-:W-:Y:S03]  /*5e70*/  LDSM.16.M88.4 R176, [R202] ;  /* 0x00000000cab0783b */ /* 0x000fe60000000200 */
[C---:B----4-:R-:W-:Y:S02]  /*5e80*/  HMMA.16816.F32 R12, R136.reuse, R144, RZ ;  /* 0x00000090880c723c */ /* 0x050fe400000018ff */
[----:B------:R-:W4:Y:S04]  /*5e90*/  LDSM.16.M88.4 R180, [R199+0x6000] ;  /* 0x00600000c7b4783b */ /* 0x000f280000000200 */
[C---:B------:R-:W-:Y:S01]  /*5ea0*/  HMMA.16816.F32 R16, R136.reuse, R146, RZ ;  /* 0x000000928810723c */ /* 0x040fe200000018ff */
[----:B------:R-:W-:Y:S05]  /*5eb0*/  LDSM.16.M88.4 R140, [R199+0x7000] ;  /* 0x00700000c78c783b */ /* 0x000fea0000000200 */
[C---:B-----5:R-:W-:Y:S01]  /*5ec0*/  HMMA.16816.F32 R20, R136.reuse, R148, RZ ;  /* 0x000000948814723c */ /* 0x060fe200000018ff */
[----:B------:R-:W-:Y:S05]  /*5ed0*/  LDSM.16.M88.4 R144, [R199+0x7800] ;  /* 0x00780000c790783b */ /* 0x000fea0000000200 */
[C---:B------:R-:W-:Y:S01]  /*5ee0*/  HMMA.16816.F32 R24, R136.reuse, R150, RZ ;  /* 0x000000968818723c */ /* 0x040fe200000018ff */
[----:B------:R-:W-:Y:S05]  /*5ef0*/  LDSM.16.M88.4 R148, [R201] ;  /* 0x00000000c994783b */ /* 0x000fea0000000200 */
[C---:B-1----:R-:W-:Y:S06]  /*5f00*/  HMMA.16816.F32 R28, R136.reuse, R152, RZ ;  /* 0x00000098881c723c */ /* 0x042fec00000018ff */
[----:B------:R-:W-:Y:S01]  /*5f10*/  HMMA.16816.F32 R32, R136, R154, RZ ;  /* 0x0000009a8820723c */ /* 0x000fe200000018ff */
[----:B------:R-:W1:Y:S05]  /*5f20*/  LDSM.16.M88.4 R136, [R199+0x6800] ;  /* 0x00680000c788783b */ /* 0x000e6a0000000200 */
[C---:B--2---:R-:W-:Y:S01]  /*5f30*/  HMMA.16816.F32 R4, R156.reuse, R160, R4 ;  /* 0x000000a09c04723c */ /* 0x044fe20000001804 */
        /* <DEDUP_REMOVED lines=171> */
[----:B------:R1:W1:Y:S01]  /*69f0*/  MUFU.TANH R175, R2 ;  /* 0x0000000200af7308 */ /* 0x0002620000002400 */
        /* <DEDUP_REMOVED lines=92> */
.L_x_4385:
        /* <DEDUP_REMOVED lines=12> */
[----:B-1----:R-:W-:Y:S03]  /*7080*/  IADD3 R2, P0, R4, UR5, RZ ;  /* 0x0000000504027c10 */ /* 0x002fe6000ff1e0ff */
        /* <DEDUP_REMOVED lines=11> */
.L_x_4384:
        /* <DEDUP_REMOVED lines=33> */
[----:B------:R-:W-:Y:S04]  /*7350*/  FMNMX.FTZ R3, R222, R3, !PT ;  /* 0x00000003de037209 */ /* 0x000fe80007810000 */
[----:B------:R-:W-:Y:S01]  /*7360*/  FMNMX.FTZ R2, R220, R3, !PT ;  /* 0x00000003dc027209 */ /* 0x000fe20007810000 */
[----:B------:R-:W-:Y:S01]  /*7370*/  LDSM.16.MT88.4 R156, [R196+0xf800] ;  /* 0x00f80000c49c783b */ /* 0x000fe20000004200 */
[----:B------:R-:W-:Y:S02]  /*7380*/  FMNMX.FTZ R3, R227, R4, !PT ;  /* 0x00000004e3037209 */ /* 0x000fe40007810000 */
[----:B------:R-:W-:Y:S02]  /*7390*/  FMNMX.FTZ R6, R211, R2, !PT ;  /* 0x00000002d3067209 */ /* 0x000fe40007810000 */
[----:B------:R-:W-:Y:S03]  /*73a0*/  FMNMX.FTZ R2, R134, R3, !PT ;  /* 0x0000000386027209 */ /* 0x000fe60007810000 */
[----:B------:R-:W1:Y:S01]  /*73b0*/  SHFL.BFLY PT, R3, R6, 0x2, 0x1f ;  /* 0x0c401f0006037f89 */ /* 0x000e6200000e0000 */
[----:B------:R-:W-:Y:S07]  /*73c0*/  FMNMX.FTZ R7, R133, R2, !PT ;  /* 0x0000000285077209 */ /* 0x000fee0007810000 */
[----:B------:R-:W-:Y:S08]  /*73d0*/  LDSM.16.MT88.4 R160, [R200+0x11800] ;  /* 0x01180000c8a0783b */ /* 0x000ff00000004200 */
[----:B------:R-:W2:Y:S01]  /*73e0*/  SHFL.BFLY PT, R2, R7, 0x2, 0x1f ;  /* 0x0c401f0007027f89 */ /* 0x000ea200000e0000 */
[----:B-1----:R-:W-:Y:S07]  /*73f0*/  FMNMX.FTZ R9, R6, R3, !PT ;  /* 0x0000000306097209 */ /* 0x002fee0007810000 */
[----:B------:R-:W1:Y:S01]  /*7400*/  SHFL.BFLY PT, R132, R9, 0x1, 0x1f ;  /* 0x0c201f0009847f89 */ /* 0x000e6200000e0000 */
[----:B--2---:R-:W-:Y:S07]  /*7410*/  FMNMX.FTZ R4, R7, R2, !PT ;  /* 0x0000000207047209 */ /* 0x004fee0007810000 */
[----:B------:R-:W2:Y:S01]  /*7420*/  SHFL.BFLY PT, R3, R4, 0x1, 0x1f ;  /* 0x0c201f0004037f89 */ /* 0x000ea200000e0000 */
[----:B-1----:R-:W-:Y:S04]  /*7430*/  FMNMX.FTZ R132, R9, R132, !PT ;  /* 0x0000008409847209 */ /* 0x002fe80007810000 */
[C---:B------:R-:W-:Y:S01]  /*7440*/  FSETP.NEU.FTZ.AND P0, PT, R132.reuse, -INF , PT ;  /* 0xff8000008400780b */ /* 0x040fe20003f1d000 */
[C---:B------:R-:W-:Y:S01]  /*7450*/  FMUL.FTZ R145, R132.reuse, UR4 ;  /* 0x0000000484917c20 */ /* 0x040fe20008410000 */
[----:B------:R-:W-:Y:S01]  /*7460*/  FADD.FTZ R2, -R132, R135 ;  /* 0x0000008784027221 */ /* 0x000fe20000010100 */
[----:B------:R-:W-:Y:S03]  /*7470*/  MOV R135, R132 ;  /* 0x0000008400877202 */ /* 0x000fe60000000f00 */
[----:B------:R-:W-:Y:S01]  /*7480*/  FSEL R145, R145, RZ, P0 ;  /* 0x000000ff91917208 */ /* 0x000fe20000000000 */
[----:B------:R-:W-:Y:S01]  /*7490*/  FMUL.FTZ R5, R2, UR4 ;  /* 0x0000000402057c20 */ /* 0x000fe20008410000 */
[----:B--2---:R-:W-:Y:S03]  /*74a0*/  FMNMX.FTZ R3, R4, R3, !PT ;  /* 0x0000000304037209 */ /* 0x004fe60007810000 */
[--C-:B------:R-:W-:Y:S01]  /*74b0*/  FFMA.FTZ R173, R244, UR4, -R145.reuse ;  /* 0x00000004f4ad7c23 */ /* 0x100fe20008010891 */
[C---:B------:R-:W-:Y:S01]  /*74c0*/  FSETP.NEU.FTZ.AND P0, PT, R3.reuse, -INF , PT ;  /* 0xff8000000300780b */ /* 0x040fe20003f1d000 */
[C---:B------:R-:W-:Y:S01]  /*74d0*/  FMUL.FTZ R144, R3.reuse, UR4 ;  /* 0x0000000403907c20 */ /* 0x040fe20008410000 */
[----:B------:R-:W-:Y:S01]  /*74e0*/  FADD.FTZ R0, -R3, R0 ;  /* 0x0000000003007221 */ /* 0x000fe20000010100 */
[--C-:B------:R-:W-:Y:S01]  /*74f0*/  FFMA.FTZ R169, R242, UR4, -R145.reuse ;  /* 0x00000004f2a97c23 */ /* 0x100fe20008010891 */
[--C-:B------:R-:W-:Y:S01]  /*7500*/  FFMA.FTZ R168, R248, UR4, -R145.reuse ;  /* 0x00000004f8a87c23 */ /* 0x100fe20008010891 */
[--C-:B------:R-:W-:Y:S01]  /*7510*/  FFMA.FTZ R167, R246, UR4, -R145.reuse ;  /* 0x00000004f6a77c23 */ /* 0x100fe20008010891 */
[----:B------:R-:W-:Y:S01]  /*7520*/  FSEL R144, R144, RZ, P0 ;  /* 0x000000ff90907208 */ /* 0x000fe20000000000 */
        /* <DEDUP_REMOVED lines=45> */
[--C-:B------:R-:W-:Y:S01]  /*7800*/  FFMA.FTZ R133, R133, UR4, -R144.reuse ;  /* 0x0000000485857c23 */ /* 0x100fe20008010890 */
        /* <DEDUP_REMOVED lines=93> */
[C---:B------:R-:W-:Y:S01]  /*7de0*/  FMUL.FTZ R88, R2.reuse, R88 ;  /* 0x0000005802587220 */ /* 0x040fe20000410000 */
[C---:B------:R-:W-:Y:S02]  /*7df0*/  HMMA.16816.F32 R32, R128.reuse, R138, R32 ;  /* 0x0000008a8020723c */ /* 0x040fe40000001820 */
[----:B------:R-:W-:Y:S01]  /*7e00*/  LDSM.16.MT88.4 R136, [R198+0xe800] ;  /* 0x00e80000c688783b */ /* 0x000fe20000004200 */
[----:B------:R-:W-:Y:S01]  /*7e10*/  FMUL.FTZ R89, R2, R89 ;  /* 0x0000005902597220 */ /* 0x000fe20000410000 */
[C---:B------:R-:W-:Y:S02]  /*7e20*/  FMUL.FTZ R90, R0.reuse, R90 ;  /* 0x0000005a005a7220 */ /* 0x040fe40000410000 */
[C---:B--2---:R-:W-:Y:S01]  /*7e30*/  HMMA.16816.F32 R36, R128.reuse, R120, R36 ;  /* 0x000000788024723c */ /* 0x044fe20000001824 */
[----:B------:R-:W2:Y:S04]  /*7e40*/  MUFU.EX2 R175, R175 ;  /* 0x000000af00af7308 */ /* 0x000ea80000000800 */
[----:B------:R-:W-:Y:S01]  /*7e50*/  FMUL.FTZ R91, R0, R91 ;  /* 0x0000005b005b7220 */ /* 0x000fe20000410000 */
[C---:B------:R-:W-:Y:S01]  /*7e60*/  HMMA.16816.F32 R40, R128.reuse, R122, R40 ;  /* 0x0000007a8028723c */ /* 0x040fe20000001828 */
[----:B------:R-:W-:Y:S04]  /*7e70*/  LDSM.16.MT88.4 R120, [R196+0xc800] ;  /* 0x00c80000c478783b */ /* 0x000fe80000004200 */
[----:B------:R-:W5:Y:S01]  /*7e80*/  MUFU.EX2 R179, R179 ;  /* 0x000000b300b37308 */ /* 0x000f620000000800 */
[C---:B------:R-:W-:Y:S01]  /*7e90*/  FMUL.FTZ R92, R2.reuse, R92 ;  /* 0x0000005c025c7220 */ /* 0x040fe20000410000 */
[C---:B-1----:R-:W-:Y:S04]  /*7ea0*/  HMMA.16816.F32 R44, R128.reuse, R104, R44 ;  /* 0x00000068802c723c */ /* 0x042fe8000000182c */
[----:B------:R-:W-:Y:S02]  /*7eb0*/  FMUL.FTZ R93, R2, R93 ;  /* 0x0000005d025d7220 */ /* 0x000fe40000410000 */
[C---:B------:R-:W-:Y:S01]  /*7ec0*/  HMMA.16816.F32 R48, R128.reuse, R106, R48 ;  /* 0x0000006a8030723c */ /* 0x040fe20000001830 */
[----:B------:R-:W1:Y:S01]  /*7ed0*/  LDSM.16.MT88.4 R104, [R198+0x10000] ;  /* 0x01000000c668783b */ /* 0x000e620000004200 */
[----:B------:R-:W-:Y:S03]  /*7ee0*/  MUFU.EX2 R235, R235 ;  /* 0x000000eb00eb7308 */ /* 0x000fe60000000800 */
[C---:B------:R-:W-:Y:S01]  /*7ef0*/  FMUL.FTZ R94, R0.reuse, R94 ;  /* 0x0000005e005e7220 */ /* 0x040fe20000410000 */
[C---:B---3--:R-:W-:Y:S06]  /*7f00*/  HMMA.16816.F32 R52, R128.reuse, R108, R52 ;  /* 0x0000006c8034723c */ /* 0x048fec0000001834 */
[----:B------:R-:W-:Y:S01]  /*7f10*/  MUFU.EX2 R231, R231 ;  /* 0x000000e700e77308 */ /* 0x000fe20000000800 */
[----:B------:R-:W-:Y:S01]  /*7f20*/  FMUL.FTZ R95, R0, R95 ;  /* 0x0000005f005f7220 */ /* 0x000fe20000410000 */
[C---:B------:R-:W-:Y:S01]  /*7f30*/  HMMA.16816.F32 R56, R128.reuse, R110, R56 ;  /* 0x0000006e8038723c */ /* 0x040fe20000001838 */
[----:B------:R-:W-:Y:S02]  /*7f40*/  LDSM.16.MT88.4 R108, [R200+0xc800] ;  /* 0x00c80000c86c783b */ /* 0x000fe40000004200 */
[C---:B------:R-:W-:Y:S03]  /*7f50*/  FMUL.FTZ R96, R2.reuse, R96 ;  /* 0x0000006002607220 */ /* 0x040fe60000410000 */
[C---:B----4-:R-:W-:Y:S02]  /*7f60*/  HMMA.16816.F32 R60, R128.reuse, R100, R60 ;  /* 0x00000064803c723c */ /* 0x050fe4000000183c */
[----:B------:R-:W-:Y:S03]  /*7f70*/  MUFU.EX2 R227, R227 ;  /* 0x000000e300e37308 */ /* 0x000fe60000000800 */
[----:B------:R-:W-:Y:S01]  /*7f80*/  FMUL.FTZ R97, R2, R97 ;  /* 0x0000006102617220 */ /* 0x000fe20000410000 */
[C---:B------:R-:W-:Y:S01]  /*7f90*/  HMMA.16816.F32 R64, R128.reuse, R102, R64 ;  /* 0x000000668040723c */ /* 0x040fe20000001840 */
[----:B------:R-:W3:Y:S05]  /*7fa0*/  LDSM.16.MT88.4 R100, [R197+0x10000] ;  /* 0x01000000c564783b */ /* 0x000eea0000004200 */
[----:B------:R-:W-:Y:S01]  /*7fb0*/  MUFU.EX2 R134, R134 ;  /* 0x0000008600867308 */ /* 0x000fe20000000800 */
[C---:B------:R-:W-:Y:S01]  /*7fc0*/  FMUL.FTZ R98, R0.reuse, R98 ;  /* 0x0000006200627220 */ /* 0x040fe20000410000 */
[C---:B------:R-:W-:Y:S03]  /*7fd0*/  HMMA.16816.F32 R68, R128.reuse, R112, R68 ;  /* 0x000000708044723c */ /* 0x040fe60000001844 */
[----:B------:R-:W-:Y:S03]  /*7fe0*/  FMUL.FTZ R99, R0, R99 ;  /* 0x0000006300637220 */ /* 0x000fe60000410000 */
[C---:B------:R-:W-:Y:S01]  /*7ff0*/  HMMA.16816.F32 R72, R128.reuse, R114, R72 ;  /* 0x000000728048723c */ /* 0x040fe20000001848 */
[----:B------:R-:W-:Y:S01]  /*8000*/  LDSM.16.MT88.4 R112, [R198+0xc800] ;  /* 0x00c80000c670783b */ /* 0x000fe20000004200 */
[----:B------:R-:W-:Y:S03]  /*8010*/  MUFU.EX2 R133, R133 ;  /* 0x0000008500857308 */ /* 0x000fe60000000800 */
[--C-:B------:R-:W-:Y:S01]  /*8020*/  FFMA.FTZ R237, R226, UR4, -R145.reuse ;  /* 0x00000004e2ed7c23 */ /* 0x100fe20008010891 */
[C---:B-1----:R-:W-:Y:S05]  /*8030*/  HMMA.16816.F32 R76, R128.reuse, R104, R76 ;  /* 0x00000068804c723c */ /* 0x042fea000000184c */
[--C-:B------:R-:W-:Y:S01]  /*8040*/  FFMA.FTZ R226, R233, UR4, -R144.reuse ;  /* 0x00000004e9e27c23 */ /* 0x100fe20008010890 */
[C---:B------:R-:W-:Y:S01]  /*8050*/  HMMA.16816.F32 R80, R128.reuse, R106, R80 ;  /* 0x0000006a8050723c */ /* 0x040fe20000001850 */
[----:B------:R-:W1:Y:S01]  /*8060*/  LDSM.16.MT88.4 R104, [R196+0x10000] ;  /* 0x01000000c468783b */ /* 0x000e620000004200 */
[----:B------:R-:W-:Y:S03]  /*8070*/  MUFU.EX2 R237, R237 ;  /* 0x000000ed00ed7308 */ /* 0x000fe60000000800 */
[--C-:B------:R-:W-:Y:S01]  /*8080*/  FFMA.FTZ R178, R232, UR4, -R145.reuse ;  /* 0x00000004e8b27c23 */ /* 0x100fe20008010891 */
[--C-:B------:R-:W-:Y:S01]  /*8090*/  FFMA.FTZ R183, R230, UR4, -R145.reuse ;  /* 0x00000004e6b77c23 */ /* 0x100fe20008010891 */
[--C-:B------:R-:W-:Y:S01]  /*80a0*/  FFMA.FTZ R182, R228, UR4, -R145.reuse ;  /* 0x00000004e4b67c23 */ /* 0x100fe20008010891 */
[--C-:B------:R-:W-:Y:S04]  /*80b0*/  FFMA.FTZ R233, R222, UR4, -R145.reuse ;  /* 0x00000004dee97c23 */ /* 0x100fe80008010891 */
[----:B------:R-:W-:Y:S01]  /*80c0*/  MUFU.EX2 R226, R226 ;  /* 0x000000e200e27308 */ /* 0x000fe20000000800 */
[----:B------:R-:W-:Y:S01]  /*80d0*/  FFMA.FTZ R222, R229, UR4, -R144 ;  /* 0x00000004e5de7c23 */ /* 0x000fe20008010890 */
[--C-:B------:R-:W-:Y:S01]  /*80e0*/  FFMA.FTZ R224, R224, UR4, -R145.reuse ;  /* 0x00000004e0e07c23 */ /* 0x100fe20008010891 */
[--C-:B------:R-:W-:Y:S01]  /*80f0*/  FFMA.FTZ R220, R220, UR4, -R145.reuse ;  /* 0x00000004dcdc7c23 */ /* 0x100fe20008010891 */
[----:B------:R-:W-:Y:S01]  /*8100*/  FFMA.FTZ R145, R211, UR4, -R145 ;  /* 0x00000004d3917c23 */ /* 0x000fe20008010891 */
[----:B------:R-:W-:Y:S01]  /*8110*/  FFMA.FTZ R173, R2, R225, R173 ;  /* 0x000000e102ad7223 */ /* 0x000fe200000100ad */
[----:B------:R-:W-:Y:S01]  /*8120*/  FFMA.FTZ R171, R0, R223, R171 ;  /* 0x000000df00ab7223 */ /* 0x000fe200000100ab */
[C---:B---3--:R-:W-:Y:S03]  /*8130*/  HMMA.16816.F32 R84, R128.reuse, R100, R84 ;  /* 0x000000648054723c */ /* 0x048fe60000001854 */
[----:B------:R3:W-:Y:S01]  /*8140*/  MUFU.EX2 R211, R145 ;  /* 0x0000009100d37308 */ /* 0x0007e20000000800 */
[----:B------:R-:W-:Y:S01]  /*8150*/  FADD.FTZ R173, R169, R173 ;  /* 0x000000ada9ad7221 */ /* 0x000fe20000010000 */
[----:B------:R-:W-:Y:S01]  /*8160*/  FADD.FTZ R166, R166, R171 ;  /* 0x000000aba6a67221 */ /* 0x000fe20000010000 */
[----:B------:R-:W-:Y:S01]  /*8170*/  IADD3 R0, R221, -0x1, RZ ;  /* 0xffffffffdd007810 */ /* 0x000fe20007ffe0ff */
[C---:B------:R-:W-:Y:S06]  /*8180*/  HMMA.16816.F32 R88, R128.reuse, R102, R88 ;  /* 0x000000668058723c */ /* 0x040fec0000001858 */
[----:B------:R-:W-:Y:S01]  /*8190*/  MUFU.EX2 R178, R178 ;  /* 0x000000b200b27308 */ /* 0x000fe20000000800 */
[----:B--2---:R-:W-:Y:S01]  /*81a0*/  F2FP.F16.F32.PACK_AB R100, R175, R170 ;  /* 0x000000aaaf64723e */ /* 0x004fe200000000ff */
[----:B------:R-:W-:Y:S03]  /*81b0*/  FADD.FTZ R168, R168, R173 ;  /* 0x000000ada8a87221 */ /* 0x000fe60000010000 */
[----:B------:R-:W-:Y:S01]  /*81c0*/  F2FP.F16.F32.PACK_AB R101, R177, R172 ;  /* 0x000000acb165723e */ /* 0x000fe200000000ff */
[----:B------:R-:W-:Y:S01]  /*81d0*/  FADD.FTZ R165, R165, R166 ;  /* 0x000000a6a5a57221 */ /* 0x000fe20000010000 */
[----:B-----5:R-:W-:Y:S01]  /*81e0*/  F2FP.F16.F32.PACK_AB R102, R179, R174 ;  /* 0x000000aeb366723e */ /* 0x020fe200000000ff */
[----:B---3--:R-:W-:Y:S01]  /*81f0*/  LDSM.16.MT88.4 R144, [R200+0xf800] ;  /* 0x00f80000c890783b */ /* 0x008fe20000004200 */
[----:B------:R-:W-:Y:S01]  /*8200*/  F2FP.F16.F32.PACK_AB R103, R181, R176 ;  /* 0x000000b0b567723e */ /* 0x000fe200000000ff */
[----:B------:R-:W2:Y:S01]  /*8210*/  MUFU.EX2 R183, R183 ;  /* 0x000000b700b77308 */ /* 0x000ea20000000800 */
[----:B------:R-:W-:Y:S01]  /*8220*/  MOV R221, R0 ;  /* 0x0000000000dd7202 */ /* 0x000fe20000000f00 */
[----:B------:R-:W-:Y:S01]  /*8230*/  FADD.FTZ R167, R167, R168 ;  /* 0x000000a8a7a77221 */ /* 0x000fe20000010000 */
[----:B------:R-:W-:Y:S01]  /*8240*/  FADD.FTZ R165, R164, R165 ;  /* 0x000000a5a4a57221 */ /* 0x000fe20000010000 */
[C---:B-1----:R-:W-:Y:S03]  /*8250*/  HMMA.16816.F32 R92, R128.reuse, R104, R92 ;  /* 0x00000068805c723c */ /* 0x042fe6000000185c */
[----:B------:R-:W-:Y:S03]  /*8260*/  FADD.FTZ R170, R170, R167 ;  /* 0x000000a7aaaa7221 */ /* 0x000fe60000010000 */
[----:B------:R-:W1:Y:S01]  /*8270*/  MUFU.EX2 R182, R182 ;  /* 0x000000b600b67308 */ /* 0x000e620000000800 */
[----:B------:R-:W-:Y:S01]  /*8280*/  FADD.FTZ R172, R172, R165 ;  /* 0x000000a5acac7221 */ /* 0x000fe20000010000 */
[----:B------:R-:W-:Y:S01]  /*8290*/  HMMA.16816.F32 R96, R128, R106, R96 ;  /* 0x0000006a8060723c */ /* 0x000fe20000001860 */
[----:B------:R-:W3:Y:S02]  /*82a0*/  LDSM.16.MT88.4 R104, [R196+0xe800] ;  /* 0x00e80000c468783b */ /* 0x000ee40000004200 */
[----:B------:R-:W-:Y:S03]  /*82b0*/  FADD.FTZ R175, R175, R170 ;  /* 0x000000aaafaf7221 */ /* 0x000fe60000010000 */
[C---:B------:R-:W-:Y:S02]  /*82c0*/  HMMA.16816.F32 R4, R100.reuse, R108, R4 ;  /* 0x0000006c6404723c */ /* 0x040fe40000001804 */
[----:B------:R-:W-:Y:S01]  /*82d0*/  MUFU.EX2 R224, R224 ;  /* 0x000000e000e07308 */ /* 0x000fe20000000800 */
[----:B------:R-:W-:Y:S02]  /*82e0*/  LDSM.16.MT88.4 R128, [R196+0xd000] ;  /* 0x00d00000c480783b */ /* 0x000fe40000004200 */
[----:B------:R-:W-:Y:S01]  /*82f0*/  FADD.FTZ R177, R177, R172 ;  /* 0x000000acb1b17221 */ /* 0x000fe20000010000 */
[C---:B------:R-:W-:Y:S06]  /*8300*/  HMMA.16816.F32 R8, R100.reuse, R110, R8 ;  /* 0x0000006e6408723c */ /* 0x040fec0000001808 */
[----:B------:R-:W4:Y:S01]  /*8310*/  MUFU.EX2 R233, R233 ;  /* 0x000000e900e97308 */ /* 0x000f220000000800 */
[----:B------:R-:W5:Y:S01]  /*8320*/  LDSM.16.MT88.4 R108, [R200+0x10800] ;  /* 0x01080000c86c783b */ /* 0x000f620000004200 */
[C---:B------:R-:W-:Y:S08]  /*8330*/  HMMA.16816.F32 R12, R100.reuse, R112, R12 ;  /* 0x00000070640c723c */ /* 0x040ff0000000180c */
[----:B------:R-:W4:Y:S01]  /*8340*/  MUFU.EX2 R222, R222 ;  /* 0x000000de00de7308 */ /* 0x000f220000000800 */
[C---:B------:R-:W-:Y:S01]  /*8350*/  HMMA.16816.F32 R16, R100.reuse, R114, R16 ;  /* 0x000000726410723c */ /* 0x040fe20000001810 */
[----:B------:R-:W1:Y:S02]  /*8360*/  LDSM.16.MT88.4 R112, [R198+0x10800] ;  /* 0x01080000c670783b */ /* 0x000e640000004200 */
[----:B------:R-:W-:Y:S03]  /*8370*/  FADD.FTZ R174, R174, R175 ;  /* 0x000000afaeae7221 */ /* 0x000fe60000010000 */
[C---:B------:R-:W-:Y:S03]  /*8380*/  HMMA.16816.F32 R20, R100.reuse, R116, R20 ;  /* 0x000000746414723c */ /* 0x040fe60000001814 */
[----:B------:R-:W4:Y:S02]  /*8390*/  MUFU.EX2 R220, R220 ;  /* 0x000000dc00dc7308 */ /* 0x000f240000000800 */
        /* <DEDUP_REMOVED lines=22> */
[C---:B------:R-:W-:Y:S05]  /*8500*/  HMMA.16816.F32 R72, R100.reuse, R110, R72 ;  /* 0x0000006e6448723c */ /* 0x040fea0000001848 */
[----:B--2---:R-:W-:Y:S01]  /*8510*/  F2FP.F16.F32.PACK_AB R108, R183, R178 ;  /* 0x000000b2b76c723e */ /* 0x004fe200000000ff */
[C---:B-1----:R-:W-:Y:S05]  /*8520*/  HMMA.16816.F32 R76, R100.reuse, R112, R76 ;  /* 0x00000070644c723c */ /* 0x042fea000000184c */
[----:B------:R-:W-:Y:S01]  /*8530*/  F2FP.F16.F32.PACK_AB R109, R235, R180 ;  /* 0x000000b4eb6d723e */ /* 0x000fe200000000ff */
[C---:B------:R-:W-:Y:S01]  /*8540*/  HMMA.16816.F32 R80, R100.reuse, R114, R80 ;  /* 0x000000726450723c */ /* 0x040fe20000001850 */
[----:B------:R-:W1:Y:S04]  /*8550*/  LDSM.16.MT88.4 R112, [R197+0xd000] ;  /* 0x00d00000c570783b */ /* 0x000e680000004200 */
[----:B------:R-:W-:Y:S01]  /*8560*/  F2FP.F16.F32.PACK_AB R110, R237, R182 ;  /* 0x000000b6ed6e723e */ /* 0x000fe200000000ff */
[C---:B----4-:R-:W-:Y:S05]  /*8570*/  HMMA.16816.F32 R84, R100.reuse, R116, R84 ;  /* 0x000000746454723c */ /* 0x050fea0000001854 */
[----:B------:R-:W-:Y:S01]  /*8580*/  F2FP.F16.F32.PACK_AB R111, R231, R226 ;  /* 0x000000e2e76f723e */ /* 0x000fe200000000ff */
[C---:B------:R-:W-:Y:S01]  /*8590*/  HMMA.16816.F32 R88, R100.reuse, R118, R88 ;  /* 0x000000766458723c */ /* 0x040fe20000001858 */
[----:B------:R-:W2:Y:S04]  /*85a0*/  LDSM.16.MT88.4 R116, [R198+0xf000] ;  /* 0x00f00000c674783b */ /* 0x000ea80000004200 */
[----:B------:R-:W-:Y:S01]  /*85b0*/  FADD.FTZ R178, R178, R179 ;  /* 0x000000b3b2b27221 */ /* 0x000fe20000010000 */
[C---:B---3--:R-:W-:Y:S05]  /*85c0*/  HMMA.16816.F32 R92, R100.reuse, R104, R92 ;  /* 0x00000068645c723c */ /* 0x048fea000000185c */
[----:B------:R-:W-:Y:S01]  /*85d0*/  FADD.FTZ R180, R180, R181 ;  /* 0x000000b5b4b47221 */ /* 0x000fe20000010000 */
[----:B------:R-:W-:Y:S01]  /*85e0*/  HMMA.16816.F32 R96, R100, R106, R96 ;  /* 0x0000006a6460723c */ /* 0x000fe20000001860 */
[----:B------:R-:W3:Y:S04]  /*85f0*/  LDSM.16.MT88.4 R100, [R196+0xf000] ;  /* 0x00f00000c464783b */ /* 0x000ee80000004200 */
        /* <DEDUP_REMOVED lines=21> */
[C---:B--2---:R-:W-:Y:S05]  /*8750*/  HMMA.16816.F32 R44, R108.reuse, R116, R44 ;  /* 0x000000746c2c723c */ /* 0x044fea000000182c */
[----:B------:R-:W-:Y:S01]  /*8760*/  F2FP.F16.F32.PACK_AB R137, R227, R222 ;  /* 0x000000dee389723e */ /* 0x000fe200000000ff */
[C---:B------:R-:W-:Y:S01]  /*8770*/  HMMA.16816.F32 R48, R108.reuse, R118, R48 ;  /* 0x000000766c30723c */ /* 0x040fe20000001830 */
[----:B------:R-:W2:Y:S04]  /*8780*/  LDSM.16.MT88.4 R116, [R197+0x11000] ;  /* 0x01100000c574783b */ /* 0x000ea80000004200 */
[----:B------:R-:W-:Y:S01]  /*8790*/  F2FP.F16.F32.PACK_AB R138, R211, R220 ;  /* 0x000000dcd38a723e */ /* 0x000fe200000000ff */
[C---:B------:R-:W-:Y:S05]  /*87a0*/  HMMA.16816.F32 R52, R108.reuse, R140, R52 ;  /* 0x0000008c6c34723c */ /* 0x040fea0000001834 */
[----:B------:R-:W-:Y:S01]  /*87b0*/  F2FP.F16.F32.PACK_AB R139, R133, R134 ;  /* 0x00000086858b723e */ /* 0x000fe200000000ff */
        /* <DEDUP_REMOVED lines=17> */
[C---:B--2---:R-:W-:Y:S05]  /*88d0*/  HMMA.16816.F32 R84, R108.reuse, R116, R84 ;  /* 0x000000746c54723c */ /* 0x044fea0000001854 */
[----:B------:R-:W-:Y:S01]  /*88e0*/  FADD.FTZ R223, R133, R134 ;  /* 0x0000008685df7221 */ /* 0x000fe20000010000 */
[C---:B------:R-:W-:Y:S06]  /*88f0*/  HMMA.16816.F32 R88, R108.reuse, R118, R88 ;  /* 0x000000766c58723c */ /* 0x040fec0000001858 */
[C---:B------:R-:W-:Y:S06]  /*8900*/  HMMA.16816.F32 R92, R108.reuse, R120, R92 ;  /* 0x000000786c5c723c */ /* 0x040fec000000185c */
[----:B------:R-:W-:Y:S06]  /*8910*/  HMMA.16816.F32 R96, R108, R122, R96 ;  /* 0x0000007a6c60723c */ /* 0x000fec0000001860 */
[C---:B------:R-:W-:Y:S01]  /*8920*/  HMMA.16816.F32 R128, R136.reuse, R124, R4 ;  /* 0x0000007c8880723c */ /* 0x040fe20000001804 */
[----:B------:R-:W1:Y:S05]  /*8930*/  LDSM.16.MT88.4 R4, [R198+0x11800] ;  /* 0x01180000c604783b */ /* 0x000e6a0000004200 */
[C---:B------:R-:W-:Y:S03]  /*8940*/  HMMA.16816.F32 R124, R136.reuse, R126, R8 ;  /* 0x0000007e887c723c */ /* 0x040fe60000001808 */
[----:B------:R-:W2:Y:S03]  /*8950*/  LDSM.16.MT88.4 R8, [R197+0x11800] ;  /* 0x01180000c508783b */ /* 0x000ea60000004200 */
[C---:B---3--:R-:W-:Y:S05]  /*8960*/  HMMA.16816.F32 R120, R136.reuse, R100, R12 ;  /* 0x000000648878723c */ /* 0x048fea000000180c */
[----:B------:R-:W3:Y:S01]  /*8970*/  LDSM.16.MT88.4 R12, [R196+0x11800] ;  /* 0x01180000c40c783b */ /* 0x000ee20000004200 */
        /* <DEDUP_REMOVED lines=24> */
.L_x_4382:
        /* <DEDUP_REMOVED lines=260> */
.L_x_4388:
[----:B------:R-:W-:Y:S05]  /*9b40*/  BSYNC B0 ;  /* 0x0000000000007941 */ /* 0x000fea0003800000 */
.L_x_4387:
[----:B----4-:R-:W2:Y:S01]  /*9b50*/  LDS.128 R96, [R3] ;  /* 0x0000000003607984 */ /* 0x010ea20000000c00 */
        /* <DEDUP_REMOVED lines=8> */
[----:B------:R-:W4:Y:S01]  /*9be0*/  LDS.128 R92, [R3+0x800] ;  /* 0x00080000035c7984 */ /* 0x000f220000000c00 */
        /* <DEDUP_REMOVED lines=33> */
[----:B------:R1:W5:Y:S04]  /*9e00*/  LDS.128 R68, [R3+0x3800] ;  /* 0x0038000003447984 */ /* 0x0003680000000c00 */
[----:B------:R4:W5:Y:S04]  /*9e10*/  LDS.128 R36, [R3+0x7800] ;  /* 0x0078000003247984 */ /* 0x0009680000000c00 */
[----:B------:R5:W5:Y:S04]  /*9e20*/  LDS.128 R4, [R3+0xb800] ;  /* 0x00b8000003047984 */ /* 0x000b680000000c00 */
[----:B--2---:R2:W-:Y:S04]  /*9e30*/  @!P0 STG.E.64 desc[UR14][R106.64], R96 ;  /* 0x000000606a008986 */ /* 0x0045e8000c101b0e */
[----:B------:R2:W-:Y:S04]  /*9e40*/  @!P0 STG.E.64 desc[UR14][R106.64+0x8], R98 ;  /* 0x000008626a008986 */ /* 0x0005e8000c101b0e */
[----:B---3--:R2:W-:Y:S04]  /*9e50*/  @!P0 STG.E.128 desc[UR14][R106.64+0x100], R64 ;  /* 0x000100406a008986 */ /* 0x0085e8000c101d0e */
[----:B-1----:R2:W-:Y:S01]  /*9e60*/  @!P0 STG.E.128 desc[UR14][R106.64+0x200], R32 ;  /* 0x000200206a008986 */ /* 0x0025e2000c101d0e */
[----:B------:R-:W-:-:S03]  /*9e70*/  ISETP.GE.AND P0, PT, R2, R207, PT ;  /* 0x000000cf0200720c */ /* 0x000fc60003f06270 */
[----:B----4-:R2:W-:Y:S04]  /*9e80*/  @!P6 STG.E.128 desc[UR14][R106.64+0x1800], R92 ;  /* 0x0018005c6a00e986 */ /* 0x0105e8000c101d0e */
        /* <DEDUP_REMOVED lines=16> */
[----:B------:R2:W-:Y:S01]  /*9f90*/  @!P1 STG.E.128 desc[UR14][R106.64+0x9200], R8 ;  /* 0x009200086a009986 */ /* 0x0005e2000c101d0e */
[----:B------:R-:W-:Y:S05]  /*9fa0*/  @P0 EXIT ;  /* 0x000000000000094d */ /* 0x000fea0003800000 */
[----:B------:R-:W-:Y:S04]  /*9fb0*/  STG.E.128 desc[UR14][R106.64+0xa800], R68 ;  /* 0x00a800446a007986 */ /* 0x000fe8000c101d0e */
[----:B------:R-:W-:Y:S04]  /*9fc0*/  STG.E.128 desc[UR14][R106.64+0xa900], R36 ;  /* 0x00a900246a007986 */ /* 0x000fe8000c101d0e */
[----:B------:R-:W-:Y:S01]  /*9fd0*/  STG.E.128 desc[UR14][R106.64+0xaa00], R4 ;  /* 0x00aa00046a007986 */ /* 0x000fe2000c101d0e */
[----:B------:R-:W-:Y:S05]  /*9fe0*/  EXIT ;  /* 0x000000000000794d */ /* 0x000fea0003800000 */
.L_x_4389:
        /* <DEDUP_REMOVED lines=9> */
.L_x_7473:


//--------------------- .text._ZN5flash24flash_fwd_splitkv_kernelI23Flash_fwd_kernel_traitsILi192ELi64ELi64ELi4ELb0ELb0EN7cutlass6half_tE19Flash_kernel_traitsILi192ELi64ELi64ELi4ES3_EELb0ELb0ELb1ELb0ELb0ELb0ELb1ELb0EEEvNS_16Flash_fwd_paramsE --------------------------
	.section	.text._ZN5flash24flash_fwd_splitkv_kernelI23Flash_fwd_kernel_traitsILi192ELi64ELi64ELi4ELb0ELb0EN7cutlass6half_tE19Flash_kernel_traitsILi192ELi64ELi64ELi4ES3_EELb0ELb0ELb1ELb0ELb0ELb0ELb1ELb0EEEvNS_16Flash_fwd_paramsE,"ax",@progbits
	.align	128
        .global         _ZN5flash24flash_fwd_splitkv_kernelI23Flash_fwd_kernel_traitsILi192ELi64ELi64ELi4ELb0ELb0EN7cutlass6half_tE19Flash_kernel_traitsILi192ELi64ELi64ELi4ES3_EELb0ELb0ELb1ELb0ELb0ELb0ELb1ELb0EEEvNS_16Flash_fwd_paramsE
        .type           _ZN5flash24flash_fwd_splitkv_kernelI23Flash_fwd_kernel_traitsILi192ELi64ELi64ELi4ELb0ELb0EN7cutlass6half_tE19Flash_kernel_traitsILi192ELi64ELi64ELi4ES3_EELb0ELb0ELb1ELb0ELb0ELb0ELb1ELb0EEEvNS_16Flash_fwd_paramsE,@function
        .size           _ZN5flash24flash_fwd_splitkv_kernelI23Flash_fwd_kernel_traitsILi192ELi64ELi64ELi4ELb0ELb0EN7cutlass6half_tE19Flash_kernel_traitsILi192ELi64ELi64ELi4ES3_EELb0ELb0ELb1ELb0ELb0ELb0ELb1ELb0EEEvNS_16Flash_fwd_paramsE,(.L_x_7474 - _ZN5flash24flash_fwd_splitkv_kernelI23Flash_fwd_kernel_traitsILi192ELi64ELi64ELi4ELb0ELb0EN7cutlass6half_tE19Flash_kernel_traitsILi192ELi64ELi64ELi4ES3_EELb0ELb0ELb1ELb0ELb0ELb0ELb1ELb0EEEvNS_16Flash_fwd_paramsE)
        .other          _ZN5flash24flash_fwd_splitkv_kernelI23Flash_fwd_kernel_traitsILi192ELi64ELi64ELi4ELb0ELb0EN7cutlass6half_tE19Flash_kernel_traitsILi192ELi64ELi64ELi4ES3_EELb0ELb0ELb1ELb0ELb0ELb0ELb1ELb0EEEvNS_16Flash_fwd_paramsE,@"STO_CUDA_ENTRY STV_DEFAULT"
_ZN5flash24flash_fwd_splitkv_kernelI23Flash_fwd_kernel_traitsILi192ELi64ELi64ELi4ELb0ELb0EN7cutlass6half_tE19Flash_kernel_traitsILi192ELi64ELi64ELi4ES3_EELb0ELb0ELb1ELb0ELb0ELb0ELb1ELb0EEEvNS_16Flash_fwd_paramsE:
.text._ZN5flash24flash_fwd_splitkv_kernelI23Flash_fwd_kernel_traitsILi192ELi64ELi64ELi4ELb0ELb0EN7cutlass6half_tE19Flash_kernel_traitsILi192ELi64ELi64ELi4ES3_EELb0ELb0ELb1ELb0ELb0ELb0ELb1ELb0EEEvNS_16Flash_fwd_paramsE:
        /* <DEDUP_REMOVED lines=30> */
[----:B------:R-:W-:-:S03]  /*01e0*/  MOV R0, 0xffffffff ;  /* 0xffffffff00007802 */ /* 0x000fc60000000f00 */
[----:B------:R-:W3:Y:S08]  /*01f0*/  @P0 LDC.64 R8, c[0x0][0x300] ;  /* 0x0000c000ff080b82 */ /* 0x000ef00000000a00 */
[----:B------:R-:W-:Y:S01]  /*0200*/  @P3 VIADD R205, R205, 0x1 ;  /* 0x00000001cdcd3836 */ /* 0x000fe20000000000 */
[----:B------:R-:W-:-:S05]  /*0210*/  @!P2 LOP3.LUT R205, RZ, R5, RZ, 0x33, !PT ;  /* 0x00000005ffcda212 */ /* 0x000fca00078e33ff */
[----:B--2---:R-:W-:-:S05]  /*0220*/  IMAD.WIDE R18, R205, 0x4, R6 ;  /* 0x00000004cd127825 */ /* 0x004fca00078e0206 */
[----:B------:R-:W2:Y:S04]  /*0230*/  @P1 LDG.E R0, desc[UR14][R18.64] ;  /* 0x0000000e12001981 */ /* 0x000ea8000c1e1900 */
[----:B------:R-:W2:Y:S01]  /*0240*/  @P1 LDG.E R7, desc[UR14][R18.64+0x4] ;  /* 0x0000040e12071981 */ /* 0x000ea2000c1e1900 */
[----:B-1----:R-:W-:Y:S01]  /*0250*/  ISETP.NE.AND P3, PT, R4, RZ, PT ;  /* 0x000000ff0400720c */ /* 0x002fe20003f65270 */
[C---:B---3--:R-:W-:Y:S01]  /*0260*/  @P0 IMAD.WIDE R16, R205.reuse, 0x4, R8 ;  /* 0x00000004cd100825 */ /* 0x048fe200078e0208 */
[----:B----4-:R-:W-:Y:S02]  /*0270*/  ISETP.EQ.U32.AND P2, PT, R2, RZ, PT ;  /* 0x000000ff0200720c */ /* 0x010fe40003f42070 */
[----:B------:R-:W-:Y:S01]  /*0280*/  MOV R11, 0xffffffff ;  /* 0xffffffff000b7802 */ /* 0x000fe20000000f00 */
[----:B------:R-:W-:Y:S01]  /*0290*/  IMAD.WIDE R8, R205, 0x4, R14 ;  /* 0x00000004cd087825 */ /* 0x000fe200078e020e */
[----:B------:R-:W-:-:S03]  /*02a0*/  ISETP.EQ.OR.EX P2, PT, R3, RZ, !P3, P2 ;  /* 0x000000ff0300720c */ /* 0x000fc60005f42720 */
[----:B------:R-:W-:Y:S01]  /*02b0*/  IMAD.MOV.U32 R12, RZ, RZ, RZ ;  /* 0x000000ffff0c7224 */ /* 0x000fe200078e00ff */
[----:B------:R-:W1:Y:S01]  /*02c0*/  S2R R33, SR_CTAID.X ;  /* 0x0000000000217919 */ /* 0x000e620000002500 */
[----:B------:R-:W3:Y:S04]  /*02d0*/  S2R R4, SR_CTAID.Y ;  /* 0x0000000000047919 */ /* 0x000ee80000002600 */
[----:B------:R4:W5:Y:S04]  /*02e0*/  @P0 LDG.E R12, desc[UR14][R16.64] ;  /* 0x0000000e100c0981 */ /* 0x000968000c1e1900 */
[----:B------:R4:W5:Y:S01]  /*02f0*/  @!P2 LDG.E R11, desc[UR14][R8.64] ;  /* 0x0000000e080ba981 */ /* 0x000962000c1e1900 */
[----:B------:R-:W-:-:S02]  /*0300*/  ISETP.NE.U32.AND P0, PT, R2, RZ, PT ;  /* 0x000000ff0200720c */ /* 0x000fc40003f05070 */
[----:B------:R-:W-:Y:S01]  /*0310*/  IADD3 R24, -R205, RZ, RZ ;  /* 0x000000ffcd187210 */ /* 0x000fe20007ffe1ff */
[----:B------:R-:W1:Y:S01]  /*0320*/  S2R R82, SR_TID.X ;  /* 0x0000000000527919 */ /* 0x000e620000002100 */
[----:B------:R-:W-:-:S03]  /*0330*/  ISETP.NE.AND.EX P0, PT, R3, RZ, PT, P0 ;  /* 0x000000ff0300720c */ /* 0x000fc60003f05300 */
        /* <DEDUP_REMOVED lines=8> */
.L_x_4390:
[----:B------:R-:W1:Y:S02]  /*03c0*/  LDC R7, c[0x0][0x2c8] ;  /* 0x0000b200ff077b82 */ /* 0x000e640000000800 */
.L_x_4391:
        /* <DEDUP_REMOVED lines=9> */
[----:B---3--:R-:W2:Y:S01]  /*0460*/  LDC R8, c[0x0][0x10] ;  /* 0x00000400ff087b82 */ /* 0x008ea20000000800 */
[----:B-----5:R-:W-:-:S07]  /*0470*/  @P3 IMAD.IADD R133, R133, 0x1, -R12 ;  /* 0x0000000185853824 */ /* 0x020fce00078e0a0c */
[----:B----4-:R-:W3:Y:S01]  /*0480*/  LDC R2, c[0x0][0x2c8] ;  /* 0x0000b200ff027b82 */ /* 0x010ee20000000800 */
        /* <DEDUP_REMOVED lines=17> */
[----:B------:R-:W-:-:S04]  /*05a0*/  IMAD R6, R3, R10, RZ ;  /* 0x0000000a03067224 */ /* 0x000fc800078e02ff */
[----:B------:R-:W-:-:S06]  /*05b0*/  IMAD.HI.U32 R6, R17, R6, R16 ;  /* 0x0000000611067227 */ /* 0x000fcc00078e0010 */
        /* <DEDUP_REMOVED lines=22> */
[----:B------:R-:W-:-:S13]  /*0720*/  R2UR UR13, R2 ;  /* 0x00000000020d72ca */ /* 0x000fda00000e0000 */
[----:B------:R-:W-:-:S13]  /*0730*/  ISETP.GE.AND P0, PT, R200, UR13, PT ;  /* 0x0000000dc8007c0c */ /* 0x000fda000bf06270 */
        /* <DEDUP_REMOVED lines=45> */
.L_x_4394:
[----:B------:R-:W-:Y:S05]  /*0a10*/  BSYNC B0 ;  /* 0x0000000000007941 */ /* 0x000fea0003800000 */
.L_x_4393:
        /* <DEDUP_REMOVED lines=11> */
.L_x_4396:
[----:B------:R-:W-:Y:S05]  /*0ad0*/  BSYNC B0 ;  /* 0x0000000000007941 */ /* 0x000fea0003800000 */
.L_x_4395:
        /* <DEDUP_REMOVED lines=10> */
.L_x_4398:
[----:B------:R-:W-:Y:S05]  /*0b80*/  BSYNC B0 ;  /* 0x0000000000007941 */ /* 0x000fea0003800000 */
.L_x_4397:
        /* <DEDUP_REMOVED lines=10> */
.L_x_4400:
[----:B------:R-:W-:Y:S05]  /*0c30*/  BSYNC B0 ;  /* 0x0000000000007941 */ /* 0x000fea0003800000 */
.L_x_4399:
        /* <DEDUP_REMOVED lines=11> */
.L_x_4402:
[----:B------:R-:W-:Y:S05]  /*0cf0*/  BSYNC B0 ;  /* 0x0000000000007941 */ /* 0x000fea0003800000 */
.L_x_4401:
        /* <DEDUP_REMOVED lines=9> */
.L_x_4404:
[----:B------:R-:W-:Y:S05]  /*0d90*/  BSYNC B0 ;  /* 0x0000000000007941 */ /* 0x000fea0003800000 */
.L_x_4403:
        /* <DEDUP_REMOVED lines=9> */
.L_x_4406:
[----:B------:R-:W-:Y:S05]  /*0e30*/  BSYNC B0 ;  /* 0x0000000000007941 */ /* 0x000fea0003800000 */
.L_x_4405:
        /* <DEDUP_REMOVED lines=9> */
.L_x_4408:
[----:B------:R-:W-:Y:S05]  /*0ed0*/  BSYNC B0 ;  /* 0x0000000000007941 */ /* 0x000fea0003800000 */
.L_x_4407:
        /* <DEDUP_REMOVED lines=29> */
.L_x_4392:
        /* <DEDUP_REMOVED lines=13> */
[----:B-1----:R-:W-:Y:S01]  /*1180*/  SHF.R.S32.HI R2, RZ, 0x1f, R205 ;  /* 0x0000001fff027819 */ /* 0x002fe200000114cd */
[----:B------:R-:W-:Y:S01]  /*1190*/  ULDC.64 UR4, c[0x0][0x378] ;  /* 0x0000de0000047ab9 */ /* 0x000fe20000000a00 */
[C---:B------:R-:W-:Y:S02]  /*11a0*/  R2UR UR10, R205.reuse ;  /* 0x00000000cd0a72ca */ /* 0x040fe400000e0000 */
[----:B------:R-:W-:Y:S02]  /*11b0*/  R2UR UR9, R2 ;  /* 0x00000000020972ca */ /* 0x000fe400000e0000 */
[----:B------:R-:W-:-:S09]  /*11c0*/  R2UR UR8, R205 ;  /* 0x00000000cd0872ca */ /* 0x000fd200000e0000 */
[----:B------:R-:W-:Y:S02]  /*11d0*/  UIMAD.WIDE.U32 UR10, UR10, UR4, URZ ;  /* 0x000000040a0a72a5 */ /* 0x000fe4000f8e003f */
[----:B------:R-:W-:Y:S02]  /*11e0*/  UIMAD UR9, UR9, UR4, URZ ;  /* 0x00000004090972a4 */ /* 0x000fe4000f8e023f */
[----:B------:R-:W-:Y:S02]  /*11f0*/  ULEA UR6, UP1, UR10, UR6, 0x2 ;  /* 0x000000060a067291 */ /* 0x000fe4000f82103f */
[----:B------:R-:W-:Y:S02]  /*1200*/  UIMAD UR5, UR8, UR5, UR9 ;  /* 0x00000005080572a4 */ /* 0x000fe4000f8e0209 */
[----:B------:R-:W-:Y:S02]  /*1210*/  UISETP.NE.U32.AND UP0, UPT, UR6, URZ, UPT ;  /* 0x0000003f0600728c */ /* 0x000fe4000bf05070 */
[----:B------:R-:W-:Y:S01]  /*1220*/  UIADD3 UR5, UR11, UR5, URZ ;  /* 0x000000050b057290 */ /* 0x000fe2000fffe03f */
[----:B------:R-:W-:-:S03]  /*1230*/  IMAD.U32 R206, RZ, RZ, UR6 ;  /* 0x00000006ffce7e24 */ /* 0x000fc6000f8e00ff */
[----:B------:R-:W-:-:S04]  /*1240*/  USHF.L.U64.HI UR5, UR10, 0x2, UR5 ;  /* 0x000000020a057899 */ /* 0x000fc80008010205 */
[----:B------:R-:W-:-:S04]  /*1250*/  UIADD3.X UR5, UR5, UR7, URZ, UP1, !UPT ;  /* 0x0000000705057290 */ /* 0x000fc80008ffe43f */
[----:B------:R-:W-:Y:S02]  /*1260*/  UISETP.NE.AND.EX UP1, UPT, UR5, URZ, UPT, UP0 ;  /* 0x0000003f0500728c */ /* 0x000fe4000bf25300 */
[----:B------:R-:W-:-:S09]  /*1270*/  IMAD.U32 R207, RZ, RZ, UR5 ;  /* 0x00000005ffcf7e24 */ /* 0x000fd2000f8e00ff */
.L_x_4409:
[----:B------:R-:W-:-:S13]  /*1280*/  PLOP3.LUT P0, PT, PT, PT, UP1, 0x40, 0x0 ;  /* 0x000000000000781c */ /* 0x000fda0003f0e818 */
[----:B------:R-:W-:Y:S05]  /*1290*/  @P0 BRA `(.L_x_4410) ;  /* 0x0000000400400947 */ /* 0x000fea0003800000 */
[----:B------:R-:W2:Y:S01]  /*12a0*/  LDC R6, c[0x0][0x380] ;  /* 0x0000e000ff067b82 */ /* 0x000ea20000000800 */
[----:B------:R-:W-:Y:S01]  /*12b0*/  ULEA UR6, UR13, 0xffffffc0, 0x6 ;  /* 0xffffffc00d067891 */ /* 0x000fe2000f8e303f */
[----:B------:R-:W-:-:S05]  /*12c0*/  ULDC.64 UR4, c[0x0][0x230] ;  /* 0x00008c0000047ab9 */ /* 0x000fca0000000a00 */
[----:B-1----:R-:W-:Y:S01]  /*12d0*/  MOV R2, UR6 ;  /* 0x0000000600027c02 */ /* 0x002fe20008000f00 */
[----:B------:R-:W1:Y:S03]  /*12e0*/  LDC R7, c[0x0][0x278] ;  /* 0x00009e00ff077b82 */ /* 0x000e660000000800 */
[----:B------:R-:W-:-:S05]  /*12f0*/  IABS R2, R2 ;  /* 0x0000000200027213 */ /* 0x000fca0000000000 */
[----:B------:R-:W3:Y:S01]  /*1300*/  LDC.64 R80, c[0x0][0x248] ;  /* 0x00009200ff507b82 */ /* 0x000ee20000000a00 */
[----:B--2---:R-:W-:-:S04]  /*1310*/  IABS R4, R6 ;  /* 0x0000000600047213 */ /* 0x004fc80000000000 */
[----:B------:R-:W2:Y:S08]  /*1320*/  I2F.RP R5, R4 ;  /* 0x0000000400057306 */ /* 0x000eb00000209400 */
[----:B--2---:R-:W2:Y:S02]  /*1330*/  MUFU.RCP R8, R5 ;  /* 0x0000000500087308 */ /* 0x004ea40000001000 */
[----:B--2---:R-:W-:-:S06]  /*1340*/  IADD3 R8, R8, 0xffffffe, RZ ;  /* 0x0ffffffe08087810 */ /* 0x004fcc0007ffe0ff */
[----:B-----5:R-:W2:Y:S02]  /*1350*/  F2I.FTZ.U32.TRUNC.NTZ R9, R8 ;  /* 0x0000000800097305 */ /* 0x020ea4000021f000 */
[----:B--2---:R-:W-:Y:S02]  /*1360*/  IMAD.MOV R3, RZ, RZ, -R9 ;  /* 0x000000ffff037224 */ /* 0x004fe400078e0a09 */
[----:B------:R-:W-:Y:S02]  /*1370*/  IMAD.MOV.U32 R8, RZ, RZ, RZ ;  /* 0x000000ffff087224 */ /* 0x000fe400078e00ff */
[----:B------:R-:W-:-:S04]  /*1380*/  IMAD R3, R3, R4, RZ ;  /* 0x0000000403037224 */ /* 0x000fc800078e02ff */
[----:B------:R-:W-:-:S06]  /*1390*/  IMAD.HI.U32 R3, R9, R3, R8 ;  /* 0x0000000309037227 */ /* 0x000fcc00078e0008 */
[----:B------:R-:W-:-:S05]  /*13a0*/  IMAD.HI.U32 R11, R3, R2, RZ ;  /* 0x00000002030b7227 */ /* 0x000fca00078e00ff */
[----:B------:R-:W-:-:S05]  /*13b0*/  IADD3 R3, -R11, RZ, RZ ;  /* 0x000000ff0b037210 */ /* 0x000fca0007ffe1ff */
[----:B------:R-:W-:Y:S01]  /*13c0*/  IMAD R3, R4, R3, R2 ;  /* 0x0000000304037224 */ /* 0x000fe200078e0202 */
[----:B------:R-:W-:-:S04]  /*13d0*/  LOP3.LUT R2, R6, UR6, RZ, 0x3c, !PT ;  /* 0x0000000606027c12 */ /* 0x000fc8000f8e3cff */
[----:B------:R-:W-:Y:S02]  /*13e0*/  ISETP.GT.U32.AND P1, PT, R4, R3, PT ;  /* 0x000000030400720c */ /* 0x000fe40003f24070 */
[----:B------:R-:W-:-:S11]  /*13f0*/  ISETP.GE.AND P0, PT, R2, RZ, PT ;  /* 0x000000ff0200720c */ /* 0x000fd60003f06270 */
[----:B------:R-:W-:Y:S01]  /*1400*/  @!P1 IMAD.IADD R3, R3, 0x1, -R4 ;  /* 0x0000000103039824 */ /* 0x000fe200078e0a04 */
[----:B------:R-:W-:Y:S02]  /*1410*/  @!P1 IADD3 R11, R11, 0x1, RZ ;  /* 0x000000010b0b9810 */ /* 0x000fe40007ffe0ff */
[----:B------:R-:W-:Y:S02]  /*1420*/  ISETP.NE.AND P1, PT, R6, RZ, PT ;  /* 0x000000ff0600720c */ /* 0x000fe40003f25270 */
[----:B------:R-:W-:-:S13]  /*1430*/  ISETP.GE.U32.AND P2, PT, R3, R4, PT ;  /* 0x000000040300720c */ /* 0x000fda0003f46070 */
[----:B------:R-:W-:-:S05]  /*1440*/  @P2 VIADD R11, R11, 0x1 ;  /* 0x000000010b0b2836 */ /* 0x000fca0000000000 */
[----:B------:R-:W-:Y:S02]  /*1450*/  @!P0 IADD3 R11, -R11, RZ, RZ ;  /* 0x000000ff0b0b8210 */ /* 0x000fe40007ffe1ff */
[----:B------:R-:W-:-:S05]  /*1460*/  @!P1 LOP3.LUT R11, RZ, R6, RZ, 0x33, !PT ;  /* 0x00000006ff0b9212 */ /* 0x000fca00078e33ff */
[----:B------:R-:W-:-:S05]  /*1470*/  IMAD.WIDE R12, R11, 0x4, R206 ;  /* 0x000000040b0c7825 */ /* 0x000fca00078e02ce */
[----:B------:R-:W2:Y:S01]  /*1480*/  LDG.E R4, desc[UR14][R12.64] ;  /* 0x0000000e0c047981 */ /* 0x000ea2000c1e1900 */
[----:B-1----:R-:W-:Y:S01]  /*1490*/  IABS R2, R7 ;  /* 0x0000000700027213 */ /* 0x002fe20000000000 */
[----:B------:R-:W-:-:S03]  /*14a0*/  IMAD.MOV R11, RZ, RZ, -R11 ;  /* 0x000000ffff0b7224 */ /* 0x000fc600078e0a0b */
[----:B------:R-:W1:Y:S01]  /*14b0*/  I2F.RP R10, R2 ;  /* 0x00000002000a7306 */ /* 0x000e620000209400 */
[----:B------:R-:W-:-:S05]  /*14c0*/  IMAD R11, R6, R11, UR6 ;  /* 0x00000006060b7e24 */ /* 0x000fca000f8e020b */
[----:B------:R-:W-:Y:S02]  /*14d0*/  SHF.R.S32.HI R21, RZ, 0x1f, R11 ;  /* 0x0000001fff157819 */ /* 0x000fe4000001140b */
[----:B-1----:R-:W1:Y:S02]  /*14e0*/  MUFU.RCP R9, R10 ;  /* 0x0000000a00097308 */ /* 0x002e640000001000 */
[----:B-1----:R-:W-:-:S06]  /*14f0*/  VIADD R9, R9, 0xffffffe ;  /* 0x0ffffffe09097836 */ /* 0x002fcc0000000000 */
[----:B------:R-:W1:Y:S02]  /*1500*/  F2I.FTZ.U32.TRUNC.NTZ R9, R9 ;  /* 0x0000000900097305 */ /* 0x000e64000021f000 */
[----:B-1----:R-:W-:-:S05]  /*1510*/  IADD3 R3, RZ, -R9, RZ ;  /* 0x80000009ff037210 */ /* 0x002fca0007ffe0ff */
        /* <DEDUP_REMOVED lines=16> */
[----:B------:R-:W-:Y:S02]  /*1620*/  @!P0 IADD3 R22, -R22, RZ, RZ ;  /* 0x000000ff16168210 */ /* 0x000fe40007ffe1ff */
[----:B------:R-:W-:-:S04]  /*1630*/  @!P1 LOP3.LUT R22, RZ, R7, RZ, 0x33, !PT ;  /* 0x00000007ff169212 */ /* 0x000fc800078e33ff */
[----:B------:R-:W-:Y:S02]  /*1640*/  SHF.R.S32.HI R7, RZ, 0x1f, R22 ;  /* 0x0000001fff077819 */ /* 0x000fe40000011416 */
[----:B--2---:R-:W-:Y:S01]  /*1650*/  SHF.R.S32.HI R5, RZ, 0x1f, R4 ;  /* 0x0000001fff057819 */ /* 0x004fe20000011404 */
[----:B------:R-:W-:-:S04]  /*1660*/  IMAD.WIDE.U32 R8, R4, UR4, RZ ;  /* 0x0000000404087c25 */ /* 0x000fc8000f8e00ff */
[C---:B------:R-:W-:Y:S02]  /*1670*/  IMAD R13, R5.reuse, UR4, RZ ;  /* 0x00000004050d7c24 */ /* 0x040fe4000f8e02ff */
[----:B-1----:R-:W-:Y:S02]  /*1680*/  IMAD R5, R5, R2, RZ ;  /* 0x0000000205057224 */ /* 0x002fe400078e02ff */
[C---:B------:R-:W-:Y:S01]  /*1690*/  IMAD R6, R4.reuse, UR5, R13 ;  /* 0x0000000504067c24 */ /* 0x040fe2000f8e020d */
[----:B------:R-:W-:Y:S01]  /*16a0*/  ULDC.64 UR4, c[0x0][0x260] ;  /* 0x0000980000047ab9 */ /* 0x000fe20000000a00 */
[----:B------:R-:W-:Y:S02]  /*16b0*/  IMAD R3, R4, R3, R5 ;  /* 0x0000000304037224 */ /* 0x000fe400078e0205 */
[----:B------:R-:W-:Y:S02]  /*16c0*/  IMAD.IADD R9, R9, 0x1, R6 ;  /* 0x0000000109097824 */ /* 0x000fe400078e0206 */
[----:B---3--:R-:W-:-:S02]  /*16d0*/  IMAD R6, R21, R80, RZ ;  /* 0x0000005015067224 */ /* 0x008fc400078e02ff */
[----:B------:R-:W-:-:S04]  /*16e0*/  IMAD.WIDE.U32 R8, R11, R80, R8 ;  /* 0x000000500b087225 */ /* 0x000fc800078e0008 */
[----:B------:R-:W-:Y:S01]  /*16f0*/  IMAD R6, R11, R81, R6 ;  /* 0x000000510b067224 */ /* 0x000fe200078e0206 */
[----:B------:R-:W-:Y:S01]  /*1700*/  MOV R12, R8 ;  /* 0x00000008000c7202 */ /* 0x000fe20000000f00 */
[----:B------:R-:W-:-:S03]  /*1710*/  IMAD.WIDE.U32 R4, R4, R2, RZ ;  /* 0x0000000204047225 */ /* 0x000fc600078e00ff */
[----:B------:R-:W-:Y:S01]  /*1720*/  IADD3 R13, R9, R6, RZ ;  /* 0x00000006090d7210 */ /* 0x000fe20007ffe0ff */
[----:B------:R-:W-:Y:S01]  /*1730*/  IMAD R9, R7, UR4, RZ ;  /* 0x0000000407097c24 */ /* 0x000fe2000f8e02ff */
[----:B------:R-:W-:Y:S01]  /*1740*/  IADD3 R8, R5, R3, RZ ;  /* 0x0000000305087210 */ /* 0x000fe20007ffe0ff */
[----:B------:R-:W-:Y:S02]  /*1750*/  IMAD.MOV.U32 R10, RZ, RZ, R4 ;  /* 0x000000ffff0a7224 */ /* 0x000fe400078e0004 */
[C---:B------:R-:W-:Y:S02]  /*1760*/  IMAD R9, R22.reuse, UR5, R9 ;  /* 0x0000000516097c24 */ /* 0x040fe4000f8e0209 */
[----:B------:R-:W-:-:S05]  /*1770*/  IMAD.WIDE.U32 R36, R22, UR4, R12 ;  /* 0x0000000416247c25 */ /* 0x000fca000f8e000c */
[----:B------:R-:W-:Y:S01]  /*1780*/  IADD3 R34, R37, R9, RZ ;  /* 0x0000000925227210 */ /* 0x000fe20007ffe0ff */
[----:B------:R-:W-:Y:S06]  /*1790*/  BRA `(.L_x_4411) ;  /* 0x0000000400407947 */ /* 0x000fec0003800000 */
.L_x_4410:
[----:B------:R-:W1:Y:S01]  /*17a0*/  LDC R13, c[0x0][0x278] ;  /* 0x00009e00ff0d7b82 */ /* 0x000e620000000800 */
[----:B------:R-:W-:Y:S01]  /*17b0*/  ISETP.NE.AND P3, PT, R11, -0x1, PT ;  /* 0xffffffff0b00780c */ /* 0x000fe20003f65270 */
[----:B------:R-:W-:-:S04]  /*17c0*/  ULEA UR4, UR13, 0xffffffc0, 0x6 ;  /* 0xffffffc00d047891 */ /* 0x000fc8000f8e303f */
[----:B------:R-:W-:-:S08]  /*17d0*/  USHF.R.S32.HI UR5, URZ, 0x1f, UR4 ;  /* 0x0000001f3f057899 */ /* 0x000fd00008011404 */
        /* <DEDUP_REMOVED lines=16> */
[----:B--2---:R-:W-:Y:S01]  /*18e0*/  @P3 IMAD R7, R14, R81, RZ ;  /* 0x000000510e073224 */ /* 0x004fe200078e02ff */
[----:B------:R-:W-:Y:S01]  /*18f0*/  IADD3 R2, -R22, RZ, RZ ;  /* 0x000000ff16027210 */ /* 0x000fe20007ffe1ff */
[----:B------:R-:W-:-:S04]  /*1900*/  @P3 IMAD.WIDE.U32 R14, R14, R80, RZ ;  /* 0x000000500e0e3225 */ /* 0x000fc800078e00ff */
[----:B------:R-:W-:Y:S02]  /*1910*/  IMAD R2, R3, R2, R4 ;  /* 0x0000000203027224 */ /* 0x000fe400078e0204 */
[----:B------:R-:W1:Y:S01]  /*1920*/  @P3 LDC.64 R4, c[0x0][0x250] ;  /* 0x00009400ff043b82 */ /* 0x000e620000000a00 */
[----:B------:R-:W-:Y:S02]  /*1930*/  @P3 IMAD.IADD R7, R15, 0x1, R7 ;  /* 0x000000010f073824 */ /* 0x000fe400078e0207 */
[----:B------:R-:W-:Y:S01]  /*1940*/  ISETP.GT.U32.AND P0, PT, R3, R2, PT ;  /* 0x000000020300720c */ /* 0x000fe20003f04070 */
[----:B------:R-:W-:-:S12]  /*1950*/  @P3 IMAD.MOV.U32 R8, RZ, RZ, R14 ;  /* 0x000000ffff083224 */ /* 0x000fd800078e000e */
        /* <DEDUP_REMOVED lines=21> */
.L_x_4412:
[----:B------:R-:W-:Y:S01]  /*1ab0*/  MOV R14, R8 ;  /* 0x00000008000e7202 */ /* 0x000fe20000000f00 */
[----:B------:R-:W-:Y:S01]  /*1ac0*/  IMAD R6, R80, UR5, RZ ;  /* 0x0000000550067c24 */ /* 0x000fe2000f8e02ff */
[----:B------:R-:W-:Y:S02]  /*1ad0*/  MOV R15, R7 ;  /* 0x00000007000f7202 */ /* 0x000fe40000000f00 */
[----:B------:R-:W-:Y:S01]  /*1ae0*/  @!P0 LOP3.LUT R22, RZ, R13, RZ, 0x33, !PT ;  /* 0x0000000dff168212 */ /* 0x000fe200078e33ff */
[----:B------:R-:W-:Y:S01]  /*1af0*/  IMAD R6, R81, UR4, R6 ;  /* 0x0000000451067c24 */ /* 0x000fe2000f8e0206 */
[----:B------:R-:W-:Y:S01]  /*1b00*/  @P3 IADD3 R8, R12, R11, RZ ;  /* 0x0000000b0c083210 */ /* 0x000fe20007ffe0ff */
[----:B------:R-:W-:Y:S01]  /*1b10*/  IMAD.WIDE.U32 R14, R80, UR4, R14 ;  /* 0x00000004500e7c25 */ /* 0x000fe2000f8e000e */
[----:B------:R-:W-:Y:S02]  /*1b20*/  SHF.R.S32.HI R7, RZ, 0x1f, R22 ;  /* 0x0000001fff077819 */ /* 0x000fe40000011416 */
[----:B------:R-:W-:Y:S01]  /*1b30*/  MOV R21, UR5 ;  /* 0x0000000500157c02 */ /* 0x000fe20008000f00 */
[----:B-1----:R-:W-:Y:S01]  /*1b40*/  @P3 IMAD.WIDE.U32 R10, R8, R4, RZ ;  /* 0x00000004080a3225 */ /* 0x002fe200078e00ff */
[----:B------:R-:W-:-:S03]  /*1b50*/  IADD3 R15, R15, R6, RZ ;  /* 0x000000060f0f7210 */ /* 0x000fc60007ffe0ff */
[-C--:B--2---:R-:W-:Y:S02]  /*1b60*/  IMAD R6, R7, R2.reuse, RZ ;  /* 0x0000000207067224 */ /* 0x084fe400078e02ff */
[----:B------:R-:W-:-:S04]  /*1b70*/  IMAD.WIDE.U32 R36, R22, R2, R14 ;  /* 0x0000000216247225 */ /* 0x000fc800078e000e */
[----:B------:R-:W-:Y:S02]  /*1b80*/  IMAD R3, R22, R3, R6 ;  /* 0x0000000316037224 */ /* 0x000fe400078e0206 */
[----:B------:R-:W-:Y:S01]  /*1b90*/  @P3 IMAD R8, R8, R5, R11 ;  /* 0x0000000508083224 */ /* 0x000fe200078e020b */
[----:B------:R-:W-:Y:S02]  /*1ba0*/  MOV R11, UR4 ;  /* 0x00000004000b7c02 */ /* 0x000fe40008000f00 */
        /* <DEDUP_REMOVED lines=15> */
.L_x_4411:
[----:B------:R-:W-:Y:S01]  /*1ca0*/  ISETP.NE.AND P1, PT, R0, -0x1, PT ;  /* 0xffffffff0000780c */ /* 0x000fe20003f25270 */
[----:B------:R-:W1:Y:S01]  /*1cb0*/  S2UR UR8, SR_CgaCtaId ;  /* 0x00000000000879c3 */ /* 0x000e620000008800 */
[----:B------:R-:W-:Y:S01]  /*1cc0*/  SHF.R.S32.HI R17, RZ, 0x1f, R82 ;  /* 0x0000001fff117819 */ /* 0x000fe20000011452 */
[----:B------:R-:W-:Y:S01]  /*1cd0*/  UIADD3 UR12, UR13, -0x1, URZ ;  /* 0xffffffff0d0c7890 */ /* 0x000fe2000fffe03f */
[----:B------:R-:W-:Y:S01]  /*1ce0*/  IMAD.IADD R199, R134, 0x1, -R85 ;  /* 0x0000000186c77824 */ /* 0x000fe200078e0a55 */
[----:B------:R-:W-:Y:S01]  /*1cf0*/  SHF.R.S32.HI R25, RZ, 0x1f, R24 ;  /* 0x0000001fff197819 */ /* 0x000fe20000011418 */
[----:B------:R-:W-:Y:S01]  /*1d00*/  ULDC.64 UR4, c[0x0][0x258] ;  /* 0x0000960000047ab9 */ /* 0x000fe20000000a00 */
[CC--:B------:R-:W-:Y:S01]  /*1d10*/  LEA.HI R14, R17.reuse, R82.reuse, RZ, 0x4 ;  /* 0x00000052110e7211 */ /* 0x0c0fe200078f20ff */
[----:B------:R-:W-:Y:S01]  /*1d20*/  USHF.L.U32 UR11, UR12, 0x6, URZ ;  /* 0x000000060c0b7899 */ /* 0x000fe2000800063f */
[CC--:B------:R-:W-:Y:S01]  /*1d30*/  LEA.HI R6, R17.reuse, R82.reuse, RZ, 0x3 ;  /* 0x0000005211067211 */ /* 0x0c0fe200078f18ff */
[----:B------:R-:W-:Y:S01]  /*1d40*/  ULDC.64 UR6, c[0x0][0x268] ;  /* 0x00009a0000067ab9 */ /* 0x000fe20000000a00 */
[----:B------:R-:W-:Y:S01]  /*1d50*/  LEA.HI R203, R17, R82, RZ, 0x6 ;  /* 0x0000005211cb7211 */ /* 0x000fe200078f30ff */
[----:B------:R-:W-:Y:S01]  /*1d60*/  IMAD R31, R25, UR4, RZ ;  /* 0x00000004191f7c24 */ /* 0x000fe2000f8e02ff */
[----:B------:R-:W2:Y:S01]  /*1d70*/  @P1 LDC.64 R2, c[0x0][0x240] ;  /* 0x00009000ff021b82 */ /* 0x000ea20000000a00 */
[----:B-----5:R-:W-:Y:S01]  /*1d80*/  @!P1 SHF.R.S32.HI R9, RZ, 0x1f, R205 ;  /* 0x0000001fff099819 */ /* 0x020fe200000114cd */
[----:B------:R-:W-:Y:S01]  /*1d90*/  VIADD R18, R133, -UR11 ;  /* 0x8000000b85127c36 */ /* 0x000fe20008000000 */
[----:B------:R-:W-:Y:S01]  /*1da0*/  SHF.R.S32.HI R26, RZ, 0x3, R6 ;  /* 0x00000003ff1a7819 */ /* 0x000fe20000011406 */
[----:B------:R-:W-:Y:S01]  /*1db0*/  IMAD.SHL.U32 R203, R203, 0x8, RZ ;  /* 0x00000008cbcb7824 */ /* 0x000fe200078e00ff */
[----:B------:R-:W-:Y:S01]  /*1dc0*/  BSSY B0, `(.L_x_4413) ;  /* 0x000005d000007945 */ /* 0x000fe20003800000 */
[----:B------:R-:W-:Y:S01]  /*1dd0*/  IMAD R19, R7, UR6, RZ ;  /* 0x0000000607137c24 */ /* 0x000fe2000f8e02ff */
[C---:B------:R-:W-:Y:S01]  /*1de0*/  ISETP.GE.AND P6, PT, R26.reuse, R199, PT ;  /* 0x000000c71a00720c */ /* 0x040fe20003fc6270 */
[----:B------:R-:W3:Y:S01]  /*1df0*/  @!P1 LDC.64 R4, c[0x0][0x228] ;  /* 0x00008a00ff049b82 */ /* 0x000ee20000000a00 */
[----:B------:R-:W-:Y:S01]  /*1e00*/  VIADD R15, R26, 0x10 ;  /* 0x000000101a0f7836 */ /* 0x000fe20000000000 */
[----:B------:R-:W-:Y:S01]  /*1e10*/  SHF.R.S32.HI R27, RZ, 0x1f, R26 ;  /* 0x0000001fff1b7819 */ /* 0x000fe2000001141a */
[----:B------:R-:W-:-:S02]  /*1e20*/  IMAD.MOV.U32 R7, RZ, RZ, 0x10 ;  /* 0x00000010ff077424 */ /* 0x000fc400078e00ff */
[----:B------:R-:W-:Y:S01]  /*1e30*/  IMAD R19, R22, UR7, R19 ;  /* 0x0000000716137c24 */ /* 0x000fe2000f8e0213 */
[C---:B------:R-:W-:Y:S01]  /*1e40*/  ISETP.GE.AND P4, PT, R15.reuse, R199, PT ;  /* 0x000000c70f00720c */ /* 0x040fe20003f86270 */
[----:B------:R-:W-:Y:S01]  /*1e50*/  IMAD R31, R24, UR5, R31 ;  /* 0x00000005181f7c24 */ /* 0x000fe2000f8e021f */
[-C--:B------:R-:W-:Y:S01]  /*1e60*/  ISETP.GE.AND P3, PT, R15, R18.reuse, PT ;  /* 0x000000120f00720c */ /* 0x080fe20003f66270 */
[----:B------:R-:W-:Y:S01]  /*1e70*/  IMAD.WIDE R32, R33, 0x40, R26 ;  /* 0x0000004021207825 */ /* 0x000fe200078e021a */
[----:B------:R-:W-:Y:S02]  /*1e80*/  ISETP.GE.AND P0, PT, R15, R18, PT ;  /* 0x000000120f00720c */ /* 0x000fe40003f06270 */
[----:B------:R-:W-:Y:S01]  /*1e90*/  IADD3 R15, R26, 0x20, RZ ;  /* 0x000000201a0f7810 */ /* 0x000fe20007ffe0ff */
[----:B--2---:R-:W-:-:S04]  /*1ea0*/  @P1 IMAD.WIDE.U32 R12, R0, R2, RZ ;  /* 0x00000002000c1225 */ /* 0x004fc800078e00ff */
[----:B------:R-:W-:Y:S01]  /*1eb0*/  @P1 IMAD R0, R0, R3, R13 ;  /* 0x0000000300001224 */ /* 0x000fe200078e020d */
[----:B------:R-:W-:Y:S01]  /*1ec0*/  LOP3.LUT R3, R6, 0xfffffff8, RZ, 0xc0, !PT ;  /* 0xfffffff806037812 */ /* 0x000fe200078ec0ff */
[----:B------:R-:W-:Y:S02]  /*1ed0*/  IMAD.SHL.U32 R6, R26, 0x40, RZ ;  /* 0x000000401a067824 */ /* 0x000fe400078e00ff */
[-C--:B---3--:R-:W-:Y:S01]  /*1ee0*/  @!P1 IMAD R2, R9, R4.reuse, RZ ;  /* 0x0000000409029224 */ /* 0x088fe200078e02ff */
[----:B------:R-:W-:Y:S01]  /*1ef0*/  LOP3.LUT R9, R14, 0xfffffff0, RZ, 0xc0, !PT ;  /* 0xfffffff00e097812 */ /* 0x000fe200078ec0ff */
[----:B------:R-:W-:-:S04]  /*1f00*/  @!P1 IMAD.WIDE.U32 R28, R205, R4, RZ ;  /* 0x00000004cd1c9225 */ /* 0x000fc800078e00ff */
[C---:B------:R-:W-:Y:S02]  /*1f10*/  IMAD.IADD R20, R82.reuse, 0x1, -R9 ;  /* 0x0000000152147824 */ /* 0x040fe400078e0a09 */
[----:B------:R-:W-:Y:S02]  /*1f20*/  @!P1 IMAD R5, R205, R5, R2 ;  /* 0x00000005cd059224 */ /* 0x000fe400078e0202 */
[----:B------:R-:W-:Y:S01]  /*1f30*/  IMAD.IADD R2, R82, 0x1, -R3 ;  /* 0x0000000152027824 */ /* 0x000fe200078e0a03 */
[----:B------:R-:W-:Y:S01]  /*1f40*/  SHF.R.S32.HI R9, RZ, 0x1f, R20 ;  /* 0x0000001fff097819 */ /* 0x000fe20000011414 */
[----:B------:R-:W-:Y:S01]  /*1f50*/  @!P1 IMAD.IADD R0, R29, 0x1, R5 ;  /* 0x000000011d009824 */ /* 0x000fe200078e0205 */
[----:B------:R-:W-:Y:S01]  /*1f60*/  LOP3.LUT R3, R6, 0x1c0, RZ, 0xc0, !PT ;  /* 0x000001c006037812 */ /* 0x000fe200078ec0ff */
[----:B------:R-:W-:Y:S01]  /*1f70*/  IMAD.SHL.U32 R204, R2, 0x8, RZ ;  /* 0x0000000802cc7824 */ /* 0x000fe200078e00ff */
[----:B------:R-:W-:Y:S01]  /*1f80*/  LEA.HI R6, R9, R20, RZ, 0x3 ;  /* 0x0000001409067211 */ /* 0x000fe200078f18ff */
[----:B------:R-:W-:Y:S01]  /*1f90*/  IMAD.MOV.U32 R5, RZ, RZ, 0x20 ;  /* 0x00000020ff057424 */ /* 0x000fe200078e00ff */
[----:B------:R-:W-:-:S02]  /*1fa0*/  SHF.R.U32.HI R4, RZ, 0x3, R3 ;  /* 0x00000003ff047819 */ /* 0x000fc40000011603 */
[----:B------:R-:W-:Y:S01]  /*1fb0*/  LOP3.LUT R13, R3, 0x38, R204, 0xf8, !PT ;  /* 0x00000038030d7812 */ /* 0x000fe200078ef8cc */
[----:B------:R-:W-:Y:S01]  /*1fc0*/  @P1 IMAD.MOV.U32 R3, RZ, RZ, R12 ;  /* 0x000000ffff031224 */ /* 0x000fe200078e000c */
[----:B------:R-:W-:Y:S02]  /*1fd0*/  LOP3.LUT R9, R6, 0xfffffff8, RZ, 0xc0, !PT ;  /* 0xfffffff806097812 */ /* 0x000fe400078ec0ff */
[----:B------:R-:W-:Y:S02]  /*1fe0*/  IADD3 R12, P2, R204, R10, RZ ;  /* 0x0000000acc0c7210 */ /* 0x000fe40007f5e0ff */
[----:B------:R-:W-:Y:S01]  /*1ff0*/  SHF.R.S32.HI R35, RZ, 0x1f, R204 ;  /* 0x0000001fff237819 */ /* 0x000fe200000114cc */
[----:B------:R-:W-:Y:S01]  /*2000*/  IMAD.IADD R20, R20, 0x1, -R9 ;  /* 0x0000000114147824 */ /* 0x000fe200078e0a09 */
[----:B------:R-:W-:Y:S02]  /*2010*/  LOP3.LUT R4, R13, R4, RZ, 0x3c, !PT ;  /* 0x000000040d047212 */ /* 0x000fe400078e3cff */
[----:B------:R-:W-:Y:S01]  /*2020*/  @!P1 MOV R3, R28 ;  /* 0x0000001c00039202 */ /* 0x000fe20000000f00 */
[----:B------:R-:W-:Y:S01]  /*2030*/  IMAD.X R13, R35, 0x1, R8, P2 ;  /* 0x00000001230d7824 */ /* 0x000fe200010e0608 */
[----:B------:R-:W-:Y:S01]  /*2040*/  LOP3.LUT R203, R4, 0xfffffe00, R203, 0xf8, !PT ;  /* 0xfffffe0004cb7812 */ /* 0x000fe200078ef8cb */
[----:B------:R-:W2:Y:S01]  /*2050*/  LDC.64 R8, c[0x0][0x3c8] ;  /* 0x0000f200ff087b82 */ /* 0x000ea20000000a00 */
[----:B------:R-:W-:Y:S01]  /*2060*/  IADD3 R28, P1, R204, R3, RZ ;  /* 0x00000003cc1c7210 */ /* 0x000fe20007f3e0ff */
[----:B------:R-:W-:-:S04]  /*2070*/  IMAD.WIDE.U32 R22, R22, UR6, R12 ;  /* 0x0000000616167c25 */ /* 0x000fc8000f8e000c */
[----:B------:R-:W-:Y:S01]  /*2080*/  IMAD.X R29, R35, 0x1, R0, P1 ;  /* 0x00000001231d7824 */ /* 0x000fe200008e0600 */
[----:B------:R-:W-:Y:S01]  /*2090*/  IADD3 R0, P5, R26, R11, RZ ;  /* 0x0000000b1a007210 */ /* 0x000fe20007fbe0ff */
[----:B------:R-:W-:Y:S02]  /*20a0*/  VIADD R4, R204, 0x40 ;  /* 0x00000040cc047836 */ /* 0x000fe40000000000 */
[----:B------:R-:W-:Y:S01]  /*20b0*/  IMAD.WIDE.U32 R28, R24, UR4, R28 ;  /* 0x00000004181c7c25 */ /* 0x000fe2000f8e001c */
[----:B------:R-:W-:Y:S01]  /*20c0*/  UMOV UR4, 0x400 ;  /* 0x0000040000047882 */ /* 0x000fe20000000000 */
[----:B------:R-:W-:Y:S01]  /*20d0*/  R2P PR, R20, 0x6 ;  /* 0x0000000614007804 */ /* 0x000fe20000000000 */
[----:B-1----:R-:W-:Y:S01]  /*20e0*/  ULEA UR4, UR8, UR4, 0x18 ;  /* 0x0000000408047291 */ /* 0x002fe2000f8ec03f */
[----:B------:R-:W-:Y:S02]  /*20f0*/  IMAD.X R21, R27, 0x1, R21, P5 ;  /* 0x000000011b157824 */ /* 0x000fe400028e0615 */
[----:B------:R-:W-:Y:S01]  /*2100*/  VIADD R3, R204, 0x80 ;  /* 0x00000080cc037836 */ /* 0x000fe20000000000 */
[----:B------:R-:W-:Y:S01]  /*2110*/  SEL R7, R7, 0xfffffff0, !P1 ;  /* 0xfffffff007077807 */ /* 0x000fe20004800000 */
[----:B------:R-:W-:Y:S01]  /*2120*/  IMAD.IADD R31, R29, 0x1, R31 ;  /* 0x000000011d1f7824 */ /* 0x000fe200078e021f */
[----:B------:R-:W-:-:S02]  /*2130*/  LEA R203, R203, UR4, 0x1 ;  /* 0x00000004cbcb7c11 */ /* 0x000fc4000f8e08ff */
        /* <DEDUP_REMOVED lines=37> */
.L_x_4414:
[----:B------:R-:W-:Y:S05]  /*2390*/  BSYNC B0 ;  /* 0x0000000000007941 */ /* 0x000fea0003800000 */
.L_x_4413:
        /* <DEDUP_REMOVED lines=46> */
.L_x_4416:
[----:B------:R-:W-:Y:S05]  /*2680*/  BSYNC B0 ;  /* 0x0000000000007941 */ /* 0x000fea0003800000 */
.L_x_4415:
[----:B---3--:R-:W-:Y:S01]  /*2690*/  IADD3 R38, P2, R204, R36, RZ ;  /* 0x00000024cc267210 */ /* 0x008fe20007f5e0ff */
        /* <DEDUP_REMOVED lines=43> */
.L_x_4418:
[----:B------:R-:W-:Y:S05]  /*2950*/  BSYNC B0 ;  /* 0x0000000000007941 */ /* 0x000fea0003800000 */
.L_x_4417:
        /* <DEDUP_REMOVED lines=40> */
.L_x_4420:
[----:B------:R-:W-:Y:S05]  /*2be0*/  BSYNC B0 ;  /* 0x0000000000007941 */ /* 0x000fea0003800000 */
.L_x_4419:
        /* <DEDUP_REMOVED lines=39> */
.L_x_4422:
[----:B------:R-:W-:Y:S05]  /*2e60*/  BSYNC B0 ;  /* 0x0000000000007941 */ /* 0x000fea0003800000 */
.L_x_4421:
        /* <DEDUP_REMOVED lines=33> */
.L_x_4424:
[----:B------:R-:W-:Y:S05]  /*3080*/  BSYNC B0 ;  /* 0x0000000000007941 */ /* 0x000fea0003800000 */
.L_x_4423:
        /* <DEDUP_REMOVED lines=37> */
.L_x_4426:
[----:B------:R-:W-:Y:S05]  /*32e0*/  BSYNC B0 ;  /* 0x0000000000007941 */ /* 0x000fea0003800000 */
.L_x_4425:
[-C--:B------:R-:W-:Y:S01]  /*32f0*/  ISETP.GE.AND P1, PT, R21, R18.reuse, PT ;  /* 0x000000121500720c */ /* 0x080fe20003f26270 */
[----:B------:R-:W-:Y:S01]  /*3300*/  BSSY B0, `(.L_x_4427) ;  /* 0x0000029000007945 */ /* 0x000fe20003800000 */
[C---:B------:R-:W-:Y:S01]  /*3310*/  ISETP.GE.AND P6, PT, R26.reuse, R18, PT ;  /* 0x000000121a00720c */ /* 0x040fe20003fc6270 */
[----:B------:R-:W-:Y:S01]  /*3320*/  IMAD.SHL.U32 R26, R26, 0x8, RZ ;  /* 0x000000081a1a7824 */ /* 0x000fe200078e00ff */
[----:B------:R-:W-:Y:S02]  /*3330*/  LOP3.LUT R27, R28, 0x1c0, RZ, 0xc0, !PT ;  /* 0x000001c01c1b7812 */ /* 0x000fe400078ec0ff */
[----:B------:R-:W-:Y:S02]  /*3340*/  LOP3.LUT R30, R30, 0xfffffffe, RZ, 0xc0, !PT ;  /* 0xfffffffe1e1e7812 */ /* 0x000fe400078ec0ff */
[----:B------:R-:W-:Y:S02]  /*3350*/  LOP3.LUT R28, R27, 0x8, R26, 0xf8, !PT ;  /* 0x000000081b1c7812 */ /* 0x000fe400078ef81a */
[----:B------:R-:W-:-:S03]  /*3360*/  SHF.R.U32.HI R27, RZ, 0x3, R27 ;  /* 0x00000003ff1b7819 */ /* 0x000fc6000001161b */
        /* <DEDUP_REMOVED lines=10> */
[----:B------:R-:W5:Y:S01]  /*3410*/  @!P4 LDC.64 R14, c[0x0][0x218] ;  /* 0x00008600ff0ecb82 */ /* 0x000f620000000a00 */
[----:B------:R2:W-:Y:S07]  /*3420*/  @P4 STS.128 [R203+0x7800], RZ ;  /* 0x007800ffcb004388 */ /* 0x0005ee0000000c00 */
[----:B-1----:R-:W1:Y:S08]  /*3430*/  @!P3 LDC.64 R12, c[0x0][0x218] ;  /* 0x00008600ff0cbb82 */ /* 0x002e700000000a00 */
[----:B---34-:R-:W3:Y:S01]  /*3440*/  @!P2 LDC.64 R10, c[0x0][0x218] ;  /* 0x00008600ff0aab82 */ /* 0x018ee20000000a00 */
        /* <DEDUP_REMOVED lines=20> */
.L_x_4428:
[----:B------:R-:W-:Y:S05]  /*3590*/  BSYNC B0 ;  /* 0x0000000000007941 */ /* 0x000fea0003800000 */
.L_x_4427:
        /* <DEDUP_REMOVED lines=8> */
[----:B------:R-:W-:Y:S01]  /*3620*/  ULDC UR5, c[0x0][0x2e8] ;  /* 0x0000ba0000057ab9 */ /* 0x000fe20000000800 */
[----:B------:R-:W-:Y:S01]  /*3630*/  IMAD.SHL.U32 R11, R30, 0x8, RZ ;  /* 0x000000081e0b7824 */ /* 0x000fe200078e00ff */
[----:B------:R-:W-:Y:S01]  /*3640*/  LOP3.LUT R12, R12, 0x1c0, RZ, 0xc0, !PT ;  /* 0x000001c00c0c7812 */ /* 0x000fe200078ec0ff */
[----:B------:R-:W-:Y:S01]  /*3650*/  IMAD.WIDE.U32 R24, R205, UR8, R24 ;  /* 0x00000008cd187c25 */ /* 0x000fe2000f8e0018 */
[----:B------:R-:W-:-:S02]  /*3660*/  ISETP.GE.AND P1, PT, R21, R18, PT ;  /* 0x000000121500720c */ /* 0x000fc40003f26270 */
        /* <DEDUP_REMOVED lines=53> */
.L_x_4430:
[----:B------:R-:W-:Y:S05]  /*39c0*/  BSYNC B0 ;  /* 0x0000000000007941 */ /* 0x000fea0003800000 */
.L_x_4429:
        /* <DEDUP_REMOVED lines=36> */
.L_x_4432:
[----:B------:R-:W-:Y:S05]  /*3c10*/  BSYNC B0 ;  /* 0x0000000000007941 */ /* 0x000fea0003800000 */
.L_x_4431:
        /* <DEDUP_REMOVED lines=37> */
.L_x_4434:
[----:B------:R-:W-:Y:S05]  /*3e70*/  BSYNC B0 ;  /* 0x0000000000007941 */ /* 0x000fea0003800000 */
.L_x_4433:
        /* <DEDUP_REMOVED lines=40> */
.L_x_4436:
[----:B------:R-:W-:Y:S05]  /*4100*/  BSYNC B0 ;  /* 0x0000000000007941 */ /* 0x000fea0003800000 */
.L_x_4435:
[----:B------:R-:W-:Y:S01]  /*4110*/  LDSM.16.M88.4 R60, [R198] ;  /* 0x00000000c63c783b */ /* 0x000fe20000000200 */
[----:B------:R-:W-:Y:S01]  /*4120*/  R2P PR, R2, 0x6 ;  /* 0x0000000602007804 */ /* 0x000fe20000000000 */
[C---:B------:R-:W-:Y:S02]  /*4130*/  VIADD R2, R197.reuse, 0x6000 ;  /* 0x00006000c5027836 */ /* 0x040fe40000000000 */
[----:B--2--5:R-:W-:Y:S01]  /*4140*/  FMUL.FTZ R87, R6, R87 ;  /* 0x0000005706577220 */ /* 0x024fe20000410000 */
[----:B------:R-:W2:Y:S01]  /*4150*/  LDSM.16.M88.4 R40, [R197+0x6000] ;  /* 0x00600000c528783b */ /* 0x000ea20000000200 */
[----:B------:R-:W-:Y:S02]  /*4160*/  VIADD R195, R197, 0x6020 ;  /* 0x00006020c5c37836 */ /* 0x000fe40000000000 */
[--C-:B------:R-:W-:Y:S01]  /*4170*/  IMAD R196, R7, 0x2, R198.reuse ;  /* 0x0000000207c47824 */ /* 0x100fe200078e02c6 */
[----:B------:R-:W3:Y:S01]  /*4180*/  LDSM.16.M88.4 R32, [R197+0x6800] ;  /* 0x00680000c520783b */ /* 0x000ee20000000200 */
[----:B------:R-:W-:Y:S01]  /*4190*/  IMAD R194, R5, 0x2, R198 ;  /* 0x0000000205c27824 */ /* 0x000fe200078e02c6 */
[----:B------:R-:W-:Y:S01]  /*41a0*/  R2UR UR5, R87 ;  /* 0x00000000570572ca */ /* 0x000fe200000e0000 */
[----:B------:R-:W-:Y:S01]  /*41b0*/  IMAD R193, R5, 0x2, R196 ;  /* 0x0000000205c17824 */ /* 0x000fe200078e02c4 */
[----:B------:R-:W4:Y:S01]  /*41c0*/  LDSM.16.M88.4 R24, [R197+0x7000] ;  /* 0x00700000c518783b */ /* 0x000f220000000200 */
[----:B------:R-:W-:-:S03]  /*41d0*/  @P1 VIADD R195, R2, 0xffffffe0 ;  /* 0xffffffe002c31836 */ /* 0x000fc60000000000 */
[----:B------:R-:W4:Y:S01]  /*41e0*/  LDSM.16.M88.4 R48, [R197+0x7800] ;  /* 0x00780000c530783b */ /* 0x000f220000000200 */
[----:B------:R-:W-:Y:S02]  /*41f0*/  IMAD.MOV.U32 R2, RZ, RZ, 0x40 ;  /* 0x00000040ff027424 */ /* 0x000fe400078e00ff */
[C---:B------:R-:W-:Y:S01]  /*4200*/  VIADD R187, R195.reuse, 0x800 ;  /* 0x00000800c3bb7836 */ /* 0x040fe20000000000 */
[----:B------:R-:W-:Y:S01]  /*4210*/  LDSM.16.M88.4 R52, [R196] ;  /* 0x00000000c434783b */ /* 0x000fe20000000200 */
[C---:B------:R-:W-:Y:S01]  /*4220*/  VIADD R186, R195.reuse, 0x1000 ;  /* 0x00001000c3ba7836 */ /* 0x040fe20000000000 */
[----:B------:R-:W-:Y:S01]  /*4230*/  SEL R2, R2, 0xffffffc0, !P2 ;  /* 0xffffffc002027807 */ /* 0x000fe20005000000 */
[C---:B------:R-:W-:Y:S01]  /*4240*/  VIADD R185, R195.reuse, 0x1800 ;  /* 0x00001800c3b97836 */ /* 0x040fe20000000000 */
[----:B-1----:R-:W1:Y:S01]  /*4250*/  LDSM.16.M88.4 R8, [R195] ;  /* 0x00000000c308783b */ /* 0x002e620000000200 */
[----:B------:R-:W-:Y:S02]  /*4260*/  VIADD R183, R195, 0x2000 ;  /* 0x00002000c3b77836 */ /* 0x000fe40000000000 */
[----:B------:R-:W-:Y:S01]  /*4270*/  IMAD.IADD R191, R197, 0x1, R2 ;  /* 0x00000001c5bf7824 */ /* 0x000fe200078e0202 */
[----:B------:R-:W1:Y:S01]  /*4280*/  LDSM.16.M88.4 R56, [R195+0x800] ;  /* 0x00080000c338783b */ /* 0x000e620000000200 */
        /* <DEDUP_REMOVED lines=11> */
[C---:B--2---:R-:W-:Y:S01]  /*4340*/  HMMA.16816.F32 R44, R60.reuse, R40, RZ ;  /* 0x000000283c2c723c */ /* 0x044fe200000018ff */
[----:B------:R-:W2:Y:S04]  /*4350*/  LDSM.16.M88.4 R12, [R191+0x6000] ;  /* 0x00600000bf0c783b */ /* 0x000ea80000000200 */
[----:B------:R-:W-:Y:S01]  /*4360*/  LDSM.16.M88.4 R72, [R191+0x7800] ;  /* 0x00780000bf48783b */ /* 0x000fe20000000200 */
[C---:B------:R-:W-:Y:S03]  /*4370*/  HMMA.16816.F32 R40, R60.reuse, R42, RZ ;  /* 0x0000002a3c28723c */ /* 0x040fe600000018ff */
[----:B------:R-:W-:Y:S03]  /*4380*/  LDSM.16.M88.4 R76, [R195+0x5800] ;  /* 0x00580000c34c783b */ /* 0x000fe60000000200 */
[C---:B---3--:R-:W-:Y:S01]  /*4390*/  HMMA.16816.F32 R36, R60.reuse, R32, RZ ;  /* 0x000000203c24723c */ /* 0x048fe200000018ff */
[----:B------:R-:W0:Y:S05]  /*43a0*/  LDGDEPBAR ;  /* 0x00000000000079af */ /* 0x000e2a0000000000 */
[C---:B----4-:R-:W-:Y:S06]  /*43b0*/  HMMA.16816.F32 R28, R60.reuse, R24, RZ ;  /* 0x000000183c1c723c */ /* 0x050fec00000018ff */
[C---:B------:R-:W-:Y:S06]  /*43c0*/  HMMA.16816.F32 R32, R60.reuse, R34, RZ ;  /* 0x000000223c20723c */ /* 0x040fec00000018ff */
[C---:B------:R-:W-:Y:S06]  /*43d0*/  HMMA.16816.F32 R24, R60.reuse, R26, RZ ;  /* 0x0000001a3c18723c */ /* 0x040fec00000018ff */
[C---:B------:R-:W-:Y:S06]  /*43e0*/  HMMA.16816.F32 R20, R60.reuse, R48, RZ ;  /* 0x000000303c14723c */ /* 0x040fec00000018ff */
[----:B------:R-:W-:Y:S01]  /*43f0*/  HMMA.16816.F32 R60, R60, R50, RZ ;  /* 0x000000323c3c723c */ /* 0x000fe200000018ff */
[----:B------:R-:W3:Y:S05]  /*4400*/  LDSM.16.M88.4 R48, [R191+0x6800] ;  /* 0x00680000bf30783b */ /* 0x000eea0000000200 */
        /* <DEDUP_REMOVED lines=18> */
[----:B------:R-:W-:Y:S05]  /*4530*/  LDSM.16.M88.4 R48, [R198+0x2000] ;  /* 0x00200000c630783b */ /* 0x000fea0000000200 */
[C---:B-1----:R-:W-:Y:S06]  /*4540*/  HMMA.16816.F32 R28, R68.reuse, R8, R28 ;  /* 0x00000008441c723c */ /* 0x042fec000000181c */
[C---:B------:R-:W-:Y:S01]  /*4550*/  HMMA.16816.F32 R24, R68.reuse, R10, R24 ;  /* 0x0000000a4418723c */ /* 0x040fe20000001818 */
[----:B------:R-:W1:Y:S05]  /*4560*/  LDSM.16.M88.4 R8, [R197+0x8000] ;  /* 0x00800000c508783b */ /* 0x000e6a0000000200 */
[C---:B------:R-:W-:Y:S06]  /*4570*/  HMMA.16816.F32 R20, R68.reuse, R72, R20 ;  /* 0x000000484414723c */ /* 0x040fec0000001814 */
[----:B------:R-:W-:Y:S01]  /*4580*/  HMMA.16816.F32 R68, R68, R74, R60 ;  /* 0x0000004a4444723c */ /* 0x000fe2000000183c */
[----:B------:R-:W3:Y:S04]  /*4590*/  LDSM.16.M88.4 R60, [R197+0x8800] ;  /* 0x00880000c53c783b */ /* 0x000ee80000000200 */
        /* <DEDUP_REMOVED lines=13> */
[----:B------:R-:W-:Y:S01]  /*4670*/  LDSM.16.M88.4 R64, [R195+0x3800] ;  /* 0x00380000c340783b */ /* 0x000fe20000000200 */
[C---:B-1----:R-:W-:Y:S06]  /*4680*/  HMMA.16816.F32 R44, R48.reuse, R8, R44 ;  /* 0x00000008302c723c */ /* 0x042fec000000182c */
[C---:B------:R-:W-:Y:S01]  /*4690*/  HMMA.16816.F32 R40, R48.reuse, R10, R40 ;  /* 0x0000000a3028723c */ /* 0x040fe20000001828 */
[----:B------:R-:W1:Y:S05]  /*46a0*/  LDSM.16.M88.4 R8, [R195+0x3000] ;  /* 0x00300000c308783b */ /* 0x000e6a0000000200 */
[C---:B---3--:R-:W-:Y:S06]  /*46b0*/  HMMA.16816.F32 R36, R48.reuse, R60, R36 ;  /* 0x0000003c3024723c */ /* 0x048fec0000001824 */
[C---:B------:R-:W-:Y:S01]  /*46c0*/  HMMA.16816.F32 R32, R48.reuse, R62, R32 ;  /* 0x0000003e3020723c */ /* 0x040fe20000001820 */
[----:B------:R-:W-:Y:S05]  /*46d0*/  LDSM.16.M88.4 R60, [R194+0x2000] ;  /* 0x00200000c23c783b */ /* 0x000fea0000000200 */
[C---:B----4-:R-:W-:Y:S06]  /*46e0*/  HMMA.16816.F32 R28, R48.reuse, R16, R28 ;  /* 0x00000010301c723c */ /* 0x050fec000000181c */
[C---:B------:R-:W-:Y:S01]  /*46f0*/  HMMA.16816.F32 R24, R48.reuse, R18, R24 ;  /* 0x000000123018723c */ /* 0x040fe20000001818 */
[----:B------:R-:W-:Y:S05]  /*4700*/  LDSM.16.M88.4 R16, [R191+0x8000] ;  /* 0x00800000bf10783b */ /* 0x000fea0000000200 */
[C---:B------:R-:W-:Y:S06]  /*4710*/  HMMA.16816.F32 R20, R48.reuse, R72, R20 ;  /* 0x000000483014723c */ /* 0x040fec0000001814 */
        /* <DEDUP_REMOVED lines=8> */
[----:B------:R-:W-:Y:S05]  /*47a0*/  LDSM.16.M88.4 R56, [R184+0x2000] ;  /* 0x00200000b838783b */ /* 0x000fea0000000200 */
[C---:B-1----:R-:W-:Y:S06]  /*47b0*/  HMMA.16816.F32 R28, R52.reuse, R8, R28 ;  /* 0x00000008341c723c */ /* 0x042fec000000181c */
[C---:B------:R-:W-:Y:S01]  /*47c0*/  HMMA.16816.F32 R24, R52.reuse, R10, R24 ;  /* 0x0000000a3418723c */ /* 0x040fe20000001818 */
[----:B------:R-:W-:Y:S05]  /*47d0*/  LDSM.16.M88.4 R8, [R193+0x2000] ;  /* 0x00200000c108783b */ /* 0x000fea0000000200 */
[C---:B------:R-:W-:Y:S06]  /*47e0*/  HMMA.16816.F32 R20, R52.reuse, R64, R20 ;  /* 0x000000403414723c */ /* 0x040fec0000001814 */
[----:B------:R-:W-:Y:S01]  /*47f0*/  HMMA.16816.F32 R68, R52, R66, R68 ;  /* 0x000000423444723c */ /* 0x000fe20000001844 */
[----:B------:R-:W1:Y:S04]  /*4800*/  LDSM.16.M88.4 R52, [R184+0x2800] ;  /* 0x00280000b834783b */ /* 0x000e680000000200 */
[----:B------:R-:W4:Y:S01]  /*4810*/  LDSM.16.M88.4 R64, [R184+0x3800] ;  /* 0x00380000b840783b */ /* 0x000f220000000200 */
[C---:B---3--:R-:W-:Y:S06]  /*4820*/  HMMA.16816.F32 R36, R60.reuse, R48, R36 ;  /* 0x000000303c24723c */ /* 0x048fec0000001824 */
[C---:B------:R-:W-:Y:S01]  /*4830*/  HMMA.16816.F32 R32, R60.reuse, R50, R32 ;  /* 0x000000323c20723c */ /* 0x040fe20000001820 */
[----:B------:R-:W-:Y:S05]  /*4840*/  LDSM.16.M88.4 R48, [R198+0x4000] ;  /* 0x00400000c630783b */ /* 0x000fea0000000200 */
[C---:B------:R-:W-:Y:S06]  /*4850*/  HMMA.16816.F32 R44, R60.reuse, R16, R44 ;  /* 0x000000103c2c723c */ /* 0x040fec000000182c */
[C---:B------:R-:W-:Y:S01]  /*4860*/  HMMA.16816.F32 R40, R60.reuse, R18, R40 ;  /* 0x000000123c28723c */ /* 0x040fe20000001828 */
[----:B------:R-:W3:Y:S05]  /*4870*/  LDSM.16.M88.4 R16, [R184+0x3000] ;  /* 0x00300000b810783b */ /* 0x000eea0000000200 */
        /* <DEDUP_REMOVED lines=12> */
[----:B------:R-:W1:Y:S05]  /*4940*/  LDSM.16.M88.4 R56, [R197+0xb000] ;  /* 0x00b00000c538783b */ /* 0x000e6a0000000200 */
[C---:B----4-:R-:W-:Y:S06]  /*4950*/  HMMA.16816.F32 R20, R8.reuse, R64, R20 ;  /* 0x000000400814723c */ /* 0x050fec0000001814 */
[C---:B---3--:R-:W-:Y:S06]  /*4960*/  HMMA.16816.F32 R28, R8.reuse, R16, R28 ;  /* 0x00000010081c723c */ /* 0x048fec000000181c */
[C---:B------:R-:W-:Y:S01]  /*4970*/  HMMA.16816.F32 R24, R8.reuse, R18, R24 ;  /* 0x000000120818723c */ /* 0x040fe20000001818 */
[----:B------:R-:W-:Y:S05]  /*4980*/  LDSM.16.M88.4 R16, [R195+0x4000] ;  /* 0x00400000c310783b */ /* 0x000fea0000000200 */
[----:B------:R-:W-:Y:S01]  /*4990*/  HMMA.16816.F32 R68, R8, R66, R68 ;  /* 0x000000420844723c */ /* 0x000fe20000001844 */
[----:B------:R-:W3:Y:S04]  /*49a0*/  LDSM.16.M88.4 R8, [R195+0x4800] ;  /* 0x00480000c308783b */ /* 0x000ee80000000200 */
[----:B------:R-:W-:Y:S01]  /*49b0*/  LDSM.16.M88.4 R64, [R194+0x4000] ;  /* 0x00400000c240783b */ /* 0x000fe20000000200 */
[C---:B--2---:R-:W-:Y:S06]  /*49c0*/  HMMA.16816.F32 R44, R48.reuse, R12, R44 ;  /* 0x0000000c302c723c */ /* 0x044fec000000182c */
[C---:B------:R-:W-:Y:S01]  /*49d0*/  HMMA.16816.F32 R40, R48.reuse, R14, R40 ;  /* 0x0000000e3028723c */ /* 0x040fe20000001828 */
[----:B------:R-:W2:Y:S05]  /*49e0*/  LDSM.16.M88.4 R12, [R195+0x5000] ;  /* 0x00500000c30c783b */ /* 0x000eaa0000000200 */
[C---:B------:R-:W-:Y:S06]  /*49f0*/  HMMA.16816.F32 R36, R48.reuse, R60, R36 ;  /* 0x0000003c3024723c */ /* 0x040fec0000001824 */
[C---:B-1----:R-:W-:Y:S06]  /*4a00*/  HMMA.16816.F32 R20, R48.reuse, R52, R20 ;  /* 0x000000343014723c */ /* 0x042fec0000001814 */
[C---:B------:R-:W-:Y:S01]  /*4a10*/  HMMA.16816.F32 R32, R48.reuse, R62, R32 ;  /* 0x0000003e3020723c */ /* 0x040fe20000001820 */
[----:B------:R-:W-:Y:S05]  /*4a20*/  LDSM.16.M88.4 R60, [R191+0xa000] ;  /* 0x00a00000bf3c783b */ /* 0x000fea0000000200 */
[C---:B------:R-:W-:Y:S06]  /*4a30*/  HMMA.16816.F32 R28, R48.reuse, R56, R28 ;  /* 0x00000038301c723c */ /* 0x040fec000000181c */
[C---:B------:R-:W-:Y:S01]  /*4a40*/  HMMA.16816.F32 R24, R48.reuse, R58, R24 ;  /* 0x0000003a3018723c */ /* 0x040fe20000001818 */
[----:B------:R-:W1:Y:S05]  /*4a50*/  LDSM.16.M88.4 R56, [R191+0xa800] ;  /* 0x00a80000bf38783b */ /* 0x000e6a0000000200 */
[----:B------:R-:W-:Y:S01]  /*4a60*/  HMMA.16816.F32 R68, R48, R54, R68 ;  /* 0x000000363044723c */ /* 0x000fe20000001844 */
[----:B------:R-:W4:Y:S04]  /*4a70*/  LDSM.16.M88.4 R48, [R191+0xb800] ;  /* 0x00b80000bf30783b */ /* 0x000f280000000200 */
[----:B------:R-:W4:Y:S01]  /*4a80*/  LDSM.16.M88.4 R52, [R191+0xb000] ;  /* 0x00b00000bf34783b */ /* 0x000f220000000200 */
[C---:B---3--:R-:W-:Y:S06]  /*4a90*/  HMMA.16816.F32 R36, R72.reuse, R8, R36 ;  /* 0x000000084824723c */ /* 0x048fec0000001824 */
        /* <DEDUP_REMOVED lines=8> */
[----:B------:R-:W3:Y:S05]  /*4b20*/  LDSM.16.M88.4 R16, [R184+0x4000] ;  /* 0x00400000b810783b */ /* 0x000eea0000000200 */
[C---:B-1----:R-:W-:Y:S06]  /*4b30*/  HMMA.16816.F32 R36, R64.reuse, R56, R36 ;  /* 0x000000384024723c */ /* 0x042fec0000001824 */
[C---:B----4-:R-:W-:Y:S06]  /*4b40*/  HMMA.16816.F32 R20, R64.reuse, R48, R20 ;  /* 0x000000304014723c */ /* 0x050fec0000001814 */
[----:B------:R-:W-:Y:S01]  /*4b50*/  HMMA.16816.F32 R44, R64, R60, R44 ;  /* 0x0000003c402c723c */ /* 0x000fe2000000182c */
[----:B------:R-:W-:-:S05]  /*4b60*/  LOP3.LUT R49, R84, 0xffffffe0, RZ, 0xc0, !PT ;  /* 0xffffffe054317812 */ /* 0x000fca00078ec0ff */
[C---:B------:R-:W-:Y:S01]  /*4b70*/  IMAD.IADD R49, R82.reuse, 0x1, -R49 ;  /* 0x0000000152317824 */ /* 0x040fe200078e0a31 */
[----:B------:R-:W-:Y:S01]  /*4b80*/  HMMA.16816.F32 R32, R64, R58, R32 ;  /* 0x0000003a4020723c */ /* 0x000fe20000001820 */
[----:B------:R-:W-:-:S03]  /*4b90*/  IMAD.SHL.U32 R82, R82, 0x2, RZ ;  /* 0x0000000252527824 */ /* 0x000fc600078e00ff */
[----:B------:R-:W-:Y:S02]  /*4ba0*/  SHF.R.S32.HI R2, RZ, 0x1f, R49 ;  /* 0x0000001fff027819 */ /* 0x000fe40000011431 */
[----:B------:R-:W-:Y:S02]  /*4bb0*/  HMMA.16816.F32 R68, R72, R78, R68 ;  /* 0x0000004e4844723c */ /* 0x000fe40000001844 */
[----:B------:R-:W-:-:S04]  /*4bc0*/  LEA.HI R2, R2, R49, RZ, 0x2 ;  /* 0x0000003102027211 */ /* 0x000fc800078f10ff */
[----:B------:R-:W-:Y:S01]  /*4bd0*/  SHF.R.S32.HI R2, RZ, 0x2, R2 ;  /* 0x00000002ff027819 */ /* 0x000fe20000011402 */
[C---:B------:R-:W-:Y:S01]  /*4be0*/  HMMA.16816.F32 R60, R64.reuse, R62, R40 ;  /* 0x0000003e403c723c */ /* 0x040fe20000001828 */
[----:B------:R-:W1:Y:S03]  /*4bf0*/  LDSM.16.M88.4 R40, [R184+0x5000] ;  /* 0x00500000b828783b */ /* 0x000e660000000200 */
[----:B------:R-:W-:Y:S02]  /*4c00*/  IMAD R2, R83, 0x10, R2 ;  /* 0x0000001053027824 */ /* 0x000fe400078e0202 */
[----:B------:R-:W-:Y:S02]  /*4c10*/  HMMA.16816.F32 R28, R64, R52, R28 ;  /* 0x00000034401c723c */ /* 0x000fe4000000181c */
[----:B------:R-:W-:-:S04]  /*4c20*/  IMAD.IADD R2, R85, 0x1, R2 ;  /* 0x0000000155027824 */ /* 0x000fc800078e0202 */
[----:B------:R-:W-:Y:S01]  /*4c30*/  HMMA.16816.F32 R24, R64, R54, R24 ;  /* 0x000000364018723c */ /* 0x000fe20000001818 */
[----:B------:R-:W4:Y:S01]  /*4c40*/  LDSM.16.M88.4 R52, [R184+0x5800] ;  /* 0x00580000b834783b */ /* 0x000f220000000200 */
[----:B------:R-:W-:-:S04]  /*4c50*/  DEPBAR.LE SB0, 0x0 ;  /* 0x000080000000791a */ /* 0x000fc80000000000 */
[C---:B--2---:R-:W-:Y:S06]  /*4c60*/  HMMA.16816.F32 R36, R8.reuse, R12, R36 ;  /* 0x0000000c0824723c */ /* 0x044fec0000001824 */
[----:B---3--:R-:W-:Y:S01]  /*4c70*/  HMMA.16816.F32 R44, R8, R16, R44 ;  /* 0x00000010082c723c */ /* 0x008fe2000000182c */
[----:B------:R-:W-:-:S05]  /*4c80*/  LOP3.LUT R12, R82, 0x6, RZ, 0xc0, !PT ;  /* 0x00000006520c7812 */ /* 0x000fca00078ec0ff */
[----:B------:R-:W-:Y:S01]  /*4c90*/  VIADD R12, R12, UR11 ;  /* 0x0000000b0c0c7c36 */ /* 0x000fe20008000000 */
[----:B------:R-:W-:Y:S01]  /*4ca0*/  IADD3 R16, R133, R2, -R134 ;  /* 0x0000000285107210 */ /* 0x000fe20007ffe886 */
[----:B------:R-:W-:Y:S02]  /*4cb0*/  HMMA.16816.F32 R32, R8, R14, R32 ;  /* 0x0000000e0820723c */ /* 0x000fe40000001820 */
[C---:B------:R-:W-:Y:S01]  /*4cc0*/  VIADD R13, R12.reuse, 0x1 ;  /* 0x000000010c0d7836 */ /* 0x040fe20000000000 */
[CC--:B------:R-:W-:Y:S01]  /*4cd0*/  ISETP.GE.AND P2, PT, R12.reuse, R133.reuse, PT ;  /* 0x000000850c00720c */ /* 0x0c0fe20003f46270 */
[----:B------:R-:W-:Y:S02]  /*4ce0*/  VIADD R6, R12, 0x8 ;  /* 0x000000080c067836 */ /* 0x000fe40000000000 */
[----:B------:R-:W-:Y:S01]  /*4cf0*/  HMMA.16816.F32 R68, R64, R50, R68 ;  /* 0x000000324044723c */ /* 0x000fe20000001844 */
[C---:B------:R-:W-:Y:S01]  /*4d00*/  IMAD.IADD R15, R16.reuse, 0x1, -R13 ;  /* 0x00000001100f7824 */ /* 0x040fe200078e0a0d */
[-C--:B------:R-:W-:Y:S01]  /*4d10*/  ISETP.GE.AND P1, PT, R13, R133.reuse, PT ;  /* 0x000000850d00720c */ /* 0x080fe20003f26270 */
[----:B------:R-:W-:Y:S01]  /*4d20*/  IMAD.IADD R14, R16, 0x1, -R6 ;  /* 0x00000001100e7824 */ /* 0x000fe200078e0a06 */
[----:B------:R-:W-:Y:S01]  /*4d30*/  ISETP.GE.AND P0, PT, R6, R133, PT ;  /* 0x000000850600720c */ /* 0x000fe20003f06270 */
[----:B------:R-:W-:Y:S01]  /*4d40*/  IMAD.IADD R17, R16, 0x1, -R12 ;  /* 0x0000000110117824 */ /* 0x000fe200078e0a0c */
[----:B------:R-:W-:Y:S01]  /*4d50*/  IABS R15, R15 ;  /* 0x0000000f000f7213 */ /* 0x000fe20000000000 */
[----:B------:R-:W-:Y:S01]  /*4d60*/  HMMA.16816.F32 R60, R8, R18, R60 ;  /* 0x00000012083c723c */ /* 0x000fe2000000183c */
[----:B------:R-:W-:-:S02]  /*4d70*/  IABS R14, R14 ;  /* 0x0000000e000e7213 */ /* 0x000fc40000000000 */
[----:B------:R-:W-:-:S03]  /*4d80*/  IABS R17, R17 ;  /* 0x0000001100117213 */ /* 0x000fc60000000000 */
[----:B-1----:R-:W-:Y:S01]  /*4d90*/  HMMA.16816.F32 R28, R8, R40, R28 ;  /* 0x00000028081c723c */ /* 0x002fe2000000181c */
[----:B------:R-:W-:Y:S01]  /*4da0*/  IMAD.MOV.U32 R18, RZ, RZ, R15 ;  /* 0x000000ffff127224 */ /* 0x000fe200078e000f */
[----:B------:R-:W-:Y:S01]  /*4db0*/  I2FP.F32.S32 R17, R17 ;  /* 0x0000001100117245 */ /* 0x000fe20000201400 */
[----:B------:R-:W-:-:S03]  /*4dc0*/  IMAD.MOV.U32 R15, RZ, RZ, R14 ;  /* 0x000000ffff0f7224 */ /* 0x000fc600078e000e */
[----:B------:R-:W-:Y:S01]  /*4dd0*/  I2FP.F32.S32 R14, R18 ;  /* 0x00000012000e7245 */ /* 0x000fe20000201400 */
[----:B------:R-:W-:Y:S01]  /*4de0*/  VIADD R18, R12, 0x18 ;  /* 0x000000180c127836 */ /* 0x000fe20000000000 */
[C---:B------:R-:W-:Y:S01]  /*4df0*/  HMMA.16816.F32 R24, R8.reuse, R42, R24 ;  /* 0x0000002a0818723c */ /* 0x040fe20000001818 */
[----:B------:R-:W-:Y:S01]  /*4e00*/  FFMA.FTZ R44, R17, -UR5, R44 ;  /* 0x80000005112c7c23 */ /* 0x000fe2000801002c */
[----:B------:R-:W-:Y:S02]  /*4e10*/  VIADD R17, R16, 0x8 ;  /* 0x0000000810117836 */ /* 0x000fe40000000000 */
[----:B------:R-:W-:Y:S01]  /*4e20*/  FFMA.FTZ R45, R14, -UR5, R45 ;  /* 0x800000050e2d7c23 */ /* 0x000fe2000801002d */
[----:B------:R-:W-:Y:S01]  /*4e30*/  VIADD R14, R12, 0x9 ;  /* 0x000000090c0e7836 */ /* 0x000fe20000000000 */
[----:B------:R-:W-:Y:S01]  /*4e40*/  I2FP.F32.S32 R15, R15 ;  /* 0x0000000f000f7245 */ /* 0x000fe20000201400 */
[----:B----4-:R-:W-:Y:S01]  /*4e50*/  HMMA.16816.F32 R20, R8, R52, R20 ;  /* 0x000000340814723c */ /* 0x010fe20000001814 */
[----:B------:R-:W-:Y:S01]  /*4e60*/  IMAD.IADD R13, R17, 0x1, -R13 ;  /* 0x00000001110d7824 */ /* 0x000fe200078e0a0d */
[----:B------:R-:W-:Y:S01]  /*4e70*/  ISETP.GE.AND P3, PT, R18, R133, PT ;  /* 0x000000851200720c */ /* 0x000fe20003f66270 */
[----:B------:R-:W-:-:S02]  /*4e80*/  IMAD.IADD R48, R16, 0x1, -R14 ;  /* 0x0000000110307824 */ /* 0x000fc400078e0a0e */
[----:B------:R-:W-:Y:S01]  /*4e90*/  FFMA.FTZ R60, R15, -UR5, R60 ;  /* 0x800000050f3c7c23 */ /* 0x000fe2000801003c */
[----:B------:R-:W-:Y:S01]  /*4ea0*/  IMAD.IADD R6, R17, 0x1, -R6 ;  /* 0x0000000111067824 */ /* 0x000fe200078e0a06 */
[----:B------:R-:W-:Y:S01]  /*4eb0*/  HMMA.16816.F32 R68, R8, R54, R68 ;  /* 0x000000360844723c */ /* 0x000fe20000001844 */
        /* <DEDUP_REMOVED lines=8> */
[----:B------:R-:W-:Y:S01]  /*4f40*/  ISETP.GE.AND P4, PT, R40, R133, PT ;  /* 0x000000852800720c */ /* 0x000fe20003f86270 */
[----:B------:R-:W-:Y:S01]  /*4f50*/  VIADD R10, R12, 0x19 ;  /* 0x000000190c0a7836 */ /* 0x000fe20000000000 */
[----:B------:R-:W-:Y:S01]  /*4f60*/  IABS R15, R15 ;  /* 0x0000000f000f7213 */ /* 0x000fe20000000000 */
[----:B------:R-:W-:Y:S01]  /*4f70*/  FFMA.FTZ R61, R48, -UR5, R61 ;  /* 0x80000005303d7c23 */ /* 0x000fe2000801003d */
[----:B------:R-:W-:Y:S01]  /*4f80*/  IABS R11, R11 ;  /* 0x0000000b000b7213 */ /* 0x000fe20000000000 */
[----:B------:R-:W-:Y:S01]  /*4f90*/  IMAD.IADD R50, R16, 0x1, -R10 ;  /* 0x0000000110327824 */ /* 0x000fe200078e0a0a */
[----:B------:R-:W-:Y:S01]  /*4fa0*/  I2FP.F32.S32 R15, R15 ;  /* 0x0000000f000f7245 */ /* 0x000fe20000201400 */
[----:B------:R-:W-:Y:S01]  /*4fb0*/  VIADD R48, R12, 0x20 ;  /* 0x000000200c307836 */ /* 0x000fe20000000000 */
[----:B------:R-:W-:Y:S01]  /*4fc0*/  I2FP.F32.S32 R11, R11 ;  /* 0x0000000b000b7245 */ /* 0x000fe20000201400 */
[C---:B------:R-:W-:Y:S01]  /*4fd0*/  IMAD.IADD R8, R16.reuse, 0x1, -R40 ;  /* 0x0000000110087824 */ /* 0x040fe200078e0a28 */
[----:B------:R-:W-:Y:S01]  /*4fe0*/  IABS R50, R50 ;  /* 0x0000003200327213 */ /* 0x000fe20000000000 */
[----:B------:R-:W-:-:S02]  /*4ff0*/  IMAD.IADD R19, R16, 0x1, -R48 ;  /* 0x0000000110137824 */ /* 0x000fc400078e0a30 */
[----:B------:R-:W-:Y:S01]  /*5000*/  FFMA.FTZ R15, R15, -UR5, R36 ;  /* 0x800000050f0f7c23 */ /* 0x000fe20008010024 */
[----:B------:R-:W-:Y:S01]  /*5010*/  FFMA.FTZ R11, R11, -UR5, R32 ;  /* 0x800000050b0b7c23 */ /* 0x000fe20008010020 */
[C---:B------:R-:W-:Y:S01]  /*5020*/  IMAD.IADD R32, R17.reuse, 0x1, -R12 ;  /* 0x0000000111207824 */ /* 0x040fe200078e0a0c */
[----:B------:R-:W-:Y:S01]  /*5030*/  I2FP.F32.S32 R50, R50 ;  /* 0x0000003200327245 */ /* 0x000fe20000201400 */
[C---:B------:R-:W-:Y:S01]  /*5040*/  IMAD.IADD R41, R17.reuse, 0x1, -R48 ;  /* 0x0000000111297824 */ /* 0x040fe200078e0a30 */
[----:B------:R-:W-:Y:S01]  /*5050*/  IABS R19, R19 ;  /* 0x0000001300137213 */ /* 0x000fe20000000000 */
[----:B------:R-:W-:Y:S01]  /*5060*/  IMAD.IADD R40, R17, 0x1, -R40 ;  /* 0x0000000111287824 */ /* 0x000fe200078e0a28 */
[----:B------:R-:W-:Y:S01]  /*5070*/  IABS R32, R32 ;  /* 0x0000002000207213 */ /* 0x000fe20000000000 */
[----:B------:R-:W-:Y:S01]  /*5080*/  FFMA.FTZ R9, R50, -UR5, R33 ;  /* 0x8000000532097c23 */ /* 0x000fe20008010021 */
[----:B------:R-:W-:Y:S02]  /*5090*/  I2FP.F32.S32 R19, R19 ;  /* 0x0000001300137245 */ /* 0x000fe40000201400 */
[----:B------:R-:W-:-:S02]  /*50a0*/  I2FP.F32.S32 R33, R32 ;  /* 0x0000002000217245 */ /* 0x000fc40000201400 */
[----:B------:R-:W-:Y:S01]  /*50b0*/  I2FP.F32.S32 R32, R13 ;  /* 0x0000000d00207245 */ /* 0x000fe20000201400 */
[----:B------:R-:W-:Y:S01]  /*50c0*/  FFMA.FTZ R169, R19, -UR5, R28 ;  /* 0x8000000513a97c23 */ /* 0x000fe2000801001c */
[----:B------:R-:W-:Y:S01]  /*50d0*/  I2FP.F32.S32 R13, R6 ;  /* 0x00000006000d7245 */ /* 0x000fe20000201400 */
[----:B------:R-:W-:Y:S01]  /*50e0*/  IMAD.IADD R19, R17, 0x1, -R18 ;  /* 0x0000000111137824 */ /* 0x000fe200078e0a12 */
[----:B------:R-:W-:Y:S01]  /*50f0*/  IABS R8, R8 ;  /* 0x0000000800087213 */ /* 0x000fe20000000000 */
[----:B------:R-:W-:Y:S01]  /*5100*/  FFMA.FTZ R33, R33, -UR5, R46 ;  /* 0x8000000521217c23 */ /* 0x000fe2000801002e */
[----:B------:R-:W-:Y:S01]  /*5110*/  IABS R41, R41 ;  /* 0x0000002900297213 */ /* 0x000fe20000000000 */
[----:B------:R-:W-:Y:S01]  /*5120*/  FFMA.FTZ R28, R13, -UR5, R62 ;  /* 0x800000050d1c7c23 */ /* 0x000fe2000801003e */
[C---:B------:R-:W-:Y:S01]  /*5130*/  IMAD.IADD R13, R17.reuse, 0x1, -R42 ;  /* 0x00000001110d7824 */ /* 0x040fe200078e0a2a */
[----:B------:R-:W-:Y:S01]  /*5140*/  IABS R19, R19 ;  /* 0x0000001300137213 */ /* 0x000fe20000000000 */
[----:B------:R-:W-:Y:S01]  /*5150*/  FFMA.FTZ R32, R32, -UR5, R47 ;  /* 0x8000000520207c23 */ /* 0x000fe2000801002f */
[----:B------:R-:W-:Y:S01]  /*5160*/  I2FP.F32.S32 R8, R8 ;  /* 0x0000000800087245 */ /* 0x000fe20000201400 */
[----:B------:R-:W-:Y:S01]  /*5170*/  IMAD.IADD R6, R17, 0x1, -R10 ;  /* 0x0000000111067824 */ /* 0x000fe200078e0a0a */
[----:B------:R-:W-:Y:S01]  /*5180*/  IABS R13, R13 ;  /* 0x0000000d000d7213 */ /* 0x000fe20000000000 */
[----:B------:R-:W-:Y:S01]  /*5190*/  VIADD R18, R12, 0x31 ;  /* 0x000000310c127836 */ /* 0x000fe20000000000 */
[----:B------:R-:W-:Y:S01]  /*51a0*/  I2FP.F32.S32 R19, R19 ;  /* 0x0000001300137245 */ /* 0x000fe20000201400 */
[----:B------:R-:W-:Y:S01]  /*51b0*/  FFMA.FTZ R8, R8, -UR5, R37 ;  /* 0x8000000508087c23 */ /* 0x000fe20008010025 */
[----:B------:R-:W-:Y:S01]  /*51c0*/  I2FP.F32.S32 R13, R13 ;  /* 0x0000000d000d7245 */ /* 0x000fe20000201400 */
[----:B------:R-:W-:Y:S01]  /*51d0*/  VIADD R46, R12, 0x38 ;  /* 0x000000380c2e7836 */ /* 0x000fe20000000000 */
[----:B------:R-:W-:Y:S01]  /*51e0*/  I2FP.F32.S32 R41, R41 ;  /* 0x0000002900297245 */ /* 0x000fe20000201400 */
[----:B------:R-:W-:Y:S01]  /*51f0*/  FFMA.FTZ R19, R19, -UR5, R34 ;  /* 0x8000000513137c23 */ /* 0x000fe20008010022 */
[----:B------:R-:W-:Y:S01]  /*5200*/  FSEL R37, R44, -INF , !P2 ;  /* 0xff8000002c257808 */ /* 0x000fe20005000000 */
[----:B------:R-:W-:Y:S01]  /*5210*/  FFMA.FTZ R13, R13, -UR5, R38 ;  /* 0x800000050d0d7c23 */ /* 0x000fe20008010026 */
[----:B------:R-:W-:Y:S01]  /*5220*/  FSEL R36, R33, -INF , !P2 ;  /* 0xff80000021247808 */ /* 0x000fe20005000000 */
[----:B------:R-:W-:Y:S01]  /*5230*/  FFMA.FTZ R164, R41, -UR5, R30 ;  /* 0x8000000529a47c23 */ /* 0x000fe2000801001e */
[-C--:B------:R-:W-:Y:S01]  /*5240*/  ISETP.GE.AND P5, PT, R42, R133.reuse, PT ;  /* 0x000000852a00720c */ /* 0x080fe20003fa6270 */
[----:B------:R-:W-:Y:S01]  /*5250*/  VIADD R38, R12, 0x21 ;  /* 0x000000210c267836 */ /* 0x000fe20000000000 */
[-C--:B------:R-:W-:Y:S01]  /*5260*/  ISETP.GE.AND P2, PT, R10, R133.reuse, PT ;  /* 0x000000850a00720c */ /* 0x080fe20003f46270 */
[C---:B------:R-:W-:Y:S01]  /*5270*/  VIADD R34, R12.reuse, 0x28 ;  /* 0x000000280c227836 */ /* 0x040fe20000000000 */
[----:B------:R-:W-:Y:S01]  /*5280*/  FSEL R33, R45, -INF , !P1 ;  /* 0xff8000002d217808 */ /* 0x000fe20004800000 */
[----:B------:R-:W-:Y:S01]  /*5290*/  VIADD R30, R12, 0x29 ;  /* 0x000000290c1e7836 */ /* 0x000fe20000000000 */
[----:B------:R-:W-:Y:S01]  /*52a0*/  FSEL R32, R32, -INF , !P1 ;  /* 0xff80000020207808 */ /* 0x000fe20004800000 */
[----:B------:R-:W-:Y:S01]  /*52b0*/  VIADD R44, R12, 0x39 ;  /* 0x000000390c2c7836 */ /* 0x000fe20000000000 */
[----:B------:R-:W-:Y:S01]  /*52c0*/  IABS R10, R40 ;  /* 0x00000028000a7213 */ /* 0x000fe20000000000 */
[----:B------:R-:W-:Y:S01]  /*52d0*/  IMAD.IADD R47, R16, 0x1, -R34 ;  /* 0x00000001102f7824 */ /* 0x000fe200078e0a22 */
[-C--:B------:R-:W-:Y:S01]  /*52e0*/  ISETP.GE.AND P1, PT, R48, R133.reuse, PT ;  /* 0x000000853000720c */ /* 0x080fe20003f26270 */
[----:B------:R-:W-:Y:S01]  /*52f0*/  VIADD R48, R12, 0x30 ;  /* 0x000000300c307836 */ /* 0x000fe20000000000 */
[----:B------:R-:W-:Y:S01]  /*5300*/  FSEL R12, R13, -INF , !P5 ;  /* 0xff8000000d0c7808 */ /* 0x000fe20006800000 */
[C---:B------:R-:W-:Y:S01]  /*5310*/  IMAD.IADD R45, R16.reuse, 0x1, -R30 ;  /* 0x00000001102d7824 */ /* 0x040fe200078e0a1e */
[----:B------:R-:W-:Y:S01]  /*5320*/  I2FP.F32.S32 R10, R10 ;  /* 0x0000000a000a7245 */ /* 0x000fe20000201400 */
[----:B------:R-:W-:Y:S01]  /*5330*/  IMAD.IADD R43, R16, 0x1, -R48 ;  /* 0x00000001102b7824 */ /* 0x000fe200078e0a30 */
[----:B------:R-:W-:Y:S01]  /*5340*/  FSEL R13, R8, -INF , !P4 ;  /* 0xff800000080d7808 */ /* 0x000fe20006000000 */
[----:B------:R-:W-:Y:S01]  /*5350*/  IMAD.IADD R42, R16, 0x1, -R18 ;  /* 0x00000001102a7824 */ /* 0x000fe200078e0a12 */
[----:B------:R-:W-:Y:S01]  /*5360*/  ISETP.GE.AND P6, PT, R14, R133, PT ;  /* 0x000000850e00720c */ /* 0x000fe20003fc6270 */
[----:B------:R-:W-:Y:S01]  /*5370*/  IMAD.IADD R14, R17, 0x1, -R14 ;  /* 0x00000001110e7824 */ /* 0x000fe200078e0a0e */
[----:B------:R-:W-:Y:S01]  /*5380*/  FSEL R8, R19, -INF , !P3 ;  /* 0xff80000013087808 */ /* 0x000fe20005800000 */
[----:B------:R-:W-:-:S02]  /*5390*/  IMAD.IADD R19, R16, 0x1, -R38 ;  /* 0x0000000110137824 */ /* 0x000fc400078e0a26 */
[----:B------:R-:W-:Y:S01]  /*53a0*/  FFMA.FTZ R10, R10, -UR5, R39 ;  /* 0x800000050a0a7c23 */ /* 0x000fe20008010027 */
[----:B------:R-:W-:Y:S01]  /*53b0*/  FSEL R39, R60, -INF , !P0 ;  /* 0xff8000003c277808 */ /* 0x000fe20004000000 */
[----:B------:R-:W-:Y:S01]  /*53c0*/  IMAD.IADD R41, R16, 0x1, -R46 ;  /* 0x0000000110297824 */ /* 0x000fe200078e0a2e */
[----:B------:R-:W-:Y:S01]  /*53d0*/  FSEL R28, R28, -INF , !P0 ;  /* 0xff8000001c1c7808 */ /* 0x000fe20004000000 */
[----:B------:R-:W-:Y:S01]  /*53e0*/  IMAD.IADD R40, R16, 0x1, -R44 ;  /* 0x0000000110287824 */ /* 0x000fe200078e0a2c */
[----:B------:R-:W-:Y:S02]  /*53f0*/  IABS R14, R14 ;  /* 0x0000000e000e7213 */ /* 0x000fe40000000000 */
[----:B------:R-:W-:Y:S01]  /*5400*/  ISETP.GE.AND P0, PT, R38, R133, PT ;  /* 0x000000852600720c */ /* 0x000fe20003f06270 */
[C---:B------:R-:W-:Y:S01]  /*5410*/  IMAD.IADD R38, R17.reuse, 0x1, -R38 ;  /* 0x0000000111267824 */ /* 0x040fe200078e0a26 */
[----:B------:R-:W-:Y:S01]  /*5420*/  IABS R16, R19 ;  /* 0x0000001300107213 */ /* 0x000fe20000000000 */
[----:B------:R-:W-:Y:S01]  /*5430*/  IMAD.IADD R19, R17, 0x1, -R48 ;  /* 0x0000000111137824 */ /* 0x000fe200078e0a30 */
[----:B------:R-:W-:-:S02]  /*5440*/  FSEL R10, R10, -INF , !P4 ;  /* 0xff8000000a0a7808 */ /* 0x000fc40006000000 */
[----:B------:R-:W-:Y:S02]  /*5450*/  I2FP.F32.S32 R14, R14 ;  /* 0x0000000e000e7245 */ /* 0x000fe40000201400 */
[----:B------:R-:W-:Y:S02]  /*5460*/  IABS R6, R6 ;  /* 0x0000000600067213 */ /* 0x000fe40000000000 */
[----:B------:R-:W-:Y:S01]  /*5470*/  ISETP.GE.AND P4, PT, R48, R133, PT ;  /* 0x000000853000720c */ /* 0x000fe20003f86270 */
[----:B------:R-:W-:Y:S01]  /*5480*/  IMAD.MOV.U32 R48, RZ, RZ, R16 ;  /* 0x000000ffff307224 */ /* 0x000fe200078e0010 */
[----:B------:R-:W-:Y:S01]  /*5490*/  IABS R38, R38 ;  /* 0x0000002600267213 */ /* 0x000fe20000000000 */
[----:B------:R-:W-:Y:S01]  /*54a0*/  FFMA.FTZ R14, R14, -UR5, R63 ;  /* 0x800000050e0e7c23 */ /* 0x000fe2000801003f */
[----:B------:R-:W-:Y:S01]  /*54b0*/  I2FP.F32.S32 R6, R6 ;  /* 0x0000000600067245 */ /* 0x000fe20000201400 */
[----:B------:R-:W-:Y:S01]  /*54c0*/  IMAD.IADD R16, R17, 0x1, -R46 ;  /* 0x0000000111107824 */ /* 0x000fe200078e0a2e */
[----:B------:R-:W-:-:S02]  /*54d0*/  I2FP.F32.S32 R48, R48 ;  /* 0x0000003000307245 */ /* 0x000fc40000201400 */
[----:B------:R-:W-:Y:S01]  /*54e0*/  I2FP.F32.S32 R38, R38 ;  /* 0x0000002600267245 */ /* 0x000fe20000201400 */
[----:B------:R-:W-:Y:S01]  /*54f0*/  FFMA.FTZ R6, R6, -UR5, R35 ;  /* 0x8000000506067c23 */ /* 0x000fe20008010023 */
[----:B------:R-:W-:Y:S01]  /*5500*/  FSEL R35, R61, -INF , !P6 ;  /* 0xff8000003d237808 */ /* 0x000fe20007000000 */
[----:B------:R-:W-:Y:S01]  /*5510*/  FFMA.FTZ R29, R48, -UR5, R29 ;  /* 0x80000005301d7c23 */ /* 0x000fe2000801001d */
[----:B------:R-:W-:Y:S01]  /*5520*/  FSEL R14, R14, -INF , !P6 ;  /* 0xff8000000e0e7808 */ /* 0x000fe20007000000 */
[----:B------:R-:W-:Y:S01]  /*5530*/  FFMA.FTZ R31, R38, -UR5, R31 ;  /* 0x80000005261f7c23 */ /* 0x000fe2000801001f */
[----:B------:R-:W-:Y:S02]  /*5540*/  FSEL R15, R15, -INF , !P5 ;  /* 0xff8000000f0f7808 */ /* 0x000fe40006800000 */
[----:B------:R-:W-:Y:S02]  /*5550*/  FSEL R11, R11, -INF , !P3 ;  /* 0xff8000000b0b7808 */ /* 0x000fe40005800000 */
[----:B------:R-:W-:-:S02]  /*5560*/  IABS R41, R41 ;  /* 0x0000002900297213 */ /* 0x000fc40000000000 */
        /* <DEDUP_REMOVED lines=8> */
[----:B------:R-:W-:Y:S02]  /*55f0*/  I2FP.F32.S32 R41, R41 ;  /* 0x0000002900297245 */ /* 0x000fe40000201400 */
[----:B------:R-:W-:-:S02]  /*5600*/  I2FP.F32.S32 R43, R43 ;  /* 0x0000002b002b7245 */ /* 0x000fc40000201400 */
[----:B------:R-:W-:Y:S01]  /*5610*/  IABS R19, R19 ;  /* 0x0000001300137213 */ /* 0x000fe20000000000 */
[----:B------:R-:W-:Y:S01]  /*5620*/  FFMA.FTZ R68, R41, -UR5, R68 ;  /* 0x8000000529447c23 */ /* 0x000fe20008010044 */
[----:B------:R-:W-:Y:S01]  /*5630*/  FSEL R161, R29, -INF , !P0 ;  /* 0xff8000001da17808 */ /* 0x000fe20004000000 */
[----:B------:R-:W-:Y:S01]  /*5640*/  FFMA.FTZ R20, R43, -UR5, R20 ;  /* 0x800000052b147c23 */ /* 0x000fe20008010014 */
[----:B------:R-:W-:Y:S02]  /*5650*/  FSEL R212, R31, -INF , !P0 ;  /* 0xff8000001fd47808 */ /* 0x000fe40004000000 */
[----:B------:R-:W-:Y:S02]  /*5660*/  IABS R16, R16 ;  /* 0x0000001000107213 */ /* 0x000fe40000000000 */
[----:B------:R-:W-:Y:S02]  /*5670*/  ISETP.LT.AND P0, PT, R200, UR12, PT ;  /* 0x0000000cc8007c0c */ /* 0x000fe4000bf01270 */
[----:B------:R-:W-:-:S02]  /*5680*/  IABS R47, R47 ;  /* 0x0000002f002f7213 */ /* 0x000fc40000000000 */
[----:B------:R-:W-:Y:S02]  /*5690*/  IABS R45, R45 ;  /* 0x0000002d002d7213 */ /* 0x000fe40000000000 */
[----:B------:R-:W-:Y:S02]  /*56a0*/  IABS R42, R42 ;  /* 0x0000002a002a7213 */ /* 0x000fe40000000000 */
[----:B------:R-:W-:Y:S02]  /*56b0*/  IABS R40, R40 ;  /* 0x0000002800287213 */ /* 0x000fe40000000000 */
[----:B------:R-:W-:Y:S02]  /*56c0*/  IABS R34, R34 ;  /* 0x0000002200227213 */ /* 0x000fe40000000000 */
[----:B------:R-:W-:Y:S02]  /*56d0*/  IABS R30, R30 ;  /* 0x0000001e001e7213 */ /* 0x000fe40000000000 */
[----:B------:R-:W-:-:S02]  /*56e0*/  IABS R18, R18 ;  /* 0x0000001200127213 */ /* 0x000fc40000000000 */
[----:B------:R-:W-:Y:S02]  /*56f0*/  IABS R17, R17 ;  /* 0x0000001100117213 */ /* 0x000fe40000000000 */
[----:B------:R-:W-:Y:S02]  /*5700*/  FSEL R9, R9, -INF , !P2 ;  /* 0xff80000009097808 */ /* 0x000fe40005000000 */
[----:B------:R-:W-:Y:S02]  /*5710*/  FSEL R6, R6, -INF , !P2 ;  /* 0xff80000006067808 */ /* 0x000fe40005000000 */
[----:B------:R-:W-:Y:S02]  /*5720*/  I2FP.F32.S32 R41, R19 ;  /* 0x0000001300297245 */ /* 0x000fe40000201400 */
[----:B------:R-:W-:Y:S02]  /*5730*/  ISETP.GE.AND P2, PT, R46, R133, PT ;  /* 0x000000852e00720c */ /* 0x000fe40003f46270 */
[----:B------:R-:W-:Y:S01]  /*5740*/  I2FP.F32.S32 R19, R16 ;  /* 0x0000001000137245 */ /* 0x000fe20000201400 */
[----:B------:R-:W-:Y:S01]  /*5750*/  FFMA.FTZ R22, R41, -UR5, R22 ;  /* 0x8000000529167c23 */ /* 0x000fe20008010016 */
        /* <DEDUP_REMOVED lines=19> */
[----:B------:R-:W-:-:S02]  /*5890*/  ISETP.GE.AND P1, PT, R44, R133, PT ;  /* 0x000000852c00720c */ /* 0x000fc40003f26270 */
        /* <DEDUP_REMOVED lines=17> */
[----:B------:R-:W-:Y:S01]  /*59b0*/  UIADD3 UR7, UR11, -0x40, URZ ;  /* 0xffffffc00b077890 */ /* 0x000fe2000fffe03f */
[----:B------:R-:W-:Y:S01]  /*59c0*/  IMAD.U32 R20, RZ, RZ, UR11 ;  /* 0x0000000bff147e24 */ /* 0x000fe2000f8e00ff */
[----:B------:R-:W-:-:S04]  /*59d0*/  ULDC.64 UR8, c[0x0][0x230] ;  /* 0x00008c0000087ab9 */ /* 0x000fc80000000a00 */
[----:B------:R-:W-:Y:S02]  /*59e0*/  MOV R18, UR7 ;  /* 0x0000000700127c02 */ /* 0x000fe40008000f00 */
[----:B------:R-:W-:Y:S02]  /*59f0*/  IABS R20, R20 ;  /* 0x0000001400147213 */ /* 0x000fe40000000000 */
[----:B------:R-:W-:Y:S02]  /*5a00*/  IABS R18, R18 ;  /* 0x0000001200127213 */ /* 0x000fe40000000000 */
[----:B-1----:R-:W-:-:S04]  /*5a10*/  IABS R16, R17 ;  /* 0x0000001100107213 */ /* 0x002fc80000000000 */
[----:B------:R-:W1:Y:S08]  /*5a20*/  I2F.RP R21, R16 ;  /* 0x0000001000157306 */ /* 0x000e700000209400 */
        /* <DEDUP_REMOVED lines=13> */
[----:B------:R-:W-:Y:S02]  /*5b00*/  LOP3.LUT R18, R17, UR11, RZ, 0x3c, !PT ;  /* 0x0000000b11127c12 */ /* 0x000fe4000f8e3cff */
[C---:B------:R-:W-:Y:S02]  /*5b10*/  ISETP.GT.U32.AND P4, PT, R16.reuse, R21, PT ;  /* 0x000000151000720c */ /* 0x040fe40003f84070 */
[----:B------:R-:W-:Y:S02]  /*5b20*/  ISETP.GT.U32.AND P2, PT, R16, R19, PT ;  /* 0x000000131000720c */ /* 0x000fe40003f44070 */
[----:B------:R-:W-:-:S02]  /*5b30*/  ISETP.GE.AND P3, PT, R18, RZ, PT ;  /* 0x000000ff1200720c */ /* 0x000fc40003f66270 */
[----:B------:R-:W-:-:S07]  /*5b40*/  LOP3.LUT R18, RZ, R17, RZ, 0x33, !PT ;  /* 0x00000011ff127212 */ /* 0x000fce00078e33ff */
[-C--:B------:R-:W-:Y:S02]  /*5b50*/  @!P4 IADD3 R21, R21, -R16.reuse, RZ ;  /* 0x800000101515c210 */ /* 0x080fe40007ffe0ff */
[----:B------:R-:W-:Y:S01]  /*5b60*/  @!P2 IMAD.IADD R19, R19, 0x1, -R16 ;  /* 0x000000011313a824 */ /* 0x000fe200078e0a10 */
[----:B------:R-:W-:Y:S01]  /*5b70*/  @!P4 IADD3 R23, R23, 0x1, RZ ;  /* 0x000000011717c810 */ /* 0x000fe20007ffe0ff */
[----:B------:R-:W-:Y:S01]  /*5b80*/  @!P2 VIADD R22, R22, 0x1 ;  /* 0x000000011616a836 */ /* 0x000fe20000000000 */
[-C--:B------:R-:W-:Y:S02]  /*5b90*/  ISETP.GE.U32.AND P6, PT, R21, R16.reuse, PT ;  /* 0x000000101500720c */ /* 0x080fe40003fc6070 */
[----:B------:R-:W-:Y:S02]  /*5ba0*/  ISETP.GE.U32.AND P5, PT, R19, R16, PT ;  /* 0x000000101300720c */ /* 0x000fe40003fa6070 */
[C---:B------:R-:W-:Y:S02]  /*5bb0*/  LOP3.LUT R16, R17.reuse, UR7, RZ, 0x3c, !PT ;  /* 0x0000000711107c12 */ /* 0x040fe4000f8e3cff */
[----:B------:R-:W-:-:S02]  /*5bc0*/  ISETP.NE.AND P2, PT, R17, RZ, PT ;  /* 0x000000ff1100720c */ /* 0x000fc40003f45270 */
[----:B------:R-:W-:-:S05]  /*5bd0*/  ISETP.GE.AND P1, PT, R16, RZ, PT ;  /* 0x000000ff1000720c */ /* 0x000fca0003f26270 */
[----:B------:R-:W-:Y:S02]  /*5be0*/  @P6 IADD3 R23, R23, 0x1, RZ ;  /* 0x0000000117176810 */ /* 0x000fe40007ffe0ff */
[----:B------:R-:W-:Y:S02]  /*5bf0*/  @P5 VIADD R22, R22, 0x1 ;  /* 0x0000000116165836 */ /* 0x000fe40000000000 */
[----:B------:R-:W-:-:S04]  /*5c00*/  @!P3 IADD3 R23, -R23, RZ, RZ ;  /* 0x000000ff1717b210 */ /* 0x000fc80007ffe1ff */
[----:B------:R-:W-:Y:S01]  /*5c10*/  @!P1 IMAD.MOV R22, RZ, RZ, -R22 ;  /* 0x000000ffff169224 */ /* 0x000fe200078e0a16 */
[----:B------:R-:W-:-:S04]  /*5c20*/  SEL R19, R18, R23, !P2 ;  /* 0x0000001712137207 */ /* 0x000fc80005000000 */
[----:B------:R-:W-:Y:S01]  /*5c30*/  SEL R18, R18, R22, !P2 ;  /* 0x0000001612127207 */ /* 0x000fe20005000000 */
[----:B------:R-:W-:-:S04]  /*5c40*/  IMAD.WIDE R20, R19, 0x4, R206 ;  /* 0x0000000413147825 */ /* 0x000fc800078e02ce */
[----:B------:R-:W-:Y:S02]  /*5c50*/  IMAD.WIDE R22, R18, 0x4, R206 ;  /* 0x0000000412167825 */ /* 0x000fe400078e02ce */
        /* <DEDUP_REMOVED lines=16> */
.L_x_4438:
[----:B------:R-:W-:-:S04]  /*5d60*/  LEA R80, -R80, RZ, 0x6 ;  /* 0x000000ff50507211 */ /* 0x000fc800078e31ff */
[----:B------:R-:W-:-:S07]  /*5d70*/  SHF.R.S32.HI R27, RZ, 0x1f, R80 ;  /* 0x0000001fff1b7819 */ /* 0x000fce0000011450 */
.L_x_4439:
        /* <DEDUP_REMOVED lines=9> */
[----:B------:R-:W-:Y:S02]  /*5e10*/  @!P3 IMAD.X R4, R27, 0x1, R144, P1 ;  /* 0x000000011b04b824 */ /* 0x000fe400008e0690 */
[----:B------:R-:W3:Y:S08]  /*5e20*/  @!P4 LDC.64 R18, c[0x0][0x218] ;  /* 0x00008600ff12cb82 */ /* 0x000ef00000000a00 */
[----:B------:R-:W4:Y:S08]  /*5e30*/  @!P2 LDC.64 R24, c[0x0][0x218] ;  /* 0x00008600ff18ab82 */ /* 0x000f300000000a00 */
[----:B------:R-:W5:Y:S01]  /*5e40*/  @!P4 LDC.64 R22, c[0x0][0x218] ;  /* 0x00008600ff16cb82 */ /* 0x000f620000000a00 */
[----:B-1----:R-:W-:-:S04]  /*5e50*/  @!P3 LEA R30, P1, R29, R16, 0x1 ;  /* 0x000000101d1eb211 */ /* 0x002fc800078208ff */
[----:B------:R-:W-:Y:S01]  /*5e60*/  @!P3 LEA.HI.X R31, R29, R17, R4, 0x1, P1 ;  /* 0x000000111d1fb211 */ /* 0x000fe200008f0c04 */
[----:B------:R-:W-:Y:S01]  /*5e70*/  @!P4 IMAD.X R4, R27, 0x1, R144, P5 ;  /* 0x000000011b04c824 */ /* 0x000fe200028e0690 */
[----:B------:R-:W-:Y:S01]  /*5e80*/  IADD3 R26, P1, R202, R80, RZ ;  /* 0x00000050ca1a7210 */ /* 0x000fe20007f3e0ff */
[----:B------:R-:W1:Y:S01]  /*5e90*/  @!P3 LDC.64 R20, c[0x0][0x218] ;  /* 0x00008600ff14bb82 */ /* 0x000e620000000a00 */
[----:B---3--:R-:W-:-:S04]  /*5ea0*/  @!P4 LEA R42, P5, R3, R18, 0x1 ;  /* 0x00000012032ac211 */ /* 0x008fc800078a08ff */
[----:B------:R-:W-:Y:S01]  /*5eb0*/  @!P4 LEA.HI.X R43, R3, R19, R4, 0x1, P5 ;  /* 0x00000013032bc211 */ /* 0x000fe200028f0c04 */
[----:B------:R-:W-:Y:S01]  /*5ec0*/  IMAD.X R3, R201, 0x1, R27, P1 ;  /* 0x00000001c9037824 */ /* 0x000fe200008e061b */
[-C--:B------:R-:W-:Y:S01]  /*5ed0*/  @!P2 IADD3 R29, P1, R80, R135.reuse, RZ ;  /* 0x00000087501da210 */ /* 0x080fe20007f3e0ff */
[----:B------:R-:W3:Y:S01]  /*5ee0*/  @!P2 LDC.64 R18, c[0x0][0x218] ;  /* 0x00008600ff12ab82 */ /* 0x000ee20000000a00 */
        /* <DEDUP_REMOVED lines=9> */
[----:B------:R-:W2:Y:S01]  /*5f80*/  @!P4 LDC.64 R16, c[0x0][0x218] ;  /* 0x00008600ff10cb82 */ /* 0x000ea20000000a00 */
[----:B------:R-:W-:-:S02]  /*5f90*/  @!P2 LEA.HI.X R41, R29, R25, R4, 0x1, P1 ;  /* 0x000000191d29a211 */ /* 0x000fc400008f0c04 */
[----:B-----5:R-:W-:Y:S01]  /*5fa0*/  @!P4 LEA R24, P5, R34, R22, 0x1 ;  /* 0x000000162218c211 */ /* 0x020fe200078a08ff */
[----:B------:R-:W-:Y:S01]  /*5fb0*/  @!PT LDS RZ, [RZ] ;  /* 0x00000000fffff984 */ /* 0x000fe20000000800 */
[----:B------:R-:W-:Y:S01]  /*5fc0*/  @!PT LDS RZ, [RZ] ;  /* 0x00000000fffff984 */ /* 0x000fe20000000800 */
[----:B------:R-:W-:Y:S01]  /*5fd0*/  @!PT LDS RZ, [RZ] ;  /* 0x00000000fffff984 */ /* 0x000fe20000000800 */
[----:B------:R-:W-:Y:S01]  /*5fe0*/  @!P3 LDGSTS.E.BYPASS.LTC128B.128 [R203+0x8000], desc[UR14][R30.64+0x80] ;  /* 0x080000801ecbbfae */ /* 0x000fe2000b901d4e */
[----:B------:R-:W-:Y:S02]  /*5ff0*/  @!P3 IADD3 R29, P1, R26, R135, RZ ;  /* 0x000000871a1db210 */ /* 0x000fe40007f3e0ff */
[----:B------:R-:W-:Y:S01]  /*6000*/  @!P4 LEA.HI.X R25, R34, R23, R38, 0x1, P5 ;  /* 0x000000172219c211 */ /* 0x000fe200028f0c26 */
[----:B------:R4:W-:Y:S01]  /*6010*/  @P2 STS.128 [R203+0xa000], RZ ;  /* 0x00a000ffcb002388 */ /* 0x0009e20000000c00 */
[----:B------:R-:W5:Y:S01]  /*6020*/  @!P3 LDC.64 R22, c[0x0][0x218] ;  /* 0x00008600ff16bb82 */ /* 0x000f620000000a00 */
[----:B------:R-:W-:Y:S01]  /*6030*/  @!P3 IMAD.X R34, R3, 0x1, R144, P1 ;  /* 0x000000010322b824 */ /* 0x000fe200008e0690 */
[----:B------:R-:W-:Y:S01]  /*6040*/  IADD3 R4, P5, R202, R26, RZ ;  /* 0x0000001aca047210 */ /* 0x000fe20007fbe0ff */
[----:B------:R-:W-:Y:S01]  /*6050*/  @!PT LDS RZ, [RZ] ;  /* 0x00000000fffff984 */ /* 0x000fe20000000800 */
[----:B------:R-:W-:Y:S01]  /*6060*/  @!PT LDS RZ, [RZ] ;  /* 0x00000000fffff984 */ /* 0x000fe20000000800 */
[----:B------:R-:W-:Y:S01]  /*6070*/  @!PT LDS RZ, [RZ] ;  /* 0x00000000fffff984 */ /* 0x000fe20000000800 */
[----:B------:R-:W-:Y:S01]  /*6080*/  @!P2 LDGSTS.E.BYPASS.LTC128B.128 [R203+0xa000], desc[UR14][R40.64+0x100] ;  /* 0x0a00010028cbafae */ /* 0x000fe2000b901d4e */
[----:B-1----:R-:W-:-:S03]  /*6090*/  @!P3 LEA R44, P1, R29, R20, 0x1 ;  /* 0x000000141d2cb211 */ /* 0x002fc600078208ff */
[----:B------:R4:W-:Y:S01]  /*60a0*/  @P4 STS.128 [R203+0x6800], RZ ;  /* 0x006800ffcb004388 */ /* 0x0009e20000000c00 */
[----:B------:R-:W-:Y:S01]  /*60b0*/  @!P3 LEA.HI.X R45, R29, R21, R34, 0x1, P1 ;  /* 0x000000151d2db211 */ /* 0x000fe200008f0c22 */
[----:B------:R-:W-:Y:S01]  /*60c0*/  IMAD.X R29, R201, 0x1, R3, P5 ;  /* 0x00000001c91d7824 */ /* 0x000fe200028e0603 */
[-C--:B------:R-:W-:Y:S01]  /*60d0*/  @!P2 IADD3 R26, P1, R26, R135.reuse, RZ ;  /* 0x000000871a1aa210 */ /* 0x080fe20007f3e0ff */
[----:B------:R-:W1:Y:S01]  /*60e0*/  @!P2 LDC.64 R20, c[0x0][0x218] ;  /* 0x00008600ff14ab82 */ /* 0x000e620000000a00 */
[----:B------:R-:W-:Y:S01]  /*60f0*/  @!P4 IADD3 R34, P5, R4, R135, RZ ;  /* 0x000000870422c210 */ /* 0x000fe20007fbe0ff */
[----:B------:R-:W-:Y:S01]  /*6100*/  @!PT LDS RZ, [RZ] ;  /* 0x00000000fffff984 */ /* 0x000fe20000000800 */
[----:B------:R-:W-:Y:S01]  /*6110*/  @!PT LDS RZ, [RZ] ;  /* 0x00000000fffff984 */ /* 0x000fe20000000800 */
[----:B------:R-:W-:Y:S01]  /*6120*/  @!PT LDS RZ, [RZ] ;  /* 0x00000000fffff984 */ /* 0x000fe20000000800 */
[----:B------:R4:W-:Y:S02]  /*6130*/  @!P4 LDGSTS.E.BYPASS.LTC128B.128 [R203+0x6800], desc[UR14][R24.64] ;  /* 0x0680000018cbcfae */ /* 0x0009e4000b901d4e */
[--C-:B------:R-:W-:Y:S01]  /*6140*/  @!P2 IMAD.X R3, R3, 0x1, R144.reuse, P1 ;  /* 0x000000010303a824 */ /* 0x100fe200008e0690 */
[----:B---3--:R-:W-:Y:S01]  /*6150*/  @!P2 LEA R46, P1, R26, R18, 0x1 ;  /* 0x000000121a2ea211 */ /* 0x008fe200078208ff */
[----:B------:R-:W-:Y:S01]  /*6160*/  @!P4 IMAD.X R38, R29, 0x1, R144, P5 ;  /* 0x000000011d26c824 */ /* 0x000fe200028e0690 */
[----:B--2---:R-:W-:Y:S01]  /*6170*/  @!P4 LEA R42, P5, R34, R16, 0x1 ;  /* 0x00000010222ac211 */ /* 0x004fe200078a08ff */
[----:B------:R2:W-:Y:S01]  /*6180*/  @P3 STS.128 [R203+0x8800], RZ ;  /* 0x008800ffcb003388 */ /* 0x0005e20000000c00 */
[----:B------:R-:W-:-:S02]  /*6190*/  @!P2 LEA.HI.X R47, R26, R19, R3, 0x1, P1 ;  /* 0x000000131a2fa211 */ /* 0x000fc400008f0c03 */
[----:B------:R-:W-:Y:S01]  /*61a0*/  @!P4 LEA.HI.X R43, R34, R17, R38, 0x1, P5 ;  /* 0x00000011222bc211 */ /* 0x000fe200028f0c26 */
[----:B------:R-:W3:Y:S01]  /*61b0*/  @!P4 LDC.64 R18, c[0x0][0x218] ;  /* 0x00008600ff12cb82 */ /* 0x000ee20000000a00 */
[CC--:B------:R-:W-:Y:S01]  /*61c0*/  @!P3 IADD3 R49, P5, R4.reuse, R135.reuse, RZ ;  /* 0x000000870431b210 */ /* 0x0c0fe20007fbe0ff */
[----:B------:R-:W-:Y:S01]  /*61d0*/  @!PT LDS RZ, [RZ] ;  /* 0x00000000fffff984 */ /* 0x000fe20000000800 */
[----:B------:R-:W-:Y:S01]  /*61e0*/  @!PT LDS RZ, [RZ] ;  /* 0x00000000fffff984 */ /* 0x000fe20000000800 */
[----:B------:R-:W-:Y:S01]  /*61f0*/  @!PT LDS RZ, [RZ] ;  /* 0x00000000fffff984 */ /* 0x000fe20000000800 */
[----:B------:R2:W-:Y:S01]  /*6200*/  @!P3 LDGSTS.E.BYPASS.LTC128B.128 [R203+0x8800], desc[UR14][R44.64+0x80] ;  /* 0x088000802ccbbfae */ /* 0x0005e2000b901d4e */
[----:B------:R-:W-:-:S03]  /*6210*/  @!P2 IADD3 R3, P1, R4, R135, RZ ;  /* 0x000000870403a210 */ /* 0x000fc60007f3e0ff */
[----:B------:R-:W-:Y:S01]  /*6220*/  @!P3 IMAD.X R26, R29, 0x1, R144, P5 ;  /* 0x000000011d1ab824 */ /* 0x000fe200028e0690 */
[C---:B-----5:R-:W-:Y:S01]  /*6230*/  @!P3 LEA R22, P5, R49.reuse, R22, 0x1 ;  /* 0x000000163116b211 */ /* 0x060fe200078a08ff */
[----:B------:R-:W5:Y:S01]  /*6240*/  @!P3 LDC.64 R16, c[0x0][0x218] ;  /* 0x00008600ff10bb82 */ /* 0x000f620000000a00 */
[----:B------:R2:W-:Y:S02]  /*6250*/  @P2 STS.128 [R203+0xa800], RZ ;  /* 0x00a800ffcb002388 */ /* 0x0005e40000000c00 */
[----:B------:R-:W-:Y:S02]  /*6260*/  @!P3 LEA.HI.X R23, R49, R23, R26, 0x1, P5 ;  /* 0x000000173117b211 */ /* 0x000fe400028f0c1a */
[----:B------:R-:W-:Y:S01]  /*6270*/  IADD3 R26, P5, R202, R4, RZ ;  /* 0x00000004ca1a7210 */ /* 0x000fe20007fbe0ff */
[----:B------:R-:W-:Y:S01]  /*6280*/  @!P2 IMAD.X R4, R29, 0x1, R144, P1 ;  /* 0x000000011d04a824 */ /* 0x000fe200008e0690 */
[----:B-1----:R-:W-:Y:S01]  /*6290*/  @!P2 LEA R20, P1, R3, R20, 0x1 ;  /* 0x000000140314a211 */ /* 0x002fe200078208ff */
        /* <DEDUP_REMOVED lines=13> */
[C-C-:B----4-:R-:W-:Y:S01]  /*6370*/  @!P4 IMAD.X R25, R29.reuse, 0x1, R144.reuse, P5 ;  /* 0x000000011d19c824 */ /* 0x150fe200028e0690 */
[C---:B---3--:R-:W-:Y:S01]  /*6380*/  @!P4 LEA R18, P5, R4.reuse, R18, 0x1 ;  /* 0x000000120412c211 */ /* 0x048fe200078a08ff */
[----:B------:R-:W-:Y:S01]  /*6390*/  @!P3 IMAD.X R24, R29, 0x1, R144, P1 ;  /* 0x000000011d18b824 */ /* 0x000fe200008e0690 */
[----:B------:R2:W-:Y:S02]  /*63a0*/  @P3 STS.128 [R203+0x9000], RZ ;  /* 0x009000ffcb003388 */ /* 0x0005e40000000c00 */
[----:B------:R-:W-:Y:S02]  /*63b0*/  @!P4 LEA.HI.X R19, R4, R19, R25, 0x1, P5 ;  /* 0x000000130413c211 */ /* 0x000fe400028f0c19 */
[C---:B-----5:R-:W-:Y:S01]  /*63c0*/  @!P3 LEA R16, P1, R3.reuse, R16, 0x1 ;  /* 0x000000100310b211 */ /* 0x060fe200078208ff */
        /* <DEDUP_REMOVED lines=31> */
.L_x_4441:
[----:B------:R-:W-:Y:S05]  /*65c0*/  BSYNC B0 ;  /* 0x0000000000007941 */ /* 0x000fea0003800000 */
.L_x_4440:
[----:B------:R-:W0:Y:S01]  /*65d0*/  LDGDEPBAR ;  /* 0x00000000000079af */ /* 0x000e220000000000 */
[----:B------:R-:W-:-:S04]  /*65e0*/  IADD3 R135, P1, R80, R135, RZ ;  /* 0x0000008750877210 */ /* 0x000fc80007f3e0ff */
[----:B------:R-:W-:-:S09]  /*65f0*/  IADD3.X R144, R27, R144, RZ, P1, !PT ;  /* 0x000000901b907210 */ /* 0x000fd20000ffe4ff */
.L_x_4437:
[----:B-12---:R-:W-:Y:S01]  /*6600*/  FMNMX.FTZ R16, R37, R33, !PT ;  /* 0x0000002125107209 */ /* 0x006fe20007810000 */
[----:B------:R-:W-:Y:S01]  /*6610*/  ULDC UR7, c[0x0][0x2ec] ;  /* 0x0000bb0000077ab9 */ /* 0x000fe20000000800 */
[----:B------:R-:W-:Y:S01]  /*6620*/  FMNMX.FTZ R19, R36, R32, !PT ;  /* 0x0000002024137209 */ /* 0x000fe20007810000 */
[----:B------:R-:W-:Y:S01]  /*6630*/  ULDC.64 UR8, c[0x0][0x218] ;  /* 0x0000860000087ab9 */ /* 0x000fe20000000a00 */
        /* <DEDUP_REMOVED lines=105> */
[----:B------:R-:W-:-:S02]  /*6cd0*/  LEA R212, P1, R135, UR8, 0x1 ;  /* 0x0000000887d47c11 */ /* 0x000fc4000f8208ff */
[----:B------:R-:W2:Y:S01]  /*6ce0*/  MUFU.EX2 R159, R159 ;  /* 0x0000009f009f7308 */ /* 0x000ea20000000800 */
[----:B-----5:R-:W-:Y:S01]  /*6cf0*/  F2FP.F16.F32.PACK_AB R114, R152, R155 ;  /* 0x0000009b9872723e */ /* 0x020fe200000000ff */
[----:B------:R-:W-:Y:S01]  /*6d00*/  FADD.FTZ R155, R155, R156 ;  /* 0x0000009c9b9b7221 */ /* 0x000fe20000010000 */
[----:B------:R-:W-:-:S03]  /*6d10*/  LEA.HI.X R211, R135, UR9, R144, 0x1, P1 ;  /* 0x0000000987d37c11 */ /* 0x000fc600088f0c90 */
        /* <DEDUP_REMOVED lines=194> */
[----:B------:R-:W1:Y:S01]  /*7940*/  S2R R0, SR_TID.X ;  /* 0x0000000000007919 */ /* 0x000e620000002100 */
[----:B------:R-:W-:Y:S02]  /*7950*/  ULEA UR6, -UR6, URZ, 0x6 ;  /* 0x0000003f06067291 */ /* 0x000fe4000f8e313f */
[----:B------:R-:W-:Y:S02]  /*7960*/  UIADD3 UR13, UR13, -0x2, URZ ;  /* 0xfffffffe0d0d7890 */ /* 0x000fe4000fffe03f */
[----:B------:R-:W-:Y:S02]  /*7970*/  USHF.R.S32.HI UR4, URZ, 0x1f, UR6 ;  /* 0x0000001f3f047899 */ /* 0x000fe40008011406 */
[----:B------:R-:W-:Y:S01]  /*7980*/  MOV R209, UR6 ;  /* 0x0000000600d17c02 */ /* 0x000fe20008000f00 */
[----:B------:R-:W-:Y:S01]  /*7990*/  ULDC UR9, c[0x0][0x2d0] ;  /* 0x0000b40000097ab9 */ /* 0x000fe20000000800 */
[----:B------:R-:W-:Y:S02]  /*79a0*/  ULDC UR8, c[0x0][0x248] ;  /* 0x0000920000087ab9 */ /* 0x000fe40000000800 */
[----:B------:R-:W-:Y:S01]  /*79b0*/  MOV R208, UR4 ;  /* 0x0000000400d07c02 */ /* 0x000fe20008000f00 */
[----:B------:R-:W-:Y:S01]  /*79c0*/  ULDC UR4, c[0x0][0x2ec] ;  /* 0x0000bb0000047ab9 */ /* 0x000fe20000000800 */
[----:B-1----:R-:W-:Y:S01]  /*79d0*/  LOP3.LUT R5, R0, 0x3, RZ, 0xc0, !PT ;  /* 0x0000000300057812 */ /* 0x002fe200078ec0ff */
[----:B------:R-:W-:-:S04]  /*79e0*/  IMAD.MOV.U32 R0, RZ, RZ, R3 ;  /* 0x000000ffff007224 */ /* 0x000fc800078e0003 */
[----:B------:R-:W-:-:S05]  /*79f0*/  IMAD R210, R5, -0x2, R2 ;  /* 0xfffffffe05d27824 */ /* 0x000fca00078e0202 */
[----:B------:R-:W-:Y:S01]  /*7a00*/  IADD3 R210, R133, R210, -R134 ;  /* 0x000000d285d27210 */ /* 0x000fe20007ffe886 */
[----:B------:R-:W-:-:S07]  /*7a10*/  IMAD.MOV.U32 R133, RZ, RZ, R132 ;  /* 0x000000ffff857224 */ /* 0x000fce00078e0084 */
.L_x_4446:
[----:B------:R-:W-:Y:S04]  /*7a20*/  DEPBAR.LE SB0, 0x0 ;  /* 0x000080000000791a */ /* 0x000fe80000000000 */
[----:B------:R-:W-:Y:S01]  /*7a30*/  BAR.SYNC.DEFER_BLOCKING 0x0 ;  /* 0x0000000000007b1d */ /* 0x000fe20000010000 */
[----:B------:R-:W-:Y:S01]  /*7a40*/  PLOP3.LUT P0, PT, PT, PT, UP1, 0x40, 0x0 ;  /* 0x000000000000781c */ /* 0x000fe20003f0e818 */
[C---:B------:R-:W-:Y:S01]  /*7a50*/  VIADD R2, R204.reuse, 0x40 ;  /* 0x00000040cc027836 */ /* 0x040fe20000000000 */
[C---:B------:R-:W-:Y:S01]  /*7a60*/  ISETP.GE.AND P5, PT, R204.reuse, UR9, PT ;  /* 0x00000009cc007c0c */ /* 0x040fe2000bfa6270 */
[----:B------:R-:W-:Y:S01]  /*7a70*/  VIADD R132, R204, 0x80 ;  /* 0x00000080cc847836 */ /* 0x000fe20000000000 */
[----:B------:R-:W-:Y:S01]  /*7a80*/  MOV R10, R209 ;  /* 0x000000d1000a7202 */ /* 0x000fe20000000f00 */
[----:B------:R-:W-:Y:S01]  /*7a90*/  IMAD.MOV.U32 R134, RZ, RZ, R208 ;  /* 0x000000ffff867224 */ /* 0x000fe200078e00d0 */
[----:B------:R-:W-:Y:S07]  /*7aa0*/  ISETP.GE.AND P4, PT, R2, UR9, PT ;  /* 0x0000000902007c0c */ /* 0x000fee000bf86270 */
[----:B------:R-:W-:Y:S06]  /*7ab0*/  @P0 BRA `(.L_x_4443) ;  /* 0x0000000000fc0947 */ /* 0x000fec0003800000 */
[----:B------:R-:W1:Y:S01]  /*7ac0*/  LDC R7, c[0x0][0x380] ;  /* 0x0000e000ff077b82 */ /* 0x000e620000000800 */
[----:B------:R-:W-:Y:S04]  /*7ad0*/  USHF.L.U32 UR6, UR13, 0x6, URZ ;  /* 0x000000060d067899 */ /* 0x000fe8000800063f */
[----:B------:R-:W-:Y:S02]  /*7ae0*/  UIADD3 UR7, UR6, 0x40, URZ ;  /* 0x0000004006077890 */ /* 0x000fe4000fffe03f */
[----:B------:R-:W-:Y:S04]  /*7af0*/  MOV R4, UR6 ;  /* 0x0000000600047c02 */ /* 0x000fe80008000f00 */
[----:B------:R-:W-:Y:S01]  /*7b00*/  IMAD.U32 R6, RZ, RZ, UR7 ;  /* 0x00000007ff067e24 */ /* 0x000fe2000f8e00ff */
[----:B------:R-:W-:Y:S04]  /*7b10*/  IABS R4, R4 ;  /* 0x0000000400047213 */ /* 0x000fe80000000000 */
[----:B------:R-:W-:Y:S02]  /*7b20*/  IABS R6, R6 ;  /* 0x0000000600067213 */ /* 0x000fe40000000000 */
[----:B-1----:R-:W-:Y:S04]  /*7b30*/  IABS R2, R7 ;  /* 0x0000000700027213 */ /* 0x002fe80000000000 */
[----:B------:R-:W1:Y:S10]  /*7b40*/  I2F.RP R5, R2 ;  /* 0x0000000200057306 */ /* 0x000e740000209400 */
        /* <DEDUP_REMOVED lines=11> */
[C---:B------:R-:W-:Y:S01]  /*7c00*/  IMAD R4, R2.reuse, R3, R4 ;  /* 0x0000000302047224 */ /* 0x040fe200078e0204 */
[----:B------:R-:W-:Y:S01]  /*7c10*/  LOP3.LUT R3, R7, UR7, RZ, 0x3c, !PT ;  /* 0x0000000707037c12 */ /* 0x000fe2000f8e3cff */
        /* <DEDUP_REMOVED lines=11> */
[C---:B------:R-:W-:Y:S02]  /*7cd0*/  LOP3.LUT R2, R7.reuse, UR6, RZ, 0x3c, !PT ;  /* 0x0000000607027c12 */ /* 0x040fe4000f8e3cff */
[----:B------:R-:W-:Y:S02]  /*7ce0*/  ISETP.NE.AND P2, PT, R7, RZ, PT ;  /* 0x000000ff0700720c */ /* 0x000fe40003f45270 */
[----:B------:R-:W-:Y:S02]  /*7cf0*/  ISETP.GE.AND P0, PT, R2, RZ, PT ;  /* 0x000000ff0200720c */ /* 0x000fe40003f06270 */
[----:B------:R-:W-:Y:S03]  /*7d00*/  LOP3.LUT R3, RZ, R7, RZ, 0x33, !PT ;  /* 0x00000007ff037212 */ /* 0x000fe600078e33ff */
[----:B------:R-:W-:Y:S02]  /*7d10*/  @P3 IADD3 R8, R8, 0x1, RZ ;  /* 0x0000000108083810 */ /* 0x000fe40007ffe0ff */
[----:B------:R-:W-:Y:S05]  /*7d20*/  @P6 VIADD R9, R9, 0x1 ;  /* 0x0000000109096836 */ /* 0x000fea0000000000 */
[----:B------:R-:W-:Y:S01]  /*7d30*/  @!P1 IADD3 R9, -R9, RZ, RZ ;  /* 0x000000ff09099210 */ /* 0x000fe20007ffe1ff */
[----:B------:R-:W-:Y:S05]  /*7d40*/  @!P0 IMAD.MOV R8, RZ, RZ, -R8 ;  /* 0x000000ffff088224 */ /* 0x000fea00078e0a08 */
[C---:B------:R-:W-:Y:S02]  /*7d50*/  SEL R11, R3.reuse, R8, !P2 ;  /* 0x00000008030b7207 */ /* 0x040fe40005000000 */
[----:B------:R-:W-:Y:S02]  /*7d60*/  SEL R3, R3, R9, !P2 ;  /* 0x0000000903037207 */ /* 0x000fe40005000000 */
[-C--:B------:R-:W-:Y:S02]  /*7d70*/  LEA R14, P1, R11, R206.reuse, 0x2 ;  /* 0x000000ce0b0e7211 */ /* 0x080fe400078210ff */
[C---:B------:R-:W-:Y:S01]  /*7d80*/  LEA R12, P0, R3.reuse, R206, 0x2 ;  /* 0x000000ce030c7211 */ /* 0x040fe200078010ff */
[----:B------:R-:W-:Y:S01]  /*7d90*/  IMAD.IADD R6, R3, 0x1, -R11 ;  /* 0x0000000103067824 */ /* 0x000fe200078e0a0b */
[-C--:B------:R-:W-:Y:S02]  /*7da0*/  LEA.HI.X.SX32 R15, R11, R207.reuse, 0x2, P1 ;  /* 0x000000cf0b0f7211 */ /* 0x080fe400008f16ff */
[----:B------:R-:W-:Y:S01]  /*7db0*/  LEA.HI.X.SX32 R13, R3, R207, 0x2, P0 ;  /* 0x000000cf030d7211 */ /* 0x000fe200000f16ff */
[----:B------:R-:W-:Y:S01]  /*7dc0*/  IMAD R7, R6, R7, -0x40 ;  /* 0xffffffc006077424 */ /* 0x000fe200078e0207 */
[----:B------:R-:W2:Y:S01]  /*7dd0*/  LDC.64 R2, c[0x0][0x238] ;  /* 0x00008e00ff027b82 */ /* 0x000ea20000000a00 */
[----:B------:R-:W3:Y:S03]  /*7de0*/  LDG.E R8, desc[UR14][R14.64] ;  /* 0x0000000e0e087981 */ /* 0x000ee6000c1e1900 */
[----:B------:R-:W-:Y:S01]  /*7df0*/  SHF.R.S32.HI R11, RZ, 0x1f, R7 ;  /* 0x0000001fff0b7819 */ /* 0x000fe20000011407 */
[----:B------:R-:W3:Y:S04]  /*7e00*/  LDG.E R9, desc[UR14][R12.64] ;  /* 0x0000000e0c097981 */ /* 0x000ee8000c1e1900 */
[-C--:B-1----:R-:W-:Y:S02]  /*7e10*/  IMAD R6, R11, R4.reuse, RZ ;  /* 0x000000040b067224 */ /* 0x082fe400078e02ff */
[C---:B------:R-:W-:Y:S04]  /*7e20*/  IMAD.WIDE.U32 R10, R7.reuse, R4, RZ ;  /* 0x00000004070a7225 */ /* 0x040fe800078e00ff */
[----:B------:R-:W-:Y:S04]  /*7e30*/  IMAD R6, R7, R5, R6 ;  /* 0x0000000507067224 */ /* 0x000fe800078e0206 */
[----:B------:R-:W-:Y:S01]  /*7e40*/  IMAD.IADD R11, R11, 0x1, R6 ;  /* 0x000000010b0b7824 */ /* 0x000fe200078e0206 */
[----:B---3--:R-:W-:Y:S04]  /*7e50*/  IADD3 R8, -R9, R8, RZ ;  /* 0x0000000809087210 */ /* 0x008fe80007ffe1ff */
[----:B------:R-:W-:Y:S01]  /*7e60*/  SHF.R.S32.HI R5, RZ, 0x1f, R8 ;  /* 0x0000001fff057819 */ /* 0x000fe20000011408 */
[CC--:B--2---:R-:W-:Y:S04]  /*7e70*/  IMAD.WIDE.U32 R10, R8.reuse, R2.reuse, R10 ;  /* 0x00000002080a7225 */ /* 0x0c4fe800078e000a */
[----:B------:R-:W-:Y:S04]  /*7e80*/  IMAD R5, R5, R2, RZ ;  /* 0x0000000205057224 */ /* 0x000fe800078e02ff */
[----:B------:R-:W-:Y:S05]  /*7e90*/  IMAD R5, R8, R3, R5 ;  /* 0x0000000308057224 */ /* 0x000fea00078e0205 */
[----:B------:R-:W-:Y:S07]  /*7ea0*/  IADD3 R134, R11, R5, RZ ;  /* 0x000000050b867210 */ /* 0x000fee0007ffe0ff */
.L_x_4443:
        /* <DEDUP_REMOVED lines=63> */
[----:B------:R-:W-:Y:S03]  /*82a0*/  ISETP.LT.AND P0, PT, R200, UR13, PT ;  /* 0x0000000dc8007c0c */ /* 0x000fe6000bf01270 */
        /* <DEDUP_REMOVED lines=194> */
[----:B------:R-:W1:Y:S01]  /*8ed0*/  LDC R132, c[0x0][0x380] ;  /* 0x0000e000ff847b82 */ /* 0x000e620000000800 */
[----:B------:R-:W-:Y:S04]  /*8ee0*/  USHF.L.U32 UR6, UR13, 0x6, URZ ;  /* 0x000000060d067899 */ /* 0x000fe8000800063f */
[----:B------:R-:W-:Y:S02]  /*8ef0*/  UIADD3 UR7, UR6, -0x40, URZ ;  /* 0xffffffc006077890 */ /* 0x000fe4000fffe03f */
[----:B------:R-:W-:Y:S04]  /*8f00*/  IABS R136, UR6 ;  /* 0x0000000600887c13 */ /* 0x000fe80008000000 */
[----:B------:R-:W-:Y:S02]  /*8f10*/  IABS R134, UR7 ;  /* 0x0000000700867c13 */ /* 0x000fe40008000000 */
[----:B-1----:R-:W-:Y:S04]  /*8f20*/  IABS R2, R132 ;  /* 0x0000008400027213 */ /* 0x002fe80000000000 */
[----:B------:R-:W1:Y:S10]  /*8f30*/  I2F.RP R135, R2 ;  /* 0x0000000200877306 */ /* 0x000e740000209400 */
[----:B-1----:R-:W1:Y:S02]  /*8f40*/  MUFU.RCP R3, R135 ;  /* 0x0000008700037308 */ /* 0x002e640000001000 */
[----:B-1----:R-:W-:Y:S08]  /*8f50*/  VIADD R138, R3, 0xffffffe ;  /* 0x0ffffffe038a7836 */ /* 0x002ff00000000000 */
[----:B------:R-:W1:Y:S02]  /*8f60*/  F2I.FTZ.U32.TRUNC.NTZ R139, R138 ;  /* 0x0000008a008b7305 */ /* 0x000e64000021f000 */
[--C-:B-1----:R-:W-:Y:S01]  /*8f70*/  IMAD.MOV R3, RZ, RZ, -R139.reuse ;  /* 0x000000ffff037224 */ /* 0x102fe200078e0a8b */
[----:B------:R-:W-:Y:S03]  /*8f80*/  MOV R138, RZ ;  /* 0x000000ff008a7202 */ /* 0x000fe60000000f00 */
[----:B------:R-:W-:Y:S04]  /*8f90*/  IMAD R3, R3, R2, RZ ;  /* 0x0000000203037224 */ /* 0x000fe800078e02ff */
[----:B------:R-:W-:Y:S06]  /*8fa0*/  IMAD.HI.U32 R3, R139, R3, R138 ;  /* 0x000000038b037227 */ /* 0x000fec00078e008a */
[C---:B------:R-:W-:Y:S04]  /*8fb0*/  IMAD.HI.U32 R138, R3.reuse, R136, RZ ;  /* 0x00000088038a7227 */ /* 0x040fe800078e00ff */
[----:B------:R-:W-:Y:S04]  /*8fc0*/  IMAD.HI.U32 R137, R3, R134, RZ ;  /* 0x0000008603897227 */ /* 0x000fe800078e00ff */
[----:B------:R-:W-:Y:S02]  /*8fd0*/  IMAD.MOV R135, RZ, RZ, -R138 ;  /* 0x000000ffff877224 */ /* 0x000fe400078e0a8a */
[----:B------:R-:W-:Y:S02]  /*8fe0*/  IMAD.MOV R3, RZ, RZ, -R137 ;  /* 0x000000ffff037224 */ /* 0x000fe400078e0a89 */
[C---:B------:R-:W-:Y:S02]  /*8ff0*/  IMAD R136, R2.reuse, R135, R136 ;  /* 0x0000008702887224 */ /* 0x040fe400078e0288 */
[----:B------:R-:W-:Y:S01]  /*9000*/  IMAD R134, R2, R3, R134 ;  /* 0x0000000302867224 */ /* 0x000fe200078e0286 */
[----:B------:R-:W-:Y:S02]  /*9010*/  LOP3.LUT R3, R132, UR6, RZ, 0x3c, !PT ;  /* 0x0000000684037c12 */ /* 0x000fe4000f8e3cff */
[C---:B------:R-:W-:Y:S02]  /*9020*/  ISETP.GT.U32.AND P1, PT, R2.reuse, R136, PT ;  /* 0x000000880200720c */ /* 0x040fe40003f24070 */
[----:B------:R-:W-:Y:S11]  /*9030*/  ISETP.GT.U32.AND P0, PT, R2, R134, PT ;  /* 0x000000860200720c */ /* 0x000ff60003f04070 */
[----:B------:R-:W-:Y:S01]  /*9040*/  @!P1 IADD3 R138, R138, 0x1, RZ ;  /* 0x000000018a8a9810 */ /* 0x000fe20007ffe0ff */
[----:B------:R-:W-:Y:S01]  /*9050*/  @!P1 IMAD.IADD R136, R136, 0x1, -R2 ;  /* 0x0000000188889824 */ /* 0x000fe200078e0a02 */
[-C--:B------:R-:W-:Y:S01]  /*9060*/  @!P0 IADD3 R134, R134, -R2.reuse, RZ ;  /* 0x8000000286868210 */ /* 0x080fe20007ffe0ff */
[----:B------:R-:W-:Y:S01]  /*9070*/  @!P0 VIADD R137, R137, 0x1 ;  /* 0x0000000189898836 */ /* 0x000fe20000000000 */
[----:B------:R-:W-:Y:S02]  /*9080*/  ISETP.GE.AND P1, PT, R3, RZ, PT ;  /* 0x000000ff0300720c */ /* 0x000fe40003f26270 */
[-C--:B------:R-:W-:Y:S02]  /*9090*/  ISETP.GE.U32.AND P2, PT, R134, R2.reuse, PT ;  /* 0x000000028600720c */ /* 0x080fe40003f46070 */
[----:B------:R-:W-:Y:S01]  /*90a0*/  ISETP.GE.U32.AND P6, PT, R136, R2, PT ;  /* 0x000000028800720c */ /* 0x000fe20003fc6070 */
[----:B------:R-:W1:Y:S01]  /*90b0*/  LDC R134, c[0x0][0x24c] ;  /* 0x00009300ff867b82 */ /* 0x000e620000000800 */
[----:B------:R-:W-:Y:S04]  /*90c0*/  LOP3.LUT R2, R132, UR7, RZ, 0x3c, !PT ;  /* 0x0000000784027c12 */ /* 0x000fe8000f8e3cff */
[----:B------:R-:W-:Y:S02]  /*90d0*/  ISETP.GE.AND P0, PT, R2, RZ, PT ;  /* 0x000000ff0200720c */ /* 0x000fe40003f06270 */
[----:B------:R-:W-:Y:S03]  /*90e0*/  LOP3.LUT R2, RZ, R132, RZ, 0x33, !PT ;  /* 0x00000084ff027212 */ /* 0x000fe600078e33ff */
[----:B------:R-:W-:Y:S01]  /*90f0*/  @P2 VIADD R137, R137, 0x1 ;  /* 0x0000000189892836 */ /* 0x000fe20000000000 */
[----:B------:R-:W-:Y:S01]  /*9100*/  ISETP.NE.AND P2, PT, R132, RZ, PT ;  /* 0x000000ff8400720c */ /* 0x000fe20003f45270 */
[----:B------:R-:W-:Y:S04]  /*9110*/  @P6 VIADD R138, R138, 0x1 ;  /* 0x000000018a8a6836 */ /* 0x000fe80000000000 */
[----:B------:R-:W-:Y:S02]  /*9120*/  @!P1 IMAD.MOV R138, RZ, RZ, -R138 ;  /* 0x000000ffff8a9224 */ /* 0x000fe400078e0a8a */
[----:B------:R-:W-:Y:S04]  /*9130*/  @!P0 IADD3 R137, -R137, RZ, RZ ;  /* 0x000000ff89898210 */ /* 0x000fe80007ffe1ff */
        /* <DEDUP_REMOVED lines=22> */
.L_x_4445:
[----:B------:R1:W-:Y:S01]  /*92a0*/  @P5 STS.128 [R203+0x6000], RZ ;  /* 0x006000ffcb005388 */ /* 0x0003e20000000c00 */
[----:B------:R-:W-:Y:S02]  /*92b0*/  LEA R150, P1, R140, R212, 0x1 ;  /* 0x000000d48c967211 */ /* 0x000fe400078208ff */
[----:B------:R-:W-:Y:S02]  /*92c0*/  IADD3 R3, P0, R202, R140, RZ ;  /* 0x0000008cca037210 */ /* 0x000fe40007f1e0ff */
        /* <DEDUP_REMOVED lines=86> */
.L_x_4444:
[----:B------:R-:W-:Y:S01]  /*9830*/  MOV R3, UR13 ;  /* 0x0000000d00037c02 */ /* 0x000fe20008000f00 */
[----:B-1----:R-:W-:Y:S04]  /*9840*/  LDSM.16.MT88.4 R152, [R188+0xc800] ;  /* 0x00c80000bc98783b */ /* 0x002fe80000004200 */
[----:B------:R-:W-:Y:S04]  /*9850*/  IMAD R148, R3, -0x40, R210 ;  /* 0xffffffc003947824 */ /* 0x000fe800078e02d2 */
[----:B------:R-:W-:Y:S01]  /*9860*/  LDSM.16.MT88.4 R156, [R189+0xe800] ;  /* 0x00e80000bd9c783b */ /* 0x000fe20000004200 */
[C---:B------:R-:W-:Y:S02]  /*9870*/  IADD3 R146, R148.reuse, 0x7, RZ ;  /* 0x0000000794927810 */ /* 0x040fe40007ffe0ff */
[C---:B------:R-:W-:Y:S02]  /*9880*/  IADD3 R147, R148.reuse, 0x8, RZ ;  /* 0x0000000894937810 */ /* 0x040fe40007ffe0ff */
[----:B------:R-:W-:Y:S02]  /*9890*/  IADD3 R144, R148, -0x1, RZ ;  /* 0xffffffff94907810 */ /* 0x000fe40007ffe0ff */
        /* <DEDUP_REMOVED lines=171> */
[--C-:B----4-:R-:W-:Y:S01]  /*a350*/  FFMA.FTZ R133, R11, UR4, -R164.reuse ;  /* 0x000000040b857c23 */ /* 0x110fe200080108a4 */
[C---:B-----5:R-:W-:Y:S01]  /*a360*/  FMUL.FTZ R4, R2.reuse, R124 ;  /* 0x0000007c02047220 */ /* 0x060fe20000410000 */
[C---:B------:R-:W-:Y:S01]  /*a370*/  FMUL.FTZ R5, R2.reuse, R125 ;  /* 0x0000007d02057220 */ /* 0x040fe20000410000 */
[C---:B------:R-:W-:Y:S01]  /*a380*/  FMUL.FTZ R8, R2.reuse, R128 ;  /* 0x0000008002087220 */ /* 0x040fe20000410000 */
[----:B------:R-:W-:Y:S01]  /*a390*/  FMUL.FTZ R9, R2, R129 ;  /* 0x0000008102097220 */ /* 0x000fe20000410000 */
[----:B------:R-:W-:Y:S01]  /*a3a0*/  FMUL.FTZ R11, R0, R131 ;  /* 0x00000083000b7220 */ /* 0x000fe20000410000 */
[C---:B------:R-:W-:Y:S03]  /*a3b0*/  FMUL.FTZ R36, R2.reuse, R36 ;  /* 0x0000002402247220 */ /* 0x040fe60000410000 */
[----:B------:R-:W-:Y:S01]  /*a3c0*/  MUFU.EX2 R161, R161 ;  /* 0x000000a100a17308 */ /* 0x000fe20000000800 */
[----:B------:R-:W3:Y:S01]  /*a3d0*/  LDSM.16.MT88.4 R128, [R188+0xc000] ;  /* 0x00c00000bc80783b */ /* 0x000ee20000004200 */
[C---:B------:R-:W-:Y:S01]  /*a3e0*/  FMUL.FTZ R37, R2.reuse, R37 ;  /* 0x0000002502257220 */ /* 0x040fe20000410000 */
        /* <DEDUP_REMOVED lines=22> */
[----:B----4-:R-:W-:Y:S01]  /*a550*/  F2FP.F16.F32.PACK_AB R126, R160, R161 ;  /* 0x000000a1a07e723e */ /* 0x010fe200000000ff */
[----:B------:R-:W-:Y:S01]  /*a560*/  FMUL.FTZ R59, R0, R59 ;  /* 0x0000003b003b7220 */ /* 0x000fe20000410000 */
[C---:B------:R-:W-:Y:S01]  /*a570*/  FMUL.FTZ R60, R2.reuse, R60 ;  /* 0x0000003c023c7220 */ /* 0x040fe20000410000 */
[----:B------:R-:W-:Y:S01]  /*a580*/  FMUL.FTZ R61, R2, R61 ;  /* 0x0000003d023d7220 */ /* 0x000fe20000410000 */
[C---:B------:R-:W-:Y:S01]  /*a590*/  FMUL.FTZ R62, R0.reuse, R62 ;  /* 0x0000003e003e7220 */ /* 0x040fe20000410000 */
[----:B------:R-:W-:Y:S01]  /*a5a0*/  FMUL.FTZ R63, R0, R63 ;  /* 0x0000003f003f7220 */ /* 0x000fe20000410000 */
[----:B------:R-:W-:Y:S03]  /*a5b0*/  FMUL.FTZ R12, R2, R120 ;  /* 0x00000078020c7220 */ /* 0x000fe60000410000 */
[----:B------:R-:W-:Y:S01]  /*a5c0*/  MUFU.EX2 R134, R134 ;  /* 0x0000008600867308 */ /* 0x000fe20000000800 */
[--C-:B------:R-:W-:Y:S01]  /*a5d0*/  FFMA.FTZ R218, R26, UR4, -R164.reuse ;  /* 0x000000041ada7c23 */ /* 0x100fe200080108a4 */
[----:B------:R-:W-:Y:S01]  /*a5e0*/  FFMA.FTZ R219, R27, UR4, -R164 ;  /* 0x000000041bdb7c23 */ /* 0x000fe200080108a4 */
        /* <DEDUP_REMOVED lines=35> */
[----:B------:R-:W-:Y:S01]  /*a820*/  ISETP.LT.AND P0, PT, R200, UR13, PT ;  /* 0x0000000dc8007c0c */ /* 0x000fe2000bf01270 */
[----:B------:R-:W-:Y:S01]  /*a830*/  FMUL.FTZ R91, R0, R91 ;  /* 0x0000005b005b7220 */ /* 0x000fe20000410000 */
[C---:B------:R-:W-:Y:S01]  /*a840*/  HMMA.16816.F32 R36, R124.reuse, R140, R36 ;  /* 0x0000008c7c24723c */ /* 0x040fe20000001824 */
[----:B------:R-:W-:Y:S02]  /*a850*/  UIADD3 UR13, UR13, -0x1, URZ ;  /* 0xffffffff0d0d7890 */ /* 0x000fe4000fffe03f */
[C---:B------:R-:W-:Y:S03]  /*a860*/  FMUL.FTZ R92, R2.reuse, R92 ;  /* 0x0000005c025c7220 */ /* 0x040fe60000410000 */
[C---:B------:R-:W-:Y:S01]  /*a870*/  HMMA.16816.F32 R40, R124.reuse, R142, R40 ;  /* 0x0000008e7c28723c */ /* 0x040fe20000001828 */
[----:B------:R-:W2:Y:S01]  /*a880*/  LDSM.16.MT88.4 R140, [R190+0xe000] ;  /* 0x00e00000be8c783b */ /* 0x000ea20000004200 */
[----:B------:R-:W-:Y:S03]  /*a890*/  MUFU.EX2 R219, R219 ;  /* 0x000000db00db7308 */ /* 0x000fe60000000800 */
[----:B------:R-:W-:Y:S01]  /*a8a0*/  FMUL.FTZ R93, R2, R93 ;  /* 0x0000005d025d7220 */ /* 0x000fe20000410000 */
[C---:B------:R-:W-:Y:S05]  /*a8b0*/  HMMA.16816.F32 R44, R124.reuse, R144, R44 ;  /* 0x000000907c2c723c */ /* 0x040fea000000182c */
        /* <DEDUP_REMOVED lines=19> */
[C---:B------:R-:W-:Y:S01]  /*a9f0*/  FMUL.FTZ R102, R0.reuse, R102 ;  /* 0x0000006600667220 */ /* 0x040fe20000410000 */
[----:B------:R-:W-:Y:S01]  /*aa00*/  FMUL.FTZ R103, R0, R103 ;  /* 0x0000006700677220 */ /* 0x000fe20000410000 */
[C---:B------:R-:W-:Y:S03]  /*aa10*/  FMUL.FTZ R104, R2.reuse, R104 ;  /* 0x0000006802687220 */ /* 0x040fe60000410000 */
[----:B------:R-:W-:Y:S01]  /*aa20*/  FMUL.FTZ R105, R2, R105 ;  /* 0x0000006902697220 */ /* 0x000fe20000410000 */
[C---:B------:R-:W-:Y:S01]  /*aa30*/  FMUL.FTZ R106, R0.reuse, R106 ;  /* 0x0000006a006a7220 */ /* 0x040fe20000410000 */
[----:B------:R-:W-:Y:S01]  /*aa40*/  FMUL.FTZ R107, R0, R107 ;  /* 0x0000006b006b7220 */ /* 0x000fe20000410000 */
[C---:B------:R-:W-:Y:S01]  /*aa50*/  FMUL.FTZ R108, R2.reuse, R108 ;  /* 0x0000006c026c7220 */ /* 0x040fe20000410000 */
[----:B------:R-:W-:Y:S01]  /*aa60*/  FMUL.FTZ R109, R2, R109 ;  /* 0x0000006d026d7220 */ /* 0x000fe20000410000 */
[C---:B------:R-:W-:Y:S01]  /*aa70*/  FMUL.FTZ R110, R0.reuse, R110 ;  /* 0x0000006e006e7220 */ /* 0x040fe20000410000 */
[C---:B---3--:R-:W-:Y:S03]  /*aa80*/  HMMA.16816.F32 R76, R124.reuse, R128, R76 ;  /* 0x000000807c4c723c */ /* 0x048fe6000000184c */
[----:B------:R-:W-:Y:S01]  /*aa90*/  FMUL.FTZ R111, R0, R111 ;  /* 0x0000006f006f7220 */ /* 0x000fe20000410000 */
[--C-:B------:R-:W-:Y:S01]  /*aaa0*/  FFMA.FTZ R168, R13, UR4, -R166.reuse ;  /* 0x000000040da87c23 */ /* 0x100fe200080108a6 */
[----:B------:R-:W-:Y:S01]  /*aab0*/  FMUL.FTZ R13, R2, R121 ;  /* 0x00000079020d7220 */ /* 0x000fe20000410000 */
[C---:B------:R-:W-:Y:S01]  /*aac0*/  HMMA.16816.F32 R80, R124.reuse, R130, R80 ;  /* 0x000000827c50723c */ /* 0x040fe20000001850 */
[----:B------:R-:W3:Y:S03]  /*aad0*/  LDSM.16.MT88.4 R128, [R190+0x10000] ;  /* 0x01000000be80783b */ /* 0x000ee60000004200 */
[----:B------:R-:W4:Y:S01]  /*aae0*/  MUFU.EX2 R168, R168 ;  /* 0x000000a800a87308 */ /* 0x000f220000000800 */
[--C-:B------:R-:W-:Y:S01]  /*aaf0*/  FFMA.FTZ R170, R16, UR4, -R166.reuse ;  /* 0x0000000410aa7c23 */ /* 0x100fe200080108a6 */
[C---:B-1----:R-:W-:Y:S05]  /*ab00*/  HMMA.16816.F32 R84, R124.reuse, R136, R84 ;  /* 0x000000887c54723c */ /* 0x042fea0000001854 */
[----:B------:R-:W-:Y:S01]  /*ab10*/  FFMA.FTZ R169, R17, UR4, -R166 ;  /* 0x0000000411a97c23 */ /* 0x000fe200080108a6 */
[C---:B------:R-:W-:Y:S01]  /*ab20*/  HMMA.16816.F32 R88, R124.reuse, R138, R88 ;  /* 0x0000008a7c58723c */ /* 0x040fe20000001858 */
[----:B------:R-:W1:Y:S01]  /*ab30*/  LDSM.16.MT88.4 R136, [R189+0x10000] ;  /* 0x01000000bd88783b */ /* 0x000e620000004200 */
[----:B------:R-:W-:Y:S03]  /*ab40*/  MUFU.EX2 R170, R170 ;  /* 0x000000aa00aa7308 */ /* 0x000fe60000000800 */
[--C-:B------:R-:W-:Y:S01]  /*ab50*/  FFMA.FTZ R171, R14, UR4, -R164.reuse ;  /* 0x000000040eab7c23 */ /* 0x100fe200080108a4 */
[C---:B--2---:R-:W-:Y:S06]  /*ab60*/  HMMA.16816.F32 R92, R124.reuse, R140, R92 ;  /* 0x0000008c7c5c723c */ /* 0x044fec000000185c */
[----:B------:R-:W2:Y:S01]  /*ab70*/  MUFU.EX2 R169, R169 ;  /* 0x000000a900a97308 */ /* 0x000ea20000000800 */
[C---:B------:R-:W-:Y:S01]  /*ab80*/  FMUL.FTZ R14, R0.reuse, R122 ;  /* 0x0000007a000e7220 */ /* 0x040fe20000410000 */
[C---:B------:R-:W-:Y:S01]  /*ab90*/  HMMA.16816.F32 R96, R124.reuse, R142, R96 ;  /* 0x0000008e7c60723c */ /* 0x040fe20000001860 */
[----:B------:R-:W5:Y:S02]  /*aba0*/  LDSM.16.MT88.4 R140, [R188+0x10000] ;  /* 0x01000000bc8c783b */ /* 0x000f640000004200 */
[--C-:B------:R-:W-:Y:S01]  /*abb0*/  FFMA.FTZ R172, R15, UR4, -R164.reuse ;  /* 0x000000040fac7c23 */ /* 0x100fe200080108a4 */
[----:B------:R-:W-:Y:S01]  /*abc0*/  FMUL.FTZ R15, R0, R123 ;  /* 0x0000007b000f7220 */ /* 0x000fe20000410000 */
[--C-:B------:R-:W-:Y:S01]  /*abd0*/  FFMA.FTZ R173, R18, UR4, -R164.reuse ;  /* 0x0000000412ad7c23 */ /* 0x100fe200080108a4 */
[----:B------:R-:W-:Y:S03]  /*abe0*/  FFMA.FTZ R174, R19, UR4, -R164 ;  /* 0x0000000413ae7c23 */ /* 0x000fe600080108a4 */
[----:B------:R-:W-:Y:S01]  /*abf0*/  LDSM.16.MT88.4 R120, [R192+0xe800] ;  /* 0x00e80000c078783b */ /* 0x000fe20000004200 */
[----:B------:R-:W-:Y:S01]  /*ac00*/  MUFU.EX2 R171, R171 ;  /* 0x000000ab00ab7308 */ /* 0x000fe20000000800 */
[----:B------:R-:W-:Y:S01]  /*ac10*/  FMUL.FTZ R16, R2, R116 ;  /* 0x0000007402107220 */ /* 0x000fe20000410000 */
[----:B----4-:R-:W-:Y:S01]  /*ac20*/  F2FP.F16.F32.PACK_AB R116, R168, R167 ;  /* 0x000000a7a874723e */ /* 0x010fe200000000ff */
[----:B------:R-:W-:Y:S01]  /*ac30*/  FMUL.FTZ R17, R2, R117 ;  /* 0x0000007502117220 */ /* 0x000fe20000410000 */
[C---:B------:R-:W-:Y:S01]  /*ac40*/  FMUL.FTZ R18, R0.reuse, R118 ;  /* 0x0000007600127220 */ /* 0x040fe20000410000 */
[----:B--2---:R-:W-:Y:S01]  /*ac50*/  F2FP.F16.F32.PACK_AB R118, R169, R170 ;  /* 0x000000aaa976723e */ /* 0x004fe200000000ff */
[----:B------:R-:W-:Y:S01]  /*ac60*/  FMUL.FTZ R19, R0, R119 ;  /* 0x0000007700137220 */ /* 0x000fe20000410000 */
[C---:B---3--:R-:W-:Y:S03]  /*ac70*/  HMMA.16816.F32 R100, R124.reuse, R128, R100 ;  /* 0x000000807c64723c */ /* 0x048fe60000001864 */
[----:B------:R-:W2:Y:S01]  /*ac80*/  MUFU.EX2 R172, R172 ;  /* 0x000000ac00ac7308 */ /* 0x000ea20000000800 */
[C---:B------:R-:W-:Y:S01]  /*ac90*/  FMUL.FTZ R112, R2.reuse, R112 ;  /* 0x0000007002707220 */ /* 0x040fe20000410000 */
[----:B------:R-:W-:Y:S01]  /*aca0*/  FMUL.FTZ R113, R2, R113 ;  /* 0x0000007102717220 */ /* 0x000fe20000410000 */
[C---:B------:R-:W-:Y:S01]  /*acb0*/  FMUL.FTZ R114, R0.reuse, R114 ;  /* 0x0000007200727220 */ /* 0x040fe20000410000 */
[C---:B------:R-:W-:Y:S01]  /*acc0*/  HMMA.16816.F32 R104, R124.reuse, R130, R104 ;  /* 0x000000827c68723c */ /* 0x040fe20000001868 */
[----:B------:R-:W3:Y:S05]  /*acd0*/  LDSM.16.MT88.4 R128, [R192+0xc800] ;  /* 0x00c80000c080783b */ /* 0x000eea0000004200 */
[----:B------:R-:W-:Y:S01]  /*ace0*/  MUFU.EX2 R173, R173 ;  /* 0x000000ad00ad7308 */ /* 0x000fe20000000800 */
[----:B------:R-:W-:Y:S01]  /*acf0*/  FMUL.FTZ R115, R0, R115 ;  /* 0x0000007300737220 */ /* 0x000fe20000410000 */
[C---:B-1----:R-:W-:Y:S08]  /*ad00*/  HMMA.16816.F32 R108, R124.reuse, R136, R108 ;  /* 0x000000887c6c723c */ /* 0x042ff0000000186c */
[----:B------:R-:W1:Y:S01]  /*ad10*/  MUFU.EX2 R174, R174 ;  /* 0x000000ae00ae7308 */ /* 0x000e620000000800 */
[C---:B------:R-:W-:Y:S01]  /*ad20*/  HMMA.16816.F32 R12, R124.reuse, R138, R12 ;  /* 0x0000008a7c0c723c */ /* 0x040fe2000000180c */
[----:B------:R-:W4:Y:S02]  /*ad30*/  LDSM.16.MT88.4 R136, [R190+0xe800] ;  /* 0x00e80000be88783b */ /* 0x000f240000004200 */
[----:B--2---:R-:W-:Y:S03]  /*ad40*/  F2FP.F16.F32.PACK_AB R117, R172, R171 ;  /* 0x000000abac75723e */ /* 0x004fe600000000ff */
[C---:B-----5:R-:W-:Y:S05]  /*ad50*/  HMMA.16816.F32 R16, R124.reuse, R140, R16 ;  /* 0x0000008c7c10723c */ /* 0x060fea0000001810 */
[----:B------:R-:W-:Y:S01]  /*ad60*/  FFMA.FTZ R175, R20, UR4, -R166 ;  /* 0x0000000414af7c23 */ /* 0x000fe200080108a6 */
[----:B------:R-:W-:Y:S01]  /*ad70*/  HMMA.16816.F32 R112, R124, R142, R112 ;  /* 0x0000008e7c70723c */ /* 0x000fe20000001870 */
[----:B------:R-:W2:Y:S04]  /*ad80*/  LDSM.16.MT88.4 R124, [R188+0xe800] ;  /* 0x00e80000bc7c783b */ /* 0x000ea80000004200 */
[----:B-1----:R-:W-:Y:S01]  /*ad90*/  F2FP.F16.F32.PACK_AB R119, R174, R173 ;  /* 0x000000adae77723e */ /* 0x002fe200000000ff */
[----:B------:R-:W-:Y:S01]  /*ada0*/  FFMA.FTZ R216, R23, UR4, -R164 ;  /* 0x0000000417d87c23 */ /* 0x000fe200080108a4 */
[----:B------:R-:W-:Y:S01]  /*adb0*/  F2FP.F16.F32.PACK_AB R23, R219, R218 ;  /* 0x000000dadb17723e */ /* 0x000fe200000000ff */
[----:B------:R-:W-:Y:S01]  /*adc0*/  MUFU.EX2 R175, R175 ;  /* 0x000000af00af7308 */ /* 0x000fe20000000800 */
[----:B------:R-:W-:Y:S02]  /*add0*/  LDSM.16.MT88.4 R140, [R188+0x10800] ;  /* 0x01080000bc8c783b */ /* 0x000fe40000004200 */
[----:B------:R-:W-:Y:S01]  /*ade0*/  FFMA.FTZ R165, R2, R215, R165 ;  /* 0x000000d702a57223 */ /* 0x000fe200000100a5 */
[----:B------:R-:W-:Y:S01]  /*adf0*/  FFMA.FTZ R163, R0, R213, R163 ;  /* 0x000000d500a37223 */ /* 0x000fe200000100a3 */
[----:B------:R-:W-:Y:S02]  /*ae00*/  MOV R0, R3 ;  /* 0x0000000300007202 */ /* 0x000fe40000000f00 */
[----:B------:R-:W-:Y:S03]  /*ae10*/  FADD.FTZ R162, R162, R165 ;  /* 0x000000a5a2a27221 */ /* 0x000fe60000010000 */
[----:B------:R-:W-:Y:S01]  /*ae20*/  MUFU.EX2 R216, R216 ;  /* 0x000000d800d87308 */ /* 0x000fe20000000800 */
[C---:B---3--:R-:W-:Y:S05]  /*ae30*/  HMMA.16816.F32 R4, R116.reuse, R128, R4 ;  /* 0x000000807404723c */ /* 0x048fea0000001804 */
        /* <DEDUP_REMOVED lines=29> */
[C---:B------:R-:W-:Y:S05]  /*b010*/  HMMA.16816.F32 R76, R116.reuse, R156, R76 ;  /* 0x0000009c744c723c */ /* 0x040fea000000184c */
[----:B------:R-:W-:Y:S01]  /*b020*/  FADD.FTZ R174, R174, R173 ;  /* 0x000000adaeae7221 */ /* 0x000fe20000010000 */
[C---:B------:R-:W-:Y:S05]  /*b030*/  HMMA.16816.F32 R80, R116.reuse, R158, R80 ;  /* 0x0000009e7450723c */ /* 0x040fea0000001850 */
[--C-:B------:R-:W-:Y:S01]  /*b040*/  FFMA.FTZ R157, R24, UR4, -R166.reuse ;  /* 0x00000004189d7c23 */ /* 0x100fe200080108a6 */
[C---:B--2---:R-:W-:Y:S05]  /*b050*/  HMMA.16816.F32 R84, R116.reuse, R124, R84 ;  /* 0x0000007c7454723c */ /* 0x044fea0000001854 */
[--C-:B------:R-:W-:Y:S01]  /*b060*/  FFMA.FTZ R158, R25, UR4, -R166.reuse ;  /* 0x00000004199e7c23 */ /* 0x100fe200080108a6 */
[C---:B------:R-:W-:Y:S01]  /*b070*/  HMMA.16816.F32 R88, R116.reuse, R126, R88 ;  /* 0x0000007e7458723c */ /* 0x040fe20000001858 */
[----:B------:R-:W2:Y:S01]  /*b080*/  LDSM.16.MT88.4 R124, [R192+0xd000] ;  /* 0x00d00000c07c783b */ /* 0x000ea20000004200 */
[----:B------:R-:W-:Y:S03]  /*b090*/  MUFU.EX2 R157, R157 ;  /* 0x0000009d009d7308 */ /* 0x000fe60000000800 */
[----:B------:R-:W-:Y:S01]  /*b0a0*/  FFMA.FTZ R156, R21, UR4, -R166 ;  /* 0x00000004159c7c23 */ /* 0x000fe200080108a6 */
[C---:B-1----:R-:W-:Y:S03]  /*b0b0*/  HMMA.16816.F32 R92, R116.reuse, R128, R92 ;  /* 0x00000080745c723c */ /* 0x042fe6000000185c */
[----:B------:R-:W-:Y:S03]  /*b0c0*/  LDSM.16.MT88.4 R24, [R192+0xf000] ;  /* 0x00f00000c018783b */ /* 0x000fe60000004200 */
[----:B------:R-:W1:Y:S01]  /*b0d0*/  MUFU.EX2 R158, R158 ;  /* 0x0000009e009e7308 */ /* 0x000e620000000800 */
[----:B------:R-:W-:Y:S01]  /*b0e0*/  FFMA.FTZ R159, R22, UR4, -R164 ;  /* 0x00000004169f7c23 */ /* 0x000fe200080108a4 */
[C---:B------:R-:W-:Y:S03]  /*b0f0*/  HMMA.16816.F32 R96, R116.reuse, R130, R96 ;  /* 0x000000827460723c */ /* 0x040fe60000001860 */
[----:B------:R-:W5:Y:S03]  /*b100*/  LDSM.16.MT88.4 R128, [R189+0xd000] ;  /* 0x00d00000bd80783b */ /* 0x000f660000004200 */
[C---:B---3--:R-:W-:Y:S02]  /*b110*/  HMMA.16816.F32 R100, R116.reuse, R120, R100 ;  /* 0x000000787464723c */ /* 0x048fe40000001864 */
[----:B------:R-:W3:Y:S03]  /*b120*/  MUFU.EX2 R156, R156 ;  /* 0x0000009c009c7308 */ /* 0x000ee60000000800 */
[----:B------:R-:W-:Y:S01]  /*b130*/  MOV R133, R132 ;  /* 0x0000008400857202 */ /* 0x000fe20000000f00 */
[C---:B------:R-:W-:Y:S01]  /*b140*/  HMMA.16816.F32 R104, R116.reuse, R122, R104 ;  /* 0x0000007a7468723c */ /* 0x040fe20000001868 */
[----:B------:R-:W5:Y:S05]  /*b150*/  LDSM.16.MT88.4 R120, [R190+0xf000] ;  /* 0x00f00000be78783b */ /* 0x000f6a0000004200 */
[----:B------:R-:W2:Y:S01]  /*b160*/  MUFU.EX2 R159, R159 ;  /* 0x0000009f009f7308 */ /* 0x000ea20000000800 */
[----:B-1----:R-:W-:Y:S01]  /*b170*/  F2FP.F16.F32.PACK_AB R22, R158, R157 ;  /* 0x0000009d9e16723e */ /* 0x002fe200000000ff */
[C---:B----4-:R-:W-:Y:S06]  /*b180*/  HMMA.16816.F32 R108, R116.reuse, R136, R108 ;  /* 0x00000088746c723c */ /* 0x050fec000000186c */
[C---:B------:R-:W-:Y:S01]  /*b190*/  HMMA.16816.F32 R12, R116.reuse, R138, R12 ;  /* 0x0000008a740c723c */ /* 0x040fe2000000180c */
[----:B------:R-:W1:Y:S04]  /*b1a0*/  LDSM.16.MT88.4 R136, [R189+0xf000] ;  /* 0x00f00000bd88783b */ /* 0x000e680000004200 */
[----:B---3--:R-:W-:Y:S01]  /*b1b0*/  F2FP.F16.F32.PACK_AB R20, R156, R175 ;  /* 0x000000af9c14723e */ /* 0x008fe200000000ff */
[C---:B------:R-:W-:Y:S05]  /*b1c0*/  HMMA.16816.F32 R16, R116.reuse, R140, R16 ;  /* 0x0000008c7410723c */ /* 0x040fea0000001810 */
[----:B--2---:R-:W-:Y:S01]  /*b1d0*/  F2FP.F16.F32.PACK_AB R21, R216, R159 ;  /* 0x0000009fd815723e */ /* 0x004fe200000000ff */
[----:B------:R-:W-:Y:S01]  /*b1e0*/  HMMA.16816.F32 R112, R116, R142, R112 ;  /* 0x0000008e7470723c */ /* 0x000fe20000001870 */
[----:B------:R-:W2:Y:S04]  /*b1f0*/  LDSM.16.MT88.4 R116, [R192+0x11000] ;  /* 0x01100000c074783b */ /* 0x000ea80000004200 */
[--C-:B------:R-:W-:Y:S01]  /*b200*/  FFMA.FTZ R140, R28, UR4, -R166.reuse ;  /* 0x000000041c8c7c23 */ /* 0x100fe200080108a6 */
[C---:B------:R-:W-:Y:S05]  /*b210*/  HMMA.16816.F32 R4, R20.reuse, R124, R4 ;  /* 0x0000007c1404723c */ /* 0x040fea0000001804 */
[--C-:B------:R-:W-:Y:S01]  /*b220*/  FFMA.FTZ R141, R29, UR4, -R166.reuse ;  /* 0x000000041d8d7c23 */ /* 0x100fe200080108a6 */
[C---:B------:R-:W-:Y:S01]  /*b230*/  HMMA.16816.F32 R8, R20.reuse, R126, R8 ;  /* 0x0000007e1408723c */ /* 0x040fe20000001808 */
[----:B------:R-:W-:Y:S01]  /*b240*/  LDSM.16.MT88.4 R124, [R188+0x11000] ;  /* 0x01100000bc7c783b */ /* 0x000fe20000004200 */
[----:B------:R-:W-:Y:S03]  /*b250*/  MUFU.EX2 R140, R140 ;  /* 0x0000008c008c7308 */ /* 0x000fe60000000800 */
[--C-:B------:R-:W-:Y:S01]  /*b260*/  FFMA.FTZ R142, R32, UR4, -R166.reuse ;  /* 0x00000004208e7c23 */ /* 0x100fe200080108a6 */
[C---:B------:R-:W-:Y:S06]  /*b270*/  HMMA.16816.F32 R36, R20.reuse, R144, R36 ;  /* 0x000000901424723c */ /* 0x040fec0000001824 */
[----:B------:R-:W3:Y:S01]  /*b280*/  MUFU.EX2 R141, R141 ;  /* 0x0000008d008d7308 */ /* 0x000ee20000000800 */
[----:B------:R-:W-:Y:S01]  /*b290*/  FFMA.FTZ R166, R33, UR4, -R166 ;  /* 0x0000000421a67c23 */ /* 0x000fe200080108a6 */
[C---:B------:R-:W-:Y:S03]  /*b2a0*/  HMMA.16816.F32 R40, R20.reuse, R146, R40 ;  /* 0x000000921428723c */ /* 0x040fe60000001828 */
[--C-:B------:R-:W-:Y:S03]  /*b2b0*/  FFMA.FTZ R144, R30, UR4, -R164.reuse ;  /* 0x000000041e907c23 */ /* 0x100fe600080108a4 */
[C---:B-----5:R-:W-:Y:S02]  /*b2c0*/  HMMA.16816.F32 R44, R20.reuse, R128, R44 ;  /* 0x00000080142c723c */ /* 0x060fe4000000182c */
[----:B------:R-:W-:Y:S03]  /*b2d0*/  MUFU.EX2 R142, R142 ;  /* 0x0000008e008e7308 */ /* 0x000fe60000000800 */
[--C-:B------:R-:W-:Y:S01]  /*b2e0*/  FFMA.FTZ R145, R31, UR4, -R164.reuse ;  /* 0x000000041f917c23 */ /* 0x100fe200080108a4 */
[C---:B------:R-:W-:Y:S01]  /*b2f0*/  HMMA.16816.F32 R48, R20.reuse, R130, R48 ;  /* 0x000000821430723c */ /* 0x040fe20000001830 */
[----:B------:R-:W-:Y:S05]  /*b300*/  LDSM.16.MT88.4 R128, [R192+0xd800] ;  /* 0x00d80000c080783b */ /* 0x000fea0000004200 */
[----:B------:R-:W4:Y:S01]  /*b310*/  MUFU.EX2 R143, R166 ;  /* 0x000000a6008f7308 */ /* 0x000f220000000800 */
[--C-:B------:R-:W-:Y:S01]  /*b320*/  FFMA.FTZ R146, R34, UR4, -R164.reuse ;  /* 0x0000000422927c23 */ /* 0x100fe200080108a4 */
[C---:B------:R-:W-:Y:S01]  /*b330*/  HMMA.16816.F32 R52, R20.reuse, R148, R52 ;  /* 0x000000941434723c */ /* 0x040fe20000001834 */
[----:B------:R-:W-:Y:S02]  /*b340*/  LDSM.16.MT88.4 R28, [R190+0xd800] ;  /* 0x00d80000be1c783b */ /* 0x000fe40000004200 */
[----:B------:R-:W-:Y:S03]  /*b350*/  FFMA.FTZ R164, R35, UR4, -R164 ;  /* 0x0000000423a47c23 */ /* 0x000fe600080108a4 */
[C---:B------:R-:W-:Y:S02]  /*b360*/  HMMA.16816.F32 R56, R20.reuse, R150, R56 ;  /* 0x000000961438723c */ /* 0x040fe40000001838 */
[----:B------:R-:W-:Y:S01]  /*b370*/  MUFU.EX2 R144, R144 ;  /* 0x0000009000907308 */ /* 0x000fe20000000800 */
[----:B------:R-:W-:Y:S03]  /*b380*/  LDSM.16.MT88.4 R32, [R192+0xf800] ;  /* 0x00f80000c020783b */ /* 0x000fe60000004200 */
[C---:B------:R-:W-:Y:S06]  /*b390*/  HMMA.16816.F32 R60, R20.reuse, R24, R60 ;  /* 0x00000018143c723c */ /* 0x040fec000000183c */
[----:B------:R-:W5:Y:S01]  /*b3a0*/  MUFU.EX2 R145, R145 ;  /* 0x0000009100917308 */ /* 0x000f620000000800 */
[----:B------:R-:W-:Y:S01]  /*b3b0*/  FADD.FTZ R175, R175, R170 ;  /* 0x000000aaafaf7221 */ /* 0x000fe20000010000 */
[C---:B------:R-:W-:Y:S01]  /*b3c0*/  HMMA.16816.F32 R64, R20.reuse, R26, R64 ;  /* 0x0000001a1440723c */ /* 0x040fe20000001840 */
[----:B------:R-:W3:Y:S07]  /*b3d0*/  LDSM.16.MT88.4 R24, [R190+0x11000] ;  /* 0x01100000be18783b */ /* 0x000eee0000004200 */
[----:B------:R-:W-:Y:S01]  /*b3e0*/  MUFU.EX2 R146, R146 ;  /* 0x0000009200927308 */ /* 0x000fe20000000800 */
[C---:B------:R-:W-:Y:S03]  /*b3f0*/  HMMA.16816.F32 R68, R20.reuse, R120, R68 ;  /* 0x000000781444723c */ /* 0x040fe60000001844 */
[----:B------:R-:W-:Y:S03]  /*b400*/  FADD.FTZ R159, R159, R174 ;  /* 0x000000ae9f9f7221 */ /* 0x000fe60000010000 */
[C---:B------:R-:W-:Y:S01]  /*b410*/  HMMA.16816.F32 R72, R20.reuse, R122, R72 ;  /* 0x0000007a1448723c */ /* 0x040fe20000001848 */
[----:B------:R-:W4:Y:S02]  /*b420*/  LDSM.16.MT88.4 R120, [R189+0x11000] ;  /* 0x01100000bd78783b */ /* 0x000f240000004200 */
[----:B------:R-:W5:Y:S02]  /*b430*/  MUFU.EX2 R147, R164 ;  /* 0x000000a400937308 */ /* 0x000f640000000800 */
[----:B------:R-:W-:Y:S01]  /*b440*/  FADD.FTZ R156, R156, R175 ;  /* 0x000000af9c9c7221 */ /* 0x000fe20000010000 */
[C---:B-1----:R-:W-:Y:S05]  /*b450*/  HMMA.16816.F32 R76, R20.reuse, R136, R76 ;  /* 0x00000088144c723c */ /* 0x042fea000000184c */
[----:B------:R-:W-:Y:S01]  /*b460*/  FADD.FTZ R159, R216, R159 ;  /* 0x0000009fd89f7221 */ /* 0x000fe20000010000 */
[C---:B------:R-:W-:Y:S01]  /*b470*/  HMMA.16816.F32 R80, R20.reuse, R138, R80 ;  /* 0x0000008a1450723c */ /* 0x040fe20000001850 */
[----:B------:R-:W-:Y:S04]  /*b480*/  LDSM.16.MT88.4 R136, [R188+0x11800] ;  /* 0x01180000bc88783b */ /* 0x000fe80000004200 */
[----:B------:R-:W-:Y:S01]  /*b490*/  FADD.FTZ R157, R157, R156 ;  /* 0x0000009c9d9d7221 */ /* 0x000fe20000010000 */
[C---:B------:R-:W-:Y:S05]  /*b4a0*/  HMMA.16816.F32 R84, R20.reuse, R152, R84 ;  /* 0x000000981454723c */ /* 0x040fea0000001854 */
[----:B------:R-:W-:Y:S01]  /*b4b0*/  FADD.FTZ R218, R218, R159 ;  /* 0x0000009fdada7221 */ /* 0x000fe20000010000 */
[C---:B------:R-:W-:Y:S05]  /*b4c0*/  HMMA.16816.F32 R88, R20.reuse, R154, R88 ;  /* 0x0000009a1458723c */ /* 0x040fea0000001858 */
[----:B------:R-:W-:Y:S01]  /*b4d0*/  FADD.FTZ R157, R158, R157 ;  /* 0x0000009d9e9d7221 */ /* 0x000fe20000010000 */
[C---:B--2---:R-:W-:Y:S05]  /*b4e0*/  HMMA.16816.F32 R92, R20.reuse, R116, R92 ;  /* 0x00000074145c723c */ /* 0x044fea000000185c */
[----:B------:R-:W-:Y:S01]  /*b4f0*/  FADD.FTZ R219, R219, R218 ;  /* 0x000000dadbdb7221 */ /* 0x000fe20000010000 */
[C---:B------:R-:W-:Y:S01]  /*b500*/  HMMA.16816.F32 R96, R20.reuse, R118, R96 ;  /* 0x000000761460723c */ /* 0x040fe20000001860 */
[----:B------:R-:W1:Y:S05]  /*b510*/  LDSM.16.MT88.4 R116, [R189+0xd800] ;  /* 0x00d80000bd74783b */ /* 0x000e6a0000004200 */
[C---:B---3--:R-:W-:Y:S06]  /*b520*/  HMMA.16816.F32 R100, R20.reuse, R24, R100 ;  /* 0x000000181464723c */ /* 0x048fec0000001864 */
[C---:B------:R-:W-:Y:S01]  /*b530*/  HMMA.16816.F32 R104, R20.reuse, R26, R104 ;  /* 0x0000001a1468723c */ /* 0x040fe20000001868 */
[----:B------:R-:W2:Y:S05]  /*b540*/  LDSM.16.MT88.4 R24, [R188+0xd800] ;  /* 0x00d80000bc18783b */ /* 0x000eaa0000004200 */
[C---:B----4-:R-:W-:Y:S06]  /*b550*/  HMMA.16816.F32 R108, R20.reuse, R120, R108 ;  /* 0x00000078146c723c */ /* 0x050fec000000186c */
[C---:B------:R-:W-:Y:S01]  /*b560*/  HMMA.16816.F32 R12, R20.reuse, R122, R12 ;  /* 0x0000007a140c723c */ /* 0x040fe2000000180c */
[----:B------:R-:W3:Y:S05]  /*b570*/  LDSM.16.MT88.4 R120, [R190+0xf800] ;  /* 0x00f80000be78783b */ /* 0x000eea0000004200 */
[C---:B------:R-:W-:Y:S06]  /*b580*/  HMMA.16816.F32 R16, R20.reuse, R124, R16 ;  /* 0x0000007c1410723c */ /* 0x040fec0000001810 */
[----:B------:R-:W-:Y:S07]  /*b590*/  HMMA.16816.F32 R112, R20, R126, R112 ;  /* 0x0000007e1470723c */ /* 0x000fee0000001870 */
[----:B------:R-:W-:Y:S01]  /*b5a0*/  F2FP.F16.F32.PACK_AB R20, R141, R140 ;  /* 0x0000008c8d14723e */ /* 0x000fe200000000ff */
[----:B------:R-:W-:Y:S03]  /*b5b0*/  FADD.FTZ R140, R140, R157 ;  /* 0x0000009d8c8c7221 */ /* 0x000fe60000010000 */
[----:B------:R-:W-:Y:S01]  /*b5c0*/  F2FP.F16.F32.PACK_AB R22, R143, R142 ;  /* 0x0000008e8f16723e */ /* 0x000fe200000000ff */
[----:B------:R-:W-:Y:S01]  /*b5d0*/  FADD.FTZ R141, R141, R140 ;  /* 0x0000008c8d8d7221 */ /* 0x000fe20000010000 */
[----:B-----5:R-:W-:Y:S01]  /*b5e0*/  F2FP.F16.F32.PACK_AB R21, R145, R144 ;  /* 0x000000909115723e */ /* 0x020fe200000000ff */
[----:B------:R-:W-:Y:S01]  /*b5f0*/  FADD.FTZ R144, R144, R219 ;  /* 0x000000db90907221 */ /* 0x000fe20000010000 */
[----:B------:R-:W-:Y:S01]  /*b600*/  F2FP.F16.F32.PACK_AB R23, R147, R146 ;  /* 0x000000929317723e */ /* 0x000fe200000000ff */
[----:B------:R-:W-:Y:S02]  /*b610*/  FADD.FTZ R142, R142, R141 ;  /* 0x0000008d8e8e7221 */ /* 0x000fe40000010000 */
[----:B------:R-:W-:Y:S02]  /*b620*/  FADD.FTZ R145, R145, R144 ;  /* 0x0000009091917221 */ /* 0x000fe40000010000 */
[----:B------:R-:W-:Y:S02]  /*b630*/  FADD.FTZ R215, R143, R142 ;  /* 0x0000008e8fd77221 */ /* 0x000fe40000010000 */
[C---:B------:R-:W-:Y:S01]  /*b640*/  HMMA.16816.F32 R124, R20.reuse, R128, R4 ;  /* 0x00000080147c723c */ /* 0x040fe20000001804 */
[----:B------:R-:W4:Y:S02]  /*b650*/  LDSM.16.MT88.4 R4, [R189+0xf800] ;  /* 0x00f80000bd04783b */ /* 0x000f240000004200 */
[----:B------:R-:W-:Y:S03]  /*b660*/  FADD.FTZ R146, R146, R145 ;  /* 0x0000009192927221 */ /* 0x000fe60000010000 */
[C---:B------:R-:W-:Y:S03]  /*b670*/  HMMA.16816.F32 R128, R20.reuse, R130, R8 ;  /* 0x000000821480723c */ /* 0x040fe60000001808 */
[----:B------:R-:W5:Y:S02]  /*b680*/  LDSM.16.MT88.4 R8, [R188+0xf800] ;  /* 0x00f80000bc08783b */ /* 0x000f640000004200 */
[----:B------:R-:W-:Y:S01]  /*b690*/  FADD.FTZ R213, R147, R146 ;  /* 0x0000009293d57221 */ /* 0x000fe20000010000 */
[C---:B------:R-:W-:Y:S06]  /*b6a0*/  HMMA.16816.F32 R36, R20.reuse, R28, R36 ;  /* 0x0000001c1424723c */ /* 0x040fec0000001824 */
[C---:B------:R-:W-:Y:S01]  /*b6b0*/  HMMA.16816.F32 R40, R20.reuse, R30, R40 ;  /* 0x0000001e1428723c */ /* 0x040fe20000001828 */
[----:B------:R-:W5:Y:S05]  /*b6c0*/  LDSM.16.MT88.4 R28, [R192+0x11800] ;  /* 0x01180000c01c783b */ /* 0x000f6a0000004200 */
[C---:B-1----:R-:W-:Y:S06]  /*b6d0*/  HMMA.16816.F32 R44, R20.reuse, R116, R44 ;  /* 0x00000074142c723c */ /* 0x042fec000000182c */
[C---:B------:R-:W-:Y:S06]  /*b6e0*/  HMMA.16816.F32 R48, R20.reuse, R118, R48 ;  /* 0x000000761430723c */ /* 0x040fec0000001830 */
[C---:B--2---:R-:W-:Y:S06]  /*b6f0*/  HMMA.16816.F32 R52, R20.reuse, R24, R52 ;  /* 0x000000181434723c */ /* 0x044fec0000001834 */
[C---:B------:R-:W-:Y:S01]  /*b700*/  HMMA.16816.F32 R56, R20.reuse, R26, R56 ;  /* 0x0000001a1438723c */ /* 0x040fe20000001838 */
[----:B------:R-:W1:Y:S05]  /*b710*/  LDSM.16.MT88.4 R24, [R190+0x11800] ;  /* 0x01180000be18783b */ /* 0x000e6a0000004200 */
[C---:B------:R-:W-:Y:S06]  /*b720*/  HMMA.16816.F32 R60, R20.reuse, R32, R60 ;  /* 0x00000020143c723c */ /* 0x040fec000000183c */
[C---:B------:R-:W-:Y:S01]  /*b730*/  HMMA.16816.F32 R64, R20.reuse, R34, R64 ;  /* 0x000000221440723c */ /* 0x040fe20000001840 */
[----:B------:R-:W2:Y:S05]  /*b740*/  LDSM.16.MT88.4 R32, [R189+0x11800] ;  /* 0x01180000bd20783b */ /* 0x000eaa0000004200 */
[C---:B---3--:R-:W-:Y:S06]  /*b750*/  HMMA.16816.F32 R68, R20.reuse, R120, R68 ;  /* 0x000000781444723c */ /* 0x048fec0000001844 */
[C---:B------:R-:W-:Y:S06]  /*b760*/  HMMA.16816.F32 R72, R20.reuse, R122, R72 ;  /* 0x0000007a1448723c */ /* 0x040fec0000001848 */
[C---:B----4-:R-:W-:Y:S06]  /*b770*/  HMMA.16816.F32 R76, R20.reuse, R4, R76 ;  /* 0x00000004144c723c */ /* 0x050fec000000184c */
[C---:B------:R-:W-:Y:S06]  /*b780*/  HMMA.16816.F32 R80, R20.reuse, R6, R80 ;  /* 0x000000061450723c */ /* 0x040fec0000001850 */
[C---:B-----5:R-:W-:Y:S06]  /*b790*/  HMMA.16816.F32 R84, R20.reuse, R8, R84 ;  /* 0x000000081454723c */ /* 0x060fec0000001854 */
[C---:B------:R-:W-:Y:S06]  /*b7a0*/  HMMA.16816.F32 R88, R20.reuse, R10, R88 ;  /* 0x0000000a1458723c */ /* 0x040fec0000001858 */
[C---:B------:R-:W-:Y:S06]  /*b7b0*/  HMMA.16816.F32 R92, R20.reuse, R28, R92 ;  /* 0x0000001c145c723c */ /* 0x040fec000000185c */
[C---:B------:R-:W-:Y:S06]  /*b7c0*/  HMMA.16816.F32 R96, R20.reuse, R30, R96 ;  /* 0x0000001e1460723c */ /* 0x040fec0000001860 */
[C---:B-1----:R-:W-:Y:S06]  /*b7d0*/  HMMA.16816.F32 R100, R20.reuse, R24, R100 ;  /* 0x000000181464723c */ /* 0x042fec0000001864 */
[C---:B------:R-:W-:Y:S06]  /*b7e0*/  HMMA.16816.F32 R104, R20.reuse, R26, R104 ;  /* 0x0000001a1468723c */ /* 0x040fec0000001868 */
[C---:B--2---:R-:W-:Y:S06]  /*b7f0*/  HMMA.16816.F32 R108, R20.reuse, R32, R108 ;  /* 0x00000020146c723c */ /* 0x044fec000000186c */
[C---:B------:R-:W-:Y:S06]  /*b800*/  HMMA.16816.F32 R120, R20.reuse, R34, R12 ;  /* 0x000000221478723c */ /* 0x040fec000000180c */
[C---:B------:R-:W-:Y:S06]  /*b810*/  HMMA.16816.F32 R116, R20.reuse, R136, R16 ;  /* 0x000000881474723c */ /* 0x040fec0000001810 */
[----:B------:R-:W-:Y:S01]  /*b820*/  HMMA.16816.F32 R112, R20, R138, R112 ;  /* 0x0000008a1470723c */ /* 0x000fe20000001870 */
[----:B------:R-:W-:Y:S11]  /*b830*/  @!UPT UIADD3 URZ, URZ, URZ, URZ ;  /* 0x0000003f3f3ff290 */ /* 0x000ff6000fffe03f */
[----:B------:R-:W-:Y:S01]  /*b840*/  @!UPT UIADD3 URZ, URZ, URZ, URZ ;  /* 0x0000003f3f3ff290 */ /* 0x000fe2000fffe03f */
[----:B------:R-:W-:Y:S11]  /*b850*/  @P0 BRA `(.L_x_4446) ;  /* 0xffffffc000700947 */ /* 0x000ff6000383ffff */
.L_x_4442:
[----:B------:R-:W1:Y:S01]  /*b860*/  SHFL.BFLY PT, R0, R213, 0x2, 0x1f ;  /* 0x0c401f00d5007f89 */ /* 0x000e6200000e0000 */
[----:B------:R-:W2:Y:S01]  /*b870*/  S2UR UR4, SR_CgaCtaId ;  /* 0x00000000000479c3 */ /* 0x000ea20000008800 */
[----:B------:R-:W-:Y:S01]  /*b880*/  MOV R7, 0x3f800000 ;  /* 0x3f80000000077802 */ /* 0x000fe20000000f00 */
[----:B------:R-:W-:Y:S01]  /*b890*/  UMOV UR5, 0x400 ;  /* 0x0000040000057882 */ /* 0x000fe20000000000 */
[----:B------:R-:W3:Y:S01]  /*b8a0*/  SHFL.BFLY PT, R2, R215, 0x2, 0x1f ;  /* 0x0c401f00d7027f89 */ /* 0x000ee200000e0000 */
[----:B------:R-:W-:Y:S01]  /*b8b0*/  MOV R6, 0x3f800000 ;  /* 0x3f80000000067802 */ /* 0x000fe20000000f00 */
[----:B------:R-:W-:Y:S03]  /*b8c0*/  BSSY B0, `(.L_x_4447) ;  /* 0x0000105000007945 */ /* 0x000fe60003800000 */
[----:B------:R-:W-:Y:S01]  /*b8d0*/  BAR.SYNC.DEFER_BLOCKING 0x0 ;  /* 0x0000000000007b1d */ /* 0x000fe20000010000 */
[----:B-1----:R-:W-:Y:S01]  /*b8e0*/  FADD.FTZ R5, R0, R213 ;  /* 0x000000d500057221 */ /* 0x002fe20000010000 */
[----:B--2---:R-:W-:-:S04]  /*b8f0*/  ULEA UR4, UR4, UR5, 0x18 ;  /* 0x0000000504047291 */ /* 0x004fc8000f8ec03f */
[----:B------:R-:W1:Y:S02]  /*b900*/  S2R R0, SR_TID.X ;  /* 0x0000000000007919 */ /* 0x000e640000002100 */
[----:B------:R-:W2:Y:S01]  /*b910*/  S2UR UR5, SR_CTAID.X ;  /* 0x00000000000579c3 */ /* 0x000ea20000002500 */
[----:B---3--:R-:W-:Y:S02]  /*b920*/  FADD.FTZ R11, R2, R215 ;  /* 0x000000d7020b7221 */ /* 0x008fe40000010000 */
[----:B------:R-:W3:Y:S04]  /*b930*/  SHFL.BFLY PT, R2, R5, 0x1, 0x1f ;  /* 0x0c201f0005027f89 */ /* 0x000ee800000e0000 */
[----:B------:R-:W4:Y:S01]  /*b940*/  SHFL.BFLY PT, R4, R11, 0x1, 0x1f ;  /* 0x0c201f000b047f89 */ /* 0x000f2200000e0000 */
[----:B--2---:R-:W-:Y:S01]  /*b950*/  USHF.L.U32 UR5, UR5, 0x6, URZ ;  /* 0x0000000605057899 */ /* 0x004fe2000800063f */
[----:B---3--:R-:W-:Y:S01]  /*b960*/  FADD.FTZ R2, R5, R2 ;  /* 0x0000000205027221 */ /* 0x008fe20000010000 */
[----:B-1----:R-:W-:Y:S01]  /*b970*/  SHF.R.S32.HI R9, RZ, 0x1f, R0 ;  /* 0x0000001fff097819 */ /* 0x002fe20000011400 */
[----:B----4-:R-:W-:-:S03]  /*b980*/  FADD.FTZ R4, R11, R4 ;  /* 0x000000040b047221 */ /* 0x010fc60000010000 */
        /* <DEDUP_REMOVED lines=160> */
[----:B------:R-:W4:Y:S01]  /*c390*/  S2UR UR4, SR_CTAID.Z ;  /* 0x00000000000479c3 */ /* 0x000f220000002700 */
[----:B------:R-:W-:-:S02]  /*c3a0*/  LOP3.LUT R29, R29, 0xffffffe0, RZ, 0xc0, !PT ;  /* 0xffffffe01d1d7812 */ /* 0x000fc400078ec0ff */
[----:B------:R-:W-:Y:S01]  /*c3b0*/  STS.64 [R18+0x800], R42 ;  /* 0x0008002a12007388 */ /* 0x000fe20000000a00 */
[----:B------:R-:W-:Y:S02]  /*c3c0*/  LOP3.LUT R9, R9, 0xffffffe0, RZ, 0xc0, !PT ;  /* 0xffffffe009097812 */ /* 0x000fe400078ec0ff */
[----:B------:R-:W-:Y:S01]  /*c3d0*/  IADD3 R10, R10, -R29, RZ ;  /* 0x8000001d0a0a7210 */ /* 0x000fe20007ffe0ff */
[----:B------:R-:W-:Y:S01]  /*c3e0*/  STS.64 [R5], R44 ;  /* 0x0000002c05007388 */ /* 0x000fe20000000a00 */
[----:B------:R-:W5:Y:S01]  /*c3f0*/  @P4 LDC R29, c[0x0][0x2e8] ;  /* 0x0000ba00ff1d4b82 */ /* 0x000f620000000800 */
[----:B------:R-:W-:Y:S02]  /*c400*/  IADD3 R9, R0, -R9, RZ ;  /* 0x8000000900097210 */ /* 0x000fe40007ffe0ff */
        /* <DEDUP_REMOVED lines=33> */
[----:B--2---:R-:W2:Y:S03]  /*c620*/  LDC.64 R14, c[0x0][0x2c0] ;  /* 0x0000b000ff0e7b82 */ /* 0x004ea60000000a00 */
        /* <DEDUP_REMOVED lines=8> */
[----:B-1----:R-:W4:Y:S08]  /*c6b0*/  LDC R5, c[0x0][0x270] ;  /* 0x00009c00ff057b82 */ /* 0x002f300000000800 */
[----:B------:R-:W-:Y:S06]  /*c6c0*/  BAR.SYNC.DEFER_BLOCKING 0x0 ;  /* 0x0000000000007b1d */ /* 0x000fec0000010000 */
[----:B------:R-:W2:Y:S01]  /*c6d0*/  S2R R6, SR_CTAID.Y ;  /* 0x0000000000067919 */ /* 0x000ea20000002600 */
[----:B---3--:R-:W-:Y:S01]  /*c6e0*/  SHF.R.S32.HI R7, RZ, 0x1f, R12 ;  /* 0x0000001fff077819 */ /* 0x008fe2000001140c */
[----:B------:R1:W3:Y:S03]  /*c6f0*/  LDS.128 R24, [R11+0x3800] ;  /* 0x003800000b187984 */ /* 0x0002e60000000c00 */
[----:B------:R-:W-:Y:S01]  /*c700*/  LEA.HI R30, R7, R12, RZ, 0x2 ;  /* 0x0000000c071e7211 */ /* 0x000fe200078f10ff */
[----:B------:R1:W1:Y:S01]  /*c710*/  LDS.128 R20, [R11+0x7800] ;  /* 0x007800000b147984 */ /* 0x0002620000000c00 */
[----:B------:R-:W-:-:S02]  /*c720*/  SHF.R.S32.HI R7, RZ, 0x1f, R10 ;  /* 0x0000001fff077819 */ /* 0x000fc4000001140a */
[----:B------:R-:W-:Y:S01]  /*c730*/  LOP3.LUT R31, R30, 0xffffffc, RZ, 0xc0, !PT ;  /* 0x0ffffffc1e1f7812 */ /* 0x000fe200078ec0ff */
[----:B------:R1:W1:Y:S01]  /*c740*/  LDS.128 R16, [R11+0xb800] ;  /* 0x00b800000b107984 */ /* 0x0002620000000c00 */
[----:B------:R-:W-:Y:S02]  /*c750*/  LEA.HI R7, R7, R10, RZ, 0x2 ;  /* 0x0000000a07077211 */ /* 0x000fe400078f10ff */
[----:B------:R-:W-:Y:S02]  /*c760*/  IADD3 R10, -R205, RZ, RZ ;  /* 0x000000ffcd0a7210 */ /* 0x000fe40007ffe1ff */
[----:B------:R-:W-:Y:S01]  /*c770*/  IADD3 R0, R12, -R31, RZ ;  /* 0x8000001f0c007210 */ /* 0x000fe20007ffe0ff */
[----:B------:R-:W-:Y:S01]  /*c780*/  @P4 FMUL.FTZ R31, R4, 0.69314718246459960938 ;  /* 0x3f317218041f4820 */ /* 0x000fe20000410000 */
[----:B------:R-:W-:Y:S01]  /*c790*/  SHF.R.S32.HI R7, RZ, 0x2, R7 ;  /* 0x00000002ff077819 */ /* 0x000fe20000011407 */
[----:B--2---:R-:W-:Y:S02]  /*c7a0*/  IMAD R6, R6, R14, R205 ;  /* 0x0000000e06067224 */ /* 0x004fe400078e02cd */
[----:B------:R-:W-:Y:S01]  /*c7b0*/  @P3 FMUL.FTZ R4, R2, 0.69314718246459960938 ;  /* 0x3f31721802043820 */ /* 0x000fe20000410000 */
[----:B----4-:R-:W-:Y:S01]  /*c7c0*/  IMAD R10, R5, R10, UR4 ;  /* 0x00000004050a7e24 */ /* 0x010fe2000f8e020a */
[----:B------:R-:W-:-:S02]  /*c7d0*/  SHF.L.U32 R2, R13, 0x2, RZ ;  /* 0x000000020d027819 */ /* 0x000fc400000006ff */
[----:B------:R-:W-:Y:S01]  /*c7e0*/  LEA R0, R0, R7, 0x4 ;  /* 0x0000000700007211 */ /* 0x000fe200078e20ff */
[----:B------:R-:W-:Y:S01]  /*c7f0*/  IMAD R6, R6, R5, R10 ;  /* 0x0000000506067224 */ /* 0x000fe200078e020a */
[----:B------:R-:W-:Y:S01]  /*c800*/  MOV R7, 0xff800000 ;  /* 0xff80000000077802 */ /* 0x000fe20000000f00 */
[----:B------:R-:W-:Y:S01]  /*c810*/  @P3 FFMA.FTZ R9, R3, R28, R4 ;  /* 0x0000001c03093223 */ /* 0x000fe20000010004 */
[----:B-----5:R-:W-:Y:S01]  /*c820*/  @P4 FFMA.FTZ R7, R132, R29, R31 ;  /* 0x0000001d84074223 */ /* 0x020fe2000001001f */
[----:B------:R-:W-:Y:S01]  /*c830*/  IMAD R15, R6, R15, UR5 ;  /* 0x00000005060f7e24 */ /* 0x000fe2000f8e020f */
[----:B------:R-:W-:Y:S01]  /*c840*/  SHF.R.S32.HI R3, RZ, 0x1f, R2 ;  /* 0x0000001fff037819 */ /* 0x000fe20000011402 */
[----:B------:R-:W-:Y:S06]  /*c850*/  @P0 BRA `(.L_x_4448) ;  /* 0x00000000002c0947 */ /* 0x000fec0003800000 */
        /* <DEDUP_REMOVED lines=11> */
.L_x_4448:
[----:B------:R-:W-:Y:S05]  /*c910*/  BSYNC B0 ;  /* 0x0000000000007941 */ /* 0x000fea0003800000 */
.L_x_4447:
[----:B------:R-:W-:Y:S01]  /*c920*/  ULDC UR4, c[0x0][0x2dc] ;  /* 0x0000b70000047ab9 */ /* 0x000fe20000000800 */
[C---:B--2---:R-:W-:Y:S01]  /*c930*/  IMAD.WIDE R6, R8.reuse, 0xc0, R2 ;  /* 0x000000c008067825 */ /* 0x044fe200078e0202 */
[----:B------:R2:W4:Y:S01]  /*c940*/  LDS.128 R28, [R11] ;  /* 0x000000000b1c7984 */ /* 0x0005220000000c00 */
[----:B------:R-:W-:Y:S02]  /*c950*/  BSSY B0, `(.L_x_4449) ;  /* 0x0000022000007945 */ /* 0x000fe40003800000 */
[----:B------:R-:W-:Y:S01]  /*c960*/  IMAD R5, R15, UR4, RZ ;  /* 0x000000040f057c24 */ /* 0x000fe2000f8e02ff */
[----:B------:R-:W-:Y:S01]  /*c970*/  ULDC.64 UR4, c[0x0][0x288] ;  /* 0x0000a20000047ab9 */ /* 0x000fe20000000a00 */
[C---:B------:R-:W-:Y:S01]  /*c980*/  VIADD R4, R8.reuse, 0x10 ;  /* 0x0000001008047836 */ /* 0x040fe20000000000 */
[----:B------:R2:W1:Y:S01]  /*c990*/  LDS.128 R12, [R11+0x4000] ;  /* 0x004000000b0c7984 */ /* 0x0004620000000c00 */
[C---:B------:R-:W-:Y:S01]  /*c9a0*/  VIADD R0, R8.reuse, 0x18 ;  /* 0x0000001808007836 */ /* 0x040fe20000000000 */
[C---:B------:R-:W-:Y:S01]  /*c9b0*/  IADD3 R6, P3, R5.reuse, R6, RZ ;  /* 0x0000000605067210 */ /* 0x040fe20007f7e0ff */
[----:B------:R-:W-:Y:S01]  /*c9c0*/  VIADD R10, R8, 0x8 ;  /* 0x00000008080a7836 */ /* 0x000fe20000000000 */
[----:B------:R-:W-:Y:S01]  /*c9d0*/  ISETP.GE.AND P1, PT, R4, R199, PT ;  /* 0x000000c70400720c */ /* 0x000fe20003f26270 */
[----:B------:R-:W-:Y:S01]  /*c9e0*/  VIADD R4, R8, 0x28 ;  /* 0x0000002808047836 */ /* 0x000fe20000000000 */
[----:B------:R-:W-:-:S02]  /*c9f0*/  LEA.HI.X.SX32 R5, R5, R7, 0x1, P3 ;  /* 0x0000000705057211 */ /* 0x000fc400018f0eff */
[----:B------:R-:W-:Y:S02]  /*ca00*/  LEA R32, P3, R6, UR4, 0x2 ;  /* 0x0000000406207c11 */ /* 0x000fe4000f8610ff */
[-C--:B------:R-:W-:Y:S02]  /*ca10*/  ISETP.GE.AND P5, PT, R4, R199.reuse, PT ;  /* 0x000000c70400720c */ /* 0x080fe40003fa6270 */
[----:B------:R-:W-:Y:S02]  /*ca20*/  LEA.HI.X R33, R6, UR5, R5, 0x2, P3 ;  /* 0x0000000506217c11 */ /* 0x000fe400098f1405 */
[----:B------:R2:W1:Y:S01]  /*ca30*/  LDS.128 R4, [R11+0x8000] ;  /* 0x008000000b047984 */ /* 0x0004620000000c00 */
[-C--:B------:R-:W-:Y:S02]  /*ca40*/  ISETP.GE.AND P3, PT, R8, R199.reuse, PT ;  /* 0x000000c70800720c */ /* 0x080fe40003f66270 */
[-C--:B------:R-:W-:Y:S01]  /*ca50*/  ISETP.GE.AND P2, PT, R0, R199.reuse, PT ;  /* 0x000000c70000720c */ /* 0x080fe20003f46270 */
[----:B------:R-:W-:Y:S01]  /*ca60*/  VIADD R0, R8, 0x20 ;  /* 0x0000002008007836 */ /* 0x000fe20000000000 */
[----:B------:R-:W-:-:S04]  /*ca70*/  ISETP.GE.AND P0, PT, R10, R199, PT ;  /* 0x000000c70a00720c */ /* 0x000fc80003f06270 */
[----:B------:R-:W-:Y:S01]  /*ca80*/  ISETP.GE.AND P6, PT, R0, R199, PT ;  /* 0x000000c70000720c */ /* 0x000fe20003fc6270 */
[C---:B------:R-:W-:Y:S02]  /*ca90*/  VIADD R0, R8.reuse, 0x30 ;  /* 0x0000003008007836 */ /* 0x040fe40000000000 */
[----:B------:R-:W-:-:S03]  /*caa0*/  VIADD R8, R8, 0x38 ;  /* 0x0000003808087836 */ /* 0x000fc60000000000 */
[----:B------:R-:W-:Y:S01]  /*cab0*/  ISETP.GE.AND P4, PT, R0, R199, PT ;  /* 0x000000c70000720c */ /* 0x000fe20003f86270 */
[----:B------:R-:W-:Y:S01]  /*cac0*/  VIADD R0, R2, 0x40 ;  /* 0x0000004002007836 */ /* 0x000fe20000000000 */
[----:B------:R-:W-:Y:S11]  /*cad0*/  @P3 BRA `(.L_x_4450) ;  /* 0x0000000000243947 */ /* 0x000ff60003800000 */
        /* <DEDUP_REMOVED lines=9> */
.L_x_4450:
[----:B------:R-:W-:Y:S05]  /*cb70*/  BSYNC B0 ;  /* 0x0000000000007941 */ /* 0x000fea0003800000 */
.L_x_4449:
        /* <DEDUP_REMOVED lines=14> */
.L_x_4452:
[----:B------:R-:W-:Y:S05]  /*cc60*/  BSYNC B0 ;  /* 0x0000000000007941 */ /* 0x000fea0003800000 */
.L_x_4451:
        /* <DEDUP_REMOVED lines=13> */
.L_x_4454:
[----:B------:R-:W-:Y:S05]  /*cd40*/  BSYNC B0 ;  /* 0x0000000000007941 */ /* 0x000fea0003800000 */
.L_x_4453:
        /* <DEDUP_REMOVED lines=13> */
.L_x_4456:
[----:B------:R-:W-:Y:S05]  /*ce20*/  BSYNC B0 ;  /* 0x0000000000007941 */ /* 0x000fea0003800000 */
.L_x_4455:
        /* <DEDUP_REMOVED lines=13> */
.L_x_4458:
[----:B------:R-:W-:Y:S05]  /*cf00*/  BSYNC B0 ;  /* 0x0000000000007941 */ /* 0x000fea0003800000 */
.L_x_4457:
        /* <DEDUP_REMOVED lines=13> */
.L_x_4460:
[----:B------:R-:W-:Y:S05]  /*cfe0*/  BSYNC B0 ;  /* 0x0000000000007941 */ /* 0x000fea0003800000 */
.L_x_4459:
        /* <DEDUP_REMOVED lines=13> */
.L_x_4462:
[----:B------:R-:W-:Y:S05]  /*d0c0*/  BSYNC B0 ;  /* 0x0000000000007941 */ /* 0x000fea0003800000 */
.L_x_4461:
[----:B------:R-:W-:Y:S05]  /*d0d0*/  @P3 EXIT ;  /* 0x000000000000394d */ /* 0x000fea0003800000 */
[----:B------:R-:W-:Y:S02]  /*d0e0*/  ULDC UR4, c[0x0][0x2d0] ;  /* 0x0000b40000047ab9 */ /* 0x000fe40000000800 */
[C---:B------:R-:W-:Y:S01]  /*d0f0*/  ISETP.GE.AND P1, PT, R0.reuse, UR4, PT ;  /* 0x0000000400007c0c */ /* 0x040fe2000bf26270 */
[----:B------:R-:W-:Y:S01]  /*d100*/  VIADD R0, R0, 0x40 ;  /* 0x0000004000007836 */ /* 0x000fe20000000000 */
[----:B------:R-:W-:-:S04]  /*d110*/  ISETP.GE.AND P2, PT, R2, UR4, PT ;  /* 0x0000000402007c0c */ /* 0x000fc8000bf46270 */
[----:B------:R-:W-:-:S07]  /*d120*/  ISETP.GE.AND P0, PT, R0, UR4, PT ;  /* 0x0000000400007c0c */ /* 0x000fce000bf06270 */
[----:B------:R1:W-:Y:S04]  /*d130*/  @!P1 STG.E.128 desc[UR14][R32.64+0xa900], R20 ;  /* 0x00a9001420009986 */ /* 0x0003e8000c101d0e */
[----:B---3--:R3:W-:Y:S02]  /*d140*/  @!P2 STG.E.128 desc[UR14][R32.64+0xa800], R24 ;  /* 0x00a800182000a986 */ /* 0x0087e4000c101d0e */
[----:B------:R-:W-:Y:S05]  /*d150*/  @P0 EXIT ;  /* 0x000000000000094d */ /* 0x000fea0003800000 */
[----:B------:R-:W-:Y:S01]  /*d160*/  STG.E.128 desc[UR14][R32.64+0xaa00], R16 ;  /* 0x00aa001020007986 */ /* 0x000fe2000c101d0e */
[----:B------:R-:W-:Y:S05]  /*d170*/  EXIT ;  /* 0x000000000000794d */ /* 0x000fea0003800000 */
.L_x_4463:
        /* <DEDUP_REMOVED lines=16> */
.L_x_7474:


//--------------------- .text._ZN5flash24flash_fwd_splitkv_kernelI23Flash_fwd_kernel_traitsILi192ELi64ELi64ELi4ELb0ELb0EN7cutlass6half_tE19Flash_kernel_traitsILi192ELi64ELi64ELi4ES3_EELb0ELb0ELb1ELb0ELb0ELb1ELb1ELb0EEEvNS_16Flash_fwd_paramsE --------------------------
	.section	.text._ZN5flash24flash_fwd_splitkv_kernelI23Flash_fwd_kernel_traitsILi192ELi64ELi64ELi4ELb0ELb0EN7cutlass6half_tE19Flash_kernel_traitsILi192ELi64ELi64ELi4ES3_EELb0ELb0ELb1ELb0ELb0ELb1ELb1ELb0EEEvNS_16Flash_fwd_paramsE,"ax",@progbits
	.align	128
        .global         _ZN5flash24flash_fwd_splitkv_kernelI23Flash_fwd_kernel_traitsILi192ELi64ELi64ELi4ELb0ELb0EN7cutlass6half_tE19Flash_kernel_traitsILi192ELi64ELi64ELi4ES3_EELb0ELb0ELb1ELb0ELb0ELb1ELb1ELb0EEEvNS_16Flash_fwd_paramsE
        .type           _ZN5flash24flash_fwd_splitkv_kernelI23Flash_fwd_kernel_traitsILi192ELi64ELi64ELi4ELb0ELb0EN7cutlass6half_tE19Flash_kernel_traitsILi192ELi64ELi64ELi4ES3_EELb0ELb0ELb1ELb0ELb0ELb1ELb1ELb0EEEvNS_16Flash_fwd_paramsE,@function
        .size           _ZN5flash24flash_fwd_splitkv_kernelI23Flash_fwd_kernel_traitsILi192ELi64ELi64ELi4ELb0ELb0EN7cutlass6half_tE19Flash_kernel_traitsILi192ELi64ELi64ELi4ES3_EELb0ELb0ELb1ELb0ELb0ELb1ELb1ELb0EEEvNS_16Flash_fwd_paramsE,(.L_x_7475 - _ZN5flash24flash_fwd_splitkv_kernelI23Flash_fwd_kernel_traitsILi192ELi64ELi64ELi4ELb0ELb0EN7cutlass6half_tE19Flash_kernel_traitsILi192ELi64ELi64ELi4ES3_EELb0ELb0ELb1ELb0ELb0ELb1ELb1ELb0EEEvNS_16Flash_fwd_paramsE)
        .other          _ZN5flash24flash_fwd_splitkv_kernelI23Flash_fwd_kernel_traitsILi192ELi64ELi64ELi4ELb0ELb0EN7cutlass6half_tE19Flash_kernel_traitsILi192ELi64ELi64ELi4ES3_EELb0ELb0ELb1ELb0ELb0ELb1ELb1ELb0EEEvNS_16Flash_fwd_paramsE,@"STO_CUDA_ENTRY STV_DEFAULT"
_ZN5flash24flash_fwd_splitkv_kernelI23Flash_fwd_kernel_traitsILi192ELi64ELi64ELi4ELb0ELb0EN7cutlass6half_tE19Flash_kernel_traitsILi192ELi64ELi64ELi4ES3_EELb0ELb0ELb1ELb0ELb0ELb1ELb1ELb0EEEvNS_16Flash_fwd_paramsE:
.text._ZN5flash24flash_fwd_splitkv_kernelI23Flash_fwd_kernel_traitsILi192ELi64ELi64ELi4ELb0ELb0EN7cutlass6half_tE19Flash_kernel_traitsILi192ELi64ELi64ELi4ES3_EELb0ELb0ELb1ELb0ELb0ELb1ELb1ELb0EEEvNS_16Flash_fwd_paramsE:
        /* <DEDUP_REMOVED lines=60> */
.L_x_4464:
[----:B------:R-:W1:Y:S02]  /*03c0*/  LDC R7, c[0x0][0x2c8] ;  /* 0x0000b200ff077b82 */ /* 0x000e640000000800 */
.L_x_4465:
        /* <DEDUP_REMOVED lines=40> */
[----:B---3--:R-:W-:-:S04]  /*0650*/  @!P3 ISETP.NE.U32.AND P2, PT, R2, RZ, PT ;  /* 0x000000ff0200b20c */ /* 0x008fc80003f45070 */
[----:B------:R-:W-:-:S04]  /*0660*/  @!P3 ISETP.NE.AND.EX P2, PT, R3, RZ, PT, P2 ;  /* 0x000000ff0300b20c */ /* 0x000fc80003f45320 */
[----:B--2---:R-:W-:-:S03]  /*0670*/  @!P3 SEL R8, R8, RZ, P2 ;  /* 0x000000ff0808b207 */ /* 0x004fc60001000000 */
[----:B------:R-:W-:Y:S01]  /*0680*/  @P4 VIADD R10, R10, 0x1 ;  /* 0x000000010a0a4836 */ /* 0x000fe20000000000 */
[----:B-1----:R-:W-:-:S03]  /*0690*/  @!P3 IADD3 R133, R8, R7, -R12 ;  /* 0x000000070885b210 */ /* 0x002fc60007ffe80c */
[----:B------:R-:W-:Y:S01]  /*06a0*/  @!P0 IMAD.MOV R10, RZ, RZ, -R10 ;  /* 0x000000ffff0a8224 */ /* 0x000fe200078e0a0a */
[----:B------:R-:W-:Y:S01]  /*06b0*/  @!P1 LOP3.LUT R10, RZ, R9, RZ, 0x33, !PT ;  /* 0x00000009ff0a9212 */ /* 0x000fe200078e33ff */
[----:B------:R-:W-:-:S04]  /*06c0*/  VIADD R3, R133, 0x3f ;  /* 0x0000003f85037836 */ /* 0x000fc80000000000 */
[----:B------:R-:W-:Y:S01]  /*06d0*/  IMAD R208, R10, R4, RZ ;  /* 0x000000040ad07224 */ /* 0x000fe200078e02ff */
        /* <DEDUP_REMOVED lines=51> */
.L_x_4468:
[----:B------:R-:W-:Y:S05]  /*0a10*/  BSYNC B0 ;  /* 0x0000000000007941 */ /* 0x000fea0003800000 */
.L_x_4467:
        /* <DEDUP_REMOVED lines=11> */
.L_x_4470:
[----:B------:R-:W-:Y:S05]  /*0ad0*/  BSYNC B0 ;  /* 0x0000000000007941 */ /* 0x000fea0003800000 */
.L_x_4469:
        /* <DEDUP_REMOVED lines=10> */
.L_x_4472:
[----:B------:R-:W-:Y:S05]  /*0b80*/  BSYNC B0 ;  /* 0x0000000000007941 */ /* 0x000fea0003800000 */
.L_x_4471:
        /* <DEDUP_REMOVED lines=10> */
.L_x_4474:
[----:B------:R-:W-:Y:S05]  /*0c30*/  BSYNC B0 ;  /* 0x0000000000007941 */ /* 0x000fea0003800000 */
.L_x_4473:
        /* <DEDUP_REMOVED lines=11> */
.L_x_4476:
[----:B------:R-:W-:Y:S05]  /*0cf0*/  BSYNC B0 ;  /* 0x0000000000007941 */ /* 0x000fea0003800000 */
.L_x_4475:
        /* <DEDUP_REMOVED lines=9> */
.L_x_4478:
[----:B------:R-:W-:Y:S05]  /*0d90*/  BSYNC B0 ;  /* 0x0000000000007941 */ /* 0x000fea0003800000 */
.L_x_4477:
        /* <DEDUP_REMOVED lines=9> */
.L_x_4480:
[----:B------:R-:W-:Y:S05]  /*0e30*/  BSYNC B0 ;  /* 0x0000000000007941 */ /* 0x000fea0003800000 */
.L_x_4479:
        /* <DEDUP_REMOVED lines=9> */
.L_x_4482:
[----:B------:R-:W-:Y:S05]  /*0ed0*/  BSYNC B0 ;  /* 0x0000000000007941 */ /* 0x000fea0003800000 */
.L_x_4481:
        /* <DEDUP_REMOVED lines=29> */
.L_x_4466:
        /* <DEDUP_REMOVED lines=29> */
.L_x_4483:
        /* <DEDUP_REMOVED lines=11> */
[----:B--2--5:R-:W2:Y:S02]  /*1330*/  MUFU.RCP R10, R5 ;  /* 0x00000005000a7308 */ /* 0x024ea40000001000 */
[----:B--2---:R-:W-:-:S06]  /*1340*/  IADD3 R10, R10, 0xffffffe, RZ ;  /* 0x0ffffffe0a0a7810 */ /* 0x004fcc0007ffe0ff */
[----:B------:R-:W2:Y:S02]  /*1350*/  F2I.FTZ.U32.TRUNC.NTZ R11, R10 ;  /* 0x0000000a000b7305 */ /* 0x000ea4000021f000 */
        /* <DEDUP_REMOVED lines=22> */
[----:B------:R-:W-:-:S07]  /*14c0*/  IMAD R13, R8, R13, UR6 ;  /* 0x00000006080d7e24 */ /* 0x000fce000f8e020d */
[----:B-1----:R-:W1:Y:S02]  /*14d0*/  MUFU.RCP R11, R9 ;  /* 0x00000009000b7308 */ /* 0x002e640000001000 */
[----:B-1----:R-:W-:-:S06]  /*14e0*/  VIADD R11, R11, 0xffffffe ;  /* 0x0ffffffe0b0b7836 */ /* 0x002fcc0000000000 */
[----:B------:R-:W1:Y:S02]  /*14f0*/  F2I.FTZ.U32.TRUNC.NTZ R11, R11 ;  /* 0x0000000b000b7305 */ /* 0x000e64000021f000 */
[----:B-1----:R-:W-:-:S05]  /*1500*/  IADD3 R3, RZ, -R11, RZ ;  /* 0x8000000bff037210 */ /* 0x002fca0007ffe0ff */
[----:B------:R-:W-:Y:S01]  /*1510*/  IMAD R5, R3, R2, RZ ;  /* 0x0000000203057224 */ /* 0x000fe200078e02ff */
[----:B------:R-:W-:-:S03]  /*1520*/  IABS R3, R24 ;  /* 0x0000001800037213 */ /* 0x000fc60000000000 */
[----:B------:R-:W-:Y:S01]  /*1530*/  IMAD.HI.U32 R10, R11, R5, R10 ;  /* 0x000000050b0a7227 */ /* 0x000fe200078e000a */
[----:B------:R-:W-:-:S03]  /*1540*/  SHF.R.S32.HI R11, RZ, 0x1f, R13 ;  /* 0x0000001fff0b7819 */ /* 0x000fc6000001140d */
        /* <DEDUP_REMOVED lines=36> */
.L_x_4484:
[----:B------:R-:W1:Y:S01]  /*1790*/  LDC R7, c[0x0][0x278] ;  /* 0x00009e00ff077b82 */ /* 0x000e620000000800 */
[----:B------:R-:W-:Y:S01]  /*17a0*/  ISETP.NE.AND P3, PT, R11, -0x1, PT ;  /* 0xffffffff0b00780c */ /* 0x000fe20003f65270 */
[----:B------:R-:W-:-:S04]  /*17b0*/  ULEA UR4, UR13, 0xffffffc0, 0x6 ;  /* 0xffffffc00d047891 */ /* 0x000fc8000f8e303f */
[----:B------:R-:W-:-:S08]  /*17c0*/  USHF.R.S32.HI UR5, URZ, 0x1f, UR4 ;  /* 0x0000001f3f057899 */ /* 0x000fd00008011404 */
[----:B------:R-:W2:Y:S01]  /*17d0*/  @P3 LDC.64 R80, c[0x0][0x248] ;  /* 0x00009200ff503b82 */ /* 0x000ea20000000a00 */
[----:B------:R-:W-:Y:S01]  /*17e0*/  @P3 IMAD.IADD R14, R12, 0x1, R11 ;  /* 0x000000010c0e3824 */ /* 0x000fe200078e020b */
[----:B-1----:R-:W-:-:S04]  /*17f0*/  IABS R3, R7 ;  /* 0x0000000700037213 */ /* 0x002fc80000000000 */
[----:B------:R-:W1:Y:S08]  /*1800*/  I2F.RP R5, R3 ;  /* 0x0000000300057306 */ /* 0x000e700000209400 */
        /* <DEDUP_REMOVED lines=8> */
[----:B------:R-:W-:Y:S02]  /*1890*/  MOV R4, R2 ;  /* 0x0000000200047202 */ /* 0x000fe40000000f00 */
[----:B------:R-:W-:-:S03]  /*18a0*/  LOP3.LUT R8, R24, R7, RZ, 0x3c, !PT ;  /* 0x0000000718087212 */ /* 0x000fc600078e3cff */
[----:B------:R-:W-:Y:S01]  /*18b0*/  IMAD.HI.U32 R22, R9, R4, RZ ;  /* 0x0000000409167227 */ /* 0x000fe200078e00ff */
[----:B------:R-:W-:-:S03]  /*18c0*/  ISETP.GE.AND P1, PT, R8, RZ, PT ;  /* 0x000000ff0800720c */ /* 0x000fc60003f26270 */
[----:B------:R-:W-:Y:S02]  /*18d0*/  IMAD.MOV R2, RZ, RZ, -R22 ;  /* 0x000000ffff027224 */ /* 0x000fe400078e0a16 */
[C---:B--2---:R-:W-:Y:S02]  /*18e0*/  @P3 IMAD R9, R14.reuse, R81, RZ ;  /* 0x000000510e093224 */ /* 0x044fe400078e02ff */
[C---:B------:R-:W-:Y:S02]  /*18f0*/  IMAD R2, R3.reuse, R2, R4 ;  /* 0x0000000203027224 */ /* 0x040fe400078e0204 */
[----:B------:R-:W1:Y:S01]  /*1900*/  @P3 LDC.64 R4, c[0x0][0x250] ;  /* 0x00009400ff043b82 */ /* 0x000e620000000a00 */
[----:B------:R-:W-:Y:S02]  /*1910*/  @P3 IMAD.WIDE.U32 R14, R14, R80, RZ ;  /* 0x000000500e0e3225 */ /* 0x000fe400078e00ff */
[----:B------:R-:W-:-:S03]  /*1920*/  ISETP.GT.U32.AND P0, PT, R3, R2, PT ;  /* 0x000000020300720c */ /* 0x000fc60003f04070 */
[----:B------:R-:W-:-:S10]  /*1930*/  @P3 IADD3 R9, R15, R9, RZ ;  /* 0x000000090f093210 */ /* 0x000fd40007ffe0ff */
        /* <DEDUP_REMOVED lines=19> */
[----:B------:R-:W-:-:S07]  /*1a70*/  IADD3 R9, R15, R9, RZ ;  /* 0x000000090f097210 */ /* 0x000fce0007ffe0ff */
.L_x_4486:
[----:B------:R-:W-:Y:S01]  /*1a80*/  MOV R15, R9 ;  /* 0x00000009000f7202 */ /* 0x000fe20000000f00 */
[----:B------:R-:W-:Y:S01]  /*1a90*/  IMAD R8, R80, UR5, RZ ;  /* 0x0000000550087c24 */ /* 0x000fe2000f8e02ff */
[----:B------:R-:W-:Y:S02]  /*1aa0*/  @!P0 LOP3.LUT R22, RZ, R7, RZ, 0x33, !PT ;  /* 0x00000007ff168212 */ /* 0x000fe400078e33ff */
[----:B------:R-:W-:Y:S01]  /*1ab0*/  @P3 IADD3 R9, R12, R11, RZ ;  /* 0x0000000b0c093210 */ /* 0x000fe20007ffe0ff */
[----:B------:R-:W-:Y:S01]  /*1ac0*/  IMAD.WIDE.U32 R14, R80, UR4, R14 ;  /* 0x00000004500e7c25 */ /* 0x000fe2000f8e000e */
[----:B------:R-:W-:Y:S02]  /*1ad0*/  SHF.R.S32.HI R7, RZ, 0x1f, R22 ;  /* 0x0000001fff077819 */ /* 0x000fe40000011416 */
[----:B------:R-:W-:Y:S01]  /*1ae0*/  MOV R13, UR4 ;  /* 0x00000004000d7c02 */ /* 0x000fe20008000f00 */
[----:B------:R-:W-:Y:S01]  /*1af0*/  IMAD R8, R81, UR4, R8 ;  /* 0x0000000451087c24 */ /* 0x000fe2000f8e0208 */
[----:B------:R-:W-:Y:S01]  /*1b00*/  MOV R11, UR5 ;  /* 0x00000005000b7c02 */ /* 0x000fe20008000f00 */
[----:B-1----:R-:W-:-:S03]  /*1b10*/  @P3 IMAD.WIDE.U32 R16, R9, R4, RZ ;  /* 0x0000000409103225 */ /* 0x002fc600078e00ff */
[----:B------:R-:W-:Y:S01]  /*1b20*/  IADD3 R15, R15, R8, RZ ;  /* 0x000000080f0f7210 */ /* 0x000fe20007ffe0ff */
[-C--:B--2---:R-:W-:Y:S02]  /*1b30*/  IMAD R8, R7, R2.reuse, RZ ;  /* 0x0000000207087224 */ /* 0x084fe400078e02ff */
[----:B------:R-:W-:Y:S02]  /*1b40*/  @P3 IMAD R9, R9, R5, R17 ;  /* 0x0000000509093224 */ /* 0x000fe400078e0211 */
[----:B------:R-:W-:-:S04]  /*1b50*/  IMAD.WIDE.U32 R38, R22, R2, R14 ;  /* 0x0000000216267225 */ /* 0x000fc800078e000e */
[----:B------:R-:W-:Y:S01]  /*1b60*/  IMAD R3, R22, R3, R8 ;  /* 0x0000000316037224 */ /* 0x000fe200078e0208 */
[----:B------:R-:W-:-:S04]  /*1b70*/  @P3 MOV R8, R16 ;  /* 0x0000001000083202 */ /* 0x000fc80000000f00 */
        /* <DEDUP_REMOVED lines=15> */
.L_x_4485:
[----:B------:R-:W-:Y:S01]  /*1c70*/  ISETP.NE.AND P1, PT, R0, -0x1, PT ;  /* 0xffffffff0000780c */ /* 0x000fe20003f25270 */
[----:B------:R-:W1:Y:S01]  /*1c80*/  S2UR UR8, SR_CgaCtaId ;  /* 0x00000000000879c3 */ /* 0x000e620000008800 */
[----:B------:R-:W-:Y:S01]  /*1c90*/  SHF.R.S32.HI R17, RZ, 0x1f, R6 ;  /* 0x0000001fff117819 */ /* 0x000fe20000011406 */
[----:B------:R-:W-:Y:S01]  /*1ca0*/  ULDC.64 UR6, c[0x0][0x268] ;  /* 0x00009a0000067ab9 */ /* 0x000fe20000000a00 */
[----:B------:R-:W-:Y:S01]  /*1cb0*/  UIADD3 UR12, UR13, -0x1, URZ ;  /* 0xffffffff0d0c7890 */ /* 0x000fe2000fffe03f */
[----:B------:R-:W-:Y:S01]  /*1cc0*/  IMAD R7, R7, UR6, RZ ;  /* 0x0000000607077c24 */ /* 0x000fe2000f8e02ff */
[CC--:B-----5:R-:W-:Y:S01]  /*1cd0*/  LEA.HI R10, R17.reuse, R6.reuse, RZ, 0x3 ;  /* 0x00000006110a7211 */ /* 0x0e0fe200078f18ff */
[----:B------:R-:W-:Y:S01]  /*1ce0*/  IMAD.IADD R207, R134, 0x1, -R85 ;  /* 0x0000000186cf7824 */ /* 0x000fe200078e0a55 */
[-C--:B------:R-:W-:Y:S01]  /*1cf0*/  LEA.HI R14, R17, R6.reuse, RZ, 0x4 ;  /* 0x00000006110e7211 */ /* 0x080fe200078f20ff */
[----:B------:R-:W-:Y:S01]  /*1d00*/  USHF.L.U32 UR11, UR12, 0x6, URZ ;  /* 0x000000060c0b7899 */ /* 0x000fe2000800063f */
[----:B------:R-:W-:Y:S01]  /*1d10*/  LOP3.LUT R25, R10, 0xfffffff8, RZ, 0xc0, !PT ;  /* 0xfffffff80a197812 */ /* 0x000fe200078ec0ff */
[----:B------:R-:W-:Y:S01]  /*1d20*/  ULDC.64 UR4, c[0x0][0x258] ;  /* 0x0000960000047ab9 */ /* 0x000fe20000000a00 */
[----:B------:R-:W-:Y:S01]  /*1d30*/  SHF.R.S32.HI R28, RZ, 0x3, R10 ;  /* 0x00000003ff1c7819 */ /* 0x000fe2000001140a */
[----:B------:R-:W2:Y:S01]  /*1d40*/  @P1 LDC.64 R2, c[0x0][0x240] ;  /* 0x00009000ff021b82 */ /* 0x000ea20000000a00 */
[----:B------:R-:W-:Y:S01]  /*1d50*/  @!P1 SHF.R.S32.HI R23, RZ, 0x1f, R213 ;  /* 0x0000001fff179819 */ /* 0x000fe200000114d5 */
[----:B------:R-:W-:Y:S01]  /*1d60*/  VIADD R19, R133, -UR11 ;  /* 0x8000000b85137c36 */ /* 0x000fe20008000000 */
[CC--:B------:R-:W-:Y:S01]  /*1d70*/  ISETP.GE.AND P6, PT, R28.reuse, R207.reuse, PT ;  /* 0x000000cf1c00720c */ /* 0x0c0fe20003fc6270 */
[----:B------:R-:W-:Y:S01]  /*1d80*/  VIADD R12, R28, 0x10 ;  /* 0x000000101c0c7836 */ /* 0x000fe20000000000 */
[----:B------:R-:W-:Y:S01]  /*1d90*/  LEA.HI R211, R17, R6, RZ, 0x6 ;  /* 0x0000000611d37211 */ /* 0x000fe200078f30ff */
[----:B------:R-:W-:Y:S01]  /*1da0*/  BSSY B0, `(.L_x_4487) ;  /* 0x000005c000007945 */ /* 0x000fe20003800000 */
[--C-:B------:R-:W-:Y:S01]  /*1db0*/  SHF.R.S32.HI R29, RZ, 0x1f, R28.reuse ;  /* 0x0000001fff1d7819 */ /* 0x100fe2000001141c */
[----:B------:R-:W3:Y:S01]  /*1dc0*/  @!P1 LDC.64 R4, c[0x0][0x228] ;  /* 0x00008a00ff049b82 */ /* 0x000ee20000000a00 */
[C---:B------:R-:W-:Y:S01]  /*1dd0*/  ISETP.GE.AND P4, PT, R12.reuse, R207, PT ;  /* 0x000000cf0c00720c */ /* 0x040fe20003f86270 */
[----:B------:R-:W-:Y:S01]  /*1de0*/  IMAD.SHL.U32 R211, R211, 0x8, RZ ;  /* 0x00000008d3d37824 */ /* 0x000fe200078e00ff */
[CC--:B------:R-:W-:Y:S01]  /*1df0*/  ISETP.GE.AND P3, PT, R12.reuse, R19.reuse, PT ;  /* 0x000000130c00720c */ /* 0x0c0fe20003f66270 */
[----:B------:R-:W-:Y:S01]  /*1e00*/  IMAD.WIDE R36, R37, 0x40, R28 ;  /* 0x0000004025247825 */ /* 0x000fe200078e021c */
[----:B------:R-:W-:-:S02]  /*1e10*/  ISETP.GE.AND P0, PT, R12, R19, PT ;  /* 0x000000130c00720c */ /* 0x000fc40003f06270 */
[----:B------:R-:W-:Y:S01]  /*1e20*/  IADD3 R30, R28, 0x20, RZ ;  /* 0x000000201c1e7810 */ /* 0x000fe20007ffe0ff */
[----:B--2---:R-:W-:-:S04]  /*1e30*/  @P1 IMAD.WIDE.U32 R20, R0, R2, RZ ;  /* 0x0000000200141225 */ /* 0x004fc800078e00ff */
[----:B------:R-:W-:Y:S02]  /*1e40*/  @P1 IMAD R3, R0, R3, R21 ;  /* 0x0000000300031224 */ /* 0x000fe400078e0215 */
[----:B------:R-:W-:Y:S02]  /*1e50*/  IMAD.SHL.U32 R0, R28, 0x40, RZ ;  /* 0x000000401c007824 */ /* 0x000fe400078e00ff */
[-C--:B---3--:R-:W-:Y:S01]  /*1e60*/  @!P1 IMAD R2, R23, R4.reuse, RZ ;  /* 0x0000000417029224 */ /* 0x088fe200078e02ff */
[----:B------:R-:W-:Y:S01]  /*1e70*/  LOP3.LUT R23, R14, 0xfffffff0, RZ, 0xc0, !PT ;  /* 0xfffffff00e177812 */ /* 0x000fe200078ec0ff */
[----:B------:R-:W-:-:S04]  /*1e80*/  @!P1 IMAD.WIDE.U32 R26, R213, R4, RZ ;  /* 0x00000004d51a9225 */ /* 0x000fc800078e00ff */
[----:B------:R-:W-:Y:S02]  /*1e90*/  @!P1 IMAD R5, R213, R5, R2 ;  /* 0x00000005d5059224 */ /* 0x000fe400078e0202 */
[----:B------:R-:W-:Y:S01]  /*1ea0*/  IMAD.IADD R2, R6, 0x1, -R25 ;  /* 0x0000000106027824 */ /* 0x000fe200078e0a19 */
[----:B------:R-:W-:Y:S01]  /*1eb0*/  LOP3.LUT R25, R0, 0x1c0, RZ, 0xc0, !PT ;  /* 0x000001c000197812 */ /* 0x000fe200078ec0ff */
[----:B------:R-:W-:Y:S02]  /*1ec0*/  IMAD.IADD R21, R6, 0x1, -R23 ;  /* 0x0000000106157824 */ /* 0x000fe400078e0a17 */
[----:B------:R-:W-:Y:S01]  /*1ed0*/  IMAD.SHL.U32 R212, R2, 0x8, RZ ;  /* 0x0000000802d47824 */ /* 0x000fe200078e00ff */
[----:B------:R-:W-:Y:S01]  /*1ee0*/  SHF.R.U32.HI R10, RZ, 0x3, R25 ;  /* 0x00000003ff0a7819 */ /* 0x000fe20000011619 */
[----:B------:R-:W-:Y:S01]  /*1ef0*/  @P1 IMAD.MOV.U32 R0, RZ, RZ, R20 ;  /* 0x000000ffff001224 */ /* 0x000fe200078e0014 */
[----:B------:R-:W-:Y:S01]  /*1f00*/  SHF.R.S32.HI R18, RZ, 0x1f, R21 ;  /* 0x0000001fff127819 */ /* 0x000fe20000011415 */
[----:B------:R-:W-:Y:S01]  /*1f10*/  IMAD R20, R22, UR7, R7 ;  /* 0x0000000716147c24 */ /* 0x000fe2000f8e0207 */
[----:B------:R-:W-:Y:S01]  /*1f20*/  IADD3 R8, P2, R212, R8, RZ ;  /* 0x00000008d4087210 */ /* 0x000fe20007f5e0ff */
[----:B------:R-:W-:Y:S01]  /*1f30*/  @!P1 IMAD.IADD R3, R27, 0x1, R5 ;  /* 0x000000011b039824 */ /* 0x000fe200078e0205 */
[--C-:B------:R-:W-:Y:S01]  /*1f40*/  SHF.R.S32.HI R40, RZ, 0x1f, R212.reuse ;  /* 0x0000001fff287819 */ /* 0x100fe200000114d4 */
[----:B------:R-:W-:Y:S01]  /*1f50*/  IMAD.MOV.U32 R7, RZ, RZ, 0x10 ;  /* 0x00000010ff077424 */ /* 0x000fe200078e00ff */
[----:B------:R-:W-:Y:S01]  /*1f60*/  LOP3.LUT R23, R25, 0x38, R212, 0xf8, !PT ;  /* 0x0000003819177812 */ /* 0x000fe200078ef8d4 */
[----:B------:R-:W-:Y:S01]  /*1f70*/  IMAD.MOV.U32 R5, RZ, RZ, 0x20 ;  /* 0x00000020ff057424 */ /* 0x000fe200078e00ff */
[----:B------:R-:W-:Y:S01]  /*1f80*/  @!P1 MOV R0, R26 ;  /* 0x0000001a00009202 */ /* 0x000fe20000000f00 */
[----:B------:R-:W-:Y:S01]  /*1f90*/  IMAD.X R9, R40, 0x1, R9, P2 ;  /* 0x0000000128097824 */ /* 0x000fe200010e0609 */
[----:B------:R-:W-:-:S02]  /*1fa0*/  LOP3.LUT R10, R23, R10, RZ, 0x3c, !PT ;  /* 0x0000000a170a7212 */ /* 0x000fc400078e3cff */
[----:B------:R-:W-:Y:S01]  /*1fb0*/  LEA.HI R18, R18, R21, RZ, 0x3 ;  /* 0x0000001512127211 */ /* 0x000fe200078f18ff */
[----:B------:R-:W-:Y:S01]  /*1fc0*/  IMAD.WIDE.U32 R22, R22, UR6, R8 ;  /* 0x0000000616167c25 */ /* 0x000fe2000f8e0008 */
[----:B------:R-:W-:Y:S01]  /*1fd0*/  IADD3 R32, P1, R212, R0, RZ ;  /* 0x00000000d4207210 */ /* 0x000fe20007f3e0ff */
[----:B------:R-:W2:Y:S01]  /*1fe0*/  LDC.64 R8, c[0x0][0x3c8] ;  /* 0x0000f200ff087b82 */ /* 0x000ea20000000a00 */
[----:B------:R-:W-:Y:S02]  /*1ff0*/  LOP3.LUT R4, R18, 0xfffffff8, RZ, 0xc0, !PT ;  /* 0xfffffff812047812 */ /* 0x000fe400078ec0ff */
[----:B------:R-:W-:Y:S01]  /*2000*/  SHF.R.S32.HI R25, RZ, 0x1f, R24 ;  /* 0x0000001fff197819 */ /* 0x000fe20000011418 */
[----:B------:R-:W-:Y:S01]  /*2010*/  IMAD.X R33, R40, 0x1, R3, P1 ;  /* 0x0000000128217824 */ /* 0x000fe200008e0603 */
[----:B------:R-:W-:Y:S01]  /*2020*/  IADD3 R0, P5, R28, R13, RZ ;  /* 0x0000000d1c007210 */ /* 0x000fe20007fbe0ff */
[----:B------:R-:W-:Y:S01]  /*2030*/  IMAD.IADD R21, R21, 0x1, -R4 ;  /* 0x0000000115157824 */ /* 0x000fe200078e0a04 */
[----:B------:R-:W-:Y:S01]  /*2040*/  LOP3.LUT R211, R10, 0xfffffe00, R211, 0xf8, !PT ;  /* 0xfffffe000ad37812 */ /* 0x000fe200078ef8d3 */
[----:B------:R-:W-:-:S02]  /*2050*/  IMAD R35, R25, UR4, RZ ;  /* 0x0000000419237c24 */ /* 0x000fc4000f8e02ff */
[C---:B------:R-:W-:Y:S01]  /*2060*/  IMAD.WIDE.U32 R32, R24.reuse, UR4, R32 ;  /* 0x0000000418207c25 */ /* 0x040fe2000f8e0020 */
[----:B------:R-:W-:Y:S01]  /*2070*/  UMOV UR4, 0x400 ;  /* 0x0000040000047882 */ /* 0x000fe20000000000 */
[----:B------:R-:W-:Y:S01]  /*2080*/  R2P PR, R21, 0x6 ;  /* 0x0000000615007804 */ /* 0x000fe20000000000 */
[----:B-1----:R-:W-:Y:S01]  /*2090*/  ULEA UR4, UR8, UR4, 0x18 ;  /* 0x0000000408047291 */ /* 0x002fe2000f8ec03f */
[----:B------:R-:W-:Y:S02]  /*20a0*/  IMAD R35, R24, UR5, R35 ;  /* 0x0000000518237c24 */ /* 0x000fe4000f8e0223 */
[----:B------:R-:W-:Y:S01]  /*20b0*/  IMAD.X R26, R29, 0x1, R11, P5 ;  /* 0x000000011d1a7824 */ /* 0x000fe200028e060b */
[----:B------:R-:W-:Y:S01]  /*20c0*/  SEL R7, R7, 0xfffffff0, !P1 ;  /* 0xfffffff007077807 */ /* 0x000fe20004800000 */
[C---:B------:R-:W-:Y:S01]  /*20d0*/  VIADD R4, R212.reuse, 0x40 ;  /* 0x00000040d4047836 */ /* 0x040fe20000000000 */
[----:B------:R-:W-:Y:S01]  /*20e0*/  LEA R211, R211, UR4, 0x1 ;  /* 0x00000004d3d37c11 */ /* 0x000fe2000f8e08ff */
[----:B------:R-:W-:Y:S01]  /*20f0*/  VIADD R3, R212, 0x80 ;  /* 0x00000080d4037836 */ /* 0x000fe20000000000 */
[----:B------:R-:W-:Y:S01]  /*2100*/  SEL R5, R5, 0xffffffe0, !P2 ;  /* 0xffffffe005057807 */ /* 0x000fe20005000000 */
[----:B------:R-:W-:Y:S01]  /*2110*/  IMAD.IADD R35, R33, 0x1, R35 ;  /* 0x0000000121237824 */ /* 0x000fe200078e0223 */
        /* <DEDUP_REMOVED lines=36> */
.L_x_4488:
[----:B------:R-:W-:Y:S05]  /*2360*/  BSYNC B0 ;  /* 0x0000000000007941 */ /* 0x000fea0003800000 */
.L_x_4487:
        /* <DEDUP_REMOVED lines=46> */
.L_x_4490:
[----:B------:R-:W-:Y:S05]  /*2650*/  BSYNC B0 ;  /* 0x0000000000007941 */ /* 0x000fea0003800000 */
.L_x_4489:
        /* <DEDUP_REMOVED lines=44> */
.L_x_4492:
[----:B------:R-:W-:Y:S05]  /*2920*/  BSYNC B0 ;  /* 0x0000000000007941 */ /* 0x000fea0003800000 */
.L_x_4491:
        /* <DEDUP_REMOVED lines=39> */
.L_x_4494:
[----:B------:R-:W-:Y:S05]  /*2ba0*/  BSYNC B0 ;  /* 0x0000000000007941 */ /* 0x000fea0003800000 */
.L_x_4493:
        /* <DEDUP_REMOVED lines=39> */
.L_x_4496:
[----:B------:R-:W-:Y:S05]  /*2e20*/  BSYNC B0 ;  /* 0x0000000000007941 */ /* 0x000fea0003800000 */
.L_x_4495:
        /* <DEDUP_REMOVED lines=33> */
.L_x_4498:
[----:B------:R-:W-:Y:S05]  /*3040*/  BSYNC B0 ;  /* 0x0000000000007941 */ /* 0x000fea0003800000 */
.L_x_4497:
        /* <DEDUP_REMOVED lines=37> */
.L_x_4500:
[----:B------:R-:W-:Y:S05]  /*32a0*/  BSYNC B0 ;  /* 0x0000000000007941 */ /* 0x000fea0003800000 */
.L_x_4499:
        /* <DEDUP_REMOVED lines=42> */
.L_x_4502:
[----:B------:R-:W-:Y:S05]  /*3550*/  BSYNC B0 ;  /* 0x0000000000007941 */ /* 0x000fea0003800000 */
.L_x_4501:
[----:B------:R-:W0:Y:S01]  /*3560*/  LDGDEPBAR ;  /* 0x00000000000079af */ /* 0x000e220000000000 */
[----:B-1-34-:R-:W-:Y:S01]  /*3570*/  SHF.R.S32.HI R10, RZ, 0x1f, R213 ;  /* 0x0000001fff0a7819 */ /* 0x01afe200000114d5 */
[----:B------:R-:W-:Y:S01]  /*3580*/  ULDC.64 UR8, c[0x0][0x3d0] ;  /* 0x0000f40000087ab9 */ /* 0x000fe20000000a00 */
[----:B------:R-:W-:Y:S01]  /*3590*/  IMAD.IADD R32, R27, 0x1, -R32 ;  /* 0x000000011b207824 */ /* 0x000fe200078e0a20 */
[----:B------:R-:W-:Y:S01]  /*35a0*/  LEA.HI R84, R17, R6, RZ, 0x5 ;  /* 0x0000000611547211 */ /* 0x000fe200078f28ff */
[----:B------:R-:W-:Y:S01]  /*35b0*/  IMAD.WIDE.U32 R24, R213, UR8, R24 ;  /* 0x00000008d5187c25 */ /* 0x000fe2000f8e0018 */
[----:B------:R-:W-:Y:S01]  /*35c0*/  LOP3.LUT R29, R30, R29, RZ, 0x3c, !PT ;  /* 0x0000001d1e1d7212 */ /* 0x000fe200078e3cff */
[----:B------:R-:W-:Y:S01]  /*35d0*/  ULDC UR5, c[0x0][0x2e8] ;  /* 0x0000ba0000057ab9 */ /* 0x000fe20000000800 */
[----:B------:R-:W-:Y:S01]  /*35e0*/  ISETP.GE.AND P1, PT, R26, R19, PT ;  /* 0x000000131a00720c */ /* 0x000fe20003f26270 */
[----:B------:R-:W-:Y:S01]  /*35f0*/  IMAD R10, R10, UR8, RZ ;  /* 0x000000080a0a7c24 */ /* 0x000fe2000f8e02ff */
[----:B--2---:R-:W-:Y:S01]  /*3600*/  LEA R8, P2, R24, R8, 0x2 ;  /* 0x0000000818087211 */ /* 0x004fe200078410ff */
[----:B------:R-:W-:-:S02]  /*3610*/  IMAD.SHL.U32 R12, R21, 0x40, RZ ;  /* 0x00000040150c7824 */ /* 0x000fc400078e00ff */
[----:B------:R-:W-:Y:S02]  /*3620*/  IMAD R10, R213, UR9, R10 ;  /* 0x00000009d50a7c24 */ /* 0x000fe4000f8e020a */
[----:B------:R-:W-:Y:S01]  /*3630*/  IMAD.SHL.U32 R11, R32, 0x8, RZ ;  /* 0x00000008200b7824 */ /* 0x000fe200078e00ff */
[----:B------:R-:W-:Y:S01]  /*3640*/  LOP3.LUT R12, R12, 0x1c0, RZ, 0xc0, !PT ;  /* 0x000001c00c0c7812 */ /* 0x000fe200078ec0ff */
[----:B------:R-:W-:Y:S02]  /*3650*/  IMAD.IADD R10, R25, 0x1, R10 ;  /* 0x00000001190a7824 */ /* 0x000fe400078e020a */
[----:B------:R-:W-:Y:S01]  /*3660*/  IMAD.IADD R23, R23, 0x1, R20 ;  /* 0x0000000117177824 */ /* 0x000fe200078e0214 */
[----:B------:R-:W-:Y:S01]  /*3670*/  LOP3.LUT R11, R12, 0x8, R11, 0xf8, !PT ;  /* 0x000000080c0b7812 */ /* 0x000fe200078ef80b */
[----:B------:R-:W-:Y:S01]  /*3680*/  IMAD.SHL.U32 R18, R18, 0x40, RZ ;  /* 0x0000004012127824 */ /* 0x000fe200078e00ff */
[----:B------:R-:W-:Y:S01]  /*3690*/  LEA.HI.X R9, R24, R9, R10, 0x2, P2 ;  /* 0x0000000918097211 */ /* 0x000fe200010f140a */
[----:B------:R-:W-:Y:S01]  /*36a0*/  IMAD.WIDE.U32 R22, R0, UR6, R22 ;  /* 0x0000000600167c25 */ /* 0x000fe2000f8e0016 */
[----:B------:R-:W-:-:S04]  /*36b0*/  DEPBAR.LE SB0, 0x0 ;  /* 0x000080000000791a */ /* 0x000fc80000000000 */
[----:B------:R1:W5:Y:S01]  /*36c0*/  LDG.E R82, desc[UR14][R8.64] ;  /* 0x0000000e08527981 */ /* 0x000362000c1e1900 */
[----:B------:R-:W-:Y:S01]  /*36d0*/  SHF.R.U32.HI R12, RZ, 0x3, R12 ;  /* 0x00000003ff0c7819 */ /* 0x000fe2000001160c */
[----:B------:R-:W-:Y:S01]  /*36e0*/  ULDC.64 UR8, c[0x0][0x220] ;  /* 0x0000880000087ab9 */ /* 0x000fe20000000a00 */
[----:B------:R-:W-:Y:S01]  /*36f0*/  SHF.R.S32.HI R83, RZ, 0x5, R84 ;  /* 0x00000005ff537819 */ /* 0x000fe20000011454 */
[----:B------:R-:W-:Y:S01]  /*3700*/  BAR.SYNC.DEFER_BLOCKING 0x0 ;  /* 0x0000000000007b1d */ /* 0x000fe20000010000 */
[----:B------:R-:W-:Y:S01]  /*3710*/  LOP3.LUT R11, R11, R12, RZ, 0x3c, !PT ;  /* 0x0000000c0b0b7212 */ /* 0x000fe200078e3cff */
[----:B------:R-:W-:-:S03]  /*3720*/  IMAD R205, R32, 0x200, R29 ;  /* 0x0000020020cd7824 */ /* 0x000fc600078e021d */
[----:B------:R-:W-:Y:S01]  /*3730*/  LOP3.LUT R0, R11, 0xfffffe00, R18, 0xf8, !PT ;  /* 0xfffffe000b007812 */ /* 0x000fe200078ef812 */
[----:B------:R-:W-:Y:S01]  /*3740*/  IMAD.IADD R17, R23, 0x1, R16 ;  /* 0x0000000117117824 */ /* 0x000fe200078e0210 */
[----:B------:R-:W-:Y:S01]  /*3750*/  LEA R222, P2, R22, UR8, 0x1 ;  /* 0x0000000816de7c11 */ /* 0x000fe2000f8408ff */
[----:B------:R1:W-:Y:S04]  /*3760*/  @P6 STS.128 [R211+0xc000], RZ ;  /* 0x00c000ffd3006388 */ /* 0x0003e80000000c00 */
[----:B------:R1:W-:Y:S04]  /*3770*/  @P6 STS.128 [R211+0xe000], RZ ;  /* 0x00e000ffd3006388 */ /* 0x0003e80000000c00 */
[----:B------:R1:W-:Y:S01]  /*3780*/  @P6 STS.128 [R211+0x10000], RZ ;  /* 0x010000ffd3006388 */ /* 0x0003e20000000c00 */
[----:B------:R-:W-:Y:S01]  /*3790*/  IMAD R206, R83, 0x400, R0 ;  /* 0x0000040053ce7824 */ /* 0x000fe200078e0200 */
[----:B------:R-:W-:Y:S01]  /*37a0*/  USHF.L.U32 UR16, UR6, 0x4, URZ ;  /* 0x0000000406107899 */ /* 0x000fe2000800063f */
[----:B------:R-:W2:Y:S01]  /*37b0*/  MUFU.RCP R87, UR5 ;  /* 0x0000000500577d08 */ /* 0x000ea20008001000 */
[----:B------:R-:W-:Y:S01]  /*37c0*/  BSSY B0, `(.L_x_4503) ;  /* 0x000001c000007945 */ /* 0x000fe20003800000 */
        /* <DEDUP_REMOVED lines=27> */
.L_x_4504:
[----:B------:R-:W-:Y:S05]  /*3980*/  BSYNC B0 ;  /* 0x0000000000007941 */ /* 0x000fea0003800000 */
.L_x_4503:
        /* <DEDUP_REMOVED lines=36> */
.L_x_4506:
[----:B------:R-:W-:Y:S05]  /*3bd0*/  BSYNC B0 ;  /* 0x0000000000007941 */ /* 0x000fea0003800000 */
.L_x_4505:
        /* <DEDUP_REMOVED lines=37> */
.L_x_4508:
[----:B------:R-:W-:Y:S05]  /*3e30*/  BSYNC B0 ;  /* 0x0000000000007941 */ /* 0x000fea0003800000 */
.L_x_4507:
        /* <DEDUP_REMOVED lines=40> */
.L_x_4510:
[----:B------:R-:W-:Y:S05]  /*40c0*/  BSYNC B0 ;  /* 0x0000000000007941 */ /* 0x000fea0003800000 */
.L_x_4509:
[----:B------:R-:W-:Y:S01]  /*40d0*/  LDSM.16.M88.4 R64, [R206] ;  /* 0x00000000ce40783b */ /* 0x000fe20000000200 */
[----:B------:R-:W-:Y:S01]  /*40e0*/  R2P PR, R2, 0x6 ;  /* 0x0000000602007804 */ /* 0x000fe20000000000 */
[C---:B------:R-:W-:Y:S01]  /*40f0*/  VIADD R2, R205.reuse, 0x6000 ;  /* 0x00006000cd027836 */ /* 0x040fe20000000000 */
[----:B------:R-:W-:Y:S01]  /*4100*/  ULDC UR7, c[0x0][0x39c] ;  /* 0x0000e70000077ab9 */ /* 0x000fe20000000800 */
[----:B------:R-:W3:Y:S01]  /*4110*/  LDSM.16.M88.4 R16, [R205+0x6000] ;  /* 0x00600000cd10783b */ /* 0x000ee20000000200 */
[----:B------:R-:W-:Y:S02]  /*4120*/  VIADD R203, R205, 0x6020 ;  /* 0x00006020cdcb7836 */ /* 0x000fe40000000000 */
[----:B--2--5:R-:W-:Y:S01]  /*4130*/  FMUL.FTZ R82, R82, R87 ;  /* 0x0000005752527220 */ /* 0x024fe20000410000 */
[--C-:B------:R-:W-:Y:S01]  /*4140*/  IMAD R204, R7, 0x2, R206.reuse ;  /* 0x0000000207cc7824 */ /* 0x100fe200078e02ce */
[----:B-1----:R-:W1:Y:S01]  /*4150*/  LDSM.16.M88.4 R8, [R205+0x6800] ;  /* 0x00680000cd08783b */ /* 0x002e620000000200 */
[----:B------:R-:W-:-:S02]  /*4160*/  IMAD R202, R5, 0x2, R206 ;  /* 0x0000000205ca7824 */ /* 0x000fc400078e02ce */
[----:B------:R-:W-:Y:S01]  /*4170*/  R2UR UR5, R82 ;  /* 0x00000000520572ca */ /* 0x000fe200000e0000 */
[----:B------:R-:W2:Y:S01]  /*4180*/  LDSM.16.M88.4 R72, [R205+0x7000] ;  /* 0x00700000cd48783b */ /* 0x000ea20000000200 */
        /* <DEDUP_REMOVED lines=23> */
[----:B------:R-:W-:Y:S01]  /*4300*/  VIADD R184, R203, 0x5800 ;  /* 0x00005800cbb87836 */ /* 0x000fe20000000000 */
[C---:B---3--:R-:W-:Y:S02]  /*4310*/  HMMA.16816.F32 R20, R64.reuse, R16, RZ ;  /* 0x000000104014723c */ /* 0x048fe400000018ff */
[----:B------:R-:W3:Y:S04]  /*4320*/  LDSM.16.M88.4 R36, [R199+0x6000] ;  /* 0x00600000c724783b */ /* 0x000ee80000000200 */
[----:B------:R-:W3:Y:S01]  /*4330*/  LDSM.16.M88.4 R32, [R199+0x6800] ;  /* 0x00680000c720783b */ /* 0x000ee20000000200 */
[C---:B------:R-:W-:Y:S03]  /*4340*/  HMMA.16816.F32 R16, R64.reuse, R18, RZ ;  /* 0x000000124010723c */ /* 0x040fe600000018ff */
[----:B------:R-:W-:Y:S03]  /*4350*/  LDSM.16.M88.4 R60, [R201] ;  /* 0x00000000c93c783b */ /* 0x000fe60000000200 */
[C---:B-1----:R-:W-:Y:S01]  /*4360*/  HMMA.16816.F32 R12, R64.reuse, R8, RZ ;  /* 0x00000008400c723c */ /* 0x042fe200000018ff */
[----:B------:R-:W0:Y:S05]  /*4370*/  LDGDEPBAR ;  /* 0x00000000000079af */ /* 0x000e2a0000000000 */
[C---:B--2---:R-:W-:Y:S06]  /*4380*/  HMMA.16816.F32 R76, R64.reuse, R72, RZ ;  /* 0x00000048404c723c */ /* 0x044fec00000018ff */
[C---:B------:R-:W-:Y:S06]  /*4390*/  HMMA.16816.F32 R8, R64.reuse, R10, RZ ;  /* 0x0000000a4008723c */ /* 0x040fec00000018ff */
[C---:B------:R-:W-:Y:S06]  /*43a0*/  HMMA.16816.F32 R72, R64.reuse, R74, RZ ;  /* 0x0000004a4048723c */ /* 0x040fec00000018ff */
[C---:B----4-:R-:W-:Y:S06]  /*43b0*/  HMMA.16816.F32 R68, R64.reuse, R28, RZ ;  /* 0x0000001c4044723c */ /* 0x050fec00000018ff */
[----:B------:R-:W-:Y:S01]  /*43c0*/  HMMA.16816.F32 R64, R64, R30, RZ ;  /* 0x0000001e4040723c */ /* 0x000fe200000018ff */
[----:B------:R-:W1:Y:S05]  /*43d0*/  LDSM.16.M88.4 R28, [R199+0x7000] ;  /* 0x00700000c71c783b */ /* 0x000e6a0000000200 */
[C---:B------:R-:W-:Y:S06]  /*43e0*/  HMMA.16816.F32 R20, R44.reuse, R24, R20 ;  /* 0x000000182c14723c */ /* 0x040fec0000001814 */
        /* <DEDUP_REMOVED lines=12> */
[C---:B---3--:R-:W-:Y:S06]  /*44b0*/  HMMA.16816.F32 R20, R40.reuse, R36, R20 ;  /* 0x000000242814723c */ /* 0x048fec0000001814 */
        /* <DEDUP_REMOVED lines=59> */
[----:B------:R-:W-:Y:S05]  /*4870*/  LDSM.16.M88.4 R40, [R205+0xb000] ;  /* 0x00b00000cd28783b */ /* 0x000fea0000000200 */
[C---:B-1----:R-:W-:Y:S06]  /*4880*/  HMMA.16816.F32 R68, R56.reuse, R28, R68 ;  /* 0x0000001c3844723c */ /* 0x042fec0000001844 */
[----:B------:R-:W-:Y:S01]  /*4890*/  HMMA.16816.F32 R64, R56, R30, R64 ;  /* 0x0000001e3840723c */ /* 0x000fe20000001840 */
[----:B------:R-:W1:Y:S04]  /*48a0*/  LDSM.16.M88.4 R28, [R205+0xa800] ;  /* 0x00a80000cd1c783b */ /* 0x000e680000000200 */
[----:B------:R-:W-:Y:S01]  /*48b0*/  LDSM.16.M88.4 R56, [R204+0x4000] ;  /* 0x00400000cc38783b */ /* 0x000fe20000000200 */
[C---:B----4-:R-:W-:Y:S06]  /*48c0*/  HMMA.16816.F32 R20, R52.reuse, R44, R20 ;  /* 0x0000002c3414723c */ /* 0x050fec0000001814 */
[C---:B------:R-:W-:Y:S01]  /*48d0*/  HMMA.16816.F32 R16, R52.reuse, R46, R16 ;  /* 0x0000002e3410723c */ /* 0x040fe20000001810 */
[----:B------:R-:W4:Y:S05]  /*48e0*/  LDSM.16.M88.4 R44, [R205+0xb800] ;  /* 0x00b80000cd2c783b */ /* 0x000f2a0000000200 */
[C---:B------:R-:W-:Y:S06]  /*48f0*/  HMMA.16816.F32 R12, R52.reuse, R60, R12 ;  /* 0x0000003c340c723c */ /* 0x040fec000000180c */
[C---:B------:R-:W-:Y:S01]  /*4900*/  HMMA.16816.F32 R8, R52.reuse, R62, R8 ;  /* 0x0000003e3408723c */ /* 0x040fe20000001808 */
[----:B------:R-:W-:Y:S05]  /*4910*/  LDSM.16.M88.4 R60, [R199+0xb800] ;  /* 0x00b80000c73c783b */ /* 0x000fea0000000200 */
[C---:B------:R-:W-:Y:S06]  /*4920*/  HMMA.16816.F32 R76, R52.reuse, R36, R76 ;  /* 0x00000024344c723c */ /* 0x040fec000000184c */
[C---:B------:R-:W-:Y:S01]  /*4930*/  HMMA.16816.F32 R72, R52.reuse, R38, R72 ;  /* 0x000000263448723c */ /* 0x040fe20000001848 */
[----:B------:R-:W4:Y:S05]  /*4940*/  LDSM.16.M88.4 R36, [R203+0x4000] ;  /* 0x00400000cb24783b */ /* 0x000f2a0000000200 */
[C---:B--2---:R-:W-:Y:S06]  /*4950*/  HMMA.16816.F32 R68, R52.reuse, R24, R68 ;  /* 0x000000183444723c */ /* 0x044fec0000001844 */
[----:B------:R-:W-:Y:S01]  /*4960*/  HMMA.16816.F32 R64, R52, R26, R64 ;  /* 0x0000001a3440723c */ /* 0x000fe20000001840 */
[----:B------:R-:W2:Y:S04]  /*4970*/  LDSM.16.M88.4 R24, [R203+0x4800] ;  /* 0x00480000cb18783b */ /* 0x000ea80000000200 */
[----:B------:R-:W-:Y:S01]  /*4980*/  LDSM.16.M88.4 R52, [R202+0x4000] ;  /* 0x00400000ca34783b */ /* 0x000fe20000000200 */
        /* <DEDUP_REMOVED lines=8> */
[----:B------:R-:W1:Y:S05]  /*4a10*/  LDSM.16.M88.4 R40, [R199+0xa000] ;  /* 0x00a00000c728783b */ /* 0x000e6a0000000200 */
[C---:B----4-:R-:W-:Y:S06]  /*4a20*/  HMMA.16816.F32 R68, R48.reuse, R44, R68 ;  /* 0x0000002c3044723c */ /* 0x050fec0000001844 */
[----:B------:R-:W-:Y:S01]  /*4a30*/  HMMA.16816.F32 R64, R48, R46, R64 ;  /* 0x0000002e3040723c */ /* 0x000fe20000001840 */
[----:B------:R-:W4:Y:S04]  /*4a40*/  LDSM.16.M88.4 R44, [R199+0xa800] ;  /* 0x00a80000c72c783b */ /* 0x000f280000000200 */
[----:B------:R-:W-:Y:S01]  /*4a50*/  LDSM.16.M88.4 R48, [R192+0x4000] ;  /* 0x00400000c030783b */ /* 0x000fe20000000200 */
        /* <DEDUP_REMOVED lines=9> */
[C---:B-1----:R-:W-:Y:S06]  /*4af0*/  HMMA.16816.F32 R64, R56.reuse, R30, R64 ;  /* 0x0000001e3840723c */ /* 0x042fec0000001840 */
[----:B------:R-:W-:Y:S01]  /*4b00*/  HMMA.16816.F32 R68, R56, R28, R68 ;  /* 0x0000001c3844723c */ /* 0x000fe20000001844 */
[----:B------:R-:W-:Y:S05]  /*4b10*/  LDSM.16.M88.4 R28, [R192+0x5000] ;  /* 0x00500000c01c783b */ /* 0x000fea0000000200 */
[C---:B------:R-:W-:Y:S06]  /*4b20*/  HMMA.16816.F32 R20, R52.reuse, R40, R20 ;  /* 0x000000283414723c */ /* 0x040fec0000001814 */
[C---:B------:R-:W-:Y:S06]  /*4b30*/  HMMA.16816.F32 R16, R52.reuse, R42, R16 ;  /* 0x0000002a3410723c */ /* 0x040fec0000001810 */
[----:B----4-:R-:W-:Y:S01]  /*4b40*/  HMMA.16816.F32 R40, R52, R44, R12 ;  /* 0x0000002c3428723c */ /* 0x010fe2000000180c */
[----:B------:R-:W1:Y:S01]  /*4b50*/  LDSM.16.M88.4 R12, [R192+0x5800] ;  /* 0x00580000c00c783b */ /* 0x000e620000000200 */
[----:B------:R-:W-:-:S04]  /*4b60*/  DEPBAR.LE SB0, 0x0 ;  /* 0x000080000000791a */ /* 0x000fc80000000000 */
[C---:B------:R-:W-:Y:S06]  /*4b70*/  HMMA.16816.F32 R8, R52.reuse, R46, R8 ;  /* 0x0000002e3408723c */ /* 0x040fec0000001808 */
[C---:B--2---:R-:W-:Y:S06]  /*4b80*/  HMMA.16816.F32 R76, R52.reuse, R24, R76 ;  /* 0x00000018344c723c */ /* 0x044fec000000184c */
[----:B------:R-:W-:Y:S01]  /*4b90*/  HMMA.16816.F32 R64, R52, R62, R64 ;  /* 0x0000003e3440723c */ /* 0x000fe20000001840 */
[----:B------:R-:W-:-:S05]  /*4ba0*/  LOP3.LUT R25, R84, 0xffffffe0, RZ, 0xc0, !PT ;  /* 0xffffffe054197812 */ /* 0x000fca00078ec0ff */
[C---:B------:R-:W-:Y:S01]  /*4bb0*/  IMAD.IADD R2, R6.reuse, 0x1, -R25 ;  /* 0x0000000106027824 */ /* 0x040fe200078e0a19 */
[----:B------:R-:W-:Y:S01]  /*4bc0*/  HMMA.16816.F32 R68, R52, R60, R68 ;  /* 0x0000003c3444723c */ /* 0x000fe20000001844 */
[----:B------:R-:W-:-:S03]  /*4bd0*/  IMAD.SHL.U32 R6, R6, 0x2, RZ ;  /* 0x0000000206067824 */ /* 0x000fc600078e00ff */
[----:B------:R-:W-:Y:S02]  /*4be0*/  SHF.R.S32.HI R25, RZ, 0x1f, R2 ;  /* 0x0000001fff197819 */ /* 0x000fe40000011402 */
[----:B------:R-:W-:Y:S01]  /*4bf0*/  HMMA.16816.F32 R20, R36, R48, R20 ;  /* 0x000000302414723c */ /* 0x000fe20000001814 */
[----:B------:R-:W-:Y:S02]  /*4c00*/  LOP3.LUT R6, R6, 0x6, RZ, 0xc0, !PT ;  /* 0x0000000606067812 */ /* 0x000fe400078ec0ff */
[----:B------:R-:W-:-:S03]  /*4c10*/  LEA.HI R25, R25, R2, RZ, 0x2 ;  /* 0x0000000219197211 */ /* 0x000fc600078f10ff */
[----:B------:R-:W-:Y:S01]  /*4c20*/  HMMA.16816.F32 R16, R36, R50, R16 ;  /* 0x000000322410723c */ /* 0x000fe20000001810 */
[----:B------:R-:W-:Y:S01]  /*4c30*/  SHF.R.S32.HI R2, RZ, 0x2, R25 ;  /* 0x00000002ff027819 */ /* 0x000fe20000011419 */
[----:B------:R-:W-:-:S04]  /*4c40*/  VIADD R6, R6, UR11 ;  /* 0x0000000b06067c36 */ /* 0x000fc80008000000 */
[C---:B---3--:R-:W-:Y:S01]  /*4c50*/  HMMA.16816.F32 R8, R36.reuse, R34, R8 ;  /* 0x000000222408723c */ /* 0x048fe20000001808 */
[----:B------:R-:W-:Y:S01]  /*4c60*/  IMAD R2, R83, 0x10, R2 ;  /* 0x0000001053027824 */ /* 0x000fe200078e0202 */
[C---:B------:R-:W-:Y:S01]  /*4c70*/  ISETP.GE.AND P2, PT, R6.reuse, R133, PT ;  /* 0x000000850600720c */ /* 0x040fe20003f46270 */
[C---:B------:R-:W-:Y:S02]  /*4c80*/  VIADD R48, R6.reuse, 0x29 ;  /* 0x0000002906307836 */ /* 0x040fe40000000000 */
[----:B------:R-:W-:Y:S01]  /*4c90*/  IMAD.IADD R2, R85, 0x1, R2 ;  /* 0x0000000155027824 */ /* 0x000fe200078e0202 */
[----:B------:R-:W-:Y:S01]  /*4ca0*/  HMMA.16816.F32 R40, R36, R32, R40 ;  /* 0x000000202428723c */ /* 0x000fe20000001828 */
[----:B------:R-:W-:-:S05]  /*4cb0*/  VIADD R34, R6, 0x18 ;  /* 0x0000001806227836 */ /* 0x000fca0000000000 */
[----:B------:R-:W-:Y:S01]  /*4cc0*/  HMMA.16816.F32 R72, R52, R26, R72 ;  /* 0x0000001a3448723c */ /* 0x000fe20000001848 */
[----:B------:R-:W-:Y:S02]  /*4cd0*/  VIADD R32, R6, 0x19 ;  /* 0x0000001906207836 */ /* 0x000fe40000000000 */
[----:B------:R-:W-:Y:S01]  /*4ce0*/  FMUL.FTZ R22, R22, UR7 ;  /* 0x0000000716167c20 */ /* 0x000fe20008410000 */
[----:B------:R-:W-:Y:S01]  /*4cf0*/  FMUL.FTZ R24, R23, UR7 ;  /* 0x0000000717187c20 */ /* 0x000fe20008410000 */
[----:B------:R-:W-:Y:S01]  /*4d00*/  ISETP.GE.AND P3, PT, R34, R133, PT ;  /* 0x000000852200720c */ /* 0x000fe20003f66270 */
[C---:B-1----:R-:W-:Y:S01]  /*4d10*/  HMMA.16816.F32 R64, R36.reuse, R14, R64 ;  /* 0x0000000e2440723c */ /* 0x042fe20000001840 */
[----:B------:R-:W-:Y:S01]  /*4d20*/  FMUL.FTZ R16, R16, UR7 ;  /* 0x0000000710107c20 */ /* 0x000fe20008410000 */
[----:B------:R-:W-:Y:S01]  /*4d30*/  FMUL.FTZ R27, R17, UR7 ;  /* 0x00000007111b7c20 */ /* 0x000fe20008410000 */
[----:B------:R-:W-:Y:S01]  /*4d40*/  FMUL.FTZ R23, R18, UR7 ;  /* 0x0000000712177c20 */ /* 0x000fe20008410000 */
[----:B------:R-:W-:Y:S02]  /*4d50*/  MUFU.TANH R22, R22 ;  /* 0x0000001600167308 */ /* 0x000fe40000002400 */
[C---:B------:R-:W-:Y:S01]  /*4d60*/  HMMA.16816.F32 R68, R36.reuse, R12, R68 ;  /* 0x0000000c2444723c */ /* 0x040fe20000001844 */
[----:B------:R-:W-:Y:S01]  /*4d70*/  FMUL.FTZ R15, R21, UR7 ;  /* 0x00000007150f7c20 */ /* 0x000fe20008410000 */
[----:B------:R-:W-:Y:S01]  /*4d80*/  IADD3 R14, R6, 0x1, RZ ;  /* 0x00000001060e7810 */ /* 0x000fe20007ffe0ff */
[----:B------:R-:W-:Y:S01]  /*4d90*/  FMUL.FTZ R21, R19, UR7 ;  /* 0x0000000713157c20 */ /* 0x000fe20008410000 */
[----:B------:R-:W-:Y:S01]  /*4da0*/  FMUL.FTZ R19, R8, UR7 ;  /* 0x0000000708137c20 */ /* 0x000fe20008410000 */
[----:B------:R-:W-:Y:S01]  /*4db0*/  FMUL.FTZ R8, R11, UR7 ;  /* 0x000000070b087c20 */ /* 0x000fe20008410000 */
[C---:B------:R-:W-:Y:S01]  /*4dc0*/  HMMA.16816.F32 R76, R36.reuse, R28, R76 ;  /* 0x0000001c244c723c */ /* 0x040fe2000000184c */
[----:B------:R-:W-:Y:S01]  /*4dd0*/  FMUL.FTZ R13, R20, UR7 ;  /* 0x00000007140d7c20 */ /* 0x000fe20008410000 */
[----:B------:R-:W-:Y:S01]  /*4de0*/  IADD3 R20, R133, R2, -R134 ;  /* 0x0000000285147210 */ /* 0x000fe20007ffe886 */
[----:B------:R-:W-:Y:S01]  /*4df0*/  VIADD R12, R6, 0x8 ;  /* 0x00000008060c7836 */ /* 0x000fe20000000000 */
[----:B------:R-:W1:Y:S01]  /*4e00*/  MUFU.TANH R29, R16 ;  /* 0x00000010001d7308 */ /* 0x000e620000002400 */
[----:B------:R-:W-:Y:S01]  /*4e10*/  FMUL.FTZ R25, R40, UR7 ;  /* 0x0000000728197c20 */ /* 0x000fe20008410000 */
[----:B------:R-:W-:Y:S01]  /*4e20*/  HMMA.16816.F32 R72, R36, R30, R72 ;  /* 0x0000001e2448723c */ /* 0x000fe20000001848 */
[----:B------:R-:W-:-:S02]  /*4e30*/  IMAD.IADD R26, R20, 0x1, -R12 ;  /* 0x00000001141a7824 */ /* 0x000fc400078e0a0c */
[----:B------:R-:W-:Y:S01]  /*4e40*/  FMUL.FTZ R41, R41, UR7 ;  /* 0x0000000729297c20 */ /* 0x000fe20008410000 */
[----:B------:R-:W-:Y:S01]  /*4e50*/  IMAD.IADD R28, R20, 0x1, -R14 ;  /* 0x00000001141c7824 */ /* 0x000fe200078e0a0e */
[-C--:B------:R-:W-:Y:S01]  /*4e60*/  ISETP.GE.AND P0, PT, R12, R133.reuse, PT ;  /* 0x000000850c00720c */ /* 0x080fe20003f06270 */
[----:B------:R-:W-:Y:S01]  /*4e70*/  FMUL.FTZ R10, R10, UR7 ;  /* 0x000000070a0a7c20 */ /* 0x000fe20008410000 */
[----:B------:R-:W2:Y:S01]  /*4e80*/  MUFU.TANH R15, R15 ;  /* 0x0000000f000f7308 */ /* 0x000ea20000002400 */
[----:B------:R-:W-:Y:S01]  /*4e90*/  IABS R26, R26 ;  /* 0x0000001a001a7213 */ /* 0x000fe20000000000 */
[----:B------:R-:W-:Y:S01]  /*4ea0*/  VIADD R38, R6, 0x10 ;  /* 0x0000001006267836 */ /* 0x000fe20000000000 */
[----:B------:R-:W-:Y:S01]  /*4eb0*/  IABS R28, R28 ;  /* 0x0000001c001c7213 */ /* 0x000fe20000000000 */
[C---:B------:R-:W-:Y:S01]  /*4ec0*/  IMAD.IADD R30, R20.reuse, 0x1, -R6 ;  /* 0x00000001141e7824 */ /* 0x040fe200078e0a06 */
[----:B------:R-:W-:Y:S01]  /*4ed0*/  I2FP.F32.S32 R26, R26 ;  /* 0x0000001a001a7245 */ /* 0x000fe20000201400 */
[----:B------:R-:W-:Y:S01]  /*4ee0*/  IMAD.IADD R44, R20, 0x1, -R38 ;  /* 0x00000001142c7824 */ /* 0x000fe200078e0a26 */
[----:B------:R-:W-:Y:S01]  /*4ef0*/  I2FP.F32.S32 R28, R28 ;  /* 0x0000001c001c7245 */ /* 0x000fe20000201400 */
[----:B------:R-:W3:Y:S01]  /*4f00*/  MUFU.TANH R13, R13 ;  /* 0x0000000d000d7308 */ /* 0x000ee20000002400 */
[----:B------:R-:W-:Y:S01]  /*4f10*/  IABS R30, R30 ;  /* 0x0000001e001e7213 */ /* 0x000fe20000000000 */
[----:B-1----:R-:W-:Y:S01]  /*4f20*/  FFMA.FTZ R29, R26, -UR5, R29 ;  /* 0x800000051a1d7c23 */ /* 0x002fe2000801001d */
[----:B------:R-:W-:Y:S01]  /*4f30*/  VIADD R26, R6, 0x9 ;  /* 0x00000009061a7836 */ /* 0x000fe20000000000 */
[----:B------:R-:W-:Y:S01]  /*4f40*/  IABS R44, R44 ;  /* 0x0000002c002c7213 */ /* 0x000fe20000000000 */
[----:B------:R-:W-:Y:S01]  /*4f50*/  FMUL.FTZ R76, R76, UR7 ;  /* 0x000000074c4c7c20 */ /* 0x000fe20008410000 */
[----:B------:R-:W-:Y:S01]  /*4f60*/  I2FP.F32.S32 R30, R30 ;  /* 0x0000001e001e7245 */ /* 0x000fe20000201400 */
[----:B------:R-:W-:Y:S01]  /*4f70*/  IMAD.IADD R46, R20, 0x1, -R26 ;  /* 0x00000001142e7824 */ /* 0x000fe200078e0a1a */
[----:B------:R1:W4:Y:S01]  /*4f80*/  MUFU.TANH R11, R25 ;  /* 0x00000019000b7308 */ /* 0x0003220000002400 */
[----:B--2---:R-:W-:Y:S01]  /*4f90*/  FFMA.FTZ R31, R28, -UR5, R15 ;  /* 0x800000051c1f7c23 */ /* 0x004fe2000801000f */
[----:B------:R-:W-:Y:S01]  /*4fa0*/  IMAD.IADD R28, R20, 0x1, -R34 ;  /* 0x00000001141c7824 */ /* 0x000fe200078e0a22 */
[----:B------:R-:W-:Y:S01]  /*4fb0*/  I2FP.F32.S32 R44, R44 ;  /* 0x0000002c002c7245 */ /* 0x000fe20000201400 */
[----:B------:R-:W-:Y:S01]  /*4fc0*/  FMUL.FTZ R9, R9, UR7 ;  /* 0x0000000709097c20 */ /* 0x000fe20008410000 */
[----:B------:R-:W-:Y:S01]  /*4fd0*/  IABS R46, R46 ;  /* 0x0000002e002e7213 */ /* 0x000fe20000000000 */
[----:B------:R-:W-:Y:S01]  /*4fe0*/  FMUL.FTZ R43, R43, UR7 ;  /* 0x000000072b2b7c20 */ /* 0x000fe20008410000 */
[----:B------:R-:W-:Y:S01]  /*4ff0*/  IABS R28, R28 ;  /* 0x0000001c001c7213 */ /* 0x000fe20000000000 */
[----:B------:R-:W2:Y:S01]  /*5000*/  MUFU.TANH R19, R19 ;  /* 0x0000001300137308 */ /* 0x000ea20000002400 */
[----:B------:R-:W-:Y:S01]  /*5010*/  IADD3 R36, R6, 0x11, RZ ;  /* 0x0000001106247810 */ /* 0x000fe20007ffe0ff */
[----:B---3--:R-:W-:Y:S01]  /*5020*/  FFMA.FTZ R33, R30, -UR5, R13 ;  /* 0x800000051e217c23 */ /* 0x008fe2000801000d */
[----:B------:R-:W-:Y:S01]  /*5030*/  I2FP.F32.S32 R28, R28 ;  /* 0x0000001c001c7245 */ /* 0x000fe20000201400 */
[----:B------:R-:W-:Y:S01]  /*5040*/  FMUL.FTZ R68, R68, UR7 ;  /* 0x0000000744447c20 */ /* 0x000fe20008410000 */
[----:B------:R-:W-:Y:S01]  /*5050*/  I2FP.F32.S32 R46, R46 ;  /* 0x0000002e002e7245 */ /* 0x000fe20000201400 */
[----:B------:R-:W-:Y:S01]  /*5060*/  IMAD.IADD R30, R20, 0x1, -R36 ;  /* 0x00000001141e7824 */ /* 0x000fe200078e0a24 */
[----:B------:R-:W-:Y:S01]  /*5070*/  ISETP.GE.AND P1, PT, R14, R133, PT ;  /* 0x000000850e00720c */ /* 0x000fe20003f26270 */
[----:B------:R-:W3:Y:S01]  /*5080*/  MUFU.TANH R27, R27 ;  /* 0x0000001b001b7308 */ /* 0x000ee20000002400 */
[----:B-1----:R-:W-:Y:S01]  /*5090*/  IADD3 R25, R20, -R32, RZ ;  /* 0x8000002014197210 */ /* 0x002fe20007ffe0ff */
[----:B----4-:R-:W-:Y:S01]  /*50a0*/  FFMA.FTZ R15, R44, -UR5, R11 ;  /* 0x800000052c0f7c23 */ /* 0x010fe2000801000b */
[----:B------:R-:W-:Y:S01]  /*50b0*/  VIADD R44, R6, 0x20 ;  /* 0x00000020062c7836 */ /* 0x000fe20000000000 */
[----:B------:R-:W-:Y:S01]  /*50c0*/  IABS R30, R30 ;  /* 0x0000001e001e7213 */ /* 0x000fe20000000000 */
[----:B------:R-:W-:Y:S01]  /*50d0*/  FMUL.FTZ R40, R77, UR7 ;  /* 0x000000074d287c20 */ /* 0x000fe20008410000 */
[----:B------:R-:W-:Y:S01]  /*50e0*/  IABS R25, R25 ;  /* 0x0000001900197213 */ /* 0x000fe20000000000 */
[----:B------:R-:W-:Y:S01]  /*50f0*/  FMUL.FTZ R78, R78, UR7 ;  /* 0x000000074e4e7c20 */ /* 0x000fe20008410000 */
[----:B------:R-:W1:Y:S01]  /*5100*/  MUFU.TANH R13, R41 ;  /* 0x00000029000d7308 */ /* 0x000e620000002400 */
[----:B--2---:R-:W-:Y:S01]  /*5110*/  FFMA.FTZ R11, R28, -UR5, R19 ;  /* 0x800000051c0b7c23 */ /* 0x004fe20008010013 */
[----:B------:R-:W-:Y:S01]  /*5120*/  VIADD R19, R20, 0x8 ;  /* 0x0000000814137836 */ /* 0x000fe20000000000 */
[----:B------:R-:W-:Y:S01]  /*5130*/  I2FP.F32.S32 R30, R30 ;  /* 0x0000001e001e7245 */ /* 0x000fe20000201400 */
[----:B------:R-:W-:Y:S01]  /*5140*/  FMUL.FTZ R18, R79, UR7 ;  /* 0x000000074f127c20 */ /* 0x000fe20008410000 */
[C---:B------:R-:W-:Y:S01]  /*5150*/  ISETP.GE.AND P6, PT, R26.reuse, R133, PT ;  /* 0x000000851a00720c */ /* 0x040fe20003fc6270 */
[C---:B------:R-:W-:Y:S01]  /*5160*/  IMAD.IADD R12, R19.reuse, 0x1, -R12 ;  /* 0x00000001130c7824 */ /* 0x040fe200078e0a0c */
[----:B------:R-:W-:Y:S01]  /*5170*/  IADD3 R26, -R26, R19, RZ ;  /* 0x000000131a1a7210 */ /* 0x000fe20007ffe1ff */
[----:B------:R-:W2:Y:S01]  /*5180*/  MUFU.TANH R76, R76 ;  /* 0x0000004c004c7308 */ /* 0x000ea20000002400 */
[----:B---3--:R-:W-:Y:S01]  /*5190*/  FFMA.FTZ R27, R46, -UR5, R27 ;  /* 0x800000052e1b7c23 */ /* 0x008fe2000801001b */
[----:B------:R-:W-:Y:S01]  /*51a0*/  I2FP.F32.S32 R46, R25 ;  /* 0x00000019002e7245 */ /* 0x000fe20000201400 */
[----:B------:R-:W-:Y:S01]  /*51b0*/  IMAD.IADD R25, R20, 0x1, -R44 ;  /* 0x0000000114197824 */ /* 0x000fe200078e0a2c */
[----:B------:R-:W-:Y:S01]  /*51c0*/  IABS R12, R12 ;  /* 0x0000000c000c7213 */ /* 0x000fe20000000000 */
[C---:B------:R-:W-:Y:S01]  /*51d0*/  IMAD.IADD R28, R19.reuse, 0x1, -R6 ;  /* 0x00000001131c7824 */ /* 0x040fe200078e0a06 */
[----:B------:R-:W-:Y:S01]  /*51e0*/  IABS R26, R26 ;  /* 0x0000001a001a7213 */ /* 0x000fe20000000000 */
[C---:B------:R-:W-:Y:S01]  /*51f0*/  IMAD.IADD R14, R19.reuse, 0x1, -R14 ;  /* 0x00000001130e7824 */ /* 0x040fe200078e0a0e */
[----:B------:R-:W3:Y:S01]  /*5200*/  MUFU.TANH R23, R23 ;  /* 0x0000001700177308 */ /* 0x000ee20000002400 */
[----:B------:R-:W-:Y:S01]  /*5210*/  IABS R25, R25 ;  /* 0x0000001900197213 */ /* 0x000fe20000000000 */
[----:B-1----:R-:W-:Y:S01]  /*5220*/  FFMA.FTZ R13, R30, -UR5, R13 ;  /* 0x800000051e0d7c23 */ /* 0x002fe2000801000d */
[----:B------:R-:W-:Y:S01]  /*5230*/  IABS R28, R28 ;  /* 0x0000001c001c7213 */ /* 0x000fe20000000000 */
[----:B------:R-:W-:Y:S01]  /*5240*/  IMAD.MOV.U32 R30, RZ, RZ, R12 ;  /* 0x000000ffff1e7224 */ /* 0x000fe200078e000c */
[----:B------:R-:W-:Y:S01]  /*5250*/  I2FP.F32.S32 R25, R25 ;  /* 0x0000001900197245 */ /* 0x000fe20000201400 */
[----:B------:R-:W-:Y:S01]  /*5260*/  IMAD.IADD R34, R19, 0x1, -R34 ;  /* 0x0000000113227824 */ /* 0x000fe200078e0a22 */
[----:B------:R-:W-:Y:S01]  /*5270*/  IABS R14, R14 ;  /* 0x0000000e000e7213 */ /* 0x000fe20000000000 */
[----:B------:R-:W1:Y:S01]  /*5280*/  MUFU.TANH R21, R21 ;  /* 0x0000001500157308 */ /* 0x000e620000002400 */
[----:B------:R-:W-:Y:S01]  /*5290*/  I2FP.F32.S32 R35, R28 ;  /* 0x0000001c00237245 */ /* 0x000fe20000201400 */
[----:B--2---:R-:W-:Y:S01]  /*52a0*/  FFMA.FTZ R169, R25, -UR5, R76 ;  /* 0x8000000519a97c23 */ /* 0x004fe2000801004c */
[----:B------:R-:W-:Y:S01]  /*52b0*/  I2FP.F32.S32 R25, R14 ;  /* 0x0000000e00197245 */ /* 0x000fe20000201400 */
[----:B------:R-:W-:Y:S01]  /*52c0*/  FMUL.FTZ R42, R42, UR7 ;  /* 0x000000072a2a7c20 */ /* 0x000fe20008410000 */
[----:B------:R-:W-:Y:S01]  /*52d0*/  I2FP.F32.S32 R30, R30 ;  /* 0x0000001e001e7245 */ /* 0x000fe20000201400 */
[----:B------:R-:W-:Y:S01]  /*52e0*/  FFMA.FTZ R22, R35, -UR5, R22 ;  /* 0x8000000523167c23 */ /* 0x000fe20008010016 */
[----:B------:R-:W-:Y:S01]  /*52f0*/  I2FP.F32.S32 R14, R26 ;  /* 0x0000001a000e7245 */ /* 0x000fe20000201400 */
[----:B------:R-:W2:Y:S01]  /*5300*/  MUFU.TANH R24, R24 ;  /* 0x0000001800187308 */ /* 0x000ea20000002400 */
[----:B------:R-:W-:Y:S01]  /*5310*/  ISETP.GE.AND P4, PT, R36, R133, PT ;  /* 0x000000852400720c */ /* 0x000fe20003f86270 */
[----:B---3--:R-:W-:Y:S01]  /*5320*/  FFMA.FTZ R26, R30, -UR5, R23 ;  /* 0x800000051e1a7c23 */ /* 0x008fe20008010017 */
[----:B------:R-:W-:Y:S01]  /*5330*/  FSEL R30, R22, -INF , !P2 ;  /* 0xff800000161e7808 */ /* 0x000fe20005000000 */
[----:B------:R-:W-:Y:S01]  /*5340*/  IMAD.IADD R36, R19, 0x1, -R36 ;  /* 0x0000000113247824 */ /* 0x000fe200078e0a24 */
[----:B------:R-:W-:Y:S01]  /*5350*/  FSEL R29, R29, -INF , !P0 ;  /* 0xff8000001d1d7808 */ /* 0x000fe20004000000 */
[C---:B------:R-:W-:Y:S01]  /*5360*/  IMAD.IADD R35, R19.reuse, 0x1, -R38 ;  /* 0x0000000113237824 */ /* 0x040fe200078e0a26 */
[----:B------:R-:W-:Y:S01]  /*5370*/  FSEL R26, R26, -INF , !P0 ;  /* 0xff8000001a1a7808 */ /* 0x000fe20004000000 */
[----:B------:R3:W-:Y:S01]  /*5380*/  MUFU.TANH R22, R8 ;  /* 0x0000000800167308 */ /* 0x0007e20000002400 */
[----:B-1----:R-:W-:Y:S01]  /*5390*/  FFMA.FTZ R14, R14, -UR5, R21 ;  /* 0x800000050e0e7c23 */ /* 0x002fe20008010015 */
[----:B------:R-:W-:Y:S01]  /*53a0*/  IMAD.IADD R23, R19, 0x1, -R44 ;  /* 0x0000000113177824 */ /* 0x000fe200078e0a2c */
[----:B------:R-:W-:Y:S01]  /*53b0*/  IABS R35, R35 ;  /* 0x0000002300237213 */ /* 0x000fe20000000000 */
[----:B------:R-:W-:Y:S01]  /*53c0*/  FMUL.FTZ R17, R74, UR7 ;  /* 0x000000074a117c20 */ /* 0x000fe20008410000 */
[----:B------:R-:W-:Y:S01]  /*53d0*/  FMUL.FTZ R16, R75, UR7 ;  /* 0x000000074b107c20 */ /* 0x000fe20008410000 */
[----:B------:R-:W-:Y:S01]  /*53e0*/  FSEL R33, R33, -INF , !P2 ;  /* 0xff80000021217808 */ /* 0x000fe20005000000 */
[----:B------:R-:W-:Y:S01]  /*53f0*/  FMUL.FTZ R70, R70, UR7 ;  /* 0x0000000746467c20 */ /* 0x000fe20008410000 */
[----:B------:R1:W4:Y:S01]  /*5400*/  MUFU.TANH R21, R10 ;  /* 0x0000000a00157308 */ /* 0x0003220000002400 */
[----:B--2---:R-:W-:Y:S01]  /*5410*/  FFMA.FTZ R24, R25, -UR5, R24 ;  /* 0x8000000519187c23 */ /* 0x004fe20008010018 */
[----:B------:R-:W-:Y:S01]  /*5420*/  IMAD.IADD R25, R19, 0x1, -R32 ;  /* 0x0000000113197824 */ /* 0x000fe200078e0a20 */
[----:B------:R-:W-:Y:S01]  /*5430*/  IABS R23, R23 ;  /* 0x0000001700177213 */ /* 0x000fe20000000000 */
[----:B------:R-:W-:Y:S01]  /*5440*/  FMUL.FTZ R71, R71, UR7 ;  /* 0x0000000747477c20 */ /* 0x000fe20008410000 */
[----:B------:R-:W-:Y:S01]  /*5450*/  FMUL.FTZ R64, R64, UR7 ;  /* 0x0000000740407c20 */ /* 0x000fe20008410000 */
[----:B------:R-:W-:Y:S01]  /*5460*/  FMUL.FTZ R65, R65, UR7 ;  /* 0x0000000741417c20 */ /* 0x000fe20008410000 */
[----:B------:R-:W-:Y:S01]  /*5470*/  IABS R25, R25 ;  /* 0x0000001900197213 */ /* 0x000fe20000000000 */
[----:B------:R-:W2:Y:S01]  /*5480*/  MUFU.TANH R9, R9 ;  /* 0x0000000900097308 */ /* 0x000ea20000002400 */
[----:B---3--:R-:W-:Y:S01]  /*5490*/  IABS R8, R34 ;  /* 0x0000002200087213 */ /* 0x008fe20000000000 */
[----:B------:R-:W-:Y:S01]  /*54a0*/  FMUL.FTZ R66, R66, UR7 ;  /* 0x0000000742427c20 */ /* 0x000fe20008410000 */
[----:B------:R-:W-:Y:S01]  /*54b0*/  I2FP.F32.S32 R25, R25 ;  /* 0x0000001900197245 */ /* 0x000fe20000201400 */
[----:B------:R-:W-:Y:S01]  /*54c0*/  FMUL.FTZ R67, R67, UR7 ;  /* 0x0000000743437c20 */ /* 0x000fe20008410000 */
[----:B------:R-:W-:Y:S01]  /*54d0*/  I2FP.F32.S32 R8, R8 ;  /* 0x0000000800087245 */ /* 0x000fe20000201400 */
[----:B------:R-:W-:Y:S01]  /*54e0*/  FMUL.FTZ R72, R72, UR7 ;  /* 0x0000000748487c20 */ /* 0x000fe20008410000 */
[----:B------:R-:W-:Y:S01]  /*54f0*/  IADD3 R34, R6, 0x21, RZ ;  /* 0x0000002106227810 */ /* 0x000fe20007ffe0ff */
[----:B------:R-:W3:Y:S01]  /*5500*/  MUFU.TANH R177, R68 ;  /* 0x0000004400b17308 */ /* 0x000ee20000002400 */
[----:B-1----:R-:W-:Y:S01]  /*5510*/  IABS R10, R36 ;  /* 0x00000024000a7213 */ /* 0x002fe20000000000 */
[----:B----4-:R-:W-:Y:S01]  /*5520*/  FFMA.FTZ R8, R8, -UR5, R21 ;  /* 0x8000000508087c23 */ /* 0x010fe20008010015 */
[----:B------:R-:W-:Y:S01]  /*5530*/  FFMA.FTZ R21, R25, -UR5, R22 ;  /* 0x8000000519157c23 */ /* 0x000fe20008010016 */
[----:B------:R-:W-:Y:S01]  /*5540*/  VIADD R22, R6, 0x30 ;  /* 0x0000003006167836 */ /* 0x000fe20000000000 */
[----:B------:R-:W-:Y:S01]  /*5550*/  ISETP.GE.AND P0, PT, R34, R133, PT ;  /* 0x000000852200720c */ /* 0x000fe20003f06270 */
[----:B------:R-:W-:Y:S01]  /*5560*/  FMUL.FTZ R73, R73, UR7 ;  /* 0x0000000749497c20 */ /* 0x000fe20008410000 */
[C---:B------:R-:W-:Y:S01]  /*5570*/  IADD3 R39, R20.reuse, -R34, RZ ;  /* 0x8000002214277210 */ /* 0x040fe20007ffe0ff */
[----:B------:R-:W1:Y:S01]  /*5580*/  MUFU.TANH R43, R43 ;  /* 0x0000002b002b7308 */ /* 0x000e620000002400 */
[----:B------:R-:W-:-:S02]  /*5590*/  IMAD.IADD R36, R20, 0x1, -R22 ;  /* 0x0000000114247824 */ /* 0x000fc400078e0a16 */
[----:B--2---:R-:W-:Y:S01]  /*55a0*/  FFMA.FTZ R9, R46, -UR5, R9 ;  /* 0x800000052e097c23 */ /* 0x004fe20008010009 */
[----:B------:R-:W-:Y:S01]  /*55b0*/  VIADD R46, R6, 0x31 ;  /* 0x00000031062e7836 */ /* 0x000fe20000000000 */
[----:B------:R-:W-:Y:S01]  /*55c0*/  IADD3 R34, -R34, R19, RZ ;  /* 0x0000001322227210 */ /* 0x000fe20007ffe1ff */
[----:B------:R-:W-:Y:S01]  /*55d0*/  FMUL.FTZ R69, R69, UR7 ;  /* 0x0000000745457c20 */ /* 0x000fe20008410000 */
[----:B------:R-:W-:Y:S01]  /*55e0*/  IABS R36, R36 ;  /* 0x0000002400247213 */ /* 0x000fe20000000000 */
[C---:B------:R-:W-:Y:S01]  /*55f0*/  IMAD.IADD R25, R20.reuse, 0x1, -R46 ;  /* 0x0000000114197824 */ /* 0x040fe200078e0a2e */
[----:B------:R2:W4:Y:S01]  /*5600*/  MUFU.TANH R12, R42 ;  /* 0x0000002a000c7308 */ /* 0x0005220000002400 */
[----:B------:R-:W-:Y:S01]  /*5610*/  I2FP.F32.S32 R10, R10 ;  /* 0x0000000a000a7245 */ /* 0x000fe20000201400 */
[----:B------:R-:W-:Y:S01]  /*5620*/  IMAD.IADD R37, R20, 0x1, -R48 ;  /* 0x0000000114257824 */ /* 0x000fe200078e0a30 */
[----:B------:R-:W-:Y:S02]  /*5630*/  I2FP.F32.S32 R36, R36 ;  /* 0x0000002400247245 */ /* 0x000fe40000201400 */
[----:B------:R-:W-:-:S02]  /*5640*/  IABS R25, R25 ;  /* 0x0000001900197213 */ /* 0x000fc40000000000 */
[----:B------:R-:W-:Y:S01]  /*5650*/  IABS R39, R39 ;  /* 0x0000002700277213 */ /* 0x000fe20000000000 */
[----:B------:R-:W4:Y:S01]  /*5660*/  MUFU.TANH R78, R78 ;  /* 0x0000004e004e7308 */ /* 0x000f220000002400 */
[----:B------:R-:W-:Y:S01]  /*5670*/  IABS R34, R34 ;  /* 0x0000002200227213 */ /* 0x000fe20000000000 */
[----:B---3--:R-:W-:Y:S01]  /*5680*/  FFMA.FTZ R177, R36, -UR5, R177 ;  /* 0x8000000524b17c23 */ /* 0x008fe200080100b1 */
[----:B------:R-:W-:Y:S01]  /*5690*/  ISETP.GE.AND P2, PT, R32, R133, PT ;  /* 0x000000852000720c */ /* 0x000fe20003f46270 */
[----:B-1----:R-:W-:Y:S01]  /*56a0*/  FFMA.FTZ R10, R10, -UR5, R43 ;  /* 0x800000050a0a7c23 */ /* 0x002fe2000801002b */
[----:B------:R-:W-:Y:S01]  /*56b0*/  FSEL R31, R31, -INF , !P1 ;  /* 0xff8000001f1f7808 */ /* 0x000fe20004800000 */
[----:B------:R-:W-:Y:S01]  /*56c0*/  VIADD R32, R6, 0x28 ;  /* 0x0000002806207836 */ /* 0x000fe20000000000 */
[----:B------:R-:W-:Y:S01]  /*56d0*/  FSEL R28, R24, -INF , !P1 ;  /* 0xff800000181c7808 */ /* 0x000fe20004800000 */
[----:B------:R-:W1:Y:S01]  /*56e0*/  MUFU.TANH R40, R40 ;  /* 0x0000002800287308 */ /* 0x000e620000002400 */
[----:B------:R-:W-:Y:S01]  /*56f0*/  I2FP.F32.S32 R35, R35 ;  /* 0x0000002300237245 */ /* 0x000fe20000201400 */
[----:B--2---:R-:W-:Y:S01]  /*5700*/  VIADD R42, R6, 0x39 ;  /* 0x00000039062a7836 */ /* 0x004fe20000000000 */
[----:B------:R-:W-:-:S02]  /*5710*/  I2FP.F32.S32 R36, R25 ;  /* 0x0000001900247245 */ /* 0x000fc40000201400 */
[----:B------:R-:W-:Y:S01]  /*5720*/  ISETP.GE.AND P1, PT, R44, R133, PT ;  /* 0x000000852c00720c */ /* 0x000fe20003f26270 */
[----:B------:R-:W-:Y:S01]  /*5730*/  VIADD R44, R6, 0x38 ;  /* 0x00000038062c7836 */ /* 0x000fe20000000000 */
[----:B------:R-:W-:Y:S01]  /*5740*/  I2FP.F32.S32 R23, R23 ;  /* 0x0000001700177245 */ /* 0x000fe20000201400 */
[----:B------:R-:W2:Y:S01]  /*5750*/  MUFU.TANH R18, R18 ;  /* 0x0000001200127308 */ /* 0x000ea20000002400 */
[----:B------:R-:W-:Y:S01]  /*5760*/  I2FP.F32.S32 R39, R39 ;  /* 0x0000002700277245 */ /* 0x000fe20000201400 */
[----:B----4-:R-:W-:Y:S01]  /*5770*/  FFMA.FTZ R12, R35, -UR5, R12 ;  /* 0x80000005230c7c23 */ /* 0x010fe2000801000c */
[----:B------:R-:W-:Y:S01]  /*5780*/  I2FP.F32.S32 R25, R34 ;  /* 0x0000002200197245 */ /* 0x000fe20000201400 */
[----:B------:R-:W-:Y:S01]  /*5790*/  FFMA.FTZ R164, R23, -UR5, R78 ;  /* 0x8000000517a47c23 */ /* 0x000fe2000801004e */
[-C--:B------:R-:W-:Y:S01]  /*57a0*/  ISETP.GE.AND P5, PT, R38, R133.reuse, PT ;  /* 0x000000852600720c */ /* 0x080fe20003fa6270 */
[----:B------:R-:W-:Y:S01]  /*57b0*/  IMAD.IADD R38, R20, 0x1, -R32 ;  /* 0x0000000114267824 */ /* 0x000fe200078e0a20 */
[----:B------:R-:W-:Y:S01]  /*57c0*/  FSEL R27, R27, -INF , !P6 ;  /* 0xff8000001b1b7808 */ /* 0x000fe20007000000 */
[----:B------:R-:W-:Y:S01]  /*57d0*/  MUFU.TANH R165, R72 ;  /* 0x0000004800a57308 */ /* 0x000fe20000002400 */
[----:B------:R-:W-:Y:S01]  /*57e0*/  FSEL R14, R14, -INF , !P6 ;  /* 0xff8000000e0e7808 */ /* 0x000fe20007000000 */
[C---:B------:R-:W-:Y:S01]  /*57f0*/  IMAD.IADD R24, R20.reuse, 0x1, -R44 ;  /* 0x0000000114187824 */ /* 0x040fe200078e0a2c */
[----:B------:R-:W-:Y:S01]  /*5800*/  FSEL R13, R13, -INF , !P4 ;  /* 0xff8000000d0d7808 */ /* 0x000fe20006000000 */
[----:B------:R-:W-:Y:S01]  /*5810*/  IMAD.IADD R35, R20, 0x1, -R42 ;  /* 0x0000000114237824 */ /* 0x000fe200078e0a2a */
[----:B------:R-:W-:Y:S01]  /*5820*/  FSEL R10, R10, -INF , !P4 ;  /* 0xff8000000a0a7808 */ /* 0x000fe20006000000 */
[----:B-1----:R-:W-:Y:S01]  /*5830*/  FFMA.FTZ R40, R39, -UR5, R40 ;  /* 0x8000000527287c23 */ /* 0x002fe20008010028 */
[-C--:B------:R-:W-:Y:S01]  /*5840*/  ISETP.GE.AND P6, PT, R32, R133.reuse, PT ;  /* 0x000000852000720c */ /* 0x080fe20003fc6270 */
[----:B------:R-:W-:Y:S01]  /*5850*/  MUFU.TANH R163, R73 ;  /* 0x0000004900a37308 */ /* 0x000fe20000002400 */
[----:B------:R-:W-:Y:S01]  /*5860*/  ISETP.GE.AND P4, PT, R22, R133, PT ;  /* 0x000000851600720c */ /* 0x000fe20003f86270 */
[----:B--2---:R-:W-:Y:S01]  /*5870*/  FFMA.FTZ R18, R25, -UR5, R18 ;  /* 0x8000000519127c23 */ /* 0x004fe20008010012 */
[----:B------:R-:W-:Y:S01]  /*5880*/  FSEL R6, R21, -INF , !P2 ;  /* 0xff80000015067808 */ /* 0x000fe20005000000 */
[C---:B------:R-:W-:Y:S01]  /*5890*/  IMAD.IADD R32, R19.reuse, 0x1, -R32 ;  /* 0x0000000113207824 */ /* 0x040fe200078e0a20 */
[----:B------:R-:W-:Y:S01]  /*58a0*/  FSEL R161, R40, -INF , !P0 ;  /* 0xff80000028a17808 */ /* 0x000fe20004000000 */
[C---:B------:R-:W-:Y:S01]  /*58b0*/  IMAD.IADD R23, R19.reuse, 0x1, -R48 ;  /* 0x0000000113177824 */ /* 0x040fe200078e0a30 */
[----:B------:R-:W-:Y:S01]  /*58c0*/  FSEL R180, R18, -INF , !P0 ;  /* 0xff80000012b47808 */ /* 0x000fe20004000000 */
[----:B------:R-:W-:Y:S01]  /*58d0*/  MUFU.TANH R17, R17 ;  /* 0x0000001100117308 */ /* 0x000fe20000002400 */
[C---:B------:R-:W-:Y:S01]  /*58e0*/  IMAD.IADD R22, R19.reuse, 0x1, -R22 ;  /* 0x0000000113167824 */ /* 0x040fe200078e0a16 */
[----:B------:R-:W-:Y:S01]  /*58f0*/  IABS R38, R38 ;  /* 0x0000002600267213 */ /* 0x000fe20000000000 */
[C---:B------:R-:W-:Y:S01]  /*5900*/  IMAD.IADD R21, R19.reuse, 0x1, -R46 ;  /* 0x0000000113157824 */ /* 0x040fe200078e0a2e */
[----:B------:R-:W-:Y:S01]  /*5910*/  IABS R24, R24 ;  /* 0x0000001800187213 */ /* 0x000fe20000000000 */
[C---:B------:R-:W-:Y:S01]  /*5920*/  IMAD.IADD R20, R19.reuse, 0x1, -R44 ;  /* 0x0000000113147824 */ /* 0x040fe200078e0a2c */
[----:B------:R-:W-:Y:S01]  /*5930*/  IABS R23, R23 ;  /* 0x0000001700177213 */ /* 0x000fe20000000000 */
[----:B------:R-:W-:Y:S01]  /*5940*/  IMAD.IADD R19, R19, 0x1, -R42 ;  /* 0x0000000113137824 */ /* 0x000fe200078e0a2a */
[----:B------:R-:W-:Y:S01]  /*5950*/  MUFU.TANH R16, R16 ;  /* 0x0000001000107308 */ /* 0x000fe20000002400 */
[----:B------:R-:W-:-:S02]  /*5960*/  IABS R21, R21 ;  /* 0x0000001500157213 */ /* 0x000fc40000000000 */
[----:B------:R-:W-:Y:S02]  /*5970*/  ISETP.LT.AND P0, PT, R208, UR12, PT ;  /* 0x0000000cd0007c0c */ /* 0x000fe4000bf01270 */
[----:B------:R-:W-:Y:S02]  /*5980*/  IABS R37, R37 ;  /* 0x0000002500257213 */ /* 0x000fe40000000000 */
[----:B------:R-:W-:Y:S01]  /*5990*/  IABS R35, R35 ;  /* 0x0000002300237213 */ /* 0x000fe20000000000 */
[----:B------:R-:W1:Y:S01]  /*59a0*/  MUFU.TANH R175, R69 ;  /* 0x0000004500af7308 */ /* 0x000e620000002400 */
[----:B------:R-:W-:Y:S02]  /*59b0*/  IABS R32, R32 ;  /* 0x0000002000207213 */ /* 0x000fe40000000000 */
[----:B------:R-:W-:Y:S02]  /*59c0*/  IABS R22, R22 ;  /* 0x0000001600167213 */ /* 0x000fe40000000000 */
[----:B------:R-:W-:-:S02]  /*59d0*/  IABS R20, R20 ;  /* 0x0000001400147213 */ /* 0x000fc40000000000 */
[----:B------:R-:W-:Y:S01]  /*59e0*/  IABS R19, R19 ;  /* 0x0000001300137213 */ /* 0x000fe20000000000 */
[----:B------:R-:W-:Y:S01]  /*59f0*/  MUFU.TANH R70, R70 ;  /* 0x0000004600467308 */ /* 0x000fe20000002400 */
[----:B------:R-:W-:Y:S02]  /*5a00*/  FSEL R169, R169, -INF , !P1 ;  /* 0xff800000a9a97808 */ /* 0x000fe40004800000 */
[----:B------:R-:W-:Y:S02]  /*5a10*/  FSEL R164, R164, -INF , !P1 ;  /* 0xff800000a4a47808 */ /* 0x000fe40004800000 */
[----:B------:R-:W-:Y:S02]  /*5a20*/  ISETP.GE.AND P1, PT, R42, R133, PT ;  /* 0x000000852a00720c */ /* 0x000fe40003f26270 */
[----:B------:R-:W-:Y:S01]  /*5a30*/  I2FP.F32.S32 R42, R38 ;  /* 0x00000026002a7245 */ /* 0x000fe20000201400 */
[----:B------:R-:W2:Y:S01]  /*5a40*/  MUFU.TANH R64, R64 ;  /* 0x0000004000407308 */ /* 0x000ea20000002400 */
[----:B------:R-:W-:Y:S01]  /*5a50*/  I2FP.F32.S32 R173, R24 ;  /* 0x0000001800ad7245 */ /* 0x000fe20000201400 */
[----:B-1----:R-:W-:Y:S01]  /*5a60*/  FFMA.FTZ R175, R36, -UR5, R175 ;  /* 0x8000000524af7c23 */ /* 0x002fe200080100af */
[----:B------:R-:W-:Y:S01]  /*5a70*/  I2FP.F32.S32 R25, R23 ;  /* 0x0000001700197245 */ /* 0x000fe20000201400 */
[----:B------:R-:W-:Y:S01]  /*5a80*/  FFMA.FTZ R165, R42, -UR5, R165 ;  /* 0x800000052aa57c23 */ /* 0x000fe200080100a5 */
[----:B------:R-:W-:-:S02]  /*5a90*/  I2FP.F32.S32 R172, R21 ;  /* 0x0000001500ac7245 */ /* 0x000fc40000201400 */
[----:B------:R-:W-:Y:S01]  /*5aa0*/  I2FP.F32.S32 R38, R37 ;  /* 0x0000002500267245 */ /* 0x000fe20000201400 */
[----:B------:R-:W1:Y:S01]  /*5ab0*/  MUFU.TANH R65, R65 ;  /* 0x0000004100417308 */ /* 0x000e620000002400 */
[----:B------:R-:W-:Y:S01]  /*5ac0*/  I2FP.F32.S32 R24, R35 ;  /* 0x0000002300187245 */ /* 0x000fe20000201400 */
[----:B------:R-:W-:Y:S01]  /*5ad0*/  FFMA.FTZ R16, R25, -UR5, R16 ;  /* 0x8000000519107c23 */ /* 0x000fe20008010010 */
[----:B------:R-:W-:Y:S01]  /*5ae0*/  I2FP.F32.S32 R32, R32 ;  /* 0x0000002000207245 */ /* 0x000fe20000201400 */
[----:B------:R-:W-:Y:S01]  /*5af0*/  FFMA.FTZ R163, R38, -UR5, R163 ;  /* 0x8000000526a37c23 */ /* 0x000fe200080100a3 */
[----:B------:R-:W-:Y:S02]  /*5b00*/  I2FP.F32.S32 R23, R22 ;  /* 0x0000001600177245 */ /* 0x000fe40000201400 */
[----:B------:R-:W-:Y:S01]  /*5b10*/  I2FP.F32.S32 R21, R20 ;  /* 0x0000001400157245 */ /* 0x000fe20000201400 */
[----:B------:R-:W3:Y:S01]  /*5b20*/  MUFU.TANH R71, R71 ;  /* 0x0000004700477308 */ /* 0x000ee20000002400 */
[----:B------:R-:W-:Y:S01]  /*5b30*/  I2FP.F32.S32 R166, R19 ;  /* 0x0000001300a67245 */ /* 0x000fe20000201400 */
[----:B--2---:R-:W-:Y:S01]  /*5b40*/  FFMA.FTZ R173, R173, -UR5, R64 ;  /* 0x80000005adad7c23 */ /* 0x004fe20008010040 */
[----:B------:R-:W-:Y:S01]  /*5b50*/  FSEL R15, R15, -INF , !P5 ;  /* 0xff8000000f0f7808 */ /* 0x000fe20006800000 */
[----:B------:R-:W-:Y:S01]  /*5b60*/  FFMA.FTZ R17, R32, -UR5, R17 ;  /* 0x8000000520117c23 */ /* 0x000fe20008010011 */
[----:B------:R-:W-:Y:S01]  /*5b70*/  FSEL R12, R12, -INF , !P5 ;  /* 0xff8000000c0c7808 */ /* 0x000fe20006800000 */
[----:B------:R-:W-:Y:S01]  /*5b80*/  FFMA.FTZ R70, R23, -UR5, R70 ;  /* 0x8000000517467c23 */ /* 0x000fe20008010046 */
[----:B------:R-:W-:Y:S01]  /*5b90*/  FSEL R11, R11, -INF , !P3 ;  /* 0xff8000000b0b7808 */ /* 0x000fe20005800000 */
[----:B------:R-:W2:Y:S01]  /*5ba0*/  MUFU.TANH R66, R66 ;  /* 0x0000004200427308 */ /* 0x000ea20000002400 */
[----:B------:R-:W-:Y:S01]  /*5bb0*/  FSEL R8, R8, -INF , !P3 ;  /* 0xff80000008087808 */ /* 0x000fe20005800000 */
[----:B-1----:R-:W-:Y:S01]  /*5bc0*/  FFMA.FTZ R171, R24, -UR5, R65 ;  /* 0x8000000518ab7c23 */ /* 0x002fe20008010041 */
[----:B------:R-:W-:-:S02]  /*5bd0*/  FSEL R9, R9, -INF , !P2 ;  /* 0xff80000009097808 */ /* 0x000fc40005000000 */
[-C--:B------:R-:W-:Y:S02]  /*5be0*/  ISETP.GE.AND P5, PT, R48, R133.reuse, PT ;  /* 0x000000853000720c */ /* 0x080fe40003fa6270 */
[-C--:B------:R-:W-:Y:S01]  /*5bf0*/  ISETP.GE.AND P3, PT, R46, R133.reuse, PT ;  /* 0x000000852e00720c */ /* 0x080fe20003f66270 */
[----:B------:R-:W1:Y:S01]  /*5c00*/  MUFU.TANH R67, R67 ;  /* 0x0000004300437308 */ /* 0x000e620000002400 */
[----:B---3--:R-:W-:Y:S01]  /*5c10*/  FFMA.FTZ R172, R172, -UR5, R71 ;  /* 0x80000005acac7c23 */ /* 0x008fe20008010047 */
[----:B------:R-:W-:Y:S02]  /*5c20*/  ISETP.GE.AND P2, PT, R44, R133, PT ;  /* 0x000000852c00720c */ /* 0x000fe40003f46270 */
[----:B------:R-:W-:Y:S02]  /*5c30*/  FSEL R165, R165, -INF , !P6 ;  /* 0xff800000a5a57808 */ /* 0x000fe40007000000 */
[----:B------:R-:W-:Y:S02]  /*5c40*/  FSEL R168, R17, -INF , !P6 ;  /* 0xff80000011a87808 */ /* 0x000fe40007000000 */
[----:B------:R-:W-:Y:S01]  /*5c50*/  FSEL R163, R163, -INF , !P5 ;  /* 0xff800000a3a37808 */ /* 0x000fe20006800000 */
[----:B--2---:R-:W-:Y:S01]  /*5c60*/  FFMA.FTZ R170, R21, -UR5, R66 ;  /* 0x8000000515aa7c23 */ /* 0x004fe20008010042 */
[----:B------:R-:W-:-:S02]  /*5c70*/  FSEL R178, R16, -INF , !P5 ;  /* 0xff80000010b27808 */ /* 0x000fc40006800000 */
[----:B------:R-:W-:Y:S02]  /*5c80*/  FSEL R177, R177, -INF , !P4 ;  /* 0xff800000b1b17808 */ /* 0x000fe40006000000 */
[----:B------:R-:W-:Y:S02]  /*5c90*/  FSEL R174, R70, -INF , !P4 ;  /* 0xff80000046ae7808 */ /* 0x000fe40006000000 */
[----:B------:R-:W-:Y:S01]  /*5ca0*/  FSEL R175, R175, -INF , !P3 ;  /* 0xff800000afaf7808 */ /* 0x000fe20005800000 */
[----:B-1----:R-:W-:Y:S01]  /*5cb0*/  FFMA.FTZ R166, R166, -UR5, R67 ;  /* 0x80000005a6a67c23 */ /* 0x002fe20008010043 */
        /* <DEDUP_REMOVED lines=69> */
.L_x_4512:
[----:B------:R-:W-:-:S04]  /*6110*/  LEA R80, -R80, RZ, 0x6 ;  /* 0x000000ff50507211 */ /* 0x000fc800078e31ff */
[----:B------:R-:W-:-:S07]  /*6120*/  SHF.R.S32.HI R35, RZ, 0x1f, R80 ;  /* 0x0000001fff237819 */ /* 0x000fce0000011450 */
.L_x_4513:
        /* <DEDUP_REMOVED lines=33> */
[----:B-----5:R-:W-:-:S02]  /*6340*/  @!P4 LEA R24, P5, R34, R22, 0x1 ;  /* 0x000000162218c211 */ /* 0x020fc400078a08ff */
[----:B------:R-:W-:Y:S01]  /*6350*/  @!P2 LEA.HI.X R39, R39, R25, R4, 0x1, P1 ;  /* 0x000000192727a211 */ /* 0x000fe200008f0c04 */
        /* <DEDUP_REMOVED lines=8> */
[----:B------:R-:W-:Y:S01]  /*63e0*/  IADD3 R4, P5, R210, R32, RZ ;  /* 0x00000020d2047210 */ /* 0x000fe20007fbe0ff */
[----:B------:R-:W-:Y:S01]  /*63f0*/  @!P3 IMAD.X R34, R3, 0x1, R144, P1 ;  /* 0x000000010322b824 */ /* 0x000fe200008e0690 */
[----:B-1----:R-:W-:Y:S01]  /*6400*/  @!P3 LEA R42, P1, R43, R20, 0x1 ;  /* 0x000000142b2ab211 */ /* 0x002fe200078208ff */
[----:B------:R-:W-:Y:S01]  /*6410*/  @!PT LDS RZ, [RZ] ;  /* 0x00000000fffff984 */ /* 0x000fe20000000800 */
[----:B------:R-:W-:Y:S01]  /*6420*/  @!PT LDS RZ, [RZ] ;  /* 0x00000000fffff984 */ /* 0x000fe20000000800 */
[----:B------:R-:W-:Y:S01]  /*6430*/  @!PT LDS RZ, [RZ] ;  /* 0x00000000fffff984 */ /* 0x000fe20000000800 */
[----:B------:R-:W-:Y:S02]  /*6440*/  @!P2 LDGSTS.E.BYPASS.LTC128B.128 [R211+0xa000], desc[UR14][R38.64+0x100] ;  /* 0x0a00010026d3afae */ /* 0x000fe4000b901d4e */
[----:B------:R-:W-:Y:S01]  /*6450*/  IMAD.X R45, R209, 0x1, R3, P5 ;  /* 0x00000001d12d7824 */ /* 0x000fe200028e0603 */
[----:B------:R-:W-:Y:S01]  /*6460*/  @!P3 LEA.HI.X R43, R43, R21, R34, 0x1, P1 ;  /* 0x000000152b2bb211 */ /* 0x000fe200008f0c22 */
[----:B------:R4:W-:Y:S01]  /*6470*/  @P4 STS.128 [R211+0x6800], RZ ;  /* 0x006800ffd3004388 */ /* 0x0009e20000000c00 */
        /* <DEDUP_REMOVED lines=79> */
.L_x_4515:
[----:B------:R-:W-:Y:S05]  /*6970*/  BSYNC B0 ;  /* 0x0000000000007941 */ /* 0x000fea0003800000 */
.L_x_4514:
[----:B------:R-:W0:Y:S01]  /*6980*/  LDGDEPBAR ;  /* 0x00000000000079af */ /* 0x000e220000000000 */
[----:B------:R-:W-:-:S04]  /*6990*/  IADD3 R135, P1, R80, R135, RZ ;  /* 0x0000008750877210 */ /* 0x000fc80007f3e0ff */
[----:B------:R-:W-:-:S09]  /*69a0*/  IADD3.X R144, R35, R144, RZ, P1, !PT ;  /* 0x0000009023907210 */ /* 0x000fd20000ffe4ff */
.L_x_4511:
        /* <DEDUP_REMOVED lines=309> */
[----:B------:R-:W-:Y:S01]  /*7d00*/  ULEA UR6, -UR6, URZ, 0x6 ;  /* 0x0000003f06067291 */ /* 0x000fe2000f8e313f */
[----:B------:R-:W-:Y:S01]  /*7d10*/  IMAD.MOV.U32 R135, RZ, RZ, R132 ;  /* 0x000000ffff877224 */ /* 0x000fe200078e0084 */
[----:B------:R-:W-:Y:S02]  /*7d20*/  UIADD3 UR13, UR13, -0x2, URZ ;  /* 0xfffffffe0d0d7890 */ /* 0x000fe4000fffe03f */
[----:B------:R-:W-:Y:S02]  /*7d30*/  USHF.R.S32.HI UR4, URZ, 0x1f, UR6 ;  /* 0x0000001f3f047899 */ /* 0x000fe40008011406 */
[----:B------:R-:W-:Y:S01]  /*7d40*/  MOV R217, UR6 ;  /* 0x0000000600d97c02 */ /* 0x000fe20008000f00 */
[----:B------:R-:W-:Y:S01]  /*7d50*/  ULDC UR11, c[0x0][0x2d0] ;  /* 0x0000b400000b7ab9 */ /* 0x000fe20000000800 */
[----:B------:R-:W-:Y:S01]  /*7d60*/  ULDC UR9, c[0x0][0x39c] ;  /* 0x0000e70000097ab9 */ /* 0x000fe20000000800 */
[----:B------:R-:W-:Y:S01]  /*7d70*/  ULDC UR8, c[0x0][0x248] ;  /* 0x0000920000087ab9 */ /* 0x000fe20000000800 */
[----:B------:R-:W-:Y:S01]  /*7d80*/  MOV R216, UR4 ;  /* 0x0000000400d87c02 */ /* 0x000fe20008000f00 */
[----:B------:R-:W-:Y:S01]  /*7d90*/  ULDC UR4, c[0x0][0x2ec] ;  /* 0x0000bb0000047ab9 */ /* 0x000fe20000000800 */
[----:B-1----:R-:W-:Y:S01]  /*7da0*/  LOP3.LUT R5, R0, 0x3, RZ, 0xc0, !PT ;  /* 0x0000000300057812 */ /* 0x002fe200078ec0ff */
[----:B------:R-:W-:-:S04]  /*7db0*/  IMAD.MOV.U32 R0, RZ, RZ, R3 ;  /* 0x000000ffff007224 */ /* 0x000fc800078e0003 */
[----:B------:R-:W-:-:S05]  /*7dc0*/  IMAD R218, R5, -0x2, R2 ;  /* 0xfffffffe05da7824 */ /* 0x000fca00078e0202 */
[----:B------:R-:W-:-:S07]  /*7dd0*/  IADD3 R218, R133, R218, -R134 ;  /* 0x000000da85da7210 */ /* 0x000fce0007ffe886 */
.L_x_4520:
        /* <DEDUP_REMOVED lines=73> */
.L_x_4517:
        /* <DEDUP_REMOVED lines=268> */
[----:B------:R1:W1:Y:S01]  /*9330*/  MUFU.TANH R173, R134 ;  /* 0x0000008600ad7308 */ /* 0x0002620000002400 */
[----:B------:R-:W-:Y:S01]  /*9340*/  FMUL.FTZ R236, R17, UR9 ;  /* 0x0000000911ec7c20 */ /* 0x000fe20008410000 */
[----:B------:R-:W-:Y:S01]  /*9350*/  FMUL.FTZ R239, R18, UR9 ;  /* 0x0000000912ef7c20 */ /* 0x000fe20008410000 */
[----:B------:R-:W-:Y:S01]  /*9360*/  FMUL.FTZ R238, R19, UR9 ;  /* 0x0000000913ee7c20 */ /* 0x000fe20008410000 */
[----:B------:R-:W-:Y:S06]  /*9370*/  HMMA.16816.F32 R32, R176, R138, R32 ;  /* 0x0000008ab020723c */ /* 0x000fec0000001820 */
[----:B------:R5:W2:Y:S10]  /*9380*/  MUFU.TANH R171, R133 ;  /* 0x0000008500ab7308 */ /* 0x000ab40000002400 */
[----:B------:R3:W2:Y:S01]  /*9390*/  MUFU.TANH R172, R225 ;  /* 0x000000e100ac7308 */ /* 0x0006a20000002400 */
[----:B-1----:R-:W-:Y:S09]  /*93a0*/  FMUL.FTZ R134, R28, UR9 ;  /* 0x000000091c867c20 */ /* 0x002ff20008410000 */
[----:B------:R1:W1:Y:S01]  /*93b0*/  MUFU.TANH R174, R222 ;  /* 0x000000de00ae7308 */ /* 0x0002620000002400 */
[----:B-----5:R-:W-:Y:S01]  /*93c0*/  FMUL.FTZ R133, R30, UR9 ;  /* 0x000000091e857c20 */ /* 0x020fe20008410000 */
[----:B------:R-:W-:Y:S08]  /*93d0*/  FMUL.FTZ R242, R29, UR9 ;  /* 0x000000091df27c20 */ /* 0x000ff00008410000 */
[----:B------:R5:W2:Y:S01]  /*93e0*/  MUFU.TANH R162, R134 ;  /* 0x0000008600a27308 */ /* 0x000aa20000002400 */
[----:B---3--:R-:W-:Y:S09]  /*93f0*/  FMUL.FTZ R225, R26, UR9 ;  /* 0x000000091ae17c20 */ /* 0x008ff20008410000 */
[----:B------:R3:W2:Y:S01]  /*9400*/  MUFU.TANH R151, R133 ;  /* 0x0000008500977308 */ /* 0x0006a20000002400 */
[----:B-1----:R-:W-:Y:S09]  /*9410*/  FMUL.FTZ R222, R27, UR9 ;  /* 0x000000091bde7c20 */ /* 0x002ff20008410000 */
[----:B------:R1:W1:Y:S01]  /*9420*/  MUFU.TANH R146, R241 ;  /* 0x000000f100927308 */ /* 0x0002620000002400 */
[----:B-----5:R-:W-:Y:S09]  /*9430*/  FMUL.FTZ R134, R34, UR9 ;  /* 0x0000000922867c20 */ /* 0x020ff20008410000 */
[----:B------:R5:W2:Y:S01]  /*9440*/  MUFU.TANH R144, R240 ;  /* 0x000000f000907308 */ /* 0x000aa20000002400 */
[----:B---3--:R-:W-:Y:S09]  /*9450*/  FMUL.FTZ R133, R35, UR9 ;  /* 0x0000000923857c20 */ /* 0x008ff20008410000 */
[----:B------:R3:W2:Y:S01]  /*9460*/  MUFU.TANH R147, R225 ;  /* 0x000000e100937308 */ /* 0x0006a20000002400 */
[----:B-1----:R-:W-:Y:S09]  /*9470*/  FMUL.FTZ R241, R31, UR9 ;  /* 0x000000091ff17c20 */ /* 0x002ff20008410000 */
[----:B------:R-:W1:Y:S01]  /*9480*/  MUFU.TANH R227, R227 ;  /* 0x000000e300e37308 */ /* 0x000e620000002400 */
[----:B-----5:R-:W-:Y:S09]  /*9490*/  FMUL.FTZ R240, R33, UR9 ;  /* 0x0000000921f07c20 */ /* 0x020ff20008410000 */
[----:B------:R-:W1:Y:S01]  /*94a0*/  MUFU.TANH R229, R229 ;  /* 0x000000e500e57308 */ /* 0x000e620000002400 */
[----:B---3--:R-:W-:Y:S09]  /*94b0*/  FMUL.FTZ R225, R32, UR9 ;  /* 0x0000000920e17c20 */ /* 0x008ff20008410000 */
[----:B------:R-:W3:Y:S10]  /*94c0*/  MUFU.TANH R228, R228 ;  /* 0x000000e400e47308 */ /* 0x000ef40000002400 */
        /* <DEDUP_REMOVED lines=15> */
[----:B------:R1:W1:Y:S10]  /*95c0*/  MUFU.TANH R150, R240 ;  /* 0x000000f000967308 */ /* 0x0002740000002400 */
[----:B------:R-:W1:Y:S01]  /*95d0*/  MUFU.TANH R134, R134 ;  /* 0x0000008600867308 */ /* 0x000e620000002400 */
[----:B-----5:R-:W-:Y:S09]  /*95e0*/  MOV R225, R3 ;  /* 0x0000000300e17202 */ /* 0x020ff20000000f00 */
[----:B------:R-:W1:Y:S01]  /*95f0*/  MUFU.TANH R133, R133 ;  /* 0x0000008500857308 */ /* 0x000e620000002400 */
[----:B--234-:R-:W-:Y:S05]  /*9600*/  @!P0 BRA `(.L_x_4518) ;  /* 0x0000000800708947 */ /* 0x01cfea0003800000 */
[----:B------:R-:W-:Y:S01]  /*9610*/  PLOP3.LUT P0, PT, PT, PT, UP1, 0x40, 0x0 ;  /* 0x000000000000781c */ /* 0x000fe20003f0e818 */
[----:B------:R-:W-:Y:S04]  /*9620*/  ULEA UR7, -UR8, URZ, 0x6 ;  /* 0x0000003f08077291 */ /* 0x000fe8000f8e313f */
[----:B------:R-:W-:Y:S02]  /*9630*/  USHF.R.S32.HI UR6, URZ, 0x1f, UR7 ;  /* 0x0000001f3f067899 */ /* 0x000fe40008011407 */
[----:B------:R-:W-:Y:S04]  /*9640*/  IMAD.U32 R8, RZ, RZ, UR7 ;  /* 0x00000007ff087e24 */ /* 0x000fe8000f8e00ff */
[----:B------:R-:W-:Y:S02]  /*9650*/  MOV R4, UR6 ;  /* 0x0000000600047c02 */ /* 0x000fe40008000f00 */
[----:B------:R-:W-:Y:S05]  /*9660*/  @P0 BRA `(.L_x_4519) ;  /* 0x0000000000f40947 */ /* 0x000fea0003800000 */
[----:B------:R-:W2:Y:S01]  /*9670*/  LDC R4, c[0x0][0x380] ;  /* 0x0000e000ff047b82 */ /* 0x000ea20000000800 */
[----:B------:R-:W-:Y:S04]  /*9680*/  USHF.L.U32 UR6, UR13, 0x6, URZ ;  /* 0x000000060d067899 */ /* 0x000fe8000800063f */
[----:B------:R-:W-:Y:S02]  /*9690*/  UIADD3 UR7, UR6, -0x40, URZ ;  /* 0xffffffc006077890 */ /* 0x000fe4000fffe03f */
[----:B------:R-:W-:Y:S04]  /*96a0*/  IABS R6, UR6 ;  /* 0x0000000600067c13 */ /* 0x000fe80008000000 */
[----:B------:R-:W-:Y:S02]  /*96b0*/  IABS R5, UR7 ;  /* 0x0000000700057c13 */ /* 0x000fe40008000000 */
[----:B--2---:R-:W-:Y:S04]  /*96c0*/  IABS R2, R4 ;  /* 0x0000000400027213 */ /* 0x004fe80000000000 */
[----:B------:R-:W2:Y:S10]  /*96d0*/  I2F.RP R7, R2 ;  /* 0x0000000200077306 */ /* 0x000eb40000209400 */
[----:B--2---:R-:W2:Y:S02]  /*96e0*/  MUFU.RCP R3, R7 ;  /* 0x0000000700037308 */ /* 0x004ea40000001000 */
[----:B--2---:R-:W-:Y:S08]  /*96f0*/  VIADD R8, R3, 0xffffffe ;  /* 0x0ffffffe03087836 */ /* 0x004ff00000000000 */
[----:B------:R-:W2:Y:S02]  /*9700*/  F2I.FTZ.U32.TRUNC.NTZ R9, R8 ;  /* 0x0000000800097305 */ /* 0x000ea4000021f000 */
[--C-:B--2---:R-:W-:Y:S01]  /*9710*/  IMAD.MOV R3, RZ, RZ, -R9.reuse ;  /* 0x000000ffff037224 */ /* 0x104fe200078e0a09 */
        /* <DEDUP_REMOVED lines=19> */
[----:B------:R-:W2:Y:S01]  /*9850*/  LDC R5, c[0x0][0x24c] ;  /* 0x00009300ff057b82 */ /* 0x000ea20000000800 */
[----:B------:R-:W-:Y:S04]  /*9860*/  LOP3.LUT R2, R4, UR7, RZ, 0x3c, !PT ;  /* 0x0000000704027c12 */ /* 0x000fe8000f8e3cff */
[----:B------:R-:W-:Y:S02]  /*9870*/  ISETP.GE.AND P0, PT, R2, RZ, PT ;  /* 0x000000ff0200720c */ /* 0x000fe40003f06270 */
[----:B------:R-:W-:Y:S03]  /*9880*/  LOP3.LUT R2, RZ, R4, RZ, 0x33, !PT ;  /* 0x00000004ff027212 */ /* 0x000fe600078e33ff */
[----:B------:R-:W-:Y:S01]  /*9890*/  @P2 VIADD R8, R8, 0x1 ;  /* 0x0000000108082836 */ /* 0x000fe20000000000 */
[----:B------:R-:W-:Y:S01]  /*98a0*/  ISETP.NE.AND P2, PT, R4, RZ, PT ;  /* 0x000000ff0400720c */ /* 0x000fe20003f45270 */
[----:B------:R-:W-:Y:S04]  /*98b0*/  @P6 VIADD R9, R9, 0x1 ;  /* 0x0000000109096836 */ /* 0x000fe80000000000 */
[----:B------:R-:W-:Y:S02]  /*98c0*/  @!P1 IMAD.MOV R9, RZ, RZ, -R9 ;  /* 0x000000ffff099224 */ /* 0x000fe400078e0a09 */
[----:B------:R-:W-:Y:S03]  /*98d0*/  @!P0 IADD3 R8, -R8, RZ, RZ ;  /* 0x000000ff08088210 */ /* 0x000fe60007ffe1ff */
[C---:B------:R-:W-:Y:S02]  /*98e0*/  SEL R9, R2.reuse, R9, !P2 ;  /* 0x0000000902097207 */ /* 0x040fe40005000000 */
[----:B------:R-:W-:Y:S02]  /*98f0*/  SEL R3, R2, R8, !P2 ;  /* 0x0000000802037207 */ /* 0x000fe40005000000 */
[-C--:B------:R-:W-:Y:S02]  /*9900*/  LEA R10, P0, R9, R214.reuse, 0x2 ;  /* 0x000000d6090a7211 */ /* 0x080fe400078010ff */
[----:B------:R-:W-:Y:S02]  /*9910*/  LEA R12, P1, R3, R214, 0x2 ;  /* 0x000000d6030c7211 */ /* 0x000fe400078210ff */
[CC--:B------:R-:W-:Y:S01]  /*9920*/  LEA.HI.X.SX32 R11, R9.reuse, R215.reuse, 0x2, P0 ;  /* 0x000000d7090b7211 */ /* 0x0c0fe200000f16ff */
[----:B------:R-:W-:Y:S01]  /*9930*/  IMAD.IADD R9, R9, 0x1, -R3 ;  /* 0x0000000109097824 */ /* 0x000fe200078e0a03 */
[----:B------:R-:W-:Y:S02]  /*9940*/  LEA.HI.X.SX32 R13, R3, R215, 0x2, P1 ;  /* 0x000000d7030d7211 */ /* 0x000fe400008f16ff */
[----:B------:R-:W3:Y:S01]  /*9950*/  LDC.64 R2, c[0x0][0x230] ;  /* 0x00008c00ff027b82 */ /* 0x000ee20000000a00 */
[----:B------:R-:W-:Y:S01]  /*9960*/  IMAD R8, R9, R4, -0x40 ;  /* 0xffffffc009087424 */ /* 0x000fe200078e0204 */
[----:B------:R-:W4:Y:S04]  /*9970*/  LDG.E R7, desc[UR14][R10.64] ;  /* 0x0000000e0a077981 */ /* 0x000f28000c1e1900 */
[----:B------:R-:W4:Y:S01]  /*9980*/  LDG.E R6, desc[UR14][R12.64] ;  /* 0x0000000e0c067981 */ /* 0x000f22000c1e1900 */
[----:B------:R-:W-:Y:S05]  /*9990*/  SHF.R.S32.HI R4, RZ, 0x1f, R8 ;  /* 0x0000001fff047819 */ /* 0x000fea0000011408 */
[----:B------:R-:W-:Y:S04]  /*99a0*/  IMAD R4, R4, UR8, RZ ;  /* 0x0000000804047c24 */ /* 0x000fe8000f8e02ff */
[C---:B--2---:R-:W-:Y:S02]  /*99b0*/  IMAD R4, R8.reuse, R5, R4 ;  /* 0x0000000508047224 */ /* 0x044fe400078e0204 */
[----:B------:R-:W-:Y:S04]  /*99c0*/  IMAD.WIDE.U32 R8, R8, UR8, RZ ;  /* 0x0000000808087c25 */ /* 0x000fe8000f8e00ff */
[----:B------:R-:W-:Y:S01]  /*99d0*/  IMAD.IADD R9, R9, 0x1, R4 ;  /* 0x0000000109097824 */ /* 0x000fe200078e0204 */
[----:B----4-:R-:W-:Y:S04]  /*99e0*/  IADD3 R6, -R7, R6, RZ ;  /* 0x0000000607067210 */ /* 0x010fe80007ffe1ff */
[----:B------:R-:W-:Y:S01]  /*99f0*/  SHF.R.S32.HI R5, RZ, 0x1f, R6 ;  /* 0x0000001fff057819 */ /* 0x000fe20000011406 */
[CC--:B---3--:R-:W-:Y:S04]  /*9a00*/  IMAD.WIDE.U32 R8, R6.reuse, R2.reuse, R8 ;  /* 0x0000000206087225 */ /* 0x0c8fe800078e0008 */
[----:B------:R-:W-:Y:S04]  /*9a10*/  IMAD R5, R5, R2, RZ ;  /* 0x0000000205057224 */ /* 0x000fe800078e02ff */
[----:B------:R-:W-:Y:S05]  /*9a20*/  IMAD R5, R6, R3, R5 ;  /* 0x0000000306057224 */ /* 0x000fea00078e0205 */
[----:B------:R-:W-:Y:S07]  /*9a30*/  IADD3 R4, R9, R5, RZ ;  /* 0x0000000509047210 */ /* 0x000fee0007ffe0ff */
.L_x_4519:
        /* <DEDUP_REMOVED lines=89> */
.L_x_4518:
[----:B------:R-:W-:Y:S01]  /*9fd0*/  MOV R3, UR13 ;  /* 0x0000000d00037c02 */ /* 0x000fe20008000f00 */
[----:B------:R-:W-:Y:S04]  /*9fe0*/  LDSM.16.MT88.4 R28, [R197+0xc000] ;  /* 0x00c00000c51c783b */ /* 0x000fe80000004200 */
[----:B--2---:R-:W-:Y:S05]  /*9ff0*/  IMAD R8, R3, -0x40, R218 ;  /* 0xffffffc003087824 */ /* 0x004fea00078e02da */
[C---:B------:R-:W-:Y:S02]  /*a000*/  IADD3 R19, R8.reuse, 0x8, RZ ;  /* 0x0000000808137810 */ /* 0x040fe40007ffe0ff */
[C---:B------:R-:W-:Y:S02]  /*a010*/  IADD3 R18, R8.reuse, 0x7, RZ ;  /* 0x0000000708127810 */ /* 0x040fe40007ffe0ff */
[----:B------:R-:W-:Y:S02]  /*a020*/  IADD3 R17, R8, -0x1, RZ ;  /* 0xffffffff08117810 */ /* 0x000fe40007ffe0ff */
        /* <DEDUP_REMOVED lines=42> */
[C---:B------:R-:W-:Y:S02]  /*a2d0*/  @!P5 IADD3 R9, -R8.reuse, 0x21, RZ ;  /* 0x000000210809d810 */ /* 0x040fe40007ffe1ff */
[----:B------:R-:W-:Y:S02]  /*a2e0*/  I2FP.F32.S32 R21, R20 ;  /* 0x0000001400157245 */ /* 0x000fe40000201400 */
[C---:B------:R-:W-:Y:S02]  /*a2f0*/  @!P4 IADD3 R7, -R8.reuse, 0x28, RZ ;  /* 0x000000280807c810 */ /* 0x040fe40007ffe1ff */
[C---:B------:R-:W-:Y:S01]  /*a300*/  @!P3 IADD3 R6, -R8.reuse, 0x29, RZ ;  /* 0x000000290806b810 */ /* 0x040fe20007ffe1ff */
[C---:B-1----:R-:W-:Y:S01]  /*a310*/  FFMA.FTZ R230, R21.reuse, -UR5, R230 ;  /* 0x8000000515e67c23 */ /* 0x042fe200080100e6 */
[C---:B------:R-:W-:Y:S02]  /*a320*/  @!P2 IADD3 R5, -R8.reuse, 0x30, RZ ;  /* 0x000000300805a810 */ /* 0x040fe40007ffe1ff */
[C---:B------:R-:W-:Y:S02]  /*a330*/  @!P1 IADD3 R2, -R8.reuse, 0x31, RZ ;  /* 0x0000003108029810 */ /* 0x040fe40007ffe1ff */
[C---:B------:R-:W-:Y:S02]  /*a340*/  @!P0 IADD3 R4, -R8.reuse, 0x38, RZ ;  /* 0x0000003808048810 */ /* 0x040fe40007ffe1ff */
[----:B------:R-:W-:Y:S01]  /*a350*/  @!P6 IADD3 R3, -R8, 0x39, RZ ;  /* 0x000000390803e810 */ /* 0x000fe20007ffe1ff */
[----:B------:R-:W-:Y:S01]  /*a360*/  FFMA.FTZ R8, R21, -UR5, R132 ;  /* 0x8000000515087c23 */ /* 0x000fe20008010084 */
[----:B------:R-:W-:Y:S01]  /*a370*/  I2FP.F32.S32 R17, R17 ;  /* 0x0000001100117245 */ /* 0x000fe20000201400 */
[----:B------:R-:W-:Y:S01]  /*a380*/  LDSM.16.MT88.4 R20, [R198+0xc000] ;  /* 0x00c00000c614783b */ /* 0x000fe20000004200 */
[----:B------:R-:W-:Y:S02]  /*a390*/  I2FP.F32.S32 R19, R19 ;  /* 0x0000001300137245 */ /* 0x000fe40000201400 */
[----:B------:R-:W-:Y:S01]  /*a3a0*/  I2FP.F32.S32 R16, R16 ;  /* 0x0000001000107245 */ /* 0x000fe20000201400 */
[----:B------:R-:W-:Y:S01]  /*a3b0*/  FFMA.FTZ R224, R17, -UR5, R224 ;  /* 0x8000000511e07c23 */ /* 0x000fe200080100e0 */
[----:B------:R-:W-:Y:S01]  /*a3c0*/  I2FP.F32.S32 R139, R14 ;  /* 0x0000000e008b7245 */ /* 0x000fe20000201400 */
[----:B------:R-:W-:Y:S01]  /*a3d0*/  FFMA.FTZ R226, R19, -UR5, R226 ;  /* 0x8000000513e27c23 */ /* 0x000fe200080100e2 */
[----:B------:R-:W-:Y:S01]  /*a3e0*/  I2FP.F32.S32 R14, R13 ;  /* 0x0000000d000e7245 */ /* 0x000fe20000201400 */
[C---:B------:R-:W-:Y:S01]  /*a3f0*/  FFMA.FTZ R143, R16.reuse, -UR5, R235 ;  /* 0x80000005108f7c23 */ /* 0x040fe200080100eb */
        /* <DEDUP_REMOVED lines=11> */
[----:B------:R-:W-:Y:S01]  /*a4b0*/  FFMA.FTZ R141, R15, -UR5, R234 ;  /* 0x800000050f8d7c23 */ /* 0x000fe200080100ea */
[----:B------:R-:W-:Y:S01]  /*a4c0*/  FMNMX.FTZ R15, R227, R14, !PT ;  /* 0x0000000ee30f7209 */ /* 0x000fe20007810000 */
[----:B------:R-:W-:Y:S01]  /*a4d0*/  FFMA.FTZ R233, R17, -UR5, R233 ;  /* 0x8000000511e97c23 */ /* 0x000fe200080100e9 */
[C---:B------:R-:W-:Y:S01]  /*a4e0*/  FFMA.FTZ R142, R139.reuse, -UR5, R232 ;  /* 0x800000058b8e7c23 */ /* 0x040fe200080100e8 */
[----:B------:R-:W-:Y:S01]  /*a4f0*/  FMNMX.FTZ R17, R228, R13, !PT ;  /* 0x0000000de4117209 */ /* 0x000fe20007810000 */
[----:B------:R-:W-:Y:S01]  /*a500*/  FFMA.FTZ R139, R139, -UR5, R239 ;  /* 0x800000058b8b7c23 */ /* 0x000fe200080100ef */
[----:B------:R-:W-:Y:S02]  /*a510*/  I2FP.F32.S32 R13, R10 ;  /* 0x0000000a000d7245 */ /* 0x000fe40000201400 */
[----:B------:R-:W-:Y:S02]  /*a520*/  FMNMX.FTZ R10, R230, R15, !PT ;  /* 0x0000000fe60a7209 */ /* 0x000fe40007810000 */
[----:B------:R-:W-:Y:S01]  /*a530*/  I2FP.F32.S32 R12, R12 ;  /* 0x0000000c000c7245 */ /* 0x000fe20000201400 */
[C---:B------:R-:W-:Y:S01]  /*a540*/  FFMA.FTZ R172, R13.reuse, -UR5, R172 ;  /* 0x800000050dac7c23 */ /* 0x040fe200080100ac */
[----:B------:R-:W-:Y:S01]  /*a550*/  FMNMX.FTZ R17, R142, R17, !PT ;  /* 0x000000118e117209 */ /* 0x000fe20007810000 */
[----:B------:R-:W-:Y:S01]  /*a560*/  FFMA.FTZ R147, R13, -UR5, R147 ;  /* 0x800000050d937c23 */ /* 0x000fe20008010093 */
        /* <DEDUP_REMOVED lines=58> */
[----:B------:R-:W-:Y:S01]  /*a910*/  FADD.FTZ R0, -R3, R0 ;  /* 0x0000000003007221 */ /* 0x000fe20000010100 */
[C---:B------:R-:W-:Y:S01]  /*a920*/  FSETP.NEU.FTZ.AND P0, PT, R132.reuse, -INF , PT ;  /* 0xff8000008400780b */ /* 0x040fe20003f1d000 */
[C---:B------:R-:W-:Y:S01]  /*a930*/  FMUL.FTZ R161, R132.reuse, UR4 ;  /* 0x0000000484a17c20 */ /* 0x040fe20008410000 */
[----:B------:R-:W-:Y:S01]  /*a940*/  FADD.FTZ R2, -R132, R135 ;  /* 0x0000008784027221 */ /* 0x000fe20000010100 */
[----:B------:R-:W-:Y:S03]  /*a950*/  FMUL.FTZ R6, R0, UR4 ;  /* 0x0000000400067c20 */ /* 0x000fe60008410000 */
        /* <DEDUP_REMOVED lines=40> */
[C---:B------:R-:W-:Y:S01]  /*abe0*/  FMUL.FTZ R25, R2.reuse, R113 ;  /* 0x0000007102197220 */ /* 0x040fe20000410000 */
[C---:B------:R-:W-:Y:S01]  /*abf0*/  FMUL.FTZ R32, R2.reuse, R104 ;  /* 0x0000006802207220 */ /* 0x040fe20000410000 */
[----:B------:R-:W-:Y:S01]  /*ac00*/  FMUL.FTZ R33, R2, R105 ;  /* 0x0000006902217220 */ /* 0x000fe20000410000 */
[--C-:B------:R-:W-:Y:S01]  /*ac10*/  FFMA.FTZ R168, R141, UR4, -R148.reuse ;  /* 0x000000048da87c23 */ /* 0x100fe20008010894 */
[--C-:B------:R-:W-:Y:S01]  /*ac20*/  FFMA.FTZ R169, R139, UR4, -R148.reuse ;  /* 0x000000048ba97c23 */ /* 0x100fe20008010894 */
[----:B------:R-:W-:Y:S03]  /*ac30*/  LDSM.16.MT88.4 R104, [R196+0xe000] ;  /* 0x00e00000c468783b */ /* 0x000fe60000004200 */
[----:B------:R-:W3:Y:S01]  /*ac40*/  MUFU.EX2 R154, R154 ;  /* 0x0000009a009a7308 */ /* 0x000ee20000000800 */
[----:B-1----:R-:W-:Y:S01]  /*ac50*/  F2FP.F16.F32.PACK_AB R124, R156, R159 ;  /* 0x0000009f9c7c723e */ /* 0x002fe200000000ff */
[--C-:B------:R-:W-:Y:S01]  /*ac60*/  FFMA.FTZ R170, R137, UR4, -R148.reuse ;  /* 0x0000000489aa7c23 */ /* 0x100fe20008010894 */
[--C-:B------:R-:W-:Y:S01]  /*ac70*/  FFMA.FTZ R177, R144, UR4, -R161.reuse ;  /* 0x0000000490b17c23 */ /* 0x100fe200080108a1 */
[--C-:B------:R-:W-:Y:S01]  /*ac80*/  FFMA.FTZ R178, R145, UR4, -R148.reuse ;  /* 0x0000000491b27c23 */ /* 0x100fe20008010894 */
[--C-:B------:R-:W-:Y:S01]  /*ac90*/  FFMA.FTZ R181, R149, UR4, -R148.reuse ;  /* 0x0000000495b57c23 */ /* 0x100fe20008010894 */
[C---:B------:R-:W-:Y:S01]  /*aca0*/  FMUL.FTZ R36, R2.reuse, R36 ;  /* 0x0000002402247220 */ /* 0x040fe20000410000 */
[----:B------:R-:W-:Y:S03]  /*acb0*/  LDSM.16.MT88.4 R112, [R200+0xc800] ;  /* 0x00c80000c870783b */ /* 0x000fe60000004200 */
[----:B------:R-:W-:Y:S01]  /*acc0*/  MUFU.EX2 R157, R157 ;  /* 0x0000009d009d7308 */ /* 0x000fe20000000800 */
[----:B------:R-:W-:Y:S01]  /*acd0*/  FMUL.FTZ R37, R2, R37 ;  /* 0x0000002502257220 */ /* 0x000fe20000410000 */
[C---:B------:R-:W-:Y:S01]  /*ace0*/  FMUL.FTZ R38, R0.reuse, R38 ;  /* 0x0000002600267220 */ /* 0x040fe20000410000 */
[----:B------:R-:W-:Y:S01]  /*acf0*/  FMUL.FTZ R39, R0, R39 ;  /* 0x0000002700277220 */ /* 0x000fe20000410000 */
[C---:B------:R-:W-:Y:S01]  /*ad00*/  FMUL.FTZ R40, R2.reuse, R40 ;  /* 0x0000002802287220 */ /* 0x040fe20000410000 */
[----:B------:R-:W-:Y:S01]  /*ad10*/  FMUL.FTZ R41, R2, R41 ;  /* 0x0000002902297220 */ /* 0x000fe20000410000 */
[----:B------:R-:W-:Y:S01]  /*ad20*/  FMUL.FTZ R42, R0, R42 ;  /* 0x0000002a002a7220 */ /* 0x000fe20000410000 */
[----:B------:R-:W-:Y:S03]  /*ad30*/  LDSM.16.MT88.4 R120, [R197+0xc800] ;  /* 0x00c80000c578783b */ /* 0x000fe60000004200 */
[----:B------:R-:W1:Y:S01]  /*ad40*/  MUFU.EX2 R153, R153 ;  /* 0x0000009900997308 */ /* 0x000e620000000800 */
[----:B---3--:R-:W-:Y:S01]  /*ad50*/  F2FP.F16.F32.PACK_AB R126, R154, R155 ;  /* 0x0000009b9a7e723e */ /* 0x008fe200000000ff */
[----:B------:R-:W-:Y:S01]  /*ad60*/  FMUL.FTZ R43, R0, R43 ;  /* 0x0000002b002b7220 */ /* 0x000fe20000410000 */
[C---:B------:R-:W-:Y:S01]  /*ad70*/  FMUL.FTZ R44, R2.reuse, R44 ;  /* 0x0000002c022c7220 */ /* 0x040fe20000410000 */
[----:B------:R-:W-:Y:S01]  /*ad80*/  FMUL.FTZ R45, R2, R45 ;  /* 0x0000002d022d7220 */ /* 0x000fe20000410000 */
[C---:B------:R-:W-:Y:S01]  /*ad90*/  FMUL.FTZ R46, R0.reuse, R46 ;  /* 0x0000002e002e7220 */ /* 0x040fe20000410000 */
[----:B------:R-:W-:Y:S01]  /*ada0*/  FMUL.FTZ R47, R0, R47 ;  /* 0x0000002f002f7220 */ /* 0x000fe20000410000 */
[----:B------:R-:W-:Y:S03]  /*adb0*/  LDSM.16.MT88.4 R136, [R198+0xe800] ;  /* 0x00e80000c688783b */ /* 0x000fe60000004200 */
[----:B------:R-:W-:Y:S01]  /*adc0*/  MUFU.EX2 R152, R152 ;  /* 0x0000009800987308 */ /* 0x000fe20000000800 */
[C---:B------:R-:W-:Y:S01]  /*add0*/  FMUL.FTZ R48, R2.reuse, R48 ;  /* 0x0000003002307220 */ /* 0x040fe20000410000 */
[----:B------:R-:W-:Y:S01]  /*ade0*/  FMUL.FTZ R49, R2, R49 ;  /* 0x0000003102317220 */ /* 0x000fe20000410000 */
[C---:B------:R-:W-:Y:S01]  /*adf0*/  FMUL.FTZ R50, R0.reuse, R50 ;  /* 0x0000003200327220 */ /* 0x040fe20000410000 */
[----:B------:R-:W-:Y:S01]  /*ae00*/  FMUL.FTZ R51, R0, R51 ;  /* 0x0000003300337220 */ /* 0x000fe20000410000 */
[C---:B------:R-:W-:Y:S01]  /*ae10*/  FMUL.FTZ R52, R2.reuse, R52 ;  /* 0x0000003402347220 */ /* 0x040fe20000410000 */
[----:B------:R-:W-:Y:S01]  /*ae20*/  FMUL.FTZ R53, R2, R53 ;  /* 0x0000003502357220 */ /* 0x000fe20000410000 */
[----:B------:R-:W-:Y:S03]  /*ae30*/  LDSM.16.MT88.4 R140, [R197+0xe800] ;  /* 0x00e80000c58c783b */ /* 0x000fe60000004200 */
[----:B------:R-:W3:Y:S01]  /*ae40*/  MUFU.EX2 R135, R135 ;  /* 0x0000008700877308 */ /* 0x000ee20000000800 */
[----:B-1----:R-:W-:Y:S01]  /*ae50*/  F2FP.F16.F32.PACK_AB R125, R153, R157 ;  /* 0x0000009d997d723e */ /* 0x002fe200000000ff */
        /* <DEDUP_REMOVED lines=26> */
[----:B------:R-:W1:Y:S01]  /*b000*/  MUFU.EX2 R164, R164 ;  /* 0x000000a400a47308 */ /* 0x000e620000000800 */
[----:B------:R-:W-:Y:S01]  /*b010*/  ISETP.LT.AND P0, PT, R208, UR13, PT ;  /* 0x0000000dd0007c0c */ /* 0x000fe2000bf01270 */
[C---:B------:R-:W-:Y:S01]  /*b020*/  FMUL.FTZ R12, R2.reuse, R116 ;  /* 0x00000074020c7220 */ /* 0x040fe20000410000 */
[----:B------:R-:W-:Y:S03]  /*b030*/  FMUL.FTZ R13, R2, R117 ;  /* 0x00000075020d7220 */ /* 0x000fe60000410000 */
[C---:B------:R-:W-:Y:S01]  /*b040*/  FMUL.FTZ R14, R0.reuse, R118 ;  /* 0x00000076000e7220 */ /* 0x040fe20000410000 */
[----:B------:R-:W-:Y:S01]  /*b050*/  FMUL.FTZ R15, R0, R119 ;  /* 0x00000077000f7220 */ /* 0x000fe20000410000 */
[----:B------:R-:W-:Y:S01]  /*b060*/  UIADD3 UR13, UR13, -0x1, URZ ;  /* 0xffffffff0d0d7890 */ /* 0x000fe2000fffe03f */
[----:B------:R-:W3:Y:S01]  /*b070*/  LDSM.16.MT88.4 R116, [R200+0xe000] ;  /* 0x00e00000c874783b */ /* 0x000ee20000004200 */
[C---:B------:R-:W-:Y:S01]  /*b080*/  FMUL.FTZ R76, R2.reuse, R76 ;  /* 0x0000004c024c7220 */ /* 0x040fe20000410000 */
[----:B------:R-:W-:Y:S01]  /*b090*/  FMUL.FTZ R77, R2, R77 ;  /* 0x0000004d024d7220 */ /* 0x000fe20000410000 */
[C---:B------:R-:W-:Y:S01]  /*b0a0*/  FMUL.FTZ R78, R0.reuse, R78 ;  /* 0x0000004e004e7220 */ /* 0x040fe20000410000 */
[----:B------:R-:W-:Y:S01]  /*b0b0*/  FMUL.FTZ R79, R0, R79 ;  /* 0x0000004f004f7220 */ /* 0x000fe20000410000 */
[C---:B------:R-:W-:Y:S01]  /*b0c0*/  HMMA.16816.F32 R12, R124.reuse, R20, R12 ;  /* 0x000000147c0c723c */ /* 0x040fe2000000180c */
[----:B------:R-:W-:Y:S02]  /*b0d0*/  MUFU.EX2 R166, R166 ;  /* 0x000000a600a67308 */ /* 0x000fe40000000800 */
[C---:B------:R-:W-:Y:S01]  /*b0e0*/  FMUL.FTZ R80, R2.reuse, R80 ;  /* 0x0000005002507220 */ /* 0x040fe20000410000 */
[----:B------:R-:W-:Y:S01]  /*b0f0*/  FMUL.FTZ R81, R2, R81 ;  /* 0x0000005102517220 */ /* 0x000fe20000410000 */
[----:B------:R-:W-:Y:S01]  /*b100*/  FMUL.FTZ R82, R0, R82 ;  /* 0x0000005200527220 */ /* 0x000fe20000410000 */
[C---:B------:R-:W-:Y:S05]  /*b110*/  HMMA.16816.F32 R16, R124.reuse, R22, R16 ;  /* 0x000000167c10723c */ /* 0x040fea0000001810 */
[----:B------:R-:W4:Y:S01]  /*b120*/  MUFU.EX2 R165, R165 ;  /* 0x000000a500a57308 */ /* 0x000f220000000800 */
[C---:B------:R-:W-:Y:S01]  /*b130*/  FMUL.FTZ R20, R2.reuse, R108 ;  /* 0x0000006c02147220 */ /* 0x040fe20000410000 */
[----:B------:R-:W-:Y:S01]  /*b140*/  FMUL.FTZ R21, R2, R109 ;  /* 0x0000006d02157220 */ /* 0x000fe20000410000 */
[C---:B------:R-:W-:Y:S03]  /*b150*/  FMUL.FTZ R22, R0.reuse, R110 ;  /* 0x0000006e00167220 */ /* 0x040fe60000410000 */
[C---:B------:R-:W-:Y:S02]  /*b160*/  FMUL.FTZ R23, R0.reuse, R111 ;  /* 0x0000006f00177220 */ /* 0x040fe40000410000 */
[----:B------:R-:W5:Y:S01]  /*b170*/  LDSM.16.MT88.4 R108, [R198+0xe000] ;  /* 0x00e00000c66c783b */ /* 0x000f620000004200 */
[----:B------:R-:W-:Y:S01]  /*b180*/  FMUL.FTZ R83, R0, R83 ;  /* 0x0000005300537220 */ /* 0x000fe20000410000 */
[C---:B------:R-:W-:Y:S01]  /*b190*/  FMUL.FTZ R84, R2.reuse, R84 ;  /* 0x0000005402547220 */ /* 0x040fe20000410000 */
[----:B------:R-:W-:Y:S01]  /*b1a0*/  FMUL.FTZ R85, R2, R85 ;  /* 0x0000005502557220 */ /* 0x000fe20000410000 */
[C---:B------:R-:W-:Y:S01]  /*b1b0*/  FMUL.FTZ R86, R0.reuse, R86 ;  /* 0x0000005600567220 */ /* 0x040fe20000410000 */
[C---:B------:R-:W-:Y:S01]  /*b1c0*/  HMMA.16816.F32 R20, R124.reuse, R28, R20 ;  /* 0x0000001c7c14723c */ /* 0x040fe20000001814 */
[----:B------:R-:W-:Y:S02]  /*b1d0*/  MUFU.EX2 R167, R167 ;  /* 0x000000a700a77308 */ /* 0x000fe40000000800 */
[----:B------:R-:W-:Y:S01]  /*b1e0*/  FMUL.FTZ R87, R0, R87 ;  /* 0x0000005700577220 */ /* 0x000fe20000410000 */
[C---:B------:R-:W-:Y:S01]  /*b1f0*/  FMUL.FTZ R88, R2.reuse, R88 ;  /* 0x0000005802587220 */ /* 0x040fe20000410000 */
[C---:B------:R-:W-:Y:S01]  /*b200*/  FMUL.FTZ R89, R2.reuse, R89 ;  /* 0x0000005902597220 */ /* 0x040fe20000410000 */
[C---:B------:R-:W-:Y:S05]  /*b210*/  HMMA.16816.F32 R24, R124.reuse, R30, R24 ;  /* 0x0000001e7c18723c */ /* 0x040fea0000001818 */
[----:B------:R-:W4:Y:S01]  /*b220*/  MUFU.EX2 R168, R168 ;  /* 0x000000a800a87308 */ /* 0x000f220000000800 */
[C---:B------:R-:W-:Y:S01]  /*b230*/  FMUL.FTZ R28, R2.reuse, R100 ;  /* 0x00000064021c7220 */ /* 0x040fe20000410000 */
[----:B------:R-:W-:Y:S01]  /*b240*/  FMUL.FTZ R29, R2, R101 ;  /* 0x00000065021d7220 */ /* 0x000fe20000410000 */
[C---:B------:R-:W-:Y:S03]  /*b250*/  FMUL.FTZ R30, R0.reuse, R102 ;  /* 0x00000066001e7220 */ /* 0x040fe60000410000 */
[C---:B------:R-:W-:Y:S02]  /*b260*/  FMUL.FTZ R31, R0.reuse, R103 ;  /* 0x00000067001f7220 */ /* 0x040fe40000410000 */
[----:B------:R-:W1:Y:S01]  /*b270*/  LDSM.16.MT88.4 R100, [R197+0xe000] ;  /* 0x00e00000c564783b */ /* 0x000e620000004200 */
[C---:B------:R-:W-:Y:S01]  /*b280*/  FMUL.FTZ R90, R0.reuse, R90 ;  /* 0x0000005a005a7220 */ /* 0x040fe20000410000 */
[----:B------:R-:W-:Y:S01]  /*b290*/  FMUL.FTZ R91, R0, R91 ;  /* 0x0000005b005b7220 */ /* 0x000fe20000410000 */
[----:B------:R-:W-:Y:S01]  /*b2a0*/  MUFU.EX2 R169, R169 ;  /* 0x000000a900a97308 */ /* 0x000fe20000000800 */
[C---:B------:R-:W-:Y:S01]  /*b2b0*/  FMUL.FTZ R92, R2.reuse, R92 ;  /* 0x0000005c025c7220 */ /* 0x040fe20000410000 */
[C---:B--2---:R-:W-:Y:S03]  /*b2c0*/  HMMA.16816.F32 R28, R124.reuse, R128, R28 ;  /* 0x000000807c1c723c */ /* 0x044fe6000000181c */
[----:B------:R-:W-:Y:S01]  /*b2d0*/  FMUL.FTZ R93, R2, R93 ;  /* 0x0000005d025d7220 */ /* 0x000fe20000410000 */
[C---:B------:R-:W-:Y:S01]  /*b2e0*/  FMUL.FTZ R94, R0.reuse, R94 ;  /* 0x0000005e005e7220 */ /* 0x040fe20000410000 */
[----:B------:R-:W-:Y:S01]  /*b2f0*/  FMUL.FTZ R95, R0, R95 ;  /* 0x0000005f005f7220 */ /* 0x000fe20000410000 */
[C---:B------:R-:W-:Y:S01]  /*b300*/  HMMA.16816.F32 R32, R124.reuse, R130, R32 ;  /* 0x000000827c20723c */ /* 0x040fe20000001820 */
[----:B------:R-:W-:Y:S01]  /*b310*/  LDSM.16.MT88.4 R128, [R196+0xc800] ;  /* 0x00c80000c480783b */ /* 0x000fe20000004200 */
[----:B------:R-:W2:Y:S03]  /*b320*/  MUFU.EX2 R170, R170 ;  /* 0x000000aa00aa7308 */ /* 0x000ea60000000800 */
[C---:B------:R-:W-:Y:S01]  /*b330*/  FMUL.FTZ R96, R2.reuse, R96 ;  /* 0x0000006002607220 */ /* 0x040fe20000410000 */
[C---:B---3--:R-:W-:Y:S06]  /*b340*/  HMMA.16816.F32 R36, R124.reuse, R116, R36 ;  /* 0x000000747c24723c */ /* 0x048fec0000001824 */
[----:B------:R-:W-:Y:S01]  /*b350*/  MUFU.EX2 R177, R177 ;  /* 0x000000b100b17308 */ /* 0x000fe20000000800 */
[----:B------:R-:W-:Y:S01]  /*b360*/  FMUL.FTZ R97, R2, R97 ;  /* 0x0000006102617220 */ /* 0x000fe20000410000 */
[C---:B------:R-:W-:Y:S01]  /*b370*/  HMMA.16816.F32 R40, R124.reuse, R118, R40 ;  /* 0x000000767c28723c */ /* 0x040fe20000001828 */
[----:B------:R-:W-:Y:S02]  /*b380*/  LDSM.16.MT88.4 R116, [R198+0xc800] ;  /* 0x00c80000c674783b */ /* 0x000fe40000004200 */
[C---:B------:R-:W-:Y:S03]  /*b390*/  FMUL.FTZ R98, R0.reuse, R98 ;  /* 0x0000006200627220 */ /* 0x040fe60000410000 */
[C---:B-----5:R-:W-:Y:S02]  /*b3a0*/  HMMA.16816.F32 R44, R124.reuse, R108, R44 ;  /* 0x0000006c7c2c723c */ /* 0x060fe4000000182c */
[----:B------:R-:W-:Y:S03]  /*b3b0*/  MUFU.EX2 R178, R178 ;  /* 0x000000b200b27308 */ /* 0x000fe60000000800 */
[----:B------:R-:W-:Y:S01]  /*b3c0*/  FMUL.FTZ R99, R0, R99 ;  /* 0x0000006300637220 */ /* 0x000fe20000410000 */
[C---:B------:R-:W-:Y:S01]  /*b3d0*/  HMMA.16816.F32 R48, R124.reuse, R110, R48 ;  /* 0x0000006e7c30723c */ /* 0x040fe20000001830 */
[----:B------:R-:W3:Y:S05]  /*b3e0*/  LDSM.16.MT88.4 R108, [R200+0x10000] ;  /* 0x01000000c86c783b */ /* 0x000eea0000004200 */
[----:B------:R-:W-:Y:S01]  /*b3f0*/  MUFU.EX2 R181, R181 ;  /* 0x000000b500b57308 */ /* 0x000fe20000000800 */
[--C-:B------:R-:W-:Y:S01]  /*b400*/  FFMA.FTZ R175, R174, UR4, -R161.reuse ;  /* 0x00000004aeaf7c23 */ /* 0x100fe200080108a1 */
[C---:B-1----:R-:W-:Y:S03]  /*b410*/  HMMA.16816.F32 R52, R124.reuse, R100, R52 ;  /* 0x000000647c34723c */ /* 0x042fe60000001834 */
[--C-:B------:R-:W-:Y:S03]  /*b420*/  FFMA.FTZ R174, R146, UR4, -R161.reuse ;  /* 0x0000000492ae7c23 */ /* 0x100fe600080108a1 */
[C---:B------:R-:W-:Y:S01]  /*b430*/  HMMA.16816.F32 R56, R124.reuse, R102, R56 ;  /* 0x000000667c38723c */ /* 0x040fe20000001838 */
[----:B------:R-:W1:Y:S01]  /*b440*/  LDSM.16.MT88.4 R100, [R198+0x10000] ;  /* 0x01000000c664783b */ /* 0x000e620000004200 */
[----:B------:R-:W-:Y:S03]  /*b450*/  MUFU.EX2 R175, R175 ;  /* 0x000000af00af7308 */ /* 0x000fe60000000800 */
[--C-:B------:R-:W-:Y:S01]  /*b460*/  FFMA.FTZ R176, R171, UR4, -R148.reuse ;  /* 0x00000004abb07c23 */ /* 0x100fe20008010894 */
[C---:B------:R-:W-:Y:S06]  /*b470*/  HMMA.16816.F32 R60, R124.reuse, R104, R60 ;  /* 0x000000687c3c723c */ /* 0x040fec000000183c */
[----:B------:R-:W-:Y:S01]  /*b480*/  MUFU.EX2 R174, R174 ;  /* 0x000000ae00ae7308 */ /* 0x000fe20000000800 */
[--C-:B------:R-:W-:Y:S01]  /*b490*/  FFMA.FTZ R171, R147, UR4, -R148.reuse ;  /* 0x0000000493ab7c23 */ /* 0x100fe20008010894 */
[C---:B------:R-:W-:Y:S01]  /*b4a0*/  HMMA.16816.F32 R64, R124.reuse, R106, R64 ;  /* 0x0000006a7c40723c */ /* 0x040fe20000001840 */
[----:B------:R-:W5:Y:S02]  /*b4b0*/  LDSM.16.MT88.4 R104, [R197+0x10000] ;  /* 0x01000000c568783b */ /* 0x000f640000004200 */
[--C-:B------:R-:W-:Y:S01]  /*b4c0*/  FFMA.FTZ R172, R172, UR4, -R161.reuse ;  /* 0x00000004acac7c23 */ /* 0x100fe200080108a1 */
[--C-:B------:R-:W-:Y:S01]  /*b4d0*/  FFMA.FTZ R173, R173, UR4, -R148.reuse ;  /* 0x00000004adad7c23 */ /* 0x100fe20008010894 */
[--C-:B------:R-:W-:Y:S01]  /*b4e0*/  FFMA.FTZ R162, R162, UR4, -R161.reuse ;  /* 0x00000004a2a27c23 */ /* 0x100fe200080108a1 */
[--C-:B------:R-:W-:Y:S03]  /*b4f0*/  FFMA.FTZ R179, R160, UR4, -R161.reuse ;  /* 0x00000004a0b37c23 */ /* 0x100fe600080108a1 */
[----:B------:R-:W-:Y:S01]  /*b500*/  LDSM.16.MT88.4 R144, [R196+0xf000] ;  /* 0x00f00000c490783b */ /* 0x000fe20000004200 */
[----:B------:R-:W-:Y:S01]  /*b510*/  MUFU.EX2 R176, R176 ;  /* 0x000000b000b07308 */ /* 0x000fe20000000800 */
[--C-:B------:R-:W-:Y:S01]  /*b520*/  FFMA.FTZ R160, R151, UR4, -R148.reuse ;  /* 0x0000000497a07c23 */ /* 0x100fe20008010894 */
[--C-:B------:R-:W-:Y:S01]  /*b530*/  FFMA.FTZ R158, R158, UR4, -R161.reuse ;  /* 0x000000049e9e7c23 */ /* 0x100fe200080108a1 */
[----:B------:R-:W-:Y:S01]  /*b540*/  FFMA.FTZ R161, R150, UR4, -R161 ;  /* 0x0000000496a17c23 */ /* 0x000fe200080108a1 */
[--C-:B------:R-:W-:Y:S01]  /*b550*/  FFMA.FTZ R134, R134, UR4, -R148.reuse ;  /* 0x0000000486867c23 */ /* 0x100fe20008010894 */
[----:B------:R-:W-:Y:S01]  /*b560*/  FFMA.FTZ R148, R133, UR4, -R148 ;  /* 0x0000000485947c23 */ /* 0x000fe20008010894 */
[----:B------:R-:W-:Y:S01]  /*b570*/  FFMA.FTZ R159, R2, R223, R159 ;  /* 0x000000df029f7223 */ /* 0x000fe2000001009f */
[C---:B---3--:R-:W-:Y:S03]  /*b580*/  HMMA.16816.F32 R68, R124.reuse, R108, R68 ;  /* 0x0000006c7c44723c */ /* 0x048fe60000001844 */
[----:B------:R-:W3:Y:S01]  /*b590*/  MUFU.EX2 R172, R172 ;  /* 0x000000ac00ac7308 */ /* 0x000ee20000000800 */
[----:B------:R-:W-:Y:S01]  /*b5a0*/  FFMA.FTZ R157, R0, R221, R157 ;  /* 0x000000dd009d7223 */ /* 0x000fe2000001009d */
[----:B------:R-:W-:Y:S01]  /*b5b0*/  FADD.FTZ R156, R156, R159 ;  /* 0x0000009f9c9c7221 */ /* 0x000fe20000010000 */
[----:B------:R-:W-:Y:S01]  /*b5c0*/  MOV R0, R3 ;  /* 0x0000000300007202 */ /* 0x000fe20000000f00 */
[C---:B------:R-:W-:Y:S01]  /*b5d0*/  HMMA.16816.F32 R72, R124.reuse, R110, R72 ;  /* 0x0000006e7c48723c */ /* 0x040fe20000001848 */
[----:B------:R-:W3:Y:S05]  /*b5e0*/  LDSM.16.MT88.4 R108, [R196+0x10000] ;  /* 0x01000000c46c783b */ /* 0x000eea0000004200 */
[----:B------:R4:W-:Y:S01]  /*b5f0*/  MUFU.EX2 R133, R148 ;  /* 0x0000009400857308 */ /* 0x0009e20000000800 */
[----:B------:R-:W-:Y:S01]  /*b600*/  FADD.FTZ R157, R153, R157 ;  /* 0x0000009d999d7221 */ /* 0x000fe20000010000 */
[C---:B-1----:R-:W-:Y:S08]  /*b610*/  HMMA.16816.F32 R76, R124.reuse, R100, R76 ;  /* 0x000000647c4c723c */ /* 0x042ff0000000184c */
[----:B------:R-:W1:Y:S01]  /*b620*/  MUFU.EX2 R173, R173 ;  /* 0x000000ad00ad7308 */ /* 0x000e620000000800 */
[C---:B------:R-:W-:Y:S03]  /*b630*/  HMMA.16816.F32 R80, R124.reuse, R102, R80 ;  /* 0x000000667c50723c */ /* 0x040fe60000001850 */
[----:B------:R-:W-:Y:S03]  /*b640*/  F2FP.F16.F32.PACK_AB R100, R164, R163 ;  /* 0x000000a3a464723e */ /* 0x000fe600000000ff */
[C---:B-----5:R-:W-:Y:S03]  /*b650*/  HMMA.16816.F32 R84, R124.reuse, R104, R84 ;  /* 0x000000687c54723c */ /* 0x060fe60000001854 */
[----:B------:R-:W5:Y:S01]  /*b660*/  MUFU.EX2 R171, R171 ;  /* 0x000000ab00ab7308 */ /* 0x000f620000000800 */
[----:B----4-:R-:W-:Y:S01]  /*b670*/  LDSM.16.MT88.4 R148, [R198+0xf800] ;  /* 0x00f80000c694783b */ /* 0x010fe20000004200 */
[----:B------:R-:W-:Y:S01]  /*b680*/  F2FP.F16.F32.PACK_AB R102, R165, R166 ;  /* 0x000000a6a566723e */ /* 0x000fe200000000ff */
[C---:B------:R-:W-:Y:S07]  /*b690*/  HMMA.16816.F32 R88, R124.reuse, R106, R88 ;  /* 0x0000006a7c58723c */ /* 0x040fee0000001858 */
[----:B------:R-:W-:Y:S01]  /*b6a0*/  MUFU.EX2 R162, R162 ;  /* 0x000000a200a27308 */ /* 0x000fe20000000800 */
[----:B------:R-:W4:Y:S03]  /*b6b0*/  LDSM.16.MT88.4 R104, [R200+0xe800] ;  /* 0x00e80000c868783b */ /* 0x000f260000004200 */
[----:B------:R-:W-:Y:S01]  /*b6c0*/  F2FP.F16.F32.PACK_AB R101, R168, R167 ;  /* 0x000000a7a865723e */ /* 0x000fe200000000ff */
[----:B------:R-:W-:Y:S01]  /*b6d0*/  FADD.FTZ R155, R155, R156 ;  /* 0x0000009c9b9b7221 */ /* 0x000fe20000010000 */
[----:B--2---:R-:W-:Y:S01]  /*b6e0*/  F2FP.F16.F32.PACK_AB R103, R170, R169 ;  /* 0x000000a9aa67723e */ /* 0x004fe200000000ff */
[----:B------:R-:W-:Y:S03]  /*b6f0*/  FADD.FTZ R152, R152, R157 ;  /* 0x0000009d98987221 */ /* 0x000fe60000010000 */
[----:B------:R-:W2:Y:S01]  /*b700*/  MUFU.EX2 R179, R179 ;  /* 0x000000b300b37308 */ /* 0x000ea20000000800 */
[----:B------:R-:W-:Y:S01]  /*b710*/  FADD.FTZ R154, R154, R155 ;  /* 0x0000009b9a9a7221 */ /* 0x000fe20000010000 */
[----:B------:R-:W-:Y:S01]  /*b720*/  FADD.FTZ R152, R135, R152 ;  /* 0x0000009887987221 */ /* 0x000fe20000010000 */
[----:B------:R-:W-:Y:S02]  /*b730*/  MOV R135, R132 ;  /* 0x0000008400877202 */ /* 0x000fe40000000f00 */
[----:B------:R-:W-:Y:S01]  /*b740*/  FADD.FTZ R163, R163, R154 ;  /* 0x0000009aa3a37221 */ /* 0x000fe20000010000 */
[C---:B---3--:R-:W-:Y:S04]  /*b750*/  HMMA.16816.F32 R92, R124.reuse, R108, R92 ;  /* 0x0000006c7c5c723c */ /* 0x048fe8000000185c */
[----:B------:R-:W-:Y:S01]  /*b760*/  MUFU.EX2 R158, R158 ;  /* 0x0000009e009e7308 */ /* 0x000fe20000000800 */
[----:B------:R-:W-:Y:S01]  /*b770*/  FADD.FTZ R167, R167, R152 ;  /* 0x00000098a7a77221 */ /* 0x000fe20000010000 */
[----:B------:R-:W-:Y:S01]  /*b780*/  FADD.FTZ R163, R164, R163 ;  /* 0x000000a3a4a37221 */ /* 0x000fe20000010000 */
[----:B------:R-:W-:Y:S01]  /*b790*/  HMMA.16816.F32 R96, R124, R110, R96 ;  /* 0x0000006e7c60723c */ /* 0x000fe20000001860 */
[----:B------:R-:W3:Y:S06]  /*b7a0*/  LDSM.16.MT88.4 R108, [R196+0xe800] ;  /* 0x00e80000c46c783b */ /* 0x000eec0000004200 */
[----:B------:R-:W2:Y:S01]  /*b7b0*/  MUFU.EX2 R161, R161 ;  /* 0x000000a100a17308 */ /* 0x000ea20000000800 */
[----:B------:R-:W-:Y:S01]  /*b7c0*/  FADD.FTZ R168, R168, R167 ;  /* 0x000000a7a8a87221 */ /* 0x000fe20000010000 */
[C---:B------:R-:W-:Y:S01]  /*b7d0*/  HMMA.16816.F32 R4, R100.reuse, R112, R4 ;  /* 0x000000706404723c */ /* 0x040fe20000001804 */
[----:B------:R-:W-:Y:S04]  /*b7e0*/  LDSM.16.MT88.4 R124, [R198+0xd000] ;  /* 0x00d00000c67c783b */ /* 0x000fe80000004200 */
[----:B------:R-:W-:Y:S01]  /*b7f0*/  FADD.FTZ R166, R166, R163 ;  /* 0x000000a3a6a67221 */ /* 0x000fe20000010000 */
[C---:B------:R-:W-:Y:S02]  /*b800*/  HMMA.16816.F32 R8, R100.reuse, R114, R8 ;  /* 0x000000726408723c */ /* 0x040fe40000001808 */
[----:B------:R-:W2:Y:S01]  /*b810*/  MUFU.EX2 R160, R160 ;  /* 0x000000a000a07308 */ /* 0x000ea20000000800 */
[----:B------:R-:W1:Y:S03]  /*b820*/  LDSM.16.MT88.4 R112, [R200+0x10800] ;  /* 0x01080000c870783b */ /* 0x000e660000004200 */
[C---:B------:R-:W-:Y:S06]  /*b830*/  HMMA.16816.F32 R12, R100.reuse, R116, R12 ;  /* 0x00000074640c723c */ /* 0x040fec000000180c */
[----:B------:R-:W2:Y:S01]  /*b840*/  MUFU.EX2 R134, R134 ;  /* 0x0000008600867308 */ /* 0x000ea20000000800 */
[----:B------:R-:W-:Y:S01]  /*b850*/  FADD.FTZ R169, R169, R168 ;  /* 0x000000a8a9a97221 */ /* 0x000fe20000010000 */
[C---:B------:R-:W-:Y:S01]  /*b860*/  HMMA.16816.F32 R16, R100.reuse, R118, R16 ;  /* 0x000000766410723c */ /* 0x040fe20000001810 */
[----:B------:R-:W-:Y:S02]  /*b870*/  LDSM.16.MT88.4 R116, [R197+0x10800] ;  /* 0x01080000c574783b */ /* 0x000fe40000004200 */
[----:B------:R-:W-:Y:S03]  /*b880*/  FADD.FTZ R165, R165, R166 ;  /* 0x000000a6a5a57221 */ /* 0x000fe60000010000 */
[C---:B------:R-:W-:Y:S05]  /*b890*/  HMMA.16816.F32 R20, R100.reuse, R120, R20 ;  /* 0x000000786414723c */ /* 0x040fea0000001814 */
[----:B------:R-:W-:Y:S01]  /*b8a0*/  FADD.FTZ R170, R170, R169 ;  /* 0x000000a9aaaa7221 */ /* 0x000fe20000010000 */
[C---:B------:R-:W-:Y:S01]  /*b8b0*/  HMMA.16816.F32 R24, R100.reuse, R122, R24 ;  /* 0x0000007a6418723c */ /* 0x040fe20000001818 */
[----:B------:R-:W-:Y:S05]  /*b8c0*/  LDSM.16.MT88.4 R120, [R196+0x10800] ;  /* 0x01080000c478783b */ /* 0x000fea0000004200 */
        /* <DEDUP_REMOVED lines=15> */
[C---:B-1----:R-:W-:Y:S06]  /*b9c0*/  HMMA.16816.F32 R68, R100.reuse, R112, R68 ;  /* 0x000000706444723c */ /* 0x042fec0000001844 */
[C---:B------:R-:W-:Y:S01]  /*b9d0*/  HMMA.16816.F32 R72, R100.reuse, R114, R72 ;  /* 0x000000726448723c */ /* 0x040fe20000001848 */
[----:B------:R-:W1:Y:S05]  /*b9e0*/  LDSM.16.MT88.4 R112, [R197+0xd000] ;  /* 0x00d00000c570783b */ /* 0x000e6a0000004200 */
[C---:B----4-:R-:W-:Y:S06]  /*b9f0*/  HMMA.16816.F32 R76, R100.reuse, R104, R76 ;  /* 0x00000068644c723c */ /* 0x050fec000000184c */
[C---:B------:R-:W-:Y:S05]  /*ba00*/  HMMA.16816.F32 R80, R100.reuse, R106, R80 ;  /* 0x0000006a6450723c */ /* 0x040fea0000001850 */
[----:B------:R-:W-:Y:S01]  /*ba10*/  F2FP.F16.F32.PACK_AB R104, R175, R172 ;  /* 0x000000acaf68723e */ /* 0x000fe200000000ff */
[C---:B------:R-:W-:Y:S05]  /*ba20*/  HMMA.16816.F32 R84, R100.reuse, R116, R84 ;  /* 0x000000746454723c */ /* 0x040fea0000001854 */
[----:B------:R-:W-:Y:S01]  /*ba30*/  F2FP.F16.F32.PACK_AB R106, R177, R174 ;  /* 0x000000aeb16a723e */ /* 0x000fe200000000ff */
[C---:B------:R-:W-:Y:S01]  /*ba40*/  HMMA.16816.F32 R88, R100.reuse, R118, R88 ;  /* 0x000000766458723c */ /* 0x040fe20000001858 */
[----:B------:R-:W4:Y:S04]  /*ba50*/  LDSM.16.MT88.4 R116, [R197+0xf000] ;  /* 0x00f00000c574783b */ /* 0x000f280000004200 */
[----:B------:R-:W-:Y:S01]  /*ba60*/  F2FP.F16.F32.PACK_AB R105, R176, R173 ;  /* 0x000000adb069723e */ /* 0x000fe200000000ff */
[C---:B------:R-:W-:Y:S05]  /*ba70*/  HMMA.16816.F32 R92, R100.reuse, R120, R92 ;  /* 0x00000078645c723c */ /* 0x040fea000000185c */
[----:B-----5:R-:W-:Y:S01]  /*ba80*/  F2FP.F16.F32.PACK_AB R107, R178, R171 ;  /* 0x000000abb26b723e */ /* 0x020fe200000000ff */
[----:B------:R-:W-:Y:S01]  /*ba90*/  HMMA.16816.F32 R96, R100, R122, R96 ;  /* 0x0000007a6460723c */ /* 0x000fe20000001860 */
[----:B------:R-:W5:Y:S04]  /*baa0*/  LDSM.16.MT88.4 R100, [R200+0x11000] ;  /* 0x01100000c864783b */ /* 0x000f680000004200 */
[----:B------:R-:W-:Y:S01]  /*bab0*/  FADD.FTZ R172, R172, R165 ;  /* 0x000000a5acac7221 */ /* 0x000fe20000010000 */
[C---:B---3--:R-:W-:Y:S03]  /*bac0*/  HMMA.16816.F32 R4, R104.reuse, R108, R4 ;  /* 0x0000006c6804723c */ /* 0x048fe60000001804 */
[----:B------:R-:W-:Y:S02]  /*bad0*/  LDSM.16.MT88.4 R120, [R198+0xd800] ;  /* 0x00d80000c678783b */ /* 0x000fe40000004200 */
[----:B------:R-:W-:Y:S01]  /*bae0*/  FADD.FTZ R173, R173, R170 ;  /* 0x000000aaadad7221 */ /* 0x000fe20000010000 */
[C---:B------:R-:W-:Y:S05]  /*baf0*/  HMMA.16816.F32 R8, R104.reuse, R110, R8 ;  /* 0x0000006e6808723c */ /* 0x040fea0000001808 */
[----:B------:R-:W3:Y:S01]  /*bb00*/  LDSM.16.MT88.4 R108, [R198+0x11000] ;  /* 0x01100000c66c783b */ /* 0x000ee20000004200 */
[C---:B------:R-:W-:Y:S05]  /*bb10*/  HMMA.16816.F32 R12, R104.reuse, R124, R12 ;  /* 0x0000007c680c723c */ /* 0x040fea000000180c */
[----:B------:R-:W-:Y:S01]  /*bb20*/  FADD.FTZ R175, R175, R172 ;  /* 0x000000acafaf7221 */ /* 0x000fe20000010000 */
[C---:B------:R-:W-:Y:S05]  /*bb30*/  HMMA.16816.F32 R16, R104.reuse, R126, R16 ;  /* 0x0000007e6810723c */ /* 0x040fea0000001810 */
        /* <DEDUP_REMOVED lines=11> */
[C---:B------:R-:W-:Y:S06]  /*bbf0*/  HMMA.16816.F32 R36, R104.reuse, R136, R36 ;  /* 0x000000886824723c */ /* 0x040fec0000001824 */
[C---:B------:R-:W-:Y:S05]  /*bc00*/  HMMA.16816.F32 R40, R104.reuse, R138, R40 ;  /* 0x0000008a6828723c */ /* 0x040fea0000001828 */
[----:B--2---:R-:W-:Y:S01]  /*bc10*/  F2FP.F16.F32.PACK_AB R136, R179, R162 ;  /* 0x000000a2b388723e */ /* 0x004fe200000000ff */
[C---:B------:R-:W-:Y:S05]  /*bc20*/  HMMA.16816.F32 R44, R104.reuse, R140, R44 ;  /* 0x0000008c682c723c */ /* 0x040fea000000182c */
[----:B------:R-:W-:Y:S01]  /*bc30*/  F2FP.F16.F32.PACK_AB R138, R161, R158 ;  /* 0x0000009ea18a723e */ /* 0x000fe200000000ff */
[C---:B------:R-:W-:Y:S01]  /*bc40*/  HMMA.16816.F32 R48, R104.reuse, R142, R48 ;  /* 0x0000008e6830723c */ /* 0x040fe20000001830 */
[----:B------:R-:W-:Y:S04]  /*bc50*/  LDSM.16.MT88.4 R140, [R196+0xd800] ;  /* 0x00d80000c48c783b */ /* 0x000fe80000004200 */
[----:B------:R-:W-:Y:S01]  /*bc60*/  F2FP.F16.F32.PACK_AB R137, R181, R160 ;  /* 0x000000a0b589723e */ /* 0x000fe200000000ff */
[C---:B----4-:R-:W-:Y:S05]  /*bc70*/  HMMA.16816.F32 R52, R104.reuse, R116, R52 ;  /* 0x000000746834723c */ /* 0x050fea0000001834 */
[----:B------:R-:W-:Y:S01]  /*bc80*/  F2FP.F16.F32.PACK_AB R139, R133, R134 ;  /* 0x00000086858b723e */ /* 0x000fe200000000ff */
        /* <DEDUP_REMOVED lines=20> */
[C---:B--2---:R-:W-:Y:S06]  /*bdd0*/  HMMA.16816.F32 R92, R104.reuse, R116, R92 ;  /* 0x00000074685c723c */ /* 0x044fec000000185c */
[----:B------:R-:W-:Y:S06]  /*bde0*/  HMMA.16816.F32 R96, R104, R118, R96 ;  /* 0x000000766860723c */ /* 0x000fec0000001860 */
[C---:B------:R-:W-:Y:S01]  /*bdf0*/  HMMA.16816.F32 R124, R136.reuse, R128, R4 ;  /* 0x00000080887c723c */ /* 0x040fe20000001804 */
[----:B------:R-:W1:Y:S05]  /*be00*/  LDSM.16.MT88.4 R4, [R197+0xf800] ;  /* 0x00f80000c504783b */ /* 0x000e6a0000004200 */
[C---:B------:R-:W-:Y:S03]  /*be10*/  HMMA.16816.F32 R128, R136.reuse, R130, R8 ;  /* 0x000000828880723c */ /* 0x040fe60000001808 */
[----:B------:R-:W2:Y:S03]  /*be20*/  LDSM.16.MT88.4 R8, [R196+0xf800] ;  /* 0x00f80000c408783b */ /* 0x000ea60000004200 */
[C---:B------:R-:W-:Y:S05]  /*be30*/  HMMA.16816.F32 R116, R136.reuse, R120, R12 ;  /* 0x000000788874723c */ /* 0x040fea000000180c */
[----:B------:R-:W3:Y:S01]  /*be40*/  LDSM.16.MT88.4 R12, [R200+0x11800] ;  /* 0x01180000c80c783b */ /* 0x000ee20000004200 */
[C---:B------:R-:W-:Y:S06]  /*be50*/  HMMA.16816.F32 R120, R136.reuse, R122, R16 ;  /* 0x0000007a8878723c */ /* 0x040fec0000001810 */
[C---:B----4-:R-:W-:Y:S01]  /*be60*/  HMMA.16816.F32 R108, R136.reuse, R100, R20 ;  /* 0x00000064886c723c */ /* 0x050fe20000001814 */
        /* <DEDUP_REMOVED lines=25> */
.L_x_4516:
        /* <DEDUP_REMOVED lines=267> */
.L_x_4522:
[----:B------:R-:W-:Y:S05]  /*d0b0*/  BSYNC B0 ;  /* 0x0000000000007941 */ /* 0x000fea0003800000 */
.L_x_4521:
        /* <DEDUP_REMOVED lines=37> */
.L_x_4524:
[----:B------:R-:W-:Y:S05]  /*d310*/  BSYNC B0 ;  /* 0x0000000000007941 */ /* 0x000fea0003800000 */
.L_x_4523:
        /* <DEDUP_REMOVED lines=14> */
.L_x_4526:
[----:B------:R-:W-:Y:S05]  /*d400*/  BSYNC B0 ;  /* 0x0000000000007941 */ /* 0x000fea0003800000 */
.L_x_4525:
        /* <DEDUP_REMOVED lines=13> */
.L_x_4528:
[----:B------:R-:W-:Y:S05]  /*d4e0*/  BSYNC B0 ;  /* 0x0000000000007941 */ /* 0x000fea0003800000 */
.L_x_4527:
        /* <DEDUP_REMOVED lines=13> */
.L_x_4530:
[----:B------:R-:W-:Y:S05]  /*d5c0*/  BSYNC B0 ;  /* 0x0000000000007941 */ /* 0x000fea0003800000 */
.L_x_4529:
        /* <DEDUP_REMOVED lines=13> */
.L_x_4532:
[----:B------:R-:W-:Y:S05]  /*d6a0*/  BSYNC B0 ;  /* 0x0000000000007941 */ /* 0x000fea0003800000 */
.L_x_4531:
        /* <DEDUP_REMOVED lines=13> */
.L_x_4534:
[----:B------:R-:W-:Y:S05]  /*d780*/  BSYNC B0 ;  /* 0x0000000000007941 */ /* 0x000fea0003800000 */
.L_x_4533:
        /* <DEDUP_REMOVED lines=13> */
.L_x_4536:
[----:B------:R-:W-:Y:S05]  /*d860*/  BSYNC B0 ;  /* 0x0000000000007941 */ /* 0x000fea0003800000 */
.L_x_4535:
        /* <DEDUP_REMOVED lines=11> */
.L_x_4537:
        /* <DEDUP_REMOVED lines=14> */
.L_x_7475:


//--------------------- .text._ZN5flash24flash_fwd_splitkv_kernelI23Flash_fwd_kernel_traitsILi192ELi64ELi64ELi4ELb0ELb0EN7cutlass6half_tE19Flash_kernel_traitsILi192ELi64ELi64ELi4ES3_EELb0ELb0ELb0ELb0ELb1ELb0ELb1ELb1EEEvNS_16Flash_fwd_paramsE --------------------------
	.section	.text._ZN5flash24flash_fwd_splitkv_kernelI23Flash_fwd_kernel_traitsILi192ELi64ELi64ELi4ELb0ELb0EN7cutlass6half_tE19Flash_kernel_traitsILi192ELi64ELi64ELi4ES3_EELb0ELb0ELb0ELb0ELb1ELb0ELb1ELb1EEEvNS_16Flash_fwd_paramsE,"ax",@progbits
	.align	128
        .global         _ZN5flash24flash_fwd_splitkv_kernelI23Flash_fwd_kernel_traitsILi192ELi64ELi64ELi4ELb0ELb0EN7cutlass6half_tE19Flash_kernel_traitsILi192ELi64ELi64ELi4ES3_EELb0ELb0ELb0ELb0ELb1ELb0ELb1ELb1EEEvNS_16Flash_fwd_paramsE
        .type           _ZN5flash24flash_fwd_splitkv_kernelI23Flash_fwd_kernel_traitsILi192ELi64ELi64ELi4ELb0ELb0EN7cutlass6half_tE19Flash_kernel_traitsILi192ELi64ELi64ELi4ES3_EELb0ELb0ELb0ELb0ELb1ELb0ELb1ELb1EEEvNS_16Flash_fwd_paramsE,@function
        .size           _ZN5flash24flash_fwd_splitkv_kernelI23Flash_fwd_kernel_traitsILi192ELi64ELi64ELi4ELb0ELb0EN7cutlass6half_tE19Flash_kernel_traitsILi192ELi64ELi64ELi4ES3_EELb0ELb0ELb0ELb0ELb1ELb0ELb1ELb1EEEvNS_16Flash_fwd_paramsE,(.L_x_7476 - _ZN5flash24flash_fwd_splitkv_kernelI23Flash_fwd_kernel_traitsILi192ELi64ELi64ELi4ELb0ELb0EN7cutlass6half_tE19Flash_kernel_traitsILi192ELi64ELi64ELi4ES3_EELb0ELb0ELb0ELb0ELb1ELb0ELb1ELb1EEEvNS_16Flash_fwd_paramsE)
        .other          _ZN5flash24flash_fwd_splitkv_kernelI23Flash_fwd_kernel_traitsILi192ELi64ELi64ELi4ELb0ELb0EN7cutlass6half_tE19Flash_kernel_traitsILi192ELi64ELi64ELi4ES3_EELb0ELb0ELb0ELb0ELb1ELb0ELb1ELb1EEEvNS_16Flash_fwd_paramsE,@"STO_CUDA_ENTRY STV_DEFAULT"
_ZN5flash24flash_fwd_splitkv_kernelI23Flash_fwd_kernel_traitsILi192ELi64ELi64ELi4ELb0ELb0EN7cutlass6half_tE19Flash_kernel_traitsILi192ELi64ELi64ELi4ES3_EELb0ELb0ELb0ELb0ELb1ELb0ELb1ELb1EEEvNS_16Flash_fwd_paramsE:
.text._ZN5flash24flash_fwd_splitkv_kernelI23Flash_fwd_kernel_traitsILi192ELi64ELi64ELi4ELb0ELb0EN7cutlass6half_tE19Flash_kernel_traitsILi192ELi64ELi64ELi4ES3_EELb0ELb0ELb0ELb0ELb1ELb0ELb1ELb1EEEvNS_16Flash_fwd_paramsE:
        /* <DEDUP_REMOVED lines=34> */
[----:B------:R4:W3:Y:S01]  /*0220*/  @P0 LDG.E R11, desc[UR6][R14.64+0x4] ;  /* 0x000004060e0b0981 */ /* 0x0008e2000c1e1900 */
        /* <DEDUP_REMOVED lines=25> */
.L_x_4538:
[----:B------:R-:W1:Y:S02]  /*03c0*/  LDC R10, c[0x0][0x2c8] ;  /* 0x0000b200ff0a7b82 */ /* 0x000e640000000800 */
.L_x_4539:
        /* <DEDUP_REMOVED lines=9> */
[----:B--2---:R-:W2:Y:S01]  /*0460*/  LDC R8, c[0x0][0x10] ;  /* 0x00000400ff087b82 */ /* 0x004ea20000000800 */
[--C-:B-1---5:R-:W-:Y:S02]  /*0470*/  IMAD.IADD R81, R10, 0x1, -R5.reuse ;  /* 0x000000010a517824 */ /* 0x122fe400078e0a05 */
[----:B------:R-:W-:-:S05]  /*0480*/  @P3 IMAD.IADD R57, R14, 0x1, -R5 ;  /* 0x000000010e393824 */ /* 0x000fca00078e0a05 */
[----:B----4-:R-:W1:Y:S01]  /*0490*/  LDC R2, c[0x0][0x2c8] ;  /* 0x0000b200ff027b82 */ /* 0x010e620000000800 */
[----:B--2---:R-:W-:-:S04]  /*04a0*/  IABS R11, R8 ;  /* 0x00000008000b7213 */ /* 0x004fc80000000000 */
[----:B------:R-:W2:Y:S01]  /*04b0*/  I2F.RP R4, R11 ;  /* 0x0000000b00047306 */ /* 0x000ea20000209400 */
[----:B-1----:R-:W-:-:S05]  /*04c0*/  VIADD R2, R2, 0x3f ;  /* 0x0000003f02027836 */ /* 0x002fca0000000000 */
[----:B------:R-:W-:-:S04]  /*04d0*/  SHF.R.S32.HI R13, RZ, 0x1f, R2 ;  /* 0x0000001fff0d7819 */ /* 0x000fc80000011402 */
[----:B------:R-:W-:Y:S01]  /*04e0*/  LEA.HI R13, R13, R2, RZ, 0x6 ;  /* 0x000000020d0d7211 */ /* 0x000fe200078f30ff */
[----:B--2---:R-:W1:Y:S03]  /*04f0*/  MUFU.RCP R3, R4 ;  /* 0x0000000400037308 */ /* 0x004e660000001000 */
[----:B------:R-:W-:-:S05]  /*0500*/  LEA.HI.SX32 R13, R13, R8, 0x1a ;  /* 0x000000080d0d7211 */ /* 0x000fca00078fd2ff */
[----:B------:R-:W-:-:S05]  /*0510*/  VIADD R13, R13, 0xffffffff ;  /* 0xffffffff0d0d7836 */ /* 0x000fca0000000000 */
[----:B------:R-:W-:Y:S02]  /*0520*/  IABS R16, R13 ;  /* 0x0000000d00107213 */ /* 0x000fe40000000000 */
[-C--:B------:R-:W-:Y:S01]  /*0530*/  LOP3.LUT R13, R13, R8.reuse, RZ, 0x3c, !PT ;  /* 0x000000080d0d7212 */ /* 0x080fe200078e3cff */
[----:B-1----:R-:W-:Y:S01]  /*0540*/  VIADD R3, R3, 0xffffffe ;  /* 0x0ffffffe03037836 */ /* 0x002fe20000000000 */
[----:B------:R-:W-:Y:S02]  /*0550*/  IABS R4, R8 ;  /* 0x0000000800047213 */ /* 0x000fe40000000000 */
[----:B------:R-:W-:-:S03]  /*0560*/  ISETP.GE.AND P0, PT, R13, RZ, PT ;  /* 0x000000ff0d00720c */ /* 0x000fc60003f06270 */
[----:B------:R-:W1:Y:S01]  /*0570*/  F2I.FTZ.U32.TRUNC.NTZ R3, R3 ;  /* 0x0000000300037305 */ /* 0x000e62000021f000 */
[----:B------:R-:W-:Y:S02]  /*0580*/  IMAD.MOV R4, RZ, RZ, -R4 ;  /* 0x000000ffff047224 */ /* 0x000fe400078e0a04 */
[----:B-1----:R-:W-:-:S04]  /*0590*/  IMAD.MOV R2, RZ, RZ, -R3 ;  /* 0x000000ffff027224 */ /* 0x002fc800078e0a03 */
[----:B------:R-:W-:Y:S02]  /*05a0*/  IMAD R9, R2, R11, RZ ;  /* 0x0000000b02097224 */ /* 0x000fe400078e02ff */
[----:B------:R-:W-:-:S04]  /*05b0*/  IMAD.MOV.U32 R2, RZ, RZ, RZ ;  /* 0x000000ffff027224 */ /* 0x000fc800078e00ff */
[----:B------:R-:W-:Y:S02]  /*05c0*/  IMAD.HI.U32 R9, R3, R9, R2 ;  /* 0x0000000903097227 */ /* 0x000fe400078e0002 */
[----:B------:R-:W1:Y:S04]  /*05d0*/  @!P3 LDC.64 R2, c[0x0][0x318] ;  /* 0x0000c600ff02bb82 */ /* 0x000e680000000a00 */
[----:B------:R-:W-:-:S04]  /*05e0*/  IMAD.HI.U32 R9, R9, R16, RZ ;  /* 0x0000001009097227 */ /* 0x000fc800078e00ff */
[----:B------:R-:W-:Y:S02]  /*05f0*/  IMAD R16, R9, R4, R16 ;  /* 0x0000000409107224 */ /* 0x000fe400078e0210 */
[----:B------:R-:W2:Y:S03]  /*0600*/  @!P3 LDC R4, c[0x0][0x2cc] ;  /* 0x0000b300ff04bb82 */ /* 0x000ea60000000800 */
[----:B------:R-:W-:Y:S02]  /*0610*/  ISETP.GT.U32.AND P1, PT, R11, R16, PT ;  /* 0x000000100b00720c */ /* 0x000fe40003f24070 */
[----:B-1----:R-:W-:-:S11]  /*0620*/  @!P3 ISETP.NE.U32.AND P2, PT, R2, RZ, PT ;  /* 0x000000ff0200b20c */ /* 0x002fd60003f45070 */
[----:B------:R-:W-:Y:S01]  /*0630*/  @!P1 IMAD.IADD R16, R16, 0x1, -R11 ;  /* 0x0000000110109824 */ /* 0x000fe200078e0a0b */
[----:B------:R-:W-:Y:S01]  /*0640*/  @!P3 ISETP.NE.AND.EX P2, PT, R3, RZ, PT, P2 ;  /* 0x000000ff0300b20c */ /* 0x000fe20003f45320 */
[----:B------:R-:W-:Y:S01]  /*0650*/  @!P1 VIADD R9, R9, 0x1 ;  /* 0x0000000109099836 */ /* 0x000fe20000000000 */
[----:B------:R-:W-:Y:S02]  /*0660*/  ISETP.NE.AND P1, PT, R8, RZ, PT ;  /* 0x000000ff0800720c */ /* 0x000fe40003f25270 */
[----:B------:R-:W-:Y:S02]  /*0670*/  ISETP.GE.U32.AND P4, PT, R16, R11, PT ;  /* 0x0000000b1000720c */ /* 0x000fe40003f86070 */
[----:B--2---:R-:W-:-:S05]  /*0680*/  @!P3 SEL R4, R4, RZ, P2 ;  /* 0x000000ff0404b207 */ /* 0x004fca0001000000 */
[----:B------:R-:W-:-:S04]  /*0690*/  @!P3 IMAD.IADD R57, R81, 0x1, R4 ;  /* 0x000000015139b824 */ /* 0x000fc800078e0204 */
[----:B------:R-:W-:Y:S02]  /*06a0*/  VIADD R3, R57, 0x3f ;  /* 0x0000003f39037836 */ /* 0x000fe40000000000 */
[----:B------:R-:W-:-:S03]  /*06b0*/  @P4 VIADD R9, R9, 0x1 ;  /* 0x0000000109094836 */ /* 0x000fc60000000000 */
[----:B------:R-:W-:Y:S01]  /*06c0*/  SHF.R.S32.HI R2, RZ, 0x1f, R3 ;  /* 0x0000001fff027819 */ /* 0x000fe20000011403 */
[----:B------:R-:W-:Y:S01]  /*06d0*/  @!P0 IMAD.MOV R9, RZ, RZ, -R9 ;  /* 0x000000ffff098224 */ /* 0x000fe200078e0a09 */
[----:B------:R-:W-:Y:S02]  /*06e0*/  @!P1 LOP3.LUT R9, RZ, R8, RZ, 0x33, !PT ;  /* 0x00000008ff099212 */ /* 0x000fe400078e33ff */
[----:B------:R-:W-:-:S03]  /*06f0*/  LEA.HI R2, R2, R3, RZ, 0x6 ;  /* 0x0000000302027211 */ /* 0x000fc600078f30ff */
[----:B------:R-:W-:Y:S01]  /*0700*/  IMAD R199, R9, R0, RZ ;  /* 0x0000000009c77224 */ /* 0x000fe200078e02ff */
[----:B------:R-:W-:-:S04]  /*0710*/  SHF.R.S32.HI R134, RZ, 0x6, R2 ;  /* 0x00000006ff867819 */ /* 0x000fc80000011402 */
[----:B------:R-:W-:-:S04]  /*0720*/  VIADDMNMX R134, R199, R9, R134, PT ;  /* 0x00000009c7867246 */ /* 0x000fc80003800186 */
[----:B------:R-:W-:-:S13]  /*0730*/  ISETP.GE.AND P0, PT, R199, R134, PT ;  /* 0x00000086c700720c */ /* 0x000fda0003f06270 */
[----:B------:R-:W-:Y:S05]  /*0740*/  @!P0 BRA `(.L_x_4540) ;  /* 0x0000000400708947 */ /* 0x000fea0003800000 */
[----:B------:R-:W1:Y:S01]  /*0750*/  LDC.64 R2, c[0x0][0x2c0] ;  /* 0x0000b000ff027b82 */ /* 0x000e620000000a00 */
[----:B------:R-:W-:Y:S01]  /*0760*/  SHF.R.S32.HI R4, RZ, 0x1f, R55 ;  /* 0x0000001fff047819 */ /* 0x000fe20000011437 */
[----:B------:R-:W-:Y:S01]  /*0770*/  ULDC UR4, c[0x0][0x2dc] ;  /* 0x0000b70000047ab9 */ /* 0x000fe20000000800 */
[----:B------:R-:W-:Y:S02]  /*0780*/  LOP3.LUT P6, RZ, R55, 0xf, RZ, 0xc0, !PT ;  /* 0x0000000f37ff7812 */ /* 0x000fe400078cc0ff */
[----:B------:R-:W-:-:S04]  /*0790*/  LEA.HI R4, R4, R55, RZ, 0x4 ;  /* 0x0000003704047211 */ /* 0x000fc800078f20ff */
[----:B------:R-:W-:-:S05]  /*07a0*/  LOP3.LUT R6, R4, 0x3ffffff0, RZ, 0xc0, !PT ;  /* 0x3ffffff004067812 */ /* 0x000fca00078ec0ff */
[----:B------:R-:W-:-:S04]  /*07b0*/  IMAD.IADD R6, R55, 0x1, -R6 ;  /* 0x0000000137067824 */ /* 0x000fc800078e0a06 */
[----:B------:R-:W-:Y:S02]  /*07c0*/  IMAD.SHL.U32 R6, R6, 0x4, RZ ;  /* 0x0000000406067824 */ /* 0x000fe400078e00ff */
[----:B-1----:R-:W-:Y:S01]  /*07d0*/  IMAD R2, R0, R2, R205 ;  /* 0x0000000200027224 */ /* 0x002fe200078e02cd */
[----:B------:R-:W-:-:S03]  /*07e0*/  SHF.R.S32.HI R0, RZ, 0x4, R4 ;  /* 0x00000004ff007819 */ /* 0x000fc60000011404 */
[----:B------:R-:W-:Y:S01]  /*07f0*/  IMAD R2, R2, R7, R136 ;  /* 0x0000000702027224 */ /* 0x000fe200078e0288 */
[--C-:B------:R-:W-:Y:S01]  /*0800*/  SHF.R.S32.HI R7, RZ, 0x1f, R6.reuse ;  /* 0x0000001fff077819 */ /* 0x100fe20000011406 */
[----:B------:R-:W-:Y:S02]  /*0810*/  VIADD R10, R0, 0x18 ;  /* 0x00000018000a7836 */ /* 0x000fe40000000000 */
[----:B------:R-:W-:Y:S02]  /*0820*/  IMAD R3, R2, R3, R131 ;  /* 0x0000000302037224 */ /* 0x000fe400078e0283 */
[----:B------:R-:W-:-:S04]  /*0830*/  IMAD.WIDE R6, R0, 0xc0, R6 ;  /* 0x000000c000067825 */ /* 0x000fc800078e0206 */
[----:B------:R-:W-:Y:S01]  /*0840*/  IMAD R5, R3, UR4, RZ ;  /* 0x0000000403057c24 */ /* 0x000fe2000f8e02ff */
[----:B------:R-:W-:Y:S01]  /*0850*/  ULDC.64 UR4, c[0x0][0x288] ;  /* 0x0000a20000047ab9 */ /* 0x000fe20000000a00 */
[----:B------:R-:W-:Y:S02]  /*0860*/  IMAD.IADD R131, R204, 0x1, -R131 ;  /* 0x00000001cc837824 */ /* 0x000fe400078e0a83 */
[C---:B------:R-:W-:Y:S01]  /*0870*/  VIADD R4, R0.reuse, 0x10 ;  /* 0x0000001000047836 */ /* 0x040fe20000000000 */
[C---:B------:R-:W-:Y:S01]  /*0880*/  IADD3 R2, P0, R5.reuse, R6, RZ ;  /* 0x0000000605027210 */ /* 0x040fe20007f1e0ff */
[C---:B------:R-:W-:Y:S01]  /*0890*/  VIADD R6, R0.reuse, 0x8 ;  /* 0x0000000800067836 */ /* 0x040fe20000000000 */
[C---:B------:R-:W-:Y:S01]  /*08a0*/  ISETP.GE.AND P3, PT, R0.reuse, R131, PT ;  /* 0x000000830000720c */ /* 0x040fe20003f66270 */
[----:B------:R-:W-:Y:S01]  /*08b0*/  VIADD R8, R0, 0x20 ;  /* 0x0000002000087836 */ /* 0x000fe20000000000 */
[----:B------:R-:W-:Y:S02]  /*08c0*/  LEA.HI.X.SX32 R5, R5, R7, 0x1, P0 ;  /* 0x0000000705057211 */ /* 0x000fe400000f0eff */
[----:B------:R-:W-:-:S02]  /*08d0*/  LEA R12, P0, R2, UR4, 0x2 ;  /* 0x00000004020c7c11 */ /* 0x000fc4000f8010ff */
        /* <DEDUP_REMOVED lines=67> */
.L_x_4540:
        /* <DEDUP_REMOVED lines=24> */
.L_x_4541:
        /* <DEDUP_REMOVED lines=31> */
[----:B--2---:R-:W-:Y:S01]  /*1080*/  IABS R2, R11 ;  /* 0x0000000b00027213 */ /* 0x004fe20000000000 */
[----:B------:R-:W-:-:S03]  /*1090*/  IMAD.MOV R9, RZ, RZ, -R9 ;  /* 0x000000ffff097224 */ /* 0x000fc600078e0a09 */
[----:B------:R-:W1:Y:S01]  /*10a0*/  I2F.RP R10, R2 ;  /* 0x00000002000a7306 */ /* 0x000e620000209400 */
[----:B------:R-:W-:-:S07]  /*10b0*/  IMAD R9, R17, R9, R4 ;  /* 0x0000000911097224 */ /* 0x000fce00078e0204 */
        /* <DEDUP_REMOVED lines=27> */
[-C--:B-1----:R-:W-:Y:S02]  /*1270*/  IMAD R5, R5, R2.reuse, RZ ;  /* 0x0000000205057224 */ /* 0x082fe400078e02ff */
[C---:B------:R-:W-:Y:S01]  /*1280*/  IMAD R10, R0.reuse, UR5, R13 ;  /* 0x00000005000a7c24 */ /* 0x040fe2000f8e020d */
[----:B------:R-:W-:Y:S01]  /*1290*/  SHF.R.S32.HI R13, RZ, 0x1f, R9 ;  /* 0x0000001fff0d7819 */ /* 0x000fe20000011409 */
[----:B------:R-:W-:Y:S01]  /*12a0*/  ULDC.64 UR4, c[0x0][0x260] ;  /* 0x0000980000047ab9 */ /* 0x000fe20000000a00 */
[----:B------:R-:W-:Y:S02]  /*12b0*/  IMAD.WIDE.U32 R18, R0, R2, RZ ;  /* 0x0000000200127225 */ /* 0x000fe400078e00ff */
[----:B------:R-:W-:Y:S02]  /*12c0*/  IADD3 R17, R17, R10, RZ ;  /* 0x0000000a11117210 */ /* 0x000fe40007ffe0ff */
[----:B---3--:R-:W-:Y:S01]  /*12d0*/  IMAD R10, R13, R146, RZ ;  /* 0x000000920d0a7224 */ /* 0x008fe200078e02ff */
[----:B------:R-:W-:Y:S01]  /*12e0*/  MOV R14, R18 ;  /* 0x00000012000e7202 */ /* 0x000fe20000000f00 */
[----:B------:R-:W-:-:S02]  /*12f0*/  IMAD R11, R113, UR4, RZ ;  /* 0x00000004710b7c24 */ /* 0x000fc4000f8e02ff */
[C---:B------:R-:W-:Y:S02]  /*1300*/  IMAD R10, R9.reuse, R147, R10 ;  /* 0x00000093090a7224 */ /* 0x040fe400078e020a */
[----:B------:R-:W-:-:S04]  /*1310*/  IMAD.WIDE.U32 R16, R9, R146, R16 ;  /* 0x0000009209107225 */ /* 0x000fc800078e0010 */
[----:B------:R-:W-:Y:S02]  /*1320*/  IMAD.IADD R17, R17, 0x1, R10 ;  /* 0x0000000111117824 */ /* 0x000fe400078e020a */
[C---:B------:R-:W-:Y:S02]  /*1330*/  IMAD R11, R8.reuse, UR5, R11 ;  /* 0x00000005080b7c24 */ /* 0x040fe4000f8e020b */
[----:B------:R-:W-:-:S04]  /*1340*/  IMAD.WIDE.U32 R16, R8, UR4, R16 ;  /* 0x0000000408107c25 */ /* 0x000fc8000f8e0010 */
[----:B------:R-:W-:Y:S01]  /*1350*/  IMAD R3, R0, R3, R5 ;  /* 0x0000000300037224 */ /* 0x000fe200078e0205 */
[----:B------:R-:W-:Y:S02]  /*1360*/  IADD3 R17, R17, R11, RZ ;  /* 0x0000000b11117210 */ /* 0x000fe40007ffe0ff */
[----:B------:R-:W-:Y:S01]  /*1370*/  MOV R12, R16 ;  /* 0x00000010000c7202 */ /* 0x000fe20000000f00 */
[----:B------:R-:W-:Y:S01]  /*1380*/  IMAD.IADD R21, R19, 0x1, R3 ;  /* 0x0000000113157824 */ /* 0x000fe200078e0203 */
[----:B------:R-:W-:Y:S06]  /*1390*/  BRA `(.L_x_4543) ;  /* 0x0000000400487947 */ /* 0x000fec0003800000 */
.L_x_4542:
[----:B------:R-:W1:Y:S01]  /*13a0*/  LDC R17, c[0x0][0x278] ;  /* 0x00009e00ff117b82 */ /* 0x000e620000000800 */
[----:B------:R-:W-:-:S13]  /*13b0*/  ISETP.NE.AND P4, PT, R12, -0x1, PT ;  /* 0xffffffff0c00780c */ /* 0x000fda0003f85270 */
        /* <DEDUP_REMOVED lines=20> */
[----:B------:R-:W-:Y:S01]  /*1500*/  IMAD R2, R3, R2, R4 ;  /* 0x0000000203027224 */ /* 0x000fe200078e0204 */
[----:B------:R-:W-:-:S04]  /*1510*/  LOP3.LUT R4, R136, R17, RZ, 0x3c, !PT ;  /* 0x0000001188047212 */ /* 0x000fc800078e3cff */
[----:B------:R-:W-:Y:S02]  /*1520*/  ISETP.GT.U32.AND P0, PT, R3, R2, PT ;  /* 0x000000020300720c */ /* 0x000fe40003f04070 */
[----:B------:R-:W-:Y:S02]  /*1530*/  ISETP.GE.AND P1, PT, R4, RZ, PT ;  /* 0x000000ff0400720c */ /* 0x000fe40003f26270 */
[----:B------:R-:W-:-:S04]  /*1540*/  LEA R4, R134, 0xffffffc0, 0x6 ;  /* 0xffffffc086047811 */ /* 0x000fc800078e30ff */
[----:B------:R-:W-:-:S05]  /*1550*/  SHF.R.S32.HI R13, RZ, 0x1f, R4 ;  /* 0x0000001fff0d7819 */ /* 0x000fca0000011404 */
        /* <DEDUP_REMOVED lines=21> */
.L_x_4544:
[----:B------:R-:W-:Y:S01]  /*16b0*/  MOV R18, R14 ;  /* 0x0000000e00127202 */ /* 0x000fe20000000f00 */
[----:B------:R-:W-:Y:S01]  /*16c0*/  IMAD R10, R13, R146, RZ ;  /* 0x000000920d0a7224 */ /* 0x000fe200078e02ff */
[----:B------:R-:W-:Y:S02]  /*16d0*/  MOV R19, R11 ;  /* 0x0000000b00137202 */ /* 0x000fe40000000f00 */
[----:B------:R-:W-:Y:S01]  /*16e0*/  @!P0 LOP3.LUT R16, RZ, R17, RZ, 0x33, !PT ;  /* 0x00000011ff108212 */ /* 0x000fe200078e33ff */
[----:B------:R-:W-:Y:S01]  /*16f0*/  IMAD R10, R147, R4, R10 ;  /* 0x00000004930a7224 */ /* 0x000fe200078e020a */
[----:B------:R-:W-:Y:S01]  /*1700*/  @P4 IADD3 R12, R5, R12, RZ ;  /* 0x0000000c050c4210 */ /* 0x000fe20007ffe0ff */
[----:B------:R-:W-:Y:S01]  /*1710*/  IMAD.WIDE.U32 R18, R146, R4, R18 ;  /* 0x0000000492127225 */ /* 0x000fe200078e0012 */
[----:B------:R-:W-:-:S03]  /*1720*/  SHF.R.S32.HI R113, RZ, 0x1f, R16 ;  /* 0x0000001fff717819 */ /* 0x000fc60000011410 */
[----:B-1----:R-:W-:Y:S01]  /*1730*/  @P4 IMAD.WIDE.U32 R20, R12, R8, RZ ;  /* 0x000000080c144225 */ /* 0x002fe200078e00ff */
[----:B------:R-:W-:Y:S02]  /*1740*/  IADD3 R19, R19, R10, RZ ;  /* 0x0000000a13137210 */ /* 0x000fe40007ffe0ff */
[----:B------:R-:W-:Y:S01]  /*1750*/  MOV R8, R16 ;  /* 0x0000001000087202 */ /* 0x000fe20000000f00 */
[----:B--2---:R-:W-:Y:S01]  /*1760*/  IMAD R10, R113, R2, RZ ;  /* 0x00000002710a7224 */ /* 0x004fe200078e02ff */
[----:B------:R-:W-:Y:S01]  /*1770*/  @P4 MOV R14, R20 ;  /* 0x00000014000e4202 */ /* 0x000fe20000000f00 */
[----:B------:R-:W-:-:S04]  /*1780*/  IMAD.WIDE.U32 R18, R16, R2, R18 ;  /* 0x0000000210127225 */ /* 0x000fc800078e0012 */
[----:B------:R-:W-:Y:S02]  /*1790*/  IMAD R3, R16, R3, R10 ;  /* 0x0000000310037224 */ /* 0x000fe400078e020a */
[----:B------:R-:W-:Y:S01]  /*17a0*/  @P4 IMAD R21, R12, R9, R21 ;  /* 0x000000090c154224 */ /* 0x000fe200078e0215 */
[----:B------:R-:W-:Y:S02]  /*17b0*/  MOV R12, R18 ;  /* 0x00000012000c7202 */ /* 0x000fe40000000f00 */
[----:B------:R-:W-:Y:S02]  /*17c0*/  IADD3 R17, R19, R3, RZ ;  /* 0x0000000313117210 */ /* 0x000fe40007ffe0ff */
[----:B------:R-:W-:Y:S01]  /*17d0*/  MOV R9, R4 ;  /* 0x0000000400097202 */ /* 0x000fe20000000f00 */
        /* <DEDUP_REMOVED lines=14> */
.L_x_4543:
[----:B------:R1:W5:Y:S01]  /*18c0*/  @P5 LDG.E R5, desc[UR6][R142.64] ;  /* 0x000000068e055981 */ /* 0x000362000c1e1900 */
[----:B------:R-:W-:Y:S01]  /*18d0*/  ISETP.NE.AND P0, PT, R6, -0x1, PT ;  /* 0xffffffff0600780c */ /* 0x000fe20003f05270 */
[----:B------:R-:W2:Y:S01]  /*18e0*/  LDC.64 R2, c[0x0][0x240] ;  /* 0x00009000ff027b82 */ /* 0x000ea20000000a00 */
[----:B-----5:R-:W-:Y:S01]  /*18f0*/  SHF.R.S32.HI R0, RZ, 0x1f, R55 ;  /* 0x0000001fff007819 */ /* 0x020fe20000011437 */
        /* <DEDUP_REMOVED lines=8> */
[----:B------:R-:W-:Y:S01]  /*1980*/  IMAD R139, R139, UR12, RZ ;  /* 0x0000000c8b8b7c24 */ /* 0x000fe2000f8e02ff */
[----:B------:R-:W-:-:S02]  /*1990*/  LOP3.LUT R56, R56, 0xfffffff8, RZ, 0xc0, !PT ;  /* 0xfffffff838387812 */ /* 0x000fc400078ec0ff */
[----:B------:R-:W-:Y:S01]  /*19a0*/  SHF.R.S32.HI R141, RZ, 0x1f, R140 ;  /* 0x0000001fff8d7819 */ /* 0x000fe2000001148c */
[----:B------:R-:W-:Y:S01]  /*19b0*/  IMAD R139, R136, UR13, R139 ;  /* 0x0000000d888b7c24 */ /* 0x000fe2000f8e028b */
[----:B------:R-:W-:Y:S01]  /*19c0*/  SHF.L.U32 R25, R140, 0x6, RZ ;  /* 0x000000068c197819 */ /* 0x000fe200000006ff */
[----:B------:R-:W4:Y:S01]  /*19d0*/  @!P0 LDC.64 R10, c[0x0][0x228] ;  /* 0x00008a00ff0a8b82 */ /* 0x000f220000000a00 */
[----:B------:R-:W-:Y:S01]  /*19e0*/  IMAD.IADD R56, R55, 0x1, -R56 ;  /* 0x0000000137387824 */ /* 0x000fe200078e0a38 */
[----:B------:R-:W-:Y:S01]  /*19f0*/  LOP3.LUT R128, R61, 0xfffffff0, RZ, 0xc0, !PT ;  /* 0xfffffff03d807812 */ /* 0x000fe200078ec0ff */
[----:B------:R-:W-:Y:S01]  /*1a00*/  IMAD.WIDE R26, R15, 0x40, R140 ;  /* 0x000000400f1a7825 */ /* 0x000fe200078e028c */
[----:B------:R-:W-:Y:S02]  /*1a10*/  LOP3.LUT R25, R25, 0x1c0, RZ, 0xc0, !PT ;  /* 0x000001c019197812 */ /* 0x000fe400078ec0ff */
[----:B------:R-:W-:Y:S01]  /*1a20*/  SHF.L.U64.HI R53, R146, 0x4, R147 ;  /* 0x0000000492357819 */ /* 0x000fe20000010293 */
[----:B------:R-:W-:Y:S01]  /*1a30*/  IMAD.IADD R128, R55, 0x1, -R128 ;  /* 0x0000000137807824 */ /* 0x000fe200078e0a80 */
[----:B------:R-:W1:Y:S01]  /*1a40*/  LDC R127, c[0x0][0x2e0] ;  /* 0x0000b800ff7f7b82 */ /* 0x000e620000000800 */
[----:B--2---:R-:W-:Y:S01]  /*1a50*/  @P0 IMAD.WIDE.U32 R18, R6, R2, RZ ;  /* 0x0000000206120225 */ /* 0x004fe200078e00ff */
[----:B------:R-:W-:-:S02]  /*1a60*/  SHF.L.U32 R54, R146, 0x4, RZ ;  /* 0x0000000492367819 */ /* 0x000fc400000006ff */
[----:B------:R-:W-:Y:S01]  /*1a70*/  SHF.R.S32.HI R61, RZ, 0x4, R61 ;  /* 0x00000004ff3d7819 */ /* 0x000fe2000001143d */
[----:B------:R-:W-:Y:S01]  /*1a80*/  @P0 IMAD R23, R6, R3, R19 ;  /* 0x0000000306170224 */ /* 0x000fe200078e0213 */
[----:B------:R-:W-:Y:S01]  /*1a90*/  SHF.L.U32 R126, R56, 0x2, RZ ;  /* 0x00000002387e7819 */ /* 0x000fe200000006ff */
[----:B------:R-:W-:Y:S01]  /*1aa0*/  @P0 IMAD.MOV.U32 R6, RZ, RZ, R18 ;  /* 0x000000ffff060224 */ /* 0x000fe200078e0012 */
[C---:B---3--:R-:W-:Y:S01]  /*1ab0*/  SHF.L.U64.HI R58, R144.reuse, 0x4, R145 ;  /* 0x00000004903a7819 */ /* 0x048fe20000010291 */
[----:B------:R-:W-:Y:S02]  /*1ac0*/  IMAD.SHL.U32 R59, R144, 0x10, RZ ;  /* 0x00000010903b7824 */ /* 0x000fe400078e00ff */
[----:B----4-:R-:W-:-:S04]  /*1ad0*/  @!P0 IMAD.WIDE.U32 R18, R205, R10, RZ ;  /* 0x0000000acd128225 */ /* 0x010fc800078e00ff */
[----:B------:R-:W-:Y:S02]  /*1ae0*/  @!P0 IMAD R16, R7, R10, RZ ;  /* 0x0000000a07108224 */ /* 0x000fe400078e02ff */
[----:B------:R-:W-:Y:S02]  /*1af0*/  @!P0 IMAD.MOV.U32 R6, RZ, RZ, R18 ;  /* 0x000000ffff068224 */ /* 0x000fe400078e0012 */
[----:B------:R-:W-:Y:S01]  /*1b00*/  @!P0 IMAD R11, R205, R11, R16 ;  /* 0x0000000bcd0b8224 */ /* 0x000fe200078e0210 */
[----:B-1----:R-:W-:Y:S01]  /*1b10*/  LEA.HI R127, R127, R127, RZ, 0x1 ;  /* 0x0000007f7f7f7211 */ /* 0x002fe200078f08ff */
[----:B------:R-:W-:Y:S02]  /*1b20*/  IMAD.SHL.U32 R18, R56, 0x8, RZ ;  /* 0x0000000838127824 */ /* 0x000fe400078e00ff */
[----:B------:R-:W-:Y:S01]  /*1b30*/  @!P0 IMAD.IADD R23, R19, 0x1, R11 ;  /* 0x0000000113178824 */ /* 0x000fe200078e020b */
[----:B------:R-:W-:Y:S01]  /*1b40*/  SHF.R.S32.HI R125, RZ, 0x1, R127 ;  /* 0x00000001ff7d7819 */ /* 0x000fe2000001147f */
[----:B------:R-:W-:Y:S01]  /*1b50*/  IMAD R10, R27, R2, RZ ;  /* 0x000000021b0a7224 */ /* 0x000fe200078e02ff */
[----:B------:R-:W-:Y:S01]  /*1b60*/  SHF.R.S32.HI R19, RZ, 0x1f, R18 ;  /* 0x0000001fff137819 */ /* 0x000fe20000011412 */
[----:B------:R-:W-:Y:S01]  /*1b70*/  IMAD R11, R113, UR4, RZ ;  /* 0x00000004710b7c24 */ /* 0x000fe2000f8e02ff */
[----:B------:R-:W-:Y:S01]  /*1b80*/  IADD3 R22, P1, R18, R6, RZ ;  /* 0x0000000612167210 */ /* 0x000fe20007f3e0ff */
[----:B------:R-:W-:Y:S01]  /*1b90*/  IMAD R10, R26, R3, R10 ;  /* 0x000000031a0a7224 */ /* 0x000fe200078e020a */
[----:B------:R-:W-:Y:S01]  /*1ba0*/  IADD3 R20, P0, R18, R14, RZ ;  /* 0x0000000e12147210 */ /* 0x000fe20007f1e0ff */
[----:B------:R-:W-:Y:S01]  /*1bb0*/  IMAD R11, R8, UR5, R11 ;  /* 0x00000005080b7c24 */ /* 0x000fe2000f8e020b */
[----:B------:R-:W-:Y:S01]  /*1bc0*/  LOP3.LUT R15, R25, 0x38, R18, 0xf8, !PT ;  /* 0x00000038190f7812 */ /* 0x000fe200078ef812 */
[C---:B------:R-:W-:Y:S01]  /*1bd0*/  IMAD.X R23, R19.reuse, 0x1, R23, P1 ;  /* 0x0000000113177824 */ /* 0x040fe200008e0617 */
[----:B------:R-:W-:Y:S01]  /*1be0*/  SHF.R.U32.HI R14, RZ, 0x3, R25 ;  /* 0x00000003ff0e7819 */ /* 0x000fe20000011619 */
[----:B------:R-:W-:Y:S01]  /*1bf0*/  IMAD.X R21, R19, 0x1, R21, P0 ;  /* 0x0000000113157824 */ /* 0x000fe200000e0615 */
[----:B------:R-:W-:Y:S01]  /*1c00*/  LEA.HI R3, R0, R55, RZ, 0x6 ;  /* 0x0000003700037211 */ /* 0x000fe200078f30ff */
[----:B------:R-:W-:Y:S01]  /*1c10*/  IMAD.WIDE.U32 R22, R26, R2, R22 ;  /* 0x000000021a167225 */ /* 0x000fe200078e0016 */
[----:B------:R-:W-:-:S02]  /*1c20*/  IADD3 R2, P0, R140, R9, RZ ;  /* 0x000000098c027210 */ /* 0x000fc40007f1e0ff */
[----:B------:R-:W-:Y:S01]  /*1c30*/  LOP3.LUT R14, R15, R14, RZ, 0x3c, !PT ;  /* 0x0000000e0f0e7212 */ /* 0x000fe200078e3cff */
[----:B------:R-:W-:Y:S01]  /*1c40*/  IMAD.WIDE.U32 R20, R8, UR4, R20 ;  /* 0x0000000408147c25 */ /* 0x000fe2000f8e0014 */
[----:B------:R-:W-:Y:S01]  /*1c50*/  SHF.L.U32 R3, R3, 0x3, RZ ;  /* 0x0000000303037819 */ /* 0x000fe200000006ff */
[----:B------:R-:W-:Y:S02]  /*1c60*/  ULDC.64 UR4, c[0x0][0x220] ;  /* 0x0000880000047ab9 */ /* 0x000fe40000000a00 */
[----:B------:R-:W-:Y:S01]  /*1c70*/  IMAD.X R13, R141, 0x1, R13, P0 ;  /* 0x000000018d0d7824 */ /* 0x000fe200000e060d */
[----:B------:R-:W-:Y:S01]  /*1c80*/  IADD3 R132, P0, R18, R12, RZ ;  /* 0x0000000c12847210 */ /* 0x000fe20007f1e0ff */
[----:B------:R-:W-:Y:S01]  /*1c90*/  IMAD.IADD R21, R21, 0x1, R11 ;  /* 0x0000000115157824 */ /* 0x000fe200078e020b */
[----:B------:R-:W-:Y:S01]  /*1ca0*/  LOP3.LUT R129, R14, 0xfffffe00, R3, 0xf8, !PT ;  /* 0xfffffe000e817812 */ /* 0x000fe200078ef803 */
[-C--:B------:R-:W-:Y:S02]  /*1cb0*/  IMAD R13, R13, R144.reuse, RZ ;  /* 0x000000900d0d7224 */ /* 0x080fe400078e02ff */
[----:B------:R-:W-:-:S04]  /*1cc0*/  IMAD.WIDE.U32 R20, R2, R144, R20 ;  /* 0x0000009002147225 */ /* 0x000fc800078e0014 */
[----:B------:R-:W-:Y:S01]  /*1cd0*/  IMAD R87, R2, R145, R13 ;  /* 0x0000009102577224 */ /* 0x000fe200078e020d */
[----:B------:R-:W-:Y:S01]  /*1ce0*/  SHF.R.S32.HI R2, RZ, 0x1f, R81 ;  /* 0x0000001fff027819 */ /* 0x000fe20000011451 */
[-C--:B------:R-:W-:Y:S02]  /*1cf0*/  IMAD R3, R141, R146.reuse, RZ ;  /* 0x000000928d037224 */ /* 0x080fe400078e02ff */
[----:B------:R-:W-:Y:S01]  /*1d00*/  IMAD.IADD R87, R21, 0x1, R87 ;  /* 0x0000000115577824 */ /* 0x000fe200078e0257 */
[----:B------:R-:W-:Y:S01]  /*1d10*/  LEA.HI R0, R2, R81, RZ, 0x6 ;  /* 0x0000005102007211 */ /* 0x000fe200078f30ff */
[----:B------:R-:W-:Y:S01]  /*1d20*/  IMAD.X R133, R19, 0x1, R17, P0 ;  /* 0x0000000113857824 */ /* 0x000fe200000e0611 */
[----:B------:R-:W-:Y:S01]  /*1d30*/  LEA R86, P0, R20, UR4, 0x1 ;  /* 0x0000000414567c11 */ /* 0x000fe2000f8008ff */
[C---:B------:R-:W-:Y:S01]  /*1d40*/  IMAD R3, R140.reuse, R147, R3 ;  /* 0x000000938c037224 */ /* 0x040fe200078e0203 */
[----:B------:R-:W-:Y:S01]  /*1d50*/  SHF.R.S32.HI R0, RZ, 0x6, R0 ;  /* 0x00000006ff007819 */ /* 0x000fe20000011400 */
[----:B------:R-:W-:Y:S01]  /*1d60*/  IMAD.WIDE.U32 R132, R140, R146, R132 ;  /* 0x000000928c847225 */ /* 0x000fe200078e0084 */
[----:B------:R-:W-:-:S02]  /*1d70*/  SHF.L.U64.HI R87, R20, 0x1, R87 ;  /* 0x0000000114577819 */ /* 0x000fc40000010257 */
[----:B------:R-:W-:Y:S01]  /*1d80*/  VIMNMX R79, R199, R0, !PT ;  /* 0x00000000c74f7248 */ /* 0x000fe20007fe0100 */
[----:B------:R-:W-:Y:S01]  /*1d90*/  IMAD.IADD R52, R133, 0x1, R3 ;  /* 0x0000000185347824 */ /* 0x000fe200078e0203 */
[----:B------:R-:W-:Y:S01]  /*1da0*/  IADD3.X R87, R87, UR5, RZ, P0, !PT ;  /* 0x0000000557577c10 */ /* 0x000fe200087fe4ff */
[----:B------:R-:W-:Y:S01]  /*1db0*/  IMAD.IADD R11, R23, 0x1, R10 ;  /* 0x00000001170b7824 */ /* 0x000fe200078e020a */
[----:B------:R-:W-:Y:S02]  /*1dc0*/  ISETP.GT.AND P0, PT, R134, R79, PT ;  /* 0x0000004f8600720c */ /* 0x000fe40003f04270 */
[----:B------:R-:W-:Y:S01]  /*1dd0*/  MOV R10, R22 ;  /* 0x00000016000a7202 */ /* 0x000fe20000000f00 */
[----:B------:R-:W-:Y:S01]  /*1de0*/  IMAD.MOV.U32 R203, RZ, RZ, R87 ;  /* 0x000000ffffcb7224 */ /* 0x000fe200078e0057 */
[C---:B------:R-:W-:Y:S02]  /*1df0*/  LEA R84, P1, R132.reuse, UR10, 0x1 ;  /* 0x0000000a84547c11 */ /* 0x040fe4000f8208ff */
[----:B------:R-:W-:Y:S01]  /*1e00*/  SHF.L.U64.HI R83, R132, 0x1, R52 ;  /* 0x0000000184537819 */ /* 0x000fe20000010234 */
[----:B------:R-:W-:Y:S01]  /*1e10*/  IMAD.WIDE.U32 R136, R136, UR12, R10 ;  /* 0x0000000c88887c25 */ /* 0x000fe2000f8e000a */
[----:B------:R-:W-:-:S02]  /*1e20*/  SHF.R.S32.HI R3, RZ, 0x1f, R128 ;  /* 0x0000001fff037819 */ /* 0x000fc40000011480 */
[----:B------:R-:W-:Y:S01]  /*1e30*/  IADD3.X R83, R83, UR11, RZ, P1, !PT ;  /* 0x0000000b53537c10 */ /* 0x000fe20008ffe4ff */
[----:B------:R-:W-:Y:S01]  /*1e40*/  IMAD.MOV.U32 R200, RZ, RZ, R84 ;  /* 0x000000ffffc87224 */ /* 0x000fe200078e0054 */
[----:B------:R-:W-:Y:S01]  /*1e50*/  LEA.HI R60, R3, R128, RZ, 0x3 ;  /* 0x00000080033c7211 */ /* 0x000fe200078f18ff */
[----:B------:R-:W-:Y:S01]  /*1e60*/  IMAD.IADD R139, R137, 0x1, R139 ;  /* 0x00000001898b7824 */ /* 0x000fe200078e028b */
[----:B------:R-:W-:Y:S01]  /*1e70*/  MOV R202, R86 ;  /* 0x0000005600ca7202 */ /* 0x000fe20000000f00 */
[----:B------:R-:W-:Y:S02]  /*1e80*/  IMAD.MOV.U32 R201, RZ, RZ, R83 ;  /* 0x000000ffffc97224 */ /* 0x000fe400078e0053 */
[----:B------:R-:W-:Y:S01]  /*1e90*/  @!P5 IMAD.MOV.U32 R5, RZ, RZ, RZ ;  /* 0x000000ffff05d224 */ /* 0x000fe200078e00ff */
[----:B------:R-:W-:Y:S06]  /*1ea0*/  @!P0 BRA `(.L_x_4545) ;  /* 0x0000008800b48947 */ /* 0x000fec0003800000 */
[----:B------:R-:W1:Y:S01]  /*1eb0*/  LDC.64 R2, c[0x0][0x338] ;  /* 0x0000ce00ff027b82 */ /* 0x000e620000000a00 */
[----:B------:R-:W-:Y:S01]  /*1ec0*/  ULDC.64 UR10, c[0x0][0x330] ;  /* 0x0000cc00000a7ab9 */ /* 0x000fe20000000a00 */
[----:B------:R-:W-:Y:S01]  /*1ed0*/  ULDC.64 UR4, c[0x0][0x328] ;  /* 0x0000ca0000047ab9 */ /* 0x000fe20000000a00 */
[C---:B------:R-:W-:Y:S01]  /*1ee0*/  IMAD R0, R7.reuse, UR10, RZ ;  /* 0x0000000a07007c24 */ /* 0x040fe2000f8e02ff */
[----:B------:R-:W-:Y:S01]  /*1ef0*/  SHF.R.S32.HI R10, RZ, 0x1f, R81 ;  /* 0x0000001fff0a7819 */ /* 0x000fe20000011451 */
        /* <DEDUP_REMOVED lines=8> */
[----:B------:R-:W-:Y:S01]  /*1f80*/  IMAD.WIDE.U32 R14, R205, UR4, R18 ;  /* 0x00000004cd0e7c25 */ /* 0x000fe2000f8e0012 */
[----:B------:R-:W-:Y:S01]  /*1f90*/  ULDC.64 UR10, c[0x0][0x348] ;  /* 0x0000d200000a7ab9 */ /* 0x000fe20000000a00 */
[----:B------:R-:W-:Y:S01]  /*1fa0*/  ULDC.U8 UR20, c[0x0][0x3c3] ;  /* 0x0000f0c000147ab9 */ /* 0x000fe20000000000 */
[----:B------:R-:W-:Y:S01]  /*1fb0*/  ULDC UR19, c[0x0][0x2e0] ;  /* 0x0000b80000137ab9 */ /* 0x000fe20000000800 */
[----:B------:R-:W-:Y:S01]  /*1fc0*/  IMAD.IADD R13, R13, 0x1, R9 ;  /* 0x000000010d0d7824 */ /* 0x000fe200078e0209 */
[----:B------:R-:W-:Y:S01]  /*1fd0*/  IADD3.X R9, R7, R141, ~R10, P1, P0 ;  /* 0x0000008d07097210 */ /* 0x000fe20000fe0c0a */
[----:B------:R-:W-:Y:S01]  /*1fe0*/  IMAD R6, R205, UR5, R6 ;  /* 0x00000005cd067c24 */ /* 0x000fe2000f8e0206 */
[----:B------:R-:W-:Y:S01]  /*1ff0*/  ULDC.64 UR4, c[0x0][0x340] ;  /* 0x0000d00000047ab9 */ /* 0x000fe20000000a00 */
[----:B------:R-:W-:Y:S01]  /*2000*/  IMAD R111, R113, UR12, RZ ;  /* 0x0000000c716f7c24 */ /* 0x000fe2000f8e02ff */
[----:B------:R-:W-:Y:S01]  /*2010*/  USHF.L.U64.HI UR23, UR4, 0x5, UR5 ;  /* 0x0000000504177899 */ /* 0x000fe20008010205 */
[----:B------:R-:W-:Y:S01]  /*2020*/  IMAD.IADD R15, R15, 0x1, R6 ;  /* 0x000000010f0f7824 */ /* 0x000fe200078e0206 */
[----:B------:R-:W-:Y:S01]  /*2030*/  USHF.L.U32 UR24, UR4, 0x5, URZ ;  /* 0x0000000504187899 */ /* 0x000fe2000800063f */
[C---:B------:R-:W-:Y:S01]  /*2040*/  IMAD R7, R9.reuse, UR4, RZ ;  /* 0x0000000409077c24 */ /* 0x040fe2000f8e02ff */
[----:B------:R-:W-:Y:S01]  /*2050*/  USHF.L.U64.HI UR21, UR4, 0x4, UR5 ;  /* 0x0000000404157899 */ /* 0x000fe20008010205 */
[-C--:B-1----:R-:W-:Y:S01]  /*2060*/  IMAD R6, R9, R2.reuse, RZ ;  /* 0x0000000209067224 */ /* 0x082fe200078e02ff */
[----:B------:R-:W-:Y:S01]  /*2070*/  USHF.L.U32 UR22, UR4, 0x4, URZ ;  /* 0x0000000404167899 */ /* 0x000fe2000800063f */
[C---:B------:R-:W-:Y:S01]  /*2080*/  IMAD R10, R0.reuse, UR5, R7 ;  /* 0x00000005000a7c24 */ /* 0x040fe2000f8e0207 */
[----:B------:R-:W-:Y:S01]  /*2090*/  UIMAD.WIDE.U32 UR26, UR4, 0x60, URZ ;  /* 0x00000060041a78a5 */ /* 0x000fe2000f8e003f */
[----:B------:R-:W-:Y:S01]  /*20a0*/  IMAD.WIDE.U32 R12, R0, UR4, R12 ;  /* 0x00000004000c7c25 */ /* 0x000fe2000f8e000c */
[----:B------:R-:W-:Y:S01]  /*20b0*/  UIMAD UR25, UR5, 0x60, URZ ;  /* 0x00000060051978a4 */ /* 0x000fe2000f8e023f */
[----:B------:R-:W-:Y:S01]  /*20c0*/  SHF.L.U32 R89, R2, 0x4, RZ ;  /* 0x0000000402597819 */ /* 0x000fe200000006ff */
[----:B------:R-:W-:Y:S01]  /*20d0*/  USHF.L.U64.HI UR21, UR22, 0x1, UR21 ;  /* 0x0000000116157899 */ /* 0x000fe20008010215 */
[C---:B------:R-:W-:Y:S01]  /*20e0*/  IMAD R6, R0.reuse, R3, R6 ;  /* 0x0000000300067224 */ /* 0x040fe200078e0206 */
[----:B------:R-:W-:Y:S01]  /*20f0*/  ULDC.64 UR4, c[0x0][0x358] ;  /* 0x0000d60000047ab9 */ /* 0x000fe20000000a00 */
[----:B------:R-:W-:Y:S01]  /*2100*/  IMAD.WIDE.U32 R14, R0, R2, R14 ;  /* 0x00000002000e7225 */ /* 0x000fe200078e000e */
[C-C-:B------:R-:W-:Y:S01]  /*2110*/  SHF.L.U64.HI R88, R2.reuse, 0x4, R3.reuse ;  /* 0x0000000402587819 */ /* 0x140fe20000010203 */
[----:B------:R-:W-:Y:S01]  /*2120*/  USHF.L.U64.HI UR23, UR24, 0x1, UR23 ;  /* 0x0000000118177899 */ /* 0x000fe20008010217 */
[----:B------:R-:W-:Y:S01]  /*2130*/  SHF.L.U64.HI R90, R2, 0x5, R3 ;  /* 0x00000005025a7819 */ /* 0x000fe20000010203 */
[----:B------:R-:W-:Y:S01]  /*2140*/  IMAD.IADD R11, R13, 0x1, R10 ;  /* 0x000000010d0b7824 */ /* 0x000fe200078e020a */
[----:B------:R-:W-:Y:S01]  /*2150*/  MOV R13, R134 ;  /* 0x00000086000d7202 */ /* 0x000fe20000000f00 */
[----:B------:R-:W-:Y:S01]  /*2160*/  IMAD.IADD R7, R15, 0x1, R6 ;  /* 0x000000010f077824 */ /* 0x000fe200078e0206 */
[----:B------:R-:W-:Y:S01]  /*2170*/  IADD3 R15, R18, 0x40, RZ ;  /* 0x00000040120f7810 */ /* 0x000fe20007ffe0ff */
[----:B------:R-:W-:Y:S01]  /*2180*/  IMAD.IADD R4, R5, 0x1, R4 ;  /* 0x0000000105047824 */ /* 0x000fe200078e0204 */
[----:B------:R-:W-:Y:S01]  /*2190*/  SHF.L.U32 R5, R147, 0x5, RZ ;  /* 0x0000000593057819 */ /* 0x000fe200000006ff */
[----:B------:R-:W-:Y:S01]  /*21a0*/  IMAD.MOV.U32 R10, RZ, RZ, R12 ;  /* 0x000000ffff0a7224 */ /* 0x000fe200078e000c */
[----:B--2---:R-:W-:Y:S01]  /*21b0*/  LEA R82, -R82, RZ, 0x6 ;  /* 0x000000ff52527211 */ /* 0x004fe200078e31ff */
[----:B------:R-:W-:Y:S01]  /*21c0*/  IMAD R113, R113, UR10, RZ ;  /* 0x0000000a71717c24 */ /* 0x000fe2000f8e02ff */
[----:B------:R-:W-:Y:S01]  /*21d0*/  ULDC.64 UR16, c[0x0][0x250] ;  /* 0x0000940000107ab9 */ /* 0x000fe20000000a00 */
[----:B------:R-:W-:Y:S01]  /*21e0*/  IMAD.MOV.U32 R6, RZ, RZ, R14 ;  /* 0x000000ffff067224 */ /* 0x000fe200078e000e */
[----:B------:R-:W-:Y:S01]  /*21f0*/  USHF.L.U32 UR22, UR22, 0x1, URZ ;  /* 0x0000000116167899 */ /* 0x000fe2000800063f */
[----:B------:R-:W-:Y:S01]  /*2200*/  IMAD R45, R140, R125, R126 ;  /* 0x0000007d8c2d7224 */ /* 0x000fe200078e027e */
[----:B------:R-:W-:Y:S01]  /*2210*/  USHF.L.U32 UR24, UR24, 0x1, URZ ;  /* 0x0000000118187899 */ /* 0x000fe2000800063f */
[----:B------:R-:W-:Y:S01]  /*2220*/  IMAD R4, R125, R4, RZ ;  /* 0x000000047d047224 */ /* 0x000fe200078e02ff */
[----:B------:R-:W-:Y:S01]  /*2230*/  UIADD3 UR25, UR27, UR25, URZ ;  /* 0x000000191b197290 */ /* 0x000fe2000fffe03f */
[C---:B------:R-:W-:Y:S01]  /*2240*/  IMAD R111, R8.reuse, UR13, R111 ;  /* 0x0000000d086f7c24 */ /* 0x040fe2000f8e026f */
[----:B------:R-:W-:Y:S01]  /*2250*/  ULDC.64 UR14, c[0x0][0x238] ;  /* 0x00008e00000e7ab9 */ /* 0x000fe20000000a00 */
[----:B------:R-:W-:Y:S01]  /*2260*/  IMAD.WIDE.U32 R10, R8, UR12, R10 ;  /* 0x0000000c080a7c25 */ /* 0x000fe2000f8e000a */
[----:B------:R-:W-:Y:S01]  /*2270*/  SHF.R.S32.HI R121, RZ, 0x1f, R4 ;  /* 0x0000001fff797819 */ /* 0x000fe20000011404 */
[----:B------:R-:W-:Y:S01]  /*2280*/  ULDC.64 UR12, c[0x0][0x320] ;  /* 0x0000c800000c7ab9 */ /* 0x000fe20000000a00 */
[-C--:B------:R-:W-:Y:S01]  /*2290*/  IADD3 R0, P0, R4, R45.reuse, RZ ;  /* 0x0000002d04007210 */ /* 0x080fe20007f1e0ff */
[----:B------:R-:W-:Y:S01]  /*22a0*/  IMAD R113, R8, UR11, R113 ;  /* 0x0000000b08717c24 */ /* 0x000fe2000f8e0271 */
[----:B------:R-:W-:Y:S01]  /*22b0*/  LEA R114, P1, R10, UR12, 0x1 ;  /* 0x0000000c0a727c11 */ /* 0x000fe2000f8208ff */
[----:B------:R-:W-:Y:S01]  /*22c0*/  IMAD.WIDE.U32 R8, R8, UR10, R6 ;  /* 0x0000000a08087c25 */ /* 0x000fe2000f8e0006 */
[----:B------:R-:W-:Y:S01]  /*22d0*/  IADD3 R6, R126, R45, RZ ;  /* 0x0000002d7e067210 */ /* 0x000fe20007ffe0ff */
[----:B------:R-:W-:Y:S01]  /*22e0*/  ULDC.64 UR10, c[0x0][0x318] ;  /* 0x0000c600000a7ab9 */ /* 0x000fe20000000a00 */
[-C--:B------:R-:W-:Y:S01]  /*22f0*/  LEA.HI.X.SX32 R45, R45, R121.reuse, 0x1, P0 ;  /* 0x000000792d2d7211 */ /* 0x080fe200000f0eff */
[----:B------:R-:W-:Y:S01]  /*2300*/  IMAD.IADD R113, R9, 0x1, R113 ;  /* 0x0000000109717824 */ /* 0x000fe200078e0271 */
[----:B------:R-:W-:Y:S01]  /*2310*/  IADD3 R4, P2, R4, R6, RZ ;  /* 0x0000000604047210 */ /* 0x000fe20007f5e0ff */
[----:B------:R-:W-:Y:S01]  /*2320*/  IMAD.IADD R111, R11, 0x1, R111 ;  /* 0x000000010b6f7824 */ /* 0x000fe200078e026f */
[----:B------:R-:W-:Y:S01]  /*2330*/  LEA R116, P0, R8, UR10, 0x1 ;  /* 0x0000000a08747c11 */ /* 0x000fe2000f8008ff */
[----:B------:R-:W-:Y:S01]  /*2340*/  IMAD.SHL.U32 R80, R125, 0x10, RZ ;  /* 0x000000107d507824 */ /* 0x000fe200078e00ff */
[----:B------:R-:W-:Y:S01]  /*2350*/  LEA.HI.X.SX32 R121, R6, R121, 0x1, P2 ;  /* 0x0000007906797211 */ /* 0x000fe200010f0eff */
[----:B------:R-:W-:Y:S01]  /*2360*/  IMAD.SHL.U32 R110, R145, 0x20, RZ ;  /* 0x00000020916e7824 */ /* 0x000fe200078e00ff */
[----:B------:R-:W-:Y:S01]  /*2370*/  LEA.HI.X R113, R8, UR11, R113, 0x1, P0 ;  /* 0x0000000b08717c11 */ /* 0x000fe200080f0c71 */
[----:B------:R-:W-:Y:S01]  /*2380*/  ULDC.64 UR10, c[0x0][0x360] ;  /* 0x0000d800000a7ab9 */ /* 0x000fe20000000a00 */
[C---:B------:R-:W-:Y:S01]  /*2390*/  SHF.L.U64.HI R121, R4.reuse, 0x1, R121 ;  /* 0x0000000104797819 */ /* 0x040fe20000010279 */
[----:B------:R-:W-:Y:S01]  /*23a0*/  IMAD.SHL.U32 R4, R4, 0x2, RZ ;  /* 0x0000000204047824 */ /* 0x000fe200078e00ff */
[C---:B------:R-:W-:Y:S01]  /*23b0*/  SHF.L.U64.HI R45, R0.reuse, 0x1, R45 ;  /* 0x00000001002d7819 */ /* 0x040fe2000001022d */
[----:B------:R-:W-:Y:S01]  /*23c0*/  IMAD.SHL.U32 R0, R0, 0x2, RZ ;  /* 0x0000000200007824 */ /* 0x000fe200078e00ff */
[----:B------:R-:W-:Y:S01]  /*23d0*/  LEA.HI.X R111, R10, UR13, R111, 0x1, P1 ;  /* 0x0000000d0a6f7c11 */ /* 0x000fe200088f0c6f */
[----:B------:R-:W-:Y:S01]  /*23e0*/  VIADD R75, R80, 0x40 ;  /* 0x00000040504b7836 */ /* 0x000fe20000000000 */
[----:B------:R-:W-:Y:S01]  /*23f0*/  IADD3 R118, P4, R4, UR10, RZ ;  /* 0x0000000a04767c10 */ /* 0x000fe2000ff9e0ff */
[----:B------:R-:W-:Y:S01]  /*2400*/  VIADD R71, R80, 0x80 ;  /* 0x0000008050477836 */ /* 0x000fe20000000000 */
[----:B------:R-:W-:Y:S01]  /*2410*/  IADD3 R120, P2, R4, UR4, RZ ;  /* 0x0000000404787c10 */ /* 0x000fe2000ff5e0ff */
[----:B------:R-:W-:Y:S01]  /*2420*/  IMAD.WIDE.U32 R16, R144, 0x20, RZ ;  /* 0x0000002090107825 */ /* 0x000fe200078e00ff */
[C---:B------:R-:W-:Y:S01]  /*2430*/  IADD3.X R119, R121.reuse, UR11, RZ, P4, !PT ;  /* 0x0000000b79777c10 */ /* 0x040fe2000a7fe4ff */
[----:B------:R-:W-:Y:S01]  /*2440*/  ULDC.64 UR12, c[0x0][0x230] ;  /* 0x00008c00000c7ab9 */ /* 0x000fe20000000a00 */
[----:B------:R-:W-:Y:S01]  /*2450*/  IADD3 R20, P1, R0, UR10, RZ ;  /* 0x0000000a00147c10 */ /* 0x000fe2000ff3e0ff */
[----:B------:R-:W-:Y:S01]  /*2460*/  IMAD.IADD R67, R80, 0x1, R71 ;  /* 0x0000000150437824 */ /* 0x000fe200078e0247 */
[----:B------:R-:W-:Y:S01]  /*2470*/  IADD3.X R121, R121, UR5, RZ, P2, !PT ;  /* 0x0000000579797c10 */ /* 0x000fe200097fe4ff */
[----:B------:R-:W-:Y:S01]  /*2480*/  IMAD R7, R145, 0x60, RZ ;  /* 0x0000006091077824 */ /* 0x000fe200078e02ff */
[----:B------:R-:W-:Y:S01]  /*2490*/  IADD3 R44, P0, R0, UR4, RZ ;  /* 0x00000004002c7c10 */ /* 0x000fe2000ff1e0ff */
[C---:B------:R-:W-:Y:S01]  /*24a0*/  IMAD.SHL.U32 R77, R125.reuse, 0x20, RZ ;  /* 0x000000207d4d7824 */ /* 0x040fe200078e00ff */
[----:B------:R-:W-:Y:S01]  /*24b0*/  IADD3 R99, P2, R54, R54, RZ ;  /* 0x0000003636637210 */ /* 0x000fe20007f5e0ff */
[----:B------:R-:W-:Y:S01]  /*24c0*/  IMAD R73, R125, 0x30, RZ ;  /* 0x000000307d497824 */ /* 0x000fe200078e02ff */
[C---:B------:R-:W-:Y:S01]  /*24d0*/  IADD3.X R21, R45.reuse, UR11, RZ, P1, !PT ;  /* 0x0000000b2d157c10 */ /* 0x040fe20008ffe4ff */
[----:B------:R-:W-:Y:S01]  /*24e0*/  IMAD.WIDE.U32 R146, R146, 0x20, RZ ;  /* 0x0000002092927825 */ /* 0x000fe200078e00ff */
[----:B------:R-:W-:Y:S01]  /*24f0*/  IADD3.X R45, R45, UR5, RZ, P0, !PT ;  /* 0x000000052d2d7c10 */ /* 0x000fe200087fe4ff */
[----:B------:R-:W-:Y:S01]  /*2500*/  ULDC UR4, c[0x0][0x2e0] ;  /* 0x0000b80000047ab9 */ /* 0x000fe20000000800 */
[----:B------:R-:W-:Y:S01]  /*2510*/  IADD3 R95, P1, R99, 0x40, RZ ;  /* 0x00000040635f7810 */ /* 0x000fe20007f3e0ff */
[----:B------:R-:W-:Y:S01]  /*2520*/  IMAD.WIDE.U32 R144, R144, 0x60, RZ ;  /* 0x0000006090907825 */ /* 0x000fe200078e00ff */
[----:B------:R-:W-:Y:S01]  /*2530*/  IADD3.X R100, R53, R53, RZ, P2, !PT ;  /* 0x0000003535647210 */ /* 0x000fe200017fe4ff */
[----:B------:R-:W-:Y:S01]  /*2540*/  ULDC UR5, c[0x0][0x2e0] ;  /* 0x0000b80000057ab9 */ /* 0x000fe20000000800 */
[----:B------:R-:W-:Y:S01]  /*2550*/  IADD3 R99, P0, R99, 0x80, RZ ;  /* 0x0000008063637810 */ /* 0x000fe20007f1e0ff */
[----:B------:R-:W-:Y:S01]  /*2560*/  IMAD.SHL.U32 R91, R2, 0x20, RZ ;  /* 0x00000020025b7824 */ /* 0x000fe200078e00ff */
        /* <DEDUP_REMOVED lines=9> */
[----:B------:R-:W-:Y:S01]  /*2600*/  IMAD.X R97, R88, 0x1, R88, P0 ;  /* 0x0000000158617824 */ /* 0x000fe200000e0658 */
[----:B------:R-:W-:Y:S01]  /*2610*/  IADD3 R98, P2, R98, 0x80, RZ ;  /* 0x0000008062627810 */ /* 0x000fe20007f5e0ff */
[----:B------:R-:W-:Y:S01]  /*2620*/  VIADD R123, R140, 0x20 ;  /* 0x000000208c7b7836 */ /* 0x000fe20000000000 */
[----:B------:R-:W-:Y:S01]  /*2630*/  IADD3.X R108, R53, R100, RZ, P1, !PT ;  /* 0x00000064356c7210 */ /* 0x000fe20000ffe4ff */
[--C-:B------:R-:W-:Y:S01]  /*2640*/  IMAD.X R93, RZ, RZ, R97.reuse, P4 ;  /* 0x000000ffff5d7224 */ /* 0x100fe200020e0661 */
[----:B------:R-:W-:Y:S01]  /*2650*/  IADD3 R106, P0, R98, R89, RZ ;  /* 0x00000059626a7210 */ /* 0x000fe20007f1e0ff */
[----:B------:R-:W-:Y:S01]  /*2660*/  IMAD.X R97, RZ, RZ, R97, P2 ;  /* 0x000000ffff617224 */ /* 0x000fe200010e0661 */
[----:B------:R-:W-:Y:S01]  /*2670*/  IADD3 R110, R17, R110, RZ ;  /* 0x0000006e116e7210 */ /* 0x000fe20007ffe0ff */
[----:B------:R-:W-:Y:S01]  /*2680*/  VIADD R122, R140, 0x30 ;  /* 0x000000308c7a7836 */ /* 0x000fe20000000000 */
[----:B------:R-:W-:Y:S01]  /*2690*/  IADD3 R63, R80, R67, RZ ;  /* 0x00000043503f7210 */ /* 0x000fe20007ffe0ff */
[----:B------:R-:W-:Y:S01]  /*26a0*/  VIADD R14, R18, 0x80 ;  /* 0x00000080120e7836 */ /* 0x000fe20000000000 */
[----:B------:R-:W-:Y:S01]  /*26b0*/  IADD3 R102, P1, R94, R89, RZ ;  /* 0x000000595e667210 */ /* 0x000fe20007f3e0ff */
[----:B------:R-:W-:Y:S01]  /*26c0*/  IMAD.IADD R92, R147, 0x1, R5 ;  /* 0x00000001935c7824 */ /* 0x000fe200078e0205 */
[C---:B------:R-:W-:Y:S01]  /*26d0*/  SHF.L.U32 R109, R16.reuse, 0x1, RZ ;  /* 0x00000001106d7819 */ /* 0x040fe200000006ff */
[----:B------:R-:W-:Y:S01]  /*26e0*/  IMAD.IADD R112, R145, 0x1, R7 ;  /* 0x0000000191707824 */ /* 0x000fe200078e0207 */
[----:B------:R-:W-:Y:S01]  /*26f0*/  SHF.L.U64.HI R110, R16, 0x1, R110 ;  /* 0x00000001106e7819 */ /* 0x000fe2000001026e */
[----:B------:R-:W-:Y:S01]  /*2700*/  IMAD.X R105, R97, 0x1, R88, P0 ;  /* 0x0000000161697824 */ /* 0x000fe200000e0658 */
[----:B------:R-:W-:Y:S01]  /*2710*/  SHF.R.S32.HI R78, RZ, 0x1f, R80 ;  /* 0x0000001fff4e7819 */ /* 0x000fe20000011450 */
[----:B------:R-:W-:Y:S01]  /*2720*/  ULDC.64 UR10, c[0x0][0x248] ;  /* 0x00009200000a7ab9 */ /* 0x000fe20000000a00 */
[----:B------:R-:W-:-:S02]  /*2730*/  SHF.R.S32.HI R76, RZ, 0x1f, R77 ;  /* 0x0000001fff4c7819 */ /* 0x000fc4000001144d */
[----:B------:R-:W-:Y:S02]  /*2740*/  SHF.R.S32.HI R72, RZ, 0x1f, R73 ;  /* 0x0000001fff487819 */ /* 0x000fe40000011449 */
[----:B------:R-:W-:Y:S02]  /*2750*/  SHF.R.S32.HI R74, RZ, 0x1f, R75 ;  /* 0x0000001fff4a7819 */ /* 0x000fe4000001144b */
[----:B------:R-:W-:Y:S02]  /*2760*/  SHF.R.S32.HI R70, RZ, 0x1f, R71 ;  /* 0x0000001fff467819 */ /* 0x000fe40000011447 */
[----:B------:R-:W-:Y:S02]  /*2770*/  SHF.R.S32.HI R68, RZ, 0x1f, R69 ;  /* 0x0000001fff447819 */ /* 0x000fe40000011445 */
[----:B------:R-:W-:Y:S02]  /*2780*/  SHF.R.S32.HI R66, RZ, 0x1f, R67 ;  /* 0x0000001fff427819 */ /* 0x000fe40000011443 */
[----:B------:R-:W-:-:S02]  /*2790*/  SHF.R.S32.HI R64, RZ, 0x1f, R65 ;  /* 0x0000001fff407819 */ /* 0x000fc40000011441 */
[----:B------:R-:W-:Y:S02]  /*27a0*/  SHF.R.S32.HI R62, RZ, 0x1f, R63 ;  /* 0x0000001fff3e7819 */ /* 0x000fe4000001143f */
[----:B------:R-:W-:-:S07]  /*27b0*/  IADD3.X R101, R93, R88, RZ, P1, !PT ;  /* 0x000000585d657210 */ /* 0x000fce0000ffe4ff */
.L_x_4591:
[----:B------:R-:W-:Y:S02]  /*27c0*/  IMAD.SHL.U32 R17, R13, 0x40, RZ ;  /* 0x000000400d117824 */ /* 0x000fe400078e00ff */
[----:B------:R-:W-:Y:S02]  /*27d0*/  IMAD.MOV.U32 R115, RZ, RZ, R111 ;  /* 0x000000ffff737224 */ /* 0x000fe400078e006f */
[----:B------:R-:W-:Y:S04]  /*27e0*/  VIADD R16, R17, 0xffffffc0 ;  /* 0xffffffc011107836 */ /* 0x000fe80000000000 */
[--C-:B------:R-:W-:Y:S02]  /*27f0*/  IMAD.IADD R149, R57, 0x1, -R16.reuse ;  /* 0x0000000139957824 */ /* 0x100fe400078e0a10 */
[----:B------:R-:W-:Y:S03]  /*2800*/  IMAD.IADD R135, R81, 0x1, -R16 ;  /* 0x0000000151877824 */ /* 0x000fe600078e0a10 */
[-C--:B------:R-:W-:Y:S02]  /*2810*/  ISETP.GE.AND P6, PT, R140, R149.reuse, PT ;  /* 0x000000958c00720c */ /* 0x080fe40003fc6270 */
[----:B------:R-:W-:Y:S02]  /*2820*/  ISETP.GE.AND P5, PT, R124, R149, PT ;  /* 0x000000957c00720c */ /* 0x000fe40003fa6270 */
        /* <DEDUP_REMOVED lines=210> */
.L_x_4549:
[----:B------:R-:W-:Y:S05]  /*3550*/  BSYNC B0 ;  /* 0x0000000000007941 */ /* 0x000fea0003800000 */
.L_x_4548:
        /* <DEDUP_REMOVED lines=159> */
.L_x_4551:
[----:B------:R-:W-:Y:S05]  /*3f50*/  BSYNC B0 ;  /* 0x0000000000007941 */ /* 0x000fea0003800000 */
.L_x_4550:
[----:B------:R-:W-:Y:S04]  /*3f60*/  BSSY B0, `(.L_x_4552) ;  /* 0x00000a7000007945 */ /* 0x000fe80003800000 */
[----:B------:R-:W-:Y:S05]  /*3f70*/  @!P4 BRA `(.L_x_4553) ;  /* 0x000000080094c947 */ /* 0x000fea0003800000 */
[-C--:B--2---:R-:W-:Y:S02]  /*3f80*/  LEA R148, P1, R91, R116.reuse, 0x1 ;  /* 0x000000745b947211 */ /* 0x084fe400078208ff */
[----:B------:R-:W-:Y:S02]  /*3f90*/  SHF.L.U32 R115, R77, 0x1, RZ ;  /* 0x000000014d737819 */ /* 0x000fe400000006ff */
[----:B------:R-:W-:Y:S02]  /*3fa0*/  ISETP.GE.AND P0, PT, R18, UR4, PT ;  /* 0x0000000412007c0c */ /* 0x000fe4000bf06270 */
[----:B------:R-:W-:Y:S02]  /*3fb0*/  LEA.HI.X R149, R91, R113, R90, 0x1, P1 ;  /* 0x000000715b957211 */ /* 0x000fe400008f0c5a */
[----:B-1----:R-:W-:Y:S02]  /*3fc0*/  SHF.L.U64.HI R85, R77, 0x1, R76 ;  /* 0x000000014d557819 */ /* 0x002fe4000001024c */
[-C--:B------:R-:W-:Y:S01]  /*3fd0*/  IADD3 R32, P1, R20, R115.reuse, RZ ;  /* 0x0000007314207210 */ /* 0x080fe20007f3e0ff */
[----:B----4-:R-:W2:Y:S01]  /*3fe0*/  LDG.E.128 R24, desc[UR6][R148.64] ;  /* 0x0000000694187981 */ /* 0x010ea2000c1e1d00 */
[----:B------:R-:W-:Y:S02]  /*3ff0*/  IADD3 R46, P4, R44, R115, RZ ;  /* 0x000000732c2e7210 */ /* 0x000fe40007f9e0ff */
[-C--:B------:R-:W-:Y:S02]  /*4000*/  IADD3.X R33, R21, R85.reuse, RZ, P1, !PT ;  /* 0x0000005515217210 */ /* 0x080fe40000ffe4ff */
[----:B------:R-:W-:Y:S02]  /*4010*/  IADD3.X R47, R45, R85, RZ, P4, !PT ;  /* 0x000000552d2f7210 */ /* 0x000fe400027fe4ff */
[C---:B------:R-:W-:Y:S01]  /*4020*/  LEA R150, P4, R94.reuse, R116, 0x1 ;  /* 0x000000745e967211 */ /* 0x040fe200078808ff */
[----:B------:R-:W3:Y:S01]  /*4030*/  @!P0 LDG.E.64 R22, desc[UR6][R32.64] ;  /* 0x0000000620168981 */ /* 0x000ee2000c1e1b00 */
[----:B------:R-:W-:Y:S02]  /*4040*/  ISETP.GE.AND P1, PT, R15, UR4, PT ;  /* 0x000000040f007c0c */ /* 0x000fe4000bf26270 */
[----:B------:R-:W-:Y:S02]  /*4050*/  LEA.HI.X R151, R94, R113, R93, 0x1, P4 ;  /* 0x000000715e977211 */ /* 0x000fe400020f0c5d */
[C---:B------:R-:W-:Y:S01]  /*4060*/  LEA R152, P5, R146.reuse, R84, 0x1 ;  /* 0x0000005492987211 */ /* 0x040fe200078a08ff */
[----:B------:R-:W4:Y:S03]  /*4070*/  @!P0 LDG.E.64 R42, desc[UR6][R46.64] ;  /* 0x000000062e2a8981 */ /* 0x000f26000c1e1b00 */
        /* <DEDUP_REMOVED lines=149> */
.L_x_4553:
[----:B------:R-:W-:Y:S05]  /*49d0*/  BSYNC B0 ;  /* 0x0000000000007941 */ /* 0x000fea0003800000 */
.L_x_4552:
        /* <DEDUP_REMOVED lines=12> */
[----:B------:R-:W5:Y:S06]  /*4aa0*/  @!P0 LDG.E.64 R20, desc[UR6][R32.64] ;  /* 0x0000000620148981 */ /* 0x000f6c000c1e1b00 */
[----:B------:R-:W5:Y:S01]  /*4ab0*/  @!P0 LDG.E.64 R42, desc[UR6][R44.64] ;  /* 0x000000062c2a8981 */ /* 0x000f62000c1e1b00 */
[----:B--2---:R-:W-:Y:S04]  /*4ac0*/  IMAD.WIDE.U32 R148, R46, 0x60, R116 ;  /* 0x000000602e947825 */ /* 0x004fe800078e0074 */
[----:B------:R-:W-:Y:S05]  /*4ad0*/  IMAD R47, R47, 0x60, RZ ;  /* 0x000000602f2f7824 */ /* 0x000fea00078e02ff */
[----:B------:R-:W-:Y:S02]  /*4ae0*/  IADD3 R149, R149, R47, RZ ;  /* 0x0000002f95957210 */ /* 0x000fe40007ffe0ff */
[----:B------:R-:W1:Y:S03]  /*4af0*/  LDC.64 R46, c[0x0][0x248] ;  /* 0x00009200ff2e7b82 */ /* 0x000e660000000a00 */
[----:B---34-:R-:W2:Y:S01]  /*4b00*/  LDG.E.128 R24, desc[UR6][R148.64] ;  /* 0x0000000694187981 */ /* 0x018ea2000c1e1d00 */
[----:B-1----:R-:W-:Y:S02]  /*4b10*/  IMAD R47, R47, 0x60, RZ ;  /* 0x000000602f2f7824 */ /* 0x002fe400078e02ff */
[--C-:B-----5:R-:W-:Y:S02]  /*4b20*/  @!P0 HADD2.F32 R23, -RZ, R20.reuse.H0_H0 ;  /* 0x20000014ff178230 */ /* 0x120fe40000004100 */
[----:B------:R-:W-:Y:S02]  /*4b30*/  @!P0 HADD2.F32 R22, -RZ, R20.H1_H1 ;  /* 0x30000014ff168230 */ /* 0x000fe40000004100 */
[--C-:B------:R-:W-:Y:S02]  /*4b40*/  @!P0 HADD2.F32 R20, -RZ, R21.reuse.H0_H0 ;  /* 0x20000015ff148230 */ /* 0x100fe40000004100 */
[----:B------:R-:W-:Y:S02]  /*4b50*/  @!P0 HADD2.F32 R21, -RZ, R21.H1_H1 ;  /* 0x30000015ff158230 */ /* 0x000fe40000004100 */
[--C-:B------:R-:W-:Y:S02]  /*4b60*/  @!P0 HADD2.F32 R39, -RZ, R42.reuse.H0_H0 ;  /* 0x2000002aff278230 */ /* 0x100fe40000004100 */
        /* <DEDUP_REMOVED lines=45> */
[-C--:B------:R-:W-:Y:S02]  /*4e40*/  LEA.HI.X R47, R102, R113.reuse, R101, 0x1, P2 ;  /* 0x00000071662f7211 */ /* 0x080fe400010f0c65 */
[C---:B------:R-:W-:Y:S04]  /*4e50*/  LEA R148, P2, R106.reuse, R116, 0x1 ;  /* 0x000000746a947211 */ /* 0x040fe800078408ff */
[----:B------:R-:W-:Y:S01]  /*4e60*/  LEA.HI.X R149, R106, R113, R105, 0x1, P2 ;  /* 0x000000716a957211 */ /* 0x000fe200010f0c69 */
        /* <DEDUP_REMOVED lines=100> */
.L_x_4555:
[----:B------:R-:W-:Y:S05]  /*54b0*/  BSYNC B0 ;  /* 0x0000000000007941 */ /* 0x000fea0003800000 */
.L_x_4554:
[----:B-1----:R-:W-:Y:S01]  /*54c0*/  MOV R20, R49 ;  /* 0x0000003100147202 */ /* 0x002fe20000000f00 */
[----:B------:R-:W-:Y:S01]  /*54d0*/  IMAD.MOV.U32 R44, RZ, RZ, R51 ;  /* 0x000000ffff2c7224 */ /* 0x000fe200078e0033 */
[----:B------:R-:W-:Y:S01]  /*54e0*/  MOV R21, R48 ;  /* 0x0000003000157202 */ /* 0x000fe20000000f00 */
[----:B------:R-:W-:Y:S01]  /*54f0*/  IMAD.MOV.U32 R45, RZ, RZ, R50 ;  /* 0x000000ffff2d7224 */ /* 0x000fe200078e0032 */
[----:B------:R-:W-:Y:S01]  /*5500*/  UMOV UR4, UR19 ;  /* 0x0000001300047c82 */ /* 0x000fe20008000000 */
[----:B------:R-:W-:Y:S05]  /*5510*/  BRA `(.L_x_4556) ;  /* 0x0000004c00987947 */ /* 0x000fea0003800000 */
.L_x_4547:
        /* <DEDUP_REMOVED lines=95> */
.L_x_4560:
[----:B------:R-:W-:Y:S05]  /*5b10*/  BSYNC B0 ;  /* 0x0000000000007941 */ /* 0x000fea0003800000 */
.L_x_4559:
        /* <DEDUP_REMOVED lines=88> */
.L_x_4562:
[----:B------:R-:W-:Y:S05]  /*60a0*/  BSYNC B0 ;  /* 0x0000000000007941 */ /* 0x000fea0003800000 */
.L_x_4561:
        /* <DEDUP_REMOVED lines=23> */
[C---:B------:R-:W-:Y:S02]  /*6220*/  LEA R22, P1, R130.reuse, R150, 0x1 ;  /* 0x0000009682167211 */ /* 0x040fe400078208ff */
        /* <DEDUP_REMOVED lines=67> */
.L_x_4564:
[----:B------:R-:W-:Y:S05]  /*6660*/  BSYNC B0 ;  /* 0x0000000000007941 */ /* 0x000fea0003800000 */
.L_x_4563:
[----:B-----5:R1:W-:Y:S02]  /*6670*/  STG.E.128 desc[UR6][R84.64+0x100], R48 ;  /* 0x0001003054007986 */ /* 0x0203e4000c101d06 */
.L_x_4558:
[----:B------:R-:W-:Y:S05]  /*6680*/  BSYNC B1 ;  /* 0x0000000000017941 */ /* 0x000fea0003800000 */
.L_x_4557:
        /* <DEDUP_REMOVED lines=28> */
[-C--:B------:R-:W-:Y:S01]  /*6850*/  LEA.HI.X.SX32 R130, R117, R78.reuse, 0x1, P4 ;  /* 0x0000004e75827211 */ /* 0x080fe200020f0eff */
        /* <DEDUP_REMOVED lines=72> */
.L_x_4568:
[----:B------:R-:W-:Y:S05]  /*6ce0*/  BSYNC B0 ;  /* 0x0000000000007941 */ /* 0x000fea0003800000 */
.L_x_4567:
        /* <DEDUP_REMOVED lines=92> */
.L_x_4570:
[----:B------:R-:W-:Y:S05]  /*72b0*/  BSYNC B0 ;  /* 0x0000000000007941 */ /* 0x000fea0003800000 */
.L_x_4569:
        /* <DEDUP_REMOVED lines=97> */
.L_x_4572:
[----:B------:R-:W-:Y:S05]  /*78d0*/  BSYNC B0 ;  /* 0x0000000000007941 */ /* 0x000fea0003800000 */
.L_x_4571:
[----:B-----5:R4:W-:Y:S02]  /*78e0*/  STG.E.128 desc[UR6][R150.64+0x100], R24 ;  /* 0x0001001896007986 */ /* 0x0209e4000c101d06 */
.L_x_4566:
[----:B------:R-:W-:Y:S05]  /*78f0*/  BSYNC B1 ;  /* 0x0000000000017941 */ /* 0x000fea0003800000 */
.L_x_4565:
        /* <DEDUP_REMOVED lines=104> */
.L_x_4576:
[----:B------:R-:W-:Y:S05]  /*7f80*/  BSYNC B0 ;  /* 0x0000000000007941 */ /* 0x000fea0003800000 */
.L_x_4575:
        /* <DEDUP_REMOVED lines=101> */
.L_x_4578:
[----:B------:R-:W-:Y:S05]  /*85e0*/  BSYNC B0 ;  /* 0x0000000000007941 */ /* 0x000fea0003800000 */
.L_x_4577:
        /* <DEDUP_REMOVED lines=98> */
.L_x_4580:
[----:B------:R-:W-:Y:S05]  /*8c10*/  BSYNC B0 ;  /* 0x0000000000007941 */ /* 0x000fea0003800000 */
.L_x_4579:
[----:B-----5:R4:W-:Y:S02]  /*8c20*/  STG.E.128 desc[UR6][R46.64], R8 ;  /* 0x000000082e007986 */ /* 0x0209e4000c101d06 */
.L_x_4574:
[----:B------:R-:W-:Y:S05]  /*8c30*/  BSYNC B1 ;  /* 0x0000000000017941 */ /* 0x000fea0003800000 */
.L_x_4573:
        /* <DEDUP_REMOVED lines=109> */
.L_x_4584:
[----:B------:R-:W-:Y:S05]  /*9310*/  BSYNC B0 ;  /* 0x0000000000007941 */ /* 0x000fea0003800000 */
.L_x_4583:
        /* <DEDUP_REMOVED lines=102> */
.L_x_4586:
[----:B------:R-:W-:Y:S05]  /*9980*/  BSYNC B0 ;  /* 0x0000000000007941 */ /* 0x000fea0003800000 */
.L_x_4585:
        /* <DEDUP_REMOVED lines=98> */
.L_x_4588:
[----:B------:R-:W-:Y:S05]  /*9fb0*/  BSYNC B0 ;  /* 0x0000000000007941 */ /* 0x000fea0003800000 */
.L_x_4587:
[----:B-----5:R2:W-:Y:S02]  /*9fc0*/  STG.E.128 desc[UR6][R46.64], R8 ;  /* 0x000000082e007986 */ /* 0x0205e4000c101d06 */
.L_x_4582:
[----:B------:R-:W-:Y:S05]  /*9fd0*/  BSYNC B1 ;  /* 0x0000000000017941 */ /* 0x000fea0003800000 */
.L_x_4581:
        /* <DEDUP_REMOVED lines=8> */
.L_x_4546:
        /* <DEDUP_REMOVED lines=50> */
.L_x_4556:
        /* <DEDUP_REMOVED lines=83> */
.L_x_4589:
        /* <DEDUP_REMOVED lines=9> */
.L_x_4590:
[----:B------:R-:W-:Y:S04]  /*a940*/  IADD3 R13, R13, -0x1, RZ ;  /* 0xffffffff0d0d7810 */ /* 0x000fe80007ffe0ff */
[----:B------:R-:W-:Y:S11]  /*a950*/  ISETP.GT.AND P0, PT, R13, R79, PT ;  /* 0x0000004f0d00720c */ /* 0x000ff60003f04270 */
[----:B------:R-:W-:Y:S02]  /*a960*/  @!UPT UIADD3 URZ, URZ, URZ, URZ ;  /* 0x0000003f3f3ff290 */ /* 0x000fe4000fffe03f */
[----:B------:R-:W-:Y:S05]  /*a970*/  @P0 BRA `(.L_x_4591) ;  /* 0xffffff7c00900947 */ /* 0x000fea000383ffff */
.L_x_4545:
        /* <DEDUP_REMOVED lines=103> */
.L_x_4598:
[----:B------:R-:W-:Y:S05]  /*aff0*/  BSYNC B0 ;  /* 0x0000000000007941 */ /* 0x000fea0003800000 */
.L_x_4597:
        /* <DEDUP_REMOVED lines=46> */
.L_x_4600:
[----:B------:R-:W-:Y:S05]  /*b2e0*/  BSYNC B0 ;  /* 0x0000000000007941 */ /* 0x000fea0003800000 */
.L_x_4599:
        /* <DEDUP_REMOVED lines=44> */
.L_x_4602:
[----:B------:R-:W-:Y:S05]  /*b5b0*/  BSYNC B0 ;  /* 0x0000000000007941 */ /* 0x000fea0003800000 */
.L_x_4601:
[----:B------:R4:W-:Y:S02]  /*b5c0*/  STS.128 [R209+0x4000], R8 ;  /* 0x00400008d1007388 */ /* 0x0009e40000000c00 */
.L_x_4596:
[----:B------:R-:W-:Y:S05]  /*b5d0*/  BSYNC B1 ;  /* 0x0000000000017941 */ /* 0x000fea0003800000 */
.L_x_4595:
        /* <DEDUP_REMOVED lines=51> */
.L_x_4606:
[----:B------:R-:W-:Y:S05]  /*b910*/  BSYNC B0 ;  /* 0x0000000000007941 */ /* 0x000fea0003800000 */
.L_x_4605:
        /* <DEDUP_REMOVED lines=45> */
.L_x_4608:
[----:B------:R-:W-:Y:S05]  /*bbf0*/  BSYNC B0 ;  /* 0x0000000000007941 */ /* 0x000fea0003800000 */
.L_x_4607:
        /* <DEDUP_REMOVED lines=44> */
.L_x_4610:
[----:B------:R-:W-:Y:S05]  /*bec0*/  BSYNC B0 ;  /* 0x0000000000007941 */ /* 0x000fea0003800000 */
.L_x_4609:
[----:B------:R1:W-:Y:S02]  /*bed0*/  STS.128 [R209+0x4800], R8 ;  /* 0x00480008d1007388 */ /* 0x0003e40000000c00 */
.L_x_4604:
[----:B------:R-:W-:Y:S05]  /*bee0*/  BSYNC B1 ;  /* 0x0000000000017941 */ /* 0x000fea0003800000 */
.L_x_4603:
        /* <DEDUP_REMOVED lines=49> */
.L_x_4614:
[----:B------:R-:W-:Y:S05]  /*c200*/  BSYNC B0 ;  /* 0x0000000000007941 */ /* 0x000fea0003800000 */
.L_x_4613:
        /* <DEDUP_REMOVED lines=43> */
.L_x_4616:
[----:B------:R-:W-:Y:S05]  /*c4c0*/  BSYNC B0 ;  /* 0x0000000000007941 */ /* 0x000fea0003800000 */
.L_x_4615:
        /* <DEDUP_REMOVED lines=44> */
.L_x_4618:
[----:B------:R-:W-:Y:S05]  /*c790*/  BSYNC B0 ;  /* 0x0000000000007941 */ /* 0x000fea0003800000 */
.L_x_4617:
[----:B------:R4:W-:Y:S02]  /*c7a0*/  STS.128 [R209+0x5000], R8 ;  /* 0x00500008d1007388 */ /* 0x0009e40000000c00 */
.L_x_4612:
[----:B------:R-:W-:Y:S05]  /*c7b0*/  BSYNC B1 ;  /* 0x0000000000017941 */ /* 0x000fea0003800000 */
.L_x_4611:
        /* <DEDUP_REMOVED lines=48> */
.L_x_4621:
[----:B------:R-:W-:Y:S05]  /*cac0*/  BSYNC B0 ;  /* 0x0000000000007941 */ /* 0x000fea0003800000 */
.L_x_4620:
        /* <DEDUP_REMOVED lines=43> */
.L_x_4623:
[----:B------:R-:W-:Y:S05]  /*cd80*/  BSYNC B0 ;  /* 0x0000000000007941 */ /* 0x000fea0003800000 */
.L_x_4622:
        /* <DEDUP_REMOVED lines=43> */
.L_x_4625:
[----:B------:R-:W-:Y:S05]  /*d040*/  BSYNC B0 ;  /* 0x0000000000007941 */ /* 0x000fea0003800000 */
.L_x_4624:
[----:B------:R4:W-:Y:S01]  /*d050*/  STS.128 [R209+0x5800], R8 ;  /* 0x00580008d1007388 */ /* 0x0009e20000000c00 */
[----:B------:R-:W-:Y:S05]  /*d060*/  BRA `(.L_x_4619) ;  /* 0x0000004400d07947 */ /* 0x000fea0003800000 */
.L_x_4594:
        /* <DEDUP_REMOVED lines=90> */
.L_x_4629:
[----:B------:R-:W-:Y:S05]  /*d610*/  BSYNC B0 ;  /* 0x0000000000007941 */ /* 0x000fea0003800000 */
.L_x_4628:
        /* <DEDUP_REMOVED lines=87> */
.L_x_4631:
[----:B------:R-:W-:Y:S05]  /*db90*/  BSYNC B0 ;  /* 0x0000000000007941 */ /* 0x000fea0003800000 */
.L_x_4630:
        /* <DEDUP_REMOVED lines=87> */
.L_x_4633:
[----:B------:R-:W-:Y:S05]  /*e110*/  BSYNC B0 ;  /* 0x0000000000007941 */ /* 0x000fea0003800000 */
.L_x_4632:
[----:B------:R4:W-:Y:S02]  /*e120*/  STS.128 [R209+0x4000], R20 ;  /* 0x00400014d1007388 */ /* 0x0009e40000000c00 */
.L_x_4627:
[----:B------:R-:W-:Y:S05]  /*e130*/  BSYNC B1 ;  /* 0x0000000000017941 */ /* 0x000fea0003800000 */
.L_x_4626:
        /* <DEDUP_REMOVED lines=94> */
.L_x_4637:
[----:B------:R-:W-:Y:S05]  /*e720*/  BSYNC B0 ;  /* 0x0000000000007941 */ /* 0x000fea0003800000 */
.L_x_4636:
        /* <DEDUP_REMOVED lines=88> */
.L_x_4639:
[----:B------:R-:W-:Y:S05]  /*ecb0*/  BSYNC B0 ;  /* 0x0000000000007941 */ /* 0x000fea0003800000 */
.L_x_4638:
        /* <DEDUP_REMOVED lines=88> */
.L_x_4641:
[----:B------:R-:W-:Y:S05]  /*f240*/  BSYNC B0 ;  /* 0x0000000000007941 */ /* 0x000fea0003800000 */
.L_x_4640:
[----:B------:R1:W-:Y:S02]  /*f250*/  STS.128 [R209+0x4800], R20 ;  /* 0x00480014d1007388 */ /* 0x0003e40000000c00 */
.L_x_4635:
[----:B------:R-:W-:Y:S05]  /*f260*/  BSYNC B1 ;  /* 0x0000000000017941 */ /* 0x000fea0003800000 */
.L_x_4634:
        /* <DEDUP_REMOVED lines=96> */
.L_x_4645:
[----:B------:R-:W-:Y:S05]  /*f870*/  BSYNC B0 ;  /* 0x0000000000007941 */ /* 0x000fea0003800000 */
.L_x_4644:
        /* <DEDUP_REMOVED lines=89> */
.L_x_4647:
[----:B------:R-:W-:Y:S05]  /*fe10*/  BSYNC B0 ;  /* 0x0000000000007941 */ /* 0x000fea0003800000 */
.L_x_4646:
        /* <DEDUP_REMOVED lines=88> */
.L_x_4649:
[----:B------:R-:W-:Y:S05]  /*103a0*/  BSYNC B0 ;  /* 0x0000000000007941 */ /* 0x000fea0003800000 */
.L_x_4648:
[----:B------:R4:W-:Y:S02]  /*103b0*/  STS.128 [R209+0x5000], R20 ;  /* 0x00500014d1007388 */ /* 0x0009e40000000c00 */
.L_x_4643:
[----:B------:R-:W-:Y:S05]  /*103c0*/  BSYNC B1 ;  /* 0x0000000000017941 */ /* 0x000fea0003800000 */
.L_x_4642:
        /* <DEDUP_REMOVED lines=93> */
.L_x_4651:
[----:B------:R-:W-:Y:S05]  /*109a0*/  BSYNC B0 ;  /* 0x0000000000007941 */ /* 0x000fea0003800000 */
.L_x_4650:
        /* <DEDUP_REMOVED lines=88> */
.L_x_4653:
[----:B------:R-:W-:Y:S05]  /*10f30*/  BSYNC B0 ;  /* 0x0000000000007941 */ /* 0x000fea0003800000 */
.L_x_4652:
        /* <DEDUP_REMOVED lines=89> */
.L_x_4655:
[----:B------:R-:W-:Y:S05]  /*114d0*/  BSYNC B0 ;  /* 0x0000000000007941 */ /* 0x000fea0003800000 */
.L_x_4654:
[----:B------:R4:W-:Y:S01]  /*114e0*/  STS.128 [R209+0x5800], R20 ;  /* 0x00580014d1007388 */ /* 0x0009e20000000c00 */
[----:B------:R-:W-:Y:S05]  /*114f0*/  BRA `(.L_x_4619) ;  /* 0x0000000000ac7947 */ /* 0x000fea0003800000 */
.L_x_4593:
        /* <DEDUP_REMOVED lines=43> */
.L_x_4619:
[----:B------:R-:W-:Y:S05]  /*117b0*/  BSYNC B2 ;  /* 0x0000000000027941 */ /* 0x000fea0003800000 */
.L_x_4592:
[----:B------:R-:W-:Y:S01]  /*117c0*/  VIADD R4, R134, 0xffffffff ;  /* 0xffffffff86047836 */ /* 0x000fe20000000000 */
[C---:B------:R-:W-:Y:S01]  /*117d0*/  LOP3.LUT R5, R60.reuse, 0xfffffff8, RZ, 0xc0, !PT ;  /* 0xfffffff83c057812 */ /* 0x040fe200078ec0ff */
[----:B------:R-:W-:Y:S02]  /*117e0*/  IMAD.SHL.U32 R60, R60, 0x40, RZ ;  /* 0x000000403c3c7824 */ /* 0x000fe400078e00ff */
[----:B------:R-:W-:Y:S02]  /*117f0*/  IMAD.SHL.U32 R2, R4, 0x40, RZ ;  /* 0x0000004004027824 */ /* 0x000fe400078e00ff */
[----:B------:R-:W-:Y:S02]  /*11800*/  IMAD.IADD R128, R128, 0x1, -R5 ;  /* 0x0000000180807824 */ /* 0x000fe400078e0a05 */
[----:B------:R-:W-:Y:S02]  /*11810*/  IMAD.IADD R0, R57, 0x1, -R2 ;  /* 0x0000000139007824 */ /* 0x000fe400078e0a02 */
[----:B------:R-:W-:-:S03]  /*11820*/  IMAD.SHL.U32 R5, R140, 0x8, RZ ;  /* 0x000000088c057824 */ /* 0x000fc600078e00ff */
[-C--:B------:R-:W-:Y:S02]  /*11830*/  ISETP.GE.AND P5, PT, R15, R0.reuse, PT ;  /* 0x000000000f00720c */ /* 0x080fe40003fa6270 */
[-C--:B------:R-:W-:Y:S02]  /*11840*/  ISETP.GE.AND P4, PT, R17, R0.reuse, PT ;  /* 0x000000001100720c */ /* 0x080fe40003f86270 */
[-C--:B------:R-:W-:Y:S02]  /*11850*/  ISETP.GE.AND P0, PT, R140, R0.reuse, PT ;  /* 0x000000008c00720c */ /* 0x080fe40003f06270 */
[CC--:B------:R-:W-:Y:S02]  /*11860*/  ISETP.GE.AND P6, PT, R3.reuse, R0.reuse, PT ;  /* 0x000000000300720c */ /* 0x0c0fe40003fc6270 */
[----:B------:R-:W-:Y:S02]  /*11870*/  ISETP.GE.AND P2, PT, R3, R0, PT ;  /* 0x000000000300720c */ /* 0x000fe40003f46270 */
[----:B------:R-:W-:-:S03]  /*11880*/  LEA.HI R3, R61, R61, RZ, 0x1 ;  /* 0x0000003d3d037211 */ /* 0x000fc600078f08ff */
[----:B-1--4-:R-:W1:Y:S04]  /*11890*/  @!P5 LDC.64 R8, c[0x0][0x248] ;  /* 0x00009200ff08db82 */ /* 0x012e680000000a00 */
[----:B------:R-:W-:Y:S01]  /*118a0*/  @!PT LDS RZ, [RZ] ;  /* 0x00000000fffff984 */ /* 0x000fe20000000800 */
[----:B------:R-:W-:Y:S01]  /*118b0*/  @!PT LDS RZ, [RZ] ;  /* 0x00000000fffff984 */ /* 0x000fe20000000800 */
[----:B------:R-:W-:Y:S01]  /*118c0*/  @!PT LDS RZ, [RZ] ;  /* 0x00000000fffff984 */ /* 0x000fe20000000800 */
[----:B------:R-:W-:Y:S02]  /*118d0*/  @!P0 LDGSTS.E.BYPASS.LTC128B.128 [R209+0x6000], desc[UR6][R200.64] ;  /* 0x06000000c8d18fae */ /* 0x000fe4000b901d46 */
[C---:B--2---:R-:W-:Y:S02]  /*118e0*/  @!P6 LEA R12, P1, R54.reuse, R200, 0x1 ;  /* 0x000000c8360ce211 */ /* 0x044fe400078208ff */
[----:B------:R-:W2:Y:S01]  /*118f0*/  @!P4 LDC.64 R6, c[0x0][0x248] ;  /* 0x00009200ff06cb82 */ /* 0x000ea20000000a00 */
[----:B------:R-:W-:Y:S01]  /*11900*/  @!P0 LDGSTS.E.BYPASS.LTC128B.128 [R209+0x8000], desc[UR6][R200.64+0x80] ;  /* 0x08000080c8d18fae */ /* 0x000fe2000b901d46 */
[----:B------:R-:W-:-:S02]  /*11910*/  @!P6 LEA.HI.X R13, R54, R201, R53, 0x1, P1 ;  /* 0x000000c9360de211 */ /* 0x000fc400008f0c35 */
[----:B------:R-:W-:Y:S01]  /*11920*/  ISETP.GE.AND P1, PT, R15, R0, PT ;  /* 0x000000000f00720c */ /* 0x000fe20003f26270 */
[----:B------:R-:W-:Y:S04]  /*11930*/  @!P0 LDGSTS.E.BYPASS.LTC128B.128 [R209+0xa000], desc[UR6][R200.64+0x100] ;  /* 0x0a000100c8d18fae */ /* 0x000fe8000b901d46 */
[----:B------:R-:W-:Y:S04]  /*11940*/  @!P6 LDGSTS.E.BYPASS.LTC128B.128 [R209+0x6800], desc[UR6][R12.64] ;  /* 0x068000000cd1efae */ /* 0x000fe8000b901d46 */
[----:B------:R-:W-:Y:S01]  /*11950*/  @!P6 LDGSTS.E.BYPASS.LTC128B.128 [R209+0x8800], desc[UR6][R12.64+0x80] ;  /* 0x088000800cd1efae */ /* 0x000fe2000b901d46 */
[----:B-1----:R-:W-:-:S03]  /*11960*/  @!P5 LEA R10, P0, R8, R200, 0x6 ;  /* 0x000000c8080ad211 */ /* 0x002fc600078030ff */
[----:B------:R1:W-:Y:S01]  /*11970*/  @!P6 LDGSTS.E.BYPASS.LTC128B.128 [R209+0xa800], desc[UR6][R12.64+0x100] ;  /* 0x0a8001000cd1efae */ /* 0x0003e2000b901d46 */
[----:B------:R-:W-:Y:S02]  /*11980*/  @!P5 LEA.HI.X R11, R8, R201, R9, 0x6, P0 ;  /* 0x000000c9080bd211 */ /* 0x000fe400000f3409 */
[----:B------:R-:W-:Y:S01]  /*11990*/  ISETP.GE.AND P0, PT, R17, R0, PT ;  /* 0x000000001100720c */ /* 0x000fe20003f06270 */
[----:B--2---:R-:W-:Y:S02]  /*119a0*/  @!P4 IMAD.WIDE.U32 R8, R6, 0x60, R200 ;  /* 0x000000600608c825 */ /* 0x004fe400078e00c8 */
[----:B------:R-:W-:Y:S02]  /*119b0*/  @!P5 LDGSTS.E.BYPASS.LTC128B.128 [R209+0x7000], desc[UR6][R10.64] ;  /* 0x070000000ad1dfae */ /* 0x000fe4000b901d46 */
[----:B------:R-:W-:Y:S02]  /*119c0*/  @!P4 IMAD R7, R7, 0x60, RZ ;  /* 0x000000600707c824 */ /* 0x000fe400078e02ff */
[----:B------:R-:W-:Y:S01]  /*119d0*/  @!P5 LDGSTS.E.BYPASS.LTC128B.128 [R209+0x9000], desc[UR6][R10.64+0x80] ;  /* 0x090000800ad1dfae */ /* 0x000fe2000b901d46 */
[----:B------:R-:W-:-:S02]  /*119e0*/  @!P4 IMAD.MOV.U32 R14, RZ, RZ, R8 ;  /* 0x000000ffff0ec224 */ /* 0x000fc400078e0008 */
[----:B------:R-:W-:Y:S01]  /*119f0*/  @!P4 IMAD.IADD R15, R7, 0x1, R9 ;  /* 0x00000001070fc824 */ /* 0x000fe200078e0209 */
[----:B------:R2:W-:Y:S01]  /*11a00*/  @!P5 LDGSTS.E.BYPASS.LTC128B.128 [R209+0xb000], desc[UR6][R10.64+0x100] ;  /* 0x0b0001000ad1dfae */ /* 0x0005e2000b901d46 */
[----:B------:R-:W-:Y:S01]  /*11a10*/  IMAD.SHL.U32 R8, R56, 0x40, RZ ;  /* 0x0000004038087824 */ /* 0x000fe200078e00ff */
[----:B------:R-:W4:Y:S01]  /*11a20*/  @!P1 LDC.64 R6, c[0x0][0x250] ;  /* 0x00009400ff069b82 */ /* 0x000f220000000a00 */
[----:B------:R-:W-:Y:S01]  /*11a30*/  ISETP.GE.AND P5, PT, R140, R0, PT ;  /* 0x000000008c00720c */ /* 0x000fe20003fa6270 */
[----:B------:R-:W-:Y:S02]  /*11a40*/  @!P4 LDGSTS.E.BYPASS.LTC128B.128 [R209+0x7800], desc[UR6][R14.64] ;  /* 0x078000000ed1cfae */ /* 0x000fe4000b901d46 */
[----:B------:R-:W-:Y:S02]  /*11a50*/  LOP3.LUT R8, R8, 0x1c0, RZ, 0xc0, !PT ;  /* 0x000001c008087812 */ /* 0x000fe400078ec0ff */
[----:B------:R-:W-:Y:S02]  /*11a60*/  @!P4 LDGSTS.E.BYPASS.LTC128B.128 [R209+0x9800], desc[UR6][R14.64+0x80] ;  /* 0x098000800ed1cfae */ /* 0x000fe4000b901d46 */
[----:B------:R-:W-:-:S02]  /*11a70*/  LOP3.LUT R5, R8, 0x8, R5, 0xf8, !PT ;  /* 0x0000000808057812 */ /* 0x000fc400078ef805 */
[----:B------:R5:W-:Y:S01]  /*11a80*/  @!P4 LDGSTS.E.BYPASS.LTC128B.128 [R209+0xb800], desc[UR6][R14.64+0x100] ;  /* 0x0b8001000ed1cfae */ /* 0x000be2000b901d46 */
[----:B-1----:R-:W-:Y:S02]  /*11a90*/  LOP3.LUT R12, R3, 0xfffffffe, RZ, 0xc0, !PT ;  /* 0xfffffffe030c7812 */ /* 0x002fe400078ec0ff */
[----:B------:R-:W-:Y:S01]  /*11aa0*/  SHF.R.U32.HI R8, RZ, 0x3, R8 ;  /* 0x00000003ff087819 */ /* 0x000fe20000011608 */
[----:B------:R-:W0:Y:S02]  /*11ab0*/  LDGDEPBAR ;  /* 0x00000000000079af */ /* 0x000e240000000000 */
[----:B------:R-:W-:Y:S01]  /*11ac0*/  IMAD.IADD R61, R61, 0x1, -R12 ;  /* 0x000000013d3d7824 */ /* 0x000fe200078e0a0c */
[----:B------:R-:W-:Y:S02]  /*11ad0*/  LOP3.LUT R0, R5, R8, RZ, 0x3c, !PT ;  /* 0x0000000805007212 */ /* 0x000fe400078e3cff */
[----:B------:R-:W5:Y:S01]  /*11ae0*/  @!P0 LDC.64 R8, c[0x0][0x250] ;  /* 0x00009400ff088b82 */ /* 0x000f620000000a00 */
[----:B------:R-:W-:Y:S01]  /*11af0*/  IMAD.SHL.U32 R3, R61, 0x8, RZ ;  /* 0x000000083d037824 */ /* 0x000fe200078e00ff */
[----:B------:R-:W-:Y:S01]  /*11b00*/  @!P2 LEA R12, P4, R59, R202, 0x1 ;  /* 0x000000ca3b0ca211 */ /* 0x000fe200078808ff */
[----:B------:R-:W-:Y:S01]  /*11b10*/  IMAD R197, R61, 0x200, R0 ;  /* 0x000002003dc57824 */ /* 0x000fe200078e0200 */
[----:B------:R-:W-:Y:S01]  /*11b20*/  SHF.R.S32.HI R0, RZ, 0x1f, R55 ;  /* 0x0000001fff007819 */ /* 0x000fe20000011437 */
[----:B--2---:R-:W-:Y:S01]  /*11b30*/  IMAD.SHL.U32 R10, R128, 0x40, RZ ;  /* 0x00000040800a7824 */ /* 0x004fe200078e00ff */
[----:B------:R-:W-:-:S02]  /*11b40*/  @!P2 LEA.HI.X R13, R59, R203, R58, 0x1, P4 ;  /* 0x000000cb3b0da211 */ /* 0x000fc400020f0c3a */
[----:B------:R-:W-:Y:S01]  /*11b50*/  LEA.HI R0, R0, R55, RZ, 0x5 ;  /* 0x0000003700007211 */ /* 0x000fe200078f28ff */
[----:B------:R-:W-:Y:S01]  /*11b60*/  IMAD.SHL.U32 R55, R55, 0x2, RZ ;  /* 0x0000000237377824 */ /* 0x000fe200078e00ff */
[----:B------:R-:W-:Y:S02]  /*11b70*/  LOP3.LUT R10, R10, 0x1c0, RZ, 0xc0, !PT ;  /* 0x000001c00a0a7812 */ /* 0x000fe400078ec0ff */
[----:B------:R-:W-:Y:S02]  /*11b80*/  SHF.R.S32.HI R5, RZ, 0x5, R0 ;  /* 0x00000005ff057819 */ /* 0x000fe40000011400 */
[----:B------:R-:W-:Y:S02]  /*11b90*/  LOP3.LUT R3, R10, 0x8, R3, 0xf8, !PT ;  /* 0x000000080a037812 */ /* 0x000fe400078ef803 */
[----:B------:R-:W-:Y:S01]  /*11ba0*/  SHF.R.U32.HI R10, RZ, 0x3, R10 ;  /* 0x00000003ff0a7819 */ /* 0x000fe2000001160a */
[----:B------:R-:W-:-:S04]  /*11bb0*/  DEPBAR.LE SB0, 0x0 ;  /* 0x000080000000791a */ /* 0x000fc80000000000 */
[----:B------:R-:W-:Y:S01]  /*11bc0*/  BAR.SYNC.DEFER_BLOCKING 0x0 ;  /* 0x0000000000007b1d */ /* 0x000fe20000010000 */
[----:B------:R-:W-:Y:S01]  /*11bd0*/  LOP3.LUT R3, R3, R10, RZ, 0x3c, !PT ;  /* 0x0000000a03037212 */ /* 0x000fe200078e3cff */
[----:B-----5:R-:W-:Y:S01]  /*11be0*/  @!P0 IMAD.WIDE.U32 R14, R8, 0x60, R202 ;  /* 0x00000060080e8825 */ /* 0x020fe200078e00ca */
[C---:B----4-:R-:W-:Y:S02]  /*11bf0*/  @!P1 LEA R10, P4, R6.reuse, R202, 0x6 ;  /* 0x000000ca060a9211 */ /* 0x050fe400078830ff */
[----:B------:R-:W-:Y:S01]  /*11c00*/  LEA R197, R197, UR4, 0x1 ;  /* 0x00000004c5c57c11 */ /* 0x000fe2000f8e08ff */
[----:B------:R-:W-:Y:S01]  /*11c10*/  @!P0 IMAD R9, R9, 0x60, RZ ;  /* 0x0000006009098824 */ /* 0x000fe200078e02ff */
[----:B------:R-:W-:Y:S01]  /*11c20*/  @!P1 LEA.HI.X R11, R6, R203, R7, 0x6, P4 ;  /* 0x000000cb060b9211 */ /* 0x000fe200020f3407 */
[----:B------:R-:W-:Y:S01]  /*11c30*/  IMAD.MOV.U32 R7, RZ, RZ, 0x10 ;  /* 0x00000010ff077424 */ /* 0x000fe200078e00ff */
[----:B------:R-:W-:Y:S01]  /*11c40*/  LOP3.LUT R6, R60, 0xfffffe00, RZ, 0xc0, !PT ;  /* 0xfffffe003c067812 */ /* 0x000fe200078ec0ff */
[----:B------:R-:W-:Y:S01]  /*11c50*/  @!P0 IMAD.IADD R15, R9, 0x1, R15 ;  /* 0x00000001090f8824 */ /* 0x000fe200078e020f */
[----:B------:R-:W-:Y:S01]  /*11c60*/  LOP3.LUT R55, R55, 0x6, RZ, 0xc0, !PT ;  /* 0x0000000637377812 */ /* 0x000fe200078ec0ff */
[----:B------:R-:W-:-:S02]  /*11c70*/  VIADD R0, R197, 0x6000 ;  /* 0x00006000c5007836 */ /* 0x000fc40000000000 */
[----:B------:R-:W-:Y:S02]  /*11c80*/  IMAD R198, R5, 0x400, R6 ;  /* 0x0000040005c67824 */ /* 0x000fe400078e0206 */
[----:B------:R-:W-:Y:S02]  /*11c90*/  IMAD.MOV.U32 R5, RZ, RZ, 0x20 ;  /* 0x00000020ff057424 */ /* 0x000fe400078e00ff */
[----:B------:R-:W-:Y:S02]  /*11ca0*/  IMAD.IADD R198, R3, 0x1, R198 ;  /* 0x0000000103c67824 */ /* 0x000fe400078e02c6 */
[----:B------:R-:W-:-:S03]  /*11cb0*/  VIADD R195, R197, 0x6020 ;  /* 0x00006020c5c37836 */ /* 0x000fc60000000000 */
        /* <DEDUP_REMOVED lines=9> */
[----:B------:R-:W-:Y:S04]  /*11d50*/  @!P5 LDGSTS.E.BYPASS.LTC128B.128 [R209+0x10000], desc[UR6][R202.64+0x100] ;  /* 0x10000100cad1dfae */ /* 0x000fe8000b901d46 */
        /* <DEDUP_REMOVED lines=18> */
[----:B------:R-:W-:-:S03]  /*11e80*/  R2P PR, R128, 0x6 ;  /* 0x0000000680007804 */ /* 0x000fc60000000000 */
[----:B------:R-:W-:Y:S02]  /*11e90*/  @P0 STS.128 [R209+0xd800], RZ ;  /* 0x00d800ffd1000388 */ /* 0x000fe40000000c00 */
[----:B------:R-:W-:Y:S02]  /*11ea0*/  SEL R7, R7, 0xfffffff0, !P1 ;  /* 0xfffffff007077807 */ /* 0x000fe40004800000 */
[----:B------:R-:W-:Y:S01]  /*11eb0*/  @P0 STS.128 [R209+0xf800], RZ ;  /* 0x00f800ffd1000388 */ /* 0x000fe20000000c00 */
[----:B------:R-:W-:Y:S02]  /*11ec0*/  SEL R5, R5, 0xffffffe0, !P2 ;  /* 0xffffffe005057807 */ /* 0x000fe40005000000 */
[----:B------:R-:W-:Y:S01]  /*11ed0*/  R2P PR, R56, 0x6 ;  /* 0x0000000638007804 */ /* 0x000fe20000000000 */
[----:B------:R-:W-:Y:S01]  /*11ee0*/  @P0 STS.128 [R209+0x11800], RZ ;  /* 0x011800ffd1000388 */ /* 0x000fe20000000c00 */
[--C-:B------:R-:W-:Y:S02]  /*11ef0*/  IMAD R196, R7, 0x2, R198.reuse ;  /* 0x0000000207c47824 */ /* 0x100fe400078e02c6 */
        /* <DEDUP_REMOVED lines=9> */
[----:B------:R-:W-:Y:S01]  /*11f90*/  ISETP.GT.AND P0, PT, R4, R199, PT ;  /* 0x000000c70400720c */ /* 0x000fe20003f04270 */
[----:B------:R-:W-:Y:S01]  /*11fa0*/  IMAD.MOV.U32 R0, RZ, RZ, 0x40 ;  /* 0x00000040ff007424 */ /* 0x000fe200078e00ff */
[----:B------:R-:W-:Y:S01]  /*11fb0*/  LDSM.16.M88.4 R48, [R198] ;  /* 0x00000000c630783b */ /* 0x000fe20000000200 */
[C---:B------:R-:W-:Y:S02]  /*11fc0*/  VIADD R187, R195.reuse, 0x800 ;  /* 0x00000800c3bb7836 */ /* 0x040fe40000000000 */
[C---:B------:R-:W-:Y:S01]  /*11fd0*/  VIADD R186, R195.reuse, 0x1000 ;  /* 0x00001000c3ba7836 */ /* 0x040fe20000000000 */
[----:B---3--:R-:W2:Y:S01]  /*11fe0*/  LDSM.16.M88.4 R24, [R197+0x6000] ;  /* 0x00600000c518783b */ /* 0x008ea20000000200 */
[----:B------:R-:W-:Y:S01]  /*11ff0*/  SEL R0, R0, 0xffffffc0, !P2 ;  /* 0xffffffc000007807 */ /* 0x000fe20005000000 */
[----:B------:R-:W-:-:S02]  /*12000*/  VIADD R185, R195, 0x1800 ;  /* 0x00001800c3b97836 */ /* 0x000fc40000000000 */
[----:B------:R-:W3:Y:S01]  /*12010*/  LDSM.16.M88.4 R16, [R197+0x6800] ;  /* 0x00680000c510783b */ /* 0x000ee20000000200 */
[----:B------:R-:W-:Y:S02]  /*12020*/  VIADD R183, R195, 0x2000 ;  /* 0x00002000c3b77836 */ /* 0x000fe40000000000 */
[----:B------:R-:W-:Y:S01]  /*12030*/  IMAD.IADD R191, R197, 0x1, R0 ;  /* 0x00000001c5bf7824 */ /* 0x000fe200078e0200 */
[----:B------:R-:W4:Y:S01]  /*12040*/  LDSM.16.M88.4 R68, [R197+0x7000] ;  /* 0x00700000c544783b */ /* 0x000f220000000200 */
[----:B------:R-:W-:Y:S02]  /*12050*/  IMAD.IADD R184, R0, 0x1, R195 ;  /* 0x0000000100b87824 */ /* 0x000fe400078e02c3 */
[----:B------:R-:W-:Y:S01]  /*12060*/  IMAD.IADD R0, R2, 0x1, R55 ;  /* 0x0000000102007824 */ /* 0x000fe200078e0237 */
[----:B------:R-:W5:Y:S01]  /*12070*/  LDSM.16.M88.4 R32, [R197+0x7800] ;  /* 0x00780000c520783b */ /* 0x000f620000000200 */
[C---:B------:R-:W-:Y:S02]  /*12080*/  VIADD R182, R195.reuse, 0x2800 ;  /* 0x00002800c3b67836 */ /* 0x040fe40000000000 */
[C---:B------:R-:W-:Y:S01]  /*12090*/  VIADD R4, R0.reuse, 0x10 ;  /* 0x0000001000047836 */ /* 0x040fe20000000000 */
[----:B------:R-:W-:Y:S01]  /*120a0*/  LDSM.16.M88.4 R44, [R196] ;  /* 0x00000000c42c783b */ /* 0x000fe20000000200 */
[----:B------:R-:W-:Y:S01]  /*120b0*/  ISETP.GE.AND P1, PT, R0, R57, PT ;  /* 0x000000390000720c */ /* 0x000fe20003f26270 */
[----:B------:R-:W-:-:S02]  /*120c0*/  VIADD R181, R195, 0x3000 ;  /* 0x00003000c3b57836 */ /* 0x000fc40000000000 */
[----:B-1----:R-:W1:Y:S01]  /*120d0*/  LDSM.16.M88.4 R12, [R195] ;  /* 0x00000000c30c783b */ /* 0x002e620000000200 */
[----:B------:R-:W-:Y:S01]  /*120e0*/  ISETP.GE.AND P2, PT, R4, R57, PT ;  /* 0x000000390400720c */ /* 0x000fe20003f46270 */
[----:B------:R-:W-:Y:S02]  /*120f0*/  VIADD R4, R0, 0x18 ;  /* 0x0000001800047836 */ /* 0x000fe40000000000 */
[----:B------:R-:W1:Y:S01]  /*12100*/  LDSM.16.M88.4 R40, [R195+0x800] ;  /* 0x00080000c328783b */ /* 0x000e620000000200 */
[C---:B------:R-:W-:Y:S02]  /*12110*/  VIADD R180, R195.reuse, 0x3800 ;  /* 0x00003800c3b47836 */ /* 0x040fe40000000000 */
[C---:B------:R-:W-:Y:S01]  /*12120*/  VIADD R179, R195.reuse, 0x4000 ;  /* 0x00004000c3b37836 */ /* 0x040fe20000000000 */
[----:B------:R-:W1:Y:S01]  /*12130*/  LDSM.16.M88.4 R36, [R195+0x1000] ;  /* 0x00100000c324783b */ /* 0x000e620000000200 */
[C---:B------:R-:W-:Y:S02]  /*12140*/  VIADD R178, R195.reuse, 0x4800 ;  /* 0x00004800c3b27836 */ /* 0x040fe40000000000 */
[C---:B------:R-:W-:Y:S01]  /*12150*/  VIADD R177, R195.reuse, 0x5000 ;  /* 0x00005000c3b17836 */ /* 0x040fe20000000000 */
[----:B------:R-:W1:Y:S01]  /*12160*/  LDSM.16.M88.4 R76, [R195+0x1800] ;  /* 0x00180000c34c783b */ /* 0x000e620000000200 */
[----:B------:R-:W-:-:S03]  /*12170*/  VIADD R176, R195, 0x5800 ;  /* 0x00005800c3b07836 */ /* 0x000fc60000000000 */
[----:B------:R-:W-:Y:S01]  /*12180*/  LDSM.16.M88.4 R60, [R194] ;  /* 0x00000000c23c783b */ /* 0x000fe20000000200 */
[C---:B--2---:R-:W-:Y:S03]  /*12190*/  HMMA.16816.F32 R28, R48.reuse, R24, RZ ;  /* 0x00000018301c723c */ /* 0x044fe600000018ff */
        /* <DEDUP_REMOVED lines=9> */
[C---:B-----5:R-:W-:Y:S06]  /*12230*/  HMMA.16816.F32 R64, R48.reuse, R32, RZ ;  /* 0x000000203040723c */ /* 0x060fec00000018ff */
        /* <DEDUP_REMOVED lines=34> */
[C---:B--2---:R-:W-:Y:S06]  /*12460*/  HMMA.16816.F32 R72, R36.reuse, R8, R72 ;  /* 0x000000082448723c */ /* 0x044fec0000001848 */
        /* <DEDUP_REMOVED lines=40> */
[----:B------:R-:W2:Y:S05]  /*126f0*/  LDSM.16.M88.4 R44, [R197+0xa800] ;  /* 0x00a80000c52c783b */ /* 0x000eaa0000000200 */
        /* <DEDUP_REMOVED lines=16> */
[----:B------:R-:W-:Y:S01]  /*12800*/  LDSM.16.M88.4 R80, [R195+0x5000] ;  /* 0x00500000c350783b */ /* 0x000fe20000000200 */
[C---:B---3--:R-:W-:Y:S06]  /*12810*/  HMMA.16816.F32 R28, R32.reuse, R48, R28 ;  /* 0x00000030201c723c */ /* 0x048fec000000181c */
[C---:B------:R-:W-:Y:S01]  /*12820*/  HMMA.16816.F32 R24, R32.reuse, R50, R24 ;  /* 0x000000322018723c */ /* 0x040fe20000001818 */
[----:B------:R-:W-:Y:S05]  /*12830*/  LDSM.16.M88.4 R48, [R194+0x4000] ;  /* 0x00400000c230783b */ /* 0x000fea0000000200 */
[C---:B--2---:R-:W-:Y:S06]  /*12840*/  HMMA.16816.F32 R20, R32.reuse, R44, R20 ;  /* 0x0000002c2014723c */ /* 0x044fec0000001814 */
[C---:B------:R-:W-:Y:S01]  /*12850*/  HMMA.16816.F32 R16, R32.reuse, R46, R16 ;  /* 0x0000002e2010723c */ /* 0x040fe20000001810 */
[----:B------:R-:W2:Y:S05]  /*12860*/  LDSM.16.M88.4 R44, [R191+0xa000] ;  /* 0x00a00000bf2c783b */ /* 0x000eaa0000000200 */
[C---:B----4-:R-:W-:Y:S06]  /*12870*/  HMMA.16816.F32 R72, R32.reuse, R40, R72 ;  /* 0x000000282048723c */ /* 0x050fec0000001848 */
[C---:B------:R-:W-:Y:S01]  /*12880*/  HMMA.16816.F32 R68, R32.reuse, R42, R68 ;  /* 0x0000002a2044723c */ /* 0x040fe20000001844 */
[----:B------:R-:W3:Y:S05]  /*12890*/  LDSM.16.M88.4 R40, [R191+0xa800] ;  /* 0x00a80000bf28783b */ /* 0x000eea0000000200 */
[C---:B-----5:R-:W-:Y:S06]  /*128a0*/  HMMA.16816.F32 R64, R32.reuse, R36, R64 ;  /* 0x000000242040723c */ /* 0x060fec0000001840 */
[----:B------:R-:W-:Y:S01]  /*128b0*/  HMMA.16816.F32 R60, R32, R38, R60 ;  /* 0x00000026203c723c */ /* 0x000fe2000000183c */
[----:B------:R-:W-:Y:S04]  /*128c0*/  LDSM.16.M88.4 R36, [R191+0xb000] ;  /* 0x00b00000bf24783b */ /* 0x000fe80000000200 */
[----:B------:R-:W-:Y:S01]  /*128d0*/  LDSM.16.M88.4 R32, [R191+0xb800] ;  /* 0x00b80000bf20783b */ /* 0x000fe20000000200 */
[C---:B-1----:R-:W-:Y:S06]  /*128e0*/  HMMA.16816.F32 R28, R84.reuse, R12, R28 ;  /* 0x0000000c541c723c */ /* 0x042fec000000181c */
[C---:B------:R-:W-:Y:S01]  /*128f0*/  HMMA.16816.F32 R24, R84.reuse, R14, R24 ;  /* 0x0000000e5418723c */ /* 0x040fe20000001818 */
[----:B------:R-:W-:Y:S05]  /*12900*/  LDSM.16.M88.4 R12, [R193+0x4000] ;  /* 0x00400000c10c783b */ /* 0x000fea0000000200 */
[C---:B------:R-:W-:Y:S06]  /*12910*/  HMMA.16816.F32 R20, R84.reuse, R8, R20 ;  /* 0x000000085414723c */ /* 0x040fec0000001814 */
[C---:B------:R-:W-:Y:S01]  /*12920*/  HMMA.16816.F32 R16, R84.reuse, R10, R16 ;  /* 0x0000000a5410723c */ /* 0x040fe20000001810 */
[----:B------:R-:W1:Y:S05]  /*12930*/  LDSM.16.M88.4 R8, [R184+0x4000] ;  /* 0x00400000b808783b */ /* 0x000e6a0000000200 */
[C---:B------:R-:W-:Y:S06]  /*12940*/  HMMA.16816.F32 R64, R84.reuse, R76, R64 ;  /* 0x0000004c5440723c */ /* 0x040fec0000001840 */
[----:B------:R-:W-:Y:S01]  /*12950*/  HMMA.16816.F32 R76, R84, R78, R60 ;  /* 0x0000004e544c723c */ /* 0x000fe2000000183c */
[----:B------:R-:W4:Y:S05]  /*12960*/  LDSM.16.M88.4 R60, [R184+0x4800] ;  /* 0x00480000b83c783b */ /* 0x000f2a0000000200 */
[C---:B--2---:R-:W-:Y:S06]  /*12970*/  HMMA.16816.F32 R28, R48.reuse, R44, R28 ;  /* 0x0000002c301c723c */ /* 0x044fec000000181c */
[----:B------:R-:W-:Y:S06]  /*12980*/  HMMA.16816.F32 R24, R48, R46, R24 ;  /* 0x0000002e3018723c */ /* 0x000fec0000001818 */
[C---:B------:R-:W-:Y:S06]  /*12990*/  HMMA.16816.F32 R72, R84.reuse, R80, R72 ;  /* 0x000000505448723c */ /* 0x040fec0000001848 */
[----:B------:R-:W-:Y:S06]  /*129a0*/  HMMA.16816.F32 R68, R84, R82, R68 ;  /* 0x000000525444723c */ /* 0x000fec0000001844 */
[C---:B---3--:R-:W-:Y:S06]  /*129b0*/  HMMA.16816.F32 R20, R48.reuse, R40, R20 ;  /* 0x000000283014723c */ /* 0x048fec0000001814 */
[----:B------:R-:W-:Y:S01]  /*129c0*/  HMMA.16816.F32 R16, R48, R42, R16 ;  /* 0x0000002a3010723c */ /* 0x000fe20000001810 */
[----:B------:R-:W2:Y:S05]  /*129d0*/  LDSM.16.M88.4 R40, [R184+0x5000] ;  /* 0x00500000b828783b */ /* 0x000eaa0000000200 */
[C---:B-1----:R-:W-:Y:S06]  /*129e0*/  HMMA.16816.F32 R28, R12.reuse, R8, R28 ;  /* 0x000000080c1c723c */ /* 0x042fec000000181c */
[----:B------:R-:W-:Y:S01]  /*129f0*/  HMMA.16816.F32 R24, R12, R10, R24 ;  /* 0x0000000a0c18723c */ /* 0x000fe20000001818 */
[----:B------:R-:W1:Y:S01]  /*12a00*/  LDSM.16.M88.4 R8, [R184+0x5800] ;  /* 0x00580000b808783b */ /* 0x000e620000000200 */
[----:B------:R-:W-:-:S04]  /*12a10*/  DEPBAR.LE SB0, 0x0 ;  /* 0x000080000000791a */ /* 0x000fc80000000000 */
[C---:B------:R-:W-:Y:S06]  /*12a20*/  HMMA.16816.F32 R72, R48.reuse, R36, R72 ;  /* 0x000000243048723c */ /* 0x040fec0000001848 */
[----:B------:R-:W-:Y:S01]  /*12a30*/  HMMA.16816.F32 R68, R48, R38, R68 ;  /* 0x000000263044723c */ /* 0x000fe20000001844 */
[----:B------:R-:W-:-:S05]  /*12a40*/  VIADD R36, R0, 0x1 ;  /* 0x0000000100247836 */ /* 0x000fca0000000000 */
[----:B----4-:R-:W-:Y:S01]  /*12a50*/  HMMA.16816.F32 R20, R12, R60, R20 ;  /* 0x0000003c0c14723c */ /* 0x010fe20000001814 */
[----:B------:R-:W-:Y:S01]  /*12a60*/  BAR.SYNC.DEFER_BLOCKING 0x0 ;  /* 0x0000000000007b1d */ /* 0x000fe20000010000 */
[----:B------:R-:W-:-:S04]  /*12a70*/  ISETP.GE.AND P6, PT, R36, R57, PT ;  /* 0x000000392400720c */ /* 0x000fc80003fc6270 */
[----:B------:R-:W-:Y:S01]  /*12a80*/  HMMA.16816.F32 R64, R48, R32, R64 ;  /* 0x000000203040723c */ /* 0x000fe20000001840 */
[----:B------:R-:W-:-:S05]  /*12a90*/  FSEL R31, R31, -INF , !P6 ;  /* 0xff8000001f1f7808 */ /* 0x000fca0007000000 */
[----:B------:R-:W-:Y:S01]  /*12aa0*/  HMMA.16816.F32 R76, R48, R34, R76 ;  /* 0x00000022304c723c */ /* 0x000fe2000000184c */
[----:B------:R-:W-:Y:S01]  /*12ab0*/  VIADD R32, R0, 0x9 ;  /* 0x0000000900207836 */ /* 0x000fe20000000000 */
[----:B------:R-:W-:Y:S02]  /*12ac0*/  FSEL R33, R30, -INF , !P1 ;  /* 0xff8000001e217808 */ /* 0x000fe40004800000 */
[----:B------:R-:W-:Y:S02]  /*12ad0*/  FSEL R30, R28, -INF , !P1 ;  /* 0xff8000001c1e7808 */ /* 0x000fe40004800000 */
[C---:B------:R-:W-:Y:S01]  /*12ae0*/  HMMA.16816.F32 R16, R12.reuse, R62, R16 ;  /* 0x0000003e0c10723c */ /* 0x040fe20000001810 */
[----:B------:R-:W-:Y:S01]  /*12af0*/  VIADD R34, R0, 0x8 ;  /* 0x0000000800227836 */ /* 0x000fe20000000000 */
[----:B------:R-:W-:Y:S02]  /*12b00*/  FSEL R28, R29, -INF , !P6 ;  /* 0xff8000001d1c7808 */ /* 0x000fe40007000000 */
[-C--:B------:R-:W-:Y:S01]  /*12b10*/  ISETP.GE.AND P6, PT, R4, R57.reuse, PT ;  /* 0x000000390400720c */ /* 0x080fe20003fc6270 */
[----:B------:R-:W-:Y:S01]  /*12b20*/  VIADD R4, R0, 0x20 ;  /* 0x0000002000047836 */ /* 0x000fe20000000000 */
[-C--:B------:R-:W-:Y:S01]  /*12b30*/  ISETP.GE.AND P5, PT, R34, R57.reuse, PT ;  /* 0x000000392200720c */ /* 0x080fe20003fa6270 */
[----:B--2---:R-:W-:Y:S01]  /*12b40*/  HMMA.16816.F32 R72, R12, R40, R72 ;  /* 0x000000280c48723c */ /* 0x004fe20000001848 */
[----:B------:R-:W-:Y:S01]  /*12b50*/  ISETP.GE.AND P4, PT, R32, R57, PT ;  /* 0x000000392000720c */ /* 0x000fe20003f86270 */
[----:B------:R-:W-:Y:S01]  /*12b60*/  VIADD R32, R0, 0x11 ;  /* 0x0000001100207836 */ /* 0x000fe20000000000 */
[----:B------:R-:W-:-:S02]  /*12b70*/  FSEL R29, R26, -INF , !P5 ;  /* 0xff8000001a1d7808 */ /* 0x000fc40006800000 */
[----:B------:R-:W-:Y:S01]  /*12b80*/  FSEL R26, R24, -INF , !P5 ;  /* 0xff800000181a7808 */ /* 0x000fe20006800000 */
[C---:B------:R-:W-:Y:S01]  /*12b90*/  HMMA.16816.F32 R68, R12.reuse, R42, R68 ;  /* 0x0000002a0c44723c */ /* 0x040fe20000001844 */
[----:B------:R-:W-:Y:S02]  /*12ba0*/  FSEL R27, R27, -INF , !P4 ;  /* 0xff8000001b1b7808 */ /* 0x000fe40006000000 */
[----:B------:R-:W-:Y:S02]  /*12bb0*/  FSEL R24, R25, -INF , !P4 ;  /* 0xff80000019187808 */ /* 0x000fe40006000000 */
[-C--:B------:R-:W-:Y:S01]  /*12bc0*/  ISETP.GE.AND P4, PT, R4, R57.reuse, PT ;  /* 0x000000390400720c */ /* 0x080fe20003f86270 */
[----:B------:R-:W-:Y:S01]  /*12bd0*/  VIADD R4, R0, 0x28 ;  /* 0x0000002800047836 */ /* 0x000fe20000000000 */
[----:B------:R-:W-:Y:S01]  /*12be0*/  ISETP.GE.AND P1, PT, R32, R57, PT ;  /* 0x000000392000720c */ /* 0x000fe20003f26270 */
[----:B------:R-:W-:Y:S01]  /*12bf0*/  VIADD R32, R0, 0x19 ;  /* 0x0000001900207836 */ /* 0x000fe20000000000 */
[----:B------:R-:W-:Y:S01]  /*12c00*/  FSEL R25, R22, -INF , !P2 ;  /* 0xff80000016197808 */ /* 0x000fe20005000000 */
[----:B-1----:R-:W-:Y:S01]  /*12c10*/  HMMA.16816.F32 R64, R12, R8, R64 ;  /* 0x000000080c40723c */ /* 0x002fe20000001840 */
[----:B------:R-:W-:-:S02]  /*12c20*/  FSEL R22, R20, -INF , !P2 ;  /* 0xff80000014167808 */ /* 0x000fc40005000000 */
[----:B------:R-:W-:Y:S02]  /*12c30*/  FSEL R23, R23, -INF , !P1 ;  /* 0xff80000017177808 */ /* 0x000fe40004800000 */
[----:B------:R-:W-:Y:S01]  /*12c40*/  FSEL R20, R21, -INF , !P1 ;  /* 0xff80000015147808 */ /* 0x000fe20004800000 */
[----:B------:R-:W-:Y:S01]  /*12c50*/  HMMA.16816.F32 R76, R12, R10, R76 ;  /* 0x0000000a0c4c723c */ /* 0x000fe2000000184c */
[-C--:B------:R-:W-:Y:S01]  /*12c60*/  ISETP.GE.AND P1, PT, R4, R57.reuse, PT ;  /* 0x000000390400720c */ /* 0x080fe20003f26270 */
[----:B------:R-:W-:Y:S01]  /*12c70*/  VIADD R4, R0, 0x29 ;  /* 0x0000002900047836 */ /* 0x000fe20000000000 */
[----:B------:R-:W-:Y:S01]  /*12c80*/  ISETP.GE.AND P5, PT, R32, R57, PT ;  /* 0x000000392000720c */ /* 0x000fe20003fa6270 */
[----:B------:R-:W-:Y:S01]  /*12c90*/  VIADD R8, R0, 0x30 ;  /* 0x0000003000087836 */ /* 0x000fe20000000000 */
[----:B------:R-:W-:Y:S01]  /*12ca0*/  FSEL R21, R18, -INF , !P6 ;  /* 0xff80000012157808 */ /* 0x000fe20007000000 */
[----:B------:R-:W-:Y:S01]  /*12cb0*/  VIADD R32, R0, 0x21 ;  /* 0x0000002100207836 */ /* 0x000fe20000000000 */
        /* <DEDUP_REMOVED lines=8> */
[-C--:B------:R-:W-:Y:S01]  /*12d40*/  ISETP.GE.AND P4, PT, R8, R57.reuse, PT ;  /* 0x000000390800720c */ /* 0x080fe20003f86270 */
[----:B------:R-:W-:Y:S01]  /*12d50*/  VIADD R8, R0, 0x38 ;  /* 0x0000003800087836 */ /* 0x000fe20000000000 */
[----:B------:R-:W-:Y:S01]  /*12d60*/  ISETP.GE.AND P2, PT, R32, R57, PT ;  /* 0x000000392000720c */ /* 0x000fe20003f46270 */
[----:B------:R-:W-:Y:S01]  /*12d70*/  VIADD R0, R0, 0x39 ;  /* 0x0000003900007836 */ /* 0x000fe20000000000 */
[----:B------:R-:W-:Y:S02]  /*12d80*/  FSEL R167, R70, -INF , !P1 ;  /* 0xff80000046a77808 */ /* 0x000fe40004800000 */
[----:B------:R-:W-:Y:S02]  /*12d90*/  FSEL R175, R75, -INF , !P2 ;  /* 0xff8000004baf7808 */ /* 0x000fe40005000000 */
[----:B------:R-:W-:Y:S02]  /*12da0*/  FSEL R166, R73, -INF , !P2 ;  /* 0xff80000049a67808 */ /* 0x000fe40005000000 */
[----:B------:R-:W-:-:S02]  /*12db0*/  FSEL R158, R68, -INF , !P1 ;  /* 0xff800000449e7808 */ /* 0x000fc40004800000 */
[-C--:B------:R-:W-:Y:S02]  /*12dc0*/  ISETP.GE.AND P2, PT, R8, R57.reuse, PT ;  /* 0x000000390800720c */ /* 0x080fe40003f46270 */
[----:B------:R-:W-:Y:S02]  /*12dd0*/  ISETP.GE.AND P1, PT, R0, R57, PT ;  /* 0x000000390000720c */ /* 0x000fe40003f26270 */
[----:B------:R-:W-:Y:S02]  /*12de0*/  LOP3.LUT R0, R3, R6, RZ, 0xfc, !PT ;  /* 0x0000000603007212 */ /* 0x000fe400078efcff */
        /* <DEDUP_REMOVED lines=9> */
[----:B------:R-:W-:Y:S01]  /*12e80*/  FSEL R168, R77, -INF , !P1 ;  /* 0xff8000004da87808 */ /* 0x000fe20004800000 */
[----:B------:R-:W-:Y:S06]  /*12e90*/  @!P0 BRA `(.L_x_4656) ;  /* 0x0000000400a88947 */ /* 0x000fec0003800000 */
[----:B------:R-:W-:Y:S05]  /*12ea0*/  @!P3 BRA `(.L_x_4657) ;  /* 0x0000000000f4b947 */ /* 0x000fea0003800000 */
[----:B------:R-:W1:Y:S01]  /*12eb0*/  LDC R11, c[0x0][0x380] ;  /* 0x0000e000ff0b7b82 */ /* 0x000e620000000800 */
[C---:B------:R-:W-:Y:S01]  /*12ec0*/  IADD3 R14, R2.reuse, -0x40, RZ ;  /* 0xffffffc0020e7810 */ /* 0x040fe20007ffe0ff */
[----:B------:R-:W-:Y:S01]  /*12ed0*/  ULDC.64 UR10, c[0x0][0x248] ;  /* 0x00009200000a7ab9 */ /* 0x000fe20000000a00 */
[----:B------:R-:W-:Y:S01]  /*12ee0*/  IABS R12, R2 ;  /* 0x00000002000c7213 */ /* 0x000fe20000000000 */
[----:B------:R-:W-:Y:S01]  /*12ef0*/  ULDC.64 UR8, c[0x0][0x230] ;  /* 0x00008c0000087ab9 */ /* 0x000fe20000000a00 */
[----:B------:R-:W-:Y:S02]  /*12f00*/  IABS R8, R14 ;  /* 0x0000000e00087213 */ /* 0x000fe40000000000 */
[-C--:B-1----:R-:W-:Y:S02]  /*12f10*/  IABS R3, R11.reuse ;  /* 0x0000000b00037213 */ /* 0x082fe40000000000 */
[-C--:B------:R-:W-:Y:S02]  /*12f20*/  LOP3.LUT R2, R2, R11.reuse, RZ, 0x3c, !PT ;  /* 0x0000000b02027212 */ /* 0x080fe400078e3cff */
[----:B------:R-:W1:Y:S01]  /*12f30*/  I2F.RP R10, R3 ;  /* 0x00000003000a7306 */ /* 0x000e620000209400 */
[----:B------:R-:W-:-:S02]  /*12f40*/  LOP3.LUT R14, R14, R11, RZ, 0x3c, !PT ;  /* 0x0000000b0e0e7212 */ /* 0x000fc400078e3cff */
[----:B------:R-:W-:Y:S02]  /*12f50*/  ISETP.GE.AND P4, PT, R2, RZ, PT ;  /* 0x000000ff0200720c */ /* 0x000fe40003f86270 */
[----:B------:R-:W-:-:S03]  /*12f60*/  LOP3.LUT R2, RZ, R11, RZ, 0x33, !PT ;  /* 0x0000000bff027212 */ /* 0x000fc600078e33ff */
        /* <DEDUP_REMOVED lines=34> */
[----:B------:R-:W-:-:S04]  /*13190*/  IMAD.IADD R2, R13, 0x1, -R2 ;  /* 0x000000010d027824 */ /* 0x000fc800078e0a02 */
[----:B------:R-:W-:-:S05]  /*131a0*/  IMAD R11, R2, R11, -0x40 ;  /* 0xffffffc0020b7424 */ /* 0x000fca00078e020b */
[----:B------:R-:W-:Y:S01]  /*131b0*/  SHF.R.S32.HI R2, RZ, 0x1f, R11 ;  /* 0x0000001fff027819 */ /* 0x000fe2000001140b */
[----:B------:R-:W-:-:S04]  /*131c0*/  IMAD.WIDE.U32 R12, R11, UR10, RZ ;  /* 0x0000000a0b0c7c25 */ /* 0x000fc8000f8e00ff */
[----:B------:R-:W-:-:S04]  /*131d0*/  IMAD R2, R2, UR10, RZ ;  /* 0x0000000a02027c24 */ /* 0x000fc8000f8e02ff */
[----:B------:R-:W-:-:S04]  /*131e0*/  IMAD R2, R11, UR11, R2 ;  /* 0x0000000b0b027c24 */ /* 0x000fc8000f8e0202 */
        /* <DEDUP_REMOVED lines=9> */
.L_x_4657:
[----:B------:R-:W-:Y:S02]  /*13280*/  ULDC UR10, c[0x0][0x248] ;  /* 0x00009200000a7ab9 */ /* 0x000fe40000000800 */
[----:B------:R-:W-:-:S06]  /*13290*/  USHF.L.U32 UR5, UR10, 0x6, URZ ;  /* 0x000000060a057899 */ /* 0x000fcc000800063f */
[----:B------:R-:W-:-:S04]  /*132a0*/  IADD3 R11, RZ, -UR5, RZ ;  /* 0x80000005ff0b7c10 */ /* 0x000fc8000fffe0ff */
[----:B------:R-:W-:-:S07]  /*132b0*/  SHF.R.S32.HI R3, RZ, 0x1f, R11 ;  /* 0x0000001fff037819 */ /* 0x000fce000001140b */
.L_x_4658:
        /* <DEDUP_REMOVED lines=11> */
[----:B------:R-:W-:Y:S01]  /*13370*/  @!PT LDS RZ, [RZ] ;  /* 0x00000000fffff984 */ /* 0x000fe20000000800 */
[----:B------:R-:W-:Y:S01]  /*13380*/  @!PT LDS RZ, [RZ] ;  /* 0x00000000fffff984 */ /* 0x000fe20000000800 */
[----:B------:R-:W-:Y:S01]  /*13390*/  @!PT LDS RZ, [RZ] ;  /* 0x00000000fffff984 */ /* 0x000fe20000000800 */
[----:B------:R1:W-:Y:S01]  /*133a0*/  LDGSTS.E.BYPASS.LTC128B.128 [R209+0x6000], desc[UR6][R200.64] ;  /* 0x06000000c8d17fae */ /* 0x0003e2000b901d46 */
[----:B------:R-:W-:-:S02]  /*133b0*/  LEA R2, P1, R54, UR8, 0x1 ;  /* 0x0000000836027c11 */ /* 0x000fc4000f8208ff */
[----:B------:R-:W-:Y:S02]  /*133c0*/  LEA.HI.X R11, R132, UR9, R3, 0x1, P2 ;  /* 0x00000009840b7c11 */ /* 0x000fe400090f0c03 */
[----:B------:R-:W-:Y:S02]  /*133d0*/  IADD3 R12, P2, R200, UR11, RZ ;  /* 0x0000000bc80c7c10 */ /* 0x000fe4000ff5e0ff */
[----:B------:R-:W-:Y:S01]  /*133e0*/  LEA.HI.X R3, R54, UR9, R53, 0x1, P1 ;  /* 0x0000000936037c11 */ /* 0x000fe200088f0c35 */
[----:B------:R1:W-:Y:S01]  /*133f0*/  LDGSTS.E.BYPASS.LTC128B.128 [R209+0x8000], desc[UR6][R10.64+0x80] ;  /* 0x080000800ad17fae */ /* 0x0003e2000b901d46 */
[----:B------:R-:W-:Y:S02]  /*13400*/  IADD3.X R13, R201, UR5, RZ, P2, !PT ;  /* 0x00000005c90d7c10 */ /* 0x000fe400097fe4ff */
[----:B------:R-:W-:Y:S01]  /*13410*/  IADD3 R18, P2, R12, UR11, RZ ;  /* 0x0000000b0c127c10 */ /* 0x000fe2000ff5e0ff */
[----:B------:R1:W-:Y:S01]  /*13420*/  LDGSTS.E.BYPASS.LTC128B.128 [R209+0xa000], desc[UR6][R10.64+0x100] ;  /* 0x0a0001000ad17fae */ /* 0x0003e2000b901d46 */
[----:B------:R-:W-:-:S02]  /*13430*/  IADD3 R14, P1, R2, UR11, RZ ;  /* 0x0000000b020e7c10 */ /* 0x000fc4000ff3e0ff */
[----:B------:R-:W-:Y:S01]  /*13440*/  IADD3.X R19, R13, UR5, RZ, P2, !PT ;  /* 0x000000050d137c10 */ /* 0x000fe200097fe4ff */
[----:B------:R1:W-:Y:S01]  /*13450*/  LDGSTS.E.BYPASS.LTC128B.128 [R209+0x6800], desc[UR6][R12.64] ;  /* 0x068000000cd17fae */ /* 0x0003e2000b901d46 */
[----:B------:R-:W-:Y:S02]  /*13460*/  IADD3.X R15, R3, UR5, RZ, P1, !PT ;  /* 0x00000005030f7c10 */ /* 0x000fe40008ffe4ff */
[----:B------:R-:W-:Y:S01]  /*13470*/  IADD3 R34, P2, R18, UR11, RZ ;  /* 0x0000000b12227c10 */ /* 0x000fe2000ff5e0ff */
[----:B------:R1:W-:Y:S01]  /*13480*/  LDGSTS.E.BYPASS.LTC128B.128 [R209+0x8800], desc[UR6][R2.64+0x80] ;  /* 0x0880008002d17fae */ /* 0x0003e2000b901d46 */
[----:B------:R-:W-:Y:S02]  /*13490*/  IADD3 R36, P1, R14, UR11, RZ ;  /* 0x0000000b0e247c10 */ /* 0x000fe4000ff3e0ff */
[----:B------:R-:W-:Y:S01]  /*134a0*/  IADD3.X R35, R19, UR5, RZ, P2, !PT ;  /* 0x0000000513237c10 */ /* 0x000fe200097fe4ff */
[----:B------:R1:W-:Y:S01]  /*134b0*/  LDGSTS.E.BYPASS.LTC128B.128 [R209+0xa800], desc[UR6][R2.64+0x100] ;  /* 0x0a80010002d17fae */ /* 0x0003e2000b901d46 */
[----:B------:R-:W-:-:S03]  /*134c0*/  IADD3.X R37, R15, UR5, RZ, P1, !PT ;  /* 0x000000050f257c10 */ /* 0x000fc60008ffe4ff */
[----:B------:R1:W-:Y:S04]  /*134d0*/  LDGSTS.E.BYPASS.LTC128B.128 [R209+0x7000], desc[UR6][R18.64] ;  /* 0x0700000012d17fae */ /* 0x0003e8000b901d46 */
[----:B------:R1:W-:Y:S04]  /*134e0*/  LDGSTS.E.BYPASS.LTC128B.128 [R209+0x9000], desc[UR6][R14.64+0x80] ;  /* 0x090000800ed17fae */ /* 0x0003e8000b901d46 */
[----:B------:R1:W-:Y:S04]  /*134f0*/  LDGSTS.E.BYPASS.LTC128B.128 [R209+0xb000], desc[UR6][R14.64+0x100] ;  /* 0x0b0001000ed17fae */ /* 0x0003e8000b901d46 */
[----:B------:R1:W-:Y:S04]  /*13500*/  LDGSTS.E.BYPASS.LTC128B.128 [R209+0x7800], desc[UR6][R34.64] ;  /* 0x0780000022d17fae */ /* 0x0003e8000b901d46 */
[----:B------:R1:W-:Y:S04]  /*13510*/  LDGSTS.E.BYPASS.LTC128B.128 [R209+0x9800], desc[UR6][R36.64+0x80] ;  /* 0x0980008024d17fae */ /* 0x0003e8000b901d46 */
[----:B------:R1:W-:Y:S04]  /*13520*/  LDGSTS.E.BYPASS.LTC128B.128 [R209+0xb800], desc[UR6][R36.64+0x100] ;  /* 0x0b80010024d17fae */ /* 0x0003e8000b901d46 */
[----:B------:R-:W0:Y:S02]  /*13530*/  LDGDEPBAR ;  /* 0x00000000000079af */ /* 0x000e240000000000 */
.L_x_4656:
        /* <DEDUP_REMOVED lines=73> */
[----:B------:R-:W1:Y:S01]  /*139d0*/  LDSM.16.MT88.4 R8, [R192+0xe800] ;  /* 0x00e80000c008783b */ /* 0x000e620000004200 */
[--C-:B------:R-:W-:Y:S01]  /*139e0*/  FFMA.FTZ R145, R16, UR5, -R171.reuse ;  /* 0x0000000510917c23 */ /* 0x100fe200080108ab */
[--C-:B------:R-:W-:Y:S01]  /*139f0*/  FFMA.FTZ R0, R4, UR5, -R171.reuse ;  /* 0x0000000504007c23 */ /* 0x100fe200080108ab */
[--C-:B------:R-:W-:Y:S01]  /*13a00*/  FFMA.FTZ R146, R25, UR5, -R164.reuse ;  /* 0x0000000519927c23 */ /* 0x100fe200080108a4 */
[--C-:B------:R-:W-:Y:S01]  /*13a10*/  FFMA.FTZ R135, R23, UR5, -R164.reuse ;  /* 0x0000000517877c23 */ /* 0x100fe200080108a4 */
[----:B------:R-:W2:Y:S01]  /*13a20*/  MUFU.EX2 R152, R152 ;  /* 0x0000009800987308 */ /* 0x000ea20000000800 */
[--C-:B------:R-:W-:Y:S01]  /*13a30*/  FFMA.FTZ R133, R21, UR5, -R164.reuse ;  /* 0x0000000515857c23 */ /* 0x100fe200080108a4 */
[----:B------:R-:W-:Y:S01]  /*13a40*/  LDSM.16.MT88.4 R16, [R188+0xe800] ;  /* 0x00e80000bc10783b */ /* 0x000fe20000004200 */
[--C-:B------:R-:W-:Y:S01]  /*13a50*/  FFMA.FTZ R157, R166, UR5, -R171.reuse ;  /* 0x00000005a69d7c23 */ /* 0x100fe200080108ab */
[--C-:B------:R-:W-:Y:S01]  /*13a60*/  FFMA.FTZ R159, R162, UR5, -R171.reuse ;  /* 0x00000005a29f7c23 */ /* 0x100fe200080108ab */
[--C-:B------:R-:W-:Y:S01]  /*13a70*/  FFMA.FTZ R166, R167, UR5, -R164.reuse ;  /* 0x00000005a7a67c23 */ /* 0x100fe200080108a4 */
[----:B------:R-:W4:Y:S01]  /*13a80*/  LDSM.16.MT88.4 R20, [R189+0xe800] ;  /* 0x00e80000bd14783b */ /* 0x000f220000004200 */
        /* <DEDUP_REMOVED lines=9> */
[----:B------:R-:W5:Y:S01]  /*13b20*/  MUFU.EX2 R148, R148 ;  /* 0x0000009400947308 */ /* 0x000f620000000800 */
        /* <DEDUP_REMOVED lines=67> */
[----:B------:R-:W5:Y:S05]  /*13f60*/  MUFU.EX2 R162, R162 ;  /* 0x000000a200a27308 */ /* 0x000f6a0000000800 */
[----:B------:R-:W-:Y:S03]  /*13f70*/  HMMA.16816.F32 R48, R116, R52, RZ ;  /* 0x000000347430723c */ /* 0x000fe600000018ff */
[----:B------:R-:W-:Y:S03]  /*13f80*/  MUFU.EX2 R166, R166 ;  /* 0x000000a600a67308 */ /* 0x000fe60000000800 */
[C---:B----4-:R-:W-:Y:S05]  /*13f90*/  HMMA.16816.F32 R80, R4.reuse, R20, R80 ;  /* 0x000000140450723c */ /* 0x050fea0000001850 */
[----:B------:R-:W4:Y:S01]  /*13fa0*/  MUFU.EX2 R167, R167 ;  /* 0x000000a700a77308 */ /* 0x000f220000000800 */
[C---:B------:R-:W-:Y:S01]  /*13fb0*/  HMMA.16816.F32 R84, R4.reuse, R22, R84 ;  /* 0x000000160454723c */ /* 0x040fe20000001854 */
[----:B------:R-:W2:Y:S05]  /*13fc0*/  LDSM.16.MT88.4 R20, [R189+0x10800] ;  /* 0x01080000bd14783b */ /* 0x000eaa0000004200 */
[C---:B------:R-:W-:Y:S01]  /*13fd0*/  HMMA.16816.F32 R88, R4.reuse, R16, R88 ;  /* 0x000000100458723c */ /* 0x040fe20000001858 */
        /* <DEDUP_REMOVED lines=48> */
[C---:B------:R-:W-:Y:S01]  /*142e0*/  F2FP.F16.F32.PACK_AB R5, R162.reuse, R161 ;  /* 0x000000a1a205723e */ /* 0x040fe200000000ff */
        /* <DEDUP_REMOVED lines=102> */
.L_x_4663:
        /* <DEDUP_REMOVED lines=66> */
.L_x_4660:
        /* <DEDUP_REMOVED lines=15> */
[----:B------:R-:W-:Y:S01]  /*14e60*/  ISETP.GT.AND P0, PT, R212, R199, PT ;  /* 0x000000c7d400720c */ /* 0x000fe20003f04270 */
        /* <DEDUP_REMOVED lines=236> */
.L_x_4662:
        /* <DEDUP_REMOVED lines=24> */
.L_x_4661:
        /* <DEDUP_REMOVED lines=412> */
.L_x_4659:
[----:B------:R-:W1:Y:S01]  /*17870*/  SHFL.BFLY PT, R2, R213, 0x2, 0x1f ;  /* 0x0c401f00d5027f89 */ /* 0x000e6200000e0000 */
[----:B------:R-:W-:Y:S01]  /*17880*/  MOV R11, 0x3f800000 ;  /* 0x3f800000000b7802 */ /* 0x000fe20000000f00 */
[----:B------:R-:W2:Y:S01]  /*17890*/  S2UR UR5, SR_CgaCtaId ;  /* 0x00000000000579c3 */ /* 0x000ea20000008800 */
[----:B------:R-:W-:Y:S01]  /*178a0*/  UMOV UR4, 0x400 ;  /* 0x0000040000047882 */ /* 0x000fe20000000000 */
[----:B------:R-:W3:Y:S01]  /*178b0*/  SHFL.BFLY PT, R4, R211, 0x2, 0x1f ;  /* 0x0c401f00d3047f89 */ /* 0x000ee200000e0000 */
[----:B------:R-:W-:Y:S01]  /*178c0*/  IADD3 R23, -R205, RZ, RZ ;  /* 0x000000ffcd177210 */ /* 0x000fe20007ffe1ff */
[----:B------:R-:W-:Y:S01]  /*178d0*/  BSSY B0, `(.L_x_4664) ;  /* 0x00000ff000007945 */ /* 0x000fe20003800000 */
[----:B------:R-:W4:Y:S03]  /*178e0*/  S2R R6, SR_TID.X ;  /* 0x0000000000067919 */ /* 0x000f260000002100 */
[----:B------:R-:W5:Y:S01]  /*178f0*/  LDC R20, c[0x0][0x270] ;  /* 0x00009c00ff147b82 */ /* 0x000f620000000800 */
[----:B------:R-:W4:Y:S01]  /*17900*/  S2R R0, SR_TID.X ;  /* 0x0000000000007919 */ /* 0x000f220000002100 */
[----:B------:R-:W5:Y:S01]  /*17910*/  S2R R18, SR_CTAID.Y ;  /* 0x0000000000127919 */ /* 0x000f620000002600 */
[----:B------:R-:W5:Y:S01]  /*17920*/  S2R R19, SR_CTAID.X ;  /* 0x0000000000137919 */ /* 0x000f620000002500 */
[----:B-1----:R-:W-:Y:S01]  /*17930*/  FADD.FTZ R2, R2, R213 ;  /* 0x000000d502027221 */ /* 0x002fe20000010000 */
[----:B--2---:R-:W-:-:S03]  /*17940*/  ULEA UR5, UR5, UR4, 0x18 ;  /* 0x0000000405057291 */ /* 0x004fc6000f8ec03f */
[----:B------:R-:W5:Y:S01]  /*17950*/  S2UR UR4, SR_CTAID.Z ;  /* 0x00000000000479c3 */ /* 0x000f620000002700 */
[----:B---3--:R-:W-:Y:S01]  /*17960*/  FADD.FTZ R17, R4, R211 ;  /* 0x000000d304117221 */ /* 0x008fe20000010000 */
[----:B------:R-:W1:Y:S04]  /*17970*/  SHFL.BFLY PT, R5, R2, 0x1, 0x1f ;  /* 0x0c201f0002057f89 */ /* 0x000e6800000e0000 */
[----:B------:R-:W2:Y:S01]  /*17980*/  SHFL.BFLY PT, R4, R17, 0x1, 0x1f ;  /* 0x0c201f0011047f89 */ /* 0x000ea200000e0000 */
[----:B----4-:R-:W-:-:S04]  /*17990*/  SHF.R.S32.HI R9, RZ, 0x1f, R6 ;  /* 0x0000001fff097819 */ /* 0x010fc80000011406 */
[CC--:B------:R-:W-:Y:S02]  /*179a0*/  LEA.HI R15, R9.reuse, R6.reuse, RZ, 0x2 ;  /* 0x00000006090f7211 */ /* 0x0c0fe400078f10ff */
[----:B------:R-:W-:Y:S02]  /*179b0*/  LEA.HI R10, R9, R6, RZ, 0x5 ;  /* 0x00000006090a7211 */ /* 0x000fe400078f28ff */
[----:B------:R-:W-:Y:S02]  /*179c0*/  MOV R9, 0x3f800000 ;  /* 0x3f80000000097802 */ /* 0x000fe40000000f00 */
[----:B------:R-:W-:Y:S01]  /*179d0*/  SHF.R.S32.HI R13, RZ, 0x1f, R0 ;  /* 0x0000001fff0d7819 */ /* 0x000fe20000011400 */
[----:B-----5:R-:W-:Y:S01]  /*179e0*/  IMAD R23, R20, R23, UR4 ;  /* 0x0000000414177e24 */ /* 0x020fe2000f8e0217 */
[----:B------:R-:W-:Y:S01]  /*179f0*/  SHF.R.S32.HI R12, RZ, 0x2, R15 ;  /* 0x00000002ff0c7819 */ /* 0x000fe2000001140f */
[----:B-1----:R-:W-:Y:S01]  /*17a00*/  FADD.FTZ R5, R2, R5 ;  /* 0x0000000502057221 */ /* 0x002fe20000010000 */
[----:B------:R-:W-:-:S02]  /*17a10*/  SHF.R.S32.HI R7, RZ, 0x1f, R15 ;  /* 0x0000001fff077819 */ /* 0x000fc4000001140f */
[----:B------:R-:W-:Y:S01]  /*17a20*/  LEA.HI R2, R13, R0, RZ, 0x4 ;  /* 0x000000000d027211 */ /* 0x000fe200078f20ff */
[----:B--2---:R-:W-:Y:S01]  /*17a30*/  FADD.FTZ R4, R17, R4 ;  /* 0x0000000411047221 */ /* 0x004fe20000010000 */
        /* <DEDUP_REMOVED lines=8> */
[----:B------:R-:W1:Y:S01]  /*17ac0*/  @P5 MUFU.RCP R11, R5 ;  /* 0x00000005000b5308 */ /* 0x000e620000001000 */
[----:B------:R-:W-:Y:S01]  /*17ad0*/  LOP3.LUT R7, R7, 0xfffffff8, RZ, 0xc0, !PT ;  /* 0xfffffff807077812 */ /* 0x000fe200078ec0ff */
[----:B------:R-:W2:Y:S01]  /*17ae0*/  @P5 LDC R21, c[0x0][0x2e8] ;  /* 0x0000ba00ff155b82 */ /* 0x000ea20000000800 */
[----:B------:R-:W-:Y:S02]  /*17af0*/  IADD3 R0, -R13, R0, RZ ;  /* 0x000000000d007210 */ /* 0x000fe40007ffe1ff */
[----:B------:R-:W-:Y:S02]  /*17b00*/  IADD3 R6, -R15, R6, RZ ;  /* 0x000000060f067210 */ /* 0x000fe40007ffe1ff */
[----:B------:R-:W-:Y:S01]  /*17b10*/  SHF.R.S32.HI R13, RZ, 0x1f, R8 ;  /* 0x0000001fff0d7819 */ /* 0x000fe20000011408 */
[----:B------:R-:W3:Y:S01]  /*17b20*/  @P4 MUFU.RCP R9, R4 ;  /* 0x0000000400094308 */ /* 0x000ee20000001000 */
[----:B------:R-:W-:Y:S01]  /*17b30*/  IADD3 R7, R12, -R7, RZ ;  /* 0x800000070c077210 */ /* 0x000fe20007ffe0ff */
[----:B------:R-:W4:Y:S01]  /*17b40*/  @P4 LDC R22, c[0x0][0x2e8] ;  /* 0x0000ba00ff164b82 */ /* 0x000f220000000800 */
[----:B------:R-:W-:-:S02]  /*17b50*/  LOP3.LUT P0, RZ, R8, 0x3, RZ, 0xc0, !PT ;  /* 0x0000000308ff7812 */ /* 0x000fc4000780c0ff */
[----:B------:R-:W-:Y:S02]  /*17b60*/  SHF.R.S32.HI R2, RZ, 0x4, R2 ;  /* 0x00000004ff027819 */ /* 0x000fe40000011402 */
[----:B------:R-:W-:Y:S01]  /*17b70*/  LEA.HI R13, R13, R8, RZ, 0x2 ;  /* 0x000000080d0d7211 */ /* 0x000fe200078f10ff */
[----:B------:R-:W5:Y:S01]  /*17b80*/  @P5 MUFU.LG2 R5, R5 ;  /* 0x0000000500055308 */ /* 0x000f620000000c00 */
[C---:B-1----:R-:W-:Y:S01]  /*17b90*/  FMUL.FTZ R128, R11.reuse, R128 ;  /* 0x000000800b807220 */ /* 0x042fe20000410000 */
        /* <DEDUP_REMOVED lines=48> */
[C---:B---3--:R-:W-:Y:S01]  /*17ea0*/  FMUL.FTZ R131, R9.reuse, R131 ;  /* 0x0000008309837220 */ /* 0x048fe20000410000 */
        /* <DEDUP_REMOVED lines=53> */
[----:B------:R-:W1:Y:S01]  /*18200*/  @P4 MUFU.LG2 R4, R4 ;  /* 0x0000000400044308 */ /* 0x000e620000000c00 */
[----:B------:R-:W-:Y:S01]  /*18210*/  LOP3.LUT R8, R7, 0x1, RZ, 0xc0, !PT ;  /* 0x0000000107087812 */ /* 0x000fe200078ec0ff */
[----:B-----5:R-:W-:Y:S01]  /*18220*/  @P5 FMUL.FTZ R5, R5, 0.69314718246459960938 ;  /* 0x3f31721805055820 */ /* 0x020fe20000410000 */
[----:B------:R-:W-:-:S02]  /*18230*/  SHF.L.U32 R11, R7, 0x6, RZ ;  /* 0x00000006070b7819 */ /* 0x000fc400000006ff */
[----:B------:R-:W-:Y:S02]  /*18240*/  SHF.L.U32 R7, R2, 0x6, RZ ;  /* 0x0000000602077819 */ /* 0x000fe400000006ff */
[----:B------:R-:W-:Y:S02]  /*18250*/  LEA.HI R9, R0, R0, RZ, 0x1 ;  /* 0x0000000000097211 */ /* 0x000fe400078f08ff */
[----:B------:R-:W-:Y:S02]  /*18260*/  ISETP.NE.U32.AND P3, PT, R8, 0x1, PT ;  /* 0x000000010800780c */ /* 0x000fe40003f65070 */
[----:B------:R-:W-:Y:S02]  /*18270*/  LOP3.LUT R7, R7, 0x1c0, RZ, 0xc0, !PT ;  /* 0x000001c007077812 */ /* 0x000fe400078ec0ff */
[----:B------:R-:W-:Y:S02]  /*18280*/  SHF.L.U32 R8, R9, 0x2, RZ ;  /* 0x0000000209087819 */ /* 0x000fe400000006ff */
[----:B------:R-:W-:-:S02]  /*18290*/  LOP3.LUT R11, R11, 0x1c0, RZ, 0xc0, !PT ;  /* 0x000001c00b0b7812 */ /* 0x000fc400078ec0ff */
[----:B------:R-:W-:Y:S01]  /*182a0*/  LOP3.LUT R8, R7, 0x38, R8, 0xf8, !PT ;  /* 0x0000003807087812 */ /* 0x000fe200078ef808 */
[----:B-1----:R-:W-:Y:S01]  /*182b0*/  @P4 FMUL.FTZ R4, R4, 0.69314718246459960938 ;  /* 0x3f31721804044820 */ /* 0x002fe20000410000 */
[----:B------:R-:W-:Y:S02]  /*182c0*/  LEA.HI R11, R11, R11, RZ, 0x1d ;  /* 0x0000000b0b0b7211 */ /* 0x000fe400078fe8ff */
[----:B------:R-:W-:Y:S02]  /*182d0*/  SHF.R.U32.HI R7, RZ, 0x3, R7 ;  /* 0x00000003ff077819 */ /* 0x000fe40000011607 */
[----:B------:R-:W-:Y:S02]  /*182e0*/  LOP3.LUT R9, R9, 0xffffffe, RZ, 0xc0, !PT ;  /* 0x0ffffffe09097812 */ /* 0x000fe400078ec0ff */
[----:B------:R-:W-:Y:S02]  /*182f0*/  LEA R6, R6, R11, 0x1 ;  /* 0x0000000b06067211 */ /* 0x000fe400078e08ff */
[----:B------:R-:W-:-:S02]  /*18300*/  LOP3.LUT R7, R8, R7, RZ, 0x3c, !PT ;  /* 0x0000000708077212 */ /* 0x000fc400078e3cff */
[----:B------:R-:W-:Y:S02]  /*18310*/  IADD3 R8, R0, -R9, RZ ;  /* 0x8000000900087210 */ /* 0x000fe40007ffe0ff */
[----:B------:R-:W-:Y:S02]  /*18320*/  SHF.R.S32.HI R13, RZ, 0x2, R13 ;  /* 0x00000002ff0d7819 */ /* 0x000fe4000001140d */
[----:B------:R-:W-:Y:S02]  /*18330*/  LEA R6, R6, UR5, 0x2 ;  /* 0x0000000506067c11 */ /* 0x000fe4000f8e10ff */
[----:B------:R-:W-:Y:S02]  /*18340*/  MOV R11, 0x40 ;  /* 0x00000040000b7802 */ /* 0x000fe40000000f00 */
[----:B------:R-:W-:Y:S01]  /*18350*/  LEA R7, R8, R7, 0x2 ;  /* 0x0000000708077211 */ /* 0x000fe200078e10ff */
[----:B------:R-:W-:Y:S01]  /*18360*/  STS.64 [R6], R128 ;  /* 0x0000008006007388 */ /* 0x000fe20000000a00 */
[----:B------:R-:W-:-:S02]  /*18370*/  MOV R8, 0x80 ;  /* 0x0000008000087802 */ /* 0x000fc40000000f00 */
[----:B------:R-:W-:Y:S01]  /*18380*/  IADD3 R9, R6, -0x20, RZ ;  /* 0xffffffe006097810 */ /* 0x000fe20007ffe0ff */
[----:B------:R-:W-:Y:S01]  /*18390*/  STS.64 [R6+0x800], R130 ;  /* 0x0008008206007388 */ /* 0x000fe20000000a00 */
[----:B------:R-:W-:Y:S02]  /*183a0*/  SEL R11, R11, 0xffffffc0, !P1 ;  /* 0xffffffc00b0b7807 */ /* 0x000fe40004800000 */
[----:B------:R-:W-:Y:S02]  /*183b0*/  LEA R10, R10, R13, 0x4 ;  /* 0x0000000d0a0a7211 */ /* 0x000fe400078e20ff */
[----:B------:R-:W-:Y:S01]  /*183c0*/  @P3 IADD3 R9, R6, 0x20, RZ ;  /* 0x0000002006093810 */ /* 0x000fe20007ffe0ff */
[----:B------:R-:W1:Y:S01]  /*183d0*/  LDC.64 R12, c[0x0][0x2c0] ;  /* 0x0000b000ff0c7b82 */ /* 0x000e620000000a00 */
[----:B------:R-:W-:Y:S02]  /*183e0*/  SEL R8, R8, 0xffffff80, !P2 ;  /* 0xffffff8008087807 */ /* 0x000fe40005000000 */
[----:B------:R-:W-:Y:S01]  /*183f0*/  IADD3 R14, R6, R11, RZ ;  /* 0x0000000b060e7210 */ /* 0x000fe20007ffe0ff */
[----:B------:R-:W-:Y:S01]  /*18400*/  STS.64 [R9], R36 ;  /* 0x0000002409007388 */ /* 0x000fe20000000a00 */
[----:B------:R-:W-:-:S02]  /*18410*/  IADD3 R11, R11, R9, RZ ;  /* 0x000000090b0b7210 */ /* 0x000fc40007ffe0ff */
[-C--:B------:R-:W-:Y:S01]  /*18420*/  IADD3 R15, R6, R8.reuse, RZ ;  /* 0x00000008060f7210 */ /* 0x080fe20007ffe0ff */
[----:B------:R-:W-:Y:S01]  /*18430*/  STS.64 [R9+0x800], R38 ;  /* 0x0008002609007388 */ /* 0x000fe20000000a00 */
[----:B------:R-:W-:Y:S02]  /*18440*/  IADD3 R16, R8, R9, RZ ;  /* 0x0000000908107210 */ /* 0x000fe40007ffe0ff */
[-C--:B------:R-:W-:Y:S01]  /*18450*/  IADD3 R17, R14, R8.reuse, RZ ;  /* 0x000000080e117210 */ /* 0x080fe20007ffe0ff */
[----:B------:R-:W-:Y:S01]  /*18460*/  STS.64 [R14], R40 ;  /* 0x000000280e007388 */ /* 0x000fe20000000a00 */
[----:B------:R-:W-:-:S03]  /*18470*/  IADD3 R8, R11, R8, RZ ;  /* 0x000000080b087210 */ /* 0x000fc60007ffe0ff */
[----:B------:R-:W-:Y:S04]  /*18480*/  STS.64 [R14+0x800], R42 ;  /* 0x0008002a0e007388 */ /* 0x000fe80000000a00 */
[----:B------:R-:W-:Y:S04]  /*18490*/  STS.64 [R11], R44 ;  /* 0x0000002c0b007388 */ /* 0x000fe80000000a00 */
[----:B------:R-:W-:Y:S01]  /*184a0*/  STS.64 [R11+0x800], R46 ;  /* 0x0008002e0b007388 */ /* 0x000fe20000000a00 */
[----:B-1----:R-:W-:-:S03]  /*184b0*/  IMAD R205, R18, R12, R205 ;  /* 0x0000000c12cd7224 */ /* 0x002fc600078e02cd */
[----:B------:R-:W-:Y:S01]  /*184c0*/  STS.64 [R15], R48 ;  /* 0x000000300f007388 */ /* 0x000fe20000000a00 */
[----:B------:R-:W-:-:S03]  /*184d0*/  IMAD R20, R205, R20, R23 ;  /* 0x00000014cd147224 */ /* 0x000fc600078e0217 */
        /* <DEDUP_REMOVED lines=28> */
[----:B------:R5:W-:Y:S04]  /*186a0*/  STS.64 [R14+0x8800], R106 ;  /* 0x0088006a0e007388 */ /* 0x000be80000000a00 */
[----:B------:R-:W-:Y:S04]  /*186b0*/  STS.64 [R11+0x8000], R108 ;  /* 0x0080006c0b007388 */ /* 0x000fe80000000a00 */
[----:B------:R-:W-:Y:S01]  /*186c0*/  STS.64 [R11+0x8800], R110 ;  /* 0x0088006e0b007388 */ /* 0x000fe20000000a00 */
[----:B-1----:R-:W-:-:S03]  /*186d0*/  MOV R6, 0xff800000 ;  /* 0xff80000000067802 */ /* 0x002fc60000000f00 */
[----:B------:R-:W-:Y:S01]  /*186e0*/  STS.64 [R15+0x8000], R124 ;  /* 0x0080007c0f007388 */ /* 0x000fe20000000a00 */
[----:B--2---:R-:W-:-:S03]  /*186f0*/  @P5 FFMA.FTZ R6, R132, R21, R5 ;  /* 0x0000001584065223 */ /* 0x004fc60000010005 */
[----:B------:R1:W-:Y:S01]  /*18700*/  STS.64 [R15+0x8800], R126 ;  /* 0x0088007e0f007388 */ /* 0x0003e20000000a00 */
[----:B---3--:R-:W-:-:S03]  /*18710*/  LEA R102, R7, UR5, 0x2 ;  /* 0x0000000507667c11 */ /* 0x008fc6000f8e10ff */
[----:B------:R2:W-:Y:S01]  /*18720*/  STS.64 [R16+0x8000], R112 ;  /* 0x0080007010007388 */ /* 0x0005e20000000a00 */
[----:B------:R-:W-:Y:S01]  /*18730*/  MOV R9, 0xff800000 ;  /* 0xff80000000097802 */ /* 0x000fe20000000f00 */
[----:B----4-:R-:W-:Y:S02]  /*18740*/  @P4 FFMA.FTZ R9, R3, R22, R4 ;  /* 0x0000001603094223 */ /* 0x010fe40000010004 */
[----:B------:R2:W-:Y:S01]  /*18750*/  STS.64 [R16+0x8800], R114 ;  /* 0x0088007210007388 */ /* 0x0005e20000000a00 */
[----:B-----5:R-:W-:-:S03]  /*18760*/  SHF.L.U32 R14, R0, 0x2, RZ ;  /* 0x00000002000e7819 */ /* 0x020fc600000006ff */
[----:B------:R2:W-:Y:S01]  /*18770*/  STS.64 [R17+0x8000], R120 ;  /* 0x0080007811007388 */ /* 0x0005e20000000a00 */
[----:B------:R-:W-:-:S03]  /*18780*/  SHF.L.U32 R0, R19, 0x6, RZ ;  /* 0x0000000613007819 */ /* 0x000fc600000006ff */
[----:B------:R2:W-:Y:S02]  /*18790*/  STS.64 [R17+0x8800], R122 ;  /* 0x0088007a11007388 */ /* 0x0005e40000000a00 */
[----:B------:R-:W-:Y:S02]  /*187a0*/  IMAD R13, R20, R13, R0 ;  /* 0x0000000d140d7224 */ /* 0x000fe400078e0200 */
[----:B------:R2:W-:Y:S04]  /*187b0*/  STS.64 [R8+0x8000], R116 ;  /* 0x0080007408007388 */ /* 0x0005e80000000a00 */
[----:B------:R2:W-:Y:S01]  /*187c0*/  STS.64 [R8+0x8800], R118 ;  /* 0x0088007608007388 */ /* 0x0005e20000000a00 */
[----:B-1----:R-:W-:Y:S01]  /*187d0*/  SHF.R.S32.HI R15, RZ, 0x1f, R14 ;  /* 0x0000001fff0f7819 */ /* 0x002fe2000001140e */
[----:B------:R-:W-:Y:S06]  /*187e0*/  BAR.SYNC.DEFER_BLOCKING 0x0 ;  /* 0x0000000000007b1d */ /* 0x000fec0000010000 */
[----:B------:R-:W-:Y:S05]  /*187f0*/  @P0 BRA `(.L_x_4665) ;  /* 0x0000000000300947 */ /* 0x000fea0003800000 */
[----:B------:R-:W-:Y:S01]  /*18800*/  IMAD R3, R19, -0x40, R204 ;  /* 0xffffffc013037824 */ /* 0x000fe200078e02cc */
[----:B------:R-:W-:Y:S01]  /*18810*/  SHF.R.S32.HI R4, RZ, 0x1f, R10 ;  /* 0x0000001fff047819 */ /* 0x000fe2000001140a */
[C---:B--2---:R-:W-:Y:S01]  /*18820*/  VIADD R8, R10.reuse, 0x8 ;  /* 0x000000080a087836 */ /* 0x044fe20000000000 */
        /* <DEDUP_REMOVED lines=9> */
.L_x_4665:
[----:B------:R-:W-:Y:S05]  /*188c0*/  BSYNC B0 ;  /* 0x0000000000007941 */ /* 0x000fea0003800000 */
.L_x_4664:
[----:B------:R-:W3:Y:S01]  /*188d0*/  LDS.128 R96, [R102] ;  /* 0x0000000066607984 */ /* 0x000ee20000000c00 */
[----:B------:R-:W-:Y:S01]  /*188e0*/  ULDC UR4, c[0x0][0x2dc] ;  /* 0x0000b70000047ab9 */ /* 0x000fe20000000800 */
[C---:B------:R-:W-:Y:S02]  /*188f0*/  IMAD.WIDE R14, R2.reuse, 0xc0, R14 ;  /* 0x000000c0020e7825 */ /* 0x040fe400078e020e */
[----:B------:R-:W4:Y:S02]  /*18900*/  LDS.128 R64, [R102+0x4000] ;  /* 0x0040000066407984 */ /* 0x000f240000000c00 */
[----:B------:R-:W-:Y:S01]  /*18910*/  IMAD R3, R13, UR4, RZ ;  /* 0x000000040d037c24 */ /* 0x000fe2000f8e02ff */
[----:B------:R-:W-:Y:S01]  /*18920*/  ULDC.64 UR4, c[0x0][0x288] ;  /* 0x0000a20000047ab9 */ /* 0x000fe20000000a00 */
[----:B------:R-:W5:Y:S01]  /*18930*/  LDS.128 R32, [R102+0x8000] ;  /* 0x0080000066207984 */ /* 0x000f620000000c00 */
[----:B------:R-:W-:Y:S02]  /*18940*/  IMAD R103, R19, -0x40, R204 ;  /* 0xffffffc013677824 */ /* 0x000fe400078e02cc */
[----:B------:R-:W-:Y:S01]  /*18950*/  IADD3 R0, P0, R3, R14, RZ ;  /* 0x0000000e03007210 */ /* 0x000fe20007f1e0ff */
[----:B------:R-:W5:Y:S01]  /*18960*/  LDS.128 R92, [R102+0x800] ;  /* 0x00080000665c7984 */ /* 0x000f620000000c00 */
[----:B-1----:R-:W-:-:S02]  /*18970*/  VIADD R6, R2, 0x8 ;  /* 0x0000000802067836 */ /* 0x002fc40000000000 */
[----:B------:R-:W-:Y:S01]  /*18980*/  LEA.HI.X.SX32 R3, R3, R15, 0x1, P0 ;  /* 0x0000000f03037211 */ /* 0x000fe200000f0eff */
[----:B------:R-:W1:Y:S01]  /*18990*/  LDS.128 R88, [R102+0x1000] ;  /* 0x0010000066587984 */ /* 0x000e620000000c00 */
[----:B------:R-:W-:Y:S01]  /*189a0*/  VIADD R4, R2, 0x10 ;  /* 0x0000001002047836 */ /* 0x000fe20000000000 */
[-C--:B------:R-:W-:Y:S01]  /*189b0*/  ISETP.GE.AND P6, PT, R6, R103.reuse, PT ;  /* 0x000000670600720c */ /* 0x080fe20003fc6270 */
[----:B------:R-:W-:Y:S01]  /*189c0*/  VIADD R101, R2, 0x18 ;  /* 0x0000001802657836 */ /* 0x000fe20000000000 */
[----:B------:R-:W1:Y:S01]  /*189d0*/  LDS.128 R84, [R102+0x1800] ;  /* 0x0018000066547984 */ /* 0x000e620000000c00 */
[----:B------:R-:W-:Y:S01]  /*189e0*/  LEA R104, P0, R0, UR4, 0x2 ;  /* 0x0000000400687c11 */ /* 0x000fe2000f8010ff */
[----:B------:R-:W-:Y:S01]  /*189f0*/  VIADD R100, R2, 0x20 ;  /* 0x0000002002647836 */ /* 0x000fe20000000000 */
[-C--:B------:R-:W-:Y:S01]  /*18a00*/  ISETP.GE.AND P5, PT, R4, R103.reuse, PT ;  /* 0x000000670400720c */ /* 0x080fe20003fa6270 */
[----:B------:R-:W1:Y:S01]  /*18a10*/  LDS.128 R80, [R102+0x2000] ;  /* 0x0020000066507984 */ /* 0x000e620000000c00 */
[----:B------:R-:W-:Y:S01]  /*18a20*/  LEA.HI.X R105, R0, UR5, R3, 0x2, P0 ;  /* 0x0000000500697c11 */ /* 0x000fe200080f1403 */
[C---:B------:R-:W-:Y:S01]  /*18a30*/  VIADD R3, R2.reuse, 0x28 ;  /* 0x0000002802037836 */ /* 0x040fe20000000000 */
[CC--:B------:R-:W-:Y:S01]  /*18a40*/  ISETP.GE.AND P0, PT, R2.reuse, R103.reuse, PT ;  /* 0x000000670200720c */ /* 0x0c0fe20003f06270 */
[----:B------:R-:W1:Y:S01]  /*18a50*/  LDS.128 R76, [R102+0x2800] ;  /* 0x00280000664c7984 */ /* 0x000e620000000c00 */
[C---:B------:R-:W-:Y:S01]  /*18a60*/  VIADD R0, R2.reuse, 0x30 ;  /* 0x0000003002007836 */ /* 0x040fe20000000000 */
[-C--:B------:R-:W-:Y:S01]  /*18a70*/  ISETP.GE.AND P4, PT, R101, R103.reuse, PT ;  /* 0x000000676500720c */ /* 0x080fe20003f86270 */
[----:B------:R-:W-:Y:S01]  /*18a80*/  VIADD R2, R2, 0x38 ;  /* 0x0000003802027836 */ /* 0x000fe20000000000 */
[----:B------:R-:W1:Y:S01]  /*18a90*/  LDS.128 R72, [R102+0x3000] ;  /* 0x0030000066487984 */ /* 0x000e620000000c00 */
[----:B------:R-:W-:-:S02]  /*18aa0*/  ISETP.GE.AND P3, PT, R100, R103, PT ;  /* 0x000000676400720c */ /* 0x000fc40003f66270 */
[-C--:B------:R-:W-:Y:S01]  /*18ab0*/  ISETP.GE.AND P2, PT, R3, R103.reuse, PT ;  /* 0x000000670300720c */ /* 0x080fe20003f46270 */
[----:B------:R-:W1:Y:S01]  /*18ac0*/  LDS.128 R60, [R102+0x4800] ;  /* 0x00480000663c7984 */ /* 0x000e620000000c00 */
[----:B------:R-:W-:-:S03]  /*18ad0*/  ISETP.GE.AND P1, PT, R0, R103, PT ;  /* 0x000000670000720c */ /* 0x000fc60003f26270 */
[----:B------:R-:W1:Y:S04]  /*18ae0*/  LDS.128 R56, [R102+0x5000] ;  /* 0x0050000066387984 */ /* 0x000e680000000c00 */
[----:B------:R-:W1:Y:S04]  /*18af0*/  LDS.128 R52, [R102+0x5800] ;  /* 0x0058000066347984 */ /* 0x000e680000000c00 */
[----:B------:R-:W1:Y:S04]  /*18b00*/  LDS.128 R48, [R102+0x6000] ;  /* 0x0060000066307984 */ /* 0x000e680000000c00 */
[----:B------:R-:W1:Y:S04]  /*18b10*/  LDS.128 R44, [R102+0x6800] ;  /* 0x00680000662c7984 */ /* 0x000e680000000c00 */
[----:B------:R-:W1:Y:S04]  /*18b20*/  LDS.128 R40, [R102+0x7000] ;  /* 0x0070000066287984 */ /* 0x000e680000000c00 */
[----:B------:R-:W1:Y:S04]  /*18b30*/  LDS.128 R28, [R102+0x8800] ;  /* 0x00880000661c7984 */ /* 0x000e680000000c00 */
[----:B------:R-:W1:Y:S04]  /*18b40*/  LDS.128 R24, [R102+0x9000] ;  /* 0x0090000066187984 */ /* 0x000e680000000c00 */
[----:B------:R-:W1:Y:S04]  /*18b50*/  LDS.128 R20, [R102+0x9800] ;  /* 0x0098000066147984 */ /* 0x000e680000000c00 */
[----:B--2---:R-:W2:Y:S04]  /*18b60*/  LDS.128 R16, [R102+0xa000] ;  /* 0x00a0000066107984 */ /* 0x004ea80000000c00 */
[----:B------:R-:W2:Y:S04]  /*18b70*/  LDS.128 R12, [R102+0xa800] ;  /* 0x00a80000660c7984 */ /* 0x000ea80000000c00 */
[----:B------:R-:W2:Y:S04]  /*18b80*/  LDS.128 R8, [R102+0xb000] ;  /* 0x00b0000066087984 */ /* 0x000ea80000000c00 */
[----:B------:R1:W2:Y:S04]  /*18b90*/  LDS.128 R68, [R102+0x3800] ;  /* 0x0038000066447984 */ /* 0x0002a80000000c00 */
[----:B------:R1:W2:Y:S04]  /*18ba0*/  LDS.128 R36, [R102+0x7800] ;  /* 0x0078000066247984 */ /* 0x0002a80000000c00 */
[----:B------:R1:W2:Y:S04]  /*18bb0*/  LDS.128 R4, [R102+0xb800] ;  /* 0x00b8000066047984 */ /* 0x0002a80000000c00 */
[----:B---3--:R3:W-:Y:S04]  /*18bc0*/  @!P0 STG.E.64 desc[UR6][R104.64], R96 ;  /* 0x0000006068008986 */ /* 0x0087e8000c101b06 */
[----:B------:R3:W-:Y:S04]  /*18bd0*/  @!P0 STG.E.64 desc[UR6][R104.64+0x8], R98 ;  /* 0x0000086268008986 */ /* 0x0007e8000c101b06 */
[----:B----4-:R3:W-:Y:S04]  /*18be0*/  @!P0 STG.E.128 desc[UR6][R104.64+0x100], R64 ;  /* 0x0001004068008986 */ /* 0x0107e8000c101d06 */
[----:B-----5:R3:W-:Y:S01]  /*18bf0*/  @!P0 STG.E.128 desc[UR6][R104.64+0x200], R32 ;  /* 0x0002002068008986 */ /* 0x0207e2000c101d06 */
[----:B------:R-:W-:-:S03]  /*18c00*/  ISETP.GE.AND P0, PT, R2, R103, PT ;  /* 0x000000670200720c */ /* 0x000fc60003f06270 */
[----:B------:R3:W-:Y:S04]  /*18c10*/  @!P6 STG.E.128 desc[UR6][R104.64+0x1800], R92 ;  /* 0x0018005c6800e986 */ /* 0x0007e8000c101d06 */
[----:B-1----:R3:W-:Y:S04]  /*18c20*/  @!P5 STG.E.128 desc[UR6][R104.64+0x3000], R88 ;  /* 0x003000586800d986 */ /* 0x0027e8000c101d06 */
        /* <DEDUP_REMOVED lines=13> */
[----:B--2---:R3:W-:Y:S04]  /*18d00*/  @!P3 STG.E.128 desc[UR6][R104.64+0x6200], R16 ;  /* 0x006200106800b986 */ /* 0x0047e8000c101d06 */
[----:B------:R3:W-:Y:S04]  /*18d10*/  @!P2 STG.E.128 desc[UR6][R104.64+0x7a00], R12 ;  /* 0x007a000c6800a986 */ /* 0x0007e8000c101d06 */
[----:B------:R3:W-:Y:S01]  /*18d20*/  @!P1 STG.E.128 desc[UR6][R104.64+0x9200], R8 ;  /* 0x0092000868009986 */ /* 0x0007e2000c101d06 */
[----:B------:R-:W-:Y:S05]  /*18d30*/  @P0 EXIT ;  /* 0x000000000000094d */ /* 0x000fea0003800000 */
[----:B------:R-:W-:Y:S04]  /*18d40*/  STG.E.128 desc[UR6][R104.64+0xa800], R68 ;  /* 0x00a8004468007986 */ /* 0x000fe8000c101d06 */
[----:B------:R-:W-:Y:S04]  /*18d50*/  STG.E.128 desc[UR6][R104.64+0xa900], R36 ;  /* 0x00a9002468007986 */ /* 0x000fe8000c101d06 */
[----:B------:R-:W-:Y:S01]  /*18d60*/  STG.E.128 desc[UR6][R104.64+0xaa00], R4 ;  /* 0x00aa000468007986 */ /* 0x000fe2000c101d06 */
[----:B------:R-:W-:Y:S05]  /*18d70*/  EXIT ;  /* 0x000000000000794d */ /* 0x000fea0003800000 */
.L_x_4666:
        /* <DEDUP_REMOVED lines=16> */
.L_x_7476:


//--------------------- .text._ZN5flash24flash_fwd_splitkv_kernelI23Flash_fwd_kernel_traitsILi192ELi64ELi64ELi4ELb0ELb0EN7cutlass6half_tE19Flash_kernel_traitsILi192ELi64ELi64ELi4ES3_EELb0ELb0ELb0ELb0ELb1ELb1ELb1ELb1EEEvNS_16Flash_fwd_paramsE --------------------------
	.section	.text._ZN5flash24flash_fwd_splitkv_kernelI23Flash_fwd_kernel_traitsILi192ELi64ELi64ELi4ELb0ELb0EN7cutlass6half_tE19Flash_kernel_traitsILi192ELi64ELi64ELi4ES3_EELb0ELb0ELb0ELb0ELb1ELb1ELb1ELb1EEEvNS_16Flash_fwd_paramsE,"ax",@progbits
	.align	128
        .global         _ZN5flash24flash_fwd_splitkv_kernelI23Flash_fwd_kernel_traitsILi192ELi64ELi64ELi4ELb0ELb0EN7cutlass6half_tE19Flash_kernel_traitsILi192ELi64ELi64ELi4ES3_EELb0ELb0ELb0ELb0ELb1ELb1ELb1ELb1EEEvNS_16Flash_fwd_paramsE
        .type           _ZN5flash24flash_fwd_splitkv_kernelI23Flash_fwd_kernel_traitsILi192ELi64ELi64ELi4ELb0ELb0EN7cutlass6half_tE19Flash_kernel_traitsILi192ELi64ELi64ELi4ES3_EELb0ELb0ELb0ELb0ELb1ELb1ELb1ELb1EEEvNS_16Flash_fwd_paramsE,@function
        .size           _ZN5flash24flash_fwd_splitkv_kernelI23Flash_fwd_kernel_traitsILi192ELi64ELi64ELi4ELb0ELb0EN7cutlass6half_tE19Flash_kernel_traitsILi192ELi64ELi64ELi4ES3_EELb0ELb0ELb0ELb0ELb1ELb1ELb1ELb1EEEvNS_16Flash_fwd_paramsE,(.L_x_7477 - _ZN5flash24flash_fwd_splitkv_kernelI23Flash_fwd_kernel_traitsILi192ELi64ELi64ELi4ELb0ELb0EN7cutlass6half_tE19Flash_kernel_traitsILi192ELi64ELi64ELi4ES3_EELb0ELb0ELb0ELb0ELb1ELb1ELb1ELb1EEEvNS_16Flash_fwd_paramsE)
        .other          _ZN5flash24flash_fwd_splitkv_kernelI23Flash_fwd_kernel_traitsILi192ELi64ELi64ELi4ELb0ELb0EN7cutlass6half_tE19Flash_kernel_traitsILi192ELi64ELi64ELi4ES3_EELb0ELb0ELb0ELb0ELb1ELb1ELb1ELb1EEEvNS_16Flash_fwd_paramsE,@"STO_CUDA_ENTRY STV_DEFAULT"
_ZN5flash24flash_fwd_splitkv_kernelI23Flash_fwd_kernel_traitsILi192ELi64ELi64ELi4ELb0ELb0EN7cutlass6half_tE19Flash_kernel_traitsILi192ELi64ELi64ELi4ES3_EELb0ELb0ELb0ELb0ELb1ELb1ELb1ELb1EEEvNS_16Flash_fwd_paramsE:
.text._ZN5flash24flash_fwd_splitkv_kernelI23Flash_fwd_kernel_traitsILi192ELi64ELi64ELi4ELb0ELb0EN7cutlass6half_tE19Flash_kernel_traitsILi192ELi64ELi64ELi4ES3_EELb0ELb0ELb0ELb0ELb1ELb1ELb1ELb1EEEvNS_16Flash_fwd_paramsE:
        /* <DEDUP_REMOVED lines=60> */
.L_x_4667:
[----:B------:R-:W1:Y:S02]  /*03c0*/  LDC R10, c[0x0][0x2c8] ;  /* 0x0000b200ff0a7b82 */ /* 0x000e640000000800 */
.L_x_4668:
        /* <DEDUP_REMOVED lines=148> */
.L_x_4669:
        /* <DEDUP_REMOVED lines=24> */
.L_x_4670:
        /* <DEDUP_REMOVED lines=81> */
.L_x_4671:
        /* <DEDUP_REMOVED lines=49> */
.L_x_4673:
        /* <DEDUP_REMOVED lines=33> */
.L_x_4672:
        /* <DEDUP_REMOVED lines=240> */
.L_x_4720:
        /* <DEDUP_REMOVED lines=217> */
.L_x_4678:
[----:B------:R-:W-:Y:S05]  /*3550*/  BSYNC B0 ;  /* 0x0000000000007941 */ /* 0x000fea0003800000 */
.L_x_4677:
        /* <DEDUP_REMOVED lines=159> */
.L_x_4680:
[----:B------:R-:W-:Y:S05]  /*3f50*/  BSYNC B0 ;  /* 0x0000000000007941 */ /* 0x000fea0003800000 */
.L_x_4679:
        /* <DEDUP_REMOVED lines=167> */
.L_x_4682:
[----:B------:R-:W-:Y:S05]  /*49d0*/  BSYNC B0 ;  /* 0x0000000000007941 */ /* 0x000fea0003800000 */
.L_x_4681:
        /* <DEDUP_REMOVED lines=173> */
.L_x_4684:
[----:B------:R-:W-:Y:S05]  /*54b0*/  BSYNC B0 ;  /* 0x0000000000007941 */ /* 0x000fea0003800000 */
.L_x_4683:
[----:B-1----:R-:W-:Y:S01]  /*54c0*/  MOV R20, R49 ;  /* 0x0000003100147202 */ /* 0x002fe20000000f00 */
[----:B------:R-:W-:Y:S01]  /*54d0*/  IMAD.MOV.U32 R44, RZ, RZ, R51 ;  /* 0x000000ffff2c7224 */ /* 0x000fe200078e0033 */
[----:B------:R-:W-:Y:S01]  /*54e0*/  MOV R21, R48 ;  /* 0x0000003000157202 */ /* 0x000fe20000000f00 */
[----:B------:R-:W-:Y:S01]  /*54f0*/  IMAD.MOV.U32 R45, RZ, RZ, R50 ;  /* 0x000000ffff2d7224 */ /* 0x000fe200078e0032 */
[----:B------:R-:W-:Y:S01]  /*5500*/  UMOV UR4, UR19 ;  /* 0x0000001300047c82 */ /* 0x000fe20008000000 */
[----:B------:R-:W-:Y:S05]  /*5510*/  BRA `(.L_x_4685) ;  /* 0x0000004c00987947 */ /* 0x000fea0003800000 */
.L_x_4676:
        /* <DEDUP_REMOVED lines=95> */
.L_x_4689:
[----:B------:R-:W-:Y:S05]  /*5b10*/  BSYNC B0 ;  /* 0x0000000000007941 */ /* 0x000fea0003800000 */
.L_x_4688:
        /* <DEDUP_REMOVED lines=88> */
.L_x_4691:
[----:B------:R-:W-:Y:S05]  /*60a0*/  BSYNC B0 ;  /* 0x0000000000007941 */ /* 0x000fea0003800000 */
.L_x_4690:
        /* <DEDUP_REMOVED lines=91> */
.L_x_4693:
[----:B------:R-:W-:Y:S05]  /*6660*/  BSYNC B0 ;  /* 0x0000000000007941 */ /* 0x000fea0003800000 */
.L_x_4692:
[----:B-----5:R1:W-:Y:S02]  /*6670*/  STG.E.128 desc[UR6][R84.64+0x100], R48 ;  /* 0x0001003054007986 */ /* 0x0203e4000c101d06 */
.L_x_4687:
[----:B------:R-:W-:Y:S05]  /*6680*/  BSYNC B1 ;  /* 0x0000000000017941 */ /* 0x000fea0003800000 */
.L_x_4686:
        /* <DEDUP_REMOVED lines=101> */
.L_x_4697:
[----:B------:R-:W-:Y:S05]  /*6ce0*/  BSYNC B0 ;  /* 0x0000000000007941 */ /* 0x000fea0003800000 */
.L_x_4696:
        /* <DEDUP_REMOVED lines=92> */
.L_x_4699:
[----:B------:R-:W-:Y:S05]  /*72b0*/  BSYNC B0 ;  /* 0x0000000000007941 */ /* 0x000fea0003800000 */
.L_x_4698:
        /* <DEDUP_REMOVED lines=97> */
.L_x_4701:
[----:B------:R-:W-:Y:S05]  /*78d0*/  BSYNC B0 ;  /* 0x0000000000007941 */ /* 0x000fea0003800000 */
.L_x_4700:
[----:B-----5:R4:W-:Y:S02]  /*78e0*/  STG.E.128 desc[UR6][R150.64+0x100], R24 ;  /* 0x0001001896007986 */ /* 0x0209e4000c101d06 */
.L_x_4695:
[----:B------:R-:W-:Y:S05]  /*78f0*/  BSYNC B1 ;  /* 0x0000000000017941 */ /* 0x000fea0003800000 */
.L_x_4694:
        /* <DEDUP_REMOVED lines=104> */
.L_x_4705:
[----:B------:R-:W-:Y:S05]  /*7f80*/  BSYNC B0 ;  /* 0x0000000000007941 */ /* 0x000fea0003800000 */
.L_x_4704:
        /* <DEDUP_REMOVED lines=101> */
.L_x_4707:
[----:B------:R-:W-:Y:S05]  /*85e0*/  BSYNC B0 ;  /* 0x0000000000007941 */ /* 0x000fea0003800000 */
.L_x_4706:
        /* <DEDUP_REMOVED lines=98> */
.L_x_4709:
[----:B------:R-:W-:Y:S05]  /*8c10*/  BSYNC B0 ;  /* 0x0000000000007941 */ /* 0x000fea0003800000 */
.L_x_4708:
[----:B-----5:R4:W-:Y:S02]  /*8c20*/  STG.E.128 desc[UR6][R46.64], R8 ;  /* 0x000000082e007986 */ /* 0x0209e4000c101d06 */
.L_x_4703:
[----:B------:R-:W-:Y:S05]  /*8c30*/  BSYNC B1 ;  /* 0x0000000000017941 */ /* 0x000fea0003800000 */
.L_x_4702:
        /* <DEDUP_REMOVED lines=109> */
.L_x_4713:
[----:B------:R-:W-:Y:S05]  /*9310*/  BSYNC B0 ;  /* 0x0000000000007941 */ /* 0x000fea0003800000 */
.L_x_4712:
        /* <DEDUP_REMOVED lines=102> */
.L_x_4715:
[----:B------:R-:W-:Y:S05]  /*9980*/  BSYNC B0 ;  /* 0x0000000000007941 */ /* 0x000fea0003800000 */
.L_x_4714:
        /* <DEDUP_REMOVED lines=98> */
.L_x_4717:
[----:B------:R-:W-:Y:S05]  /*9fb0*/  BSYNC B0 ;  /* 0x0000000000007941 */ /* 0x000fea0003800000 */
.L_x_4716:
[----:B-----5:R2:W-:Y:S02]  /*9fc0*/  STG.E.128 desc[UR6][R46.64], R8 ;  /* 0x000000082e007986 */ /* 0x0205e4000c101d06 */
.L_x_4711:
[----:B------:R-:W-:Y:S05]  /*9fd0*/  BSYNC B1 ;  /* 0x0000000000017941 */ /* 0x000fea0003800000 */
.L_x_4710:
        /* <DEDUP_REMOVED lines=8> */
.L_x_4675:
        /* <DEDUP_REMOVED lines=50> */
.L_x_4685:
        /* <DEDUP_REMOVED lines=83> */
.L_x_4718:
        /* <DEDUP_REMOVED lines=9> */
.L_x_4719:
[----:B------:R-:W-:Y:S04]  /*a940*/  IADD3 R13, R13, -0x1, RZ ;  /* 0xffffffff0d0d7810 */ /* 0x000fe80007ffe0ff */
[----:B------:R-:W-:Y:S11]  /*a950*/  ISETP.GT.AND P0, PT, R13, R79, PT ;  /* 0x0000004f0d00720c */ /* 0x000ff60003f04270 */
[----:B------:R-:W-:Y:S02]  /*a960*/  @!UPT UIADD3 URZ, URZ, URZ, URZ ;  /* 0x0000003f3f3ff290 */ /* 0x000fe4000fffe03f */
[----:B------:R-:W-:Y:S05]  /*a970*/  @P0 BRA `(.L_x_4720) ;  /* 0xffffff7c00900947 */ /* 0x000fea000383ffff */
.L_x_4674:
        /* <DEDUP_REMOVED lines=103> */
.L_x_4727:
[----:B------:R-:W-:Y:S05]  /*aff0*/  BSYNC B0 ;  /* 0x0000000000007941 */ /* 0x000fea0003800000 */
.L_x_4726:
        /* <DEDUP_REMOVED lines=46> */
.L_x_4729:
[----:B------:R-:W-:Y:S05]  /*b2e0*/  BSYNC B0 ;  /* 0x0000000000007941 */ /* 0x000fea0003800000 */
.L_x_4728:
        /* <DEDUP_REMOVED lines=44> */
.L_x_4731:
[----:B------:R-:W-:Y:S05]  /*b5b0*/  BSYNC B0 ;  /* 0x0000000000007941 */ /* 0x000fea0003800000 */
.L_x_4730:
[----:B------:R4:W-:Y:S02]  /*b5c0*/  STS.128 [R217+0x4000], R8 ;  /* 0x00400008d9007388 */ /* 0x0009e40000000c00 */
.L_x_4725:
[----:B------:R-:W-:Y:S05]  /*b5d0*/  BSYNC B1 ;  /* 0x0000000000017941 */ /* 0x000fea0003800000 */
.L_x_4724:
        /* <DEDUP_REMOVED lines=51> */
.L_x_4735:
[----:B------:R-:W-:Y:S05]  /*b910*/  BSYNC B0 ;  /* 0x0000000000007941 */ /* 0x000fea0003800000 */
.L_x_4734:
        /* <DEDUP_REMOVED lines=45> */
.L_x_4737:
[----:B------:R-:W-:Y:S05]  /*bbf0*/  BSYNC B0 ;  /* 0x0000000000007941 */ /* 0x000fea0003800000 */
.L_x_4736:
        /* <DEDUP_REMOVED lines=44> */
.L_x_4739:
[----:B------:R-:W-:Y:S05]  /*bec0*/  BSYNC B0 ;  /* 0x0000000000007941 */ /* 0x000fea0003800000 */
.L_x_4738:
[----:B------:R1:W-:Y:S02]  /*bed0*/  STS.128 [R217+0x4800], R8 ;  /* 0x00480008d9007388 */ /* 0x0003e40000000c00 */
.L_x_4733:
[----:B------:R-:W-:Y:S05]  /*bee0*/  BSYNC B1 ;  /* 0x0000000000017941 */ /* 0x000fea0003800000 */
.L_x_4732:
        /* <DEDUP_REMOVED lines=49> */
.L_x_4743:
[----:B------:R-:W-:Y:S05]  /*c200*/  BSYNC B0 ;  /* 0x0000000000007941 */ /* 0x000fea0003800000 */
.L_x_4742:
        /* <DEDUP_REMOVED lines=43> */
.L_x_4745:
[----:B------:R-:W-:Y:S05]  /*c4c0*/  BSYNC B0 ;  /* 0x0000000000007941 */ /* 0x000fea0003800000 */
.L_x_4744:
        /* <DEDUP_REMOVED lines=44> */
.L_x_4747:
[----:B------:R-:W-:Y:S05]  /*c790*/  BSYNC B0 ;  /* 0x0000000000007941 */ /* 0x000fea0003800000 */
.L_x_4746:
[----:B------:R4:W-:Y:S02]  /*c7a0*/  STS.128 [R217+0x5000], R8 ;  /* 0x00500008d9007388 */ /* 0x0009e40000000c00 */
.L_x_4741:
[----:B------:R-:W-:Y:S05]  /*c7b0*/  BSYNC B1 ;  /* 0x0000000000017941 */ /* 0x000fea0003800000 */
.L_x_4740:
        /* <DEDUP_REMOVED lines=48> */
.L_x_4750:
[----:B------:R-:W-:Y:S05]  /*cac0*/  BSYNC B0 ;  /* 0x0000000000007941 */ /* 0x000fea0003800000 */
.L_x_4749:
        /* <DEDUP_REMOVED lines=43> */
.L_x_4752:
[----:B------:R-:W-:Y:S05]  /*cd80*/  BSYNC B0 ;  /* 0x0000000000007941 */ /* 0x000fea0003800000 */
.L_x_4751:
        /* <DEDUP_REMOVED lines=43> */
.L_x_4754:
[----:B------:R-:W-:Y:S05]  /*d040*/  BSYNC B0 ;  /* 0x0000000000007941 */ /* 0x000fea0003800000 */
.L_x_4753:
[----:B------:R4:W-:Y:S01]  /*d050*/  STS.128 [R217+0x5800], R8 ;  /* 0x00580008d9007388 */ /* 0x0009e20000000c00 */
[----:B------:R-:W-:Y:S05]  /*d060*/  BRA `(.L_x_4748) ;  /* 0x0000004400d07947 */ /* 0x000fea0003800000 */
.L_x_4723:
        /* <DEDUP_REMOVED lines=90> */
.L_x_4758:
[----:B------:R-:W-:Y:S05]  /*d610*/  BSYNC B0 ;  /* 0x0000000000007941 */ /* 0x000fea0003800000 */
.L_x_4757:
        /* <DEDUP_REMOVED lines=87> */
.L_x_4760:
[----:B------:R-:W-:Y:S05]  /*db90*/  BSYNC B0 ;  /* 0x0000000000007941 */ /* 0x000fea0003800000 */
.L_x_4759:
        /* <DEDUP_REMOVED lines=87> */
.L_x_4762:
[----:B------:R-:W-:Y:S05]  /*e110*/  BSYNC B0 ;  /* 0x0000000000007941 */ /* 0x000fea0003800000 */
.L_x_4761:
[----:B------:R4:W-:Y:S02]  /*e120*/  STS.128 [R217+0x4000], R20 ;  /* 0x00400014d9007388 */ /* 0x0009e40000000c00 */
.L_x_4756:
[----:B------:R-:W-:Y:S05]  /*e130*/  BSYNC B1 ;  /* 0x0000000000017941 */ /* 0x000fea0003800000 */
.L_x_4755:
        /* <DEDUP_REMOVED lines=94> */
.L_x_4766:
[----:B------:R-:W-:Y:S05]  /*e720*/  BSYNC B0 ;  /* 0x0000000000007941 */ /* 0x000fea0003800000 */
.L_x_4765:
        /* <DEDUP_REMOVED lines=88> */
.L_x_4768:
[----:B------:R-:W-:Y:S05]  /*ecb0*/  BSYNC B0 ;  /* 0x0000000000007941 */ /* 0x000fea0003800000 */
.L_x_4767:
        /* <DEDUP_REMOVED lines=88> */
.L_x_4770:
[----:B------:R-:W-:Y:S05]  /*f240*/  BSYNC B0 ;  /* 0x0000000000007941 */ /* 0x000fea0003800000 */
.L_x_4769:
[----:B------:R1:W-:Y:S02]  /*f250*/  STS.128 [R217+0x4800], R20 ;  /* 0x00480014d9007388 */ /* 0x0003e40000000c00 */
.L_x_4764:
[----:B------:R-:W-:Y:S05]  /*f260*/  BSYNC B1 ;  /* 0x0000000000017941 */ /* 0x000fea0003800000 */
.L_x_4763:
        /* <DEDUP_REMOVED lines=96> */
.L_x_4774:
[----:B------:R-:W-:Y:S05]  /*f870*/  BSYNC B0 ;  /* 0x0000000000007941 */ /* 0x000fea0003800000 */
.L_x_4773:
        /* <DEDUP_REMOVED lines=89> */
.L_x_4776:
[----:B------:R-:W-:Y:S05]  /*fe10*/  BSYNC B0 ;  /* 0x0000000000007941 */ /* 0x000fea0003800000 */
.L_x_4775:
        /* <DEDUP_REMOVED lines=88> */
.L_x_4778:
[----:B------:R-:W-:Y:S05]  /*103a0*/  BSYNC B0 ;  /* 0x0000000000007941 */ /* 0x000fea0003800000 */
.L_x_4777:
[----:B------:R4:W-:Y:S02]  /*103b0*/  STS.128 [R217+0x5000], R20 ;  /* 0x00500014d9007388 */ /* 0x0009e40000000c00 */
.L_x_4772:
[----:B------:R-:W-:Y:S05]  /*103c0*/  BSYNC B1 ;  /* 0x0000000000017941 */ /* 0x000fea0003800000 */
.L_x_4771:
        /* <DEDUP_REMOVED lines=93> */
.L_x_4780:
[----:B------:R-:W-:Y:S05]  /*109a0*/  BSYNC B0 ;  /* 0x0000000000007941 */ /* 0x000fea0003800000 */
.L_x_4779:
        /* <DEDUP_REMOVED lines=88> */
.L_x_4782:
[----:B------:R-:W-:Y:S05]  /*10f30*/  BSYNC B0 ;  /* 0x0000000000007941 */ /* 0x000fea0003800000 */
.L_x_4781:
        /* <DEDUP_REMOVED lines=89> */
.L_x_4784:
[----:B------:R-:W-:Y:S05]  /*114d0*/  BSYNC B0 ;  /* 0x0000000000007941 */ /* 0x000fea0003800000 */
.L_x_4783:
[----:B------:R4:W-:Y:S01]  /*114e0*/  STS.128 [R217+0x5800], R20 ;  /* 0x00580014d9007388 */ /* 0x0009e20000000c00 */
[----:B------:R-:W-:Y:S05]  /*114f0*/  BRA `(.L_x_4748) ;  /* 0x0000000000ac7947 */ /* 0x000fea0003800000 */
.L_x_4722:
        /* <DEDUP_REMOVED lines=43> */
.L_x_4748:
[----:B------:R-:W-:Y:S05]  /*117b0*/  BSYNC B2 ;  /* 0x0000000000027941 */ /* 0x000fea0003800000 */
.L_x_4721:
[----:B------:R-:W-:Y:S01]  /*117c0*/  VIADD R4, R134, 0xffffffff ;  /* 0xffffffff86047836 */ /* 0x000fe20000000000 */
[----:B------:R-:W-:Y:S01]  /*117d0*/  ULDC UR5, c[0x0][0x39c] ;  /* 0x0000e70000057ab9 */ /* 0x000fe20000000800 */
[----:B------:R-:W-:Y:S02]  /*117e0*/  IMAD.SHL.U32 R5, R56, 0x40, RZ ;  /* 0x0000004038057824 */ /* 0x000fe400078e00ff */
[----:B------:R-:W-:-:S03]  /*117f0*/  IMAD.SHL.U32 R2, R4, 0x40, RZ ;  /* 0x0000004004027824 */ /* 0x000fc600078e00ff */
[----:B------:R-:W-:Y:S01]  /*11800*/  LOP3.LUT R5, R5, 0x1c0, RZ, 0xc0, !PT ;  /* 0x000001c005057812 */ /* 0x000fe200078ec0ff */
[----:B------:R-:W-:-:S05]  /*11810*/  IMAD.IADD R0, R57, 0x1, -R2 ;  /* 0x0000000139007824 */ /* 0x000fca00078e0a02 */
[-C--:B------:R-:W-:Y:S02]  /*11820*/  ISETP.GE.AND P2, PT, R17, R0.reuse, PT ;  /* 0x000000001100720c */ /* 0x080fe40003f46270 */
[-C--:B------:R-:W-:Y:S02]  /*11830*/  ISETP.GE.AND P4, PT, R15, R0.reuse, PT ;  /* 0x000000000f00720c */ /* 0x080fe40003f86270 */
[-C--:B------:R-:W-:Y:S02]  /*11840*/  ISETP.GE.AND P5, PT, R3, R0.reuse, PT ;  /* 0x000000000300720c */ /* 0x080fe40003fa6270 */
[----:B------:R-:W-:-:S07]  /*11850*/  ISETP.GE.AND P6, PT, R140, R0, PT ;  /* 0x000000008c00720c */ /* 0x000fce0003fc6270 */
[----:B-1----:R-:W1:Y:S06]  /*11860*/  @!P2 LDC.64 R6, c[0x0][0x248] ;  /* 0x00009200ff06ab82 */ /* 0x002e6c0000000a00 */
[----:B------:R-:W-:Y:S01]  /*11870*/  @!PT LDS RZ, [RZ] ;  /* 0x00000000fffff984 */ /* 0x000fe20000000800 */
[----:B------:R-:W-:Y:S01]  /*11880*/  @!PT LDS RZ, [RZ] ;  /* 0x00000000fffff984 */ /* 0x000fe20000000800 */
[----:B------:R-:W-:Y:S01]  /*11890*/  @!PT LDS RZ, [RZ] ;  /* 0x00000000fffff984 */ /* 0x000fe20000000800 */
[----:B------:R-:W-:Y:S02]  /*118a0*/  @!P6 LDGSTS.E.BYPASS.LTC128B.128 [R217+0x6000], desc[UR6][R208.64] ;  /* 0x06000000d0d9efae */ /* 0x000fe4000b901d46 */
[----:B----4-:R-:W2:Y:S02]  /*118b0*/  @!P4 LDC.64 R8, c[0x0][0x248] ;  /* 0x00009200ff08cb82 */ /* 0x010ea40000000a00 */
[----:B------:R-:W-:Y:S04]  /*118c0*/  @!P6 LDGSTS.E.BYPASS.LTC128B.128 [R217+0x8000], desc[UR6][R208.64+0x80] ;  /* 0x08000080d0d9efae */ /* 0x000fe8000b901d46 */
[----:B------:R-:W-:Y:S01]  /*118d0*/  @!P6 LDGSTS.E.BYPASS.LTC128B.128 [R217+0xa000], desc[UR6][R208.64+0x100] ;  /* 0x0a000100d0d9efae */ /* 0x000fe2000b901d46 */
[----:B------:R-:W-:Y:S01]  /*118e0*/  ISETP.GE.AND P6, PT, R3, R0, PT ;  /* 0x000000000300720c */ /* 0x000fe20003fc6270 */
[----:B-1----:R-:W-:Y:S01]  /*118f0*/  @!P2 IMAD.WIDE.U32 R10, R6, 0x60, R208 ;  /* 0x00000060060aa825 */ /* 0x002fe200078e00d0 */
[----:B------:R-:W-:-:S03]  /*11900*/  @!P5 LEA R6, P1, R54, R208, 0x1 ;  /* 0x000000d03606d211 */ /* 0x000fc600078208ff */
[----:B------:R-:W-:Y:S01]  /*11910*/  @!P2 IMAD R7, R7, 0x60, RZ ;  /* 0x000000600707a824 */ /* 0x000fe200078e02ff */
[----:B--2---:R-:W-:-:S03]  /*11920*/  @!P4 LEA R12, P0, R8, R208, 0x6 ;  /* 0x000000d0080cc211 */ /* 0x004fc600078030ff */
[----:B------:R-:W-:Y:S01]  /*11930*/  @!P2 IMAD.IADD R11, R7, 0x1, R11 ;  /* 0x00000001070ba824 */ /* 0x000fe200078e020b */
[-C--:B------:R-:W-:Y:S02]  /*11940*/  @!P5 LEA.HI.X R7, R54, R209.reuse, R53, 0x1, P1 ;  /* 0x000000d13607d211 */ /* 0x080fe400008f0c35 */
[----:B------:R-:W-:Y:S02]  /*11950*/  @!P4 LEA.HI.X R13, R8, R209, R9, 0x6, P0 ;  /* 0x000000d1080dc211 */ /* 0x000fe400000f3409 */
[C---:B------:R-:W-:Y:S01]  /*11960*/  ISETP.GE.AND P0, PT, R140.reuse, R0, PT ;  /* 0x000000008c00720c */ /* 0x040fe20003f06270 */
[----:B------:R-:W-:Y:S01]  /*11970*/  @!P5 LDGSTS.E.BYPASS.LTC128B.128 [R217+0x6800], desc[UR6][R6.64] ;  /* 0x0680000006d9dfae */ /* 0x000fe2000b901d46 */
[----:B------:R-:W-:-:S03]  /*11980*/  IMAD.SHL.U32 R140, R140, 0x8, RZ ;  /* 0x000000088c8c7824 */ /* 0x000fc600078e00ff */
[----:B------:R-:W-:Y:S04]  /*11990*/  @!P5 LDGSTS.E.BYPASS.LTC128B.128 [R217+0x8800], desc[UR6][R6.64+0x80] ;  /* 0x0880008006d9dfae */ /* 0x000fe8000b901d46 */
[----:B------:R1:W-:Y:S01]  /*119a0*/  @!P5 LDGSTS.E.BYPASS.LTC128B.128 [R217+0xa800], desc[UR6][R6.64+0x100] ;  /* 0x0a80010006d9dfae */ /* 0x0003e2000b901d46 */
[----:B------:R-:W-:-:S03]  /*119b0*/  ISETP.GE.AND P5, PT, R15, R0, PT ;  /* 0x000000000f00720c */ /* 0x000fc60003fa6270 */
[----:B------:R-:W-:Y:S04]  /*119c0*/  @!P4 LDGSTS.E.BYPASS.LTC128B.128 [R217+0x7000], desc[UR6][R12.64] ;  /* 0x070000000cd9cfae */ /* 0x000fe8000b901d46 */
[----:B------:R-:W-:Y:S04]  /*119d0*/  @!P4 LDGSTS.E.BYPASS.LTC128B.128 [R217+0x9000], desc[UR6][R12.64+0x80] ;  /* 0x090000800cd9cfae */ /* 0x000fe8000b901d46 */
[----:B------:R2:W-:Y:S01]  /*119e0*/  @!P4 LDGSTS.E.BYPASS.LTC128B.128 [R217+0xb000], desc[UR6][R12.64+0x100] ;  /* 0x0b0001000cd9cfae */ /* 0x0005e2000b901d46 */
[----:B------:R-:W-:-:S03]  /*119f0*/  ISETP.GE.AND P4, PT, R17, R0, PT ;  /* 0x000000001100720c */ /* 0x000fc60003f86270 */
[----:B------:R-:W-:Y:S04]  /*11a00*/  @!P2 LDGSTS.E.BYPASS.LTC128B.128 [R217+0x7800], desc[UR6][R10.64] ;  /* 0x078000000ad9afae */ /* 0x000fe8000b901d46 */
[----:B------:R-:W-:Y:S04]  /*11a10*/  @!P2 LDGSTS.E.BYPASS.LTC128B.128 [R217+0x9800], desc[UR6][R10.64+0x80] ;  /* 0x098000800ad9afae */ /* 0x000fe8000b901d46 */
[----:B------:R4:W-:Y:S02]  /*11a20*/  @!P2 LDGSTS.E.BYPASS.LTC128B.128 [R217+0xb800], desc[UR6][R10.64+0x100] ;  /* 0x0b8001000ad9afae */ /* 0x0009e4000b901d46 */
[----:B------:R-:W5:Y:S01]  /*11a30*/  @!P4 LDC.64 R8, c[0x0][0x250] ;  /* 0x00009400ff08cb82 */ /* 0x000f620000000a00 */
[----:B-1----:R-:W-:Y:S01]  /*11a40*/  LEA.HI R6, R61, R61, RZ, 0x1 ;  /* 0x0000003d3d067211 */ /* 0x002fe200078f08ff */
[----:B------:R-:W0:Y:S01]  /*11a50*/  LDGDEPBAR ;  /* 0x00000000000079af */ /* 0x000e220000000000 */
[C---:B------:R-:W-:Y:S01]  /*11a60*/  LOP3.LUT R7, R60.reuse, 0xfffffff8, RZ, 0xc0, !PT ;  /* 0xfffffff83c077812 */ /* 0x040fe200078ec0ff */
[----:B------:R-:W-:Y:S01]  /*11a70*/  IMAD.SHL.U32 R60, R60, 0x40, RZ ;  /* 0x000000403c3c7824 */ /* 0x000fe200078e00ff */
[----:B------:R-:W-:-:S03]  /*11a80*/  LOP3.LUT R6, R6, 0xfffffffe, RZ, 0xc0, !PT ;  /* 0xfffffffe06067812 */ /* 0x000fc600078ec0ff */
[----:B------:R-:W-:Y:S02]  /*11a90*/  IMAD.IADD R128, R128, 0x1, -R7 ;  /* 0x0000000180807824 */ /* 0x000fe400078e0a07 */
[----:B------:R-:W-:Y:S02]  /*11aa0*/  IMAD.IADD R61, R61, 0x1, -R6 ;  /* 0x000000013d3d7824 */ /* 0x000fe400078e0a06 */
[----:B------:R-:W1:Y:S01]  /*11ab0*/  @!P5 LDC.64 R6, c[0x0][0x250] ;  /* 0x00009400ff06db82 */ /* 0x000e620000000a00 */
[----:B--2---:R-:W-:Y:S01]  /*11ac0*/  LOP3.LUT R12, R5, 0x8, R140, 0xf8, !PT ;  /* 0x00000008050c7812 */ /* 0x004fe200078ef88c */
[C---:B------:R-:W-:Y:S01]  /*11ad0*/  IMAD.SHL.U32 R3, R128.reuse, 0x40, RZ ;  /* 0x0000004080037824 */ /* 0x040fe200078e00ff */
[----:B------:R-:W-:Y:S01]  /*11ae0*/  SHF.R.U32.HI R5, RZ, 0x3, R5 ;  /* 0x00000003ff057819 */ /* 0x000fe20000011605 */
[----:B------:R-:W-:Y:S01]  /*11af0*/  IMAD.SHL.U32 R0, R61, 0x8, RZ ;  /* 0x000000083d007824 */ /* 0x000fe200078e00ff */
[----:B------:R-:W-:Y:S02]  /*11b00*/  R2P PR, R128, 0x6 ;  /* 0x0000000680007804 */ /* 0x000fe40000000000 */
[----:B------:R-:W-:-:S02]  /*11b10*/  LOP3.LUT R12, R12, R5, RZ, 0x3c, !PT ;  /* 0x000000050c0c7212 */ /* 0x000fc400078e3cff */
[----:B------:R-:W-:-:S03]  /*11b20*/  LOP3.LUT R3, R3, 0x1c0, RZ, 0xc0, !PT ;  /* 0x000001c003037812 */ /* 0x000fc600078ec0ff */
[----:B------:R-:W-:Y:S01]  /*11b30*/  IMAD R205, R61, 0x200, R12 ;  /* 0x000002003dcd7824 */ /* 0x000fe200078e020c */
[----:B------:R-:W-:Y:S01]  /*11b40*/  SHF.R.S32.HI R12, RZ, 0x1f, R55 ;  /* 0x0000001fff0c7819 */ /* 0x000fe20000011437 */
[----:B------:R-:W-:-:S04]  /*11b50*/  DEPBAR.LE SB0, 0x0 ;  /* 0x000080000000791a */ /* 0x000fc80000000000 */
[----:B------:R-:W-:Y:S01]  /*11b60*/  BAR.SYNC.DEFER_BLOCKING 0x0 ;  /* 0x0000000000007b1d */ /* 0x000fe20000010000 */
[----:B------:R-:W-:Y:S01]  /*11b70*/  LEA.HI R12, R12, R55, RZ, 0x5 ;  /* 0x000000370c0c7211 */ /* 0x000fe200078f28ff */
[----:B-----5:R-:W-:Y:S01]  /*11b80*/  @!P4 IMAD R9, R9, 0x60, RZ ;  /* 0x000000600909c824 */ /* 0x020fe200078e02ff */
[----:B------:R-:W-:Y:S02]  /*11b90*/  LOP3.LUT R0, R3, 0x8, R0, 0xf8, !PT ;  /* 0x0000000803007812 */ /* 0x000fe400078ef800 */
[----:B------:R-:W-:Y:S02]  /*11ba0*/  SHF.R.U32.HI R3, RZ, 0x3, R3 ;  /* 0x00000003ff037819 */ /* 0x000fe40000011603 */
[----:B------:R-:W-:Y:S01]  /*11bb0*/  SHF.R.S32.HI R5, RZ, 0x5, R12 ;  /* 0x00000005ff057819 */ /* 0x000fe2000001140c */
[----:B------:R-:W-:Y:S01]  /*11bc0*/  @!P4 IMAD.WIDE.U32 R12, R8, 0x60, R210 ;  /* 0x00000060080cc825 */ /* 0x000fe200078e00d2 */
[----:B------:R-:W-:Y:S02]  /*11bd0*/  LOP3.LUT R3, R0, R3, RZ, 0x3c, !PT ;  /* 0x0000000300037212 */ /* 0x000fe400078e3cff */
[----:B------:R-:W-:Y:S01]  /*11be0*/  LEA R205, R205, UR4, 0x1 ;  /* 0x00000004cdcd7c11 */ /* 0x000fe2000f8e08ff */
[----:B------:R-:W-:-:S02]  /*11bf0*/  @!P4 IMAD.IADD R9, R9, 0x1, R13 ;  /* 0x000000010909c824 */ /* 0x000fc400078e020d */
[----:B------:R-:W-:Y:S02]  /*11c00*/  @!P4 IMAD.MOV.U32 R8, RZ, RZ, R12 ;  /* 0x000000ffff08c224 */ /* 0x000fe400078e000c */
[C---:B------:R-:W-:Y:S02]  /*11c10*/  VIADD R0, R205.reuse, 0x6000 ;  /* 0x00006000cd007836 */ /* 0x040fe40000000000 */
        /* <DEDUP_REMOVED lines=13> */
[C---:B-1----:R-:W-:Y:S01]  /*11cf0*/  @!P5 LEA R14, P0, R6.reuse, R210, 0x6 ;  /* 0x000000d2060ed211 */ /* 0x042fe200078030ff */
[----:B------:R-:W-:Y:S03]  /*11d00*/  @P6 STS.128 [R217+0xe800], RZ ;  /* 0x00e800ffd9006388 */ /* 0x000fe60000000c00 */
[----:B------:R-:W-:Y:S01]  /*11d10*/  @!P5 LEA.HI.X R15, R6, R211, R7, 0x6, P0 ;  /* 0x000000d3060fd211 */ /* 0x000fe200000f3407 */
[----:B------:R-:W-:Y:S01]  /*11d20*/  @P6 STS.128 [R217+0x10800], RZ ;  /* 0x010800ffd9006388 */ /* 0x000fe20000000c00 */
[----:B------:R-:W-:Y:S01]  /*11d30*/  LOP3.LUT R6, R60, 0xfffffe00, RZ, 0xc0, !PT ;  /* 0xfffffe003c067812 */ /* 0x000fe200078ec0ff */
[----:B------:R-:W-:-:S02]  /*11d40*/  IMAD.MOV.U32 R7, RZ, RZ, 0x10 ;  /* 0x00000010ff077424 */ /* 0x000fc400078e00ff */
[----:B------:R-:W-:Y:S01]  /*11d50*/  @!PT LDS RZ, [RZ] ;  /* 0x00000000fffff984 */ /* 0x000fe20000000800 */
[----:B------:R-:W-:Y:S01]  /*11d60*/  @!PT LDS RZ, [RZ] ;  /* 0x00000000fffff984 */ /* 0x000fe20000000800 */
[----:B------:R-:W-:Y:S01]  /*11d70*/  @!PT LDS RZ, [RZ] ;  /* 0x00000000fffff984 */ /* 0x000fe20000000800 */
[----:B------:R-:W-:Y:S01]  /*11d80*/  @!P6 LDGSTS.E.BYPASS.LTC128B.128 [R217+0xc800], desc[UR6][R10.64] ;  /* 0x0c8000000ad9efae */ /* 0x000fe2000b901d46 */
[----:B------:R-:W-:Y:S01]  /*11d90*/  LOP3.LUT R200, R3, R6, RZ, 0xfc, !PT ;  /* 0x0000000603c87212 */ /* 0x000fe200078efcff */
[----:B------:R-:W-:Y:S01]  /*11da0*/  IMAD R206, R5, 0x400, R6 ;  /* 0x0000040005ce7824 */ /* 0x000fe200078e0206 */
[----:B------:R-:W-:Y:S01]  /*11db0*/  SEL R7, R7, 0xfffffff0, !P1 ;  /* 0xfffffff007077807 */ /* 0x000fe20004800000 */
[----:B------:R-:W-:Y:S01]  /*11dc0*/  @!P6 LDGSTS.E.BYPASS.LTC128B.128 [R217+0xe800], desc[UR6][R10.64+0x80] ;  /* 0x0e8000800ad9efae */ /* 0x000fe2000b901d46 */
[----:B------:R-:W-:Y:S02]  /*11dd0*/  IMAD.MOV.U32 R5, RZ, RZ, 0x20 ;  /* 0x00000020ff057424 */ /* 0x000fe400078e00ff */
[----:B------:R-:W-:Y:S01]  /*11de0*/  IMAD.IADD R206, R3, 0x1, R206 ;  /* 0x0000000103ce7824 */ /* 0x000fe200078e02ce */
[----:B------:R-:W-:Y:S02]  /*11df0*/  @!P6 LDGSTS.E.BYPASS.LTC128B.128 [R217+0x10800], desc[UR6][R10.64+0x100] ;  /* 0x108001000ad9efae */ /* 0x000fe4000b901d46 */
[----:B------:R-:W-:-:S02]  /*11e00*/  SEL R5, R5, 0xffffffe0, !P2 ;  /* 0xffffffe005057807 */ /* 0x000fc40005000000 */
[----:B------:R-:W-:Y:S01]  /*11e10*/  @P5 STS.128 [R217+0xd000], RZ ;  /* 0x00d000ffd9005388 */ /* 0x000fe20000000c00 */
[----:B------:R-:W-:Y:S02]  /*11e20*/  LEA R206, R206, UR4, 0x1 ;  /* 0x00000004cece7c11 */ /* 0x000fe4000f8e08ff */
[----:B------:R-:W-:Y:S01]  /*11e30*/  R2P PR, R56, 0x6 ;  /* 0x0000000638007804 */ /* 0x000fe20000000000 */
[----:B------:R-:W-:Y:S01]  /*11e40*/  @P5 STS.128 [R217+0xf000], RZ ;  /* 0x00f000ffd9005388 */ /* 0x000fe20000000c00 */
[----:B------:R-:W-:Y:S01]  /*11e50*/  ISETP.GT.AND P0, PT, R4, R207, PT ;  /* 0x000000cf0400720c */ /* 0x000fe20003f04270 */
[--C-:B------:R-:W-:Y:S02]  /*11e60*/  IMAD R204, R7, 0x2, R206.reuse ;  /* 0x0000000207cc7824 */ /* 0x100fe400078e02ce */
[----:B------:R-:W-:Y:S01]  /*11e70*/  @P5 STS.128 [R217+0x11000], RZ ;  /* 0x011000ffd9005388 */ /* 0x000fe20000000c00 */
[C---:B------:R-:W-:Y:S02]  /*11e80*/  IMAD R202, R5.reuse, 0x2, R206 ;  /* 0x0000000205ca7824 */ /* 0x040fe400078e02ce */
[----:B------:R-:W-:Y:S01]  /*11e90*/  IMAD R201, R5, 0x2, R204 ;  /* 0x0000000205c97824 */ /* 0x000fe200078e02cc */
[----:B------:R-:W-:Y:S01]  /*11ea0*/  @!PT LDS RZ, [RZ] ;  /* 0x00000000fffff984 */ /* 0x000fe20000000800 */
[----:B------:R-:W-:Y:S01]  /*11eb0*/  @!PT LDS RZ, [RZ] ;  /* 0x00000000fffff984 */ /* 0x000fe20000000800 */
[----:B------:R-:W-:Y:S01]  /*11ec0*/  @!PT LDS RZ, [RZ] ;  /* 0x00000000fffff984 */ /* 0x000fe20000000800 */
[----:B------:R-:W-:Y:S04]  /*11ed0*/  @!P5 LDGSTS.E.BYPASS.LTC128B.128 [R217+0xd000], desc[UR6][R14.64] ;  /* 0x0d0000000ed9dfae */ /* 0x000fe8000b901d46 */
[----:B------:R-:W-:Y:S01]  /*11ee0*/  @!P5 LDGSTS.E.BYPASS.LTC128B.128 [R217+0xf000], desc[UR6][R14.64+0x80] ;  /* 0x0f0000800ed9dfae */ /* 0x000fe2000b901d46 */
[----:B------:R-:W-:-:S02]  /*11ef0*/  @P1 VIADD R203, R0, 0xffffffe0 ;  /* 0xffffffe000cb1836 */ /* 0x000fc40000000000 */
[----:B------:R-:W-:Y:S01]  /*11f00*/  IMAD.MOV.U32 R0, RZ, RZ, 0x40 ;  /* 0x00000040ff007424 */ /* 0x000fe200078e00ff */
[----:B------:R1:W-:Y:S01]  /*11f10*/  @!P5 LDGSTS.E.BYPASS.LTC128B.128 [R217+0x11000], desc[UR6][R14.64+0x100] ;  /* 0x110001000ed9dfae */ /* 0x0003e2000b901d46 */
[C---:B------:R-:W-:Y:S02]  /*11f20*/  VIADD R195, R203.reuse, 0x800 ;  /* 0x00000800cbc37836 */ /* 0x040fe40000000000 */
[C---:B------:R-:W-:Y:S01]  /*11f30*/  VIADD R194, R203.reuse, 0x1000 ;  /* 0x00001000cbc27836 */ /* 0x040fe20000000000 */
[----:B------:R-:W-:Y:S01]  /*11f40*/  @P4 STS.128 [R217+0xd800], RZ ;  /* 0x00d800ffd9004388 */ /* 0x000fe20000000c00 */
[----:B------:R-:W-:Y:S01]  /*11f50*/  SEL R0, R0, 0xffffffc0, !P2 ;  /* 0xffffffc000007807 */ /* 0x000fe20005000000 */
[C---:B------:R-:W-:Y:S02]  /*11f60*/  VIADD R193, R203.reuse, 0x1800 ;  /* 0x00001800cbc17836 */ /* 0x040fe40000000000 */
[----:B------:R-:W-:Y:S01]  /*11f70*/  @P4 STS.128 [R217+0xf800], RZ ;  /* 0x00f800ffd9004388 */ /* 0x000fe20000000c00 */
[----:B------:R-:W-:-:S02]  /*11f80*/  VIADD R191, R203, 0x2000 ;  /* 0x00002000cbbf7836 */ /* 0x000fc40000000000 */
[----:B------:R-:W-:Y:S01]  /*11f90*/  IMAD.IADD R199, R205, 0x1, R0 ;  /* 0x00000001cdc77824 */ /* 0x000fe200078e0200 */
[----:B------:R-:W-:Y:S01]  /*11fa0*/  @P4 STS.128 [R217+0x11800], RZ ;  /* 0x011800ffd9004388 */ /* 0x000fe20000000c00 */
[----:B------:R-:W-:Y:S02]  /*11fb0*/  IMAD.IADD R192, R0, 0x1, R203 ;  /* 0x0000000100c07824 */ /* 0x000fe400078e02cb */
[C---:B------:R-:W-:Y:S01]  /*11fc0*/  VIADD R190, R203.reuse, 0x2800 ;  /* 0x00002800cbbe7836 */ /* 0x040fe20000000000 */
[----:B------:R-:W-:Y:S01]  /*11fd0*/  @!PT LDS RZ, [RZ] ;  /* 0x00000000fffff984 */ /* 0x000fe20000000800 */
[----:B------:R-:W-:Y:S01]  /*11fe0*/  @!PT LDS RZ, [RZ] ;  /* 0x00000000fffff984 */ /* 0x000fe20000000800 */
[----:B------:R-:W-:Y:S01]  /*11ff0*/  @!PT LDS RZ, [RZ] ;  /* 0x00000000fffff984 */ /* 0x000fe20000000800 */
[----:B------:R-:W-:Y:S01]  /*12000*/  @!P4 LDGSTS.E.BYPASS.LTC128B.128 [R217+0xd800], desc[UR6][R8.64] ;  /* 0x0d80000008d9cfae */ /* 0x000fe2000b901d46 */
[C---:B------:R-:W-:Y:S02]  /*12010*/  VIADD R189, R203.reuse, 0x3000 ;  /* 0x00003000cbbd7836 */ /* 0x040fe40000000000 */
[C---:B------:R-:W-:Y:S01]  /*12020*/  VIADD R188, R203.reuse, 0x3800 ;  /* 0x00003800cbbc7836 */ /* 0x040fe20000000000 */
[----:B------:R-:W-:Y:S01]  /*12030*/  @!P4 LDGSTS.E.BYPASS.LTC128B.128 [R217+0xf800], desc[UR6][R8.64+0x80] ;  /* 0x0f80008008d9cfae */ /* 0x000fe2000b901d46 */
[----:B------:R-:W-:-:S02]  /*12040*/  VIADD R187, R203, 0x4000 ;  /* 0x00004000cbbb7836 */ /* 0x000fc40000000000 */
[C---:B------:R-:W-:Y:S01]  /*12050*/  VIADD R186, R203.reuse, 0x4800 ;  /* 0x00004800cbba7836 */ /* 0x040fe20000000000 */
[----:B------:R2:W-:Y:S01]  /*12060*/  @!P4 LDGSTS.E.BYPASS.LTC128B.128 [R217+0x11800], desc[UR6][R8.64+0x100] ;  /* 0x1180010008d9cfae */ /* 0x0005e2000b901d46 */
[C---:B------:R-:W-:Y:S02]  /*12070*/  VIADD R185, R203.reuse, 0x5000 ;  /* 0x00005000cbb97836 */ /* 0x040fe40000000000 */
[----:B------:R-:W-:Y:S01]  /*12080*/  VIADD R184, R203, 0x5800 ;  /* 0x00005800cbb87836 */ /* 0x000fe20000000000 */
        /* <DEDUP_REMOVED lines=129> */
[----:B----4-:R-:W-:Y:S06]  /*128a0*/  HMMA.16816.F32 R88, R48, R72, R88 ;  /* 0x000000483058723c */ /* 0x010fec0000001858 */
[----:B------:R-:W-:Y:S06]  /*128b0*/  HMMA.16816.F32 R28, R100, R66, R28 ;  /* 0x00000042641c723c */ /* 0x000fec000000181c */
[----:B------:R-:W-:Y:S06]  /*128c0*/  HMMA.16816.F32 R68, R24, R98, R68 ;  /* 0x000000621844723c */ /* 0x000fec0000001844 */
[----:B------:R-:W-:Y:S06]  /*128d0*/  HMMA.16816.F32 R40, R12, R44, R40 ;  /* 0x0000002c0c28723c */ /* 0x000fec0000001828 */
[----:B------:R-:W-:Y:S06]  /*128e0*/  HMMA.16816.F32 R84, R48, R74, R84 ;  /* 0x0000004a3054723c */ /* 0x000fec0000001854 */
[----:B--2---:R-:W-:Y:S01]  /*128f0*/  HMMA.16816.F32 R104, R24, R8, R104 ;  /* 0x000000081868723c */ /* 0x004fe20000001868 */
[----:B------:R-:W-:Y:S01]  /*12900*/  FMUL.FTZ R28, R28, UR5 ;  /* 0x000000051c1c7c20 */ /* 0x000fe20008410000 */
[----:B------:R-:W-:Y:S01]  /*12910*/  FMUL.FTZ R29, R29, UR5 ;  /* 0x000000051d1d7c20 */ /* 0x000fe20008410000 */
[----:B------:R-:W-:Y:S01]  /*12920*/  FMUL.FTZ R30, R30, UR5 ;  /* 0x000000051e1e7c20 */ /* 0x000fe20008410000 */
[----:B------:R-:W-:-:S02]  /*12930*/  FMUL.FTZ R56, R31, UR5 ;  /* 0x000000051f387c20 */ /* 0x000fc40008410000 */
[----:B------:R-:W-:Y:S01]  /*12940*/  HMMA.16816.F32 R60, R24, R10, R60 ;  /* 0x0000000a183c723c */ /* 0x000fe2000000183c */
[----:B------:R-:W2:Y:S03]  /*12950*/  LDSM.16.M88.4 R8, [R203+0x5800] ;  /* 0x00580000cb08783b */ /* 0x000ea60000000200 */
[----:B------:R-:W-:Y:S02]  /*12960*/  MUFU.TANH R56, R56 ;  /* 0x0000003800387308 */ /* 0x000fe40000002400 */
[----:B------:R-:W-:Y:S01]  /*12970*/  HMMA.16816.F32 R16, R100, R64, R16 ;  /* 0x000000406410723c */ /* 0x000fe20000001810 */
[----:B------:R-:W3:Y:S05]  /*12980*/  LDSM.16.M88.4 R64, [R199+0xb000] ;  /* 0x00b00000c740783b */ /* 0x000eea0000000200 */
[----:B-1----:R-:W-:Y:S06]  /*12990*/  HMMA.16816.F32 R88, R36, R20, R88 ;  /* 0x000000142458723c */ /* 0x002fec0000001858 */
[----:B------:R-:W-:Y:S01]  /*129a0*/  HMMA.16816.F32 R68, R12, R46, R68 ;  /* 0x0000002e0c44723c */ /* 0x000fe20000001844 */
[----:B------:R-:W-:Y:S05]  /*129b0*/  MUFU.TANH R47, R30 ;  /* 0x0000001e002f7308 */ /* 0x000fea0000002400 */
[----:B------:R-:W-:Y:S03]  /*129c0*/  HMMA.16816.F32 R40, R100, R32, R40 ;  /* 0x000000206428723c */ /* 0x000fe60000001828 */
[----:B------:R-:W-:Y:S03]  /*129d0*/  MUFU.TANH R32, R28 ;  /* 0x0000001c00207308 */ /* 0x000fe60000002400 */
[----:B------:R-:W-:Y:S01]  /*129e0*/  HMMA.16816.F32 R84, R36, R22, R84 ;  /* 0x000000162454723c */ /* 0x000fe20000001854 */
[----:B------:R-:W-:Y:S01]  /*129f0*/  FMUL.FTZ R17, R17, UR5 ;  /* 0x0000000511117c20 */ /* 0x000fe20008410000 */
[----:B------:R-:W-:Y:S01]  /*12a00*/  FMUL.FTZ R0, R16, UR5 ;  /* 0x0000000510007c20 */ /* 0x000fe20008410000 */
[----:B------:R-:W-:Y:S01]  /*12a10*/  FMUL.FTZ R45, R18, UR5 ;  /* 0x00000005122d7c20 */ /* 0x000fe20008410000 */
[----:B------:R-:W-:Y:S01]  /*12a20*/  FMUL.FTZ R46, R19, UR5 ;  /* 0x00000005132e7c20 */ /* 0x000fe20008410000 */
[----:B------:R1:W-:Y:S01]  /*12a30*/  MUFU.TANH R33, R29 ;  /* 0x0000001d00217308 */ /* 0x0003e20000002400 */
[----:B------:R-:W-:Y:S01]  /*12a40*/  LDSM.16.M88.4 R20, [R192+0x5800] ;  /* 0x00580000c014783b */ /* 0x000fe20000000200 */
[----:B--2---:R-:W-:Y:S06]  /*12a50*/  HMMA.16816.F32 R88, R24, R8, R88 ;  /* 0x000000081858723c */ /* 0x004fec0000001858 */
[----:B------:R2:W-:Y:S01]  /*12a60*/  MUFU.TANH R44, R17 ;  /* 0x00000011002c7308 */ /* 0x0005e20000002400 */
[C---:B---3--:R-:W-:Y:S07]  /*12a70*/  HMMA.16816.F32 R60, R12.reuse, R66, R60 ;  /* 0x000000420c3c723c */ /* 0x048fee000000183c */
[----:B------:R-:W3:Y:S01]  /*12a80*/  MUFU.TANH R0, R0 ;  /* 0x0000000000007308 */ /* 0x000ee20000002400 */
[----:B-1----:R-:W1:Y:S01]  /*12a90*/  LDSM.16.M88.4 R28, [R199+0xb800] ;  /* 0x00b80000c71c783b */ /* 0x002e620000000200 */
[----:B------:R-:W-:Y:S06]  /*12aa0*/  HMMA.16816.F32 R104, R12, R64, R104 ;  /* 0x000000400c68723c */ /* 0x000fec0000001868 */
[----:B------:R-:W-:Y:S01]  /*12ab0*/  HMMA.16816.F32 R84, R24, R10, R84 ;  /* 0x0000000a1854723c */ /* 0x000fe20000001854 */
[----:B--2---:R-:W2:Y:S01]  /*12ac0*/  LDSM.16.M88.4 R16, [R192+0x5000] ;  /* 0x00500000c010783b */ /* 0x004ea20000000200 */
[----:B------:R-:W4:Y:S01]  /*12ad0*/  MUFU.TANH R46, R46 ;  /* 0x0000002e002e7308 */ /* 0x000f220000002400 */
[----:B------:R-:W-:-:S04]  /*12ae0*/  DEPBAR.LE SB0, 0x0 ;  /* 0x000080000000791a */ /* 0x000fc80000000000 */
[----:B------:R-:W-:Y:S01]  /*12af0*/  SHF.L.U32 R11, R55, 0x1, RZ ;  /* 0x00000001370b7819 */ /* 0x000fe200000006ff */
[----:B------:R-:W-:Y:S02]  /*12b00*/  HMMA.16816.F32 R68, R100, R34, R68 ;  /* 0x000000226444723c */ /* 0x000fe40000001844 */
[----:B------:R-:W-:Y:S01]  /*12b10*/  MUFU.TANH R45, R45 ;  /* 0x0000002d002d7308 */ /* 0x000fe20000002400 */
[----:B------:R-:W-:-:S04]  /*12b20*/  LOP3.LUT R11, R11, 0x6, RZ, 0xc0, !PT ;  /* 0x000000060b0b7812 */ /* 0x000fc800078ec0ff */
[----:B------:R-:W-:Y:S01]  /*12b30*/  FMUL.FTZ R34, R40, UR5 ;  /* 0x0000000528227c20 */ /* 0x000fe20008410000 */
[----:B------:R-:W-:Y:S01]  /*12b40*/  FMUL.FTZ R40, R42, UR5 ;  /* 0x000000052a287c20 */ /* 0x000fe20008410000 */
[----:B------:R-:W-:Y:S01]  /*12b50*/  FMUL.FTZ R35, R41, UR5 ;  /* 0x0000000529237c20 */ /* 0x000fe20008410000 */
[----:B------:R-:W-:-:S03]  /*12b60*/  FMUL.FTZ R41, R43, UR5 ;  /* 0x000000052b297c20 */ /* 0x000fc60008410000 */
[----:B------:R-:W-:Y:S08]  /*12b70*/  MUFU.TANH R34, R34 ;  /* 0x0000002200227308 */ /* 0x000ff00000002400 */
[----:B------:R-:W5:Y:S03]  /*12b80*/  MUFU.TANH R40, R40 ;  /* 0x0000002800287308 */ /* 0x000f660000002400 */
[----:B------:R-:W-:Y:S01]  /*12b90*/  FMUL.FTZ R36, R70, UR5 ;  /* 0x0000000546247c20 */ /* 0x000fe20008410000 */
[----:B-1----:R-:W-:Y:S01]  /*12ba0*/  HMMA.16816.F32 R88, R12, R28, R88 ;  /* 0x0000001c0c58723c */ /* 0x002fe20000001858 */
[----:B------:R-:W-:-:S03]  /*12bb0*/  FMUL.FTZ R9, R71, UR5 ;  /* 0x0000000547097c20 */ /* 0x000fc60008410000 */
[----:B------:R-:W-:Y:S02]  /*12bc0*/  MUFU.TANH R35, R35 ;  /* 0x0000002300237308 */ /* 0x000fe40000002400 */
[----:B------:R-:W-:Y:S06]  /*12bd0*/  HMMA.16816.F32 R84, R12, R30, R84 ;  /* 0x0000001e0c54723c */ /* 0x000fec0000001854 */
[C---:B--2---:R-:W-:Y:S01]  /*12be0*/  HMMA.16816.F32 R60, R100.reuse, R18, R60 ;  /* 0x00000012643c723c */ /* 0x044fe2000000183c */
[----:B------:R-:W-:Y:S05]  /*12bf0*/  MUFU.TANH R41, R41 ;  /* 0x0000002900297308 */ /* 0x000fea0000002400 */
[----:B------:R-:W-:Y:S01]  /*12c00*/  HMMA.16816.F32 R104, R100, R16, R104 ;  /* 0x000000106468723c */ /* 0x000fe20000001868 */
[----:B------:R-:W-:-:S02]  /*12c10*/  IMAD.IADD R18, R2, 0x1, R11 ;  /* 0x0000000102127824 */ /* 0x000fc400078e020b */
[----:B------:R-:W-:Y:S02]  /*12c20*/  MUFU.TANH R36, R36 ;  /* 0x0000002400247308 */ /* 0x000fe40000002400 */
[C---:B------:R-:W-:Y:S01]  /*12c30*/  VIADD R8, R18.reuse, 0x1 ;  /* 0x0000000112087836 */ /* 0x040fe20000000000 */
[CC--:B------:R-:W-:Y:S01]  /*12c40*/  ISETP.GE.AND P1, PT, R18.reuse, R57.reuse, PT ;  /* 0x000000391200720c */ /* 0x0c0fe20003f26270 */
[----:B------:R-:W-:Y:S01]  /*12c50*/  VIADD R4, R18, 0x8 ;  /* 0x0000000812047836 */ /* 0x000fe20000000000 */
[C---:B------:R-:W-:Y:S01]  /*12c60*/  HMMA.16816.F32 R88, R100.reuse, R20, R88 ;  /* 0x000000146458723c */ /* 0x040fe20000001858 */
[----:B------:R-:W-:Y:S01]  /*12c70*/  FMUL.FTZ R16, R68, UR5 ;  /* 0x0000000544107c20 */ /* 0x000fe20008410000 */
[----:B---3--:R-:W-:Y:S01]  /*12c80*/  FSEL R12, R0, -INF , !P1 ;  /* 0xff800000000c7808 */ /* 0x008fe20004800000 */
[----:B------:R-:W-:Y:S01]  /*12c90*/  VIADD R0, R18, 0x18 ;  /* 0x0000001812007836 */ /* 0x000fe20000000000 */
[-C--:B------:R-:W-:Y:S01]  /*12ca0*/  ISETP.GE.AND P6, PT, R8, R57.reuse, PT ;  /* 0x000000390800720c */ /* 0x080fe20003fc6270 */
[----:B------:R-:W-:Y:S01]  /*12cb0*/  VIADD R8, R18, 0x9 ;  /* 0x0000000912087836 */ /* 0x000fe20000000000 */
[-C--:B------:R-:W-:Y:S01]  /*12cc0*/  ISETP.GE.AND P5, PT, R4, R57.reuse, PT ;  /* 0x000000390400720c */ /* 0x080fe20003fa6270 */
[----:B------:R-:W-:Y:S01]  /*12cd0*/  HMMA.16816.F32 R84, R100, R22, R84 ;  /* 0x000000166454723c */ /* 0x000fe20000001854 */
[----:B----4-:R-:W-:Y:S01]  /*12ce0*/  FSEL R21, R46, -INF , !P6 ;  /* 0xff8000002e157808 */ /* 0x010fe20007000000 */
[----:B------:R-:W-:Y:S01]  /*12cf0*/  FMUL.FTZ R17, R69, UR5 ;  /* 0x0000000545117c20 */ /* 0x000fe20008410000 */
[----:B------:R-:W-:Y:S01]  /*12d00*/  FSEL R44, R44, -INF , !P6 ;  /* 0xff8000002c2c7808 */ /* 0x000fe20007000000 */
[----:B------:R-:W-:Y:S01]  /*12d10*/  VIADD R4, R18, 0x10 ;  /* 0x0000001012047836 */ /* 0x000fe20000000000 */
[-C--:B------:R-:W-:Y:S01]  /*12d20*/  ISETP.GE.AND P6, PT, R0, R57.reuse, PT ;  /* 0x000000390000720c */ /* 0x080fe20003fc6270 */
[----:B------:R-:W-:Y:S01]  /*12d30*/  VIADD R0, R18, 0x19 ;  /* 0x0000001912007836 */ /* 0x000fe20000000000 */
[----:B------:R-:W-:Y:S01]  /*12d40*/  FSEL R47, R47, -INF , !P5 ;  /* 0xff8000002f2f7808 */ /* 0x000fe20006800000 */
[----:B------:R-:W1:Y:S01]  /*12d50*/  MUFU.TANH R16, R16 ;  /* 0x0000001000107308 */ /* 0x000e620000002400 */
[----:B------:R-:W-:Y:S01]  /*12d60*/  FSEL R32, R32, -INF , !P5 ;  /* 0xff80000020207808 */ /* 0x000fe20006800000 */
[----:B------:R-:W-:Y:S01]  /*12d70*/  FMUL.FTZ R104, R104, UR5 ;  /* 0x0000000568687c20 */ /* 0x000fe20008410000 */
[-C--:B------:R-:W-:Y:S01]  /*12d80*/  ISETP.GE.AND P5, PT, R0, R57.reuse, PT ;  /* 0x000000390000720c */ /* 0x080fe20003fa6270 */
[----:B------:R-:W-:Y:S01]  /*12d90*/  VIADD R0, R18, 0x20 ;  /* 0x0000002012007836 */ /* 0x000fe20000000000 */
[-C--:B------:R-:W-:Y:S01]  /*12da0*/  ISETP.GE.AND P4, PT, R8, R57.reuse, PT ;  /* 0x000000390800720c */ /* 0x080fe20003f86270 */
[----:B------:R-:W-:Y:S01]  /*12db0*/  FMUL.FTZ R106, R106, UR5 ;  /* 0x000000056a6a7c20 */ /* 0x000fe20008410000 */
[-C--:B------:R-:W-:Y:S01]  /*12dc0*/  ISETP.GE.AND P2, PT, R4, R57.reuse, PT ;  /* 0x000000390400720c */ /* 0x080fe20003f46270 */
[----:B------:R-:W-:Y:S01]  /*12dd0*/  MUFU.TANH R17, R17 ;  /* 0x0000001100117308 */ /* 0x000fe20000002400 */
[----:B------:R-:W-:Y:S01]  /*12de0*/  FSEL R19, R56, -INF , !P4 ;  /* 0xff80000038137808 */ /* 0x000fe20006000000 */
[----:B------:R-:W-:Y:S01]  /*12df0*/  VIADD R4, R18, 0x11 ;  /* 0x0000001112047836 */ /* 0x000fe20000000000 */
[----:B------:R-:W-:Y:S01]  /*12e00*/  FSEL R14, R33, -INF , !P4 ;  /* 0xff800000210e7808 */ /* 0x000fe20006000000 */
[----:B------:R-:W-:Y:S01]  /*12e10*/  FMUL.FTZ R105, R105, UR5 ;  /* 0x0000000569697c20 */ /* 0x000fe20008410000 */
[-C--:B------:R-:W-:Y:S01]  /*12e20*/  ISETP.GE.AND P4, PT, R0, R57.reuse, PT ;  /* 0x000000390000720c */ /* 0x080fe20003f86270 */
[----:B------:R-:W-:Y:S01]  /*12e30*/  VIADD R0, R18, 0x21 ;  /* 0x0000002112007836 */ /* 0x000fe20000000000 */
[----:B-----5:R-:W-:Y:S01]  /*12e40*/  FSEL R15, R40, -INF , !P2 ;  /* 0xff800000280f7808 */ /* 0x020fe20005000000 */
[----:B------:R-:W2:Y:S01]  /*12e50*/  MUFU.TANH R9, R9 ;  /* 0x0000000900097308 */ /* 0x000ea20000002400 */
[----:B------:R-:W-:Y:S01]  /*12e60*/  FSEL R10, R34, -INF , !P2 ;  /* 0xff800000220a7808 */ /* 0x000fe20005000000 */
[----:B------:R-:W-:Y:S01]  /*12e70*/  FMUL.FTZ R107, R107, UR5 ;  /* 0x000000056b6b7c20 */ /* 0x000fe20008410000 */
[----:B------:R-:W-:Y:S01]  /*12e80*/  FSEL R45, R45, -INF , !P1 ;  /* 0xff8000002d2d7808 */ /* 0x000fe20004800000 */
[----:B------:R-:W-:Y:S01]  /*12e90*/  FMUL.FTZ R60, R60, UR5 ;  /* 0x000000053c3c7c20 */ /* 0x000fe20008410000 */
[-C--:B------:R-:W-:Y:S01]  /*12ea0*/  ISETP.GE.AND P2, PT, R0, R57.reuse, PT ;  /* 0x000000390000720c */ /* 0x080fe20003f46270 */
[----:B------:R-:W-:Y:S01]  /*12eb0*/  VIADD R0, R18, 0x28 ;  /* 0x0000002812007836 */ /* 0x000fe20000000000 */
[-C--:B------:R-:W-:Y:S01]  /*12ec0*/  ISETP.GE.AND P1, PT, R4, R57.reuse, PT ;  /* 0x000000390400720c */ /* 0x080fe20003f26270 */
[----:B------:R-:W-:Y:S01]  /*12ed0*/  MUFU.TANH R156, R104 ;  /* 0x00000068009c7308 */ /* 0x000fe20000002400 */
[----:B------:R-:W-:Y:S01]  /*12ee0*/  FMUL.FTZ R62, R62, UR5 ;  /* 0x000000053e3e7c20 */ /* 0x000fe20008410000 */
[----:B-1----:R-:W-:Y:S01]  /*12ef0*/  FSEL R4, R16, -INF , !P6 ;  /* 0xff80000010047808 */ /* 0x002fe20007000000 */
[----:B------:R-:W-:Y:S01]  /*12f00*/  VIADD R16, R18, 0x30 ;  /* 0x0000003012107836 */ /* 0x000fe20000000000 */
[----:B------:R-:W-:Y:S01]  /*12f10*/  FSEL R13, R41, -INF , !P1 ;  /* 0xff800000290d7808 */ /* 0x000fe20004800000 */
[----:B------:R-:W-:Y:S01]  /*12f20*/  FMUL.FTZ R61, R61, UR5 ;  /* 0x000000053d3d7c20 */ /* 0x000fe20008410000 */
[----:B------:R-:W-:Y:S01]  /*12f30*/  FSEL R8, R35, -INF , !P1 ;  /* 0xff80000023087808 */ /* 0x000fe20004800000 */
[----:B------:R-:W-:Y:S01]  /*12f40*/  FMUL.FTZ R63, R63, UR5 ;  /* 0x000000053f3f7c20 */ /* 0x000fe20008410000 */
[----:B------:R-:W1:Y:S01]  /*12f50*/  MUFU.TANH R161, R106 ;  /* 0x0000006a00a17308 */ /* 0x000e620000002400 */
[----:B------:R-:W-:Y:S01]  /*12f60*/  ISETP.GE.AND P1, PT, R0, R57, PT ;  /* 0x000000390000720c */ /* 0x000fe20003f26270 */
[----:B------:R-:W-:-:S02]  /*12f70*/  VIADD R0, R18, 0x29 ;  /* 0x0000002912007836 */ /* 0x000fc40000000000 */
[----:B------:R-:W-:Y:S01]  /*12f80*/  FMUL.FTZ R88, R88, UR5 ;  /* 0x0000000558587c20 */ /* 0x000fe20008410000 */
[----:B------:R-:W-:Y:S01]  /*12f90*/  FMUL.FTZ R90, R90, UR5 ;  /* 0x000000055a5a7c20 */ /* 0x000fe20008410000 */
[----:B------:R-:W-:Y:S01]  /*12fa0*/  FMUL.FTZ R89, R89, UR5 ;  /* 0x0000000559597c20 */ /* 0x000fe20008410000 */
[----:B------:R-:W-:Y:S01]  /*12fb0*/  FMUL.FTZ R91, R91, UR5 ;  /* 0x000000055b5b7c20 */ /* 0x000fe20008410000 */
[----:B------:R-:W-:Y:S01]  /*12fc0*/  FMUL.FTZ R84, R84, UR5 ;  /* 0x0000000554547c20 */ /* 0x000fe20008410000 */
[----:B------:R-:W3:Y:S01]  /*12fd0*/  MUFU.TANH R166, R105 ;  /* 0x0000006900a67308 */ /* 0x000ee20000002400 */
[----:B------:R-:W-:Y:S01]  /*12fe0*/  FMUL.FTZ R86, R86, UR5 ;  /* 0x0000000556567c20 */ /* 0x000fe20008410000 */
[----:B------:R-:W-:Y:S01]  /*12ff0*/  FMUL.FTZ R87, R87, UR5 ;  /* 0x0000000557577c20 */ /* 0x000fe20008410000 */
[----:B------:R-:W-:Y:S01]  /*13000*/  FMUL.FTZ R85, R85, UR5 ;  /* 0x0000000555557c20 */ /* 0x000fe20008410000 */
[----:B------:R-:W-:Y:S02]  /*13010*/  FSEL R11, R36, -INF , !P6 ;  /* 0xff800000240b7808 */ /* 0x000fe40007000000 */
[----:B------:R-:W-:-:S02]  /*13020*/  ISETP.GE.AND P6, PT, R0, R57, PT ;  /* 0x000000390000720c */ /* 0x000fc40003fc6270 */
[----:B------:R-:W4:Y:S01]  /*13030*/  MUFU.TANH R175, R107 ;  /* 0x0000006b00af7308 */ /* 0x000f220000002400 */
[----:B--2---:R-:W-:Y:S02]  /*13040*/  FSEL R9, R9, -INF , !P5 ;  /* 0xff80000009097808 */ /* 0x004fe40006800000 */
[----:B------:R-:W-:Y:S02]  /*13050*/  FSEL R0, R17, -INF , !P5 ;  /* 0xff80000011007808 */ /* 0x000fe40006800000 */
[-C--:B------:R-:W-:Y:S01]  /*13060*/  ISETP.GE.AND P5, PT, R16, R57.reuse, PT ;  /* 0x000000391000720c */ /* 0x080fe20003fa6270 */
[----:B------:R-:W-:Y:S01]  /*13070*/  VIADD R16, R18, 0x31 ;  /* 0x0000003112107836 */ /* 0x000fe20000000000 */
[----:B-1----:R-:W-:Y:S01]  /*13080*/  FSEL R161, R161, -INF , !P4 ;  /* 0xff800000a1a17808 */ /* 0x002fe20006000000 */
[----:B------:R-:W1:Y:S01]  /*13090*/  MUFU.TANH R158, R60 ;  /* 0x0000003c009e7308 */ /* 0x000e620000002400 */
[----:B------:R-:W-:Y:S02]  /*130a0*/  FSEL R156, R156, -INF , !P4 ;  /* 0xff8000009c9c7808 */ /* 0x000fe40006000000 */
[----:B------:R-:W-:-:S02]  /*130b0*/  ISETP.GE.AND P4, PT, R16, R57, PT ;  /* 0x000000391000720c */ /* 0x000fc40003f86270 */
[C---:B------:R-:W-:Y:S01]  /*130c0*/  IADD3 R16, R18.reuse, 0x38, RZ ;  /* 0x0000003812107810 */ /* 0x040fe20007ffe0ff */
[----:B------:R-:W-:Y:S01]  /*130d0*/  VIADD R18, R18, 0x39 ;  /* 0x0000003912127836 */ /* 0x000fe20000000000 */
[----:B---3--:R-:W-:Y:S01]  /*130e0*/  FSEL R166, R166, -INF , !P2 ;  /* 0xff800000a6a67808 */ /* 0x008fe20005000000 */
[----:B------:R-:W2:Y:S01]  /*130f0*/  MUFU.TANH R167, R62 ;  /* 0x0000003e00a77308 */ /* 0x000ea20000002400 */
[----:B----4-:R-:W-:Y:S02]  /*13100*/  FSEL R175, R175, -INF , !P2 ;  /* 0xff800000afaf7808 */ /* 0x010fe40005000000 */
[----:B------:R-:W-:-:S05]  /*13110*/  ISETP.GE.AND P2, PT, R16, R57, PT ;  /* 0x000000391000720c */ /* 0x000fca0003f46270 */
        /* <DEDUP_REMOVED lines=20> */
[----:B-1----:R-:W-:Y:S02]  /*13260*/  FSEL R163, R163, -INF , !P2 ;  /* 0xff800000a3a37808 */ /* 0x002fe40005000000 */
[----:B--2---:R-:W-:Y:S02]  /*13270*/  FSEL R160, R160, -INF , !P1 ;  /* 0xff800000a0a07808 */ /* 0x004fe40004800000 */
[----:B---3--:R-:W-:Y:S01]  /*13280*/  FSEL R168, R168, -INF , !P1 ;  /* 0xff800000a8a87808 */ /* 0x008fe20004800000 */
        /* <DEDUP_REMOVED lines=12> */
[-C--:B------:R-:W-:Y:S02]  /*13350*/  LOP3.LUT R24, R24, R17.reuse, RZ, 0x3c, !PT ;  /* 0x0000001118187212 */ /* 0x080fe400078e3cff */
[----:B------:R-:W-:Y:S02]  /*13360*/  ISETP.GE.AND P4, PT, R2, RZ, PT ;  /* 0x000000ff0200720c */ /* 0x000fe40003f86270 */
[----:B------:R-:W-:-:S03]  /*13370*/  LOP3.LUT R2, RZ, R17, RZ, 0x33, !PT ;  /* 0x00000011ff027212 */ /* 0x000fc600078e33ff */
        /* <DEDUP_REMOVED lines=48> */
.L_x_4786:
[----:B------:R-:W-:Y:S02]  /*13680*/  ULDC UR10, c[0x0][0x248] ;  /* 0x00009200000a7ab9 */ /* 0x000fe40000000800 */
[----:B------:R-:W-:-:S06]  /*13690*/  USHF.L.U32 UR5, UR10, 0x6, URZ ;  /* 0x000000060a057899 */ /* 0x000fcc000800063f */
[----:B------:R-:W-:-:S04]  /*136a0*/  IADD3 R17, RZ, -UR5, RZ ;  /* 0x80000005ff117c10 */ /* 0x000fc8000fffe0ff */
[----:B------:R-:W-:-:S07]  /*136b0*/  SHF.R.S32.HI R3, RZ, 0x1f, R17 ;  /* 0x0000001fff037819 */ /* 0x000fce0000011411 */
.L_x_4787:
        /* <DEDUP_REMOVED lines=40> */
.L_x_4785:
        /* <DEDUP_REMOVED lines=76> */
[----:B------:R-:W1:Y:S01]  /*13e00*/  LDSM.16.MT88.4 R12, [R198+0xc800] ;  /* 0x00c80000c60c783b */ /* 0x000e620000004200 */
        /* <DEDUP_REMOVED lines=141> */
[C---:B------:R-:W-:Y:S01]  /*146e0*/  F2FP.F16.F32.PACK_AB R5, R162.reuse, R161 ;  /* 0x000000a1a205723e */ /* 0x040fe200000000ff */
        /* <DEDUP_REMOVED lines=103> */
.L_x_4792:
        /* <DEDUP_REMOVED lines=66> */
.L_x_4789:
        /* <DEDUP_REMOVED lines=15> */
[----:B------:R-:W-:Y:S02]  /*15270*/  ISETP.GT.AND P0, PT, R220, R207, PT ;  /* 0x000000cfdc00720c */ /* 0x000fe40003f04270 */
        /* <DEDUP_REMOVED lines=298> */
.L_x_4791:
        /* <DEDUP_REMOVED lines=24> */
.L_x_4790:
        /* <DEDUP_REMOVED lines=100> */
[--C-:B------:R-:W-:Y:S01]  /*16ce0*/  FFMA.FTZ R226, R149, UR4, -R144.reuse ;  /* 0x0000000495e27c23 */ /* 0x100fe20008010890 */
[----:B------:R-:W-:Y:S01]  /*16cf0*/  FFMA.FTZ R231, R147, UR4, -R144 ;  /* 0x0000000493e77c23 */ /* 0x000fe20008010890 */
[----:B------:R-:W-:Y:S01]  /*16d00*/  FFMA.FTZ R228, R146, UR4, -R148 ;  /* 0x0000000492e47c23 */ /* 0x000fe20008010894 */
[--C-:B------:R-:W-:Y:S03]  /*16d10*/  FFMA.FTZ R134, R134, UR4, -R144.reuse ;  /* 0x0000000486867c23 */ /* 0x100fe60008010890 */
[----:B------:R-:W-:Y:S01]  /*16d20*/  MUFU.EX2 R168, R168 ;  /* 0x000000a800a87308 */ /* 0x000fe20000000800 */
[----:B------:R-:W-:Y:S01]  /*16d30*/  FFMA.FTZ R133, R133, UR4, -R144 ;  /* 0x0000000485857c23 */ /* 0x000fe20008010890 */
[----:B------:R-:W-:Y:S01]  /*16d40*/  LDSM.16.MT88.4 R112, [R200+0x10000] ;  /* 0x01000000c870783b */ /* 0x000fe20000004200 */
[C---:B------:R-:W-:Y:S01]  /*16d50*/  FMUL.FTZ R36, R2.reuse, R36 ;  /* 0x0000002402247220 */ /* 0x040fe20000410000 */
[----:B------:R-:W-:Y:S01]  /*16d60*/  FMUL.FTZ R37, R2, R37 ;  /* 0x0000002502257220 */ /* 0x000fe20000410000 */
[C---:B------:R-:W-:Y:S01]  /*16d70*/  FMUL.FTZ R38, R0.reuse, R38 ;  /* 0x0000002600267220 */ /* 0x040fe20000410000 */
[----:B------:R-:W-:Y:S01]  /*16d80*/  FMUL.FTZ R39, R0, R39 ;  /* 0x0000002700277220 */ /* 0x000fe20000410000 */
[----:B------:R-:W-:Y:S03]  /*16d90*/  FMUL.FTZ R40, R2, R40 ;  /* 0x0000002802287220 */ /* 0x000fe60000410000 */
[----:B------:R-:W5:Y:S01]  /*16da0*/  MUFU.EX2 R167, R167 ;  /* 0x000000a700a77308 */ /* 0x000f620000000800 */
[----:B----4-:R-:W-:Y:S01]  /*16db0*/  F2FP.F16.F32.PACK_AB R129, R166, R171 ;  /* 0x000000aba681723e */ /* 0x010fe200000000ff */
        /* <DEDUP_REMOVED lines=15> */
[----:B-----5:R-:W-:Y:S01]  /*16eb0*/  F2FP.F16.F32.PACK_AB R130, R167, R168 ;  /* 0x000000a8a782723e */ /* 0x020fe200000000ff */
        /* <DEDUP_REMOVED lines=15> */
[----:B----4-:R-:W-:Y:S01]  /*16fb0*/  F2FP.F16.F32.PACK_AB R131, R164, R165 ;  /* 0x000000a5a483723e */ /* 0x010fe200000000ff */
        /* <DEDUP_REMOVED lines=21> */
[C---:B------:R-:W-:Y:S01]  /*17110*/  FMUL.FTZ R74, R0.reuse, R74 ;  /* 0x0000004a004a7220 */ /* 0x040fe20000410000 */
[----:B------:R-:W-:Y:S01]  /*17120*/  FMUL.FTZ R75, R0, R75 ;  /* 0x0000004b004b7220 */ /* 0x000fe20000410000 */
[C---:B------:R-:W-:Y:S03]  /*17130*/  HMMA.16816.F32 R16, R128.reuse, R26, R16 ;  /* 0x0000001a8010723c */ /* 0x040fe60000001810 */
[C---:B------:R-:W-:Y:S01]  /*17140*/  FMUL.FTZ R76, R2.reuse, R76 ;  /* 0x0000004c024c7220 */ /* 0x040fe20000410000 */
[----:B------:R-:W-:Y:S01]  /*17150*/  FMUL.FTZ R77, R2, R77 ;  /* 0x0000004d024d7220 */ /* 0x000fe20000410000 */
        /* <DEDUP_REMOVED lines=8> */
[----:B------:R-:W-:Y:S01]  /*171e0*/  FMUL.FTZ R33, R2, R101 ;  /* 0x0000006502217220 */ /* 0x000fe20000410000 */
[----:B------:R-:W-:Y:S01]  /*171f0*/  FMUL.FTZ R79, R0, R79 ;  /* 0x0000004f004f7220 */ /* 0x000fe20000410000 */
[C---:B------:R-:W-:Y:S03]  /*17200*/  HMMA.16816.F32 R24, R128.reuse, R34, R24 ;  /* 0x000000228018723c */ /* 0x040fe60000001818 */
[C---:B------:R-:W-:Y:S01]  /*17210*/  FMUL.FTZ R80, R2.reuse, R80 ;  /* 0x0000005002507220 */ /* 0x040fe20000410000 */
[----:B------:R-:W-:Y:S01]  /*17220*/  FMUL.FTZ R81, R2, R81 ;  /* 0x0000005102517220 */ /* 0x000fe20000410000 */
[C---:B------:R-:W-:Y:S01]  /*17230*/  FMUL.FTZ R82, R0.reuse, R82 ;  /* 0x0000005200527220 */ /* 0x040fe20000410000 */
[C---:B---3--:R-:W-:Y:S01]  /*17240*/  HMMA.16816.F32 R28, R128.reuse, R136, R28 ;  /* 0x00000088801c723c */ /* 0x048fe2000000181c */
[----:B------:R-:W-:Y:S04]  /*17250*/  MUFU.EX2 R182, R182 ;  /* 0x000000b600b67308 */ /* 0x000fe80000000800 */
[C---:B------:R-:W-:Y:S01]  /*17260*/  FMUL.FTZ R34, R0.reuse, R102 ;  /* 0x0000006600227220 */ /* 0x040fe20000410000 */
[C---:B------:R-:W-:Y:S01]  /*17270*/  FMUL.FTZ R35, R0.reuse, R103 ;  /* 0x0000006700237220 */ /* 0x040fe20000410000 */
[----:B------:R-:W-:Y:S01]  /*17280*/  FMUL.FTZ R83, R0, R83 ;  /* 0x0000005300537220 */ /* 0x000fe20000410000 */
[----:B------:R-:W3:Y:S03]  /*17290*/  LDSM.16.MT88.4 R100, [R196+0xe000] ;  /* 0x00e00000c464783b */ /* 0x000ee60000004200 */
[----:B------:R-:W-:Y:S01]  /*172a0*/  MUFU.EX2 R222, R222 ;  /* 0x000000de00de7308 */ /* 0x000fe20000000800 */
[----:B------:R-:W-:Y:S01]  /*172b0*/  FFMA.FTZ R174, R181, UR4, -R148 ;  /* 0x00000004b5ae7c23 */ /* 0x000fe20008010894 */
[----:B------:R-:W-:Y:S01]  /*172c0*/  FFMA.FTZ R181, R141, UR4, -R144 ;  /* 0x000000048db57c23 */ /* 0x000fe20008010890 */
        /* <DEDUP_REMOVED lines=9> */
[C---:B------:R-:W-:Y:S01]  /*17360*/  FMUL.FTZ R86, R0.reuse, R86 ;  /* 0x0000005600567220 */ /* 0x040fe20000410000 */
[C---:B-1----:R-:W-:Y:S01]  /*17370*/  HMMA.16816.F32 R44, R128.reuse, R104, R44 ;  /* 0x00000068802c723c */ /* 0x042fe2000000182c */
[----:B------:R-:W-:Y:S03]  /*17380*/  LDSM.16.MT88.4 R120, [R196+0xc800] ;  /* 0x00c80000c478783b */ /* 0x000fe60000004200 */
[----:B------:R-:W-:Y:S02]  /*17390*/  FMUL.FTZ R87, R0, R87 ;  /* 0x0000005700577220 */ /* 0x000fe40000410000 */
[C---:B------:R-:W-:Y:S02]  /*173a0*/  HMMA.16816.F32 R48, R128.reuse, R106, R48 ;  /* 0x0000006a8030723c */ /* 0x040fe40000001830 */
[----:B------:R-:W-:Y:S01]  /*173b0*/  MUFU.EX2 R224, R224 ;  /* 0x000000e000e07308 */ /* 0x000fe20000000800 */
[----:B------:R-:W1:Y:S02]  /*173c0*/  LDSM.16.MT88.4 R104, [R198+0x10000] ;  /* 0x01000000c668783b */ /* 0x000e640000004200 */
[--C-:B------:R-:W-:Y:S01]  /*173d0*/  FFMA.FTZ R170, R229, UR4, -R148.reuse ;  /* 0x00000004e5aa7c23 */ /* 0x100fe20008010894 */
        /* <DEDUP_REMOVED lines=8> */
[----:B------:R-:W-:Y:S01]  /*17460*/  FFMA.FTZ R227, R227, UR4, -R148 ;  /* 0x00000004e3e37c23 */ /* 0x000fe20008010894 */
[C---:B------:R-:W-:Y:S01]  /*17470*/  HMMA.16816.F32 R64, R128.reuse, R102, R64 ;  /* 0x000000668040723c */ /* 0x040fe20000001840 */
[----:B------:R-:W2:Y:S05]  /*17480*/  LDSM.16.MT88.4 R100, [R197+0x10000] ;  /* 0x01000000c564783b */ /* 0x000eaa0000004200 */
[----:B------:R3:W4:Y:S01]  /*17490*/  MUFU.EX2 R175, R227 ;  /* 0x000000e300af7308 */ /* 0x0007220000000800 */
[C---:B------:R-:W-:Y:S01]  /*174a0*/  FMUL.FTZ R88, R2.reuse, R88 ;  /* 0x0000005802587220 */ /* 0x040fe20000410000 */
[C---:B------:R-:W-:Y:S03]  /*174b0*/  HMMA.16816.F32 R68, R128.reuse, R112, R68 ;  /* 0x000000708044723c */ /* 0x040fe60000001844 */
[----:B------:R-:W-:Y:S03]  /*174c0*/  FMUL.FTZ R89, R2, R89 ;  /* 0x0000005902597220 */ /* 0x000fe60000410000 */
[C---:B------:R-:W-:Y:S01]  /*174d0*/  HMMA.16816.F32 R72, R128.reuse, R114, R72 ;  /* 0x000000728048723c */ /* 0x040fe20000001848 */
[----:B------:R-:W-:Y:S01]  /*174e0*/  LDSM.16.MT88.4 R112, [R198+0xc800] ;  /* 0x00c80000c670783b */ /* 0x000fe20000004200 */
[----:B------:R-:W5:Y:S03]  /*174f0*/  MUFU.EX2 R179, R179 ;  /* 0x000000b300b37308 */ /* 0x000f660000000800 */
[C---:B------:R-:W-:Y:S01]  /*17500*/  FMUL.FTZ R90, R0.reuse, R90 ;  /* 0x0000005a005a7220 */ /* 0x040fe20000410000 */
[----:B------:R-:W-:Y:S01]  /*17510*/  FMUL.FTZ R91, R0, R91 ;  /* 0x0000005b005b7220 */ /* 0x000fe20000410000 */
[C---:B-1----:R-:W-:Y:S05]  /*17520*/  HMMA.16816.F32 R76, R128.reuse, R104, R76 ;  /* 0x00000068804c723c */ /* 0x042fea000000184c */
[----:B------:R-:W-:Y:S01]  /*17530*/  MUFU.EX2 R229, R229 ;  /* 0x000000e500e57308 */ /* 0x000fe20000000800 */
[----:B---3--:R-:W-:Y:S01]  /*17540*/  FFMA.FTZ R227, R155, UR4, -R144 ;  /* 0x000000049be37c23 */ /* 0x008fe20008010890 */
[C---:B------:R-:W-:Y:S01]  /*17550*/  FMUL.FTZ R92, R2.reuse, R92 ;  /* 0x0000005c025c7220 */ /* 0x040fe20000410000 */
[C---:B------:R-:W-:Y:S01]  /*17560*/  HMMA.16816.F32 R80, R128.reuse, R106, R80 ;  /* 0x0000006a8050723c */ /* 0x040fe20000001850 */
[----:B------:R-:W1:Y:S02]  /*17570*/  LDSM.16.MT88.4 R104, [R196+0x10000] ;  /* 0x01000000c468783b */ /* 0x000e640000004200 */
[----:B------:R-:W-:Y:S01]  /*17580*/  FMUL.FTZ R93, R2, R93 ;  /* 0x0000005d025d7220 */ /* 0x000fe20000410000 */
[C---:B------:R-:W-:Y:S01]  /*17590*/  FMUL.FTZ R94, R0.reuse, R94 ;  /* 0x0000005e005e7220 */ /* 0x040fe20000410000 */
[----:B------:R-:W-:Y:S01]  /*175a0*/  FMUL.FTZ R95, R0, R95 ;  /* 0x0000005f005f7220 */ /* 0x000fe20000410000 */
[C---:B------:R-:W-:Y:S03]  /*175b0*/  FMUL.FTZ R96, R2.reuse, R96 ;  /* 0x0000006002607220 */ /* 0x040fe60000410000 */
[----:B------:R-:W-:Y:S01]  /*175c0*/  LDSM.16.MT88.4 R152, [R197+0xf800] ;  /* 0x00f80000c598783b */ /* 0x000fe20000004200 */
[----:B------:R-:W-:Y:S01]  /*175d0*/  MUFU.EX2 R227, R227 ;  /* 0x000000e300e37308 */ /* 0x000fe20000000800 */
[----:B------:R-:W-:Y:S01]  /*175e0*/  FMUL.FTZ R97, R2, R97 ;  /* 0x0000006102617220 */ /* 0x000fe20000410000 */
[C---:B------:R-:W-:Y:S01]  /*175f0*/  FMUL.FTZ R98, R0.reuse, R98 ;  /* 0x0000006200627220 */ /* 0x040fe20000410000 */
[----:B------:R-:W-:Y:S01]  /*17600*/  FMUL.FTZ R99, R0, R99 ;  /* 0x0000006300637220 */ /* 0x000fe20000410000 */
[--C-:B------:R-:W-:Y:S01]  /*17610*/  FFMA.FTZ R178, R225, UR4, -R148.reuse ;  /* 0x00000004e1b27c23 */ /* 0x100fe20008010894 */
[--C-:B------:R-:W-:Y:S01]  /*17620*/  FFMA.FTZ R225, R159, UR4, -R148.reuse ;  /* 0x000000049fe17c23 */ /* 0x100fe20008010894 */
[C---:B--2---:R-:W-:Y:S01]  /*17630*/  HMMA.16816.F32 R84, R128.reuse, R100, R84 ;  /* 0x000000648054723c */ /* 0x044fe20000001854 */
[----:B------:R-:W-:Y:S03]  /*17640*/  LDSM.16.MT88.4 R156, [R196+0xf800] ;  /* 0x00f80000c49c783b */ /* 0x000fe60000004200 */
[----:B------:R-:W-:Y:S01]  /*17650*/  MUFU.EX2 R231, R231 ;  /* 0x000000e700e77308 */ /* 0x000fe20000000800 */
[--C-:B------:R-:W-:Y:S01]  /*17660*/  FFMA.FTZ R223, R223, UR4, -R148.reuse ;  /* 0x00000004dfdf7c23 */ /* 0x100fe20008010894 */
[----:B------:R-:W-:Y:S01]  /*17670*/  FFMA.FTZ R148, R145, UR4, -R148 ;  /* 0x0000000491947c23 */ /* 0x000fe20008010894 */
[----:B------:R-:W-:Y:S01]  /*17680*/  FFMA.FTZ R173, R2, R221, R173 ;  /* 0x000000dd02ad7223 */ /* 0x000fe200000100ad */
[C---:B------:R-:W-:Y:S01]  /*17690*/  HMMA.16816.F32 R88, R128.reuse, R102, R88 ;  /* 0x000000668058723c */ /* 0x040fe20000001858 */
[----:B------:R-:W-:Y:S05]  /*176a0*/  LDSM.16.MT88.4 R144, [R200+0xf800] ;  /* 0x00f80000c890783b */ /* 0x000fea0000004200 */
[----:B------:R2:W-:Y:S01]  /*176b0*/  MUFU.EX2 R233, R148 ;  /* 0x0000009400e97308 */ /* 0x0005e20000000800 */
[----:B----4-:R-:W-:Y:S01]  /*176c0*/  F2FP.F16.F32.PACK_AB R100, R175, R170 ;  /* 0x000000aaaf64723e */ /* 0x010fe200000000ff */
[----:B------:R-:W-:Y:S03]  /*176d0*/  FFMA.FTZ R171, R0, R219, R171 ;  /* 0x000000db00ab7223 */ /* 0x000fe600000100ab */
[----:B------:R-:W-:Y:S01]  /*176e0*/  F2FP.F16.F32.PACK_AB R101, R177, R172 ;  /* 0x000000acb165723e */ /* 0x000fe200000000ff */
[----:B------:R-:W-:Y:S01]  /*176f0*/  FADD.FTZ R173, R169, R173 ;  /* 0x000000ada9ad7221 */ /* 0x000fe20000010000 */
[----:B-----5:R-:W-:Y:S03]  /*17700*/  F2FP.F16.F32.PACK_AB R102, R179, R174 ;  /* 0x000000aeb366723e */ /* 0x020fe600000000ff */
[----:B------:R-:W-:Y:S01]  /*17710*/  MUFU.EX2 R178, R178 ;  /* 0x000000b200b27308 */ /* 0x000fe20000000800 */
[----:B------:R-:W-:Y:S01]  /*17720*/  F2FP.F16.F32.PACK_AB R103, R181, R176 ;  /* 0x000000b0b567723e */ /* 0x000fe200000000ff */
[----:B------:R-:W-:Y:S01]  /*17730*/  FADD.FTZ R166, R166, R171 ;  /* 0x000000aba6a67221 */ /* 0x000fe20000010000 */
[----:B------:R-:W-:Y:S01]  /*17740*/  IADD3 R0, R220, -0x1, RZ ;  /* 0xffffffffdc007810 */ /* 0x000fe20007ffe0ff */
[----:B------:R-:W-:Y:S02]  /*17750*/  FADD.FTZ R168, R168, R173 ;  /* 0x000000ada8a87221 */ /* 0x000fe40000010000 */
[----:B------:R-:W-:Y:S01]  /*17760*/  FADD.FTZ R165, R165, R166 ;  /* 0x000000a6a5a57221 */ /* 0x000fe20000010000 */
[C---:B-1----:R-:W-:Y:S03]  /*17770*/  HMMA.16816.F32 R92, R128.reuse, R104, R92 ;  /* 0x00000068805c723c */ /* 0x042fe6000000185c */
[----:B------:R-:W1:Y:S01]  /*17780*/  MUFU.EX2 R223, R223 ;  /* 0x000000df00df7308 */ /* 0x000e620000000800 */
[----:B--2---:R-:W-:Y:S01]  /*17790*/  LDSM.16.MT88.4 R148, [R198+0xf800] ;  /* 0x00f80000c694783b */ /* 0x004fe20000004200 */
[----:B------:R-:W-:Y:S01]  /*177a0*/  FADD.FTZ R167, R167, R168 ;  /* 0x000000a8a7a77221 */ /* 0x000fe20000010000 */
[----:B------:R-:W-:Y:S01]  /*177b0*/  FADD.FTZ R165, R164, R165 ;  /* 0x000000a5a4a57221 */ /* 0x000fe20000010000 */
[----:B------:R-:W-:Y:S01]  /*177c0*/  MOV R220, R0 ;  /* 0x0000000000dc7202 */ /* 0x000fe20000000f00 */
[----:B------:R-:W-:Y:S05]  /*177d0*/  HMMA.16816.F32 R96, R128, R106, R96 ;  /* 0x0000006a8060723c */ /* 0x000fea0000001860 */
[----:B------:R-:W2:Y:S01]  /*177e0*/  MUFU.EX2 R225, R225 ;  /* 0x000000e100e17308 */ /* 0x000ea20000000800 */
[----:B------:R-:W3:Y:S01]  /*177f0*/  LDSM.16.MT88.4 R104, [R196+0xe800] ;  /* 0x00e80000c468783b */ /* 0x000ee20000004200 */
[----:B------:R-:W-:Y:S01]  /*17800*/  FADD.FTZ R170, R170, R167 ;  /* 0x000000a7aaaa7221 */ /* 0x000fe20000010000 */
[C---:B------:R-:W-:Y:S07]  /*17810*/  HMMA.16816.F32 R4, R100.reuse, R108, R4 ;  /* 0x0000006c6404723c */ /* 0x040fee0000001804 */
[----:B------:R-:W4:Y:S01]  /*17820*/  MUFU.EX2 R228, R228 ;  /* 0x000000e400e47308 */ /* 0x000f220000000800 */
[C---:B------:R-:W-:Y:S01]  /*17830*/  HMMA.16816.F32 R8, R100.reuse, R110, R8 ;  /* 0x0000006e6408723c */ /* 0x040fe20000001808 */
[----:B------:R-:W5:Y:S02]  /*17840*/  LDSM.16.MT88.4 R108, [R200+0x10800] ;  /* 0x01080000c86c783b */ /* 0x000f640000004200 */
[----:B------:R-:W-:Y:S03]  /*17850*/  FADD.FTZ R172, R172, R165 ;  /* 0x000000a5acac7221 */ /* 0x000fe60000010000 */
[C---:B------:R-:W-:Y:S03]  /*17860*/  HMMA.16816.F32 R12, R100.reuse, R112, R12 ;  /* 0x00000070640c723c */ /* 0x040fe6000000180c */
[----:B------:R-:W-:Y:S01]  /*17870*/  MUFU.EX2 R134, R134 ;  /* 0x0000008600867308 */ /* 0x000fe20000000800 */
[----:B------:R-:W-:Y:S01]  /*17880*/  LDSM.16.MT88.4 R128, [R196+0xd000] ;  /* 0x00d00000c480783b */ /* 0x000fe20000004200 */
[----:B------:R-:W-:Y:S01]  /*17890*/  FADD.FTZ R175, R175, R170 ;  /* 0x000000aaafaf7221 */ /* 0x000fe20000010000 */
[C---:B------:R-:W-:Y:S07]  /*178a0*/  HMMA.16816.F32 R16, R100.reuse, R114, R16 ;  /* 0x000000726410723c */ /* 0x040fee0000001810 */
[----:B------:R-:W4:Y:S01]  /*178b0*/  MUFU.EX2 R133, R133 ;  /* 0x0000008500857308 */ /* 0x000f220000000800 */
[----:B------:R-:W2:Y:S01]  /*178c0*/  LDSM.16.MT88.4 R112, [R198+0x10800] ;  /* 0x01080000c670783b */ /* 0x000ea20000004200 */
        /* <DEDUP_REMOVED lines=26> */
[----:B-1----:R-:W-:Y:S01]  /*17a70*/  F2FP.F16.F32.PACK_AB R108, R223, R178 ;  /* 0x000000b2df6c723e */ /* 0x002fe200000000ff */
[C---:B--2---:R-:W-:Y:S05]  /*17a80*/  HMMA.16816.F32 R76, R100.reuse, R112, R76 ;  /* 0x00000070644c723c */ /* 0x044fea000000184c */
        /* <DEDUP_REMOVED lines=93> */
.L_x_4788:
        /* <DEDUP_REMOVED lines=9> */
[----:B------:R-:W5:Y:S01]  /*180f0*/  S2R R18, SR_CTAID.Y ;  /* 0x0000000000127919 */ /* 0x000f620000002600 */
[----:B-1----:R-:W-:Y:S01]  /*18100*/  FADD.FTZ R2, R2, R221 ;  /* 0x000000dd02027221 */ /* 0x002fe20000010000 */
[----:B--2---:R-:W-:-:S04]  /*18110*/  ULEA UR5, UR5, UR4, 0x18 ;  /* 0x0000000405057291 */ /* 0x004fc8000f8ec03f */
[----:B------:R-:W1:Y:S01]  /*18120*/  S2UR UR4, SR_CTAID.Z ;  /* 0x00000000000479c3 */ /* 0x000e620000002700 */
[----:B---3--:R-:W-:Y:S01]  /*18130*/  FADD.FTZ R17, R4, R219 ;  /* 0x000000db04117221 */ /* 0x008fe20000010000 */
[----:B------:R-:W2:Y:S04]  /*18140*/  SHFL.BFLY PT, R5, R2, 0x1, 0x1f ;  /* 0x0c201f0002057f89 */ /* 0x000ea800000e0000 */
[----:B------:R-:W3:Y:S01]  /*18150*/  SHFL.BFLY PT, R4, R17, 0x1, 0x1f ;  /* 0x0c201f0011047f89 */ /* 0x000ee200000e0000 */
[----:B----4-:R-:W-:-:S04]  /*18160*/  SHF.R.S32.HI R9, RZ, 0x1f, R6 ;  /* 0x0000001fff097819 */ /* 0x010fc80000011406 */
        /* <DEDUP_REMOVED lines=134> */
[----:B------:R-:W-:Y:S01]  /*189d0*/  LOP3.LUT R8, R7, 0x1, RZ, 0xc0, !PT ;  /* 0x0000000107087812 */ /* 0x000fe200078ec0ff */
[----:B-1----:R-:W-:Y:S01]  /*189e0*/  @P5 FMUL.FTZ R5, R5, 0.69314718246459960938 ;  /* 0x3f31721805055820 */ /* 0x002fe20000410000 */
        /* <DEDUP_REMOVED lines=8> */
[----:B--2---:R-:W-:Y:S01]  /*18a70*/  @P4 FMUL.FTZ R4, R4, 0.69314718246459960938 ;  /* 0x3f31721804044820 */ /* 0x004fe20000410000 */
[----:B------:R-:W-:Y:S02]  /*18a80*/  LEA.HI R11, R11, R11, RZ, 0x1d ;  /* 0x0000000b0b0b7211 */ /* 0x000fe400078fe8ff */
        /* <DEDUP_REMOVED lines=9> */
[----:B------:R-:W-:Y:S02]  /*18b20*/  MOV R8, 0x80 ;  /* 0x0000008000087802 */ /* 0x000fe40000000f00 */
[----:B------:R-:W-:Y:S01]  /*18b30*/  IADD3 R9, R6, -0x20, RZ ;  /* 0xffffffe006097810 */ /* 0x000fe20007ffe0ff */
[----:B------:R-:W-:Y:S01]  /*18b40*/  STS.64 [R6+0x800], R130 ;  /* 0x0008008206007388 */ /* 0x000fe20000000a00 */
[----:B------:R-:W-:-:S02]  /*18b50*/  SEL R11, R11, 0xffffffc0, !P1 ;  /* 0xffffffc00b0b7807 */ /* 0x000fc40004800000 */
[----:B------:R-:W-:Y:S02]  /*18b60*/  @P3 IADD3 R9, R6, 0x20, RZ ;  /* 0x0000002006093810 */ /* 0x000fe40007ffe0ff */
[----:B------:R-:W-:Y:S02]  /*18b70*/  SEL R8, R8, 0xffffff80, !P2 ;  /* 0xffffff8008087807 */ /* 0x000fe40005000000 */
[C---:B------:R-:W-:Y:S01]  /*18b80*/  IADD3 R14, R6.reuse, R11, RZ ;  /* 0x0000000b060e7210 */ /* 0x040fe20007ffe0ff */
[----:B------:R-:W-:Y:S01]  /*18b90*/  STS.64 [R9], R124 ;  /* 0x0000007c09007388 */ /* 0x000fe20000000a00 */
[-C--:B------:R-:W-:Y:S02]  /*18ba0*/  IADD3 R11, R11, R9.reuse, RZ ;  /* 0x000000090b0b7210 */ /* 0x080fe40007ffe0ff */
[----:B------:R-:W-:Y:S01]  /*18bb0*/  IADD3 R15, R6, R8, RZ ;  /* 0x00000008060f7210 */ /* 0x000fe20007ffe0ff */
[----:B------:R-:W-:Y:S01]  /*18bc0*/  STS.64 [R9+0x800], R126 ;  /* 0x0008007e09007388 */ /* 0x000fe20000000a00 */
[----:B------:R-:W-:-:S02]  /*18bd0*/  IADD3 R16, R8, R9, RZ ;  /* 0x0000000908107210 */ /* 0x000fc40007ffe0ff */
[-C--:B------:R-:W-:Y:S01]  /*18be0*/  IADD3 R17, R14, R8.reuse, RZ ;  /* 0x000000080e117210 */ /* 0x080fe20007ffe0ff */
[----:B------:R-:W-:Y:S01]  /*18bf0*/  STS.64 [R14], R120 ;  /* 0x000000780e007388 */ /* 0x000fe20000000a00 */
[----:B------:R-:W-:Y:S02]  /*18c00*/  IADD3 R8, R11, R8, RZ ;  /* 0x000000080b087210 */ /* 0x000fe40007ffe0ff */
[----:B------:R-:W-:Y:S01]  /*18c10*/  SHF.R.S32.HI R13, RZ, 0x2, R13 ;  /* 0x00000002ff0d7819 */ /* 0x000fe2000001140d */
[----:B------:R-:W-:Y:S03]  /*18c20*/  STS.64 [R14+0x800], R122 ;  /* 0x0008007a0e007388 */ /* 0x000fe60000000a00 */
[----:B------:R-:W-:Y:S01]  /*18c30*/  LEA R10, R10, R13, 0x4 ;  /* 0x0000000d0a0a7211 */ /* 0x000fe200078e20ff */
[----:B------:R-:W-:Y:S01]  /*18c40*/  STS.64 [R11], R116 ;  /* 0x000000740b007388 */ /* 0x000fe20000000a00 */
[----:B------:R-:W5:Y:S03]  /*18c50*/  LDC.64 R12, c[0x0][0x2c0] ;  /* 0x0000b000ff0c7b82 */ /* 0x000f660000000a00 */
[----:B------:R-:W-:Y:S04]  /*18c60*/  STS.64 [R11+0x800], R118 ;  /* 0x000800760b007388 */ /* 0x000fe80000000a00 */
[----:B------:R-:W-:Y:S04]  /*18c70*/  STS.64 [R15], R112 ;  /* 0x000000700f007388 */ /* 0x000fe80000000a00 */
[----:B------:R-:W-:Y:S04]  /*18c80*/  STS.64 [R15+0x800], R114 ;  /* 0x000800720f007388 */ /* 0x000fe80000000a00 */
[----:B------:R-:W-:Y:S04]  /*18c90*/  STS.64 [R16], R108 ;  /* 0x0000006c10007388 */ /* 0x000fe80000000a00 */
[----:B------:R-:W-:Y:S04]  /*18ca0*/  STS.64 [R16+0x800], R110 ;  /* 0x0008006e10007388 */ /* 0x000fe80000000a00 */
[----:B------:R-:W-:Y:S01]  /*18cb0*/  STS.64 [R17], R104 ;  /* 0x0000006811007388 */ /* 0x000fe20000000a00 */
[----:B-----5:R-:W-:-:S03]  /*18cc0*/  IMAD R12, R18, R12, R213 ;  /* 0x0000000c120c7224 */ /* 0x020fc600078e02d5 */
[----:B------:R-:W-:Y:S04]  /*18cd0*/  STS.64 [R17+0x800], R106 ;  /* 0x0008006a11007388 */ /* 0x000fe80000000a00 */
[----:B------:R1:W-:Y:S04]  /*18ce0*/  STS.64 [R8+0x800], R102 ;  /* 0x0008006608007388 */ /* 0x0003e80000000a00 */
[----:B------:R-:W-:Y:S04]  /*18cf0*/  STS.64 [R8], R100 ;  /* 0x0000006408007388 */ /* 0x000fe80000000a00 */
[----:B------:R-:W-:Y:S04]  /*18d00*/  STS.64 [R6+0x4000], R36 ;  /* 0x0040002406007388 */ /* 0x000fe80000000a00 */
[----:B------:R-:W-:Y:S04]  /*18d10*/  STS.64 [R6+0x4800], R38 ;  /* 0x0048002606007388 */ /* 0x000fe80000000a00 */
[----:B------:R-:W-:Y:S04]  /*18d20*/  STS.64 [R9+0x4000], R40 ;  /* 0x0040002809007388 */ /* 0x000fe80000000a00 */
[----:B------:R-:W-:Y:S04]  /*18d30*/  STS.64 [R9+0x4800], R42 ;  /* 0x0048002a09007388 */ /* 0x000fe80000000a00 */
[----:B------:R-:W-:Y:S01]  /*18d40*/  STS.64 [R14+0x4000], R44 ;  /* 0x0040002c0e007388 */ /* 0x000fe20000000a00 */
[----:B-1----:R-:W-:Y:S01]  /*18d50*/  LEA R102, R7, UR5, 0x2 ;  /* 0x0000000507667c11 */ /* 0x002fe2000f8e10ff */
[----:B------:R-:W1:Y:S02]  /*18d60*/  S2R R103, SR_CTAID.X ;  /* 0x0000000000677919 */ /* 0x000e640000002500 */
        /* <DEDUP_REMOVED lines=19> */
[----:B--2---:R-:W-:-:S03]  /*18ea0*/  IADD3 R6, -R213, RZ, RZ ;  /* 0x000000ffd5067210 */ /* 0x004fc60007ffe1ff */
[----:B------:R-:W-:Y:S02]  /*18eb0*/  STS.64 [R15+0x8000], R84 ;  /* 0x008000540f007388 */ /* 0x000fe40000000a00 */
[----:B------:R-:W-:Y:S02]  /*18ec0*/  IMAD R6, R19, R6, UR4 ;  /* 0x0000000413067e24 */ /* 0x000fe4000f8e0206 */
[----:B------:R2:W-:Y:S01]  /*18ed0*/  STS.64 [R15+0x8800], R86 ;  /* 0x008800560f007388 */ /* 0x0005e20000000a00 */
[----:B----4-:R-:W-:Y:S01]  /*18ee0*/  MOV R9, 0xff800000 ;  /* 0xff80000000097802 */ /* 0x010fe20000000f00 */
[----:B------:R-:W-:Y:S02]  /*18ef0*/  IMAD R12, R12, R19, R6 ;  /* 0x000000130c0c7224 */ /* 0x000fe400078e0206 */
[----:B------:R4:W-:Y:S01]  /*18f00*/  STS.64 [R16+0x8000], R88 ;  /* 0x0080005810007388 */ /* 0x0009e20000000a00 */
[----:B------:R-:W-:Y:S01]  /*18f10*/  MOV R6, 0xff800000 ;  /* 0xff80000000067802 */ /* 0x000fe20000000f00 */
[----:B---3--:R-:W-:Y:S01]  /*18f20*/  @P5 FFMA.FTZ R6, R132, R21, R5 ;  /* 0x0000001584065223 */ /* 0x008fe20000010005 */
[----:B------:R-:W-:Y:S01]  /*18f30*/  @P4 FFMA.FTZ R9, R3, R20, R4 ;  /* 0x0000001403094223 */ /* 0x000fe20000010004 */
[----:B------:R4:W-:Y:S01]  /*18f40*/  STS.64 [R16+0x8800], R90 ;  /* 0x0088005a10007388 */ /* 0x0009e20000000a00 */
[----:B-----5:R-:W-:-:S03]  /*18f50*/  SHF.L.U32 R14, R0, 0x2, RZ ;  /* 0x00000002000e7819 */ /* 0x020fc600000006ff */
[----:B------:R4:W-:Y:S01]  /*18f60*/  STS.64 [R17+0x8000], R92 ;  /* 0x0080005c11007388 */ /* 0x0009e20000000a00 */
[----:B-1----:R-:W-:-:S03]  /*18f70*/  SHF.L.U32 R0, R103, 0x6, RZ ;  /* 0x0000000667007819 */ /* 0x002fc600000006ff */
[----:B------:R4:W-:Y:S02]  /*18f80*/  STS.64 [R17+0x8800], R94 ;  /* 0x0088005e11007388 */ /* 0x0009e40000000a00 */
[----:B------:R-:W-:Y:S02]  /*18f90*/  IMAD R13, R12, R13, R0 ;  /* 0x0000000d0c0d7224 */ /* 0x000fe400078e0200 */
[----:B------:R4:W-:Y:S04]  /*18fa0*/  STS.64 [R8+0x8000], R96 ;  /* 0x0080006008007388 */ /* 0x0009e80000000a00 */
[----:B------:R4:W-:Y:S01]  /*18fb0*/  STS.64 [R8+0x8800], R98 ;  /* 0x0088006208007388 */ /* 0x0009e20000000a00 */
[----:B--2---:R-:W-:Y:S01]  /*18fc0*/  SHF.R.S32.HI R15, RZ, 0x1f, R14 ;  /* 0x0000001fff0f7819 */ /* 0x004fe2000001140e */
[----:B------:R-:W-:Y:S06]  /*18fd0*/  BAR.SYNC.DEFER_BLOCKING 0x0 ;  /* 0x0000000000007b1d */ /* 0x000fec0000010000 */
[----:B------:R-:W-:Y:S05]  /*18fe0*/  @P0 BRA `(.L_x_4794) ;  /* 0x0000000000300947 */ /* 0x000fea0003800000 */
[----:B------:R-:W-:Y:S01]  /*18ff0*/  IMAD R3, R103, -0x40, R212 ;  /* 0xffffffc067037824 */ /* 0x000fe200078e02d4 */
[----:B------:R-:W-:Y:S01]  /*19000*/  SHF.R.S32.HI R4, RZ, 0x1f, R10 ;  /* 0x0000001fff047819 */ /* 0x000fe2000001140a */
[C---:B----4-:R-:W-:Y:S01]  /*19010*/  VIADD R8, R10.reuse, 0x8 ;  /* 0x000000080a087836 */ /* 0x050fe20000000000 */
        /* <DEDUP_REMOVED lines=9> */
.L_x_4794:
[----:B------:R-:W-:Y:S05]  /*190b0*/  BSYNC B0 ;  /* 0x0000000000007941 */ /* 0x000fea0003800000 */
.L_x_4793:
[----:B----4-:R-:W2:Y:S01]  /*190c0*/  LDS.128 R96, [R102] ;  /* 0x0000000066607984 */ /* 0x010ea20000000c00 */
[----:B------:R-:W-:Y:S01]  /*190d0*/  ULDC UR4, c[0x0][0x2dc] ;  /* 0x0000b70000047ab9 */ /* 0x000fe20000000800 */
[C---:B------:R-:W-:Y:S02]  /*190e0*/  IMAD.WIDE R14, R2.reuse, 0xc0, R14 ;  /* 0x000000c0020e7825 */ /* 0x040fe400078e020e */
[----:B------:R-:W3:Y:S02]  /*190f0*/  LDS.128 R64, [R102+0x4000] ;  /* 0x0040000066407984 */ /* 0x000ee40000000c00 */
[----:B------:R-:W-:Y:S01]  /*19100*/  IMAD R3, R13, UR4, RZ ;  /* 0x000000040d037c24 */ /* 0x000fe2000f8e02ff */
[----:B------:R-:W-:Y:S01]  /*19110*/  ULDC.64 UR4, c[0x0][0x288] ;  /* 0x0000a20000047ab9 */ /* 0x000fe20000000a00 */
[----:B------:R-:W4:Y:S01]  /*19120*/  LDS.128 R32, [R102+0x8000] ;  /* 0x0080000066207984 */ /* 0x000f220000000c00 */
        /* <DEDUP_REMOVED lines=37> */
[----:B------:R1:W1:Y:S04]  /*19380*/  LDS.128 R68, [R102+0x3800] ;  /* 0x0038000066447984 */ /* 0x0002680000000c00 */
[----:B------:R1:W1:Y:S04]  /*19390*/  LDS.128 R36, [R102+0x7800] ;  /* 0x0078000066247984 */ /* 0x0002680000000c00 */
[----:B------:R1:W1:Y:S04]  /*193a0*/  LDS.128 R4, [R102+0xb800] ;  /* 0x00b8000066047984 */ /* 0x0002680000000c00 */
[----:B--2---:R2:W-:Y:S04]  /*193b0*/  @!P0 STG.E.64 desc[UR6][R104.64], R96 ;  /* 0x0000006068008986 */ /* 0x0045e8000c101b06 */
[----:B------:R2:W-:Y:S04]  /*193c0*/  @!P0 STG.E.64 desc[UR6][R104.64+0x8], R98 ;  /* 0x0000086268008986 */ /* 0x0005e8000c101b06 */
[----:B---3--:R2:W-:Y:S04]  /*193d0*/  @!P0 STG.E.128 desc[UR6][R104.64+0x100], R64 ;  /* 0x0001004068008986 */ /* 0x0085e8000c101d06 */
[----:B----4-:R2:W-:Y:S01]  /*193e0*/  @!P0 STG.E.128 desc[UR6][R104.64+0x200], R32 ;  /* 0x0002002068008986 */ /* 0x0105e2000c101d06 */
[----:B------:R-:W-:-:S03]  /*193f0*/  ISETP.GE.AND P0, PT, R2, R103, PT ;  /* 0x000000670200720c */ /* 0x000fc60003f06270 */
[----:B-----5:R2:W-:Y:S04]  /*19400*/  @!P6 STG.E.128 desc[UR6][R104.64+0x1800], R92 ;  /* 0x0018005c6800e986 */ /* 0x0205e8000c101d06 */
        /* <DEDUP_REMOVED lines=22> */
.L_x_4795:
        /* <DEDUP_REMOVED lines=9> */
.L_x_7477:


//--------------------- .text._ZN5flash24flash_fwd_splitkv_kernelI23Flash_fwd_kernel_traitsILi192ELi64ELi64ELi4ELb0ELb0EN7cutlass6half_tE19Flash_kernel_traitsILi192ELi64ELi64ELi4ES3_EELb0ELb0ELb1ELb0ELb0ELb0ELb1ELb1EEEvNS_16Flash_fwd_paramsE --------------------------
	.section	.text._ZN5flash24flash_fwd_splitkv_kernelI23Flash_fwd_kernel_traitsILi192ELi64ELi64ELi4ELb0ELb0EN7cutlass6half_tE19Flash_kernel_traitsILi192ELi64ELi64ELi4ES3_EELb0ELb0ELb1ELb0ELb0ELb0ELb1ELb1EEEvNS_16Flash_fwd_paramsE,"ax",@progbits
	.align	128
        .global         _ZN5flash24flash_fwd_splitkv_kernelI23Flash_fwd_kernel_traitsILi192ELi64ELi64ELi4ELb0ELb0EN7cutlass6half_tE19Flash_kernel_traitsILi192ELi64ELi64ELi4ES3_EELb0ELb0ELb1ELb0ELb0ELb0ELb1ELb1EEEvNS_16Flash_fwd_paramsE
        .type           _ZN5flash24flash_fwd_splitkv_kernelI23Flash_fwd_kernel_traitsILi192ELi64ELi64ELi4ELb0ELb0EN7cutlass6half_tE19Flash_kernel_traitsILi192ELi64ELi64ELi4ES3_EELb0ELb0ELb1ELb0ELb0ELb0ELb1ELb1EEEvNS_16Flash_fwd_paramsE,@function
        .size           _ZN5flash24flash_fwd_splitkv_kernelI23Flash_fwd_kernel_traitsILi192ELi64ELi64ELi4ELb0ELb0EN7cutlass6half_tE19Flash_kernel_traitsILi192ELi64ELi64ELi4ES3_EELb0ELb0ELb1ELb0ELb0ELb0ELb1ELb1EEEvNS_16Flash_fwd_paramsE,(.L_x_7478 - _ZN5flash24flash_fwd_splitkv_kernelI23Flash_fwd_kernel_traitsILi192ELi64ELi64ELi4ELb0ELb0EN7cutlass6half_tE19Flash_kernel_traitsILi192ELi64ELi64ELi4ES3_EELb0ELb0ELb1ELb0ELb0ELb0ELb1ELb1EEEvNS_16Flash_fwd_paramsE)
        .other          _ZN5flash24flash_fwd_splitkv_kernelI23Flash_fwd_kernel_traitsILi192ELi64ELi64ELi4ELb0ELb0EN7cutlass6half_tE19Flash_kernel_traitsILi192ELi64ELi64ELi4ES3_EELb0ELb0ELb1ELb0ELb0ELb0ELb1ELb1EEEvNS_16Flash_fwd_paramsE,@"STO_CUDA_ENTRY STV_DEFAULT"
_ZN5flash24flash_fwd_splitkv_kernelI23Flash_fwd_kernel_traitsILi192ELi64ELi64ELi4ELb0ELb0EN7cutlass6half_tE19Flash_kernel_traitsILi192ELi64ELi64ELi4ES3_EELb0ELb0ELb1ELb0ELb0ELb0ELb1ELb1EEEvNS_16Flash_fwd_paramsE:
.text._ZN5flash24flash_fwd_splitkv_kernelI23Flash_fwd_kernel_traitsILi192ELi64ELi64ELi4ELb0ELb0EN7cutlass6half_tE19Flash_kernel_traitsILi192ELi64ELi64ELi4ES3_EELb0ELb0ELb1ELb0ELb0ELb0ELb1ELb1EEEvNS_16Flash_fwd_paramsE:
        /* <DEDUP_REMOVED lines=22> */
[----:B------:R-:W-:Y:S01]  /*0160*/  IMAD.MOV R0, RZ, RZ, -R201 ;  /* 0x000000ffff007224 */ /* 0x000fe200078e0ac9 */
[----:B------:R-:W2:Y:S03]  /*0170*/  LDC.64 R6, c[0x0][0x2f8] ;  /* 0x0000be00ff067b82 */ /* 0x000ea60000000a00 */
[----:B------:R-:W-:-:S05]  /*0180*/  IMAD R0, R5, R0, UR5 ;  /* 0x0000000505007e24 */ /* 0x000fca000f8e0200 */
[----:B------:R-:W-:-:S13]  /*0190*/  ISETP.GE.U32.AND P3, PT, R0, R5, PT ;  /* 0x000000050000720c */ /* 0x000fda0003f66070 */
[----:B------:R-:W-:Y:S01]  /*01a0*/  @P3 IMAD.IADD R0, R0, 0x1, -R5 ;  /* 0x0000000100003824 */ /* 0x000fe200078e0a05 */
[----:B------:R-:W-:-:S04]  /*01b0*/  @P3 IADD3 R201, R201, 0x1, RZ ;  /* 0x00000001c9c93810 */ /* 0x000fc80007ffe0ff */
[-C--:B------:R-:W-:Y:S02]  /*01c0*/  ISETP.GE.U32.AND P2, PT, R0, R5.reuse, PT ;  /* 0x000000050000720c */ /* 0x080fe40003f46070 */
[----:B------:R-:W4:Y:S11]  /*01d0*/  LDC.U8 R0, c[0x0][0x3c2] ;  /* 0x0000f080ff007b82 */ /* 0x000f360000000000 */
[----:B------:R-:W-:Y:S01]  /*01e0*/  @P2 VIADD R201, R201, 0x1 ;  /* 0x00000001c9c92836 */ /* 0x000fe20000000000 */
[----:B------:R-:W-:-:S05]  /*01f0*/  @!P1 LOP3.LUT R201, RZ, R5, RZ, 0x33, !PT ;  /* 0x00000005ffc99212 */ /* 0x000fca00078e33ff */
[----:B---3--:R-:W-:-:S05]  /*0200*/  IMAD.WIDE R8, R201, 0x4, R8 ;  /* 0x00000004c9087825 */ /* 0x008fca00078e0208 */
[----:B------:R-:W3:Y:S04]  /*0210*/  @P0 LDG.E R10, desc[UR6][R8.64] ;  /* 0x00000006080a0981 */ /* 0x000ee8000c1e1900 */
[----:B------:R-:W3:Y:S01]  /*0220*/  @P0 LDG.E R199, desc[UR6][R8.64+0x4] ;  /* 0x0000040608c70981 */ /* 0x000ee2000c1e1900 */
[----:B----4-:R-:W-:Y:S01]  /*0230*/  ISETP.NE.AND P1, PT, R0, RZ, PT ;  /* 0x000000ff0000720c */ /* 0x010fe20003f25270 */
[----:B------:R-:W-:Y:S01]  /*0240*/  IMAD.MOV.U32 R11, RZ, RZ, -0x1 ;  /* 0xffffffffff0b7424 */ /* 0x000fe200078e00ff */
[----:B-1----:R-:W-:Y:S01]  /*0250*/  ISETP.EQ.U32.AND P2, PT, R2, RZ, PT ;  /* 0x000000ff0200720c */ /* 0x002fe20003f42070 */
[----:B--2---:R-:W-:Y:S01]  /*0260*/  IMAD.WIDE R6, R201, 0x4, R6 ;  /* 0x00000004c9067825 */ /* 0x004fe200078e0206 */
        /* <DEDUP_REMOVED lines=8> */
[----:B------:R-:W2:Y:S01]  /*02f0*/  S2UR UR4, SR_CTAID.Y ;  /* 0x00000000000479c3 */ /* 0x000ea20000002600 */
[----:B------:R-:W4:Y:S03]  /*0300*/  S2R R25, SR_CTAID.X ;  /* 0x0000000000197919 */ /* 0x000f260000002500 */
[----:B------:R-:W-:Y:S01]  /*0310*/  IMAD R148, R5, R148, UR5 ;  /* 0x0000000505947e24 */ /* 0x000fe2000f8e0294 */
        /* <DEDUP_REMOVED lines=10> */
.L_x_4796:
[----:B------:R-:W1:Y:S02]  /*03c0*/  LDC R85, c[0x0][0x2c8] ;  /* 0x0000b200ff557b82 */ /* 0x000e640000000800 */
.L_x_4797:
[----:B------:R-:W4:Y:S02]  /*03d0*/  LDC.64 R2, c[0x0][0x308] ;  /* 0x0000c200ff027b82 */ /* 0x000f240000000a00 */
[----:B----4-:R-:W-:-:S04]  /*03e0*/  ISETP.NE.U32.AND P1, PT, R2, RZ, PT ;  /* 0x000000ff0200720c */ /* 0x010fc80003f25070 */
[----:B------:R-:W-:-:S13]  /*03f0*/  ISETP.NE.AND.EX P1, PT, R3, RZ, PT, P1 ;  /* 0x000000ff0300720c */ /* 0x000fda0003f25310 */
[----:B------:R-:W4:Y:S02]  /*0400*/  @P1 LDC.64 R2, c[0x0][0x308] ;  /* 0x0000c200ff021b82 */ /* 0x000f240000000a00 */
[----:B----4-:R-:W-:-:S05]  /*0410*/  @P1 IMAD.WIDE R2, R201, 0x4, R2 ;  /* 0x00000004c9021825 */ /* 0x010fca00078e0202 */
[----:B--2---:R2:W5:Y:S01]  /*0420*/  @P1 LDG.E R7, desc[UR6][R2.64] ;  /* 0x0000000602071981 */ /* 0x004562000c1e1900 */
[----:B------:R-:W-:-:S05]  /*0430*/  IMAD.SHL.U32 R62, R25, 0x40, RZ ;  /* 0x00000040193e7824 */ /* 0x000fca00078e00ff */
[----:B---3--:R-:W-:-:S13]  /*0440*/  ISETP.GT.AND P0, PT, R199, R62, PT ;  /* 0x0000003ec700720c */ /* 0x008fda0003f04270 */
[----:B------:R-:W-:Y:S05]  /*0450*/  @!P0 EXIT ;  /* 0x000000000000894d */ /* 0x000fea0003800000 */
[----:B------:R-:W-:Y:S01]  /*0460*/  ULDC UR12, c[0x0][0x10] ;  /* 0x00000400000c7ab9 */ /* 0x000fe20000000800 */
[----:B------:R-:W2:Y:S01]  /*0470*/  LDC R0, c[0x0][0x10] ;  /* 0x00000400ff007b82 */ /* 0x000ea20000000800 */
[----:B------:R-:W-:Y:S01]  /*0480*/  ULDC UR10, c[0x0][0x2c8] ;  /* 0x0000b200000a7ab9 */ /* 0x000fe20000000800 */
[----:B------:R-:W-:Y:S01]  /*0490*/  UMOV UR14, URZ ;  /* 0x0000003f000e7c82 */ /* 0x000fe20008000000 */
[----:B------:R-:W-:Y:S01]  /*04a0*/  UIADD3 UR10, UR10, 0x3f, URZ ;  /* 0x0000003f0a0a7890 */ /* 0x000fe2000fffe03f */
[--C-:B-1---5:R-:W-:Y:S02]  /*04b0*/  IMAD.IADD R85, R85, 0x1, -R14.reuse ;  /* 0x0000000155557824 */ /* 0x122fe400078e0a0e */
[----:B------:R-:W-:Y:S01]  /*04c0*/  @P1 IMAD.IADD R134, R7, 0x1, -R14 ;  /* 0x0000000107861824 */ /* 0x000fe200078e0a0e */
[----:B------:R-:W-:-:S04]  /*04d0*/  USHF.R.S32.HI UR5, URZ, 0x1f, UR10 ;  /* 0x0000001f3f057899 */ /* 0x000fc8000801140a */
[----:B------:R-:W-:-:S04]  /*04e0*/  ULEA.HI UR5, UR5, UR10, URZ, 0x6 ;  /* 0x0000000a05057291 */ /* 0x000fc8000f8f303f */
[----:B------:R-:W-:-:S04]  /*04f0*/  ULEA.HI.SX32 UR13, UR5, UR12, 0x1a ;  /* 0x0000000c050d7291 */ /* 0x000fc8000f8fd23f */
[----:B------:R-:W-:Y:S01]  /*0500*/  UIADD3 UR13, UR13, -0x1, URZ ;  /* 0xffffffff0d0d7890 */ /* 0x000fe2000fffe03f */
[-C--:B--2---:R-:W-:Y:S02]  /*0510*/  IABS R2, R0.reuse ;  /* 0x0000000000027213 */ /* 0x084fe40000000000 */
[----:B------:R-:W-:Y:S02]  /*0520*/  IABS R0, R0 ;  /* 0x0000000000007213 */ /* 0x000fe40000000000 */
[----:B------:R-:W-:-:S03]  /*0530*/  R2UR UR11, R2 ;  /* 0x00000000020b72ca */ /* 0x000fc600000e0000 */
[----:B------:R-:W-:-:S10]  /*0540*/  IMAD.MOV R0, RZ, RZ, -R0 ;  /* 0x000000ffff007224 */ /* 0x000fd400078e0a00 */
        /* <DEDUP_REMOVED lines=8> */
[----:B------:R-:W-:Y:S02]  /*05d0*/  R2UR UR10, R2 ;  /* 0x00000000020a72ca */ /* 0x000fe400000e0000 */
[----:B------:R-:W1:Y:S01]  /*05e0*/  @!P1 LDC.64 R2, c[0x0][0x318] ;  /* 0x0000c600ff029b82 */ /* 0x000e620000000a00 */
[----:B------:R-:W-:-:S04]  /*05f0*/  UIADD3 UR5, URZ, -UR15, URZ ;  /* 0x8000000f3f057290 */ /* 0x000fc8000fffe03f */
[----:B------:R-:W-:-:S04]  /*0600*/  UIMAD UR5, UR5, UR11, URZ ;  /* 0x0000000b050572a4 */ /* 0x000fc8000f8e023f */
[----:B------:R-:W-:-:S03]  /*0610*/  UIMAD.WIDE.U32 UR14, UR15, UR5, UR14 ;  /* 0x000000050f0e72a5 */ /* 0x000fc6000f8e000e */
[----:B------:R-:W-:Y:S01]  /*0620*/  R2UR UR5, R0 ;  /* 0x00000000000572ca */ /* 0x000fe200000e0000 */
[----:B------:R-:W-:Y:S01]  /*0630*/  UIMAD.WIDE.U32 UR14, UR15, UR10, URZ ;  /* 0x0000000a0f0e72a5 */ /* 0x000fe2000f8e003f */
[----:B------:R-:W2:Y:S01]  /*0640*/  @!P1 LDC R0, c[0x0][0x2cc] ;  /* 0x0000b300ff009b82 */ /* 0x000ea20000000800 */
[----:B-1----:R-:W-:-:S10]  /*0650*/  @!P1 ISETP.NE.U32.AND P0, PT, R2, RZ, PT ;  /* 0x000000ff0200920c */ /* 0x002fd40003f05070 */
[----:B------:R-:W-:Y:S01]  /*0660*/  UIMAD UR5, UR15, UR5, UR10 ;  /* 0x000000050f0572a4 */ /* 0x000fe2000f8e020a */
[----:B------:R-:W-:-:S03]  /*0670*/  @!P1 ISETP.NE.AND.EX P0, PT, R3, RZ, PT, P0 ;  /* 0x000000ff0300920c */ /* 0x000fc60003f05300 */
[----:B------:R-:W-:Y:S01]  /*0680*/  UISETP.GT.U32.AND UP0, UPT, UR11, UR5, UPT ;  /* 0x000000050b00728c */ /* 0x000fe2000bf04070 */
[----:B--2---:R-:W-:-:S10]  /*0690*/  @!P1 SEL R0, R0, RZ, P0 ;  /* 0x000000ff00009207 */ /* 0x004fd40000000000 */
[----:B------:R-:W-:Y:S02]  /*06a0*/  @!UP0 UIADD3 UR5, UR5, -UR11, URZ ;  /* 0x8000000b05058290 */ /* 0x000fe4000fffe03f */
[----:B------:R-:W-:Y:S01]  /*06b0*/  @!UP0 UIADD3 UR15, UR15, 0x1, URZ ;  /* 0x000000010f0f8890 */ /* 0x000fe2000fffe03f */
[----:B------:R-:W-:Y:S01]  /*06c0*/  @!P1 IMAD.IADD R134, R85, 0x1, R0 ;  /* 0x0000000155869824 */ /* 0x000fe200078e0200 */
[----:B------:R-:W-:Y:S02]  /*06d0*/  UISETP.GE.U32.AND UP1, UPT, UR5, UR11, UPT ;  /* 0x0000000b0500728c */ /* 0x000fe4000bf26070 */
[----:B------:R-:W-:Y:S01]  /*06e0*/  UISETP.GE.AND UP0, UPT, UR13, URZ, UPT ;  /* 0x0000003f0d00728c */ /* 0x000fe2000bf06270 */
[----:B------:R-:W-:-:S05]  /*06f0*/  VIADD R3, R134, 0x3f ;  /* 0x0000003f86037836 */ /* 0x000fca0000000000 */
[----:B------:R-:W-:-:S03]  /*0700*/  SHF.R.S32.HI R0, RZ, 0x1f, R3 ;  /* 0x0000001fff007819 */ /* 0x000fc60000011403 */
[----:B------:R-:W-:Y:S01]  /*0710*/  @UP1 UIADD3 UR15, UR15, 0x1, URZ ;  /* 0x000000010f0f1890 */ /* 0x000fe2000fffe03f */
[----:B------:R-:W-:Y:S01]  /*0720*/  LEA.HI R3, R0, R3, RZ, 0x6 ;  /* 0x0000000300037211 */ /* 0x000fe200078f30ff */
[----:B------:R-:W-:Y:S02]  /*0730*/  UISETP.NE.AND UP1, UPT, UR12, URZ, UPT ;  /* 0x0000003f0c00728c */ /* 0x000fe4000bf25270 */
[----:B------:R-:W-:Y:S01]  /*0740*/  @!UP0 UIADD3 UR15, -UR15, URZ, URZ ;  /* 0x0000003f0f0f8290 */ /* 0x000fe2000fffe13f */
[----:B------:R-:W-:-:S08]  /*0750*/  SHF.R.S32.HI R3, RZ, 0x6, R3 ;  /* 0x00000006ff037819 */ /* 0x000fd00000011403 */
[----:B------:R-:W-:-:S04]  /*0760*/  @!UP1 ULOP3.LUT UR15, URZ, UR12, URZ, 0x33, !UPT ;  /* 0x0000000c3f0f9292 */ /* 0x000fc8000f8e333f */
[----:B------:R-:W-:Y:S02]  /*0770*/  UIMAD UR18, UR15, UR4, URZ ;  /* 0x000000040f1272a4 */ /* 0x000fe4000f8e023f */
[----:B------:R-:W-:-:S05]  /*0780*/  IMAD.U32 R0, RZ, RZ, UR15 ;  /* 0x0000000fff007e24 */ /* 0x000fca000f8e00ff */
[----:B------:R-:W-:-:S04]  /*0790*/  VIADDMNMX R0, R0, UR18, R3, PT ;  /* 0x0000001200007c46 */ /* 0x000fc8000b800103 */
[----:B------:R-:W-:-:S13]  /*07a0*/  R2UR UR21, R0 ;  /* 0x00000000001572ca */ /* 0x000fda00000e0000 */
[----:B------:R-:W-:-:S06]  /*07b0*/  UISETP.GE.AND UP0, UPT, UR18, UR21, UPT ;  /* 0x000000151200728c */ /* 0x000fcc000bf06270 */
[----:B------:R-:W-:-:S13]  /*07c0*/  PLOP3.LUT P0, PT, PT, PT, UP0, 0x80, 0x0 ;  /* 0x000000000000781c */ /* 0x000fda0003f0f008 */
[----:B------:R-:W-:Y:S05]  /*07d0*/  @!P0 BRA `(.L_x_4798) ;  /* 0x0000000800588947 */ /* 0x000fea0003800000 */
[----:B------:R-:W1:Y:S01]  /*07e0*/  LDC.64 R2, c[0x0][0x2c0] ;  /* 0x0000b000ff027b82 */ /* 0x000e620000000a00 */
[----:B------:R-:W-:Y:S01]  /*07f0*/  SHF.R.S32.HI R7, RZ, 0x1f, R60 ;  /* 0x0000001fff077819 */ /* 0x000fe2000001143c */
[----:B------:R-:W-:Y:S03]  /*0800*/  BSSY B0, `(.L_x_4799) ;  /* 0x000002a000007945 */ /* 0x000fe60003800000 */
[----:B------:R-:W-:-:S04]  /*0810*/  LEA.HI R4, R7, R60, RZ, 0x4 ;  /* 0x0000003c07047211 */ /* 0x000fc800078f20ff */
[----:B------:R-:W-:-:S05]  /*0820*/  LOP3.LUT R7, R4, 0xfffffff0, RZ, 0xc0, !PT ;  /* 0xfffffff004077812 */ /* 0x000fca00078ec0ff */
[----:B------:R-:W-:-:S05]  /*0830*/  IMAD.IADD R60, R60, 0x1, -R7 ;  /* 0x000000013c3c7824 */ /* 0x000fca00078e0a07 */
[----:B------:R-:W-:Y:S01]  /*0840*/  ISETP.NE.AND P6, PT, R60, RZ, PT ;  /* 0x000000ff3c00720c */ /* 0x000fe20003fc5270 */
[----:B-1----:R-:W-:Y:S01]  /*0850*/  IMAD R2, R2, UR4, R201 ;  /* 0x0000000402027c24 */ /* 0x002fe2000f8e02c9 */
[----:B------:R-:W-:-:S03]  /*0860*/  ULDC UR4, c[0x0][0x2dc] ;  /* 0x0000b70000047ab9 */ /* 0x000fc60000000800 */
        /* <DEDUP_REMOVED lines=35> */
.L_x_4800:
[----:B------:R-:W-:Y:S05]  /*0aa0*/  BSYNC B0 ;  /* 0x0000000000007941 */ /* 0x000fea0003800000 */
.L_x_4799:
        /* <DEDUP_REMOVED lines=11> */
.L_x_4802:
[----:B------:R-:W-:Y:S05]  /*0b60*/  BSYNC B0 ;  /* 0x0000000000007941 */ /* 0x000fea0003800000 */
.L_x_4801:
        /* <DEDUP_REMOVED lines=10> */
.L_x_4804:
[----:B------:R-:W-:Y:S05]  /*0c10*/  BSYNC B0 ;  /* 0x0000000000007941 */ /* 0x000fea0003800000 */
.L_x_4803:
        /* <DEDUP_REMOVED lines=10> */
.L_x_4806:
[----:B------:R-:W-:Y:S05]  /*0cc0*/  BSYNC B0 ;  /* 0x0000000000007941 */ /* 0x000fea0003800000 */
.L_x_4805:
        /* <DEDUP_REMOVED lines=11> */
.L_x_4808:
[----:B------:R-:W-:Y:S05]  /*0d80*/  BSYNC B0 ;  /* 0x0000000000007941 */ /* 0x000fea0003800000 */
.L_x_4807:
        /* <DEDUP_REMOVED lines=9> */
.L_x_4810:
[----:B------:R-:W-:Y:S05]  /*0e20*/  BSYNC B0 ;  /* 0x0000000000007941 */ /* 0x000fea0003800000 */
.L_x_4809:
        /* <DEDUP_REMOVED lines=9> */
.L_x_4812:
[----:B------:R-:W-:Y:S05]  /*0ec0*/  BSYNC B0 ;  /* 0x0000000000007941 */ /* 0x000fea0003800000 */
.L_x_4811:
        /* <DEDUP_REMOVED lines=9> */
.L_x_4814:
[----:B------:R-:W-:Y:S05]  /*0f60*/  BSYNC B0 ;  /* 0x0000000000007941 */ /* 0x000fea0003800000 */
.L_x_4813:
        /* <DEDUP_REMOVED lines=29> */
.L_x_4798:
        /* <DEDUP_REMOVED lines=11> */
[----:B------:R-:W-:Y:S02]  /*11f0*/  SHF.R.S32.HI R129, RZ, 0x1f, R201 ;  /* 0x0000001fff817819 */ /* 0x000fe400000114c9 */
        /* <DEDUP_REMOVED lines=17> */
.L_x_4815:
[----:B------:R-:W-:-:S13]  /*1310*/  PLOP3.LUT P0, PT, PT, PT, UP1, 0x40, 0x0 ;  /* 0x000000000000781c */ /* 0x000fda0003f0e818 */
[----:B------:R-:W-:Y:S05]  /*1320*/  @P0 BRA `(.L_x_4816) ;  /* 0x0000000400400947 */ /* 0x000fea0003800000 */
[----:B------:R-:W2:Y:S01]  /*1330*/  LDC R11, c[0x0][0x380] ;  /* 0x0000e000ff0b7b82 */ /* 0x000ea20000000800 */
[----:B------:R-:W-:-:S06]  /*1340*/  ULEA UR4, UR21, 0xffffffc0, 0x6 ;  /* 0xffffffc015047891 */ /* 0x000fcc000f8e303f */
[----:B------:R-:W-:Y:S01]  /*1350*/  MOV R0, UR4 ;  /* 0x0000000400007c02 */ /* 0x000fe20008000f00 */
[----:B------:R-:W3:Y:S01]  /*1360*/  LDC.64 R158, c[0x0][0x248] ;  /* 0x00009200ff9e7b82 */ /* 0x000ee20000000a00 */
[----:B------:R-:W-:Y:S01]  /*1370*/  ULDC.64 UR4, c[0x0][0x230] ;  /* 0x00008c0000047ab9 */ /* 0x000fe20000000a00 */
[----:B--2---:R-:W-:-:S04]  /*1380*/  IABS R4, R11 ;  /* 0x0000000b00047213 */ /* 0x004fc80000000000 */
[----:B------:R-:W2:Y:S08]  /*1390*/  I2F.RP R5, R4 ;  /* 0x0000000400057306 */ /* 0x000eb00000209400 */
[----:B--2---:R-:W2:Y:S02]  /*13a0*/  MUFU.RCP R6, R5 ;  /* 0x0000000500067308 */ /* 0x004ea40000001000 */
[----:B--2---:R-:W-:-:S06]  /*13b0*/  IADD3 R6, R6, 0xffffffe, RZ ;  /* 0x0ffffffe06067810 */ /* 0x004fcc0007ffe0ff */
[----:B------:R-:W1:Y:S02]  /*13c0*/  F2I.FTZ.U32.TRUNC.NTZ R7, R6 ;  /* 0x0000000600077305 */ /* 0x000e64000021f000 */
[----:B-1----:R-:W-:Y:S02]  /*13d0*/  IMAD.MOV R3, RZ, RZ, -R7 ;  /* 0x000000ffff037224 */ /* 0x002fe400078e0a07 */
[----:B------:R-:W-:Y:S02]  /*13e0*/  IMAD.MOV.U32 R6, RZ, RZ, RZ ;  /* 0x000000ffff067224 */ /* 0x000fe400078e00ff */
[----:B------:R-:W-:Y:S01]  /*13f0*/  IMAD R2, R3, R4, RZ ;  /* 0x0000000403027224 */ /* 0x000fe200078e02ff */
[----:B------:R-:W-:-:S03]  /*1400*/  IABS R3, R0 ;  /* 0x0000000000037213 */ /* 0x000fc60000000000 */
[----:B------:R-:W-:Y:S02]  /*1410*/  IMAD.HI.U32 R2, R7, R2, R6 ;  /* 0x0000000207027227 */ /* 0x000fe400078e0006 */
[----:B------:R-:W1:Y:S04]  /*1420*/  LDC R7, c[0x0][0x278] ;  /* 0x00009e00ff077b82 */ /* 0x000e680000000800 */
[----:B------:R-:W-:-:S05]  /*1430*/  IMAD.HI.U32 R21, R2, R3, RZ ;  /* 0x0000000302157227 */ /* 0x000fca00078e00ff */
[----:B------:R-:W-:-:S05]  /*1440*/  IADD3 R2, -R21, RZ, RZ ;  /* 0x000000ff15027210 */ /* 0x000fca0007ffe1ff */
        /* <DEDUP_REMOVED lines=11> */
[----:B------:R-:W-:-:S06]  /*1500*/  IMAD.WIDE R4, R21, 0x4, R202 ;  /* 0x0000000415047825 */ /* 0x000fcc00078e02ca */
[----:B------:R2:W4:Y:S01]  /*1510*/  LDG.E R4, desc[UR6][R4.64] ;  /* 0x0000000604047981 */ /* 0x000522000c1e1900 */
[----:B-1----:R-:W-:Y:S01]  /*1520*/  IABS R2, R7 ;  /* 0x0000000700027213 */ /* 0x002fe20000000000 */
[----:B------:R-:W-:-:S03]  /*1530*/  IMAD.MOV R21, RZ, RZ, -R21 ;  /* 0x000000ffff157224 */ /* 0x000fc600078e0a15 */
[----:B------:R-:W1:Y:S01]  /*1540*/  I2F.RP R12, R2 ;  /* 0x00000002000c7306 */ /* 0x000e620000209400 */
[----:B------:R-:W-:-:S05]  /*1550*/  IMAD R21, R11, R21, R0 ;  /* 0x000000150b157224 */ /* 0x000fca00078e0200 */
[----:B------:R-:W-:Y:S02]  /*1560*/  SHF.R.S32.HI R19, RZ, 0x1f, R21 ;  /* 0x0000001fff137819 */ /* 0x000fe40000011415 */
[----:B-1----:R-:W1:Y:S01]  /*1570*/  MUFU.RCP R8, R12 ;  /* 0x0000000c00087308 */ /* 0x002e620000001000 */
[----:B--2---:R-:W-:Y:S01]  /*1580*/  IABS R5, R148 ;  /* 0x0000009400057213 */ /* 0x004fe20000000000 */
[----:B-1----:R-:W-:-:S06]  /*1590*/  VIADD R8, R8, 0xffffffe ;  /* 0x0ffffffe08087836 */ /* 0x002fcc0000000000 */
[----:B-----5:R-:W1:Y:S02]  /*15a0*/  F2I.FTZ.U32.TRUNC.NTZ R9, R8 ;  /* 0x0000000800097305 */ /* 0x020e64000021f000 */
[----:B-1----:R-:W-:Y:S01]  /*15b0*/  IADD3 R3, RZ, -R9, RZ ;  /* 0x80000009ff037210 */ /* 0x002fe20007ffe0ff */
[----:B------:R-:W-:-:S04]  /*15c0*/  IMAD.MOV.U32 R8, RZ, RZ, RZ ;  /* 0x000000ffff087224 */ /* 0x000fc800078e00ff */
[----:B------:R-:W-:-:S04]  /*15d0*/  IMAD R6, R3, R2, RZ ;  /* 0x0000000203067224 */ /* 0x000fc800078e02ff */
[----:B------:R-:W-:-:S06]  /*15e0*/  IMAD.HI.U32 R6, R9, R6, R8 ;  /* 0x0000000609067227 */ /* 0x000fcc00078e0008 */
        /* <DEDUP_REMOVED lines=25> */
[----:B------:R-:W-:Y:S02]  /*1780*/  IMAD R8, R21, R159, R8 ;  /* 0x0000009f15087224 */ /* 0x000fe400078e0208 */
[----:B------:R-:W-:Y:S02]  /*1790*/  IMAD R9, R7, UR4, RZ ;  /* 0x0000000407097c24 */ /* 0x000fe4000f8e02ff */
[----:B------:R-:W-:Y:S01]  /*17a0*/  IMAD.WIDE.U32 R4, R4, R2, RZ ;  /* 0x0000000204047225 */ /* 0x000fe200078e00ff */
[----:B------:R-:W-:-:S03]  /*17b0*/  IADD3 R13, R13, R8, RZ ;  /* 0x000000080d0d7210 */ /* 0x000fc60007ffe0ff */
[C---:B------:R-:W-:Y:S02]  /*17c0*/  IMAD R9, R6.reuse, UR5, R9 ;  /* 0x0000000506097c24 */ /* 0x040fe4000f8e0209 */
[----:B------:R-:W-:Y:S01]  /*17d0*/  IMAD.WIDE.U32 R14, R6, UR4, R12 ;  /* 0x00000004060e7c25 */ /* 0x000fe2000f8e000c */
[----:B------:R-:W-:-:S03]  /*17e0*/  MOV R12, R4 ;  /* 0x00000004000c7202 */ /* 0x000fc60000000f00 */
[----:B------:R-:W-:Y:S01]  /*17f0*/  IMAD.IADD R11, R5, 0x1, R3 ;  /* 0x00000001050b7824 */ /* 0x000fe200078e0203 */
[----:B------:R-:W-:Y:S02]  /*1800*/  IADD3 R13, R15, R9, RZ ;  /* 0x000000090f0d7210 */ /* 0x000fe40007ffe0ff */
[----:B------:R-:W-:Y:S01]  /*1810*/  MOV R8, R14 ;  /* 0x0000000e00087202 */ /* 0x000fe20000000f00 */
[----:B------:R-:W-:Y:S06]  /*1820*/  BRA `(.L_x_4817) ;  /* 0x0000000400487947 */ /* 0x000fec0003800000 */
.L_x_4816:
[----:B------:R-:W2:Y:S01]  /*1830*/  LDC R13, c[0x0][0x278] ;  /* 0x00009e00ff0d7b82 */ /* 0x000ea20000000800 */
[----:B-1----:R-:W-:Y:S01]  /*1840*/  IABS R2, R148 ;  /* 0x0000009400027213 */ /* 0x002fe20000000000 */
[----:B------:R-:W-:Y:S01]  /*1850*/  ULEA UR4, UR21, 0xffffffc0, 0x6 ;  /* 0xffffffc015047891 */ /* 0x000fe2000f8e303f */
[----:B------:R-:W-:-:S13]  /*1860*/  ISETP.NE.AND P3, PT, R11, -0x1, PT ;  /* 0xffffffff0b00780c */ /* 0x000fda0003f65270 */
[----:B------:R-:W1:Y:S01]  /*1870*/  @P3 LDC.64 R158, c[0x0][0x248] ;  /* 0x00009200ff9e3b82 */ /* 0x000e620000000a00 */
[----:B------:R-:W-:Y:S01]  /*1880*/  @P3 IMAD.IADD R16, R14, 0x1, R11 ;  /* 0x000000010e103824 */ /* 0x000fe200078e020b */
[----:B--2---:R-:W-:-:S04]  /*1890*/  IABS R3, R13 ;  /* 0x0000000d00037213 */ /* 0x004fc80000000000 */
[----:B------:R-:W2:Y:S01]  /*18a0*/  I2F.RP R6, R3 ;  /* 0x0000000300067306 */ /* 0x000ea20000209400 */
[C---:B-1----:R-:W-:Y:S02]  /*18b0*/  @P3 IMAD R7, R16.reuse, R159, RZ ;  /* 0x0000009f10073224 */ /* 0x042fe400078e02ff */
[----:B------:R-:W-:-:S05]  /*18c0*/  @P3 IMAD.WIDE.U32 R16, R16, R158, RZ ;  /* 0x0000009e10103225 */ /* 0x000fca00078e00ff */
[----:B--2---:R-:W1:Y:S01]  /*18d0*/  MUFU.RCP R4, R6 ;  /* 0x0000000600047308 */ /* 0x004e620000001000 */
[----:B------:R-:W-:Y:S02]  /*18e0*/  @P3 IMAD.IADD R7, R17, 0x1, R7 ;  /* 0x0000000111073824 */ /* 0x000fe400078e0207 */
[----:B------:R-:W-:Y:S02]  /*18f0*/  @P3 IMAD.MOV.U32 R8, RZ, RZ, R16 ;  /* 0x000000ffff083224 */ /* 0x000fe400078e0010 */
[----:B-1----:R-:W-:-:S04]  /*1900*/  VIADD R4, R4, 0xffffffe ;  /* 0x0ffffffe04047836 */ /* 0x002fc80000000000 */
[----:B------:R-:W1:Y:S02]  /*1910*/  F2I.FTZ.U32.TRUNC.NTZ R5, R4 ;  /* 0x0000000400057305 */ /* 0x000e64000021f000 */
[----:B-1----:R-:W-:Y:S01]  /*1920*/  IMAD.MOV R0, RZ, RZ, -R5 ;  /* 0x000000ffff007224 */ /* 0x002fe200078e0a05 */
[----:B------:R-:W-:-:S03]  /*1930*/  MOV R4, RZ ;  /* 0x000000ff00047202 */ /* 0x000fc60000000f00 */
[----:B------:R-:W-:-:S04]  /*1940*/  IMAD R15, R0, R3, RZ ;  /* 0x00000003000f7224 */ /* 0x000fc800078e02ff */
[----:B------:R-:W-:Y:S02]  /*1950*/  IMAD.HI.U32 R15, R5, R15, R4 ;  /* 0x0000000f050f7227 */ /* 0x000fe400078e0004 */
[----:B------:R-:W1:Y:S04]  /*1960*/  @P3 LDC.64 R4, c[0x0][0x250] ;  /* 0x00009400ff043b82 */ /* 0x000e680000000a00 */
[----:B------:R-:W-:-:S04]  /*1970*/  IMAD.HI.U32 R15, R15, R2, RZ ;  /* 0x000000020f0f7227 */ /* 0x000fc800078e00ff */
        /* <DEDUP_REMOVED lines=9> */
[----:B------:R-:W-:Y:S01]  /*1a10*/  ISETP.GE.AND P1, PT, R0, RZ, PT ;  /* 0x000000ff0000720c */ /* 0x000fe20003f26270 */
[----:B------:R-:W-:-:S05]  /*1a20*/  IMAD.U32 R0, RZ, RZ, UR4 ;  /* 0x00000004ff007e24 */ /* 0x000fca000f8e00ff */
[----:B------:R-:W-:Y:S02]  /*1a30*/  @P2 IADD3 R15, R15, 0x1, RZ ;  /* 0x000000010f0f2810 */ /* 0x000fe40007ffe0ff */
[----:B------:R-:W-:-:S05]  /*1a40*/  SHF.R.S32.HI R19, RZ, 0x1f, R0 ;  /* 0x0000001fff137819 */ /* 0x000fca0000011400 */
[----:B------:R-:W-:Y:S01]  /*1a50*/  @!P1 IADD3 R15, -R15, RZ, RZ ;  /* 0x000000ff0f0f9210 */ /* 0x000fe20007ffe1ff */
        /* <DEDUP_REMOVED lines=14> */
.L_x_4818:
        /* <DEDUP_REMOVED lines=17> */
[----:B------:R-:W-:Y:S02]  /*1c50*/  IADD3 R13, R13, R3, RZ ;  /* 0x000000030d0d7210 */ /* 0x000fe40007ffe0ff */
[----:B------:R-:W-:Y:S01]  /*1c60*/  MOV R6, R15 ;  /* 0x0000000f00067202 */ /* 0x000fe20000000f00 */
        /* <DEDUP_REMOVED lines=14> */
.L_x_4817:
[----:B-----5:R1:W5:Y:S01]  /*1d50*/  @P4 LDG.E R9, desc[UR6][R156.64] ;  /* 0x000000069c094981 */ /* 0x020362000c1e1900 */
[----:B------:R-:W-:Y:S01]  /*1d60*/  SHF.R.S32.HI R17, RZ, 0x1f, R60 ;  /* 0x0000001fff117819 */ /* 0x000fe2000001143c */
[----:B------:R-:W-:Y:S01]  /*1d70*/  ULDC UR22, c[0x0][0x2d0] ;  /* 0x0000b40000167ab9 */ /* 0x000fe20000000800 */
[----:B------:R-:W-:Y:S01]  /*1d80*/  ISETP.NE.AND P0, PT, R10, -0x1, PT ;  /* 0xffffffff0a00780c */ /* 0x000fe20003f05270 */
[----:B------:R-:W-:Y:S01]  /*1d90*/  ULDC.64 UR4, c[0x0][0x268] ;  /* 0x00009a0000047ab9 */ /* 0x000fe20000000a00 */
[CC--:B------:R-:W-:Y:S01]  /*1da0*/  LEA.HI R63, R17.reuse, R60.reuse, RZ, 0x3 ;  /* 0x0000003c113f7211 */ /* 0x0c0fe200078f18ff */
[----:B------:R-:W2:Y:S01]  /*1db0*/  LDC R138, c[0x0][0x2e0] ;  /* 0x0000b800ff8a7b82 */ /* 0x000ea20000000800 */
[----:B------:R-:W-:Y:S01]  /*1dc0*/  LEA.HI R15, R17, R60, RZ, 0x4 ;  /* 0x0000003c110f7211 */ /* 0x000fe200078f20ff */
[----:B------:R-:W-:Y:S01]  /*1dd0*/  ULDC.64 UR10, c[0x0][0x258] ;  /* 0x00009600000a7ab9 */ /* 0x000fe20000000a00 */
[----:B------:R-:W-:Y:S01]  /*1de0*/  SHF.R.S32.HI R150, RZ, 0x3, R63 ;  /* 0x00000003ff967819 */ /* 0x000fe2000001143f */
[----:B------:R-:W-:Y:S01]  /*1df0*/  IMAD.MOV.U32 R46, RZ, RZ, 0x10 ;  /* 0x00000010ff2e7424 */ /* 0x000fe200078e00ff */
[----:B------:R-:W-:Y:S01]  /*1e00*/  LOP3.LUT R63, R63, 0xfffffff8, RZ, 0xc0, !PT ;  /* 0xfffffff83f3f7812 */ /* 0x000fe200078ec0ff */
[----:B------:R-:W-:Y:S01]  /*1e10*/  IMAD.MOV.U32 R45, RZ, RZ, 0x20 ;  /* 0x00000020ff2d7424 */ /* 0x000fe200078e00ff */
[----:B------:R-:W-:Y:S01]  /*1e20*/  SHF.R.S32.HI R64, RZ, 0x4, R15 ;  /* 0x00000004ff407819 */ /* 0x000fe2000001140f */
[----:B------:R-:W-:Y:S01]  /*1e30*/  IMAD.SHL.U32 R27, R150, 0x40, RZ ;  /* 0x00000040961b7824 */ /* 0x000fe200078e00ff */
[--C-:B------:R-:W-:Y:S01]  /*1e40*/  SHF.R.S32.HI R151, RZ, 0x1f, R150.reuse ;  /* 0x0000001fff977819 */ /* 0x100fe20000011496 */
[----:B------:R-:W-:Y:S01]  /*1e50*/  IMAD.IADD R63, R60, 0x1, -R63 ;  /* 0x000000013c3f7824 */ /* 0x000fe200078e0a3f */
[C---:B------:R-:W-:Y:S01]  /*1e60*/  LEA.HI R3, R15.reuse, R64, RZ, 0x1 ;  /* 0x000000400f037211 */ /* 0x040fe200078f08ff */
[----:B------:R-:W3:Y:S01]  /*1e70*/  @!P0 LDC.64 R4, c[0x0][0x228] ;  /* 0x00008a00ff048b82 */ /* 0x000ee20000000a00 */
[----:B------:R-:W-:Y:S01]  /*1e80*/  LOP3.LUT R15, R15, 0xfffffff0, RZ, 0xc0, !PT ;  /* 0xfffffff00f0f7812 */ /* 0x000fe200078ec0ff */
[----:B------:R-:W-:Y:S01]  /*1e90*/  IMAD.SHL.U32 R14, R63, 0x8, RZ ;  /* 0x000000083f0e7824 */ /* 0x000fe200078e00ff */
[----:B------:R-:W-:Y:S01]  /*1ea0*/  LOP3.LUT R3, R3, 0xfffffffe, RZ, 0xc0, !PT ;  /* 0xfffffffe03037812 */ /* 0x000fe200078ec0ff */
[----:B------:R-:W-:Y:S01]  /*1eb0*/  IMAD.WIDE R24, R25, 0x40, R150 ;  /* 0x0000004019187825 */ /* 0x000fe200078e0296 */
[----:B------:R-:W-:-:S02]  /*1ec0*/  LOP3.LUT R27, R27, 0x1c0, RZ, 0xc0, !PT ;  /* 0x000001c01b1b7812 */ /* 0x000fc400078ec0ff */
[----:B------:R-:W-:Y:S01]  /*1ed0*/  IADD3 R28, P1, R14, R12, RZ ;  /* 0x0000000c0e1c7210 */ /* 0x000fe20007f3e0ff */
[----:B------:R-:W-:Y:S01]  /*1ee0*/  IMAD.IADD R16, R60, 0x1, -R15 ;  /* 0x000000013c107824 */ /* 0x000fe200078e0a0f */
[--C-:B------:R-:W-:Y:S01]  /*1ef0*/  SHF.R.S32.HI R15, RZ, 0x1f, R14.reuse ;  /* 0x0000001fff0f7819 */ /* 0x100fe2000001140e */
[----:B------:R-:W-:Y:S01]  /*1f00*/  IMAD.IADD R64, R64, 0x1, -R3 ;  /* 0x0000000140407824 */ /* 0x000fe200078e0a03 */
[----:B------:R-:W-:Y:S01]  /*1f10*/  LOP3.LUT R23, R27, 0x38, R14, 0xf8, !PT ;  /* 0x000000381b177812 */ /* 0x000fe200078ef80e */
[----:B------:R-:W4:Y:S01]  /*1f20*/  LDC.64 R2, c[0x0][0x240] ;  /* 0x00009000ff027b82 */ /* 0x000f220000000a00 */
[----:B------:R-:W-:Y:S01]  /*1f30*/  SHF.R.U32.HI R140, RZ, 0x3, R27 ;  /* 0x00000003ff8c7819 */ /* 0x000fe2000001161b */
[----:B------:R-:W-:Y:S01]  /*1f40*/  IMAD.X R29, R15, 0x1, R11, P1 ;  /* 0x000000010f1d7824 */ /* 0x000fe200008e060b */
[C---:B------:R-:W-:Y:S01]  /*1f50*/  ISETP.GE.AND P2, PT, R14.reuse, UR22, PT ;  /* 0x000000160e007c0c */ /* 0x040fe2000bf46270 */
[----:B------:R-:W-:Y:S01]  /*1f60*/  VIADD R11, R14, 0x40 ;  /* 0x000000400e0b7836 */ /* 0x000fe20000000000 */
[----:B------:R-:W-:Y:S01]  /*1f70*/  LOP3.LUT R140, R23, R140, RZ, 0x3c, !PT ;  /* 0x0000008c178c7212 */ /* 0x000fe200078e3cff */
[----:B------:R-:W-:Y:S01]  /*1f80*/  IMAD R27, R7, UR4, RZ ;  /* 0x00000004071b7c24 */ /* 0x000fe2000f8e02ff */
[----:B------:R-:W-:Y:S01]  /*1f90*/  SHF.R.S32.HI R23, RZ, 0x1f, R16 ;  /* 0x0000001fff177819 */ /* 0x000fe20000011410 */
[----:B------:R-:W-:Y:S01]  /*1fa0*/  IMAD R141, R151, R158, RZ ;  /* 0x0000009e978d7224 */ /* 0x000fe200078e02ff */
[----:B------:R-:W-:Y:S01]  /*1fb0*/  ISETP.GE.AND P1, PT, R11, UR22, PT ;  /* 0x000000160b007c0c */ /* 0x000fe2000bf26270 */
[C---:B------:R-:W-:Y:S01]  /*1fc0*/  IMAD R144, R6.reuse, UR5, R27 ;  /* 0x0000000506907c24 */ /* 0x040fe2000f8e021b */
[----:B------:R-:W-:Y:S01]  /*1fd0*/  LEA.HI R12, R23, R16, RZ, 0x3 ;  /* 0x00000010170c7211 */ /* 0x000fe200078f18ff */
[----:B------:R-:W-:Y:S01]  /*1fe0*/  IMAD.WIDE.U32 R26, R6, UR4, R28 ;  /* 0x00000004061a7c25 */ /* 0x000fe2000f8e001c */
[----:B------:R-:W-:Y:S01]  /*1ff0*/  LEA.HI R23, R17, R60, RZ, 0x6 ;  /* 0x0000003c11177211 */ /* 0x000fe200078f30ff */
[----:B------:R-:W-:Y:S01]  /*2000*/  ULDC.64 UR4, c[0x0][0x250] ;  /* 0x0000940000047ab9 */ /* 0x000fe20000000a00 */
[----:B------:R-:W-:Y:S01]  /*2010*/  SEL R139, RZ, 0xffffffff, P1 ;  /* 0xffffffffff8b7807 */ /* 0x000fe20000800000 */
[----:B------:R-:W-:Y:S01]  /*2020*/  IMAD.IADD R145, R27, 0x1, R144 ;  /* 0x000000011b917824 */ /* 0x000fe200078e0290 */
[----:B------:R-:W-:Y:S01]  /*2030*/  SEL R18, RZ, 0x1, P2 ;  /* 0x00000001ff127807 */ /* 0x000fe20001000000 */
[----:B------:R-:W-:Y:S01]  /*2040*/  IMAD.SHL.U32 R23, R23, 0x8, RZ ;  /* 0x0000000817177824 */ /* 0x000fe200078e00ff */
[----:B------:R-:W-:Y:S01]  /*2050*/  SHF.R.S32.HI R82, RZ, 0x1f, R85 ;  /* 0x0000001fff527819 */ /* 0x000fe20000011455 */
[----:B------:R-:W-:Y:S01]  /*2060*/  IMAD.SHL.U32 R139, R139, 0x2, RZ ;  /* 0x000000028b8b7824 */ /* 0x000fe200078e00ff */
[----:B------:R-:W-:Y:S01]  /*2070*/  LOP3.LUT R29, R12, 0xfffffff8, RZ, 0xc0, !PT ;  /* 0xfffffff80c1d7812 */ /* 0x000fe200078ec0ff */
[----:B------:R-:W-:Y:S01]  /*2080*/  IMAD.MOV.U32 R144, RZ, RZ, R26 ;  /* 0x000000ffff907224 */ /* 0x000fe200078e001a */
[----:B------:R-:W-:Y:S01]  /*2090*/  LOP3.LUT R140, R140, 0xfffffe00, R23, 0xf8, !PT ;  /* 0xfffffe008c8c7812 */ /* 0x000fe200078ef817 */
[----:B----4-:R-:W-:Y:S01]  /*20a0*/  @P0 IMAD.WIDE.U32 R22, R10, R2, RZ ;  /* 0x000000020a160225 */ /* 0x010fe200078e00ff */
[----:B------:R-:W-:Y:S01]  /*20b0*/  LOP3.LUT R139, R139, 0x2, R18, 0xe2, !PT ;  /* 0x000000028b8b7812 */ /* 0x000fe200078ee212 */
[----:B------:R-:W-:Y:S01]  /*20c0*/  USHF.L.U64.HI UR19, UR4, 0x4, UR5 ;  /* 0x0000000404137899 */ /* 0x000fe20008010205 */
[----:B------:R-:W-:Y:S01]  /*20d0*/  LEA.HI R82, R82, R85, RZ, 0x6 ;  /* 0x0000005552527211 */ /* 0x000fe200078f30ff */
[-C--:B---3--:R-:W-:Y:S01]  /*20e0*/  @!P0 IMAD R18, R129, R4.reuse, RZ ;  /* 0x0000000481128224 */ /* 0x088fe200078e02ff */
[----:B------:R-:W-:Y:S01]  /*20f0*/  SHF.R.S32.HI R149, RZ, 0x1f, R148 ;  /* 0x0000001fff957819 */ /* 0x000fe20000011494 */
[----:B------:R-:W-:Y:S01]  /*2100*/  @!P0 IMAD.WIDE.U32 R26, R201, R4, RZ ;  /* 0x00000004c91a8225 */ /* 0x000fe200078e00ff */
[----:B------:R-:W-:Y:S01]  /*2110*/  SHF.R.S32.HI R82, RZ, 0x6, R82 ;  /* 0x00000006ff527819 */ /* 0x000fe20000011452 */
[----:B------:R-:W-:Y:S01]  /*2120*/  USHF.L.U32 UR20, UR4, 0x4, URZ ;  /* 0x0000000404147899 */ /* 0x000fe2000800063f */
[----:B------:R-:W-:Y:S01]  /*2130*/  LEA.HI R61, R17, R60, RZ, 0x5 ;  /* 0x0000003c113d7211 */ /* 0x000fe200078f28ff */
[----:B------:R-:W-:Y:S01]  /*2140*/  @P0 IMAD.MOV.U32 R20, RZ, RZ, R22 ;  /* 0x000000ffff140224 */ /* 0x000fe200078e0016 */
[----:B------:R-:W-:Y:S01]  /*2150*/  VIMNMX R82, R82, UR18, !PT ;  /* 0x0000001252527c48 */ /* 0x000fe2000ffe0100 */
[----:B------:R-:W-:Y:S01]  /*2160*/  @!P0 IMAD R5, R201, R5, R18 ;  /* 0x00000005c9058224 */ /* 0x000fe200078e0212 */
[----:B------:R-:W-:Y:S01]  /*2170*/  LOP3.LUT R61, R61, 0xffffffe0, RZ, 0xc0, !PT ;  /* 0xffffffe03d3d7812 */ /* 0x000fe200078ec0ff */
[----:B------:R-:W-:Y:S01]  /*2180*/  @!P0 IMAD.MOV.U32 R20, RZ, RZ, R26 ;  /* 0x000000ffff148224 */ /* 0x000fe200078e001a */
[----:B--2---:R-:W-:Y:S01]  /*2190*/  LEA.HI R138, R138, R138, RZ, 0x1 ;  /* 0x0000008a8a8a7211 */ /* 0x004fe200078f08ff */
[----:B------:R-:W-:Y:S01]  /*21a0*/  @P0 IMAD R23, R10, R3, R23 ;  /* 0x000000030a170224 */ /* 0x000fe200078e0217 */
[----:B------:R-:W-:Y:S01]  /*21b0*/  SHF.L.U64.HI R197, R158, 0x4, R159 ;  /* 0x000000049ec57819 */ /* 0x000fe2000001029f */
[----:B------:R-:W-:Y:S01]  /*21c0*/  @!P0 IMAD.IADD R23, R27, 0x1, R5 ;  /* 0x000000011b178824 */ /* 0x000fe200078e0205 */
[----:B------:R-:W-:Y:S01]  /*21d0*/  IADD3 R22, P0, R14, R20, RZ ;  /* 0x000000140e167210 */ /* 0x000fe20007f1e0ff */
[----:B------:R-:W-:Y:S01]  /*21e0*/  IMAD R4, R25, R2, RZ ;  /* 0x0000000219047224 */ /* 0x000fe200078e02ff */
[----:B------:R-:W-:Y:S01]  /*21f0*/  SHF.R.S32.HI R137, RZ, 0x1, R138 ;  /* 0x00000001ff897819 */ /* 0x000fe2000001148a */
[----:B------:R-:W-:-:S02]  /*2200*/  IMAD.IADD R16, R16, 0x1, -R29 ;  /* 0x0000000110107824 */ /* 0x000fc400078e0a1d */
[----:B------:R-:W-:Y:S01]  /*2210*/  IMAD.X R23, R15, 0x1, R23, P0 ;  /* 0x000000010f177824 */ /* 0x000fe200000e0617 */
[----:B------:R-:W-:Y:S01]  /*2220*/  IADD3 R5, P0, R150, R21, RZ ;  /* 0x0000001596057210 */ /* 0x000fe20007f1e0ff */
[C---:B------:R-:W-:Y:S01]  /*2230*/  IMAD.SHL.U32 R47, R16.reuse, 0x40, RZ ;  /* 0x00000040102f7824 */ /* 0x040fe200078e00ff */
[----:B------:R-:W-:Y:S01]  /*2240*/  LOP3.LUT P3, RZ, R16, 0x4, RZ, 0xc0, !PT ;  /* 0x0000000410ff7812 */ /* 0x000fe2000786c0ff */
[----:B------:R-:W-:Y:S01]  /*2250*/  IMAD.WIDE.U32 R22, R24, R2, R22 ;  /* 0x0000000218167225 */ /* 0x000fe200078e0016 */
[----:B------:R-:W-:Y:S02]  /*2260*/  LOP3.LUT P2, RZ, R16, 0x2, RZ, 0xc0, !PT ;  /* 0x0000000210ff7812 */ /* 0x000fe4000784c0ff */
[----:B------:R-:W-:Y:S01]  /*2270*/  LOP3.LUT R47, R47, 0x1c0, RZ, 0xc0, !PT ;  /* 0x000001c02f2f7812 */ /* 0x000fe200078ec0ff */
[----:B------:R-:W-:Y:S01]  /*2280*/  IMAD.X R2, R151, 0x1, R19, P0 ;  /* 0x0000000197027824 */ /* 0x000fe200000e0613 */
[----:B------:R-:W-:Y:S01]  /*2290*/  IADD3 R142, P0, R14, R8, RZ ;  /* 0x000000080e8e7210 */ /* 0x000fe20007f1e0ff */
[----:B------:R-:W-:Y:S01]  /*22a0*/  IMAD.SHL.U32 R16, R64, 0x8, RZ ;  /* 0x0000000840107824 */ /* 0x000fe200078e00ff */
[----:B------:R-:W-:Y:S01]  /*22b0*/  SEL R46, R46, 0xfffffff0, !P2 ;  /* 0xfffffff02e2e7807 */ /* 0x000fe20005000000 */
[----:B------:R-:W-:Y:S01]  /*22c0*/  VIADD R10, R14, 0x80 ;  /* 0x000000800e0a7836 */ /* 0x000fe20000000000 */
[----:B------:R-:W-:Y:S01]  /*22d0*/  SEL R45, R45, 0xffffffe0, !P3 ;  /* 0xffffffe02d2d7807 */ /* 0x000fe20005800000 */
[----:B------:R-:W-:Y:S01]  /*22e0*/  IMAD.X R143, R15, 0x1, R13, P0 ;  /* 0x000000010f8f7824 */ /* 0x000fe200000e060d */
[----:B------:R-:W-:Y:S01]  /*22f0*/  ISETP.LT.AND P0, PT, R82, UR21, PT ;  /* 0x0000001552007c0c */ /* 0x000fe2000bf01270 */
[----:B------:R-:W-:Y:S01]  /*2300*/  IMAD R4, R24, R3, R4 ;  /* 0x0000000318047224 */ /* 0x000fe200078e0204 */
[----:B------:R-:W-:Y:S01]  /*2310*/  LOP3.LUT R16, R47, 0x8, R16, 0xf8, !PT ;  /* 0x000000082f107812 */ /* 0x000fe200078ef810 */
[----:B------:R-:W-:Y:S01]  /*2320*/  IMAD R2, R2, UR4, RZ ;  /* 0x0000000402027c24 */ /* 0x000fe2000f8e02ff */
[----:B------:R-:W-:Y:S01]  /*2330*/  ISETP.GE.AND P1, PT, R10, UR22, PT ;  /* 0x000000160a007c0c */ /* 0x000fe2000bf26270 */
[----:B------:R-:W-:Y:S01]  /*2340*/  IMAD.IADD R23, R23, 0x1, R4 ;  /* 0x0000000117177824 */ /* 0x000fe200078e0204 */
[----:B------:R-:W-:Y:S01]  /*2350*/  SHF.R.U32.HI R47, RZ, 0x3, R47 ;  /* 0x00000003ff2f7819 */ /* 0x000fe2000001162f */
[----:B------:R-:W-:Y:S01]  /*2360*/  IMAD R155, R149, UR10, RZ ;  /* 0x0000000a959b7c24 */ /* 0x000fe2000f8e02ff */
[----:B------:R-:W-:Y:S01]  /*2370*/  SEL R18, RZ, 0x4, P1 ;  /* 0x00000004ff127807 */ /* 0x000fe20000800000 */
[----:B------:R-:W-:Y:S01]  /*2380*/  IMAD.SHL.U32 R12, R12, 0x40, RZ ;  /* 0x000000400c0c7824 */ /* 0x000fe200078e00ff */
[----:B------:R-:W-:Y:S01]  /*2390*/  LOP3.LUT R47, R16, R47, RZ, 0x3c, !PT ;  /* 0x0000002f102f7212 */ /* 0x000fe200078e3cff */
[----:B------:R-:W-:Y:S01]  /*23a0*/  IMAD R147, R5, UR5, R2 ;  /* 0x0000000505937c24 */ /* 0x000fe2000f8e0202 */
[----:B------:R-:W-:Y:S01]  /*23b0*/  LOP3.LUT R139, R139, R18, RZ, 0xfc, !PT ;  /* 0x000000128b8b7212 */ /* 0x000fe200078efcff */
[----:B------:R-:W-:Y:S01]  /*23c0*/  IMAD.WIDE.U32 R144, R5, UR4, R144 ;  /* 0x0000000405907c25 */ /* 0x000fe2000f8e0090 */
[----:B------:R-:W-:-:S03]  /*23d0*/  LOP3.LUT R47, R47, 0xfffffe00, R12, 0xf8, !PT ;  /* 0xfffffe002f2f7812 */ /* 0x000fc600078ef80c */
[C---:B------:R-:W-:Y:S02]  /*23e0*/  IMAD R155, R148.reuse, UR11, R155 ;  /* 0x0000000b949b7c24 */ /* 0x040fe4000f8e029b */
[----:B------:R-:W-:-:S04]  /*23f0*/  IMAD.WIDE.U32 R152, R148, UR10, R22 ;  /* 0x0000000a94987c25 */ /* 0x000fc8000f8e0016 */
        /* <DEDUP_REMOVED lines=9> */
[----:B-1----:R-:W-:Y:S06]  /*2490*/  @!P0 BRA `(.L_x_4819) ;  /* 0x0000009400588947 */ /* 0x002fec0003800000 */
[----:B------:R-:W1:Y:S01]  /*24a0*/  LDC.64 R2, c[0x0][0x338] ;  /* 0x0000ce00ff027b82 */ /* 0x000e620000000a00 */
[----:B------:R-:W-:Y:S01]  /*24b0*/  ULDC.64 UR12, c[0x0][0x330] ;  /* 0x0000cc00000c7ab9 */ /* 0x000fe20000000a00 */
[----:B------:R-:W-:Y:S01]  /*24c0*/  SHF.R.S32.HI R5, RZ, 0x1f, R0 ;  /* 0x0000001fff057819 */ /* 0x000fe20000011400 */
[----:B------:R-:W-:Y:S01]  /*24d0*/  ULDC.64 UR10, c[0x0][0x328] ;  /* 0x0000ca00000a7ab9 */ /* 0x000fe20000000a00 */
[--C-:B------:R-:W-:Y:S01]  /*24e0*/  SHF.R.S32.HI R13, RZ, 0x1f, R85.reuse ;  /* 0x0000001fff0d7819 */ /* 0x100fe20000011455 */
[C---:B------:R-:W-:Y:S01]  /*24f0*/  IMAD R8, R129.reuse, UR12, RZ ;  /* 0x0000000c81087c24 */ /* 0x040fe2000f8e02ff */
[----:B------:R-:W-:Y:S01]  /*2500*/  IADD3 R12, P1, P0, R0, R150, -R85 ;  /* 0x00000096000c7210 */ /* 0x000fe2000783e855 */
[----:B------:R-:W-:Y:S01]  /*2510*/  IMAD R4, R129, UR10, RZ ;  /* 0x0000000a81047c24 */ /* 0x000fe2000f8e02ff */
[----:B------:R-:W-:Y:S01]  /*2520*/  ULDC.64 UR16, c[0x0][0x340] ;  /* 0x0000d00000107ab9 */ /* 0x000fe20000000a00 */
[----:B------:R-:W-:Y:S01]  /*2530*/  IMAD.WIDE.U32 R16, R201, UR12, R14 ;  /* 0x0000000cc9107c25 */ /* 0x000fe2000f8e000e */
[----:B------:R-:W-:Y:S01]  /*2540*/  IADD3.X R5, R5, R151, ~R13, P1, P0 ;  /* 0x0000009705057210 */ /* 0x000fe20000fe0c0d */
[----:B------:R-:W-:Y:S01]  /*2550*/  UIMAD.WIDE.U32 UR30, UR4, 0x20, URZ ;  /* 0x00000020041e78a5 */ /* 0x000fe2000f8e003f */
[----:B------:R-:W-:Y:S01]  /*2560*/  LOP3.LUT R130, R139, 0xffff, RZ, 0xc0, !PT ;  /* 0x0000ffff8b827812 */ /* 0x000fe200078ec0ff */
[C---:B------:R-:W-:Y:S01]  /*2570*/  IMAD R8, R201.reuse, UR13, R8 ;  /* 0x0000000dc9087c24 */ /* 0x040fe2000f8e0208 */
[----:B------:R-:W-:Y:S01]  /*2580*/  ULDC.64 UR12, c[0x0][0x350] ;  /* 0x0000d400000c7ab9 */ /* 0x000fe20000000a00 */
[----:B------:R-:W-:Y:S01]  /*2590*/  IMAD.WIDE.U32 R18, R201, UR10, R14 ;  /* 0x0000000ac9127c25 */ /* 0x000fe2000f8e000e */
[----:B------:R-:W-:Y:S01]  /*25a0*/  USHF.L.U32 UR26, UR5, 0x5, URZ ;  /* 0x00000005051a7899 */ /* 0x000fe2000800063f */
[----:B------:R-:W-:Y:S01]  /*25b0*/  SHF.L.U32 R80, R137, 0x5, RZ ;  /* 0x0000000589507819 */ /* 0x000fe200000006ff */
        /* <DEDUP_REMOVED lines=11> */
[----:B-----5:R-:W-:Y:S01]  /*2670*/  IMAD.IADD R126, R9, 0x1, R0 ;  /* 0x00000001097e7824 */ /* 0x020fe200078e0200 */
[----:B------:R-:W-:Y:S01]  /*2680*/  USHF.L.U64.HI UR27, UR16, 0x5, UR17 ;  /* 0x00000005101b7899 */ /* 0x000fe20008010211 */
[C---:B------:R-:W-:Y:S01]  /*2690*/  IMAD R119, R7.reuse, UR12, RZ ;  /* 0x0000000c07777c24 */ /* 0x040fe2000f8e02ff */
[----:B------:R-:W-:Y:S01]  /*26a0*/  USHF.L.U32 UR28, UR16, 0x5, URZ ;  /* 0x00000005101c7899 */ /* 0x000fe2000800063f */
[----:B------:R-:W-:Y:S01]  /*26b0*/  IMAD R121, R7, UR10, RZ ;  /* 0x0000000a07797c24 */ /* 0x000fe2000f8e02ff */
[----:B------:R-:W-:Y:S01]  /*26c0*/  USHF.L.U64.HI UR29, UR16, 0x4, UR17 ;  /* 0x00000004101d7899 */ /* 0x000fe20008010211 */
[C---:B------:R-:W-:Y:S01]  /*26d0*/  IMAD R13, R12.reuse, UR17, R13 ;  /* 0x000000110c0d7c24 */ /* 0x040fe2000f8e020d */
[----:B------:R-:W-:Y:S01]  /*26e0*/  USHF.L.U32 UR32, UR16, 0x4, URZ ;  /* 0x0000000410207899 */ /* 0x000fe2000800063f */
[----:B------:R-:W-:Y:S01]  /*26f0*/  IMAD.WIDE.U32 R16, R12, UR16, R16 ;  /* 0x000000100c107c25 */ /* 0x000fe2000f8e0010 */
[----:B------:R-:W-:Y:S01]  /*2700*/  UIMAD.WIDE.U32 UR34, UR16, 0x60, URZ ;  /* 0x00000060102278a5 */ /* 0x000fe2000f8e003f */
[----:B------:R-:W-:Y:S01]  /*2710*/  LOP3.LUT R135, R130, 0x1, RZ, 0xc0, !PT ;  /* 0x0000000182877812 */ /* 0x000fe200078ec0ff */
[----:B------:R-:W-:Y:S01]  /*2720*/  USHF.L.U64.HI UR29, UR32, 0x1, UR29 ;  /* 0x00000001201d7899 */ /* 0x000fe2000801021d */
[----:B------:R-:W-:Y:S01]  /*2730*/  IMAD R7, R150, R137, R136 ;  /* 0x0000008996077224 */ /* 0x000fe200078e0288 */
[----:B------:R-:W-:Y:S01]  /*2740*/  LOP3.LUT R132, R130, 0x2, RZ, 0xc0, !PT ;  /* 0x0000000282847812 */ /* 0x000fe200078ec0ff */
[----:B------:R-:W-:Y:S01]  /*2750*/  IMAD R5, R12, R3, R5 ;  /* 0x000000030c057224 */ /* 0x000fe200078e0205 */
[----:B------:R-:W-:Y:S01]  /*2760*/  SHF.L.U64.HI R86, R2, 0x5, R3 ;  /* 0x0000000502567819 */ /* 0x000fe20000010203 */
[----:B------:R-:W-:Y:S01]  /*2770*/  IMAD.WIDE.U32 R18, R12, R2, R18 ;  /* 0x000000020c127225 */ /* 0x000fe200078e0012 */
[----:B------:R-:W-:Y:S01]  /*2780*/  LOP3.LUT R130, R130, 0x4, RZ, 0xc0, !PT ;  /* 0x0000000482827812 */ /* 0x000fe200078ec0ff */
[----:B------:R-:W-:Y:S01]  /*2790*/  USHF.L.U64.HI UR27, UR28, 0x1, UR27 ;  /* 0x000000011c1b7899 */ /* 0x000fe2000801021b */
[----:B------:R-:W-:Y:S01]  /*27a0*/  SHF.R.S32.HI R79, RZ, 0x1f, R80 ;  /* 0x0000001fff4f7819 */ /* 0x000fe20000011450 */
[----:B------:R-:W-:Y:S01]  /*27b0*/  IMAD R126, R137, R126, RZ ;  /* 0x0000007e897e7224 */ /* 0x000fe200078e02ff */
[----:B------:R-:W-:Y:S01]  /*27c0*/  ULDC.U8 UR36, c[0x0][0x3c3] ;  /* 0x0000f0c000247ab9 */ /* 0x000fe20000000000 */
[----:B------:R-:W-:Y:S01]  /*27d0*/  IMAD.IADD R17, R17, 0x1, R13 ;  /* 0x0000000111117824 */ /* 0x000fe200078e020d */
[----:B------:R-:W-:Y:S01]  /*27e0*/  ULDC UR33, c[0x0][0x2e0] ;  /* 0x0000b80000217ab9 */ /* 0x000fe20000000800 */
[----:B------:R-:W-:Y:S01]  /*27f0*/  IMAD.IADD R0, R136, 0x1, R7 ;  /* 0x0000000188007824 */ /* 0x000fe200078e0207 */
[----:B------:R-:W-:Y:S01]  /*2800*/  SHF.R.S32.HI R127, RZ, 0x1f, R126 ;  /* 0x0000001fff7f7819 */ /* 0x000fe2000001147e */
[----:B------:R-:W-:Y:S01]  /*2810*/  IMAD.IADD R19, R19, 0x1, R5 ;  /* 0x0000000113137824 */ /* 0x000fe200078e0205 */
[----:B------:R-:W-:Y:S01]  /*2820*/  IADD3 R48, P1, R126, R7, RZ ;  /* 0x000000077e307210 */ /* 0x000fe20007f3e0ff */
[----:B------:R-:W-:Y:S01]  /*2830*/  IMAD R119, R6, UR13, R119 ;  /* 0x0000000d06777c24 */ /* 0x000fe2000f8e0277 */
[----:B------:R-:W-:Y:S01]  /*2840*/  IADD3 R126, P0, R126, R0, RZ ;  /* 0x000000007e7e7210 */ /* 0x000fe20007f1e0ff */
[----:B------:R-:W-:Y:S01]  /*2850*/  IMAD.WIDE.U32 R8, R6, UR12, R16 ;  /* 0x0000000c06087c25 */ /* 0x000fe2000f8e0010 */
[-C--:B------:R-:W-:Y:S01]  /*2860*/  LEA.HI.X.SX32 R7, R7, R127.reuse, 0x1, P1 ;  /* 0x0000007f07077211 */ /* 0x080fe200008f0eff */
[----:B------:R-:W-:Y:S01]  /*2870*/  ULDC.64 UR12, c[0x0][0x220] ;  /* 0x00008800000c7ab9 */ /* 0x000fe20000000a00 */
[----:B------:R-:W-:Y:S01]  /*2880*/  LEA.HI.X.SX32 R127, R0, R127, 0x1, P0 ;  /* 0x0000007f007f7211 */ /* 0x000fe200000f0eff */
[----:B------:R-:W-:Y:S01]  /*2890*/  IMAD R121, R6, UR11, R121 ;  /* 0x0000000b06797c24 */ /* 0x000fe2000f8e0279 */
[----:B------:R-:W-:Y:S01]  /*28a0*/  SHF.L.U64.HI R0, R48, 0x1, R7 ;  /* 0x0000000130007819 */ /* 0x000fe20000010207 */
[----:B------:R-:W-:Y:S01]  /*28b0*/  IMAD.WIDE.U32 R4, R6, UR10, R18 ;  /* 0x0000000a06047c25 */ /* 0x000fe2000f8e0012 */
[----:B------:R-:W-:Y:S01]  /*28c0*/  ULDC.64 UR10, c[0x0][0x320] ;  /* 0x0000c800000a7ab9 */ /* 0x000fe20000000a00 */
[----:B------:R-:W-:Y:S01]  /*28d0*/  SHF.L.U64.HI R127, R126, 0x1, R127 ;  /* 0x000000017e7f7819 */ /* 0x000fe2000001027f */
[----:B------:R-:W-:Y:S01]  /*28e0*/  UIADD3 UR23, UR25, UR23, URZ ;  /* 0x0000001719177290 */ /* 0x000fe2000fffe03f */
[----:B------:R-:W-:Y:S01]  /*28f0*/  IMAD.IADD R119, R9, 0x1, R119 ;  /* 0x0000000109777824 */ /* 0x000fe200078e0277 */
[----:B------:R-:W-:Y:S01]  /*2900*/  LEA R120, P1, R8, UR10, 0x1 ;  /* 0x0000000a08787c11 */ /* 0x000fe2000f8208ff */
[----:B------:R-:W-:Y:S01]  /*2910*/  IMAD.IADD R121, R5, 0x1, R121 ;  /* 0x0000000105797824 */ /* 0x000fe200078e0279 */
[----:B------:R-:W-:Y:S01]  /*2920*/  LEA R122, P0, R4, UR4, 0x1 ;  /* 0x00000004047a7c11 */ /* 0x000fe2000f8008ff */
        /* <DEDUP_REMOVED lines=10> */
[----:B------:R-:W-:Y:S01]  /*29d0*/  IMAD.SHL.U32 R5, R159, 0x20, RZ ;  /* 0x000000209f057824 */ /* 0x000fe200078e00ff */
        /* <DEDUP_REMOVED lines=11> */
[C---:B------:R-:W-:Y:S01]  /*2a90*/  IMAD.IADD R68, R83.reuse, 0x1, R72 ;  /* 0x0000000153447824 */ /* 0x040fe200078e0248 */
[----:B------:R-:W-:Y:S01]  /*2aa0*/  IADD3 R103, P0, R198, 0x80, RZ ;  /* 0x00000080c6677810 */ /* 0x000fe20007f1e0ff */
[----:B------:R-:W-:Y:S01]  /*2ab0*/  IMAD.IADD R66, R83, 0x1, R70 ;  /* 0x0000000153427824 */ /* 0x000fe200078e0246 */
[----:B------:R-:W-:Y:S01]  /*2ac0*/  SHF.L.U32 R126, R126, 0x1, RZ ;  /* 0x000000017e7e7819 */ /* 0x000fe200000006ff */
[--C-:B------:R-:W-:Y:S01]  /*2ad0*/  IMAD.X R94, RZ, RZ, R197.reuse, P1 ;  /* 0x000000ffff5e7224 */ /* 0x100fe200008e06c5 */
[C---:B------:R-:W-:Y:S01]  /*2ae0*/  IADD3 R97, P1, R198.reuse, R95, RZ ;  /* 0x0000005fc6617210 */ /* 0x040fe20007f3e0ff */
[----:B------:R-:W-:Y:S01]  /*2af0*/  IMAD.X R102, RZ, RZ, R197, P0 ;  /* 0x000000ffff667224 */ /* 0x000fe200000e06c5 */
[----:B------:R-:W-:Y:S01]  /*2b00*/  IADD3 R105, P0, R198, R103, RZ ;  /* 0x00000067c6697210 */ /* 0x000fe20007f1e0ff */
[----:B------:R-:W-:Y:S01]  /*2b10*/  IMAD.WIDE.U32 R158, R158, 0x20, RZ ;  /* 0x000000209e9e7825 */ /* 0x000fe200078e00ff */
[C---:B------:R-:W-:Y:S01]  /*2b20*/  IADD3 R124, P3, R126.reuse, UR10, RZ ;  /* 0x0000000a7e7c7c10 */ /* 0x040fe2000ff7e0ff */
[----:B------:R-:W-:Y:S01]  /*2b30*/  UIMAD UR12, UR17, 0x60, URZ ;  /* 0x00000060110c78a4 */ /* 0x000fe2000f8e023f */
[----:B------:R-:W-:Y:S01]  /*2b40*/  IADD3 R126, P2, R126, UR4, RZ ;  /* 0x000000047e7e7c10 */ /* 0x000fe2000ff5e0ff */
[C---:B------:R-:W-:Y:S01]  /*2b50*/  IMAD.X R96, R197.reuse, 0x1, R94, P1 ;  /* 0x00000001c5607824 */ /* 0x040fe200008e065e */
[----:B------:R-:W-:Y:S01]  /*2b60*/  IADD3.X R104, R197, R102, RZ, P0, !PT ;  /* 0x00000066c5687210 */ /* 0x000fe200007fe4ff */
[----:B------:R-:W-:Y:S01]  /*2b70*/  UIADD3 UR13, UR31, UR26, URZ ;  /* 0x0000001a1f0d7290 */ /* 0x000fe2000fffe03f */
[C---:B------:R-:W-:Y:S01]  /*2b80*/  IADD3.X R125, R127.reuse, UR11, RZ, P3, !PT ;  /* 0x0000000b7f7d7c10 */ /* 0x040fe20009ffe4ff */
[----:B------:R-:W-:Y:S01]  /*2b90*/  IMAD.SHL.U32 R89, R2, 0x20, RZ ;  /* 0x0000002002597824 */ /* 0x000fe200078e00ff */
[----:B------:R-:W-:Y:S01]  /*2ba0*/  IADD3 R109, P1, R198, R97, RZ ;  /* 0x00000061c66d7210 */ /* 0x000fe20007f3e0ff */
[----:B------:R-:W-:Y:S01]  /*2bb0*/  VIADD R133, R150, 0x10 ;  /* 0x0000001096857836 */ /* 0x000fe20000000000 */
[----:B------:R-:W-:Y:S01]  /*2bc0*/  IADD3 R113, P0, R198, R105, RZ ;  /* 0x00000069c6717210 */ /* 0x000fe20007f1e0ff */
[C---:B------:R-:W-:Y:S01]  /*2bd0*/  VIADD R131, R150.reuse, 0x20 ;  /* 0x0000002096837836 */ /* 0x040fe20000000000 */
[----:B------:R-:W-:Y:S01]  /*2be0*/  IADD3.X R127, R127, UR5, RZ, P2, !PT ;  /* 0x000000057f7f7c10 */ /* 0x000fe200097fe4ff */
[----:B------:R-:W-:Y:S01]  /*2bf0*/  IMAD.X R108, R197, 0x1, R96, P1 ;  /* 0x00000001c56c7824 */ /* 0x000fe200008e0660 */
[----:B------:R-:W-:Y:S01]  /*2c00*/  IADD3 R90, P3, R87, 0x40, RZ ;  /* 0x00000040575a7810 */ /* 0x000fe20007f7e0ff */
[----:B------:R-:W-:Y:S01]  /*2c10*/  IMAD.X R112, R197, 0x1, R104, P0 ;  /* 0x00000001c5707824 */ /* 0x000fe200000e0668 */
[----:B------:R-:W-:Y:S01]  /*2c20*/  IADD3 R98, P2, R87, 0x80, RZ ;  /* 0x0000008057627810 */ /* 0x000fe20007f5e0ff */
[----:B------:R-:W-:Y:S01]  /*2c30*/  VIADD R128, R150, 0x30 ;  /* 0x0000003096807836 */ /* 0x000fe20000000000 */
[-C--:B------:R-:W-:Y:S01]  /*2c40*/  IADD3 R92, P1, R90, R87.reuse, RZ ;  /* 0x000000575a5c7210 */ /* 0x080fe20007f3e0ff */
[----:B------:R-:W-:Y:S01]  /*2c50*/  IMAD.U32 R9, RZ, RZ, UR21 ;  /* 0x00000015ff097e24 */ /* 0x000fe2000f8e00ff */
[-C--:B------:R-:W-:Y:S01]  /*2c60*/  IADD3 R100, P0, R98, R87.reuse, RZ ;  /* 0x0000005762647210 */ /* 0x080fe20007f1e0ff */
[--C-:B------:R-:W-:Y:S01]  /*2c70*/  IMAD.X R99, RZ, RZ, R84.reuse, P2 ;  /* 0x000000ffff637224 */ /* 0x100fe200010e0654 */
[----:B------:R-:W-:Y:S01]  /*2c80*/  IADD3.X R91, RZ, R84, RZ, P3, !PT ;  /* 0x00000054ff5b7210 */ /* 0x000fe20001ffe4ff */
[----:B------:R-:W-:Y:S01]  /*2c90*/  IMAD.IADD R88, R159, 0x1, R5 ;  /* 0x000000019f587824 */ /* 0x000fe200078e0205 */
[-C--:B------:R-:W-:Y:S01]  /*2ca0*/  IADD3 R107, P3, R92, R87.reuse, RZ ;  /* 0x000000575c6b7210 */ /* 0x080fe20007f7e0ff */
[--C-:B------:R-:W-:Y:S01]  /*2cb0*/  IMAD.X R101, R99, 0x1, R84.reuse, P0 ;  /* 0x0000000163657824 */ /* 0x100fe200000e0654 */
[----:B------:R-:W-:Y:S01]  /*2cc0*/  IADD3 R111, P2, R100, R87, RZ ;  /* 0x00000057646f7210 */ /* 0x000fe20007f5e0ff */
[----:B------:R-:W-:Y:S01]  /*2cd0*/  IMAD.X R93, R91, 0x1, R84, P1 ;  /* 0x000000015b5d7824 */ /* 0x000fe200008e0654 */
[----:B------:R-:W-:Y:S01]  /*2ce0*/  SHF.R.S32.HI R81, RZ, 0x1f, R83 ;  /* 0x0000001fff517819 */ /* 0x000fe20000011453 */
[----:B------:R-:W-:Y:S01]  /*2cf0*/  USHF.L.U32 UR26, UR30, 0x1, URZ ;  /* 0x000000011e1a7899 */ /* 0x000fe2000800063f */
[----:B------:R-:W-:Y:S01]  /*2d00*/  SHF.R.S32.HI R75, RZ, 0x1f, R76 ;  /* 0x0000001fff4b7819 */ /* 0x000fe2000001144c */
[----:B------:R-:W-:Y:S01]  /*2d10*/  IMAD.X R106, R93, 0x1, R84, P3 ;  /* 0x000000015d6a7824 */ /* 0x000fe200018e0654 */
[----:B------:R-:W-:Y:S01]  /*2d20*/  SHF.R.S32.HI R77, RZ, 0x1f, R78 ;  /* 0x0000001fff4d7819 */ /* 0x000fe2000001144e */
[----:B------:R-:W-:Y:S01]  /*2d30*/  IMAD.X R110, R101, 0x1, R84, P2 ;  /* 0x00000001656e7824 */ /* 0x000fe200010e0654 */
[----:B------:R-:W-:Y:S01]  /*2d40*/  SHF.R.S32.HI R73, RZ, 0x1f, R74 ;  /* 0x0000001fff497819 */ /* 0x000fe2000001144a */
[----:B------:R-:W-:Y:S01]  /*2d50*/  USHF.L.U64.HI UR30, UR30, 0x1, UR13 ;  /* 0x000000011e1e7899 */ /* 0x000fe2000801020d */
[----:B------:R-:W-:Y:S01]  /*2d60*/  SHF.R.S32.HI R71, RZ, 0x1f, R72 ;  /* 0x0000001fff477819 */ /* 0x000fe20000011448 */
[----:B------:R-:W-:Y:S01]  /*2d70*/  UIADD3 UR37, UR35, UR12, URZ ;  /* 0x0000000c23257290 */ /* 0x000fe2000fffe03f */
[----:B------:R-:W-:Y:S01]  /*2d80*/  SHF.R.S32.HI R69, RZ, 0x1f, R70 ;  /* 0x0000001fff457819 */ /* 0x000fe20000011446 */
[----:B------:R-:W-:Y:S01]  /*2d90*/  ULDC UR4, c[0x0][0x2e0] ;  /* 0x0000b80000047ab9 */ /* 0x000fe20000000800 */
[----:B------:R-:W-:Y:S01]  /*2da0*/  SHF.R.S32.HI R67, RZ, 0x1f, R68 ;  /* 0x0000001fff437819 */ /* 0x000fe20000011444 */
[----:B------:R-:W-:Y:S01]  /*2db0*/  ULDC UR5, c[0x0][0x2e0] ;  /* 0x0000b80000057ab9 */ /* 0x000fe20000000800 */
[----:B------:R-:W-:Y:S01]  /*2dc0*/  SHF.R.S32.HI R65, RZ, 0x1f, R66 ;  /* 0x0000001fff417819 */ /* 0x000fe20000011442 */
[----:B------:R-:W-:Y:S01]  /*2dd0*/  ULDC.64 UR10, c[0x0][0x248] ;  /* 0x00009200000a7ab9 */ /* 0x000fe20000000a00 */
[----:B------:R-:W-:Y:S01]  /*2de0*/  ULDC.64 UR16, c[0x0][0x250] ;  /* 0x0000940000107ab9 */ /* 0x000fe20000000a00 */
[----:B------:R-:W-:-:S02]  /*2df0*/  USHF.L.U32 UR32, UR32, 0x1, URZ ;  /* 0x0000000120207899 */ /* 0x000fc4000800063f */
[----:B------:R-:W-:Y:S01]  /*2e00*/  USHF.L.U32 UR28, UR28, 0x1, URZ ;  /* 0x000000011c1c7899 */ /* 0x000fe2000800063f */
[----:B------:R-:W-:Y:S01]  /*2e10*/  ULDC.64 UR12, c[0x0][0x230] ;  /* 0x00008c00000c7ab9 */ /* 0x000fe20000000a00 */
[----:B------:R-:W-:-:S10]  /*2e20*/  ULDC.64 UR14, c[0x0][0x238] ;  /* 0x00008e00000e7ab9 */ /* 0x000fd40000000a00 */
.L_x_4912:
[----:B------:R-:W-:Y:S01]  /*2e30*/  IMAD.SHL.U32 R13, R9, 0x40, RZ ;  /* 0x00000040090d7824 */ /* 0x000fe200078e00ff */
[----:B------:R-:W1:Y:S01]  /*2e40*/  LDC R0, c[0x0][0x340] ;  /* 0x0000d000ff007b82 */ /* 0x000e620000000800 */
[----:B------:R-:W-:Y:S01]  /*2e50*/  BSSY B0, `(.L_x_4820) ;  /* 0x0000015000007945 */ /* 0x000fe20003800000 */
[----:B------:R-:W-:Y:S02]  /*2e60*/  IMAD.MOV.U32 R118, RZ, RZ, R120 ;  /* 0x000000ffff767224 */ /* 0x000fe400078e0078 */
[----:B------:R-:W-:Y:S04]  /*2e70*/  VIADD R12, R13, 0xffffffc0 ;  /* 0xffffffc00d0c7836 */ /* 0x000fe80000000000 */
[--C-:B------:R-:W-:Y:S02]  /*2e80*/  IMAD.IADD R162, R134, 0x1, -R12.reuse ;  /* 0x0000000186a27824 */ /* 0x100fe400078e0a0c */
[----:B------:R-:W-:Y:S03]  /*2e90*/  IMAD.IADD R160, R85, 0x1, -R12 ;  /* 0x0000000155a07824 */ /* 0x000fe600078e0a0c */
[CC--:B------:R-:W-:Y:S02]  /*2ea0*/  ISETP.GE.AND P2, PT, R150.reuse, R162.reuse, PT ;  /* 0x000000a29600720c */ /* 0x0c0fe40003f46270 */
        /* <DEDUP_REMOVED lines=15> */
.L_x_4821:
[----:B------:R-:W-:Y:S05]  /*2fa0*/  BSYNC B0 ;  /* 0x0000000000007941 */ /* 0x000fea0003800000 */
.L_x_4820:
        /* <DEDUP_REMOVED lines=18> */
.L_x_4823:
[----:B------:R-:W-:Y:S05]  /*30d0*/  BSYNC B0 ;  /* 0x0000000000007941 */ /* 0x000fea0003800000 */
.L_x_4822:
        /* <DEDUP_REMOVED lines=19> */
.L_x_4825:
[----:B------:R-:W-:Y:S05]  /*3210*/  BSYNC B0 ;  /* 0x0000000000007941 */ /* 0x000fea0003800000 */
.L_x_4824:
        /* <DEDUP_REMOVED lines=16> */
.L_x_4827:
[----:B------:R-:W-:Y:S05]  /*3320*/  BSYNC B0 ;  /* 0x0000000000007941 */ /* 0x000fea0003800000 */
.L_x_4826:
        /* <DEDUP_REMOVED lines=13> */
[----:B------:R-:W-:Y:S02]  /*3400*/  ISETP.GE.AND P0, PT, R14, UR4, PT ;  /* 0x000000040e007c0c */ /* 0x000fe4000bf06270 */
[----:B------:R-:W-:Y:S05]  /*3410*/  MOV R123, R121 ;  /* 0x00000079007b7202 */ /* 0x000fea0000000f00 */
[----:B-1234-:R-:W2:Y:S08]  /*3420*/  LDG.E.128 R20, desc[UR6][R122.64] ;  /* 0x000000067a147981 */ /* 0x01eeb0000c1e1d00 */
        /* <DEDUP_REMOVED lines=47> */
.L_x_4833:
[----:B------:R-:W-:Y:S05]  /*3720*/  BSYNC B0 ;  /* 0x0000000000007941 */ /* 0x000fea0003800000 */
.L_x_4832:
[----:B------:R-:W-:Y:S04]  /*3730*/  BSSY B0, `(.L_x_4834) ;  /* 0x0000034000007945 */ /* 0x000fe80003800000 */
        /* <DEDUP_REMOVED lines=51> */
.L_x_4835:
[----:B------:R-:W-:Y:S05]  /*3a70*/  BSYNC B0 ;  /* 0x0000000000007941 */ /* 0x000fea0003800000 */
.L_x_4834:
        /* <DEDUP_REMOVED lines=51> */
.L_x_4831:
[----:B------:R-:W-:Y:S05]  /*3db0*/  BSYNC B1 ;  /* 0x0000000000017941 */ /* 0x000fea0003800000 */
.L_x_4830:
        /* <DEDUP_REMOVED lines=70> */
.L_x_4839:
[----:B------:R-:W-:Y:S05]  /*4220*/  BSYNC B0 ;  /* 0x0000000000007941 */ /* 0x000fea0003800000 */
.L_x_4838:
[----:B------:R-:W-:Y:S04]  /*4230*/  BSSY B0, `(.L_x_4840) ;  /* 0x0000037000007945 */ /* 0x000fe80003800000 */
[----:B------:R-:W-:Y:S05]  /*4240*/  @P2 BRA `(.L_x_4841) ;  /* 0x0000000000d42947 */ /* 0x000fea0003800000 */
[C---:B------:R-:W-:Y:S02]  /*4250*/  LEA R36, P2, R90.reuse, R122, 0x1 ;  /* 0x0000007a5a247211 */ /* 0x040fe400078408ff */
        /* <DEDUP_REMOVED lines=52> */
.L_x_4841:
[----:B------:R-:W-:Y:S05]  /*45a0*/  BSYNC B0 ;  /* 0x0000000000007941 */ /* 0x000fea0003800000 */
.L_x_4840:
[----:B------:R-:W-:Y:S05]  /*45b0*/  @P1 BRA `(.L_x_4837) ;  /* 0x0000000000d41947 */ /* 0x000fea0003800000 */
[----:B------:R-:W-:Y:S02]  /*45c0*/  LEA R36, P1, R98, R122, 0x1 ;  /* 0x0000007a62247211 */ /* 0x000fe400078208ff */
        /* <DEDUP_REMOVED lines=52> */
.L_x_4837:
[----:B------:R-:W-:Y:S05]  /*4910*/  BSYNC B1 ;  /* 0x0000000000017941 */ /* 0x000fea0003800000 */
.L_x_4836:
        /* <DEDUP_REMOVED lines=70> */
.L_x_4845:
[----:B------:R-:W-:Y:S05]  /*4d80*/  BSYNC B0 ;  /* 0x0000000000007941 */ /* 0x000fea0003800000 */
.L_x_4844:
        /* <DEDUP_REMOVED lines=55> */
.L_x_4847:
[----:B------:R-:W-:Y:S05]  /*5100*/  BSYNC B0 ;  /* 0x0000000000007941 */ /* 0x000fea0003800000 */
.L_x_4846:
        /* <DEDUP_REMOVED lines=54> */
.L_x_4843:
[----:B------:R-:W-:Y:S05]  /*5470*/  BSYNC B1 ;  /* 0x0000000000017941 */ /* 0x000fea0003800000 */
.L_x_4842:
        /* <DEDUP_REMOVED lines=18> */
[----:B------:R-:W-:Y:S02]  /*55a0*/  MOV R123, R121 ;  /* 0x00000079007b7202 */ /* 0x000fe40000000f00 */
        /* <DEDUP_REMOVED lines=57> */
.L_x_4851:
[----:B------:R-:W-:Y:S05]  /*5940*/  BSYNC B0 ;  /* 0x0000000000007941 */ /* 0x000fea0003800000 */
.L_x_4850:
[----:B------:R-:W-:Y:S04]  /*5950*/  BSSY B0, `(.L_x_4852) ;  /* 0x0000037000007945 */ /* 0x000fe80003800000 */
[----:B------:R-:W-:Y:S05]  /*5960*/  @P2 BRA `(.L_x_4853) ;  /* 0x0000000000d42947 */ /* 0x000fea0003800000 */
[----:B------:R-:W-:Y:S02]  /*5970*/  LEA R36, P2, R107, R122, 0x1 ;  /* 0x0000007a6b247211 */ /* 0x000fe400078408ff */
        /* <DEDUP_REMOVED lines=52> */
.L_x_4853:
[----:B------:R-:W-:Y:S05]  /*5cc0*/  BSYNC B0 ;  /* 0x0000000000007941 */ /* 0x000fea0003800000 */
.L_x_4852:
[----:B------:R-:W-:Y:S05]  /*5cd0*/  @P1 BRA `(.L_x_4849) ;  /* 0x0000000000d41947 */ /* 0x000fea0003800000 */
[C---:B------:R-:W-:Y:S02]  /*5ce0*/  LEA R36, P1, R111.reuse, R122, 0x1 ;  /* 0x0000007a6f247211 */ /* 0x040fe400078208ff */
        /* <DEDUP_REMOVED lines=52> */
.L_x_4849:
[----:B------:R-:W-:Y:S05]  /*6030*/  BSYNC B1 ;  /* 0x0000000000017941 */ /* 0x000fea0003800000 */
.L_x_4848:
        /* <DEDUP_REMOVED lines=8> */
.L_x_4829:
[----:B------:R-:W-:Y:S04]  /*60c0*/  BSSY B2, `(.L_x_4855) ;  /* 0x0000125000027945 */ /* 0x000fe80003800000 */
[----:B------:R-:W-:Y:S05]  /*60d0*/  @!P2 BRA `(.L_x_4856) ;  /* 0x00000010008ca947 */ /* 0x000fea0003800000 */
[----:B------:R-:W5:Y:S01]  /*60e0*/  LDC R161, c[0x0][0x2d0] ;  /* 0x0000b400ffa17b82 */ /* 0x000f620000000800 */
[----:B------:R-:W-:Y:S01]  /*60f0*/  BSSY B1, `(.L_x_4857) ;  /* 0x000005f000017945 */ /* 0x000fe20003800000 */
[----:B-----5:R-:W-:Y:S11]  /*6100*/  ISETP.GE.AND P0, PT, R14, R161, PT ;  /* 0x000000a10e00720c */ /* 0x020ff60003f06270 */
[----:B------:R-:W-:Y:S02]  /*6110*/  @!UPT UIADD3 URZ, URZ, URZ, URZ ;  /* 0x0000003f3f3ff290 */ /* 0x000fe4000fffe03f */
[----:B------:R-:W-:Y:S05]  /*6120*/  @P0 BRA `(.L_x_4858) ;  /* 0x00000004006c0947 */ /* 0x000fea0003800000 */
[----:B------:R-:W-:Y:S01]  /*6130*/  MOV R123, R121 ;  /* 0x00000079007b7202 */ /* 0x000fe20000000f00 */
[----:B------:R-:W-:Y:S01]  /*6140*/  BSSY B0, `(.L_x_4859) ;  /* 0x0000058000007945 */ /* 0x000fe20003800000 */
[----:B------:R-:W-:Y:S03]  /*6150*/  ISETP.GE.AND P0, PT, R14, UR4, PT ;  /* 0x000000040e007c0c */ /* 0x000fe6000bf06270 */
[----:B------:R1:W5:Y:S10]  /*6160*/  LDG.E.128 R52, desc[UR6][R122.64] ;  /* 0x000000067a347981 */ /* 0x000374000c1e1d00 */
        /* <DEDUP_REMOVED lines=85> */
.L_x_4860:
[----:B------:R-:W-:Y:S05]  /*66c0*/  BSYNC B0 ;  /* 0x0000000000007941 */ /* 0x000fea0003800000 */
.L_x_4859:
[----:B-----5:R1:W-:Y:S02]  /*66d0*/  STG.E.128 desc[UR6][R114.64], R52 ;  /* 0x0000003472007986 */ /* 0x0203e4000c101d06 */
.L_x_4858:
[----:B------:R-:W-:Y:S05]  /*66e0*/  BSYNC B1 ;  /* 0x0000000000017941 */ /* 0x000fea0003800000 */
.L_x_4857:
[----:B------:R-:W-:Y:S01]  /*66f0*/  ISETP.GE.AND P0, PT, R11, R161, PT ;  /* 0x000000a10b00720c */ /* 0x000fe20003f06270 */
[----:B------:R-:W-:Y:S11]  /*6700*/  BSSY B1, `(.L_x_4861) ;  /* 0x0000060000017945 */ /* 0x000ff60003800000 */
[----:B------:R-:W-:Y:S01]  /*6710*/  @!UPT UIADD3 URZ, URZ, URZ, URZ ;  /* 0x0000003f3f3ff290 */ /* 0x000fe2000fffe03f */
[----:B------:R-:W-:Y:S05]  /*6720*/  @P0 BRA `(.L_x_4862) ;  /* 0x0000000400740947 */ /* 0x000fea0003800000 */
[----:B------:R-:W-:Y:S01]  /*6730*/  ISETP.GE.AND P0, PT, R11, UR4, PT ;  /* 0x000000040b007c0c */ /* 0x000fe2000bf06270 */
[--C-:B-1----:R-:W-:Y:S01]  /*6740*/  IMAD.MOV.U32 R123, RZ, RZ, R121.reuse ;  /* 0x000000ffff7b7224 */ /* 0x102fe200078e0079 */
[----:B------:R-:W-:Y:S01]  /*6750*/  IADD3 R164, P1, R122, 0x80, RZ ;  /* 0x000000807aa47810 */ /* 0x000fe20007f3e0ff */
[----:B------:R-:W-:Y:S03]  /*6760*/  BSSY B0, `(.L_x_4863) ;  /* 0x0000058000007945 */ /* 0x000fe60003800000 */
[----:B------:R1:W5:Y:S01]  /*6770*/  LDG.E.128 R52, desc[UR6][R122.64+0x80] ;  /* 0x000080067a347981 */ /* 0x000362000c1e1d00 */
        /* <DEDUP_REMOVED lines=86> */
.L_x_4864:
[----:B------:R-:W-:Y:S05]  /*6ce0*/  BSYNC B0 ;  /* 0x0000000000007941 */ /* 0x000fea0003800000 */
.L_x_4863:
[----:B-----5:R1:W-:Y:S02]  /*6cf0*/  STG.E.128 desc[UR6][R114.64+0x80], R52 ;  /* 0x0000803472007986 */ /* 0x0203e4000c101d06 */
.L_x_4862:
[----:B------:R-:W-:Y:S05]  /*6d00*/  BSYNC B1 ;  /* 0x0000000000017941 */ /* 0x000fea0003800000 */
.L_x_4861:
[----:B------:R-:W-:Y:S11]  /*6d10*/  ISETP.GE.AND P0, PT, R10, R161, PT ;  /* 0x000000a10a00720c */ /* 0x000ff60003f06270 */
[----:B------:R-:W-:Y:S02]  /*6d20*/  @!UPT UIADD3 URZ, URZ, URZ, URZ ;  /* 0x0000003f3f3ff290 */ /* 0x000fe4000fffe03f */
        /* <DEDUP_REMOVED lines=92> */
.L_x_4866:
[----:B------:R-:W-:Y:S05]  /*72f0*/  BSYNC B0 ;  /* 0x0000000000007941 */ /* 0x000fea0003800000 */
.L_x_4865:
[----:B-----5:R1:W-:Y:S02]  /*7300*/  STG.E.128 desc[UR6][R114.64+0x100], R52 ;  /* 0x0001003472007986 */ /* 0x0203e4000c101d06 */
.L_x_4856:
[----:B------:R-:W-:Y:S05]  /*7310*/  BSYNC B2 ;  /* 0x0000000000027941 */ /* 0x000fea0003800000 */
.L_x_4855:
        /* <DEDUP_REMOVED lines=104> */
.L_x_4872:
[----:B------:R-:W-:Y:S05]  /*79a0*/  BSYNC B0 ;  /* 0x0000000000007941 */ /* 0x000fea0003800000 */
.L_x_4871:
[----:B-----5:R1:W-:Y:S02]  /*79b0*/  STG.E.128 desc[UR6][R168.64], R56 ;  /* 0x00000038a8007986 */ /* 0x0203e4000c101d06 */
.L_x_4870:
[----:B------:R-:W-:Y:S05]  /*79c0*/  BSYNC B1 ;  /* 0x0000000000017941 */ /* 0x000fea0003800000 */
.L_x_4869:
        /* <DEDUP_REMOVED lines=26> */
[C---:B-1----:R-:W-:Y:S02]  /*7b70*/  LEA R164, P0, R118.reuse, R124, 0x1 ;  /* 0x0000007c76a47211 */ /* 0x042fe400078008ff */
        /* <DEDUP_REMOVED lines=71> */
.L_x_4876:
[----:B------:R-:W-:Y:S05]  /*7ff0*/  BSYNC B0 ;  /* 0x0000000000007941 */ /* 0x000fea0003800000 */
.L_x_4875:
[----:B-----5:R1:W-:Y:S02]  /*8000*/  STG.E.128 desc[UR6][R168.64], R56 ;  /* 0x00000038a8007986 */ /* 0x0203e4000c101d06 */
.L_x_4874:
[----:B------:R-:W-:Y:S05]  /*8010*/  BSYNC B1 ;  /* 0x0000000000017941 */ /* 0x000fea0003800000 */
.L_x_4873:
        /* <DEDUP_REMOVED lines=97> */
.L_x_4878:
[----:B------:R-:W-:Y:S05]  /*8630*/  BSYNC B0 ;  /* 0x0000000000007941 */ /* 0x000fea0003800000 */
.L_x_4877:
[----:B-----5:R1:W-:Y:S02]  /*8640*/  STG.E.128 desc[UR6][R168.64], R56 ;  /* 0x00000038a8007986 */ /* 0x0203e4000c101d06 */
.L_x_4868:
[----:B------:R-:W-:Y:S05]  /*8650*/  BSYNC B2 ;  /* 0x0000000000027941 */ /* 0x000fea0003800000 */
.L_x_4867:
        /* <DEDUP_REMOVED lines=104> */
.L_x_4884:
[----:B------:R-:W-:Y:S05]  /*8ce0*/  BSYNC B0 ;  /* 0x0000000000007941 */ /* 0x000fea0003800000 */
.L_x_4883:
[----:B-----5:R1:W-:Y:S02]  /*8cf0*/  STG.E.128 desc[UR6][R168.64], R56 ;  /* 0x00000038a8007986 */ /* 0x0203e4000c101d06 */
.L_x_4882:
[----:B------:R-:W-:Y:S05]  /*8d00*/  BSYNC B1 ;  /* 0x0000000000017941 */ /* 0x000fea0003800000 */
.L_x_4881:
        /* <DEDUP_REMOVED lines=98> */
.L_x_4888:
[----:B------:R-:W-:Y:S05]  /*9330*/  BSYNC B0 ;  /* 0x0000000000007941 */ /* 0x000fea0003800000 */
.L_x_4887:
[----:B-----5:R1:W-:Y:S02]  /*9340*/  STG.E.128 desc[UR6][R168.64], R56 ;  /* 0x00000038a8007986 */ /* 0x0203e4000c101d06 */
.L_x_4886:
[----:B------:R-:W-:Y:S05]  /*9350*/  BSYNC B1 ;  /* 0x0000000000017941 */ /* 0x000fea0003800000 */
.L_x_4885:
        /* <DEDUP_REMOVED lines=97> */
.L_x_4890:
[----:B------:R-:W-:Y:S05]  /*9970*/  BSYNC B0 ;  /* 0x0000000000007941 */ /* 0x000fea0003800000 */
.L_x_4889:
[----:B-----5:R1:W-:Y:S02]  /*9980*/  STG.E.128 desc[UR6][R168.64], R56 ;  /* 0x00000038a8007986 */ /* 0x0203e4000c101d06 */
.L_x_4880:
[----:B------:R-:W-:Y:S05]  /*9990*/  BSYNC B2 ;  /* 0x0000000000027941 */ /* 0x000fea0003800000 */
.L_x_4879:
        /* <DEDUP_REMOVED lines=10> */
[----:B------:R-:W1:Y:S01]  /*9a40*/  LDC.64 R2, c[0x0][0x338] ;  /* 0x0000ce00ff027b82 */ /* 0x000e620000000a00 */
[----:B------:R-:W-:Y:S01]  /*9a50*/  MOV R123, R121 ;  /* 0x00000079007b7202 */ /* 0x000fe20000000f00 */
[----:B------:R-:W-:Y:S01]  /*9a60*/  BSSY B0, `(.L_x_4895) ;  /* 0x0000061000007945 */ /* 0x000fe20003800000 */
[----:B------:R-:W-:Y:S01]  /*9a70*/  ISETP.GE.AND P0, PT, R14, UR4, PT ;  /* 0x000000040e007c0c */ /* 0x000fe2000bf06270 */
        /* <DEDUP_REMOVED lines=23> */
[C---:B------:R-:W-:Y:S02]  /*9bf0*/  LEA R162, P0, R118.reuse, R124, 0x1 ;  /* 0x0000007c76a27211 */ /* 0x040fe400078008ff */
        /* <DEDUP_REMOVED lines=71> */
.L_x_4896:
[----:B------:R-:W-:Y:S05]  /*a070*/  BSYNC B0 ;  /* 0x0000000000007941 */ /* 0x000fea0003800000 */
.L_x_4895:
[----:B-----5:R1:W-:Y:S02]  /*a080*/  STG.E.128 desc[UR6][R166.64], R56 ;  /* 0x00000038a6007986 */ /* 0x0203e4000c101d06 */
.L_x_4894:
[----:B------:R-:W-:Y:S05]  /*a090*/  BSYNC B1 ;  /* 0x0000000000017941 */ /* 0x000fea0003800000 */
.L_x_4893:
[----:B------:R-:W-:Y:S01]  /*a0a0*/  ISETP.GE.AND P0, PT, R11, R165, PT ;  /* 0x000000a50b00720c */ /* 0x000fe20003f06270 */
[----:B------:R-:W-:Y:S11]  /*a0b0*/  BSSY B1, `(.L_x_4897) ;  /* 0x0000063000017945 */ /* 0x000ff60003800000 */
[----:B------:R-:W-:Y:S01]  /*a0c0*/  @!UPT UIADD3 URZ, URZ, URZ, URZ ;  /* 0x0000003f3f3ff290 */ /* 0x000fe2000fffe03f */
[----:B------:R-:W-:Y:S05]  /*a0d0*/  @P0 BRA `(.L_x_4898) ;  /* 0x0000000400800947 */ /* 0x000fea0003800000 */
[----:B------:R-:W-:Y:S01]  /*a0e0*/  LEA R162, P0, R107, R122, 0x1 ;  /* 0x0000007a6ba27211 */ /* 0x000fe200078008ff */
        /* <DEDUP_REMOVED lines=93> */
.L_x_4900:
[----:B------:R-:W-:Y:S05]  /*a6c0*/  BSYNC B0 ;  /* 0x0000000000007941 */ /* 0x000fea0003800000 */
.L_x_4899:
[----:B-----5:R1:W-:Y:S02]  /*a6d0*/  STG.E.128 desc[UR6][R166.64], R56 ;  /* 0x00000038a6007986 */ /* 0x0203e4000c101d06 */
.L_x_4898:
[----:B------:R-:W-:Y:S05]  /*a6e0*/  BSYNC B1 ;  /* 0x0000000000017941 */ /* 0x000fea0003800000 */
.L_x_4897:
        /* <DEDUP_REMOVED lines=97> */
.L_x_4902:
[----:B------:R-:W-:Y:S05]  /*ad00*/  BSYNC B0 ;  /* 0x0000000000007941 */ /* 0x000fea0003800000 */
.L_x_4901:
[----:B-----5:R1:W-:Y:S02]  /*ad10*/  STG.E.128 desc[UR6][R164.64], R56 ;  /* 0x00000038a4007986 */ /* 0x0203e4000c101d06 */
.L_x_4892:
[----:B------:R-:W-:Y:S05]  /*ad20*/  BSYNC B2 ;  /* 0x0000000000027941 */ /* 0x000fea0003800000 */
.L_x_4891:
        /* <DEDUP_REMOVED lines=8> */
.L_x_4828:
        /* <DEDUP_REMOVED lines=11> */
[--C-:B------:R-:W-:Y:S05]  /*ae60*/  @P2 IMAD.MOV.U32 R123, RZ, RZ, R121.reuse ;  /* 0x000000ffff7b2224 */ /* 0x100fea00078e0079 */
[----:B-1234-:R1:W2:Y:S02]  /*ae70*/  @P2 LDG.E.128 R24, desc[UR6][R122.64] ;  /* 0x000000067a182981 */ /* 0x01e2a4000c1e1d00 */
[--C-:B-1----:R-:W-:Y:S02]  /*ae80*/  @P4 IMAD.MOV.U32 R123, RZ, RZ, R121.reuse ;  /* 0x000000ffff7b4224 */ /* 0x102fe400078e0079 */
[----:B--2---:R1:W-:Y:S01]  /*ae90*/  @P2 STG.E.128 desc[UR6][R114.64], R24 ;  /* 0x0000001872002986 */ /* 0x0043e2000c101d06 */
[----:B------:R-:W-:Y:S03]  /*aea0*/  ISETP.NE.AND P2, PT, R130, RZ, PT ;  /* 0x000000ff8200720c */ /* 0x000fe60003f45270 */
[----:B------:R2:W3:Y:S10]  /*aeb0*/  @P4 LDG.E.128 R20, desc[UR6][R122.64+0x80] ;  /* 0x000080067a144981 */ /* 0x0004f4000c1e1d00 */
[----:B--2---:R-:W-:Y:S01]  /*aec0*/  @P2 IMAD.MOV.U32 R123, RZ, RZ, R121 ;  /* 0x000000ffff7b2224 */ /* 0x004fe200078e0079 */
[----:B---3--:R1:W-:Y:S04]  /*aed0*/  @P4 STG.E.128 desc[UR6][R114.64+0x80], R20 ;  /* 0x0000801472004986 */ /* 0x0083e8000c101d06 */
[----:B------:R-:W2:Y:S04]  /*aee0*/  @P2 LDG.E.128 R4, desc[UR6][R122.64+0x100] ;  /* 0x000100067a042981 */ /* 0x000ea8000c1e1d00 */
[----:B--2---:R1:W-:Y:S02]  /*aef0*/  @P2 STG.E.128 desc[UR6][R114.64+0x100], R4 ;  /* 0x0001000472002986 */ /* 0x0043e4000c101d06 */
.L_x_4904:
[----:B------:R-:W-:Y:S05]  /*af00*/  BSYNC B0 ;  /* 0x0000000000007941 */ /* 0x000fea0003800000 */
.L_x_4903:
        /* <DEDUP_REMOVED lines=24> */
.L_x_4906:
[----:B------:R-:W-:Y:S05]  /*b090*/  BSYNC B0 ;  /* 0x0000000000007941 */ /* 0x000fea0003800000 */
.L_x_4905:
        /* <DEDUP_REMOVED lines=24> */
.L_x_4908:
[----:B------:R-:W-:Y:S05]  /*b220*/  BSYNC B0 ;  /* 0x0000000000007941 */ /* 0x000fea0003800000 */
.L_x_4907:
[----:B------:R-:W-:Y:S01]  /*b230*/  UMOV UR4, URZ ;  /* 0x0000003f00047c82 */ /* 0x000fe20008000000 */
[----:B------:R-:W-:Y:S04]  /*b240*/  BSSY B0, `(.L_x_4854) ;  /* 0x000001c000007945 */ /* 0x000fe80003800000 */
[----:B------:R-:W-:Y:S05]  /*b250*/  @!P0 BRA `(.L_x_4909) ;  /* 0x0000000000688947 */ /* 0x000fea0003800000 */
[----:B------:R-:W-:Y:S02]  /*b260*/  ISETP.NE.AND P1, PT, R135, RZ, PT ;  /* 0x000000ff8700720c */ /* 0x000fe40003f25270 */
[----:B------:R-:W-:Y:S11]  /*b270*/  ISETP.NE.AND P3, PT, R132, RZ, PT ;  /* 0x000000ff8400720c */ /* 0x000ff60003f65270 */
[----:B------:R-:W2:Y:S01]  /*b280*/  @P1 LDC.64 R2, c[0x0][0x338] ;  /* 0x0000ce00ff021b82 */ /* 0x000ea20000000a00 */
[----:B------:R-:W-:Y:S01]  /*b290*/  @P1 IMAD.MOV.U32 R123, RZ, RZ, R121 ;  /* 0x000000ffff7b1224 */ /* 0x000fe200078e0079 */
        /* <DEDUP_REMOVED lines=22> */
.L_x_4909:
[----:B------:R-:W-:Y:S05]  /*b400*/  BSYNC B0 ;  /* 0x0000000000007941 */ /* 0x000fea0003800000 */
.L_x_4854:
[----:B------:R-:W-:Y:S01]  /*b410*/  PLOP3.LUT P0, PT, PT, PT, UP1, 0x40, 0x0 ;  /* 0x000000000000781c */ /* 0x000fe20003f0e818 */
[----:B------:R-:W5:Y:S01]  /*b420*/  LDC R0, c[0x0][0x338] ;  /* 0x0000ce00ff007b82 */ /* 0x000f620000000800 */
[----:B-1----:R-:W-:Y:S02]  /*b430*/  IMAD.MOV.U32 R123, RZ, RZ, R121 ;  /* 0x000000ffff7b7224 */ /* 0x002fe400078e0079 */
[----:B-----5:R-:W-:Y:S05]  /*b440*/  IMAD.U32 R3, R0, -0x40, RZ ;  /* 0xffffffc000037824 */ /* 0x020fea00078e00ff */
[C---:B------:R-:W-:Y:S04]  /*b450*/  LEA R122, P1, R3.reuse, R122, 0x1 ;  /* 0x0000007a037a7211 */ /* 0x040fe800078208ff */
        /* <DEDUP_REMOVED lines=78> */
.L_x_4910:
        /* <DEDUP_REMOVED lines=8> */
.L_x_4911:
[----:B------:R-:W-:Y:S04]  /*b9c0*/  IADD3 R9, R9, -0x1, RZ ;  /* 0xffffffff09097810 */ /* 0x000fe80007ffe0ff */
[----:B------:R-:W-:Y:S11]  /*b9d0*/  ISETP.GT.AND P0, PT, R9, R82, PT ;  /* 0x000000520900720c */ /* 0x000ff60003f04270 */
[----:B------:R-:W-:Y:S02]  /*b9e0*/  @!UPT UIADD3 URZ, URZ, URZ, URZ ;  /* 0x0000003f3f3ff290 */ /* 0x000fe4000fffe03f */
[----:B------:R-:W-:Y:S05]  /*b9f0*/  @P0 BRA `(.L_x_4912) ;  /* 0xffffff74000c0947 */ /* 0x000fea000383ffff */
.L_x_4819:
        /* <DEDUP_REMOVED lines=19> */
[CC--:B------:R-:W-:Y:S01]  /*bb30*/  LEA R2, P2, R4.reuse, R152.reuse, 0x5 ;  /* 0x0000009804027211 */ /* 0x0c0fe200078428ff */
[----:B------:R-:W-:Y:S01]  /*bb40*/  ULDC.U8 UR10, c[0x0][0x3c3] ;  /* 0x0000f0c0000a7ab9 */ /* 0x000fe20000000000 */
[----:B------:R-:W-:Y:S01]  /*bb50*/  IMAD.MOV.U32 R154, RZ, RZ, R152 ;  /* 0x000000ffff9a7224 */ /* 0x000fe200078e0098 */
[----:B------:R-:W-:Y:S01]  /*bb60*/  IADD3 R19, P3, R19, R152, RZ ;  /* 0x0000009813137210 */ /* 0x000fe20007f7e0ff */
[----:B------:R-:W-:Y:S01]  /*bb70*/  IMAD.IADD R12, R199, 0x1, -R62 ;  /* 0x00000001c70c7824 */ /* 0x000fe200078e0a3e */
[C---:B------:R-:W-:Y:S01]  /*bb80*/  LEA.HI.X R3, R4.reuse, R155, R5, 0x5, P2 ;  /* 0x0000009b04037211 */ /* 0x040fe200010f2c05 */
[----:B------:R-:W-:Y:S01]  /*bb90*/  IMAD.WIDE.U32 R16, R4, 0x30, R154 ;  /* 0x0000003004107825 */ /* 0x000fe200078e009a */
[----:B------:R-:W-:Y:S02]  /*bba0*/  LEA R22, P2, R2, UR8, 0x1 ;  /* 0x0000000802167c11 */ /* 0x000fe4000f8408ff */
[----:B------:R-:W-:Y:S01]  /*bbb0*/  LEA R32, P4, R152, UR8, 0x1 ;  /* 0x0000000898207c11 */ /* 0x000fe2000f8808ff */
[----:B------:R-:W-:Y:S01]  /*bbc0*/  IMAD R5, R5, 0x30, RZ ;  /* 0x0000003005057824 */ /* 0x000fe200078e02ff */
[----:B------:R-:W-:Y:S01]  /*bbd0*/  LEA.HI.X R23, R2, UR9, R3, 0x1, P2 ;  /* 0x0000000902177c11 */ /* 0x000fe200090f0c03 */
[----:B------:R-:W-:Y:S01]  /*bbe0*/  IMAD.X R6, R13, 0x1, R155, P3 ;  /* 0x000000010d067824 */ /* 0x000fe200018e069b */
[----:B------:R-:W-:Y:S01]  /*bbf0*/  ISETP.NE.AND P2, PT, RZ, UR10, PT ;  /* 0x0000000aff007c0c */ /* 0x000fe2000bf45270 */
[----:B------:R-:W-:Y:S01]  /*bc00*/  IMAD.IADD R2, R17, 0x1, R5 ;  /* 0x0000000111027824 */ /* 0x000fe200078e0205 */
[----:B------:R-:W-:-:S02]  /*bc10*/  LEA R20, P3, R19, UR8, 0x1 ;  /* 0x0000000813147c11 */ /* 0x000fc4000f8608ff */
[----:B------:R-:W-:Y:S02]  /*bc20*/  LEA.HI.X R33, R152, UR9, R155, 0x1, P4 ;  /* 0x0000000998217c11 */ /* 0x000fe4000a0f0c9b */
[----:B------:R-:W-:Y:S02]  /*bc30*/  LEA R8, P4, R16, UR8, 0x1 ;  /* 0x0000000810087c11 */ /* 0x000fe4000f8808ff */
[----:B------:R-:W-:Y:S02]  /*bc40*/  LEA.HI.X R21, R19, UR9, R6, 0x1, P3 ;  /* 0x0000000913157c11 */ /* 0x000fe400098f0c06 */
[----:B------:R-:W-:Y:S02]  /*bc50*/  ISETP.GE.AND P3, PT, R150, R12, PT ;  /* 0x0000000c9600720c */ /* 0x000fe40003f66270 */
[----:B-----5:R-:W-:Y:S02]  /*bc60*/  LEA.HI.X R9, R16, UR9, R2, 0x1, P4 ;  /* 0x0000000910097c11 */ /* 0x020fe4000a0f0c02 */
        /* <DEDUP_REMOVED lines=38> */
[C---:B------:R-:W-:Y:S01]  /*bed0*/  FMUL.FTZ R0, R29.reuse, R0 ;  /* 0x000000001d007220 */ /* 0x040fe20000410000 */
[----:B------:R-:W-:Y:S02]  /*bee0*/  HADD2.F32 R16, -RZ, R4.H1_H1 ;  /* 0x30000004ff107230 */ /* 0x000fe40000004100 */
[-C--:B------:R-:W-:Y:S01]  /*bef0*/  FMUL.FTZ R13, R26, R7.reuse ;  /* 0x000000071a0d7220 */ /* 0x080fe20000410000 */
[----:B------:R-:W-:Y:S01]  /*bf00*/  FMUL.FTZ R7, R34, R7 ;  /* 0x0000000722077220 */ /* 0x000fe20000410000 */
[-C--:B------:R-:W-:Y:S01]  /*bf10*/  FFMA.FTZ R6, R29, R17.reuse, -R6 ;  /* 0x000000111d067223 */ /* 0x080fe20000010806 */
[----:B------:R-:W-:Y:S01]  /*bf20*/  FFMA.FTZ R17, R27, R17, R0 ;  /* 0x000000111b117223 */ /* 0x000fe20000010000 */
[----:B------:R-:W-:-:S02]  /*bf30*/  HADD2.F32 R0, -RZ, R30.H0_H0 ;  /* 0x2000001eff007230 */ /* 0x000fc40000004100 */
[-C--:B------:R-:W-:Y:S01]  /*bf40*/  FFMA.FTZ R13, R34, R16.reuse, -R13 ;  /* 0x00000010220d7223 */ /* 0x080fe2000001080d */
[----:B------:R-:W-:Y:S02]  /*bf50*/  HADD2.F32 R3, -RZ, R3.H0_H0 ;  /* 0x20000003ff037230 */ /* 0x000fe40000004100 */
[----:B------:R-:W-:Y:S01]  /*bf60*/  FFMA.FTZ R16, R26, R16, R7 ;  /* 0x000000101a107223 */ /* 0x000fe20000010007 */
[----:B------:R-:W-:Y:S01]  /*bf70*/  HADD2.F32 R30, -RZ, R30.H1_H1 ;  /* 0x3000001eff1e7230 */ /* 0x000fe20000004100 */
[----:B------:R-:W-:Y:S01]  /*bf80*/  F2FP.F16.F32.PACK_AB R31, R17, R6 ;  /* 0x00000006111f723e */ /* 0x000fe200000000ff */
[----:B------:R-:W-:Y:S02]  /*bf90*/  HADD2.F32 R2, -RZ, R2.H0_H0 ;  /* 0x20000002ff027230 */ /* 0x000fe40000004100 */
        /* <DEDUP_REMOVED lines=16> */
.L_x_4921:
[----:B------:R-:W-:Y:S05]  /*c0a0*/  BSYNC B0 ;  /* 0x0000000000007941 */ /* 0x000fea0003800000 */
.L_x_4920:
[----:B-----5:R3:W-:Y:S02]  /*c0b0*/  STS.128 [R200], R28 ;  /* 0x0000001cc8007388 */ /* 0x0207e40000000c00 */
.L_x_4919:
[----:B------:R-:W-:Y:S05]  /*c0c0*/  BSYNC B1 ;  /* 0x0000000000017941 */ /* 0x000fea0003800000 */
.L_x_4918:
        /* <DEDUP_REMOVED lines=46> */
.L_x_4925:
[----:B------:R-:W-:Y:S05]  /*c3b0*/  BSYNC B0 ;  /* 0x0000000000007941 */ /* 0x000fea0003800000 */
.L_x_4924:
[----:B-----5:R1:W-:Y:S02]  /*c3c0*/  STS.128 [R200+0x2000], R28 ;  /* 0x0020001cc8007388 */ /* 0x0203e40000000c00 */
.L_x_4923:
[----:B------:R-:W-:Y:S05]  /*c3d0*/  BSYNC B1 ;  /* 0x0000000000017941 */ /* 0x000fea0003800000 */
.L_x_4922:
        /* <DEDUP_REMOVED lines=8> */
[--C-:B-----5:R-:W-:Y:S02]  /*c460*/  HADD2.F32 R27, -RZ, R35.reuse.H1_H1 ;  /* 0x30000023ff1b7230 */ /* 0x120fe40000004100 */
[----:B-1----:R-:W-:Y:S02]  /*c470*/  HADD2.F32 R29, -RZ, R35.H0_H0 ;  /* 0x20000023ff1d7230 */ /* 0x002fe40000004100 */
        /* <DEDUP_REMOVED lines=34> */
.L_x_4927:
[----:B------:R-:W-:Y:S05]  /*c6a0*/  BSYNC B0 ;  /* 0x0000000000007941 */ /* 0x000fea0003800000 */
.L_x_4926:
[----:B-----5:R2:W-:Y:S02]  /*c6b0*/  STS.128 [R200+0x4000], R32 ;  /* 0x00400020c8007388 */ /* 0x0205e40000000c00 */
.L_x_4917:
[----:B------:R-:W-:Y:S05]  /*c6c0*/  BSYNC B2 ;  /* 0x0000000000027941 */ /* 0x000fea0003800000 */
.L_x_4916:
        /* <DEDUP_REMOVED lines=16> */
[----:B-----5:R-:W-:Y:S01]  /*c7d0*/  MOV R27, R31 ;  /* 0x0000001f001b7202 */ /* 0x020fe20000000f00 */
[--C-:B--2---:R-:W-:Y:S02]  /*c7e0*/  HADD2.F32 R32, -RZ, R29.reuse.H0_H0 ;  /* 0x2000001dff207230 */ /* 0x104fe40000004100 */
[----:B------:R-:W-:Y:S02]  /*c7f0*/  HADD2.F32 R31, -RZ, R29.H1_H1 ;  /* 0x3000001dff1f7230 */ /* 0x000fe40000004100 */
[----:B------:R-:W-:-:S02]  /*c800*/  HADD2.F32 R29, -RZ, R27.H0_H0 ;  /* 0x2000001bff1d7230 */ /* 0x000fc40000004100 */
[----:B------:R-:W-:Y:S02]  /*c810*/  HADD2.F32 R27, -RZ, R27.H1_H1 ;  /* 0x3000001bff1b7230 */ /* 0x000fe40000004100 */
[----:B---3--:R-:W-:Y:S02]  /*c820*/  HADD2.F32 R0, -RZ, R5.H1_H1 ;  /* 0x30000005ff007230 */ /* 0x008fe40000004100 */
[----:B------:R-:W-:Y:S02]  /*c830*/  HADD2.F32 R16, -RZ, R4.H1_H1 ;  /* 0x30000004ff107230 */ /* 0x000fe40000004100 */
[----:B----4-:R-:W-:Y:S02]  /*c840*/  HADD2.F32 R2, -RZ, R7.H1_H1 ;  /* 0x30000007ff027230 */ /* 0x010fe40000004100 */
        /* <DEDUP_REMOVED lines=30> */
.L_x_4933:
[----:B------:R-:W-:Y:S05]  /*ca30*/  BSYNC B0 ;  /* 0x0000000000007941 */ /* 0x000fea0003800000 */
.L_x_4932:
[----:B-----5:R3:W-:Y:S02]  /*ca40*/  STS.128 [R200+0x800], R28 ;  /* 0x0008001cc8007388 */ /* 0x0207e40000000c00 */
.L_x_4931:
[----:B------:R-:W-:Y:S05]  /*ca50*/  BSYNC B1 ;  /* 0x0000000000017941 */ /* 0x000fea0003800000 */
.L_x_4930:
        /* <DEDUP_REMOVED lines=47> */
.L_x_4937:
[----:B------:R-:W-:Y:S05]  /*cd50*/  BSYNC B0 ;  /* 0x0000000000007941 */ /* 0x000fea0003800000 */
.L_x_4936:
[----:B-----5:R3:W-:Y:S02]  /*cd60*/  STS.128 [R200+0x2800], R28 ;  /* 0x0028001cc8007388 */ /* 0x0207e40000000c00 */
.L_x_4935:
[----:B------:R-:W-:Y:S05]  /*cd70*/  BSYNC B1 ;  /* 0x0000000000017941 */ /* 0x000fea0003800000 */
.L_x_4934:
        /* <DEDUP_REMOVED lines=8> */
[--C-:B-1---5:R-:W-:Y:S02]  /*ce00*/  HADD2.F32 R21, -RZ, R31.reuse.H1_H1 ;  /* 0x3000001fff157230 */ /* 0x122fe40000004100 */
[----:B------:R-:W-:Y:S02]  /*ce10*/  HADD2.F32 R27, -RZ, R31.H0_H0 ;  /* 0x2000001fff1b7230 */ /* 0x000fe40000004100 */
        /* <DEDUP_REMOVED lines=35> */
.L_x_4939:
[----:B------:R-:W-:Y:S05]  /*d050*/  BSYNC B0 ;  /* 0x0000000000007941 */ /* 0x000fea0003800000 */
.L_x_4938:
[----:B-----5:R3:W-:Y:S02]  /*d060*/  STS.128 [R200+0x4800], R28 ;  /* 0x0048001cc8007388 */ /* 0x0207e40000000c00 */
.L_x_4929:
[----:B------:R-:W-:Y:S05]  /*d070*/  BSYNC B2 ;  /* 0x0000000000027941 */ /* 0x000fea0003800000 */
.L_x_4928:
        /* <DEDUP_REMOVED lines=54> */
.L_x_4945:
[----:B------:R-:W-:Y:S05]  /*d3e0*/  BSYNC B0 ;  /* 0x0000000000007941 */ /* 0x000fea0003800000 */
.L_x_4944:
[----:B-----5:R1:W-:Y:S02]  /*d3f0*/  STS.128 [R200+0x1000], R28 ;  /* 0x0010001cc8007388 */ /* 0x0203e40000000c00 */
.L_x_4943:
[----:B------:R-:W-:Y:S05]  /*d400*/  BSYNC B1 ;  /* 0x0000000000017941 */ /* 0x000fea0003800000 */
.L_x_4942:
        /* <DEDUP_REMOVED lines=47> */
.L_x_4949:
[----:B------:R-:W-:Y:S05]  /*d700*/  BSYNC B0 ;  /* 0x0000000000007941 */ /* 0x000fea0003800000 */
.L_x_4948:
[----:B-----5:R3:W-:Y:S02]  /*d710*/  STS.128 [R200+0x3000], R28 ;  /* 0x0030001cc8007388 */ /* 0x0207e40000000c00 */
.L_x_4947:
[----:B------:R-:W-:Y:S05]  /*d720*/  BSYNC B1 ;  /* 0x0000000000017941 */ /* 0x000fea0003800000 */
.L_x_4946:
        /* <DEDUP_REMOVED lines=45> */
.L_x_4951:
[----:B------:R-:W-:Y:S05]  /*da00*/  BSYNC B0 ;  /* 0x0000000000007941 */ /* 0x000fea0003800000 */
.L_x_4950:
[----:B-----5:R3:W-:Y:S02]  /*da10*/  STS.128 [R200+0x5000], R28 ;  /* 0x0050001cc8007388 */ /* 0x0207e40000000c00 */
.L_x_4941:
[----:B------:R-:W-:Y:S05]  /*da20*/  BSYNC B2 ;  /* 0x0000000000027941 */ /* 0x000fea0003800000 */
.L_x_4940:
        /* <DEDUP_REMOVED lines=52> */
.L_x_4956:
[----:B------:R-:W-:Y:S05]  /*dd70*/  BSYNC B0 ;  /* 0x0000000000007941 */ /* 0x000fea0003800000 */
.L_x_4955:
[----:B-----5:R3:W-:Y:S02]  /*dd80*/  STS.128 [R200+0x1800], R28 ;  /* 0x0018001cc8007388 */ /* 0x0207e40000000c00 */
.L_x_4954:
[----:B------:R-:W-:Y:S05]  /*dd90*/  BSYNC B1 ;  /* 0x0000000000017941 */ /* 0x000fea0003800000 */
.L_x_4953:
        /* <DEDUP_REMOVED lines=8> */
[----:B------:R-:W4:Y:S01]  /*de20*/  LDG.E.64 R6, desc[UR6][R24.64+0x40] ;  /* 0x0000400618067981 */ /* 0x000f22000c1e1b00 */
[--C-:B-1-3-5:R-:W-:Y:S01]  /*de30*/  HADD2.F32 R23, -RZ, R15.reuse.H0_H0 ;  /* 0x2000000fff177230 */ /* 0x12afe20000004100 */
        /* <DEDUP_REMOVED lines=37> */
.L_x_4960:
[----:B------:R-:W-:Y:S05]  /*e090*/  BSYNC B0 ;  /* 0x0000000000007941 */ /* 0x000fea0003800000 */
.L_x_4959:
[----:B-----5:R1:W-:Y:S02]  /*e0a0*/  STS.128 [R200+0x3800], R12 ;  /* 0x0038000cc8007388 */ /* 0x0203e40000000c00 */
.L_x_4958:
[----:B------:R-:W-:Y:S05]  /*e0b0*/  BSYNC B1 ;  /* 0x0000000000017941 */ /* 0x000fea0003800000 */
.L_x_4957:
        /* <DEDUP_REMOVED lines=8> */
[----:B---3-5:R-:W-:Y:S02]  /*e140*/  HADD2.F32 R23, -RZ, R15.H0_H0 ;  /* 0x2000000fff177230 */ /* 0x028fe40000004100 */
[----:B------:R-:W-:Y:S02]  /*e150*/  HADD2.F32 R10, -RZ, R13.H1_H1 ;  /* 0x3000000dff0a7230 */ /* 0x000fe40000004100 */
[----:B------:R-:W-:Y:S02]  /*e160*/  HADD2.F32 R15, -RZ, R15.H1_H1 ;  /* 0x3000000fff0f7230 */ /* 0x000fe40000004100 */
[----:B------:R-:W-:-:S02]  /*e170*/  HADD2.F32 R16, -RZ, R13.H0_H0 ;  /* 0x2000000dff107230 */ /* 0x000fc40000004100 */
[----:B--2---:R-:W-:Y:S02]  /*e180*/  HADD2.F32 R11, -RZ, R4.H1_H1 ;  /* 0x30000004ff0b7230 */ /* 0x004fe40000004100 */
[----:B------:R-:W-:Y:S02]  /*e190*/  HADD2.F32 R0, -RZ, R5.H1_H1 ;  /* 0x30000005ff007230 */ /* 0x000fe40000004100 */
[----:B-1----:R-:W-:Y:S02]  /*e1a0*/  HADD2.F32 R8, -RZ, R6.H1_H1 ;  /* 0x30000006ff087230 */ /* 0x002fe40000004100 */
        /* <DEDUP_REMOVED lines=29> */
.L_x_4962:
[----:B------:R-:W-:Y:S05]  /*e380*/  BSYNC B0 ;  /* 0x0000000000007941 */ /* 0x000fea0003800000 */
.L_x_4961:
[----:B-----5:R1:W-:Y:S01]  /*e390*/  STS.128 [R200+0x5800], R12 ;  /* 0x0058000cc8007388 */ /* 0x0203e20000000c00 */
[----:B------:R-:W-:Y:S05]  /*e3a0*/  BRA `(.L_x_4952) ;  /* 0x0000004c00dc7947 */ /* 0x000fea0003800000 */
.L_x_4915:
        /* <DEDUP_REMOVED lines=93> */
.L_x_4968:
[----:B------:R-:W-:Y:S05]  /*e980*/  BSYNC B0 ;  /* 0x0000000000007941 */ /* 0x000fea0003800000 */
.L_x_4967:
[----:B-----5:R3:W-:Y:S02]  /*e990*/  STS.128 [R200], R28 ;  /* 0x0000001cc8007388 */ /* 0x0207e40000000c00 */
.L_x_4966:
[----:B------:R-:W-:Y:S05]  /*e9a0*/  BSYNC B1 ;  /* 0x0000000000017941 */ /* 0x000fea0003800000 */
.L_x_4965:
        /* <DEDUP_REMOVED lines=89> */
.L_x_4972:
[----:B------:R-:W-:Y:S05]  /*ef40*/  BSYNC B0 ;  /* 0x0000000000007941 */ /* 0x000fea0003800000 */
.L_x_4971:
[----:B-----5:R1:W-:Y:S02]  /*ef50*/  STS.128 [R200+0x2000], R28 ;  /* 0x0020001cc8007388 */ /* 0x0203e40000000c00 */
.L_x_4970:
[----:B------:R-:W-:Y:S05]  /*ef60*/  BSYNC B1 ;  /* 0x0000000000017941 */ /* 0x000fea0003800000 */
.L_x_4969:
        /* <DEDUP_REMOVED lines=88> */
.L_x_4974:
[----:B------:R-:W-:Y:S05]  /*f4f0*/  BSYNC B0 ;  /* 0x0000000000007941 */ /* 0x000fea0003800000 */
.L_x_4973:
[----:B-----5:R3:W-:Y:S02]  /*f500*/  STS.128 [R200+0x4000], R28 ;  /* 0x0040001cc8007388 */ /* 0x0207e40000000c00 */
.L_x_4964:
[----:B------:R-:W-:Y:S05]  /*f510*/  BSYNC B2 ;  /* 0x0000000000027941 */ /* 0x000fea0003800000 */
.L_x_4963:
        /* <DEDUP_REMOVED lines=97> */
.L_x_4980:
[----:B------:R-:W-:Y:S05]  /*fb30*/  BSYNC B0 ;  /* 0x0000000000007941 */ /* 0x000fea0003800000 */
.L_x_4979:
[----:B-----5:R3:W-:Y:S02]  /*fb40*/  STS.128 [R200+0x800], R28 ;  /* 0x0008001cc8007388 */ /* 0x0207e40000000c00 */
.L_x_4978:
[----:B------:R-:W-:Y:S05]  /*fb50*/  BSYNC B1 ;  /* 0x0000000000017941 */ /* 0x000fea0003800000 */
.L_x_4977:
        /* <DEDUP_REMOVED lines=90> */
.L_x_4984:
[----:B------:R-:W-:Y:S05]  /*10100*/  BSYNC B0 ;  /* 0x0000000000007941 */ /* 0x000fea0003800000 */
.L_x_4983:
[----:B-----5:R3:W-:Y:S02]  /*10110*/  STS.128 [R200+0x2800], R28 ;  /* 0x0028001cc8007388 */ /* 0x0207e40000000c00 */
.L_x_4982:
[----:B------:R-:W-:Y:S05]  /*10120*/  BSYNC B1 ;  /* 0x0000000000017941 */ /* 0x000fea0003800000 */
.L_x_4981:
        /* <DEDUP_REMOVED lines=89> */
.L_x_4986:
[----:B------:R-:W-:Y:S05]  /*106c0*/  BSYNC B0 ;  /* 0x0000000000007941 */ /* 0x000fea0003800000 */
.L_x_4985:
[----:B-----5:R1:W-:Y:S02]  /*106d0*/  STS.128 [R200+0x4800], R24 ;  /* 0x00480018c8007388 */ /* 0x0203e40000000c00 */
.L_x_4976:
[----:B------:R-:W-:Y:S05]  /*106e0*/  BSYNC B2 ;  /* 0x0000000000027941 */ /* 0x000fea0003800000 */
.L_x_4975:
        /* <DEDUP_REMOVED lines=97> */
.L_x_4992:
[----:B------:R-:W-:Y:S05]  /*10d00*/  BSYNC B0 ;  /* 0x0000000000007941 */ /* 0x000fea0003800000 */
.L_x_4991:
[----:B-----5:R1:W-:Y:S02]  /*10d10*/  STS.128 [R200+0x1000], R28 ;  /* 0x0010001cc8007388 */ /* 0x0203e40000000c00 */
.L_x_4990:
[----:B------:R-:W-:Y:S05]  /*10d20*/  BSYNC B1 ;  /* 0x0000000000017941 */ /* 0x000fea0003800000 */
.L_x_4989:
        /* <DEDUP_REMOVED lines=90> */
.L_x_4996:
[----:B------:R-:W-:Y:S05]  /*112d0*/  BSYNC B0 ;  /* 0x0000000000007941 */ /* 0x000fea0003800000 */
.L_x_4995:
[----:B-----5:R3:W-:Y:S02]  /*112e0*/  STS.128 [R200+0x3000], R28 ;  /* 0x0030001cc8007388 */ /* 0x0207e40000000c00 */
.L_x_4994:
[----:B------:R-:W-:Y:S05]  /*112f0*/  BSYNC B1 ;  /* 0x0000000000017941 */ /* 0x000fea0003800000 */
.L_x_4993:
        /* <DEDUP_REMOVED lines=89> */
.L_x_4998:
[----:B------:R-:W-:Y:S05]  /*11890*/  BSYNC B0 ;  /* 0x0000000000007941 */ /* 0x000fea0003800000 */
.L_x_4997:
[----:B-----5:R1:W-:Y:S02]  /*118a0*/  STS.128 [R200+0x5000], R24 ;  /* 0x00500018c8007388 */ /* 0x0203e40000000c00 */
.L_x_4988:
[----:B------:R-:W-:Y:S05]  /*118b0*/  BSYNC B2 ;  /* 0x0000000000027941 */ /* 0x000fea0003800000 */
.L_x_4987:
        /* <DEDUP_REMOVED lines=37> */
[----:B------:R-:W-:Y:S02]  /*11b10*/  HADD2.F32 R22, -RZ, R29.H1_H1 ;  /* 0x3000001dff167230 */ /* 0x000fe40000004100 */
[--C-:B--2---:R-:W-:Y:S02]  /*11b20*/  HADD2.F32 R16, -RZ, R4.reuse.H0_H0 ;  /* 0x20000004ff107230 */ /* 0x104fe40000004100 */
        /* <DEDUP_REMOVED lines=24> */
[----:B------:R-:W-:Y:S01]  /*11cb0*/  FMUL.FTZ R35, R35, R18 ;  /* 0x0000001223237220 */ /* 0x000fe20000410000 */
[----:B------:R-:W-:Y:S02]  /*11cc0*/  HADD2.F32 R29, -RZ, R30.H1_H1 ;  /* 0x3000001eff1d7230 */ /* 0x000fe40000004100 */
[----:B------:R-:W-:Y:S01]  /*11cd0*/  FMUL.FTZ R7, R4, R7 ;  /* 0x0000000704077220 */ /* 0x000fe20000410000 */
[--C-:B----4-:R-:W-:Y:S02]  /*11ce0*/  HADD2.F32 R16, -RZ, R12.reuse.H0_H0 ;  /* 0x2000000cff107230 */ /* 0x110fe40000004100 */
[----:B------:R-:W-:Y:S01]  /*11cf0*/  @!P2 FADD.FTZ R20, -R20, -RZ ;  /* 0x800000ff1414a221 */ /* 0x000fe20000010100 */
[----:B------:R-:W-:-:S02]  /*11d00*/  HADD2.F32 R19, -RZ, R12.H1_H1 ;  /* 0x3000000cff137230 */ /* 0x000fc40000004100 */
[----:B-----5:R-:W-:Y:S02]  /*11d10*/  HADD2.F32 R4, -RZ, R24.H0_H0 ;  /* 0x20000018ff047230 */ /* 0x020fe40000004100 */
[----:B------:R-:W-:Y:S02]  /*11d20*/  HADD2.F32 R18, -RZ, R25.H0_H0 ;  /* 0x20000019ff127230 */ /* 0x000fe40000004100 */
[----:B------:R-:W-:Y:S02]  /*11d30*/  HADD2.F32 R12, -RZ, R13.H0_H0 ;  /* 0x2000000dff0c7230 */ /* 0x000fe40000004100 */
[----:B------:R-:W-:Y:S01]  /*11d40*/  FMUL.FTZ R20, R29, R20 ;  /* 0x000000141d147220 */ /* 0x000fe20000410000 */
        /* <DEDUP_REMOVED lines=23> */
.L_x_5002:
[----:B------:R-:W-:Y:S05]  /*11ec0*/  BSYNC B0 ;  /* 0x0000000000007941 */ /* 0x000fea0003800000 */
.L_x_5001:
[----:B-----5:R1:W-:Y:S02]  /*11ed0*/  STS.128 [R200+0x1800], R24 ;  /* 0x00180018c8007388 */ /* 0x0203e40000000c00 */
.L_x_5000:
[----:B------:R-:W-:Y:S05]  /*11ee0*/  BSYNC B1 ;  /* 0x0000000000017941 */ /* 0x000fea0003800000 */
.L_x_4999:
        /* <DEDUP_REMOVED lines=61> */
[----:B-----5:R-:W-:-:S02]  /*122c0*/  HADD2.F32 R11, -RZ, R24.H0_H0 ;  /* 0x20000018ff0b7230 */ /* 0x020fc40000004100 */
[----:B------:R-:W-:Y:S02]  /*122d0*/  HADD2.F32 R16, -RZ, R25.H0_H0 ;  /* 0x20000019ff107230 */ /* 0x000fe40000004100 */
[--C-:B------:R-:W-:Y:S02]  /*122e0*/  HADD2.F32 R12, -RZ, R13.reuse.H0_H0 ;  /* 0x2000000dff0c7230 */ /* 0x100fe40000004100 */
[----:B------:R-:W-:Y:S01]  /*122f0*/  @!P0 FADD.FTZ R19, -R19, -RZ ;  /* 0x800000ff13138221 */ /* 0x000fe20000010100 */
[----:B------:R-:W-:Y:S02]  /*12300*/  HADD2.F32 R30, -RZ, R30.H1_H1 ;  /* 0x3000001eff1e7230 */ /* 0x000fe40000004100 */
[----:B------:R-:W-:Y:S02]  /*12310*/  HADD2.F32 R24, -RZ, R24.H1_H1 ;  /* 0x30000018ff187230 */ /* 0x000fe40000004100 */
[----:B------:R-:W-:Y:S01]  /*12320*/  FFMA.FTZ R12, R16, R12, R23 ;  /* 0x0000000c100c7223 */ /* 0x000fe20000010017 */
[----:B------:R-:W-:-:S02]  /*12330*/  HADD2.F32 R28, -RZ, R13.H1_H1 ;  /* 0x3000000dff1c7230 */ /* 0x000fc40000004100 */
[----:B------:R-:W-:Y:S01]  /*12340*/  FMUL.FTZ R19, R30, R19 ;  /* 0x000000131e137220 */ /* 0x000fe20000410000 */
[----:B------:R-:W-:Y:S02]  /*12350*/  HADD2.F32 R22, -RZ, R14.H0_H0 ;  /* 0x2000000eff167230 */ /* 0x000fe40000004100 */
[----:B------:R-:W-:Y:S01]  /*12360*/  FFMA.FTZ R4, R11, R4, R20 ;  /* 0x000000040b047223 */ /* 0x000fe20000010014 */
[----:B------:R-:W-:Y:S01]  /*12370*/  FFMA.FTZ R33, R24, R18, R33 ;  /* 0x0000001218217223 */ /* 0x000fe20000010021 */
[----:B------:R-:W-:Y:S02]  /*12380*/  HADD2.F32 R16, -RZ, R26.H0_H0 ;  /* 0x2000001aff107230 */ /* 0x000fe40000004100 */
[----:B------:R-:W-:Y:S02]  /*12390*/  HADD2.F32 R14, -RZ, R14.H1_H1 ;  /* 0x3000000eff0e7230 */ /* 0x000fe40000004100 */
[--C-:B------:R-:W-:Y:S02]  /*123a0*/  HADD2.F32 R13, -RZ, R15.reuse.H0_H0 ;  /* 0x2000000fff0d7230 */ /* 0x100fe40000004100 */
        /* <DEDUP_REMOVED lines=14> */
.L_x_5006:
[----:B------:R-:W-:Y:S05]  /*12490*/  BSYNC B0 ;  /* 0x0000000000007941 */ /* 0x000fea0003800000 */
.L_x_5005:
[----:B-----5:R1:W-:Y:S02]  /*124a0*/  STS.128 [R200+0x3800], R24 ;  /* 0x00380018c8007388 */ /* 0x0203e40000000c00 */
.L_x_5004:
[----:B------:R-:W-:Y:S05]  /*124b0*/  BSYNC B1 ;  /* 0x0000000000017941 */ /* 0x000fea0003800000 */
.L_x_5003:
[----:B------:R1:W-:Y:S01]  /*124c0*/  @P1 STS.128 [R200+0x5800], RZ ;  /* 0x005800ffc8001388 */ /* 0x0003e20000000c00 */
[----:B------:R-:W-:Y:S05]  /*124d0*/  @P1 BRA `(.L_x_4952) ;  /* 0x0000000c00901947 */ /* 0x000fea0003800000 */
[----:B------:R1:W5:Y:S01]  /*124e0*/  LDG.E.128 R12, desc[UR6][R8.64+0x100] ;  /* 0x00010006080c7981 */ /* 0x000362000c1e1d00 */
[----:B------:R-:W-:Y:S01]  /*124f0*/  ISETP.GE.AND P0, PT, R10, UR4, PT ;  /* 0x000000040a007c0c */ /* 0x000fe2000bf06270 */
[----:B------:R-:W-:Y:S01]  /*12500*/  BSSY B0, `(.L_x_5007) ;  /* 0x0000058000007945 */ /* 0x000fe20003800000 */
[----:B------:R-:W-:-:S05]  /*12510*/  IADD3 R18, P1, R8, 0x100, RZ ;  /* 0x0000010008127810 */ /* 0x000fca0007f3e0ff */
        /* <DEDUP_REMOVED lines=15> */
[----:B-1----:R-:W-:Y:S01]  /*12610*/  MOV R9, RZ ;  /* 0x000000ff00097202 */ /* 0x002fe20000000f00 */
        /* <DEDUP_REMOVED lines=19> */
[----:B------:R-:W-:Y:S02]  /*12750*/  HADD2.F32 R5, -RZ, R5.H1_H1 ;  /* 0x30000005ff057230 */ /* 0x000fe40000004100 */
[----:B------:R-:W-:Y:S01]  /*12760*/  FMUL.FTZ R19, R19, R0 ;  /* 0x0000000013137220 */ /* 0x000fe20000410000 */
[----:B------:R-:W-:Y:S02]  /*12770*/  HADD2.F32 R23, -RZ, R24.H0_H0 ;  /* 0x20000018ff177230 */ /* 0x000fe40000004100 */
[----:B------:R-:W-:Y:S01]  /*12780*/  @!P0 FADD.FTZ R2, -R2, -RZ ;  /* 0x800000ff02028221 */ /* 0x000fe20000010100 */
[----:B------:R-:W-:-:S02]  /*12790*/  HADD2.F32 R0, -RZ, R27.H1_H1 ;  /* 0x3000001bff007230 */ /* 0x000fc40000004100 */
[----:B------:R-:W-:Y:S01]  /*127a0*/  @!P0 FADD.FTZ R7, -R7, -RZ ;  /* 0x800000ff07078221 */ /* 0x000fe20000010100 */
[----:B------:R-:W-:Y:S02]  /*127b0*/  HADD2.F32 R20, -RZ, R25.H1_H1 ;  /* 0x30000019ff147230 */ /* 0x000fe40000004100 */
[----:B------:R-:W-:Y:S01]  /*127c0*/  @!P0 FADD.FTZ R5, -R5, -RZ ;  /* 0x800000ff05058221 */ /* 0x000fe20000010100 */
[----:B------:R-:W-:Y:S01]  /*127d0*/  FMUL.FTZ R23, R23, R2 ;  /* 0x0000000217177220 */ /* 0x000fe20000410000 */
[----:B------:R-:W-:Y:S01]  /*127e0*/  FMUL.FTZ R7, R0, R7 ;  /* 0x0000000700077220 */ /* 0x000fe20000410000 */
[----:B-----5:R-:W-:Y:S02]  /*127f0*/  HADD2.F32 R0, -RZ, R13.H0_H0 ;  /* 0x2000000dff007230 */ /* 0x020fe40000004100 */
[----:B------:R-:W-:Y:S01]  /*12800*/  FMUL.FTZ R20, R20, R5 ;  /* 0x0000000514147220 */ /* 0x000fe20000410000 */
[----:B----4-:R-:W-:Y:S02]  /*12810*/  HADD2.F32 R2, -RZ, R9.H0_H0 ;  /* 0x20000009ff027230 */ /* 0x010fe40000004100 */
[----:B------:R-:W-:Y:S01]  /*12820*/  @!P0 FADD.FTZ R16, -R16, -RZ ;  /* 0x800000ff10108221 */ /* 0x000fe20000010100 */
[----:B------:R-:W-:-:S02]  /*12830*/  HADD2.F32 R25, -RZ, R24.H1_H1 ;  /* 0x30000018ff197230 */ /* 0x000fc40000004100 */
[----:B------:R-:W-:Y:S01]  /*12840*/  @!P0 FADD.FTZ R6, -R6, -RZ ;  /* 0x800000ff06068221 */ /* 0x000fe20000010100 */
[----:B------:R-:W-:Y:S02]  /*12850*/  HADD2.F32 R5, -RZ, R27.H0_H0 ;  /* 0x2000001bff057230 */ /* 0x000fe40000004100 */
[----:B------:R-:W-:Y:S02]  /*12860*/  HADD2.F32 R13, -RZ, R13.H1_H1 ;  /* 0x3000000dff0d7230 */ /* 0x000fe40000004100 */
[----:B------:R-:W-:Y:S02]  /*12870*/  HADD2.F32 R9, -RZ, R9.H1_H1 ;  /* 0x30000009ff097230 */ /* 0x000fe40000004100 */
[----:B------:R-:W-:Y:S01]  /*12880*/  @!P0 FADD.FTZ R18, -R18, -RZ ;  /* 0x800000ff12128221 */ /* 0x000fe20000010100 */
[--C-:B------:R-:W-:Y:S02]  /*12890*/  HADD2.F32 R29, -RZ, R26.reuse.H1_H1 ;  /* 0x3000001aff1d7230 */ /* 0x100fe40000004100 */
[----:B------:R-:W-:Y:S01]  /*128a0*/  @!P0 FADD.FTZ R4, -R4, -RZ ;  /* 0x800000ff04048221 */ /* 0x000fe20000010100 */
[----:B------:R-:W-:-:S02]  /*128b0*/  HADD2.F32 R31, -RZ, R26.H0_H0 ;  /* 0x2000001aff1f7230 */ /* 0x000fc40000004100 */
[----:B------:R-:W-:Y:S01]  /*128c0*/  FMUL.FTZ R25, R25, R16 ;  /* 0x0000001019197220 */ /* 0x000fe20000410000 */
[----:B------:R-:W-:Y:S01]  /*128d0*/  FMUL.FTZ R6, R5, R6 ;  /* 0x0000000605067220 */ /* 0x000fe20000410000 */
[----:B------:R-:W-:Y:S01]  /*128e0*/  FFMA.FTZ R0, R0, R2, R19 ;  /* 0x0000000200007223 */ /* 0x000fe20000010013 */
[----:B------:R-:W-:Y:S01]  /*128f0*/  FFMA.FTZ R9, R13, R9, R20 ;  /* 0x000000090d097223 */ /* 0x000fe20000010014 */
[----:B------:R-:W-:Y:S01]  /*12900*/  FMUL.FTZ R18, R29, R18 ;  /* 0x000000121d127220 */ /* 0x000fe20000410000 */
[----:B------:R-:W-:Y:S02]  /*12910*/  HADD2.F32 R16, -RZ, R12.H0_H0 ;  /* 0x2000000cff107230 */ /* 0x000fe40000004100 */
[----:B------:R-:W-:Y:S02]  /*12920*/  HADD2.F32 R5, -RZ, R8.H0_H0 ;  /* 0x20000008ff057230 */ /* 0x000fe40000004100 */
[--C-:B------:R-:W-:Y:S02]  /*12930*/  HADD2.F32 R27, -RZ, R11.reuse.H0_H0 ;  /* 0x2000000bff1b7230 */ /* 0x100fe40000004100 */
[----:B------:R-:W-:-:S02]  /*12940*/  HADD2.F32 R22, -RZ, R11.H1_H1 ;  /* 0x3000000bff167230 */ /* 0x000fc40000004100 */
[--C-:B------:R-:W-:Y:S02]  /*12950*/  HADD2.F32 R13, -RZ, R15.reuse.H0_H0 ;  /* 0x2000000fff0d7230 */ /* 0x100fe40000004100 */
[----:B------:R-:W-:Y:S02]  /*12960*/  HADD2.F32 R2, -RZ, R15.H1_H1 ;  /* 0x3000000fff027230 */ /* 0x000fe40000004100 */
[----:B------:R-:W-:Y:S01]  /*12970*/  FMUL.FTZ R4, R31, R4 ;  /* 0x000000041f047220 */ /* 0x000fe20000410000 */
[----:B------:R-:W-:Y:S02]  /*12980*/  HADD2.F32 R8, -RZ, R8.H1_H1 ;  /* 0x30000008ff087230 */ /* 0x000fe40000004100 */
[--C-:B------:R-:W-:Y:S02]  /*12990*/  HADD2.F32 R11, -RZ, R10.reuse.H0_H0 ;  /* 0x2000000aff0b7230 */ /* 0x100fe40000004100 */
        /* <DEDUP_REMOVED lines=14> */
.L_x_5008:
[----:B------:R-:W-:Y:S05]  /*12a80*/  BSYNC B0 ;  /* 0x0000000000007941 */ /* 0x000fea0003800000 */
.L_x_5007:
[----:B-----5:R1:W-:Y:S01]  /*12a90*/  STS.128 [R200+0x5800], R12 ;  /* 0x0058000cc8007388 */ /* 0x0203e20000000c00 */
[----:B------:R-:W-:Y:S05]  /*12aa0*/  BRA `(.L_x_4952) ;  /* 0x00000008001c7947 */ /* 0x000fea0003800000 */
.L_x_4914:
        /* <DEDUP_REMOVED lines=13> */
[----:B-----5:R-:W2:Y:S01]  /*12b80*/  @!P3 LDC.64 R8, c[0x0][0x210] ;  /* 0x00008400ff08bb82 */ /* 0x020ea20000000a00 */
        /* <DEDUP_REMOVED lines=23> */
.L_x_5010:
[----:B------:R-:W-:Y:S05]  /*12d00*/  BSYNC B0 ;  /* 0x0000000000007941 */ /* 0x000fea0003800000 */
.L_x_5009:
[----:B------:R-:W-:Y:S04]  /*12d10*/  BSSY B0, `(.L_x_5011) ;  /* 0x000001f000007945 */ /* 0x000fe80003800000 */
[----:B------:R-:W-:Y:S05]  /*12d20*/  @P6 BRA `(.L_x_5012) ;  /* 0x0000000000746947 */ /* 0x000fea0003800000 */
[----:B------:R-:W-:Y:S01]  /*12d30*/  ULDC UR4, c[0x0][0x2d0] ;  /* 0x0000b40000047ab9 */ /* 0x000fe20000000800 */
[----:B-1-3--:R-:W1:Y:S01]  /*12d40*/  @!P0 LDC.64 R6, c[0x0][0x210] ;  /* 0x00008400ff068b82 */ /* 0x00ae620000000a00 */
[----:B------:R-:W-:Y:S02]  /*12d50*/  ISETP.GE.AND P3, PT, R14, UR4, PT ;  /* 0x000000040e007c0c */ /* 0x000fe4000bf66270 */
[----:B------:R-:W-:-:S05]  /*12d60*/  IADD3 R19, P2, R19, R152, RZ ;  /* 0x0000009813137210 */ /* 0x000fca0007f5e0ff */
[----:B------:R-:W-:-:S06]  /*12d70*/  IMAD.X R0, R13, 0x1, R155, P2 ;  /* 0x000000010d007824 */ /* 0x000fcc00010e069b */
[----:B-----5:R-:W2:Y:S01]  /*12d80*/  @!P3 LDC.64 R8, c[0x0][0x210] ;  /* 0x00008400ff08bb82 */ /* 0x020ea20000000a00 */
        /* <DEDUP_REMOVED lines=23> */
.L_x_5012:
[----:B------:R-:W-:Y:S05]  /*12f00*/  BSYNC B0 ;  /* 0x0000000000007941 */ /* 0x000fea0003800000 */
.L_x_5011:
[----:B------:R-:W-:Y:S04]  /*12f10*/  BSSY B0, `(.L_x_5013) ;  /* 0x000001f000007945 */ /* 0x000fe80003800000 */
[----:B------:R-:W-:Y:S05]  /*12f20*/  @P5 BRA `(.L_x_5014) ;  /* 0x0000000000745947 */ /* 0x000fea0003800000 */
[----:B------:R-:W-:Y:S01]  /*12f30*/  ULDC UR4, c[0x0][0x2d0] ;  /* 0x0000b40000047ab9 */ /* 0x000fe20000000800 */
[----:B-1234-:R-:W1:Y:S01]  /*12f40*/  @!P0 LDC.64 R6, c[0x0][0x210] ;  /* 0x00008400ff068b82 */ /* 0x01ee620000000a00 */
[----:B------:R-:W-:Y:S02]  /*12f50*/  ISETP.GE.AND P3, PT, R14, UR4, PT ;  /* 0x000000040e007c0c */ /* 0x000fe4000bf66270 */
[----:B------:R-:W-:-:S04]  /*12f60*/  LEA R11, P2, R4, R152, 0x5 ;  /* 0x00000098040b7211 */ /* 0x000fc800078428ff */
[----:B------:R-:W-:-:S07]  /*12f70*/  LEA.HI.X R0, R4, R155, R5, 0x5, P2 ;  /* 0x0000009b04007211 */ /* 0x000fce00010f2c05 */
        /* <DEDUP_REMOVED lines=24> */
.L_x_5014:
[----:B------:R-:W-:Y:S05]  /*13100*/  BSYNC B0 ;  /* 0x0000000000007941 */ /* 0x000fea0003800000 */
.L_x_5013:
        /* <DEDUP_REMOVED lines=33> */
.L_x_4952:
[----:B------:R-:W-:Y:S05]  /*13320*/  BSYNC B3 ;  /* 0x0000000000037941 */ /* 0x000fea0003800000 */
.L_x_4913:
[----:B------:R-:W-:Y:S01]  /*13330*/  UIADD3 UR13, UR21, -0x1, URZ ;  /* 0xffffffff150d7890 */ /* 0x000fe2000fffe03f */
[----:B------:R-:W-:Y:S01]  /*13340*/  BSSY B0, `(.L_x_5015) ;  /* 0x000001f000007945 */ /* 0x000fe20003800000 */
[----:B------:R-:W-:Y:S01]  /*13350*/  ULDC.64 UR10, c[0x0][0x218] ;  /* 0x00008600000a7ab9 */ /* 0x000fe20000000a00 */
[----:B------:R-:W-:Y:S01]  /*13360*/  LOP3.LUT R206, R139, 0xff, RZ, 0xc0, !PT ;  /* 0x000000ff8bce7812 */ /* 0x000fe200078ec0ff */
[----:B------:R-:W-:Y:S01]  /*13370*/  USHF.L.U32 UR12, UR13, 0x6, URZ ;  /* 0x000000060d0c7899 */ /* 0x000fe2000800063f */
[----:B------:R-:W-:-:S04]  /*13380*/  LEA R204, P0, R142, UR10, 0x1 ;  /* 0x0000000a8ecc7c11 */ /* 0x000fc8000f8008ff */
[----:B------:R-:W-:Y:S01]  /*13390*/  LEA.HI.X R205, R142, UR11, R141, 0x1, P0 ;  /* 0x0000000b8ecd7c11 */ /* 0x000fe200080f0c8d */
[----:B------:R-:W-:-:S05]  /*133a0*/  VIADD R0, R134, -UR12 ;  /* 0x8000000c86007c36 */ /* 0x000fca0008000000 */
[----:B------:R-:W-:-:S13]  /*133b0*/  ISETP.GE.AND P1, PT, R150, R0, PT ;  /* 0x000000009600720c */ /* 0x000fda0003f26270 */
[----:B------:R-:W-:Y:S05]  /*133c0*/  @P1 BRA `(.L_x_5016) ;  /* 0x0000000000581947 */ /* 0x000fea0003800000 */
[C---:B------:R-:W-:Y:S02]  /*133d0*/  LOP3.LUT R2, R206.reuse, 0x1, RZ, 0xc0, !PT ;  /* 0x00000001ce027812 */ /* 0x040fe400078ec0ff */
[----:B------:R-:W-:Y:S02]  /*133e0*/  R2P PR, R206, 0x6 ;  /* 0x00000006ce007804 */ /* 0x000fe40000000000 */
[----:B------:R-:W-:-:S13]  /*133f0*/  ISETP.NE.U32.AND P0, PT, R2, 0x1, PT ;  /* 0x000000010200780c */ /* 0x000fda0003f05070 */
[----:B-1----:R-:W-:Y:S02]  /*13400*/  @!P0 IMAD.MOV.U32 R4, RZ, RZ, R204 ;  /* 0x000000ffff048224 */ /* 0x002fe400078e00cc */
        /* <DEDUP_REMOVED lines=17> */
.L_x_5017:
[----:B------:R1:W-:Y:S02]  /*13520*/  STS.128 [R200+0xa000], RZ ;  /* 0x00a000ffc8007388 */ /* 0x0003e40000000c00 */
.L_x_5016:
[----:B------:R-:W-:Y:S05]  /*13530*/  BSYNC B0 ;  /* 0x0000000000007941 */ /* 0x000fea0003800000 */
.L_x_5015:
        /* <DEDUP_REMOVED lines=11> */
[----:B-----5:R-:W-:-:S05]  /*135f0*/  @!P1 LEA.HI.X R9, R198, R205, R197, 0x1, P3 ;  /* 0x000000cdc6099211 */ /* 0x020fca00018f0cc5 */
        /* <DEDUP_REMOVED lines=19> */
.L_x_5020:
[----:B------:R2:W-:Y:S02]  /*13730*/  STS.128 [R200+0xa800], RZ ;  /* 0x00a800ffc8007388 */ /* 0x0005e40000000c00 */
.L_x_5019:
[----:B------:R-:W-:Y:S05]  /*13740*/  BSYNC B0 ;  /* 0x0000000000007941 */ /* 0x000fea0003800000 */
.L_x_5018:
[----:B------:R-:W-:Y:S01]  /*13750*/  ISETP.GE.AND P0, PT, R21, R0, PT ;  /* 0x000000001500720c */ /* 0x000fe20003f06270 */
[----:B------:R-:W-:-:S12]  /*13760*/  BSSY B0, `(.L_x_5021) ;  /* 0x0000022000007945 */ /* 0x000fd80003800000 */
[----:B------:R-:W-:Y:S05]  /*13770*/  @P0 BRA `(.L_x_5022) ;  /* 0x0000000000800947 */ /* 0x000fea0003800000 */
[----:B-12---:R-:W3:Y:S01]  /*13780*/  LDC.64 R4, c[0x0][0x248] ;  /* 0x00009200ff047b82 */ /* 0x006ee20000000a00 */
[C---:B------:R-:W-:Y:S02]  /*13790*/  LOP3.LUT R2, R206.reuse, 0x1, RZ, 0xc0, !PT ;  /* 0x00000001ce027812 */ /* 0x040fe400078ec0ff */
[----:B------:R-:W-:Y:S02]  /*137a0*/  LOP3.LUT P0, RZ, R206, 0x2, RZ, 0xc0, !PT ;  /* 0x00000002ceff7812 */ /* 0x000fe4000780c0ff */
[----:B------:R-:W-:Y:S01]  /*137b0*/  ISETP.NE.U32.AND P1, PT, R2, 0x1, PT ;  /* 0x000000010200780c */ /* 0x000fe20003f25070 */
[C---:B---34-:R-:W-:Y:S01]  /*137c0*/  IMAD.SHL.U32 R7, R4.reuse, 0x20, RZ ;  /* 0x0000002004077824 */ /* 0x058fe200078e00ff */
[----:B------:R-:W-:-:S04]  /*137d0*/  SHF.L.U64.HI R4, R4, 0x5, R5 ;  /* 0x0000000504047819 */ /* 0x000fc80000010205 */
[----:B------:R-:W-:-:S07]  /*137e0*/  IADD3 R5, P2, R7, R142, RZ ;  /* 0x0000008e07057210 */ /* 0x000fce0007f5e0ff */
[----:B------:R-:W-:Y:S01]  /*137f0*/  @!P1 LEA R8, P3, R7, R204, 0x1 ;  /* 0x000000cc07089211 */ /* 0x000fe200078608ff */
[----:B------:R-:W-:Y:S01]  /*13800*/  IMAD.X R2, R4, 0x1, R141, P2 ;  /* 0x0000000104027824 */ /* 0x000fe200010e068d */
[----:B------:R-:W-:Y:S02]  /*13810*/  @P0 LEA R6, P2, R5, UR10, 0x1 ;  /* 0x0000000a05060c11 */ /* 0x000fe4000f8408ff */
[----:B-----5:R-:W-:Y:S02]  /*13820*/  @!P1 LEA.HI.X R9, R7, R205, R4, 0x1, P3 ;  /* 0x000000cd07099211 */ /* 0x020fe400018f0c04 */
        /* <DEDUP_REMOVED lines=20> */
.L_x_5023:
[----:B------:R2:W-:Y:S02]  /*13970*/  STS.128 [R200+0xb000], RZ ;  /* 0x00b000ffc8007388 */ /* 0x0005e40000000c00 */
.L_x_5022:
[----:B------:R-:W-:Y:S05]  /*13980*/  BSYNC B0 ;  /* 0x0000000000007941 */ /* 0x000fea0003800000 */
.L_x_5021:
[----:B-1234-:R-:W1:Y:S01]  /*13990*/  LDC.64 R6, c[0x0][0x3c8] ;  /* 0x0000f200ff067b82 */ /* 0x01ee620000000a00 */
[----:B------:R-:W-:Y:S01]  /*139a0*/  ISETP.GE.AND P0, PT, R17, R0, PT ;  /* 0x000000001100720c */ /* 0x000fe20003f06270 */
[----:B------:R-:W-:-:S12]  /*139b0*/  BSSY B0, `(.L_x_5024) ;  /* 0x0000021000007945 */ /* 0x000fd80003800000 */
[----:B------:R-:W-:Y:S05]  /*139c0*/  @P0 BRA `(.L_x_5025) ;  /* 0x00000000007c0947 */ /* 0x000fea0003800000 */
[----:B------:R-:W2:Y:S01]  /*139d0*/  LDC.64 R4, c[0x0][0x248] ;  /* 0x00009200ff047b82 */ /* 0x000ea20000000a00 */
[C---:B------:R-:W-:Y:S01]  /*139e0*/  LOP3.LUT R2, R206.reuse, 0x1, RZ, 0xc0, !PT ;  /* 0x00000001ce027812 */ /* 0x040fe200078ec0ff */
[----:B------:R-:W-:Y:S01]  /*139f0*/  IMAD.MOV.U32 R140, RZ, RZ, R142 ;  /* 0x000000ffff8c7224 */ /* 0x000fe200078e008e */
[----:B------:R-:W-:Y:S02]  /*13a00*/  LOP3.LUT P2, RZ, R206, 0x2, RZ, 0xc0, !PT ;  /* 0x00000002ceff7812 */ /* 0x000fe4000784c0ff */
[----:B------:R-:W-:Y:S02]  /*13a10*/  ISETP.NE.U32.AND P3, PT, R2, 0x1, PT ;  /* 0x000000010200780c */ /* 0x000fe40003f65070 */
[----:B------:R-:W-:Y:S01]  /*13a20*/  LOP3.LUT P1, RZ, R206, 0x4, RZ, 0xc0, !PT ;  /* 0x00000004ceff7812 */ /* 0x000fe2000782c0ff */
[----:B--2--5:R-:W-:-:S04]  /*13a30*/  IMAD.WIDE.U32 R8, R4, 0x30, R140 ;  /* 0x0000003004087825 */ /* 0x024fc800078e008c */
        /* <DEDUP_REMOVED lines=24> */
.L_x_5025:
[----:B------:R-:W-:Y:S05]  /*13bc0*/  BSYNC B0 ;  /* 0x0000000000007941 */ /* 0x000fea0003800000 */
.L_x_5024:
        /* <DEDUP_REMOVED lines=10> */
[----:B------:R-:W3:Y:S01]  /*13c70*/  LDG.E R5, desc[UR6][R6.64] ;  /* 0x0000000606057981 */ /* 0x000ee2000c1e1900 */
[----:B------:R-:W-:Y:S01]  /*13c80*/  ISETP.GE.AND P1, PT, R150, R0, PT ;  /* 0x000000009600720c */ /* 0x000fe20003f26270 */
[----:B------:R-:W3:Y:S01]  /*13c90*/  MUFU.RCP R2, UR4 ;  /* 0x0000000400027d08 */ /* 0x000ee20008001000 */
        /* <DEDUP_REMOVED lines=8> */
[----:B---3--:R-:W-:-:S05]  /*13d20*/  FMUL.FTZ R2, R5, R2 ;  /* 0x0000000205027220 */ /* 0x008fca0000410000 */
        /* <DEDUP_REMOVED lines=23> */
.L_x_5028:
[----:B------:R4:W-:Y:S02]  /*13ea0*/  STS.128 [R200+0x10000], RZ ;  /* 0x010000ffc8007388 */ /* 0x0009e40000000c00 */
.L_x_5027:
[----:B------:R-:W-:Y:S05]  /*13eb0*/  BSYNC B0 ;  /* 0x0000000000007941 */ /* 0x000fea0003800000 */
.L_x_5026:
        /* <DEDUP_REMOVED lines=15> */
[----:B--2---:R-:W-:Y:S02]  /*13fb0*/  @!P1 LEA R10, P3, R5, R160, 0x1 ;  /* 0x000000a0050a9211 */ /* 0x004fe400078608ff */
[----:B-----5:R-:W-:Y:S02]  /*13fc0*/  @P0 LEA.HI.X R9, R7, UR9, R4, 0x1, P2 ;  /* 0x0000000907090c11 */ /* 0x020fe400090f0c04 */
        /* <DEDUP_REMOVED lines=20> */
.L_x_5031:
[----:B------:R2:W-:Y:S02]  /*14110*/  STS.128 [R200+0x10800], RZ ;  /* 0x010800ffc8007388 */ /* 0x0005e40000000c00 */
.L_x_5030:
[----:B------:R-:W-:Y:S05]  /*14120*/  BSYNC B0 ;  /* 0x0000000000007941 */ /* 0x000fea0003800000 */
.L_x_5029:
[----:B------:R-:W-:Y:S01]  /*14130*/  ISETP.GE.AND P0, PT, R21, R0, PT ;  /* 0x000000001500720c */ /* 0x000fe20003f06270 */
[----:B------:R-:W-:-:S12]  /*14140*/  BSSY B0, `(.L_x_5032) ;  /* 0x0000025000007945 */ /* 0x000fd80003800000 */
[----:B------:R1:W-:Y:S04]  /*14150*/  @P0 STS.128 [R200+0xd000], RZ ;  /* 0x00d000ffc8000388 */ /* 0x0003e80000000c00 */
[----:B------:R1:W-:Y:S04]  /*14160*/  @P0 STS.128 [R200+0xf000], RZ ;  /* 0x00f000ffc8000388 */ /* 0x0003e80000000c00 */
[----:B------:R1:W-:Y:S01]  /*14170*/  @P0 STS.128 [R200+0x11000], RZ ;  /* 0x011000ffc8000388 */ /* 0x0003e20000000c00 */
[----:B------:R-:W-:Y:S05]  /*14180*/  @P0 BRA `(.L_x_5033) ;  /* 0x0000000000800947 */ /* 0x000fea0003800000 */
[----:B--2---:R-:W2:Y:S01]  /*14190*/  LDC.64 R2, c[0x0][0x250] ;  /* 0x00009400ff027b82 */ /* 0x004ea20000000a00 */
[C---:B-1----:R-:W-:Y:S02]  /*141a0*/  LOP3.LUT R4, R206.reuse, 0x1, RZ, 0xc0, !PT ;  /* 0x00000001ce047812 */ /* 0x042fe400078ec0ff */
[----:B------:R-:W-:Y:S02]  /*141b0*/  LOP3.LUT P0, RZ, R206, 0x2, RZ, 0xc0, !PT ;  /* 0x00000002ceff7812 */ /* 0x000fe4000780c0ff */
[----:B------:R-:W-:Y:S01]  /*141c0*/  ISETP.NE.U32.AND P1, PT, R4, 0x1, PT ;  /* 0x000000010400780c */ /* 0x000fe20003f25070 */
[C---:B--2---:R-:W-:Y:S01]  /*141d0*/  IMAD.SHL.U32 R5, R2.reuse, 0x20, RZ ;  /* 0x0000002002057824 */ /* 0x044fe200078e00ff */
        /* <DEDUP_REMOVED lines=26> */
.L_x_5034:
[----:B------:R2:W-:Y:S02]  /*14380*/  STS.128 [R200+0x11000], RZ ;  /* 0x011000ffc8007388 */ /* 0x0005e40000000c00 */
.L_x_5033:
[----:B------:R-:W-:Y:S05]  /*14390*/  BSYNC B0 ;  /* 0x0000000000007941 */ /* 0x000fea0003800000 */
.L_x_5032:
[----:B------:R-:W-:Y:S01]  /*143a0*/  ISETP.GE.AND P0, PT, R17, R0, PT ;  /* 0x000000001100720c */ /* 0x000fe20003f06270 */
[----:B--2---:R-:W-:Y:S01]  /*143b0*/  IMAD.SHL.U32 R2, R63, 0x40, RZ ;  /* 0x000000403f027824 */ /* 0x004fe200078e00ff */
[----:B------:R-:W-:Y:S01]  /*143c0*/  SHF.R.S32.HI R3, RZ, 0x1f, R60 ;  /* 0x0000001fff037819 */ /* 0x000fe2000001143c */
[----:B------:R-:W-:Y:S01]  /*143d0*/  IMAD.SHL.U32 R150, R150, 0x8, RZ ;  /* 0x0000000896967824 */ /* 0x000fe200078e00ff */
[----:B------:R-:W-:Y:S02]  /*143e0*/  BSSY B0, `(.L_x_5035) ;  /* 0x000002e000007945 */ /* 0x000fe40003800000 */
[----:B-1----:R-:W-:Y:S02]  /*143f0*/  LOP3.LUT R5, R2, 0x1c0, RZ, 0xc0, !PT ;  /* 0x000001c002057812 */ /* 0x002fe400078ec0ff */
        /* <DEDUP_REMOVED lines=13> */
[----:B------:R-:W2:Y:S01]  /*144d0*/  LDC.64 R4, c[0x0][0x250] ;  /* 0x00009400ff047b82 */ /* 0x000ea20000000a00 */
[C---:B------:R-:W-:Y:S01]  /*144e0*/  LOP3.LUT R0, R206.reuse, 0x1, RZ, 0xc0, !PT ;  /* 0x00000001ce007812 */ /* 0x040fe200078ec0ff */
[----:B------:R-:W-:Y:S01]  /*144f0*/  IMAD.MOV.U32 R146, RZ, RZ, R144 ;  /* 0x000000ffff927224 */ /* 0x000fe200078e0090 */
[----:B------:R-:W-:Y:S02]  /*14500*/  LOP3.LUT P2, RZ, R206, 0x2, RZ, 0xc0, !PT ;  /* 0x00000002ceff7812 */ /* 0x000fe4000784c0ff */
[----:B------:R-:W-:Y:S02]  /*14510*/  ISETP.NE.U32.AND P3, PT, R0, 0x1, PT ;  /* 0x000000010000780c */ /* 0x000fe40003f65070 */
[----:B------:R-:W-:Y:S01]  /*14520*/  LOP3.LUT P1, RZ, R206, 0x4, RZ, 0xc0, !PT ;  /* 0x00000004ceff7812 */ /* 0x000fe2000782c0ff */
[----:B--2---:R-:W-:-:S04]  /*14530*/  IMAD.WIDE.U32 R146, R4, 0x30, R146 ;  /* 0x0000003004927825 */ /* 0x004fc800078e0092 */
        /* <DEDUP_REMOVED lines=8> */
[----:B-----5:R-:W-:Y:S01]  /*145c0*/  @P1 LEA.HI.X R9, R146, UR9, R0, 0x1, P0 ;  /* 0x0000000992091c11 */ /* 0x020fe200080f0c00 */
        /* <DEDUP_REMOVED lines=15> */
.L_x_5036:
[----:B------:R-:W-:Y:S05]  /*146c0*/  BSYNC B0 ;  /* 0x0000000000007941 */ /* 0x000fea0003800000 */
.L_x_5035:
[----:B------:R-:W-:Y:S01]  /*146d0*/  LDSM.16.M88.4 R52, [R195] ;  /* 0x00000000c334783b */ /* 0x000fe20000000200 */
[----:B------:R-:W-:Y:S01]  /*146e0*/  R2P PR, R63, 0x6 ;  /* 0x000000063f007804 */ /* 0x000fe20000000000 */
[----:B------:R-:W-:Y:S01]  /*146f0*/  VIADD R0, R194, 0x6000 ;  /* 0x00006000c2007836 */ /* 0x000fe20000000000 */
[-C--:B------:R-:W-:Y:S01]  /*14700*/  LEA R84, R46, R195.reuse, 0x1 ;  /* 0x000000c32e547211 */ /* 0x080fe200078e08ff */
[----:B------:R-:W3:Y:S01]  /*14710*/  LDSM.16.M88.4 R36, [R194+0x6000] ;  /* 0x00600000c224783b */ /* 0x000ee20000000200 */
[----:B------:R-:W-:Y:S01]  /*14720*/  VIADD R193, R194, 0x6020 ;  /* 0x00006020c2c17836 */ /* 0x000fe20000000000 */
[C---:B------:R-:W-:Y:S01]  /*14730*/  LEA R44, R45.reuse, R195, 0x1 ;  /* 0x000000c32d2c7211 */ /* 0x040fe200078e08ff */
[----:B------:R-:W-:Y:S01]  /*14740*/  UISETP.GT.AND UP0, UPT, UR13, UR18, UPT ;  /* 0x000000120d00728c */ /* 0x000fe2000bf04270 */
[----:B------:R-:W4:Y:S01]  /*14750*/  LDSM.16.M88.4 R28, [R194+0x6800] ;  /* 0x00680000c21c783b */ /* 0x000f220000000200 */
[----:B------:R-:W-:-:S03]  /*14760*/  IMAD R3, R45, 0x2, R84 ;  /* 0x000000022d037824 */ /* 0x000fc600078e0254 */
[----:B------:R-:W1:Y:S01]  /*14770*/  LDSM.16.M88.4 R20, [R194+0x7000] ;  /* 0x00700000c214783b */ /* 0x000e620000000200 */
[----:B------:R-:W-:Y:S01]  /*14780*/  PLOP3.LUT P0, PT, PT, PT, UP0, 0x40, 0x0 ;  /* 0x000000000000781c */ /* 0x000fe20003f0e808 */
[----:B------:R-:W-:Y:S02]  /*14790*/  @P1 VIADD R193, R0, 0xffffffe0 ;  /* 0xffffffe000c11836 */ /* 0x000fe40000000000 */
[----:B------:R-:W1:Y:S01]  /*147a0*/  LDSM.16.M88.4 R56, [R194+0x7800] ;  /* 0x00780000c238783b */ /* 0x000e620000000200 */
[----:B------:R-:W-:Y:S02]  /*147b0*/  IMAD.MOV.U32 R0, RZ, RZ, 0x40 ;  /* 0x00000040ff007424 */ /* 0x000fe400078e00ff */
[C---:B------:R-:W-:Y:S01]  /*147c0*/  IADD3 R188, R193.reuse, 0x800, RZ ;  /* 0x00000800c1bc7810 */ /* 0x040fe20007ffe0ff */
[----:B------:R-:W-:Y:S01]  /*147d0*/  LDSM.16.M88.4 R48, [R84] ;  /* 0x000000005430783b */ /* 0x000fe20000000200 */
[C---:B------:R-:W-:Y:S01]  /*147e0*/  VIADD R187, R193.reuse, 0x1000 ;  /* 0x00001000c1bb7836 */ /* 0x040fe20000000000 */
[----:B------:R-:W-:Y:S01]  /*147f0*/  SEL R0, R0, 0xffffffc0, !P2 ;  /* 0xffffffc000007807 */ /* 0x000fe20005000000 */
[C---:B------:R-:W-:Y:S01]  /*14800*/  VIADD R184, R193.reuse, 0x2000 ;  /* 0x00002000c1b87836 */ /* 0x040fe20000000000 */
[----:B--2--5:R-:W2:Y:S01]  /*14810*/  LDSM.16.M88.4 R8, [R193] ;  /* 0x00000000c108783b */ /* 0x024ea20000000200 */
[C---:B------:R-:W-:Y:S01]  /*14820*/  IADD3 R186, R193.reuse, 0x1800, RZ ;  /* 0x00001800c1ba7810 */ /* 0x040fe20007ffe0ff */
[C---:B------:R-:W-:Y:S01]  /*14830*/  VIADD R182, R193.reuse, 0x3000 ;  /* 0x00003000c1b67836 */ /* 0x040fe20000000000 */
[----:B------:R-:W-:Y:S01]  /*14840*/  IADD3 R185, R0, R193, RZ ;  /* 0x000000c100b97210 */ /* 0x000fe20007ffe0ff */
[----:B------:R-:W2:Y:S01]  /*14850*/  LDSM.16.M88.4 R64, [R193+0x800] ;  /* 0x00080000c140783b */ /* 0x000ea20000000200 */
[----:B------:R-:W-:Y:S01]  /*14860*/  IMAD.IADD R191, R194, 0x1, R0 ;  /* 0x00000001c2bf7824 */ /* 0x000fe200078e0200 */
[----:B------:R-:W-:Y:S01]  /*14870*/  SHF.R.S32.HI R0, RZ, 0x1f, R61 ;  /* 0x0000001fff007819 */ /* 0x000fe2000001143d */
[C---:B------:R-:W-:Y:S01]  /*14880*/  VIADD R180, R193.reuse, 0x4000 ;  /* 0x00004000c1b47836 */ /* 0x040fe20000000000 */
[----:B------:R-:W2:Y:S01]  /*14890*/  LDSM.16.M88.4 R12, [R193+0x1000] ;  /* 0x00100000c10c783b */ /* 0x000ea20000000200 */
[C---:B------:R-:W-:Y:S01]  /*148a0*/  IADD3 R183, R193.reuse, 0x2800, RZ ;  /* 0x00002800c1b77810 */ /* 0x040fe20007ffe0ff */
[C---:B------:R-:W-:Y:S01]  /*148b0*/  VIADD R178, R193.reuse, 0x5000 ;  /* 0x00005000c1b27836 */ /* 0x040fe20000000000 */
[----:B------:R-:W-:Y:S01]  /*148c0*/  LEA.HI R0, R0, R61, RZ, 0x2 ;  /* 0x0000003d00007211 */ /* 0x000fe200078f10ff */
[----:B------:R-:W2:Y:S01]  /*148d0*/  LDSM.16.M88.4 R76, [R193+0x1800] ;  /* 0x00180000c14c783b */ /* 0x000ea20000000200 */
[----:B------:R-:W-:-:S02]  /*148e0*/  IADD3 R181, R193, 0x3800, RZ ;  /* 0x00003800c1b57810 */ /* 0x000fc40007ffe0ff */
[C---:B------:R-:W-:Y:S01]  /*148f0*/  IADD3 R179, R193.reuse, 0x4800, RZ ;  /* 0x00004800c1b37810 */ /* 0x040fe20007ffe0ff */
[----:B------:R-:W-:Y:S01]  /*14900*/  LDSM.16.M88.4 R72, [R44] ;  /* 0x000000002c48783b */ /* 0x000fe20000000200 */
[----:B------:R-:W-:Y:S01]  /*14910*/  IADD3 R177, R193, 0x5800, RZ ;  /* 0x00005800c1b17810 */ /* 0x000fe20007ffe0ff */
[C---:B---3--:R-:W-:Y:S02]  /*14920*/  HMMA.16816.F32 R40, R52.reuse, R36, RZ ;  /* 0x000000243428723c */ /* 0x048fe400000018ff */
[----:B------:R-:W3:Y:S04]  /*14930*/  LDSM.16.M88.4 R4, [R191+0x6000] ;  /* 0x00600000bf04783b */ /* 0x000ee80000000200 */
[----:B------:R-:W-:Y:S01]  /*14940*/  LDSM.16.M88.4 R68, [R191+0x7800] ;  /* 0x00780000bf44783b */ /* 0x000fe20000000200 */
[C---:B------:R-:W-:Y:S03]  /*14950*/  HMMA.16816.F32 R36, R52.reuse, R38, RZ ;  /* 0x000000263424723c */ /* 0x040fe600000018ff */
[----:B------:R-:W-:Y:S03]  /*14960*/  LDSM.16.M88.4 R80, [R191+0x9800] ;  /* 0x00980000bf50783b */ /* 0x000fe60000000200 */
[C---:B----4-:R-:W-:Y:S01]  /*14970*/  HMMA.16816.F32 R32, R52.reuse, R28, RZ ;  /* 0x0000001c3420723c */ /* 0x050fe200000018ff */
[----:B------:R-:W0:Y:S05]  /*14980*/  LDGDEPBAR ;  /* 0x00000000000079af */ /* 0x000e2a0000000000 */
[C---:B-1----:R-:W-:Y:S06]  /*14990*/  HMMA.16816.F32 R24, R52.reuse, R20, RZ ;  /* 0x000000143418723c */ /* 0x042fec00000018ff */
        /* <DEDUP_REMOVED lines=18> */
[C---:B---3--:R-:W-:Y:S06]  /*14ac0*/  HMMA.16816.F32 R40, R72.reuse, R4, R40 ;  /* 0x000000044828723c */ /* 0x048fec0000001828 */
[C---:B------:R-:W-:Y:S01]  /*14ad0*/  HMMA.16816.F32 R36, R72.reuse, R6, R36 ;  /* 0x000000064824723c */ /* 0x040fe20000001824 */
[----:B------:R-:W3:Y:S05]  /*14ae0*/  LDSM.16.M88.4 R4, [R185+0x1000] ;  /* 0x00100000b904783b */ /* 0x000eea0000000200 */
        /* <DEDUP_REMOVED lines=10> */
[C---:B----4-:R-:W-:Y:S06]  /*14b90*/  HMMA.16816.F32 R40, R64.reuse, R12, R40 ;  /* 0x0000000c4028723c */ /* 0x050fec0000001828 */
[C---:B------:R-:W-:Y:S01]  /*14ba0*/  HMMA.16816.F32 R36, R64.reuse, R14, R36 ;  /* 0x0000000e4024723c */ /* 0x040fe20000001824 */
[----:B------:R-:W4:Y:S05]  /*14bb0*/  LDSM.16.M88.4 R12, [R194+0x9000] ;  /* 0x00900000c20c783b */ /* 0x000f2a0000000200 */
[C---:B------:R-:W-:Y:S06]  /*14bc0*/  HMMA.16816.F32 R32, R64.reuse, R48, R32 ;  /* 0x000000304020723c */ /* 0x040fec0000001820 */
[C---:B------:R-:W-:Y:S01]  /*14bd0*/  HMMA.16816.F32 R28, R64.reuse, R50, R28 ;  /* 0x00000032401c723c */ /* 0x040fe2000000181c */
[----:B------:R-:W-:Y:S05]  /*14be0*/  LDSM.16.M88.4 R48, [R84+0x2000] ;  /* 0x002000005430783b */ /* 0x000fea0000000200 */
[C---:B---3--:R-:W-:Y:S06]  /*14bf0*/  HMMA.16816.F32 R24, R64.reuse, R4, R24 ;  /* 0x000000044018723c */ /* 0x048fec0000001818 */
[C---:B------:R-:W-:Y:S01]  /*14c00*/  HMMA.16816.F32 R20, R64.reuse, R6, R20 ;  /* 0x000000064014723c */ /* 0x040fe20000001814 */
[----:B------:R-:W3:Y:S05]  /*14c10*/  LDSM.16.M88.4 R4, [R193+0x2000] ;  /* 0x00200000c104783b */ /* 0x000eea0000000200 */
[C---:B------:R-:W-:Y:S06]  /*14c20*/  HMMA.16816.F32 R16, R64.reuse, R76, R16 ;  /* 0x0000004c4010723c */ /* 0x040fec0000001810 */
        /* <DEDUP_REMOVED lines=14> */
[----:B------:R-:W4:Y:S04]  /*14d10*/  LDSM.16.M88.4 R8, [R191+0x8800] ;  /* 0x00880000bf08783b */ /* 0x000f280000000200 */
        /* <DEDUP_REMOVED lines=8> */
[C---:B------:R-:W-:Y:S01]  /*14da0*/  HMMA.16816.F32 R20, R48.reuse, R58, R20 ;  /* 0x0000003a3014723c */ /* 0x040fe20000001814 */
[----:B------:R-:W1:Y:S05]  /*14db0*/  LDSM.16.M88.4 R56, [R185+0x2800] ;  /* 0x00280000b938783b */ /* 0x000e6a0000000200 */
        /* <DEDUP_REMOVED lines=10> */
[C---:B---3--:R-:W-:Y:S06]  /*14e60*/  HMMA.16816.F32 R24, R76.reuse, R4, R24 ;  /* 0x000000044c18723c */ /* 0x048fec0000001818 */
[C---:B------:R-:W-:Y:S01]  /*14e70*/  HMMA.16816.F32 R20, R76.reuse, R6, R20 ;  /* 0x000000064c14723c */ /* 0x040fe20000001814 */
[----:B------:R-:W3:Y:S05]  /*14e80*/  LDSM.16.M88.4 R4, [R194+0xa800] ;  /* 0x00a80000c204783b */ /* 0x000eea0000000200 */
[----:B------:R-:W-:Y:S06]  /*14e90*/  HMMA.16816.F32 R16, R76, R80, R16 ;  /* 0x000000504c10723c */ /* 0x000fec0000001810 */
[C---:B------:R-:W-:Y:S06]  /*14ea0*/  HMMA.16816.F32 R40, R68.reuse, R64, R40 ;  /* 0x000000404428723c */ /* 0x040fec0000001828 */
[C---:B------:R-:W-:Y:S01]  /*14eb0*/  HMMA.16816.F32 R36, R68.reuse, R66, R36 ;  /* 0x000000424424723c */ /* 0x040fe20000001824 */
[----:B------:R-:W-:Y:S05]  /*14ec0*/  LDSM.16.M88.4 R64, [R194+0xb800] ;  /* 0x00b80000c240783b */ /* 0x000fea0000000200 */
[C---:B-1----:R-:W-:Y:S06]  /*14ed0*/  HMMA.16816.F32 R32, R68.reuse, R56, R32 ;  /* 0x000000384420723c */ /* 0x042fec0000001820 */
[----:B------:R-:W-:Y:S01]  /*14ee0*/  HMMA.16816.F32 R28, R68, R58, R28 ;  /* 0x0000003a441c723c */ /* 0x000fe2000000181c */
[----:B------:R-:W1:Y:S05]  /*14ef0*/  LDSM.16.M88.4 R56, [R194+0xb000] ;  /* 0x00b00000c238783b */ /* 0x000e6a0000000200 */
[----:B------:R-:W-:Y:S06]  /*14f00*/  HMMA.16816.F32 R72, R76, R82, R72 ;  /* 0x000000524c48723c */ /* 0x000fec0000001848 */
[C---:B--2---:R-:W-:Y:S06]  /*14f10*/  HMMA.16816.F32 R24, R68.reuse, R52, R24 ;  /* 0x000000344418723c */ /* 0x044fec0000001818 */
[C---:B------:R-:W-:Y:S01]  /*14f20*/  HMMA.16816.F32 R20, R68.reuse, R54, R20 ;  /* 0x000000364414723c */ /* 0x040fe20000001814 */
[----:B------:R-:W-:Y:S05]  /*14f30*/  LDSM.16.M88.4 R52, [R84+0x4000] ;  /* 0x004000005434783b */ /* 0x000fea0000000200 */
[----:B------:R-:W-:Y:S01]  /*14f40*/  HMMA.16816.F32 R76, R68, R48, R16 ;  /* 0x00000030444c723c */ /* 0x000fe20000001810 */
[----:B------:R-:W2:Y:S05]  /*14f50*/  LDSM.16.M88.4 R16, [R193+0x4000] ;  /* 0x00400000c110783b */ /* 0x000eaa0000000200 */
[C---:B----4-:R-:W-:Y:S06]  /*14f60*/  HMMA.16816.F32 R40, R12.reuse, R8, R40 ;  /* 0x000000080c28723c */ /* 0x050fec0000001828 */
[----:B------:R-:W-:Y:S01]  /*14f70*/  HMMA.16816.F32 R36, R12, R10, R36 ;  /* 0x0000000a0c24723c */ /* 0x000fe20000001824 */
[----:B------:R-:W4:Y:S05]  /*14f80*/  LDSM.16.M88.4 R8, [R193+0x5000] ;  /* 0x00500000c108783b */ /* 0x000f2a0000000200 */
        /* <DEDUP_REMOVED lines=12> */
[----:B------:R3:W-:Y:S01]  /*15050*/  LDSM.16.M88.4 R64, [R3+0x4000] ;  /* 0x004000000340783b */ /* 0x0007e20000000200 */
[C---:B--2---:R-:W-:Y:S06]  /*15060*/  HMMA.16816.F32 R40, R52.reuse, R16, R40 ;  /* 0x000000103428723c */ /* 0x044fec0000001828 */
[C---:B------:R-:W-:Y:S01]  /*15070*/  HMMA.16816.F32 R36, R52.reuse, R18, R36 ;  /* 0x000000123424723c */ /* 0x040fe20000001824 */
[----:B------:R-:W2:Y:S05]  /*15080*/  LDSM.16.M88.4 R16, [R191+0xb000] ;  /* 0x00b00000bf10783b */ /* 0x000eaa0000000200 */
[C---:B----4-:R-:W-:Y:S06]  /*15090*/  HMMA.16816.F32 R24, R52.reuse, R8, R24 ;  /* 0x000000083418723c */ /* 0x050fec0000001818 */
[----:B------:R-:W-:Y:S01]  /*150a0*/  HMMA.16816.F32 R20, R52, R10, R20 ;  /* 0x0000000a3414723c */ /* 0x000fe20000001814 */
[----:B------:R-:W4:Y:S01]  /*150b0*/  LDSM.16.M88.4 R8, [R191+0xb800] ;  /* 0x00b80000bf08783b */ /* 0x000f220000000200 */
[----:B---3--:R-:W-:-:S04]  /*150c0*/  SHF.R.S32.HI R3, RZ, 0x2, R0 ;  /* 0x00000002ff037819 */ /* 0x008fc80000011400 */
[----:B------:R-:W-:Y:S01]  /*150d0*/  HMMA.16816.F32 R32, R52, R48, R32 ;  /* 0x000000303420723c */ /* 0x000fe20000001820 */
[----:B------:R-:W-:-:S05]  /*150e0*/  IMAD R3, R2, 0x10, R3 ;  /* 0x0000001002037824 */ /* 0x000fca00078e0203 */
[----:B------:R-:W-:Y:S01]  /*150f0*/  HMMA.16816.F32 R28, R52, R50, R28 ;  /* 0x00000032341c723c */ /* 0x000fe2000000181c */
[----:B------:R-:W3:Y:S01]  /*15100*/  LDSM.16.M88.4 R48, [R185+0x4000] ;  /* 0x00400000b930783b */ /* 0x000ee20000000200 */
[----:B------:R-:W-:-:S04]  /*15110*/  IMAD.IADD R0, R62, 0x1, R3 ;  /* 0x000000013e007824 */ /* 0x000fc800078e0203 */
[C---:B------:R-:W-:Y:S06]  /*15120*/  HMMA.16816.F32 R76, R52.reuse, R4, R76 ;  /* 0x00000004344c723c */ /* 0x040fec000000184c */
[----:B------:R-:W-:Y:S01]  /*15130*/  HMMA.16816.F32 R72, R52, R6, R72 ;  /* 0x000000063448723c */ /* 0x000fe20000001848 */
[----:B------:R-:W3:Y:S04]  /*15140*/  LDSM.16.M88.4 R4, [R185+0x4800] ;  /* 0x00480000b904783b */ /* 0x000ee80000000200 */
[----:B------:R-:W3:Y:S01]  /*15150*/  LDSM.16.M88.4 R52, [R185+0x5000] ;  /* 0x00500000b934783b */ /* 0x000ee20000000200 */
[C---:B-1----:R-:W-:Y:S06]  /*15160*/  HMMA.16816.F32 R40, R68.reuse, R56, R40 ;  /* 0x000000384428723c */ /* 0x042fec0000001828 */
[----:B------:R-:W-:Y:S01]  /*15170*/  HMMA.16816.F32 R36, R68, R58, R36 ;  /* 0x0000003a4424723c */ /* 0x000fe20000001824 */
[----:B------:R-:W1:Y:S01]  /*15180*/  LDSM.16.M88.4 R56, [R185+0x5800] ;  /* 0x00580000b938783b */ /* 0x000e620000000200 */
[----:B------:R-:W-:-:S04]  /*15190*/  DEPBAR.LE SB0, 0x0 ;  /* 0x000080000000791a */ /* 0x000fc80000000000 */
[C---:B------:R-:W-:Y:S06]  /*151a0*/  HMMA.16816.F32 R32, R68.reuse, R12, R32 ;  /* 0x0000000c4420723c */ /* 0x040fec0000001820 */
[C---:B------:R-:W-:Y:S06]  /*151b0*/  HMMA.16816.F32 R28, R68.reuse, R14, R28 ;  /* 0x0000000e441c723c */ /* 0x040fec000000181c */
[C---:B--2---:R-:W-:Y:S06]  /*151c0*/  HMMA.16816.F32 R24, R68.reuse, R16, R24 ;  /* 0x000000104418723c */ /* 0x044fec0000001818 */
[C---:B------:R-:W-:Y:S06]  /*151d0*/  HMMA.16816.F32 R20, R68.reuse, R18, R20 ;  /* 0x000000124414723c */ /* 0x040fec0000001814 */
[C---:B----4-:R-:W-:Y:S06]  /*151e0*/  HMMA.16816.F32 R76, R68.reuse, R8, R76 ;  /* 0x00000008444c723c */ /* 0x050fec000000184c */
[----:B------:R-:W-:Y:S06]  /*151f0*/  HMMA.16816.F32 R72, R68, R10, R72 ;  /* 0x0000000a4448723c */ /* 0x000fec0000001848 */
[C---:B---3--:R-:W-:Y:S06]  /*15200*/  HMMA.16816.F32 R40, R64.reuse, R48, R40 ;  /* 0x000000304028723c */ /* 0x048fec0000001828 */
[C---:B------:R-:W-:Y:S06]  /*15210*/  HMMA.16816.F32 R36, R64.reuse, R50, R36 ;  /* 0x000000324024723c */ /* 0x040fec0000001824 */
[C---:B------:R-:W-:Y:S06]  /*15220*/  HMMA.16816.F32 R32, R64.reuse, R4, R32 ;  /* 0x000000044020723c */ /* 0x040fec0000001820 */
[C---:B------:R-:W-:Y:S06]  /*15230*/  HMMA.16816.F32 R28, R64.reuse, R6, R28 ;  /* 0x00000006401c723c */ /* 0x040fec000000181c */
[C---:B------:R-:W-:Y:S06]  /*15240*/  HMMA.16816.F32 R24, R64.reuse, R52, R24 ;  /* 0x000000344018723c */ /* 0x040fec0000001818 */
[C---:B------:R-:W-:Y:S06]  /*15250*/  HMMA.16816.F32 R20, R64.reuse, R54, R20 ;  /* 0x000000364014723c */ /* 0x040fec0000001814 */
[----:B-1----:R-:W-:Y:S01]  /*15260*/  HMMA.16816.F32 R76, R64, R56, R76 ;  /* 0x00000038404c723c */ /* 0x002fe2000000184c */
[----:B------:R-:W-:-:S05]  /*15270*/  LOP3.LUT R55, R60, 0x3, RZ, 0xc0, !PT ;  /* 0x000000033c377812 */ /* 0x000fca00078ec0ff */
[----:B------:R-:W-:Y:S01]  /*15280*/  HMMA.16816.F32 R72, R64, R58, R72 ;  /* 0x0000003a4048723c */ /* 0x000fe20000001848 */
[----:B------:R-:W-:Y:S06]  /*15290*/  BAR.SYNC.DEFER_BLOCKING 0x0 ;  /* 0x0000000000007b1d */ /* 0x000fec0000010000 */
[----:B------:R-:W-:-:S02]  /*152a0*/  NOP ;  /* 0x0000000000007918 */ /* 0x000fc40000000000 */
[----:B------:R-:W-:-:S15]  /*152b0*/  @P0 BRA `(.L_x_5037) ;  /* 0x0000000800c40947 */ /* 0x000fde0003800000 */
[----:B------:R-:W-:-:S13]  /*152c0*/  PLOP3.LUT P0, PT, PT, PT, UP1, 0x40, 0x0 ;  /* 0x000000000000781c */ /* 0x000fda0003f0e818 */
[----:B------:R-:W-:Y:S05]  /*152d0*/  @P0 BRA `(.L_x_5038) ;  /* 0x0000000000f80947 */ /* 0x000fea0003800000 */
[----:B------:R-:W1:Y:S01]  /*152e0*/  LDC R3, c[0x0][0x380] ;  /* 0x0000e000ff037b82 */ /* 0x000e620000000800 */
[----:B------:R-:W-:Y:S01]  /*152f0*/  UIADD3 UR8, UR12, -0x40, URZ ;  /* 0xffffffc00c087890 */ /* 0x000fe2000fffe03f */
[----:B------:R-:W-:-:S04]  /*15300*/  MOV R6, UR12 ;  /* 0x0000000c00067c02 */ /* 0x000fc80008000f00 */
[----:B------:R-:W-:Y:S01]  /*15310*/  IABS R6, R6 ;  /* 0x0000000600067213 */ /* 0x000fe20000000000 */
[----:B------:R-:W-:-:S05]  /*15320*/  IMAD.U32 R4, RZ, RZ, UR8 ;  /* 0x00000008ff047e24 */ /* 0x000fca000f8e00ff */
[----:B------:R-:W-:Y:S02]  /*15330*/  IABS R4, R4 ;  /* 0x0000000400047213 */ /* 0x000fe40000000000 */
        /* <DEDUP_REMOVED lines=15> */
[----:B------:R-:W-:Y:S02]  /*15430*/  LOP3.LUT R4, R3, UR12, RZ, 0x3c, !PT ;  /* 0x0000000c03047c12 */ /* 0x000fe4000f8e3cff */
[C---:B------:R-:W-:Y:S02]  /*15440*/  ISETP.GT.U32.AND P3, PT, R2.reuse, R7, PT ;  /* 0x000000070200720c */ /* 0x040fe40003f64070 */
[----:B------:R-:W-:Y:S02]  /*15450*/  ISETP.GT.U32.AND P1, PT, R2, R5, PT ;  /* 0x000000050200720c */ /* 0x000fe40003f24070 */
[----:B------:R-:W-:Y:S02]  /*15460*/  ISETP.GE.AND P2, PT, R4, RZ, PT ;  /* 0x000000ff0400720c */ /* 0x000fe40003f46270 */
[----:B------:R-:W-:-:S07]  /*15470*/  LOP3.LUT R4, RZ, R3, RZ, 0x33, !PT ;  /* 0x00000003ff047212 */ /* 0x000fce00078e33ff */
[----:B------:R-:W-:Y:S02]  /*15480*/  @!P3 IMAD.IADD R7, R7, 0x1, -R2 ;  /* 0x000000010707b824 */ /* 0x000fe400078e0a02 */
[-C--:B------:R-:W-:Y:S01]  /*15490*/  @!P1 IADD3 R5, R5, -R2.reuse, RZ ;  /* 0x8000000205059210 */ /* 0x080fe20007ffe0ff */
[----:B------:R-:W-:Y:S01]  /*154a0*/  @!P3 VIADD R9, R9, 0x1 ;  /* 0x000000010909b836 */ /* 0x000fe20000000000 */
[----:B------:R-:W-:Y:S02]  /*154b0*/  @!P1 IADD3 R8, R8, 0x1, RZ ;  /* 0x0000000108089810 */ /* 0x000fe40007ffe0ff */
[-C--:B------:R-:W-:Y:S02]  /*154c0*/  ISETP.GE.U32.AND P5, PT, R7, R2.reuse, PT ;  /* 0x000000020700720c */ /* 0x080fe40003fa6070 */
[----:B------:R-:W-:Y:S02]  /*154d0*/  ISETP.GE.U32.AND P4, PT, R5, R2, PT ;  /* 0x000000020500720c */ /* 0x000fe40003f86070 */
[C---:B------:R-:W-:Y:S01]  /*154e0*/  LOP3.LUT R2, R3.reuse, UR8, RZ, 0x3c, !PT ;  /* 0x0000000803027c12 */ /* 0x040fe2000f8e3cff */
[----:B------:R-:W-:Y:S01]  /*154f0*/  ULDC.64 UR8, c[0x0][0x248] ;  /* 0x0000920000087ab9 */ /* 0x000fe20000000a00 */
[----:B------:R-:W-:-:S02]  /*15500*/  ISETP.NE.AND P1, PT, R3, RZ, PT ;  /* 0x000000ff0300720c */ /* 0x000fc40003f25270 */
[----:B------:R-:W-:-:S05]  /*15510*/  ISETP.GE.AND P0, PT, R2, RZ, PT ;  /* 0x000000ff0200720c */ /* 0x000fca0003f06270 */
[----:B------:R-:W-:Y:S02]  /*15520*/  @P5 VIADD R9, R9, 0x1 ;  /* 0x0000000109095836 */ /* 0x000fe40000000000 */
[----:B------:R-:W-:Y:S02]  /*15530*/  @P4 IADD3 R8, R8, 0x1, RZ ;  /* 0x0000000108084810 */ /* 0x000fe40007ffe0ff */
[----:B------:R-:W-:-:S04]  /*15540*/  @!P2 IMAD.MOV R9, RZ, RZ, -R9 ;  /* 0x000000ffff09a224 */ /* 0x000fc800078e0a09 */
[----:B------:R-:W-:Y:S02]  /*15550*/  @!P0 IADD3 R8, -R8, RZ, RZ ;  /* 0x000000ff08088210 */ /* 0x000fe40007ffe1ff */
        /* <DEDUP_REMOVED lines=18> */
[----:B------:R-:W-:-:S05]  /*15680*/  IMAD.WIDE.U32 R2, R2, UR8, R6 ;  /* 0x0000000802027c25 */ /* 0x000fca000f8e0006 */
[----:B------:R-:W-:Y:S01]  /*15690*/  IADD3 R4, R3, R5, RZ ;  /* 0x0000000503047210 */ /* 0x000fe20007ffe0ff */
[----:B------:R-:W-:Y:S01]  /*156a0*/  IMAD.MOV.U32 R3, RZ, RZ, R2 ;  /* 0x000000ffff037224 */ /* 0x000fe200078e0002 */
[----:B------:R-:W-:Y:S06]  /*156b0*/  BRA `(.L_x_5039) ;  /* 0x00000000000c7947 */ /* 0x000fec0003800000 */
.L_x_5038:
[----:B------:R-:W1:Y:S02]  /*156c0*/  LDC R3, c[0x0][0x248] ;  /* 0x00009200ff037b82 */ /* 0x000e640000000800 */
[----:B-1----:R-:W-:-:S04]  /*156d0*/  LEA R3, -R3, RZ, 0x6 ;  /* 0x000000ff03037211 */ /* 0x002fc800078e31ff */
[----:B------:R-:W-:-:S07]  /*156e0*/  SHF.R.S32.HI R4, RZ, 0x1f, R3 ;  /* 0x0000001fff047819 */ /* 0x000fce0000011403 */
.L_x_5039:
[C---:B------:R-:W-:Y:S02]  /*156f0*/  LOP3.LUT P2, RZ, R206.reuse, 0x2, RZ, 0xc0, !PT ;  /* 0x00000002ceff7812 */ /* 0x040fe4000784c0ff */
[----:B------:R-:W-:Y:S02]  /*15700*/  LOP3.LUT P1, RZ, R206, 0x4, RZ, 0xc0, !PT ;  /* 0x00000004ceff7812 */ /* 0x000fe4000782c0ff */
[C---:B------:R-:W-:Y:S02]  /*15710*/  LEA R16, P4, R3.reuse, R204, 0x1 ;  /* 0x000000cc03107211 */ /* 0x040fe400078808ff */
[----:B------:R-:W-:Y:S02]  /*15720*/  IADD3 R9, P3, R198, R3, RZ ;  /* 0x00000003c6097210 */ /* 0x000fe40007f7e0ff */
[CC--:B------:R-:W-:Y:S02]  /*15730*/  IADD3 R5, P0, R3.reuse, R142.reuse, RZ ;  /* 0x0000008e03057210 */ /* 0x0c0fe40007f1e0ff */
[--C-:B------:R-:W-:Y:S01]  /*15740*/  LEA.HI.X R17, R3, R205, R4.reuse, 0x1, P4 ;  /* 0x000000cd03117211 */ /* 0x100fe200020f0c04 */
[----:B------:R-:W-:Y:S01]  /*15750*/  IMAD.X R3, R197, 0x1, R4, P3 ;  /* 0x00000001c5037824 */ /* 0x000fe200018e0604 */
[----:B------:R-:W-:Y:S01]  /*15760*/  LOP3.LUT P5, RZ, R206, 0x1, RZ, 0xc0, !PT ;  /* 0x00000001ceff7812 */ /* 0x000fe200078ac0ff */
[----:B------:R-:W-:Y:S01]  /*15770*/  IMAD.X R4, R4, 0x1, R141, P0 ;  /* 0x0000000104047824 */ /* 0x000fe200000e068d */
[----:B------:R-:W-:-:S02]  /*15780*/  @P2 IADD3 R7, P3, R9, R142, RZ ;  /* 0x0000008e09072210 */ /* 0x000fc40007f7e0ff */
[C---:B------:R-:W-:Y:S02]  /*15790*/  @P2 LEA R14, P4, R5.reuse, UR10, 0x1 ;  /* 0x0000000a050e2c11 */ /* 0x040fe4000f8808ff */
[----:B------:R-:W-:Y:S01]  /*157a0*/  @P1 LEA R10, P0, R5, UR10, 0x1 ;  /* 0x0000000a050a1c11 */ /* 0x000fe2000f8008ff */
[----:B------:R-:W-:Y:S01]  /*157b0*/  @P2 IMAD.X R2, R3, 0x1, R141, P3 ;  /* 0x0000000103022824 */ /* 0x000fe200018e068d */
[C-C-:B------:R-:W-:Y:S02]  /*157c0*/  @P2 LEA.HI.X R15, R5.reuse, UR11, R4.reuse, 0x1, P4 ;  /* 0x0000000b050f2c11 */ /* 0x140fe4000a0f0c04 */
[----:B------:R-:W-:Y:S02]  /*157d0*/  @P1 LEA.HI.X R11, R5, UR11, R4, 0x1, P0 ;  /* 0x0000000b050b1c11 */ /* 0x000fe400080f0c04 */
[----:B------:R-:W-:Y:S01]  /*157e0*/  IADD3 R5, P0, R198, R9, RZ ;  /* 0x00000009c6057210 */ /* 0x000fe20007f1e0ff */
[----:B------:R-:W-:Y:S01]  /*157f0*/  @!PT LDS RZ, [RZ] ;  /* 0x00000000fffff984 */ /* 0x000fe20000000800 */
[----:B------:R-:W-:Y:S01]  /*15800*/  @!PT LDS RZ, [RZ] ;  /* 0x00000000fffff984 */ /* 0x000fe20000000800 */
[----:B------:R-:W-:Y:S01]  /*15810*/  @!PT LDS RZ, [RZ] ;  /* 0x00000000fffff984 */ /* 0x000fe20000000800 */
[----:B------:R1:W-:Y:S01]  /*15820*/  @P5 LDGSTS.E.BYPASS.LTC128B.128 [R200+0x6000], desc[UR6][R16.64] ;  /* 0x0600000010c85fae */ /* 0x0003e2000b901d46 */
[----:B------:R-:W-:-:S02]  /*15830*/  @P2 LEA R12, P3, R7, UR10, 0x1 ;  /* 0x0000000a070c2c11 */ /* 0x000fc4000f8608ff */
[----:B------:R-:W-:Y:S01]  /*15840*/  @P5 LEA R8, P4, R9, R204, 0x1 ;  /* 0x000000cc09085211 */ /* 0x000fe200078808ff */
[--C-:B------:R-:W-:Y:S01]  /*15850*/  IMAD.X R140, R197, 0x1, R3.reuse, P0 ;  /* 0x00000001c58c7824 */ /* 0x100fe200000e0603 */
[----:B------:R-:W-:Y:S01]  /*15860*/  @P2 LEA.HI.X R13, R7, UR11, R2, 0x1, P3 ;  /* 0x0000000b070d2c11 */ /* 0x000fe200098f0c02 */
[----:B------:R1:W-:Y:S01]  /*15870*/  @!P5 STS.128 [R200+0x6000], RZ ;  /* 0x006000ffc800d388 */ /* 0x0003e20000000c00 */
[-C--:B------:R-:W-:Y:S02]  /*15880*/  @P1 IADD3 R4, P3, R9, R142.reuse, RZ ;  /* 0x0000008e09041210 */ /* 0x080fe40007f7e0ff */
[-C--:B------:R-:W-:Y:S01]  /*15890*/  @P2 IADD3 R7, P0, R5, R142.reuse, RZ ;  /* 0x0000008e05072210 */ /* 0x080fe20007f1e0ff */
[----:B------:R-:W-:Y:S01]  /*158a0*/  @!PT LDS RZ, [RZ] ;  /* 0x00000000fffff984 */ /* 0x000fe20000000800 */
[----:B------:R-:W-:Y:S01]  /*158b0*/  @!PT LDS RZ, [RZ] ;  /* 0x00000000fffff984 */ /* 0x000fe20000000800 */
[----:B------:R-:W-:Y:S01]  /*158c0*/  @!PT LDS RZ, [RZ] ;  /* 0x00000000fffff984 */ /* 0x000fe20000000800 */
[----:B------:R1:W-:Y:S01]  /*158d0*/  @P2 LDGSTS.E.BYPASS.LTC128B.128 [R200+0x8000], desc[UR6][R14.64+0x80] ;  /* 0x080000800ec82fae */ /* 0x0003e2000b901d46 */
[----:B------:R-:W-:Y:S01]  /*158e0*/  @P5 LEA.HI.X R9, R9, R205, R3, 0x1, P4 ;  /* 0x000000cd09095211 */ /* 0x000fe200020f0c03 */
[--C-:B------:R-:W-:Y:S01]  /*158f0*/  @P1 IMAD.X R3, R3, 0x1, R141.reuse, P3 ;  /* 0x0000000103031824 */ /* 0x100fe200018e068d */
[----:B------:R-:W-:Y:S01]  /*15900*/  @P1 LEA R18, P3, R4, UR10, 0x1 ;  /* 0x0000000a04121c11 */ /* 0x000fe2000f8608ff */
[----:B------:R-:W-:Y:S01]  /*15910*/  @P2 IMAD.X R6, R140, 0x1, R141, P0 ;  /* 0x000000018c062824 */ /* 0x000fe200000e068d */
[----:B------:R-:W-:Y:S01]  /*15920*/  @P2 LEA R48, P4, R7, UR10, 0x1 ;  /* 0x0000000a07302c11 */ /* 0x000fe2000f8808ff */
[----:B------:R1:W-:Y:S01]  /*15930*/  @!P2 STS.128 [R200+0x8000], RZ ;  /* 0x008000ffc800a388 */ /* 0x0003e20000000c00 */
[----:B------:R-:W-:-:S02]  /*15940*/  @P1 IADD3 R2, P0, R5, R142, RZ ;  /* 0x0000008e05021210 */ /* 0x000fc40007f1e0ff */
[----:B------:R-:W-:Y:S01]  /*15950*/  @P1 LEA.HI.X R19, R4, UR11, R3, 0x1, P3 ;  /* 0x0000000b04131c11 */ /* 0x000fe200098f0c03 */
[----:B------:R-:W-:Y:S01]  /*15960*/  @!PT LDS RZ, [RZ] ;  /* 0x00000000fffff984 */ /* 0x000fe20000000800 */
[----:B------:R-:W-:Y:S01]  /*15970*/  @!PT LDS RZ, [RZ] ;  /* 0x00000000fffff984 */ /* 0x000fe20000000800 */
[----:B------:R-:W-:Y:S01]  /*15980*/  @!PT LDS RZ, [RZ] ;  /* 0x00000000fffff984 */ /* 0x000fe20000000800 */
[----:B------:R1:W-:Y:S01]  /*15990*/  @P1 LDGSTS.E.BYPASS.LTC128B.128 [R200+0xa000], desc[UR6][R10.64+0x100] ;  /* 0x0a0001000ac81fae */ /* 0x0003e2000b901d46 */
[----:B------:R-:W-:Y:S01]  /*159a0*/  @P2 LEA.HI.X R49, R7, UR11, R6, 0x1, P4 ;  /* 0x0000000b07312c11 */ /* 0x000fe2000a0f0c06 */
[----:B------:R-:W-:Y:S01]  /*159b0*/  @P1 IMAD.X R3, R140, 0x1, R141, P0 ;  /* 0x000000018c031824 */ /* 0x000fe200000e068d */
[C---:B------:R-:W-:Y:S01]  /*159c0*/  @P5 LEA R4, P4, R5.reuse, R204, 0x1 ;  /* 0x000000cc05045211 */ /* 0x040fe200078808ff */
[----:B------:R1:W-:Y:S01]  /*159d0*/  @!P1 STS.128 [R200+0xa000], RZ ;  /* 0x00a000ffc8009388 */ /* 0x0003e20000000c00 */
[----:B------:R-:W-:Y:S02]  /*159e0*/  IADD3 R7, P3, R198, R5, RZ ;  /* 0x00000005c6077210 */ /* 0x000fe40007f7e0ff */
[C---:B------:R-:W-:Y:S01]  /*159f0*/  @P1 LEA R50, P0, R2.reuse, UR10, 0x1 ;  /* 0x0000000a02321c11 */ /* 0x040fe2000f8008ff */
[----:B------:R-:W-:Y:S01]  /*15a00*/  @!PT LDS RZ, [RZ] ;  /* 0x00000000fffff984 */ /* 0x000fe20000000800 */
[----:B------:R-:W-:Y:S01]  /*15a10*/  @!PT LDS RZ, [RZ] ;  /* 0x00000000fffff984 */ /* 0x000fe20000000800 */
[----:B------:R-:W-:Y:S01]  /*15a20*/  @!PT LDS RZ, [RZ] ;  /* 0x00000000fffff984 */ /* 0x000fe20000000800 */
[----:B------:R1:W-:Y:S01]  /*15a30*/  @P5 LDGSTS.E.BYPASS.LTC128B.128 [R200+0x6800], desc[UR6][R8.64] ;  /* 0x0680000008c85fae */ /* 0x0003e2000b901d46 */
[--C-:B------:R-:W-:Y:S01]  /*15a40*/  @P5 LEA.HI.X R5, R5, R205, R140.reuse, 0x1, P4 ;  /* 0x000000cd05055211 */ /* 0x100fe200020f0c8c */
[----:B------:R-:W-:Y:S01]  /*15a50*/  IMAD.X R140, R197, 0x1, R140, P3 ;  /* 0x00000001c58c7824 */ /* 0x000fe200018e068c */
[----:B------:R-:W-:Y:S01]  /*15a60*/  @P1 LEA.HI.X R51, R2, UR11, R3, 0x1, P0 ;  /* 0x0000000b02331c11 */ /* 0x000fe200080f0c03 */
[----:B------:R1:W-:Y:S01]  /*15a70*/  @!P5 STS.128 [R200+0x6800], RZ ;  /* 0x006800ffc800d388 */ /* 0x0003e20000000c00 */
[----:B------:R-:W-:-:S02]  /*15a80*/  @P2 IADD3 R2, P3, R7, R142, RZ ;  /* 0x0000008e07022210 */ /* 0x000fc40007f7e0ff */
        /* <DEDUP_REMOVED lines=52> */
.L_x_5037:
[----:B------:R-:W-:Y:S01]  /*15dd0*/  LEA R55, R55, UR12, 0x1 ;  /* 0x0000000c37377c11 */ /* 0x000fe2000f8e08ff */
[----:B------:R-:W-:Y:S01]  /*15de0*/  ULDC UR6, c[0x0][0x2ec] ;  /* 0x0000bb0000067ab9 */ /* 0x000fe20000000800 */
[----:B-1----:R-:W-:Y:S02]  /*15df0*/  IADD3 R4, R134, R0, -R199 ;  /* 0x0000000086047210 */ /* 0x002fe40007ffe8c7 */
[CC--:B------:R-:W-:Y:S01]  /*15e00*/  ISETP.GE.AND P1, PT, R55.reuse, R134.reuse, PT ;  /* 0x000000863700720c */ /* 0x0c0fe20003f26270 */
[----:B------:R-:W-:Y:S01]  /*15e10*/  VIADD R53, R55, 0x1 ;  /* 0x0000000137357836 */ /* 0x000fe20000000000 */
[----:B------:R-:W-:Y:S01]  /*15e20*/  LEA R192, R47, UR5, 0x1 ;  /* 0x000000052fc07c11 */ /* 0x000fe2000f8e08ff */
[----:B------:R-:W-:Y:S02]  /*15e30*/  VIADD R11, R55, 0x11 ;  /* 0x00000011370b7836 */ /* 0x000fe40000000000 */
[C---:B------:R-:W-:Y:S01]  /*15e40*/  IMAD.IADD R2, R4.reuse, 0x1, -R53 ;  /* 0x0000000104027824 */ /* 0x040fe200078e0a35 */
[-C--:B------:R-:W-:Y:S01]  /*15e50*/  ISETP.GE.AND P0, PT, R53, R134.reuse, PT ;  /* 0x000000863500720c */ /* 0x080fe20003f06270 */
[----:B------:R-:W-:Y:S01]  /*15e60*/  VIADD R51, R55, 0x8 ;  /* 0x0000000837337836 */ /* 0x000fe20000000000 */
[----:B------:R-:W-:Y:S01]  /*15e70*/  ISETP.GE.AND P3, PT, R11, R134, PT ;  /* 0x000000860b00720c */ /* 0x000fe20003f66270 */
[----:B------:R-:W-:Y:S01]  /*15e80*/  VIADD R59, R55, 0x9 ;  /* 0x00000009373b7836 */ /* 0x000fe20000000000 */
[----:B------:R-:W-:Y:S01]  /*15e90*/  IABS R2, R2 ;  /* 0x0000000200027213 */ /* 0x000fe20000000000 */
[C---:B------:R-:W-:Y:S01]  /*15ea0*/  IMAD.IADD R5, R4.reuse, 0x1, -R51 ;  /* 0x0000000104057824 */ /* 0x040fe200078e0a33 */
[----:B------:R-:W-:Y:S01]  /*15eb0*/  ISETP.GE.AND P6, PT, R51, R134, PT ;  /* 0x000000863300720c */ /* 0x000fe20003fc6270 */
[----:B------:R-:W-:Y:S01]  /*15ec0*/  VIADD R7, R55, 0x19 ;  /* 0x0000001937077836 */ /* 0x000fe20000000000 */
[----:B------:R-:W-:Y:S01]  /*15ed0*/  I2FP.F32.S32 R2, R2 ;  /* 0x0000000200027245 */ /* 0x000fe20000201400 */
[C---:B------:R-:W-:Y:S01]  /*15ee0*/  IMAD.IADD R8, R4.reuse, 0x1, -R59 ;  /* 0x0000000104087824 */ /* 0x040fe200078e0a3b */
[----:B------:R-:W-:Y:S01]  /*15ef0*/  IABS R5, R5 ;  /* 0x0000000500057213 */ /* 0x000fe20000000000 */
[----:B------:R-:W-:Y:S01]  /*15f00*/  IMAD.IADD R6, R4, 0x1, -R7 ;  /* 0x0000000104067824 */ /* 0x000fe200078e0a07 */
[----:B------:R-:W-:Y:S01]  /*15f10*/  ISETP.GE.AND P5, PT, R59, R134, PT ;  /* 0x000000863b00720c */ /* 0x000fe20003fa6270 */
[----:B------:R-:W-:Y:S01]  /*15f20*/  FFMA.FTZ R41, R2, -UR4, R41 ;  /* 0x8000000402297c23 */ /* 0x000fe20008010029 */
[C---:B------:R-:W-:Y:S01]  /*15f30*/  IMAD.IADD R2, R4.reuse, 0x1, -R11 ;  /* 0x0000000104027824 */ /* 0x040fe200078e0a0b */
[----:B------:R-:W-:Y:S01]  /*15f40*/  IABS R8, R8 ;  /* 0x0000000800087213 */ /* 0x000fe20000000000 */
[C---:B------:R-:W-:Y:S01]  /*15f50*/  VIADD R57, R55.reuse, 0x20 ;  /* 0x0000002037397836 */ /* 0x040fe20000000000 */
[----:B------:R-:W-:Y:S01]  /*15f60*/  I2FP.F32.S32 R5, R5 ;  /* 0x0000000500057245 */ /* 0x000fe20000201400 */
[----:B------:R-:W-:Y:S01]  /*15f70*/  VIADD R49, R55, 0x10 ;  /* 0x0000001037317836 */ /* 0x000fe20000000000 */
[----:B------:R-:W-:Y:S01]  /*15f80*/  IABS R2, R2 ;  /* 0x0000000200027213 */ /* 0x000fe20000000000 */
[C---:B------:R-:W-:Y:S01]  /*15f90*/  IMAD.IADD R3, R4.reuse, 0x1, -R55 ;  /* 0x0000000104037824 */ /* 0x040fe200078e0a37 */
[----:B------:R-:W-:Y:S01]  /*15fa0*/  IABS R6, R6 ;  /* 0x0000000600067213 */ /* 0x000fe20000000000 */
[----:B------:R-:W-:Y:S01]  /*15fb0*/  FFMA.FTZ R36, R5, -UR4, R36 ;  /* 0x8000000405247c23 */ /* 0x000fe20008010024 */
[----:B------:R-:W-:Y:S01]  /*15fc0*/  I2FP.F32.S32 R2, R2 ;  /* 0x0000000200027245 */ /* 0x000fe20000201400 */
[----:B------:R-:W-:Y:S01]  /*15fd0*/  VIADD R9, R55, 0x18 ;  /* 0x0000001837097836 */ /* 0x000fe20000000000 */
[----:B------:R-:W-:Y:S01]  /*15fe0*/  I2FP.F32.S32 R8, R8 ;  /* 0x0000000800087245 */ /* 0x000fe20000201400 */
[----:B------:R-:W-:Y:S01]  /*15ff0*/  IMAD.IADD R19, R4, 0x1, -R49 ;  /* 0x0000000104137824 */ /* 0x000fe200078e0a31 */
[----:B------:R-:W-:Y:S01]  /*16000*/  I2FP.F32.S32 R6, R6 ;  /* 0x0000000600067245 */ /* 0x000fe20000201400 */
[----:B------:R-:W-:Y:S01]  /*16010*/  FFMA.FTZ R17, R2, -UR4, R33 ;  /* 0x8000000402117c23 */ /* 0x000fe20008010021 */
[----:B------:R-:W-:-:S02]  /*16020*/  VIADD R2, R4, 0x8 ;  /* 0x0000000804027836 */ /* 0x000fc40000000000 */
[----:B------:R-:W-:Y:S01]  /*16030*/  FFMA.FTZ R5, R8, -UR4, R37 ;  /* 0x8000000408057c23 */ /* 0x000fe20008010025 */
[----:B------:R-:W-:Y:S02]  /*16040*/  IMAD.IADD R37, R4, 0x1, -R57 ;  /* 0x0000000104257824 */ /* 0x000fe400078e0a39 */
[----:B------:R-:W-:Y:S01]  /*16050*/  FFMA.FTZ R13, R6, -UR4, R29 ;  /* 0x80000004060d7c23 */ /* 0x000fe2000801001d */
        /* <DEDUP_REMOVED lines=28> */
[----:B------:R-:W-:Y:S01]  /*16220*/  VIADD R51, R55, 0x31 ;  /* 0x0000003137337836 */ /* 0x000fe20000000000 */
[-C--:B------:R-:W-:Y:S01]  /*16230*/  ISETP.GE.AND P0, PT, R57, R134.reuse, PT ;  /* 0x000000863900720c */ /* 0x080fe20003f06270 */
[C---:B------:R-:W-:Y:S01]  /*16240*/  IMAD.IADD R57, R2.reuse, 0x1, -R57 ;  /* 0x0000000102397824 */ /* 0x040fe200078e0a39 */
[----:B------:R-:W-:Y:S01]  /*16250*/  IABS R3, R3 ;  /* 0x0000000300037213 */ /* 0x000fe20000000000 */
[----:B------:R-:W-:Y:S01]  /*16260*/  VIADD R43, R55, 0x39 ;  /* 0x00000039372b7836 */ /* 0x000fe20000000000 */
[-C--:B------:R-:W-:Y:S01]  /*16270*/  ISETP.GE.AND P2, PT, R9, R134.reuse, PT ;  /* 0x000000860900720c */ /* 0x080fe20003f46270 */
[----:B------:R-:W-:Y:S01]  /*16280*/  IMAD.IADD R9, R2, 0x1, -R9 ;  /* 0x0000000102097824 */ /* 0x000fe200078e0a09 */
[----:B------:R-:W-:Y:S01]  /*16290*/  IABS R57, R57 ;  /* 0x0000003900397213 */ /* 0x000fe20000000000 */
[C---:B------:R-:W-:Y:S01]  /*162a0*/  IMAD.IADD R14, R4.reuse, 0x1, -R59 ;  /* 0x00000001040e7824 */ /* 0x040fe200078e0a3b */
[----:B------:R-:W-:Y:S01]  /*162b0*/  I2FP.F32.S32 R3, R3 ;  /* 0x0000000300037245 */ /* 0x000fe20000201400 */
[C---:B------:R-:W-:Y:S01]  /*162c0*/  IMAD.IADD R10, R4.reuse, 0x1, -R53 ;  /* 0x00000001040a7824 */ /* 0x040fe200078e0a35 */
[----:B------:R-:W-:Y:S01]  /*162d0*/  I2FP.F32.S32 R57, R57 ;  /* 0x0000003900397245 */ /* 0x000fe20000201400 */
[----:B------:R-:W-:Y:S01]  /*162e0*/  IMAD.IADD R8, R4, 0x1, -R51 ;  /* 0x0000000104087824 */ /* 0x000fe200078e0a33 */
[----:B------:R-:W-:Y:S01]  /*162f0*/  IABS R49, R49 ;  /* 0x0000003100317213 */ /* 0x000fe20000000000 */
[----:B------:R-:W-:Y:S01]  /*16300*/  FFMA.FTZ R3, R3, -UR4, R40 ;  /* 0x8000000403037c23 */ /* 0x000fe20008010028 */
[----:B------:R-:W-:Y:S01]  /*16310*/  IABS R11, R11 ;  /* 0x0000000b000b7213 */ /* 0x000fe20000000000 */
[----:B------:R-:W-:Y:S01]  /*16320*/  FFMA.FTZ R26, R57, -UR4, R26 ;  /* 0x80000004391a7c23 */ /* 0x000fe2000801001a */
[----:B------:R-:W-:Y:S01]  /*16330*/  IABS R9, R9 ;  /* 0x0000000900097213 */ /* 0x000fe20000000000 */
[----:B------:R-:W-:Y:S01]  /*16340*/  VIADD R57, R55, 0x29 ;  /* 0x0000002937397836 */ /* 0x000fe20000000000 */
[----:B------:R-:W-:Y:S01]  /*16350*/  I2FP.F32.S32 R49, R49 ;  /* 0x0000003100317245 */ /* 0x000fe20000201400 */
[----:B------:R-:W-:Y:S01]  /*16360*/  IMAD R190, R46, 0x2, R192 ;  /* 0x000000022ebe7824 */ /* 0x000fe200078e02c0 */
[----:B------:R-:W-:Y:S01]  /*16370*/  I2FP.F32.S32 R6, R11 ;  /* 0x0000000b00067245 */ /* 0x000fe20000201400 */
[----:B------:R-:W-:Y:S01]  /*16380*/  IMAD.IADD R12, R4, 0x1, -R57 ;  /* 0x00000001040c7824 */ /* 0x000fe200078e0a39 */
[----:B------:R-:W-:Y:S01]  /*16390*/  I2FP.F32.S32 R41, R9 ;  /* 0x0000000900297245 */ /* 0x000fe20000201400 */
[----:B------:R-:W-:Y:S01]  /*163a0*/  FFMA.FTZ R11, R49, -UR4, R34 ;  /* 0x80000004310b7c23 */ /* 0x000fe20008010022 */
[----:B------:R-:W-:Y:S01]  /*163b0*/  FSEL R3, R3, -INF , !P1 ;  /* 0xff80000003037808 */ /* 0x000fe20004800000 */
[----:B------:R-:W-:Y:S01]  /*163c0*/  FFMA.FTZ R9, R6, -UR4, R35 ;  /* 0x8000000406097c23 */ /* 0x000fe20008010023 */
[C---:B------:R-:W-:Y:S01]  /*163d0*/  VIADD R35, R55.reuse, 0x21 ;  /* 0x0000002137237836 */ /* 0x040fe20000000000 */
[----:B------:R-:W-:Y:S01]  /*163e0*/  IABS R15, R15 ;  /* 0x0000000f000f7213 */ /* 0x000fe20000000000 */
[----:B------:R-:W-:Y:S01]  /*163f0*/  VIADD R49, R55, 0x38 ;  /* 0x0000003837317836 */ /* 0x000fe20000000000 */
[----:B------:R-:W-:Y:S01]  /*16400*/  ISETP.GE.AND P1, PT, R7, R134, PT ;  /* 0x000000860700720c */ /* 0x000fe20003f26270 */
[----:B------:R-:W-:Y:S01]  /*16410*/  IMAD.IADD R7, R2, 0x1, -R7 ;  /* 0x0000000102077824 */ /* 0x000fe200078e0a07 */
[----:B------:R-:W-:Y:S01]  /*16420*/  IABS R12, R12 ;  /* 0x0000000c000c7213 */ /* 0x000fe20000000000 */
[C---:B------:R-:W-:Y:S01]  /*16430*/  IMAD.IADD R16, R4.reuse, 0x1, -R35 ;  /* 0x0000000104107824 */ /* 0x040fe200078e0a23 */
[----:B------:R-:W-:Y:S01]  /*16440*/  I2FP.F32.S32 R15, R15 ;  /* 0x0000000f000f7245 */ /* 0x000fe20000201400 */
[C---:B------:R-:W-:Y:S01]  /*16450*/  IMAD.IADD R6, R4.reuse, 0x1, -R49 ;  /* 0x0000000104067824 */ /* 0x040fe200078e0a31 */
[----:B------:R-:W-:Y:S01]  /*16460*/  IABS R7, R7 ;  /* 0x0000000700077213 */ /* 0x000fe20000000000 */
[----:B------:R-:W-:Y:S01]  /*16470*/  IMAD.IADD R4, R4, 0x1, -R43 ;  /* 0x0000000104047824 */ /* 0x000fe200078e0a2b */
[----:B------:R-:W-:Y:S01]  /*16480*/  I2FP.F32.S32 R12, R12 ;  /* 0x0000000c000c7245 */ /* 0x000fe20000201400 */
[----:B------:R-:W-:Y:S01]  /*16490*/  FFMA.FTZ R15, R15, -UR4, R28 ;  /* 0x800000040f0f7c23 */ /* 0x000fe2000801001c */
[----:B------:R-:W-:Y:S01]  /*164a0*/  IABS R19, R19 ;  /* 0x0000001300137213 */ /* 0x000fe20000000000 */
[----:B------:R-:W-:Y:S01]  /*164b0*/  IMAD.IADD R18, R2, 0x1, -R35 ;  /* 0x0000000102127824 */ /* 0x000fe200078e0a23 */
[----:B------:R-:W-:Y:S01]  /*164c0*/  IABS R6, R6 ;  /* 0x0000000600067213 */ /* 0x000fe20000000000 */
[----:B------:R-:W-:Y:S01]  /*164d0*/  FFMA.FTZ R12, R12, -UR4, R21 ;  /* 0x800000040c0c7c23 */ /* 0x000fe20008010015 */
[----:B------:R-:W-:Y:S01]  /*164e0*/  IABS R4, R4 ;  /* 0x0000000400047213 */ /* 0x000fe20000000000 */
[----:B------:R-:W-:Y:S01]  /*164f0*/  LDSM.16.MT88.4 R64, [R192+0xe000] ;  /* 0x00e00000c040783b */ /* 0x000fe20000004200 */
[----:B------:R-:W-:Y:S01]  /*16500*/  I2FP.F32.S32 R28, R7 ;  /* 0x00000007001c7245 */ /* 0x000fe20000201400 */
[----:B------:R-:W-:Y:S01]  /*16510*/  FFMA.FTZ R7, R41, -UR4, R30 ;  /* 0x8000000429077c23 */ /* 0x000fe2000801001e */
[----:B------:R-:W-:Y:S01]  /*16520*/  I2FP.F32.S32 R19, R19 ;  /* 0x0000001300137245 */ /* 0x000fe20000201400 */
[----:B------:R-:W-:Y:S01]  /*16530*/  IMAD.IADD R30, R2, 0x1, -R59 ;  /* 0x00000001021e7824 */ /* 0x000fe200078e0a3b */
[----:B------:R-:W-:Y:S01]  /*16540*/  I2FP.F32.S32 R21, R6 ;  /* 0x0000000600157245 */ /* 0x000fe20000201400 */
[----:B------:R-:W-:Y:S01]  /*16550*/  FFMA.FTZ R28, R28, -UR4, R31 ;  /* 0x800000041c1c7c23 */ /* 0x000fe2000801001f */
[----:B------:R-:W-:Y:S01]  /*16560*/  I2FP.F32.S32 R6, R4 ;  /* 0x0000000400067245 */ /* 0x000fe20000201400 */
[----:B------:R-:W-:Y:S01]  /*16570*/  FFMA.FTZ R19, R19, -UR4, R32 ;  /* 0x8000000413137c23 */ /* 0x000fe20008010020 */
[----:B------:R-:W-:Y:S01]  /*16580*/  FSEL R41, R36, -INF , !P6 ;  /* 0xff80000024297808 */ /* 0x000fe20007000000 */
[----:B------:R-:W-:Y:S01]  /*16590*/  IMAD.IADD R32, R2, 0x1, -R57 ;  /* 0x0000000102207824 */ /* 0x000fe200078e0a39 */
[----:B------:R-:W-:Y:S01]  /*165a0*/  FMNMX.FTZ R4, R3, R39, !PT ;  /* 0x0000002703047209 */ /* 0x000fe20007810000 */
[----:B------:R-:W-:Y:S01]  /*165b0*/  FFMA.FTZ R73, R6, -UR4, R73 ;  /* 0x8000000406497c23 */ /* 0x000fe20008010049 */
[----:B------:R-:W-:Y:S01]  /*165c0*/  FSEL R31, R38, -INF , !P6 ;  /* 0xff800000261f7808 */ /* 0x000fe20007000000 */
[----:B------:R-:W-:Y:S01]  /*165d0*/  FFMA.FTZ R72, R21, -UR4, R72 ;  /* 0x8000000415487c23 */ /* 0x000fe20008010048 */
[----:B------:R-:W-:Y:S01]  /*165e0*/  ISETP.GE.AND P6, PT, R35, R134, PT ;  /* 0x000000862300720c */ /* 0x000fe20003fc6270 */
[----:B------:R-:W-:Y:S01]  /*165f0*/  IMAD R165, R45, 0x2, R192 ;  /* 0x000000022da57824 */ /* 0x000fe200078e02c0 */
[----:B------:R-:W-:Y:S01]  /*16600*/  FSEL R35, R5, -INF , !P5 ;  /* 0xff80000005237808 */ /* 0x000fe20006800000 */
[----:B------:R-:W-:Y:S01]  /*16610*/  IMAD R189, R45, 0x2, R190 ;  /* 0x000000022dbd7824 */ /* 0x000fe200078e02be */
[----:B------:R-:W-:Y:S01]  /*16620*/  FMNMX.FTZ R4, R41, R4, !PT ;  /* 0x0000000429047209 */ /* 0x000fe20007810000 */
[----:B------:R-:W-:Y:S01]  /*16630*/  LDSM.16.MT88.4 R96, [R192+0x10000] ;  /* 0x01000000c060783b */ /* 0x000fe20000004200 */
[----:B------:R-:W-:-:S02]  /*16640*/  FSEL R19, R19, -INF , !P4 ;  /* 0xff80000013137808 */ /* 0x000fc40006000000 */
[----:B------:R-:W-:Y:S01]  /*16650*/  FMNMX.FTZ R4, R35, R4, !PT ;  /* 0x0000000423047209 */ /* 0x000fe20007810000 */
[----:B------:R-:W-:Y:S01]  /*16660*/  LDSM.16.MT88.4 R80, [R165+0xe000] ;  /* 0x00e00000a550783b */ /* 0x000fe20000004200 */
[----:B------:R-:W-:Y:S02]  /*16670*/  FSEL R17, R17, -INF , !P3 ;  /* 0xff80000011117808 */ /* 0x000fe40005800000 */
[----:B------:R-:W-:Y:S01]  /*16680*/  FMNMX.FTZ R4, R19, R4, !PT ;  /* 0x0000000413047209 */ /* 0x000fe20007810000 */
[----:B------:R-:W-:Y:S01]  /*16690*/  LDSM.16.MT88.4 R88, [R189+0xe000] ;  /* 0x00e00000bd58783b */ /* 0x000fe20000004200 */
[----:B------:R-:W-:Y:S02]  /*166a0*/  IABS R16, R16 ;  /* 0x0000001000107213 */ /* 0x000fe40000000000 */
[----:B------:R-:W-:Y:S01]  /*166b0*/  FSEL R15, R15, -INF , !P2 ;  /* 0xff8000000f0f7808 */ /* 0x000fe20005000000 */
[----:B------:R-:W-:Y:S01]  /*166c0*/  LDSM.16.MT88.4 R104, [R190+0x10000] ;  /* 0x01000000be68783b */ /* 0x000fe20000004200 */
[----:B------:R-:W-:-:S02]  /*166d0*/  FSEL R7, R7, -INF , !P2 ;  /* 0xff80000007077808 */ /* 0x000fc40005000000 */
[----:B------:R-:W-:Y:S01]  /*166e0*/  ISETP.GE.AND P2, PT, R51, R134, PT ;  /* 0x000000863300720c */ /* 0x000fe20003f46270 */
[----:B------:R-:W-:Y:S01]  /*166f0*/  IMAD.IADD R51, R2, 0x1, -R51 ;  /* 0x0000000102337824 */ /* 0x000fe200078e0a33 */
[----:B------:R-:W-:Y:S01]  /*16700*/  FMNMX.FTZ R4, R17, R4, !PT ;  /* 0x0000000411047209 */ /* 0x000fe20007810000 */
[----:B------:R-:W-:Y:S01]  /*16710*/  LDSM.16.MT88.4 R124, [R192+0xc000] ;  /* 0x00c00000c07c783b */ /* 0x000fe20000004200 */
[----:B------:R-:W-:Y:S02]  /*16720*/  FMNMX.FTZ R6, R37, R33, !PT ;  /* 0x0000002125067209 */ /* 0x000fe40007810000 */
[----:B------:R-:W-:Y:S01]  /*16730*/  FSEL R9, R9, -INF , !P3 ;  /* 0xff80000009097808 */ /* 0x000fe20005800000 */
[----:B------:R-:W-:Y:S01]  /*16740*/  LDSM.16.MT88.4 R120, [R165+0x10000] ;  /* 0x01000000a578783b */ /* 0x000fe20000004200 */
[----:B------:R-:W-:Y:S02]  /*16750*/  FSEL R13, R13, -INF , !P1 ;  /* 0xff8000000d0d7808 */ /* 0x000fe40004800000 */
[----:B------:R-:W-:Y:S01]  /*16760*/  FSEL R5, R28, -INF , !P1 ;  /* 0xff8000001c057808 */ /* 0x000fe20004800000 */
[----:B------:R-:W-:Y:S01]  /*16770*/  LDSM.16.MT88.4 R140, [R189+0x10000] ;  /* 0x01000000bd8c783b */ /* 0x000fe20000004200 */
[----:B------:R-:W-:-:S02]  /*16780*/  IABS R14, R14 ;  /* 0x0000000e000e7213 */ /* 0x000fc40000000000 */
[----:B------:R-:W-:Y:S01]  /*16790*/  I2FP.F32.S32 R16, R16 ;  /* 0x0000001000107245 */ /* 0x000fe20000201400 */
[----:B------:R-:W-:Y:S01]  /*167a0*/  LDSM.16.MT88.4 R136, [R192+0xc800] ;  /* 0x00c80000c088783b */ /* 0x000fe20000004200 */
[-C--:B------:R-:W-:Y:S01]  /*167b0*/  ISETP.GE.AND P3, PT, R53, R134.reuse, PT ;  /* 0x000000863500720c */ /* 0x080fe20003f66270 */
[C---:B------:R-:W-:Y:S01]  /*167c0*/  IMAD.IADD R53, R2.reuse, 0x1, -R53 ;  /* 0x0000000102357824 */ /* 0x040fe200078e0a35 */
[----:B------:R-:W-:Y:S01]  /*167d0*/  ISETP.GE.AND P1, PT, R49, R134, PT ;  /* 0x000000863100720c */ /* 0x000fe20003f26270 */
[C---:B------:R-:W-:Y:S01]  /*167e0*/  IMAD.IADD R49, R2.reuse, 0x1, -R49 ;  /* 0x0000000102317824 */ /* 0x040fe200078e0a31 */
[----:B------:R-:W-:Y:S01]  /*167f0*/  FSEL R29, R29, -INF , !P5 ;  /* 0xff8000001d1d7808 */ /* 0x000fe20006800000 */
[----:B------:R-:W-:Y:S01]  /*16800*/  IMAD.IADD R2, R2, 0x1, -R43 ;  /* 0x0000000102027824 */ /* 0x000fe200078e0a2b */
[----:B------:R-:W-:Y:S01]  /*16810*/  FSEL R157, R24, -INF , !P0 ;  /* 0xff800000189d7808 */ /* 0x000fe20004000000 */
[----:B------:R-:W-:Y:S01]  /*16820*/  FFMA.FTZ R16, R16, -UR4, R25 ;  /* 0x8000000410107c23 */ /* 0x000fe20008010019 */
[----:B------:R-:W-:-:S02]  /*16830*/  FSEL R163, R26, -INF , !P0 ;  /* 0xff8000001aa37808 */ /* 0x000fc40004000000 */
[----:B------:R-:W-:Y:S02]  /*16840*/  FMNMX.FTZ R4, R15, R4, !PT ;  /* 0x000000040f047209 */ /* 0x000fe40007810000 */
[----:B------:R-:W-:Y:S02]  /*16850*/  FMNMX.FTZ R6, R31, R6, !PT ;  /* 0x000000061f067209 */ /* 0x000fe40007810000 */
[----:B------:R-:W-:Y:S02]  /*16860*/  ISETP.GE.AND P0, PT, R43, R134, PT ;  /* 0x000000862b00720c */ /* 0x000fe40003f06270 */
[----:B------:R-:W-:Y:S02]  /*16870*/  IABS R10, R10 ;  /* 0x0000000a000a7213 */ /* 0x000fe40000000000 */
[----:B------:R-:W-:Y:S02]  /*16880*/  I2FP.F32.S32 R43, R14 ;  /* 0x0000000e002b7245 */ /* 0x000fe40000201400 */
[----:B------:R-:W-:-:S02]  /*16890*/  IABS R51, R51 ;  /* 0x0000003300337213 */ /* 0x000fc40000000000 */
[----:B------:R-:W-:Y:S01]  /*168a0*/  FSEL R11, R11, -INF , !P4 ;  /* 0xff8000000b0b7808 */ /* 0x000fe20006000000 */
[----:B------:R-:W-:Y:S01]  /*168b0*/  FFMA.FTZ R20, R43, -UR4, R20 ;  /* 0x800000042b147c23 */ /* 0x000fe20008010014 */
[----:B------:R-:W-:Y:S02]  /*168c0*/  FMNMX.FTZ R4, R13, R4, !PT ;  /* 0x000000040d047209 */ /* 0x000fe40007810000 */
[----:B------:R-:W-:Y:S02]  /*168d0*/  FMNMX.FTZ R6, R29, R6, !PT ;  /* 0x000000061d067209 */ /* 0x000fe40007810000 */
[----:B------:R-:W-:Y:S02]  /*168e0*/  I2FP.F32.S32 R55, R10 ;  /* 0x0000000a00377245 */ /* 0x000fe40000201400 */
[----:B------:R-:W-:Y:S02]  /*168f0*/  I2FP.F32.S32 R10, R51 ;  /* 0x00000033000a7245 */ /* 0x000fe40000201400 */
[----:B------:R-:W-:Y:S01]  /*16900*/  ISETP.GE.AND P5, PT, R59, R134, PT ;  /* 0x000000863b00720c */ /* 0x000fe20003fa6270 */
[----:B------:R-:W-:Y:S01]  /*16910*/  FFMA.FTZ R55, R55, -UR4, R76 ;  /* 0x8000000437377c23 */ /* 0x000fe2000801004c */
[----:B------:R-:W-:Y:S01]  /*16920*/  FSEL R221, R16, -INF , !P6 ;  /* 0xff80000010dd7808 */ /* 0x000fe20007000000 */
[----:B------:R-:W-:Y:S01]  /*16930*/  FFMA.FTZ R79, R10, -UR4, R79 ;  /* 0x800000040a4f7c23 */ /* 0x000fe2000801004f */
[----:B------:R-:W-:-:S02]  /*16940*/  FMNMX.FTZ R4, R157, R4, !PT ;  /* 0x000000049d047209 */ /* 0x000fc40007810000 */
[----:B------:R-:W-:Y:S02]  /*16950*/  FMNMX.FTZ R6, R11, R6, !PT ;  /* 0x000000060b067209 */ /* 0x000fe40007810000 */
[----:B------:R-:W-:Y:S02]  /*16960*/  IABS R8, R8 ;  /* 0x0000000800087213 */ /* 0x000fe40000000000 */
[----:B------:R-:W-:Y:S02]  /*16970*/  IABS R18, R18 ;  /* 0x0000001200127213 */ /* 0x000fe40000000000 */
[----:B------:R-:W-:Y:S02]  /*16980*/  ISETP.GE.AND P4, PT, R57, R134, PT ;  /* 0x000000863900720c */ /* 0x000fe40003f86270 */
[----:B------:R-:W-:Y:S01]  /*16990*/  FSEL R159, R20, -INF , !P5 ;  /* 0xff800000149f7808 */ /* 0x000fe20006800000 */
[----:B------:R-:W-:Y:S01]  /*169a0*/  LDSM.16.MT88.4 R56, [R189+0xc000] ;  /* 0x00c00000bd38783b */ /* 0x000fe20000004200 */
[----:B------:R-:W-:-:S02]  /*169b0*/  FMNMX.FTZ R10, R221, R4, !PT ;  /* 0x00000004dd0a7209 */ /* 0x000fc40007810000 */
[----:B------:R-:W-:Y:S02]  /*169c0*/  FMNMX.FTZ R6, R9, R6, !PT ;  /* 0x0000000609067209 */ /* 0x000fe40007810000 */
[----:B------:R-:W-:Y:S02]  /*169d0*/  I2FP.F32.S32 R8, R8 ;  /* 0x0000000800087245 */ /* 0x000fe40000201400 */
[----:B------:R-:W-:Y:S02]  /*169e0*/  IABS R30, R30 ;  /* 0x0000001e001e7213 */ /* 0x000fe40000000000 */
[----:B------:R-:W-:Y:S01]  /*169f0*/  I2FP.F32.S32 R18, R18 ;  /* 0x0000001200127245 */ /* 0x000fe20000201400 */
[----:B------:R-:W-:Y:S01]  /*16a00*/  FFMA.FTZ R8, R8, -UR4, R77 ;  /* 0x8000000408087c23 */ /* 0x000fe2000801004d */
[----:B------:R-:W-:Y:S02]  /*16a10*/  FSEL R219, R12, -INF , !P4 ;  /* 0xff8000000cdb7808 */ /* 0x000fe40006000000 */
[----:B------:R-:W-:Y:S01]  /*16a20*/  FMNMX.FTZ R10, R159, R10, !PT ;  /* 0x0000000a9f0a7209 */ /* 0x000fe20007810000 */
[----:B------:R-:W-:Y:S01]  /*16a30*/  FFMA.FTZ R27, R18, -UR4, R27 ;  /* 0x80000004121b7c23 */ /* 0x000fe2000801001b */
[----:B------:R-:W-:-:S02]  /*16a40*/  FMNMX.FTZ R6, R7, R6, !PT ;  /* 0x0000000607067209 */ /* 0x000fc40007810000 */
[----:B------:R-:W-:Y:S02]  /*16a50*/  I2FP.F32.S32 R21, R30 ;  /* 0x0000001e00157245 */ /* 0x000fe40000201400 */
[----:B------:R-:W-:Y:S02]  /*16a60*/  IABS R32, R32 ;  /* 0x0000002000207213 */ /* 0x000fe40000000000 */
[----:B------:R-:W-:Y:S01]  /*16a70*/  FSEL R213, R55, -INF , !P3 ;  /* 0xff80000037d57808 */ /* 0x000fe20005800000 */
[----:B------:R-:W-:Y:S01]  /*16a80*/  FFMA.FTZ R22, R21, -UR4, R22 ;  /* 0x8000000415167c23 */ /* 0x000fe20008010016 */
[----:B------:R-:W-:Y:S02]  /*16a90*/  FMNMX.FTZ R10, R219, R10, !PT ;  /* 0x0000000adb0a7209 */ /* 0x000fe40007810000 */
[----:B------:R-:W-:Y:S02]  /*16aa0*/  FMNMX.FTZ R6, R5, R6, !PT ;  /* 0x0000000605067209 */ /* 0x000fe40007810000 */
[----:B------:R-:W-:-:S02]  /*16ab0*/  IABS R53, R53 ;  /* 0x0000003500357213 */ /* 0x000fc40000000000 */
[----:B------:R-:W-:Y:S02]  /*16ac0*/  I2FP.F32.S32 R32, R32 ;  /* 0x0000002000207245 */ /* 0x000fe40000201400 */
[----:B------:R-:W-:Y:S02]  /*16ad0*/  FSEL R211, R8, -INF , !P2 ;  /* 0xff80000008d37808 */ /* 0x000fe40005000000 */
[----:B------:R-:W-:Y:S01]  /*16ae0*/  FMNMX.FTZ R10, R213, R10, !PT ;  /* 0x0000000ad50a7209 */ /* 0x000fe20007810000 */
[----:B------:R-:W-:Y:S01]  /*16af0*/  FFMA.FTZ R23, R32, -UR4, R23 ;  /* 0x8000000420177c23 */ /* 0x000fe20008010017 */
[----:B------:R-:W-:Y:S02]  /*16b00*/  FSEL R217, R27, -INF , !P6 ;  /* 0xff8000001bd97808 */ /* 0x000fe40007000000 */
[----:B------:R-:W-:Y:S02]  /*16b10*/  FMNMX.FTZ R6, R163, R6, !PT ;  /* 0x00000006a3067209 */ /* 0x000fe40007810000 */
[----:B------:R-:W-:-:S02]  /*16b20*/  I2FP.F32.S32 R53, R53 ;  /* 0x0000003500357245 */ /* 0x000fc40000201400 */
[----:B------:R-:W-:Y:S02]  /*16b30*/  IABS R2, R2 ;  /* 0x0000000200027213 */ /* 0x000fe40000000000 */
[----:B------:R-:W-:Y:S01]  /*16b40*/  FSEL R209, R72, -INF , !P1 ;  /* 0xff80000048d17808 */ /* 0x000fe20004800000 */
[----:B------:R-:W-:Y:S01]  /*16b50*/  FFMA.FTZ R78, R53, -UR4, R78 ;  /* 0x80000004354e7c23 */ /* 0x000fe2000801004e */
[----:B------:R-:W-:Y:S01]  /*16b60*/  FMNMX.FTZ R10, R211, R10, !PT ;  /* 0x0000000ad30a7209 */ /* 0x000fe20007810000 */
[----:B------:R-:W-:Y:S01]  /*16b70*/  IMAD.MOV.U32 R8, RZ, RZ, R2 ;  /* 0x000000ffff087224 */ /* 0x000fe200078e0002 */
[----:B------:R-:W-:Y:S02]  /*16b80*/  FSEL R215, R22, -INF , !P5 ;  /* 0xff80000016d77808 */ /* 0x000fe40006800000 */
[----:B------:R-:W-:Y:S02]  /*16b90*/  FMNMX.FTZ R6, R217, R6, !PT ;  /* 0x00000006d9067209 */ /* 0x000fe40007810000 */
[----:B------:R-:W-:-:S02]  /*16ba0*/  IABS R4, R49 ;  /* 0x0000003100047213 */ /* 0x000fc40000000000 */
[----:B------:R-:W-:Y:S01]  /*16bb0*/  FSEL R207, R73, -INF , !P0 ;  /* 0xff80000049cf7808 */ /* 0x000fe20004000000 */
[----:B------:R-:W-:Y:S01]  /*16bc0*/  LDSM.16.MT88.4 R48, [R165+0xc000] ;  /* 0x00c00000a530783b */ /* 0x000fe20000004200 */
[----:B------:R-:W-:Y:S02]  /*16bd0*/  FMNMX.FTZ R10, R209, R10, !PT ;  /* 0x0000000ad10a7209 */ /* 0x000fe40007810000 */
[----:B------:R-:W-:Y:S02]  /*16be0*/  FSEL R171, R23, -INF , !P4 ;  /* 0xff80000017ab7808 */ /* 0x000fe40006000000 */
[----:B------:R-:W-:Y:S02]  /*16bf0*/  FMNMX.FTZ R6, R215, R6, !PT ;  /* 0x00000006d7067209 */ /* 0x000fe40007810000 */
[----:B------:R-:W-:Y:S02]  /*16c00*/  I2FP.F32.S32 R23, R4 ;  /* 0x0000000400177245 */ /* 0x000fe40000201400 */
[----:B------:R-:W-:-:S02]  /*16c10*/  FMNMX.FTZ R2, R207, R10, !PT ;  /* 0x0000000acf027209 */ /* 0x000fc40007810000 */
[----:B------:R-:W-:Y:S01]  /*16c20*/  FSEL R175, R78, -INF , !P3 ;  /* 0xff8000004eaf7808 */ /* 0x000fe20005800000 */
[----:B------:R-:W-:Y:S01]  /*16c30*/  FFMA.FTZ R23, R23, -UR4, R74 ;  /* 0x8000000417177c23 */ /* 0x000fe2000801004a */
[----:B------:R-:W-:Y:S01]  /*16c40*/  FMNMX.FTZ R6, R171, R6, !PT ;  /* 0x00000006ab067209 */ /* 0x000fe20007810000 */
[----:B------:R-:W1:Y:S01]  /*16c50*/  SHFL.BFLY PT, R21, R2, 0x2, 0x1f ;  /* 0x0c401f0002157f89 */ /* 0x000e6200000e0000 */
[----:B------:R-:W-:Y:S02]  /*16c60*/  I2FP.F32.S32 R8, R8 ;  /* 0x0000000800087245 */ /* 0x000fe40000201400 */
[----:B------:R-:W-:Y:S02]  /*16c70*/  FSEL R173, R79, -INF , !P2 ;  /* 0xff8000004fad7808 */ /* 0x000fe40005000000 */
[----:B------:R-:W-:Y:S01]  /*16c80*/  FMNMX.FTZ R6, R175, R6, !PT ;  /* 0x00000006af067209 */ /* 0x000fe20007810000 */
[----:B------:R-:W-:Y:S01]  /*16c90*/  FFMA.FTZ R8, R8, -UR4, R75 ;  /* 0x8000000408087c23 */ /* 0x000fe2000801004b */
[----:B------:R-:W-:Y:S01]  /*16ca0*/  FSEL R169, R23, -INF , !P1 ;  /* 0xff80000017a97808 */ /* 0x000fe20004800000 */
[----:B------:R-:W-:Y:S01]  /*16cb0*/  LDSM.16.MT88.4 R72, [R190+0xe000] ;  /* 0x00e00000be48783b */ /* 0x000fe20000004200 */
[----:B------:R-:W-:-:S02]  /*16cc0*/  FMNMX.FTZ R6, R173, R6, !PT ;  /* 0x00000006ad067209 */ /* 0x000fc40007810000 */
[----:B------:R-:W-:Y:S02]  /*16cd0*/  FSEL R167, R8, -INF , !P0 ;  /* 0xff80000008a77808 */ /* 0x000fe40004000000 */
[----:B------:R-:W-:-:S04]  /*16ce0*/  FMNMX.FTZ R6, R169, R6, !PT ;  /* 0x00000006a9067209 */ /* 0x000fc80007810000 */
[----:B------:R-:W-:-:S05]  /*16cf0*/  FMNMX.FTZ R25, R167, R6, !PT ;  /* 0x00000006a7197209 */ /* 0x000fca0007810000 */
[----:B------:R-:W2:Y:S01]  /*16d00*/  SHFL.BFLY PT, R4, R25, 0x2, 0x1f ;  /* 0x0c401f0019047f89 */ /* 0x000ea200000e0000 */
[----:B-1----:R-:W-:-:S05]  /*16d10*/  FMNMX.FTZ R23, R2, R21, !PT ;  /* 0x0000001502177209 */ /* 0x002fca0007810000 */
[----:B------:R-:W1:Y:S01]  /*16d20*/  SHFL.BFLY PT, R132, R23, 0x1, 0x1f ;  /* 0x0c201f0017847f89 */ /* 0x000e6200000e0000 */
[----:B--2---:R-:W-:-:S03]  /*16d30*/  FMNMX.FTZ R21, R25, R4, !PT ;  /* 0x0000000419157209 */ /* 0x004fc60007810000 */
[----:B------:R-:W-:Y:S04]  /*16d40*/  LDSM.16.MT88.4 R24, [R190+0xe800] ;  /* 0x00e80000be18783b */ /* 0x000fe80000004200 */
[----:B------:R-:W2:Y:S01]  /*16d50*/  SHFL.BFLY PT, R2, R21, 0x1, 0x1f ;  /* 0x0c201f0015027f89 */ /* 0x000ea200000e0000 */
[----:B-1----:R-:W-:-:S04]  /*16d60*/  FMNMX.FTZ R132, R23, R132, !PT ;  /* 0x0000008417847209 */ /* 0x002fc80007810000 */
[C---:B------:R-:W-:Y:S01]  /*16d70*/  FSETP.NEU.FTZ.AND P0, PT, R132.reuse, -INF , PT ;  /* 0xff8000008400780b */ /* 0x040fe20003f1d000 */
[----:B------:R-:W-:-:S05]  /*16d80*/  FMUL.FTZ R170, R132, UR6 ;  /* 0x0000000684aa7c20 */ /* 0x000fca0008410000 */
[----:B------:R-:W-:-:S05]  /*16d90*/  FSEL R170, R170, RZ, P0 ;  /* 0x000000ffaaaa7208 */ /* 0x000fca0000000000 */
[--C-:B------:R-:W-:Y:S01]  /*16da0*/  FFMA.FTZ R154, R3, UR6, -R170.reuse ;  /* 0x00000006039a7c23 */ /* 0x100fe200080108aa */
[--C-:B------:R-:W-:Y:S01]  /*16db0*/  FFMA.FTZ R152, R41, UR6, -R170.reuse ;  /* 0x0000000629987c23 */ /* 0x100fe200080108aa */
[--C-:B------:R-:W-:Y:S01]  /*16dc0*/  FFMA.FTZ R153, R39, UR6, -R170.reuse ;  /* 0x0000000627997c23 */ /* 0x100fe200080108aa */
[----:B------:R-:W1:Y:S01]  /*16dd0*/  LDSM.16.MT88.4 R40, [R190+0xc000] ;  /* 0x00c00000be28783b */ /* 0x000e620000004200 */
[--C-:B------:R-:W-:Y:S01]  /*16de0*/  FFMA.FTZ R149, R35, UR6, -R170.reuse ;  /* 0x0000000623957c23 */ /* 0x100fe200080108aa */
[--C-:B------:R-:W-:Y:S01]  /*16df0*/  FFMA.FTZ R145, R15, UR6, -R170.reuse ;  /* 0x000000060f917c23 */ /* 0x100fe200080108aa */
[----:B------:R-:W-:Y:S01]  /*16e00*/  MUFU.EX2 R154, R154 ;  /* 0x0000009a009a7308 */ /* 0x000fe20000000800 */
[--C-:B------:R-:W-:Y:S01]  /*16e10*/  FFMA.FTZ R147, R19, UR6, -R170.reuse ;  /* 0x0000000613937c23 */ /* 0x100fe200080108aa */
[----:B--2---:R-:W-:Y:S01]  /*16e20*/  FMNMX.FTZ R3, R21, R2, !PT ;  /* 0x0000000215037209 */ /* 0x004fe20007810000 */
[--C-:B------:R-:W-:Y:S01]  /*16e30*/  FFMA.FTZ R2, R13, UR6, -R170.reuse ;  /* 0x000000060d027c23 */ /* 0x100fe200080108aa */
[--C-:B------:R-:W-:Y:S01]  /*16e40*/  FFMA.FTZ R146, R17, UR6, -R170.reuse ;  /* 0x0000000611927c23 */ /* 0x100fe200080108aa */
[----:B------:R-:W2:Y:S01]  /*16e50*/  LDSM.16.MT88.4 R12, [R190+0xc800] ;  /* 0x00c80000be0c783b */ /* 0x000ea20000004200 */
[C---:B------:R-:W-:Y:S01]  /*16e60*/  FSETP.NEU.FTZ.AND P0, PT, R3.reuse, -INF , PT ;  /* 0xff8000000300780b */ /* 0x040fe20003f1d000 */
[----:B------:R-:W-:Y:S01]  /*16e70*/  FMUL.FTZ R166, R3, UR6 ;  /* 0x0000000603a67c20 */ /* 0x000fe20008410000 */
[----:B------:R-:W3:Y:S01]  /*16e80*/  MUFU.EX2 R153, R153 ;  /* 0x0000009900997308 */ /* 0x000ee20000000800 */
        /* <DEDUP_REMOVED lines=15> */
[----:B------:R-:W4:Y:S01]  /*16f80*/  MUFU.EX2 R149, R149 ;  /* 0x0000009500957308 */ /* 0x000f220000000800 */
[----:B------:R-:W5:Y:S01]  /*16f90*/  LDSM.16.MT88.4 R8, [R192+0xe800] ;  /* 0x00e80000c008783b */ /* 0x000f620000004200 */
[----:B---3--:R-:W-:Y:S01]  /*16fa0*/  F2FP.F16.F32.PACK_AB R112, R153, R154 ;  /* 0x0000009a9970723e */ /* 0x008fe200000000ff */
[--C-:B------:R-:W-:Y:S01]  /*16fb0*/  FFMA.FTZ R133, R5, UR6, -R166.reuse ;  /* 0x0000000605857c23 */ /* 0x100fe200080108a6 */
[--C-:B------:R-:W-:Y:S01]  /*16fc0*/  FFMA.FTZ R163, R163, UR6, -R166.reuse ;  /* 0x00000006a3a37c23 */ /* 0x100fe200080108a6 */
[----:B------:R-:W-:Y:S01]  /*16fd0*/  LDSM.16.MT88.4 R32, [R165+0xc800] ;  /* 0x00c80000a520783b */ /* 0x000fe20000004200 */
[--C-:B------:R-:W-:Y:S01]  /*16fe0*/  FFMA.FTZ R164, R217, UR6, -R166.reuse ;  /* 0x00000006d9a47c23 */ /* 0x100fe200080108a6 */
[--C-:B------:R-:W-:Y:S01]  /*16ff0*/  FFMA.FTZ R168, R215, UR6, -R166.reuse ;  /* 0x00000006d7a87c23 */ /* 0x100fe200080108a6 */
[----:B------:R-:W-:Y:S01]  /*17000*/  MUFU.EX2 R155, R155 ;  /* 0x0000009b009b7308 */ /* 0x000fe20000000800 */
[----:B------:R-:W-:Y:S01]  /*17010*/  LDSM.16.MT88.4 R28, [R189+0xc800] ;  /* 0x00c80000bd1c783b */ /* 0x000fe20000004200 */
[----:B------:R-:W-:Y:S01]  /*17020*/  FFMA.FTZ R171, R171, UR6, -R166 ;  /* 0x00000006abab7c23 */ /* 0x000fe200080108a6 */
[--C-:B------:R-:W-:Y:S01]  /*17030*/  FFMA.FTZ R172, R213, UR6, -R170.reuse ;  /* 0x00000006d5ac7c23 */ /* 0x100fe200080108aa */
[--C-:B------:R-:W-:Y:S01]  /*17040*/  FFMA.FTZ R211, R211, UR6, -R170.reuse ;  /* 0x00000006d3d37c23 */ /* 0x100fe200080108aa */
[--C-:B------:R-:W-:Y:S01]  /*17050*/  FFMA.FTZ R174, R209, UR6, -R170.reuse ;  /* 0x00000006d1ae7c23 */ /* 0x100fe200080108aa */
[----:B------:R-:W-:Y:S01]  /*17060*/  FFMA.FTZ R213, R207, UR6, -R170 ;  /* 0x00000006cfd57c23 */ /* 0x000fe200080108aa */
[--C-:B------:R-:W-:Y:S01]  /*17070*/  FFMA.FTZ R170, R175, UR6, -R166.reuse ;  /* 0x00000006afaa7c23 */ /* 0x100fe200080108a6 */
[----:B------:R-:W3:Y:S01]  /*17080*/  MUFU.EX2 R156, R156 ;  /* 0x0000009c009c7308 */ /* 0x000ee20000000800 */
[----:B----4-:R-:W-:Y:S01]  /*17090*/  F2FP.F16.F32.PACK_AB R114, R149, R152 ;  /* 0x000000989572723e */ /* 0x010fe200000000ff */
[--C-:B------:R-:W-:Y:S01]  /*170a0*/  FFMA.FTZ R173, R173, UR6, -R166.reuse ;  /* 0x00000006adad7c23 */ /* 0x100fe200080108a6 */
[--C-:B------:R-:W-:Y:S01]  /*170b0*/  FFMA.FTZ R169, R169, UR6, -R166.reuse ;  /* 0x00000006a9a97c23 */ /* 0x100fe200080108a6 */
[----:B------:R-:W-:Y:S01]  /*170c0*/  FFMA.FTZ R166, R167, UR6, -R166 ;  /* 0x00000006a7a67c23 */ /* 0x000fe200080108a6 */
[----:B------:R-:W-:Y:S01]  /*170d0*/  FADD.FTZ R153, R154, R153 ;  /* 0x000000999a997221 */ /* 0x000fe20000010000 */
[----:B------:R-:W-:-:S02]  /*170e0*/  PLOP3.LUT P0, PT, PT, PT, UP0, 0x40, 0x0 ;  /* 0x000000000000781c */ /* 0x000fc40003f0e808 */
[----:B------:R-:W-:Y:S01]  /*170f0*/  MUFU.EX2 R151, R151 ;  /* 0x0000009700977308 */ /* 0x000fe20000000800 */
[----:B------:R-:W-:-:S04]  /*17100*/  FADD.FTZ R152, R152, R153 ;  /* 0x0000009998987221 */ /* 0x000fc80000010000 */
[----:B------:R-:W-:-:S03]  /*17110*/  FADD.FTZ R152, R149, R152 ;  /* 0x0000009895987221 */ /* 0x000fc60000010000 */
[----:B------:R-:W4:Y:S01]  /*17120*/  MUFU.EX2 R150, R150 ;  /* 0x0000009600967308 */ /* 0x000f220000000800 */
[----:B---3--:R-:W-:Y:S01]  /*17130*/  F2FP.F16.F32.PACK_AB R113, R156, R155 ;  /* 0x0000009b9c71723e */ /* 0x008fe200000000ff */
[----:B------:R-:W-:-:S06]  /*17140*/  FADD.FTZ R156, R155, R156 ;  /* 0x0000009c9b9c7221 */ /* 0x000fcc0000010000 */
[----:B------:R-:W-:Y:S08]  /*17150*/  MUFU.EX2 R147, R147 ;  /* 0x0000009300937308 */ /* 0x000ff00000000800 */
[----:B------:R-:W3:Y:S01]  /*17160*/  MUFU.EX2 R146, R146 ;  /* 0x0000009200927308 */ /* 0x000ee20000000800 */
[----:B----4-:R-:W-:Y:S01]  /*17170*/  F2FP.F16.F32.PACK_AB R115, R150, R151 ;  /* 0x000000979673723e */ /* 0x010fe200000000ff */
[----:B------:R-:W-:-:S04]  /*17180*/  FADD.FTZ R151, R151, R156 ;  /* 0x0000009c97977221 */ /* 0x000fc80000010000 */
[----:B------:R-:W-:Y:S02]  /*17190*/  FADD.FTZ R151, R150, R151 ;  /* 0x0000009796977221 */ /* 0x000fe40000010000 */
[C---:B-1----:R-:W-:Y:S01]  /*171a0*/  HMMA.16816.F32 R36, R112.reuse, R40, RZ ;  /* 0x000000287024723c */ /* 0x042fe200000018ff */
        /* <DEDUP_REMOVED lines=35> */
[C---:B-----5:R-:W-:Y:S05]  /*173e0*/  HMMA.16816.F32 R60, R4.reuse, R8, R60 ;  /* 0x00000008043c723c */ /* 0x060fea000000183c */
        /* <DEDUP_REMOVED lines=90> */
[----:B------:R-:W-:Y:S05]  /*17990*/  LDSM.16.MT88.4 R28, [R189+0xd800] ;  /* 0x00d80000bd1c783b */ /* 0x000fea0000004200 */
        /* <DEDUP_REMOVED lines=55> */
[----:B------:R-:W-:-:S15]  /*17d10*/  @P0 BRA `(.L_x_5040) ;  /* 0x00000040000c0947 */ /* 0x000fde0003800000 */
[----:B------:R-:W1:Y:S01]  /*17d20*/  S2R R176, SR_TID.X ;  /* 0x0000000000b07919 */ /* 0x000e620000002100 */
[----:B------:R-:W-:Y:S01]  /*17d30*/  ULDC UR5, c[0x0][0x250] ;  /* 0x0000940000057ab9 */ /* 0x000fe20000000800 */
[----:B------:R-:W-:Y:S01]  /*17d40*/  IMAD.MOV.U32 R133, RZ, RZ, R132 ;  /* 0x000000ffff857224 */ /* 0x000fe200078e0084 */
[----:B------:R-:W-:Y:S02]  /*17d50*/  ULEA UR5, -UR5, URZ, 0x6 ;  /* 0x0000003f05057291 */ /* 0x000fe4000f8e313f */
[----:B------:R-:W-:Y:S02]  /*17d60*/  UIADD3 UR21, UR21, -0x2, URZ ;  /* 0xfffffffe15157890 */ /* 0x000fe4000fffe03f */
[----:B------:R-:W-:Y:S02]  /*17d70*/  USHF.R.S32.HI UR6, URZ, 0x1f, UR5 ;  /* 0x0000001f3f067899 */ /* 0x000fe40008011405 */
[----:B------:R-:W-:Y:S01]  /*17d80*/  MOV R208, UR5 ;  /* 0x0000000500d07c02 */ /* 0x000fe20008000f00 */
[----:B------:R-:W-:Y:S01]  /*17d90*/  ULDC UR8, c[0x0][0x248] ;  /* 0x0000920000087ab9 */ /* 0x000fe20000000800 */
[----:B------:R-:W-:Y:S01]  /*17da0*/  ULDC UR5, c[0x0][0x2ec] ;  /* 0x0000bb0000057ab9 */ /* 0x000fe20000000800 */
[----:B------:R-:W-:Y:S01]  /*17db0*/  ULDC.64 UR10, c[0x0][0x208] ;  /* 0x00008200000a7ab9 */ /* 0x000fe20000000a00 */
[----:B------:R-:W-:-:S02]  /*17dc0*/  MOV R207, UR6 ;  /* 0x0000000600cf7c02 */ /* 0x000fc40008000f00 */
[----:B-1----:R-:W-:-:S05]  /*17dd0*/  LOP3.LUT R5, R176, 0x3, RZ, 0xc0, !PT ;  /* 0x00000003b0057812 */ /* 0x002fca00078ec0ff */
[----:B------:R-:W-:Y:S02]  /*17de0*/  IMAD R5, R5, -0x2, R0 ;  /* 0xfffffffe05057824 */ /* 0x000fe400078e0200 */
[----:B------:R-:W-:-:S03]  /*17df0*/  IMAD.MOV.U32 R0, RZ, RZ, R3 ;  /* 0x000000ffff007224 */ /* 0x000fc600078e0003 */
[----:B------:R-:W-:-:S07]  /*17e00*/  IADD3 R209, R134, R5, -R199 ;  /* 0x0000000586d17210 */ /* 0x000fce0007ffe8c7 */
.L_x_5044:
[----:B------:R-:W-:Y:S04]  /*17e10*/  DEPBAR.LE SB0, 0x0 ;  /* 0x000080000000791a */ /* 0x000fe80000000000 */
[----:B------:R-:W-:Y:S01]  /*17e20*/  BAR.SYNC.DEFER_BLOCKING 0x0 ;  /* 0x0000000000007b1d */ /* 0x000fe20000010000 */
[----:B------:R-:W-:Y:S01]  /*17e30*/  PLOP3.LUT P0, PT, PT, PT, UP1, 0x40, 0x0 ;  /* 0x000000000000781c */ /* 0x000fe20003f0e818 */
[----:B------:R-:W-:Y:S01]  /*17e40*/  IMAD.MOV.U32 R10, RZ, RZ, R208 ;  /* 0x000000ffff0a7224 */ /* 0x000fe200078e00d0 */
[C---:B------:R-:W-:Y:S01]  /*17e50*/  LOP3.LUT P3, RZ, R206.reuse, 0x1, RZ, 0xc0, !PT ;  /* 0x00000001ceff7812 */ /* 0x040fe2000786c0ff */
[----:B------:R-:W-:Y:S01]  /*17e60*/  IMAD.MOV.U32 R2, RZ, RZ, R207 ;  /* 0x000000ffff027224 */ /* 0x000fe200078e00cf */
[----:B------:R-:W-:Y:S09]  /*17e70*/  LOP3.LUT P2, RZ, R206, 0x2, RZ, 0xc0, !PT ;  /* 0x00000002ceff7812 */ /* 0x000ff2000784c0ff */
[----:B------:R-:W-:Y:S05]  /*17e80*/  @P0 BRA `(.L_x_5041) ;  /* 0x0000000000fc0947 */ /* 0x000fea0003800000 */
        /* <DEDUP_REMOVED lines=63> */
.L_x_5041:
[-C--:B------:R-:W-:Y:S01]  /*18280*/  LEA R214, P0, R10, R160.reuse, 0x1 ;  /* 0x000000a00ad67211 */ /* 0x080fe200078008ff */
[----:B------:R-:W-:Y:S01]  /*18290*/  IMAD.MOV.U32 R196, RZ, RZ, 0x20 ;  /* 0x00000020ffc47424 */ /* 0x000fe200078e00ff */
[----:B------:R-:W-:Y:S01]  /*182a0*/  LOP3.LUT P1, RZ, R206, 0x4, RZ, 0xc0, !PT ;  /* 0x00000004ceff7812 */ /* 0x000fe2000782c0ff */
[----:B------:R-:W-:Y:S01]  /*182b0*/  UISETP.GT.AND UP0, UPT, UR21, UR18, UPT ;  /* 0x000000121500728c */ /* 0x000fe2000bf04270 */
[CC--:B------:R-:W-:Y:S02]  /*182c0*/  LEA.HI.X R215, R10.reuse, R161.reuse, R2, 0x1, P0 ;  /* 0x000000a10ad77211 */ /* 0x0c0fe400000f0c02 */
[----:B------:R-:W-:Y:S02]  /*182d0*/  IADD3 R5, P0, R10, UR20, RZ ;  /* 0x000000140a057c10 */ /* 0x000fe4000ff1e0ff */
[----:B------:R-:W-:Y:S01]  /*182e0*/  SHF.R.S32.HI R3, RZ, 0x1f, R176 ;  /* 0x0000001fff037819 */ /* 0x000fe200000114b0 */
[----:B------:R-:W-:Y:S01]  /*182f0*/  @!PT LDS RZ, [RZ] ;  /* 0x00000000fffff984 */ /* 0x000fe20000000800 */
[----:B------:R-:W-:Y:S01]  /*18300*/  @!PT LDS RZ, [RZ] ;  /* 0x00000000fffff984 */ /* 0x000fe20000000800 */
[----:B------:R-:W-:Y:S01]  /*18310*/  @!PT LDS RZ, [RZ] ;  /* 0x00000000fffff984 */ /* 0x000fe20000000800 */
[----:B------:R-:W-:Y:S01]  /*18320*/  @P3 LDGSTS.E.BYPASS.LTC128B.128 [R200+0xc000], desc[UR10][R214.64] ;  /* 0x0c000000d6c83fae */ /* 0x000fe2000b901d4a */
[CC--:B------:R-:W-:Y:S02]  /*18330*/  @P3 LEA R22, P6, R5.reuse, R160.reuse, 0x1 ;  /* 0x000000a005163211 */ /* 0x0c0fe400078c08ff */
[----:B------:R-:W-:Y:S01]  /*18340*/  IADD3.X R4, R2, UR19, RZ, P0, !PT ;  /* 0x0000001302047c10 */ /* 0x000fe200087fe4ff */
[----:B------:R-:W-:Y:S01]  /*18350*/  @!P3 STS.128 [R200+0xc000], RZ ;  /* 0x00c000ffc800b388 */ /* 0x000fe20000000c00 */
[CC--:B------:R-:W-:Y:S02]  /*18360*/  @P2 LEA R18, P4, R5.reuse, R160.reuse, 0x1 ;  /* 0x000000a005122211 */ /* 0x0c0fe400078808ff */
[CCC-:B------:R-:W-:Y:S01]  /*18370*/  @P3 LEA.HI.X R23, R5.reuse, R161.reuse, R4.reuse, 0x1, P6 ;  /* 0x000000a105173211 */ /* 0x1c0fe200030f0c04 */
[----:B------:R-:W-:Y:S01]  /*18380*/  @!PT LDS RZ, [RZ] ;  /* 0x00000000fffff984 */ /* 0x000fe20000000800 */
[----:B------:R-:W-:Y:S01]  /*18390*/  @!PT LDS RZ, [RZ] ;  /* 0x00000000fffff984 */ /* 0x000fe20000000800 */
[----:B------:R-:W-:Y:S01]  /*183a0*/  @!PT LDS RZ, [RZ] ;  /* 0x00000000fffff984 */ /* 0x000fe20000000800 */
[----:B------:R-:W-:Y:S01]  /*183b0*/  @P2 LDGSTS.E.BYPASS.LTC128B.128 [R200+0xe000], desc[UR10][R214.64+0x80] ;  /* 0x0e000080d6c82fae */ /* 0x000fe2000b901d4a */
[CCC-:B------:R-:W-:Y:S02]  /*183c0*/  @P2 LEA.HI.X R19, R5.reuse, R161.reuse, R4.reuse, 0x1, P4 ;  /* 0x000000a105132211 */ /* 0x1c0fe400020f0c04 */
[CC--:B------:R-:W-:Y:S01]  /*183d0*/  @P1 LEA R16, P0, R5.reuse, R160.reuse, 0x1 ;  /* 0x000000a005101211 */ /* 0x0c0fe200078008ff */
[----:B------:R-:W-:Y:S01]  /*183e0*/  @!P2 STS.128 [R200+0xe000], RZ ;  /* 0x00e000ffc800a388 */ /* 0x000fe20000000c00 */
[C---:B------:R-:W-:Y:S02]  /*183f0*/  IADD3 R7, P5, R5.reuse, UR20, RZ ;  /* 0x0000001405077c10 */ /* 0x040fe4000ffbe0ff */
[-C--:B------:R-:W-:Y:S01]  /*18400*/  @P1 LEA.HI.X R17, R5, R161.reuse, R4, 0x1, P0 ;  /* 0x000000a105111211 */ /* 0x080fe200000f0c04 */
        /* <DEDUP_REMOVED lines=22> */
[----:B------:R-:W-:Y:S01]  /*18570*/  IADD3.X R2, R4, UR19, RZ, P6, !PT ;  /* 0x0000001304027c10 */ /* 0x000fe2000b7fe4ff */
[----:B------:R-:W-:Y:S01]  /*18580*/  IMAD.MOV.U32 R4, RZ, RZ, 0x10 ;  /* 0x00000010ff047424 */ /* 0x000fe200078e00ff */
        /* <DEDUP_REMOVED lines=9> */
[----:B------:R-:W-:Y:S01]  /*18620*/  @P1 LEA R12, P0, R5, R160, 0x1 ;  /* 0x000000a0050c1211 */ /* 0x000fe200078008ff */
[----:B------:R-:W-:Y:S01]  /*18630*/  @!P1 STS.128 [R200+0x10800], RZ ;  /* 0x010800ffc8009388 */ /* 0x000fe20000000c00 */
[----:B------:R-:W-:Y:S02]  /*18640*/  LEA.HI R3, R3, R176, RZ, 0x4 ;  /* 0x000000b003037211 */ /* 0x000fe400078f20ff */
[----:B------:R-:W-:Y:S01]  /*18650*/  @P1 LEA.HI.X R13, R5, R161, R2, 0x1, P0 ;  /* 0x000000a1050d1211 */ /* 0x000fe200000f0c02 */
        /* <DEDUP_REMOVED lines=24> */
[----:B------:R-:W-:Y:S03]  /*187e0*/  IMAD.IADD R2, R3, 0x1, -R2 ;  /* 0x0000000103027824 */ /* 0x000fe600078e0a02 */
[----:B------:R-:W-:Y:S02]  /*187f0*/  @!P3 STS.128 [R200+0xd800], RZ ;  /* 0x00d800ffc800b388 */ /* 0x000fe40000000c00 */
[----:B------:R-:W-:Y:S02]  /*18800*/  LOP3.LUT P0, RZ, R2, 0x2, RZ, 0xc0, !PT ;  /* 0x0000000202ff7812 */ /* 0x000fe4000780c0ff */
[----:B------:R-:W-:Y:S01]  /*18810*/  @!PT LDS RZ, [RZ] ;  /* 0x00000000fffff984 */ /* 0x000fe20000000800 */
[----:B------:R-:W-:Y:S01]  /*18820*/  @!PT LDS RZ, [RZ] ;  /* 0x00000000fffff984 */ /* 0x000fe20000000800 */
[----:B------:R-:W-:Y:S01]  /*18830*/  @!PT LDS RZ, [RZ] ;  /* 0x00000000fffff984 */ /* 0x000fe20000000800 */
[----:B------:R2:W-:Y:S02]  /*18840*/  @P2 LDGSTS.E.BYPASS.LTC128B.128 [R200+0xf800], desc[UR10][R6.64+0x80] ;  /* 0x0f80008006c82fae */ /* 0x0005e4000b901d4a */
[----:B------:R-:W-:Y:S02]  /*18850*/  SEL R4, R4, 0xfffffff0, !P0 ;  /* 0xfffffff004047807 */ /* 0x000fe40004000000 */
[----:B------:R-:W-:Y:S01]  /*18860*/  @!P2 STS.128 [R200+0xf800], RZ ;  /* 0x00f800ffc800a388 */ /* 0x000fe20000000c00 */
[----:B------:R-:W-:Y:S02]  /*18870*/  LOP3.LUT P0, RZ, R2, 0x4, RZ, 0xc0, !PT ;  /* 0x0000000402ff7812 */ /* 0x000fe4000780c0ff */
[--C-:B------:R-:W-:Y:S01]  /*18880*/  IMAD R135, R4, 0x2, R195.reuse ;  /* 0x0000000204877824 */ /* 0x100fe200078e02c3 */
[----:B------:R-:W-:Y:S01]  /*18890*/  @!PT LDS RZ, [RZ] ;  /* 0x00000000fffff984 */ /* 0x000fe20000000800 */
[----:B------:R-:W-:Y:S01]  /*188a0*/  @!PT LDS RZ, [RZ] ;  /* 0x00000000fffff984 */ /* 0x000fe20000000800 */
[----:B------:R-:W-:Y:S01]  /*188b0*/  @!PT LDS RZ, [RZ] ;  /* 0x00000000fffff984 */ /* 0x000fe20000000800 */
[----:B------:R3:W-:Y:S01]  /*188c0*/  @P1 LDGSTS.E.BYPASS.LTC128B.128 [R200+0x11800], desc[UR10][R12.64+0x100] ;  /* 0x118001000cc81fae */ /* 0x0007e2000b901d4a */
[----:B------:R-:W-:Y:S02]  /*188d0*/  SEL R196, R196, 0xffffffe0, !P0 ;  /* 0xffffffe0c4c47807 */ /* 0x000fe40004000000 */
[----:B------:R-:W-:Y:S01]  /*188e0*/  PLOP3.LUT P0, PT, PT, PT, UP0, 0x80, 0x0 ;  /* 0x000000000000781c */ /* 0x000fe20003f0f008 */
[----:B------:R-:W-:Y:S02]  /*188f0*/  @!P1 STS.128 [R200+0x11800], RZ ;  /* 0x011800ffc8009388 */ /* 0x000fe40000000c00 */
[C---:B------:R-:W-:Y:S02]  /*18900*/  IMAD R3, R196.reuse, 0x2, R195 ;  /* 0x00000002c4037824 */ /* 0x040fe400078e02c3 */
[----:B------:R-:W-:Y:S01]  /*18910*/  LDSM.16.M88.4 R136, [R195] ;  /* 0x00000000c388783b */ /* 0x000fe20000000200 */
[----:B------:R-:W-:Y:S03]  /*18920*/  IMAD R2, R196, 0x2, R135 ;  /* 0x00000002c4027824 */ /* 0x000fe600078e0287 */
        /* <DEDUP_REMOVED lines=15> */
[C---:B---3--:R-:W-:Y:S01]  /*18a20*/  HMMA.16816.F32 R12, R136.reuse, R16, RZ ;  /* 0x00000010880c723c */ /* 0x048fe200000018ff */
[----:B------:R-:W-:Y:S05]  /*18a30*/  LDSM.16.M88.4 R172, [R191+0x7800] ;  /* 0x00780000bfac783b */ /* 0x000fea0000000200 */
[C---:B------:R-:W-:Y:S06]  /*18a40*/  HMMA.16816.F32 R16, R136.reuse, R18, RZ ;  /* 0x000000128810723c */ /* 0x040fec00000018ff */
[C---:B-1----:R-:W-:Y:S06]  /*18a50*/  HMMA.16816.F32 R20, R136.reuse, R24, RZ ;  /* 0x000000188814723c */ /* 0x042fec00000018ff */
        /* <DEDUP_REMOVED lines=211> */
.L_x_5043:
[----:B------:R-:W-:Y:S02]  /*19790*/  LEA R150, P4, R140, R204, 0x1 ;  /* 0x000000cc8c967211 */ /* 0x000fe400078808ff */
[----:B------:R-:W-:Y:S02]  /*197a0*/  IADD3 R3, P0, R198, R140, RZ ;  /* 0x0000008cc6037210 */ /* 0x000fe40007f1e0ff */
[-CC-:B------:R-:W-:Y:S02]  /*197b0*/  LEA.HI.X R151, R140, R205.reuse, R132.reuse, 0x1, P4 ;  /* 0x000000cd8c977211 */ /* 0x180fe400020f0c84 */
[-C--:B------:R-:W-:Y:S01]  /*197c0*/  @P3 LEA R148, P6, R3, R204.reuse, 0x1 ;  /* 0x000000cc03943211 */ /* 0x080fe200078c08ff */
[----:B------:R-:W-:Y:S01]  /*197d0*/  IMAD.X R132, R197, 0x1, R132, P0 ;  /* 0x00000001c5847824 */ /* 0x000fe200000e0684 */
        /* <DEDUP_REMOVED lines=8> */
[CCC-:B------:R-:W-:Y:S02]  /*19860*/  @P2 LEA.HI.X R143, R3.reuse, R205.reuse, R132.reuse, 0x1, P4 ;  /* 0x000000cd038f2211 */ /* 0x1c0fe400020f0c84 */
[--C-:B------:R-:W-:Y:S01]  /*19870*/  @P1 LEA.HI.X R141, R3, R205, R132.reuse, 0x1, P0 ;  /* 0x000000cd038d1211 */ /* 0x100fe200000f0c84 */
[----:B------:R-:W-:Y:S01]  /*19880*/  @!PT LDS RZ, [RZ] ;  /* 0x00000000fffff984 */ /* 0x000fe20000000800 */
[----:B------:R-:W-:Y:S01]  /*19890*/  @!PT LDS RZ, [RZ] ;  /* 0x00000000fffff984 */ /* 0x000fe20000000800 */
[----:B------:R-:W-:Y:S01]  /*198a0*/  @!PT LDS RZ, [RZ] ;  /* 0x00000000fffff984 */ /* 0x000fe20000000800 */
[----:B------:R1:W-:Y:S01]  /*198b0*/  @P2 LDGSTS.E.BYPASS.LTC128B.128 [R200+0x8000], desc[UR10][R150.64+0x80] ;  /* 0x0800008096c82fae */ /* 0x0003e2000b901d4a */
[C---:B------:R-:W-:Y:S03]  /*198c0*/  IADD3 R135, P5, R198.reuse, R3, RZ ;  /* 0x00000003c6877210 */ /* 0x040fe60007fbe0ff */
[----:B------:R1:W-:Y:S01]  /*198d0*/  @!P2 STS.128 [R200+0x8000], RZ ;  /* 0x008000ffc800a388 */ /* 0x0003e20000000c00 */
        /* <DEDUP_REMOVED lines=16> */
[----:B------:R-:W-:Y:S03]  /*199e0*/  IADD3 R3, P6, R198, R135, RZ ;  /* 0x00000087c6037210 */ /* 0x000fe60007fde0ff */
        /* <DEDUP_REMOVED lines=8> */
[C---:B------:R-:W-:Y:S01]  /*19a70*/  @P1 LEA R152, P0, R3.reuse, R204, 0x1 ;  /* 0x000000cc03981211 */ /* 0x040fe200078008ff */
[----:B------:R-:W-:Y:S01]  /*19a80*/  IMAD.MOV.U32 R204, RZ, RZ, R150 ;  /* 0x000000ffffcc7224 */ /* 0x000fe200078e0096 */
        /* <DEDUP_REMOVED lines=41> */
.L_x_5042:
[----:B-1----:R-:W-:Y:S01]  /*19d20*/  MOV R148, UR21 ;  /* 0x0000001500947c02 */ /* 0x002fe20008000f00 */
[----:B------:R-:W-:Y:S01]  /*19d30*/  LDSM.16.MT88.4 R152, [R190+0xe800] ;  /* 0x00e80000be98783b */ /* 0x000fe20000004200 */
[----:B------:R-:W-:Y:S01]  /*19d40*/  LEA R196, R196, R192, 0x1 ;  /* 0x000000c0c4c47211 */ /* 0x000fe200078e08ff */
[----:B------:R-:W-:Y:S02]  /*19d50*/  UISETP.GT.AND UP0, UPT, UR21, UR18, UPT ;  /* 0x000000121500728c */ /* 0x000fe4000bf04270 */
[----:B------:R-:W-:Y:S01]  /*19d60*/  IMAD R148, R148, -0x40, R209 ;  /* 0xffffffc094947824 */ /* 0x000fe200078e02d1 */
[----:B------:R-:W-:Y:S03]  /*19d70*/  UIADD3 UR21, UR21, -0x1, URZ ;  /* 0xffffffff15157890 */ /* 0x000fe6000fffe03f */
        /* <DEDUP_REMOVED lines=247> */
[----:B------:R-:W-:Y:S01]  /*1acf0*/  MUFU.EX2 R212, R212 ;  /* 0x000000d400d47308 */ /* 0x000fe20000000800 */
[----:B------:R-:W-:Y:S03]  /*1ad00*/  PLOP3.LUT P0, PT, PT, PT, UP0, 0x80, 0x0 ;  /* 0x000000000000781c */ /* 0x000fe60003f0f008 */
[C---:B------:R-:W-:Y:S01]  /*1ad10*/  FMUL.FTZ R88, R2.reuse, R88 ;  /* 0x0000005802587220 */ /* 0x040fe20000410000 */
[C---:B------:R-:W-:Y:S01]  /*1ad20*/  HMMA.16816.F32 R8, R128.reuse, R138, R8 ;  /* 0x0000008a8008723c */ /* 0x040fe20000001808 */
[----:B------:R-:W1:Y:S04]  /*1ad30*/  LDSM.16.MT88.4 R136, [R190+0xe000] ;  /* 0x00e00000be88783b */ /* 0x000e680000004200 */
[----:B------:R-:W-:Y:S01]  /*1ad40*/  MUFU.EX2 R215, R215 ;  /* 0x000000d700d77308 */ /* 0x000fe20000000800 */
[----:B------:R-:W-:Y:S01]  /*1ad50*/  FMUL.FTZ R89, R2, R89 ;  /* 0x0000005902597220 */ /* 0x000fe20000410000 */
[C---:B------:R-:W-:Y:S04]  /*1ad60*/  HMMA.16816.F32 R36, R128.reuse, R140, R36 ;  /* 0x0000008c8024723c */ /* 0x040fe80000001824 */
[C---:B------:R-:W-:Y:S02]  /*1ad70*/  FMUL.FTZ R90, R0.reuse, R90 ;  /* 0x0000005a005a7220 */ /* 0x040fe40000410000 */
        /* <DEDUP_REMOVED lines=88> */
[----:B------:R-:W-:Y:S01]  /*1b300*/  MOV R0, R3 ;  /* 0x0000000300007202 */ /* 0x000fe20000000f00 */
[----:B------:R-:W-:Y:S01]  /*1b310*/  FADD.FTZ R165, R135, R165 ;  /* 0x000000a587a57221 */ /* 0x000fe20000010000 */
[----:B------:R-:W-:Y:S01]  /*1b320*/  LDSM.16.MT88.4 R128, [R190+0x10800] ;  /* 0x01080000be80783b */ /* 0x000fe20000004200 */
[----:B------:R-:W-:Y:S02]  /*1b330*/  FADD.FTZ R163, R163, R164 ;  /* 0x000000a4a3a37221 */ /* 0x000fe40000010000 */
[----:B------:R-:W-:Y:S01]  /*1b340*/  MUFU.EX2 R175, R175 ;  /* 0x000000af00af7308 */ /* 0x000fe20000000800 */
[----:B------:R-:W-:Y:S01]  /*1b350*/  FADD.FTZ R134, R134, R165 ;  /* 0x000000a586867221 */ /* 0x000fe20000010000 */
[----:B------:R-:W-:Y:S03]  /*1b360*/  FADD.FTZ R162, R162, R163 ;  /* 0x000000a3a2a27221 */ /* 0x000fe60000010000 */
        /* <DEDUP_REMOVED lines=158> */
.L_x_5040:
        /* <DEDUP_REMOVED lines=187> */
[----:B------:R-:W-:Y:S02]  /*1c900*/  SHF.R.S32.HI R31, RZ, 0x1f, R12 ;  /* 0x0000001fff1f7819 */ /* 0x000fe4000001140c */
[----:B------:R-:W-:Y:S01]  /*1c910*/  IADD3 R9, -R9, R0, RZ ;  /* 0x0000000009097210 */ /* 0x000fe20007ffe1ff */
[----:B------:R-:W-:Y:S01]  /*1c920*/  STS.64 [R5+0x800], R46 ;  /* 0x0008002e05007388 */ /* 0x000fe20000000a00 */
[----:B------:R-:W-:Y:S02]  /*1c930*/  LEA.HI R31, R31, R12, RZ, 0x2 ;  /* 0x0000000c1f1f7211 */ /* 0x000fe400078f10ff */
[----:B------:R-:W-:Y:S01]  /*1c940*/  LOP3.LUT P0, RZ, R9, 0x3, RZ, 0xc0, !PT ;  /* 0x0000000309ff7812 */ /* 0x000fe2000780c0ff */
[----:B------:R-:W-:Y:S01]  /*1c950*/  STS.64 [R17], R48 ;  /* 0x0000003011007388 */ /* 0x000fe20000000a00 */
[----:B------:R-:W-:-:S02]  /*1c960*/  LOP3.LUT R31, R31, 0xffffffc, RZ, 0xc0, !PT ;  /* 0x0ffffffc1f1f7812 */ /* 0x000fc400078ec0ff */
[----:B------:R-:W-:Y:S01]  /*1c970*/  SHF.L.U32 R32, R13, 0x2, RZ ;  /* 0x000000020d207819 */ /* 0x000fe200000006ff */
[----:B------:R-:W-:Y:S01]  /*1c980*/  STS.64 [R17+0x800], R50 ;  /* 0x0008003211007388 */ /* 0x000fe20000000a00 */
[----:B------:R-:W-:Y:S02]  /*1c990*/  IADD3 R31, R12, -R31, RZ ;  /* 0x8000001f0c1f7210 */ /* 0x000fe40007ffe0ff */
[----:B------:R-:W-:Y:S01]  /*1c9a0*/  SHF.L.U32 R12, R28, 0x6, RZ ;  /* 0x000000061c0c7819 */ /* 0x000fe200000006ff */
[----:B------:R-:W-:Y:S01]  /*1c9b0*/  STS.64 [R19], R52 ;  /* 0x0000003413007388 */ /* 0x000fe20000000a00 */
[----:B------:R-:W-:Y:S01]  /*1c9c0*/  MOV R9, 0xff800000 ;  /* 0xff80000000097802 */ /* 0x000fe20000000f00 */
[----:B---3--:R-:W-:Y:S01]  /*1c9d0*/  @P3 FFMA.FTZ R9, R3, R30, R2 ;  /* 0x0000001e03093223 */ /* 0x008fe20000010002 */
[----:B------:R-:W-:Y:S01]  /*1c9e0*/  SHF.R.S32.HI R33, RZ, 0x1f, R32 ;  /* 0x0000001fff217819 */ /* 0x000fe20000011420 */
        /* <DEDUP_REMOVED lines=43> */
[----:B------:R-:W-:-:S02]  /*1cca0*/  IADD3 R10, -R201, RZ, RZ ;  /* 0x000000ffc90a7210 */ /* 0x000fc40007ffe1ff */
[----:B------:R-:W-:Y:S01]  /*1ccb0*/  SHF.R.S32.HI R0, RZ, 0x2, R7 ;  /* 0x00000002ff007819 */ /* 0x000fe20000011407 */
[----:B------:R4:W4:Y:S01]  /*1ccc0*/  LDS.128 R16, [R11+0xb800] ;  /* 0x00b800000b107984 */ /* 0x0009220000000c00 */
[----:B------:R-:W-:Y:S01]  /*1ccd0*/  MOV R7, 0xff800000 ;  /* 0xff80000000077802 */ /* 0x000fe20000000f00 */
[----:B--2---:R-:W-:Y:S01]  /*1cce0*/  IMAD R10, R5, R10, UR4 ;  /* 0x00000004050a7e24 */ /* 0x004fe2000f8e020a */
[----:B------:R-:W-:Y:S01]  /*1ccf0*/  LEA R0, R31, R0, 0x4 ;  /* 0x000000001f007211 */ /* 0x000fe200078e20ff */
[----:B------:R-:W-:Y:S01]  /*1cd00*/  @P4 FMUL.FTZ R31, R4, 0.69314718246459960938 ;  /* 0x3f317218041f4820 */ /* 0x000fe20000410000 */
[----:B---3--:R-:W-:-:S03]  /*1cd10*/  IMAD R6, R6, R14, R201 ;  /* 0x0000000e06067224 */ /* 0x008fc600078e02c9 */
[----:B-1----:R-:W-:Y:S01]  /*1cd20*/  @P4 FFMA.FTZ R7, R132, R29, R31 ;  /* 0x0000001d84074223 */ /* 0x002fe2000001001f */
[----:B------:R-:W-:-:S04]  /*1cd30*/  IMAD R6, R6, R5, R10 ;  /* 0x0000000506067224 */ /* 0x000fc800078e020a */
        /* <DEDUP_REMOVED lines=14> */
.L_x_5046:
[----:B------:R-:W-:Y:S05]  /*1ce20*/  BSYNC B0 ;  /* 0x0000000000007941 */ /* 0x000fea0003800000 */
.L_x_5045:
[----:B------:R-:W-:Y:S01]  /*1ce30*/  ULDC UR4, c[0x0][0x2dc] ;  /* 0x0000b70000047ab9 */ /* 0x000fe20000000800 */
[----:B-1----:R-:W-:Y:S01]  /*1ce40*/  IMAD.WIDE R6, R8, 0xc0, R32 ;  /* 0x000000c008067825 */ /* 0x002fe200078e0220 */
[----:B------:R-:W-:Y:S03]  /*1ce50*/  BSSY B0, `(.L_x_5047) ;  /* 0x0000024000007945 */ /* 0x000fe60003800000 */
[----:B------:R-:W-:Y:S01]  /*1ce60*/  IMAD R3, R15, UR4, RZ ;  /* 0x000000040f037c24 */ /* 0x000fe2000f8e02ff */
[----:B------:R-:W-:Y:S01]  /*1ce70*/  ULDC.64 UR4, c[0x0][0x288] ;  /* 0x0000a20000047ab9 */ /* 0x000fe20000000a00 */
[----:B------:R-:W-:Y:S01]  /*1ce80*/  IMAD R199, R28, -0x40, R199 ;  /* 0xffffffc01cc77824 */ /* 0x000fe200078e02c7 */
[----:B------:R1:W2:Y:S01]  /*1ce90*/  LDS.128 R12, [R11+0x4000] ;  /* 0x004000000b0c7984 */ /* 0x0002a20000000c00 */
[C---:B------:R-:W-:Y:S01]  /*1cea0*/  VIADD R4, R8.reuse, 0x8 ;  /* 0x0000000808047836 */ /* 0x040fe20000000000 */
[----:B------:R-:W-:Y:S01]  /*1ceb0*/  IADD3 R6, P3, R3, R6, RZ ;  /* 0x0000000603067210 */ /* 0x000fe20007f7e0ff */
[C---:B------:R-:W-:Y:S01]  /*1cec0*/  VIADD R2, R8.reuse, 0x10 ;  /* 0x0000001008027836 */ /* 0x040fe20000000000 */
[----:B------:R1:W3:Y:S01]  /*1ced0*/  LDS.128 R28, [R11] ;  /* 0x000000000b1c7984 */ /* 0x0002e20000000c00 */
[----:B------:R-:W-:Y:S01]  /*1cee0*/  VIADD R0, R8, 0x18 ;  /* 0x0000001808007836 */ /* 0x000fe20000000000 */
[-C--:B------:R-:W-:Y:S01]  /*1cef0*/  ISETP.GE.AND P0, PT, R4, R199.reuse, PT ;  /* 0x000000c70400720c */ /* 0x080fe20003f06270 */
[----:B------:R-:W-:Y:S01]  /*1cf00*/  VIADD R4, R8, 0x28 ;  /* 0x0000002808047836 */ /* 0x000fe20000000000 */
[----:B------:R-:W-:-:S02]  /*1cf10*/  ISETP.GE.AND P1, PT, R2, R199, PT ;  /* 0x000000c70200720c */ /* 0x000fc40003f26270 */
[----:B------:R-:W-:Y:S02]  /*1cf20*/  LEA.HI.X.SX32 R3, R3, R7, 0x1, P3 ;  /* 0x0000000703037211 */ /* 0x000fe400018f0eff */
[----:B------:R-:W-:Y:S02]  /*1cf30*/  LEA R2, P3, R6, UR4, 0x2 ;  /* 0x0000000406027c11 */ /* 0x000fe4000f8610ff */
[-C--:B------:R-:W-:Y:S02]  /*1cf40*/  ISETP.GE.AND P5, PT, R4, R199.reuse, PT ;  /* 0x000000c70400720c */ /* 0x080fe40003fa6270 */
[----:B------:R-:W-:Y:S02]  /*1cf50*/  LEA.HI.X R3, R6, UR5, R3, 0x2, P3 ;  /* 0x0000000506037c11 */ /* 0x000fe400098f1403 */
[----:B------:R1:W1:Y:S01]  /*1cf60*/  LDS.128 R4, [R11+0x8000] ;  /* 0x008000000b047984 */ /* 0x0002620000000c00 */
[-C--:B------:R-:W-:Y:S02]  /*1cf70*/  ISETP.GE.AND P3, PT, R8, R199.reuse, PT ;  /* 0x000000c70800720c */ /* 0x080fe40003f66270 */
[----:B------:R-:W-:Y:S01]  /*1cf80*/  ISETP.GE.AND P2, PT, R0, R199, PT ;  /* 0x000000c70000720c */ /* 0x000fe20003f46270 */
[----:B------:R-:W-:-:S05]  /*1cf90*/  VIADD R0, R8, 0x20 ;  /* 0x0000002008007836 */ /* 0x000fca0000000000 */
        /* <DEDUP_REMOVED lines=12> */
[----:B--2---:R3:W-:Y:S01]  /*1d060*/  @!P3 STG.E.128 desc[UR6][R2.64+0x100], R12 ;  /* 0x0001000c0200b986 */ /* 0x0047e2000c101d06 */
[----:B------:R-:W-:-:S13]  /*1d070*/  ISETP.GE.AND P3, PT, R9, UR4, PT ;  /* 0x0000000409007c0c */ /* 0x000fda000bf66270 */
[----:B-1----:R3:W-:Y:S02]  /*1d080*/  @!P3 STG.E.128 desc[UR6][R2.64+0x200], R4 ;  /* 0x000200040200b986 */ /* 0x0027e4000c101d06 */
.L_x_5048:
[----:B------:R-:W-:Y:S05]  /*1d090*/  BSYNC B0 ;  /* 0x0000000000007941 */ /* 0x000fea0003800000 */
.L_x_5047:
[----:B---3--:R3:W3:Y:S01]  /*1d0a0*/  LDS.128 R28, [R11+0x800] ;  /* 0x000800000b1c7984 */ /* 0x0086e20000000c00 */
[----:B------:R-:W-:Y:S01]  /*1d0b0*/  BSSY B0, `(.L_x_5049) ;  /* 0x000000d000007945 */ /* 0x000fe20003800000 */
[----:B------:R-:W-:Y:S02]  /*1d0c0*/  ISETP.GE.AND P3, PT, R8, R199, PT ;  /* 0x000000c70800720c */ /* 0x000fe40003f66270 */
[----:B--2---:R2:W2:Y:S04]  /*1d0d0*/  LDS.128 R12, [R11+0x4800] ;  /* 0x004800000b0c7984 */ /* 0x0044a80000000c00 */
[----:B-1----:R1:W1:Y:S01]  /*1d0e0*/  LDS.128 R4, [R11+0x8800] ;  /* 0x008800000b047984 */ /* 0x0022620000000c00 */
[----:B------:R-:W-:Y:S06]  /*1d0f0*/  @P0 BRA `(.L_x_5050) ;  /* 0x0000000000200947 */ /* 0x000fec0003800000 */
[----:B------:R-:W-:Y:S01]  /*1d100*/  ULDC UR4, c[0x0][0x2d0] ;  /* 0x0000b40000047ab9 */ /* 0x000fe20000000800 */
[----:B------:R-:W-:Y:S01]  /*1d110*/  VIADD R8, R0, 0x40 ;  /* 0x0000004000087836 */ /* 0x000fe20000000000 */
[----:B------:R-:W-:-:S13]  /*1d120*/  ISETP.GE.AND P0, PT, R32, UR4, PT ;  /* 0x0000000420007c0c */ /* 0x000fda000bf06270 */
[----:B---3--:R3:W-:Y:S01]  /*1d130*/  @!P0 STG.E.128 desc[UR6][R2.64+0x1800], R28 ;  /* 0x0018001c02008986 */ /* 0x0087e2000c101d06 */
[----:B------:R-:W-:-:S13]  /*1d140*/  ISETP.GE.AND P0, PT, R0, UR4, PT ;  /* 0x0000000400007c0c */ /* 0x000fda000bf06270 */
[----:B--2---:R3:W-:Y:S01]  /*1d150*/  @!P0 STG.E.128 desc[UR6][R2.64+0x1900], R12 ;  /* 0x0019000c02008986 */ /* 0x0047e2000c101d06 */
[----:B------:R-:W-:-:S13]  /*1d160*/  ISETP.GE.AND P0, PT, R8, UR4, PT ;  /* 0x0000000408007c0c */ /* 0x000fda000bf06270 */
[----:B-1----:R3:W-:Y:S02]  /*1d170*/  @!P0 STG.E.128 desc[UR6][R2.64+0x1a00], R4 ;  /* 0x001a000402008986 */ /* 0x0027e4000c101d06 */
.L_x_5050:
[----:B------:R-:W-:Y:S05]  /*1d180*/  BSYNC B0 ;  /* 0x0000000000007941 */ /* 0x000fea0003800000 */
.L_x_5049:
[----:B---3--:R3:W3:Y:S01]  /*1d190*/  LDS.128 R28, [R11+0x1000] ;  /* 0x001000000b1c7984 */ /* 0x0086e20000000c00 */
[----:B------:R-:W-:Y:S03]  /*1d1a0*/  BSSY B0, `(.L_x_5051) ;  /* 0x000000c000007945 */ /* 0x000fe60003800000 */
[----:B--2---:R2:W2:Y:S04]  /*1d1b0*/  LDS.128 R12, [R11+0x5000] ;  /* 0x005000000b0c7984 */ /* 0x0044a80000000c00 */
[----:B-1----:R1:W1:Y:S01]  /*1d1c0*/  LDS.128 R4, [R11+0x9000] ;  /* 0x009000000b047984 */ /* 0x0022620000000c00 */
[----:B------:R-:W-:Y:S05]  /*1d1d0*/  @P1 BRA `(.L_x_5052) ;  /* 0x0000000000201947 */ /* 0x000fea0003800000 */
[----:B------:R-:W-:Y:S01]  /*1d1e0*/  ULDC UR4, c[0x0][0x2d0] ;  /* 0x0000b40000047ab9 */ /* 0x000fe20000000800 */
[----:B------:R-:W-:Y:S01]  /*1d1f0*/  VIADD R8, R0, 0x40 ;  /* 0x0000004000087836 */ /* 0x000fe20000000000 */
[----:B------:R-:W-:Y:S02]  /*1d200*/  ISETP.GE.AND P0, PT, R32, UR4, PT ;  /* 0x0000000420007c0c */ /* 0x000fe4000bf06270 */
[----:B------:R-:W-:-:S11]  /*1d210*/  ISETP.GE.AND P1, PT, R0, UR4, PT ;  /* 0x0000000400007c0c */ /* 0x000fd6000bf26270 */
[----:B---3--:R3:W-:Y:S01]  /*1d220*/  @!P0 STG.E.128 desc[UR6][R2.64+0x3000], R28 ;  /* 0x0030001c02008986 */ /* 0x0087e2000c101d06 */
[----:B------:R-:W-:-:S03]  /*1d230*/  ISETP.GE.AND P0, PT, R8, UR4, PT ;  /* 0x0000000408007c0c */ /* 0x000fc6000bf06270 */
[----:B--2---:R3:W-:Y:S10]  /*1d240*/  @!P1 STG.E.128 desc[UR6][R2.64+0x3100], R12 ;  /* 0x0031000c02009986 */ /* 0x0047f4000c101d06 */
[----:B-1----:R3:W-:Y:S02]  /*1d250*/  @!P0 STG.E.128 desc[UR6][R2.64+0x3200], R4 ;  /* 0x0032000402008986 */ /* 0x0027e4000c101d06 */
.L_x_5052:
[----:B------:R-:W-:Y:S05]  /*1d260*/  BSYNC B0 ;  /* 0x0000000000007941 */ /* 0x000fea0003800000 */
.L_x_5051:
[----:B---3--:R3:W3:Y:S01]  /*1d270*/  LDS.128 R28, [R11+0x1800] ;  /* 0x001800000b1c7984 */ /* 0x0086e20000000c00 */
[----:B------:R-:W-:Y:S03]  /*1d280*/  BSSY B0, `(.L_x_5053) ;  /* 0x000000c000007945 */ /* 0x000fe60003800000 */
[----:B--2---:R2:W2:Y:S04]  /*1d290*/  LDS.128 R12, [R11+0x5800] ;  /* 0x005800000b0c7984 */ /* 0x0044a80000000c00 */
[----:B-1----:R1:W1:Y:S01]  /*1d2a0*/  LDS.128 R4, [R11+0x9800] ;  /* 0x009800000b047984 */ /* 0x0022620000000c00 */
[----:B------:R-:W-:Y:S05]  /*1d2b0*/  @P2 BRA `(.L_x_5054) ;  /* 0x0000000000202947 */ /* 0x000fea0003800000 */
[----:B------:R-:W-:Y:S01]  /*1d2c0*/  VIADD R8, R0, 0x40 ;  /* 0x0000004000087836 */ /* 0x000fe20000000000 */
[----:B------:R-:W-:Y:S02]  /*1d2d0*/  ULDC UR4, c[0x0][0x2d0] ;  /* 0x0000b40000047ab9 */ /* 0x000fe40000000800 */
[----:B------:R-:W-:Y:S02]  /*1d2e0*/  ISETP.GE.AND P2, PT, R32, UR4, PT ;  /* 0x0000000420007c0c */ /* 0x000fe4000bf46270 */
[----:B------:R-:W-:Y:S02]  /*1d2f0*/  ISETP.GE.AND P1, PT, R0, UR4, PT ;  /* 0x0000000400007c0c */ /* 0x000fe4000bf26270 */
[----:B------:R-:W-:-:S09]  /*1d300*/  ISETP.GE.AND P0, PT, R8, UR4, PT ;  /* 0x0000000408007c0c */ /* 0x000fd2000bf06270 */
[----:B---3--:R3:W-:Y:S04]  /*1d310*/  @!P2 STG.E.128 desc[UR6][R2.64+0x4800], R28 ;  /* 0x0048001c0200a986 */ /* 0x0087e8000c101d06 */
[----:B--2---:R3:W-:Y:S04]  /*1d320*/  @!P1 STG.E.128 desc[UR6][R2.64+0x4900], R12 ;  /* 0x0049000c02009986 */ /* 0x0047e8000c101d06 */
[----:B-1----:R3:W-:Y:S02]  /*1d330*/  @!P0 STG.E.128 desc[UR6][R2.64+0x4a00], R4 ;  /* 0x004a000402008986 */ /* 0x0027e4000c101d06 */
.L_x_5054:
[----:B------:R-:W-:Y:S05]  /*1d340*/  BSYNC B0 ;  /* 0x0000000000007941 */ /* 0x000fea0003800000 */
.L_x_5053:
        /* <DEDUP_REMOVED lines=13> */
.L_x_5056:
[----:B------:R-:W-:Y:S05]  /*1d420*/  BSYNC B0 ;  /* 0x0000000000007941 */ /* 0x000fea0003800000 */
.L_x_5055:
        /* <DEDUP_REMOVED lines=13> */
.L_x_5058:
[----:B------:R-:W-:Y:S05]  /*1d500*/  BSYNC B0 ;  /* 0x0000000000007941 */ /* 0x000fea0003800000 */
.L_x_5057:
[----:B--23--:R2:W3:Y:S01]  /*1d510*/  LDS.128 R12, [R11+0x3000] ;  /* 0x003000000b0c7984 */ /* 0x00c4e20000000c00 */
        /* <DEDUP_REMOVED lines=9> */
[----:B---3--:R3:W-:Y:S04]  /*1d5b0*/  @!P2 STG.E.128 desc[UR6][R2.64+0x9000], R12 ;  /* 0x0090000c0200a986 */ /* 0x0087e8000c101d06 */
[----:B-1----:R3:W-:Y:S04]  /*1d5c0*/  @!P1 STG.E.128 desc[UR6][R2.64+0x9100], R4 ;  /* 0x0091000402009986 */ /* 0x0027e8000c101d06 */
[----:B------:R3:W-:Y:S02]  /*1d5d0*/  @!P0 STG.E.128 desc[UR6][R2.64+0x9200], R28 ;  /* 0x0092001c02008986 */ /* 0x0007e4000c101d06 */
.L_x_5060:
[----:B------:R-:W-:Y:S05]  /*1d5e0*/  BSYNC B0 ;  /* 0x0000000000007941 */ /* 0x000fea0003800000 */
.L_x_5059:
        /* <DEDUP_REMOVED lines=11> */
.L_x_5061:
        /* <DEDUP_REMOVED lines=14> */
.L_x_7478:


//--------------------- .text._ZN5flash24flash_fwd_splitkv_kernelI23Flash_fwd_kernel_traitsILi192ELi64ELi64ELi4ELb0ELb0EN7cutlass6half_tE19Flash_kernel_traitsILi192ELi64ELi64ELi4ES3_EELb0ELb0ELb1ELb0ELb0ELb1ELb1ELb1EEEvNS_16Flash_fwd_paramsE --------------------------
	.section	.text._ZN5flash24flash_fwd_splitkv_kernelI23Flash_fwd_kernel_traitsILi192ELi64ELi64ELi4ELb0ELb0EN7cutlass6half_tE19Flash_kernel_traitsILi192ELi64ELi64ELi4ES3_EELb0ELb0ELb1ELb0ELb0ELb1ELb1ELb1EEEvNS_16Flash_fwd_paramsE,"ax",@progbits
	.align	128
        .global         _ZN5flash24flash_fwd_splitkv_kernelI23Flash_fwd_kernel_traitsILi192ELi64ELi64ELi4ELb0ELb0EN7cutlass6half_tE19Flash_kernel_traitsILi192ELi64ELi64ELi4ES3_EELb0ELb0ELb1ELb0ELb0ELb1ELb1ELb1EEEvNS_16Flash_fwd_paramsE
        .type           _ZN5flash24flash_fwd_splitkv_kernelI23Flash_fwd_kernel_traitsILi192ELi64ELi64ELi4ELb0ELb0EN7cutlass6half_tE19Flash_kernel_traitsILi192ELi64ELi64ELi4ES3_EELb0ELb0ELb1ELb0ELb0ELb1ELb1ELb1EEEvNS_16Flash_fwd_paramsE,@function
        .size           _ZN5flash24flash_fwd_splitkv_kernelI23Flash_fwd_kernel_traitsILi192ELi64ELi64ELi4ELb0ELb0EN7cutlass6half_tE19Flash_kernel_traitsILi192ELi64ELi64ELi4ES3_EELb0ELb0ELb1ELb0ELb0ELb1ELb1ELb1EEEvNS_16Flash_fwd_paramsE,(.L_x_7479 - _ZN5flash24flash_fwd_splitkv_kernelI23Flash_fwd_kernel_traitsILi192ELi64ELi64ELi4ELb0ELb0EN7cutlass6half_tE19Flash_kernel_traitsILi192ELi64ELi64ELi4ES3_EELb0ELb0ELb1ELb0ELb0ELb1ELb1ELb1EEEvNS_16Flash_fwd_paramsE)
        .other          _ZN5flash24flash_fwd_splitkv_kernelI23Flash_fwd_kernel_traitsILi192ELi64ELi64ELi4ELb0ELb0EN7cutlass6half_tE19Flash_kernel_traitsILi192ELi64ELi64ELi4ES3_EELb0ELb0ELb1ELb0ELb0ELb1ELb1ELb1EEEvNS_16Flash_fwd_paramsE,@"STO_CUDA_ENTRY STV_DEFAULT"
_ZN5flash24flash_fwd_splitkv_kernelI23Flash_fwd_kernel_traitsILi192ELi64ELi64ELi4ELb0ELb0EN7cutlass6half_tE19Flash_kernel_traitsILi192ELi64ELi64ELi4ES3_EELb0ELb0ELb1ELb0ELb0ELb1ELb1ELb1EEEvNS_16Flash_fwd_paramsE:
.text._ZN5flash24flash_fwd_splitkv_kernelI23Flash_fwd_kernel_traitsILi192ELi64ELi64ELi4ELb0ELb0EN7cutlass6half_tE19Flash_kernel_traitsILi192ELi64ELi64ELi4ES3_EELb0ELb0ELb1ELb0ELb0ELb1ELb1ELb1EEEvNS_16Flash_fwd_paramsE:
        /* <DEDUP_REMOVED lines=60> */
.L_x_5062:
[----:B------:R-:W1:Y:S02]  /*03c0*/  LDC R85, c[0x0][0x2c8] ;  /* 0x0000b200ff557b82 */ /* 0x000e640000000800 */
.L_x_5063:
        /* <DEDUP_REMOVED lines=109> */
.L_x_5066:
[----:B------:R-:W-:Y:S05]  /*0aa0*/  BSYNC B0 ;  /* 0x0000000000007941 */ /* 0x000fea0003800000 */
.L_x_5065:
        /* <DEDUP_REMOVED lines=11> */
.L_x_5068:
[----:B------:R-:W-:Y:S05]  /*0b60*/  BSYNC B0 ;  /* 0x0000000000007941 */ /* 0x000fea0003800000 */
.L_x_5067:
        /* <DEDUP_REMOVED lines=10> */
.L_x_5070:
[----:B------:R-:W-:Y:S05]  /*0c10*/  BSYNC B0 ;  /* 0x0000000000007941 */ /* 0x000fea0003800000 */
.L_x_5069:
        /* <DEDUP_REMOVED lines=10> */
.L_x_5072:
[----:B------:R-:W-:Y:S05]  /*0cc0*/  BSYNC B0 ;  /* 0x0000000000007941 */ /* 0x000fea0003800000 */
.L_x_5071:
        /* <DEDUP_REMOVED lines=11> */
.L_x_5074:
[----:B------:R-:W-:Y:S05]  /*0d80*/  BSYNC B0 ;  /* 0x0000000000007941 */ /* 0x000fea0003800000 */
.L_x_5073:
        /* <DEDUP_REMOVED lines=9> */
.L_x_5076:
[----:B------:R-:W-:Y:S05]  /*0e20*/  BSYNC B0 ;  /* 0x0000000000007941 */ /* 0x000fea0003800000 */
.L_x_5075:
        /* <DEDUP_REMOVED lines=9> */
.L_x_5078:
[----:B------:R-:W-:Y:S05]  /*0ec0*/  BSYNC B0 ;  /* 0x0000000000007941 */ /* 0x000fea0003800000 */
.L_x_5077:
        /* <DEDUP_REMOVED lines=9> */
.L_x_5080:
[----:B------:R-:W-:Y:S05]  /*0f60*/  BSYNC B0 ;  /* 0x0000000000007941 */ /* 0x000fea0003800000 */
.L_x_5079:
        /* <DEDUP_REMOVED lines=29> */
.L_x_5064:
        /* <DEDUP_REMOVED lines=29> */
.L_x_5081:
        /* <DEDUP_REMOVED lines=82> */
.L_x_5082:
        /* <DEDUP_REMOVED lines=49> */
.L_x_5084:
        /* <DEDUP_REMOVED lines=33> */
.L_x_5083:
        /* <DEDUP_REMOVED lines=270> */
.L_x_5178:
        /* <DEDUP_REMOVED lines=23> */
.L_x_5087:
[----:B------:R-:W-:Y:S05]  /*2fa0*/  BSYNC B0 ;  /* 0x0000000000007941 */ /* 0x000fea0003800000 */
.L_x_5086:
        /* <DEDUP_REMOVED lines=18> */
.L_x_5089:
[----:B------:R-:W-:Y:S05]  /*30d0*/  BSYNC B0 ;  /* 0x0000000000007941 */ /* 0x000fea0003800000 */
.L_x_5088:
        /* <DEDUP_REMOVED lines=19> */
.L_x_5091:
[----:B------:R-:W-:Y:S05]  /*3210*/  BSYNC B0 ;  /* 0x0000000000007941 */ /* 0x000fea0003800000 */
.L_x_5090:
        /* <DEDUP_REMOVED lines=16> */
.L_x_5093:
[----:B------:R-:W-:Y:S05]  /*3320*/  BSYNC B0 ;  /* 0x0000000000007941 */ /* 0x000fea0003800000 */
.L_x_5092:
        /* <DEDUP_REMOVED lines=63> */
.L_x_5099:
[----:B------:R-:W-:Y:S05]  /*3720*/  BSYNC B0 ;  /* 0x0000000000007941 */ /* 0x000fea0003800000 */
.L_x_5098:
        /* <DEDUP_REMOVED lines=52> */
.L_x_5101:
[----:B------:R-:W-:Y:S05]  /*3a70*/  BSYNC B0 ;  /* 0x0000000000007941 */ /* 0x000fea0003800000 */
.L_x_5100:
        /* <DEDUP_REMOVED lines=51> */
.L_x_5097:
[----:B------:R-:W-:Y:S05]  /*3db0*/  BSYNC B1 ;  /* 0x0000000000017941 */ /* 0x000fea0003800000 */
.L_x_5096:
        /* <DEDUP_REMOVED lines=70> */
.L_x_5105:
[----:B------:R-:W-:Y:S05]  /*4220*/  BSYNC B0 ;  /* 0x0000000000007941 */ /* 0x000fea0003800000 */
.L_x_5104:
        /* <DEDUP_REMOVED lines=55> */
.L_x_5107:
[----:B------:R-:W-:Y:S05]  /*45a0*/  BSYNC B0 ;  /* 0x0000000000007941 */ /* 0x000fea0003800000 */
.L_x_5106:
        /* <DEDUP_REMOVED lines=54> */
.L_x_5103:
[----:B------:R-:W-:Y:S05]  /*4910*/  BSYNC B1 ;  /* 0x0000000000017941 */ /* 0x000fea0003800000 */
.L_x_5102:
        /* <DEDUP_REMOVED lines=70> */
.L_x_5111:
[----:B------:R-:W-:Y:S05]  /*4d80*/  BSYNC B0 ;  /* 0x0000000000007941 */ /* 0x000fea0003800000 */
.L_x_5110:
        /* <DEDUP_REMOVED lines=55> */
.L_x_5113:
[----:B------:R-:W-:Y:S05]  /*5100*/  BSYNC B0 ;  /* 0x0000000000007941 */ /* 0x000fea0003800000 */
.L_x_5112:
        /* <DEDUP_REMOVED lines=54> */
.L_x_5109:
[----:B------:R-:W-:Y:S05]  /*5470*/  BSYNC B1 ;  /* 0x0000000000017941 */ /* 0x000fea0003800000 */
.L_x_5108:
        /* <DEDUP_REMOVED lines=76> */
.L_x_5117:
[----:B------:R-:W-:Y:S05]  /*5940*/  BSYNC B0 ;  /* 0x0000000000007941 */ /* 0x000fea0003800000 */
.L_x_5116:
        /* <DEDUP_REMOVED lines=55> */
.L_x_5119:
[----:B------:R-:W-:Y:S05]  /*5cc0*/  BSYNC B0 ;  /* 0x0000000000007941 */ /* 0x000fea0003800000 */
.L_x_5118:
        /* <DEDUP_REMOVED lines=54> */
.L_x_5115:
[----:B------:R-:W-:Y:S05]  /*6030*/  BSYNC B1 ;  /* 0x0000000000017941 */ /* 0x000fea0003800000 */
.L_x_5114:
        /* <DEDUP_REMOVED lines=8> */
.L_x_5095:
        /* <DEDUP_REMOVED lines=96> */
.L_x_5126:
[----:B------:R-:W-:Y:S05]  /*66c0*/  BSYNC B0 ;  /* 0x0000000000007941 */ /* 0x000fea0003800000 */
.L_x_5125:
[----:B-----5:R1:W-:Y:S02]  /*66d0*/  STG.E.128 desc[UR6][R114.64], R52 ;  /* 0x0000003472007986 */ /* 0x0203e4000c101d06 */
.L_x_5124:
[----:B------:R-:W-:Y:S05]  /*66e0*/  BSYNC B1 ;  /* 0x0000000000017941 */ /* 0x000fea0003800000 */
.L_x_5123:
        /* <DEDUP_REMOVED lines=95> */
.L_x_5130:
[----:B------:R-:W-:Y:S05]  /*6ce0*/  BSYNC B0 ;  /* 0x0000000000007941 */ /* 0x000fea0003800000 */
.L_x_5129:
[----:B-----5:R1:W-:Y:S02]  /*6cf0*/  STG.E.128 desc[UR6][R114.64+0x80], R52 ;  /* 0x0000803472007986 */ /* 0x0203e4000c101d06 */
.L_x_5128:
[----:B------:R-:W-:Y:S05]  /*6d00*/  BSYNC B1 ;  /* 0x0000000000017941 */ /* 0x000fea0003800000 */
.L_x_5127:
        /* <DEDUP_REMOVED lines=94> */
.L_x_5132:
[----:B------:R-:W-:Y:S05]  /*72f0*/  BSYNC B0 ;  /* 0x0000000000007941 */ /* 0x000fea0003800000 */
.L_x_5131:
[----:B-----5:R1:W-:Y:S02]  /*7300*/  STG.E.128 desc[UR6][R114.64+0x100], R52 ;  /* 0x0001003472007986 */ /* 0x0203e4000c101d06 */
.L_x_5122:
[----:B------:R-:W-:Y:S05]  /*7310*/  BSYNC B2 ;  /* 0x0000000000027941 */ /* 0x000fea0003800000 */
.L_x_5121:
        /* <DEDUP_REMOVED lines=104> */
.L_x_5138:
[----:B------:R-:W-:Y:S05]  /*79a0*/  BSYNC B0 ;  /* 0x0000000000007941 */ /* 0x000fea0003800000 */
.L_x_5137:
[----:B-----5:R1:W-:Y:S02]  /*79b0*/  STG.E.128 desc[UR6][R168.64], R56 ;  /* 0x00000038a8007986 */ /* 0x0203e4000c101d06 */
.L_x_5136:
[----:B------:R-:W-:Y:S05]  /*79c0*/  BSYNC B1 ;  /* 0x0000000000017941 */ /* 0x000fea0003800000 */
.L_x_5135:
        /* <DEDUP_REMOVED lines=98> */
.L_x_5142:
[----:B------:R-:W-:Y:S05]  /*7ff0*/  BSYNC B0 ;  /* 0x0000000000007941 */ /* 0x000fea0003800000 */
.L_x_5141:
[----:B-----5:R1:W-:Y:S02]  /*8000*/  STG.E.128 desc[UR6][R168.64], R56 ;  /* 0x00000038a8007986 */ /* 0x0203e4000c101d06 */
.L_x_5140:
[----:B------:R-:W-:Y:S05]  /*8010*/  BSYNC B1 ;  /* 0x0000000000017941 */ /* 0x000fea0003800000 */
.L_x_5139:
        /* <DEDUP_REMOVED lines=97> */
.L_x_5144:
[----:B------:R-:W-:Y:S05]  /*8630*/  BSYNC B0 ;  /* 0x0000000000007941 */ /* 0x000fea0003800000 */
.L_x_5143:
[----:B-----5:R1:W-:Y:S02]  /*8640*/  STG.E.128 desc[UR6][R168.64], R56 ;  /* 0x00000038a8007986 */ /* 0x0203e4000c101d06 */
.L_x_5134:
[----:B------:R-:W-:Y:S05]  /*8650*/  BSYNC B2 ;  /* 0x0000000000027941 */ /* 0x000fea0003800000 */
.L_x_5133:
        /* <DEDUP_REMOVED lines=104> */
.L_x_5150:
[----:B------:R-:W-:Y:S05]  /*8ce0*/  BSYNC B0 ;  /* 0x0000000000007941 */ /* 0x000fea0003800000 */
.L_x_5149:
[----:B-----5:R1:W-:Y:S02]  /*8cf0*/  STG.E.128 desc[UR6][R168.64], R56 ;  /* 0x00000038a8007986 */ /* 0x0203e4000c101d06 */
.L_x_5148:
[----:B------:R-:W-:Y:S05]  /*8d00*/  BSYNC B1 ;  /* 0x0000000000017941 */ /* 0x000fea0003800000 */
.L_x_5147:
        /* <DEDUP_REMOVED lines=98> */
.L_x_5154:
[----:B------:R-:W-:Y:S05]  /*9330*/  BSYNC B0 ;  /* 0x0000000000007941 */ /* 0x000fea0003800000 */
.L_x_5153:
[----:B-----5:R1:W-:Y:S02]  /*9340*/  STG.E.128 desc[UR6][R168.64], R56 ;  /* 0x00000038a8007986 */ /* 0x0203e4000c101d06 */
.L_x_5152:
[----:B------:R-:W-:Y:S05]  /*9350*/  BSYNC B1 ;  /* 0x0000000000017941 */ /* 0x000fea0003800000 */
.L_x_5151:
        /* <DEDUP_REMOVED lines=97> */
.L_x_5156:
[----:B------:R-:W-:Y:S05]  /*9970*/  BSYNC B0 ;  /* 0x0000000000007941 */ /* 0x000fea0003800000 */
.L_x_5155:
[----:B-----5:R1:W-:Y:S02]  /*9980*/  STG.E.128 desc[UR6][R168.64], R56 ;  /* 0x00000038a8007986 */ /* 0x0203e4000c101d06 */
.L_x_5146:
[----:B------:R-:W-:Y:S05]  /*9990*/  BSYNC B2 ;  /* 0x0000000000027941 */ /* 0x000fea0003800000 */
.L_x_5145:
        /* <DEDUP_REMOVED lines=109> */
.L_x_5162:
[----:B------:R-:W-:Y:S05]  /*a070*/  BSYNC B0 ;  /* 0x0000000000007941 */ /* 0x000fea0003800000 */
.L_x_5161:
[----:B-----5:R1:W-:Y:S02]  /*a080*/  STG.E.128 desc[UR6][R166.64], R56 ;  /* 0x00000038a6007986 */ /* 0x0203e4000c101d06 */
.L_x_5160:
[----:B------:R-:W-:Y:S05]  /*a090*/  BSYNC B1 ;  /* 0x0000000000017941 */ /* 0x000fea0003800000 */
.L_x_5159:
        /* <DEDUP_REMOVED lines=98> */
.L_x_5166:
[----:B------:R-:W-:Y:S05]  /*a6c0*/  BSYNC B0 ;  /* 0x0000000000007941 */ /* 0x000fea0003800000 */
.L_x_5165:
[----:B-----5:R1:W-:Y:S02]  /*a6d0*/  STG.E.128 desc[UR6][R166.64], R56 ;  /* 0x00000038a6007986 */ /* 0x0203e4000c101d06 */
.L_x_5164:
[----:B------:R-:W-:Y:S05]  /*a6e0*/  BSYNC B1 ;  /* 0x0000000000017941 */ /* 0x000fea0003800000 */
.L_x_5163:
        /* <DEDUP_REMOVED lines=97> */
.L_x_5168:
[----:B------:R-:W-:Y:S05]  /*ad00*/  BSYNC B0 ;  /* 0x0000000000007941 */ /* 0x000fea0003800000 */
.L_x_5167:
[----:B-----5:R1:W-:Y:S02]  /*ad10*/  STG.E.128 desc[UR6][R164.64], R56 ;  /* 0x00000038a4007986 */ /* 0x0203e4000c101d06 */
.L_x_5158:
[----:B------:R-:W-:Y:S05]  /*ad20*/  BSYNC B2 ;  /* 0x0000000000027941 */ /* 0x000fea0003800000 */
.L_x_5157:
        /* <DEDUP_REMOVED lines=8> */
.L_x_5094:
        /* <DEDUP_REMOVED lines=21> */
.L_x_5170:
[----:B------:R-:W-:Y:S05]  /*af00*/  BSYNC B0 ;  /* 0x0000000000007941 */ /* 0x000fea0003800000 */
.L_x_5169:
        /* <DEDUP_REMOVED lines=24> */
.L_x_5172:
[----:B------:R-:W-:Y:S05]  /*b090*/  BSYNC B0 ;  /* 0x0000000000007941 */ /* 0x000fea0003800000 */
.L_x_5171:
        /* <DEDUP_REMOVED lines=24> */
.L_x_5174:
[----:B------:R-:W-:Y:S05]  /*b220*/  BSYNC B0 ;  /* 0x0000000000007941 */ /* 0x000fea0003800000 */
.L_x_5173:
        /* <DEDUP_REMOVED lines=29> */
.L_x_5175:
[----:B------:R-:W-:Y:S05]  /*b400*/  BSYNC B0 ;  /* 0x0000000000007941 */ /* 0x000fea0003800000 */
.L_x_5120:
        /* <DEDUP_REMOVED lines=83> */
.L_x_5176:
        /* <DEDUP_REMOVED lines=8> */
.L_x_5177:
[----:B------:R-:W-:Y:S04]  /*b9c0*/  IADD3 R9, R9, -0x1, RZ ;  /* 0xffffffff09097810 */ /* 0x000fe80007ffe0ff */
[----:B------:R-:W-:Y:S11]  /*b9d0*/  ISETP.GT.AND P0, PT, R9, R82, PT ;  /* 0x000000520900720c */ /* 0x000ff60003f04270 */
[----:B------:R-:W-:Y:S02]  /*b9e0*/  @!UPT UIADD3 URZ, URZ, URZ, URZ ;  /* 0x0000003f3f3ff290 */ /* 0x000fe4000fffe03f */
[----:B------:R-:W-:Y:S05]  /*b9f0*/  @P0 BRA `(.L_x_5178) ;  /* 0xffffff74000c0947 */ /* 0x000fea000383ffff */
.L_x_5085:
        /* <DEDUP_REMOVED lines=106> */
.L_x_5187:
[----:B------:R-:W-:Y:S05]  /*c0a0*/  BSYNC B0 ;  /* 0x0000000000007941 */ /* 0x000fea0003800000 */
.L_x_5186:
[----:B-----5:R3:W-:Y:S02]  /*c0b0*/  STS.128 [R208], R28 ;  /* 0x0000001cd0007388 */ /* 0x0207e40000000c00 */
.L_x_5185:
[----:B------:R-:W-:Y:S05]  /*c0c0*/  BSYNC B1 ;  /* 0x0000000000017941 */ /* 0x000fea0003800000 */
.L_x_5184:
        /* <DEDUP_REMOVED lines=46> */
.L_x_5191:
[----:B------:R-:W-:Y:S05]  /*c3b0*/  BSYNC B0 ;  /* 0x0000000000007941 */ /* 0x000fea0003800000 */
.L_x_5190:
[----:B-----5:R1:W-:Y:S02]  /*c3c0*/  STS.128 [R208+0x2000], R28 ;  /* 0x0020001cd0007388 */ /* 0x0203e40000000c00 */
.L_x_5189:
[----:B------:R-:W-:Y:S05]  /*c3d0*/  BSYNC B1 ;  /* 0x0000000000017941 */ /* 0x000fea0003800000 */
.L_x_5188:
        /* <DEDUP_REMOVED lines=44> */
.L_x_5193:
[----:B------:R-:W-:Y:S05]  /*c6a0*/  BSYNC B0 ;  /* 0x0000000000007941 */ /* 0x000fea0003800000 */
.L_x_5192:
[----:B-----5:R2:W-:Y:S02]  /*c6b0*/  STS.128 [R208+0x4000], R32 ;  /* 0x00400020d0007388 */ /* 0x0205e40000000c00 */
.L_x_5183:
[----:B------:R-:W-:Y:S05]  /*c6c0*/  BSYNC B2 ;  /* 0x0000000000027941 */ /* 0x000fea0003800000 */
.L_x_5182:
        /* <DEDUP_REMOVED lines=54> */
.L_x_5199:
[----:B------:R-:W-:Y:S05]  /*ca30*/  BSYNC B0 ;  /* 0x0000000000007941 */ /* 0x000fea0003800000 */
.L_x_5198:
[----:B-----5:R3:W-:Y:S02]  /*ca40*/  STS.128 [R208+0x800], R28 ;  /* 0x0008001cd0007388 */ /* 0x0207e40000000c00 */
.L_x_5197:
[----:B------:R-:W-:Y:S05]  /*ca50*/  BSYNC B1 ;  /* 0x0000000000017941 */ /* 0x000fea0003800000 */
.L_x_5196:
        /* <DEDUP_REMOVED lines=47> */
.L_x_5203:
[----:B------:R-:W-:Y:S05]  /*cd50*/  BSYNC B0 ;  /* 0x0000000000007941 */ /* 0x000fea0003800000 */
.L_x_5202:
[----:B-----5:R3:W-:Y:S02]  /*cd60*/  STS.128 [R208+0x2800], R28 ;  /* 0x0028001cd0007388 */ /* 0x0207e40000000c00 */
.L_x_5201:
[----:B------:R-:W-:Y:S05]  /*cd70*/  BSYNC B1 ;  /* 0x0000000000017941 */ /* 0x000fea0003800000 */
.L_x_5200:
        /* <DEDUP_REMOVED lines=45> */
.L_x_5205:
[----:B------:R-:W-:Y:S05]  /*d050*/  BSYNC B0 ;  /* 0x0000000000007941 */ /* 0x000fea0003800000 */
.L_x_5204:
[----:B-----5:R3:W-:Y:S02]  /*d060*/  STS.128 [R208+0x4800], R28 ;  /* 0x0048001cd0007388 */ /* 0x0207e40000000c00 */
.L_x_5195:
[----:B------:R-:W-:Y:S05]  /*d070*/  BSYNC B2 ;  /* 0x0000000000027941 */ /* 0x000fea0003800000 */
.L_x_5194:
        /* <DEDUP_REMOVED lines=54> */
.L_x_5211:
[----:B------:R-:W-:Y:S05]  /*d3e0*/  BSYNC B0 ;  /* 0x0000000000007941 */ /* 0x000fea0003800000 */
.L_x_5210:
[----:B-----5:R1:W-:Y:S02]  /*d3f0*/  STS.128 [R208+0x1000], R28 ;  /* 0x0010001cd0007388 */ /* 0x0203e40000000c00 */
.L_x_5209:
[----:B------:R-:W-:Y:S05]  /*d400*/  BSYNC B1 ;  /* 0x0000000000017941 */ /* 0x000fea0003800000 */
.L_x_5208:
        /* <DEDUP_REMOVED lines=47> */
.L_x_5215:
[----:B------:R-:W-:Y:S05]  /*d700*/  BSYNC B0 ;  /* 0x0000000000007941 */ /* 0x000fea0003800000 */
.L_x_5214:
[----:B-----5:R3:W-:Y:S02]  /*d710*/  STS.128 [R208+0x3000], R28 ;  /* 0x0030001cd0007388 */ /* 0x0207e40000000c00 */
.L_x_5213:
[----:B------:R-:W-:Y:S05]  /*d720*/  BSYNC B1 ;  /* 0x0000000000017941 */ /* 0x000fea0003800000 */
.L_x_5212:
        /* <DEDUP_REMOVED lines=45> */
.L_x_5217:
[----:B------:R-:W-:Y:S05]  /*da00*/  BSYNC B0 ;  /* 0x0000000000007941 */ /* 0x000fea0003800000 */
.L_x_5216:
[----:B-----5:R3:W-:Y:S02]  /*da10*/  STS.128 [R208+0x5000], R28 ;  /* 0x0050001cd0007388 */ /* 0x0207e40000000c00 */
.L_x_5207:
[----:B------:R-:W-:Y:S05]  /*da20*/  BSYNC B2 ;  /* 0x0000000000027941 */ /* 0x000fea0003800000 */
.L_x_5206:
        /* <DEDUP_REMOVED lines=52> */
.L_x_5222:
[----:B------:R-:W-:Y:S05]  /*dd70*/  BSYNC B0 ;  /* 0x0000000000007941 */ /* 0x000fea0003800000 */
.L_x_5221:
[----:B-----5:R3:W-:Y:S02]  /*dd80*/  STS.128 [R208+0x1800], R28 ;  /* 0x0018001cd0007388 */ /* 0x0207e40000000c00 */
.L_x_5220:
[----:B------:R-:W-:Y:S05]  /*dd90*/  BSYNC B1 ;  /* 0x0000000000017941 */ /* 0x000fea0003800000 */
.L_x_5219:
        /* <DEDUP_REMOVED lines=47> */
.L_x_5226:
[----:B------:R-:W-:Y:S05]  /*e090*/  BSYNC B0 ;  /* 0x0000000000007941 */ /* 0x000fea0003800000 */
.L_x_5225:
[----:B-----5:R1:W-:Y:S02]  /*e0a0*/  STS.128 [R208+0x3800], R12 ;  /* 0x0038000cd0007388 */ /* 0x0203e40000000c00 */
.L_x_5224:
[----:B------:R-:W-:Y:S05]  /*e0b0*/  BSYNC B1 ;  /* 0x0000000000017941 */ /* 0x000fea0003800000 */
.L_x_5223:
        /* <DEDUP_REMOVED lines=44> */
.L_x_5228:
[----:B------:R-:W-:Y:S05]  /*e380*/  BSYNC B0 ;  /* 0x0000000000007941 */ /* 0x000fea0003800000 */
.L_x_5227:
[----:B-----5:R1:W-:Y:S01]  /*e390*/  STS.128 [R208+0x5800], R12 ;  /* 0x0058000cd0007388 */ /* 0x0203e20000000c00 */
[----:B------:R-:W-:Y:S05]  /*e3a0*/  BRA `(.L_x_5218) ;  /* 0x0000004c00dc7947 */ /* 0x000fea0003800000 */
.L_x_5181:
        /* <DEDUP_REMOVED lines=93> */
.L_x_5234:
[----:B------:R-:W-:Y:S05]  /*e980*/  BSYNC B0 ;  /* 0x0000000000007941 */ /* 0x000fea0003800000 */
.L_x_5233:
[----:B-----5:R3:W-:Y:S02]  /*e990*/  STS.128 [R208], R28 ;  /* 0x0000001cd0007388 */ /* 0x0207e40000000c00 */
.L_x_5232:
[----:B------:R-:W-:Y:S05]  /*e9a0*/  BSYNC B1 ;  /* 0x0000000000017941 */ /* 0x000fea0003800000 */
.L_x_5231:
        /* <DEDUP_REMOVED lines=89> */
.L_x_5238:
[----:B------:R-:W-:Y:S05]  /*ef40*/  BSYNC B0 ;  /* 0x0000000000007941 */ /* 0x000fea0003800000 */
.L_x_5237:
[----:B-----5:R1:W-:Y:S02]  /*ef50*/  STS.128 [R208+0x2000], R28 ;  /* 0x0020001cd0007388 */ /* 0x0203e40000000c00 */
.L_x_5236:
[----:B------:R-:W-:Y:S05]  /*ef60*/  BSYNC B1 ;  /* 0x0000000000017941 */ /* 0x000fea0003800000 */
.L_x_5235:
        /* <DEDUP_REMOVED lines=88> */
.L_x_5240:
[----:B------:R-:W-:Y:S05]  /*f4f0*/  BSYNC B0 ;  /* 0x0000000000007941 */ /* 0x000fea0003800000 */
.L_x_5239:
[----:B-----5:R3:W-:Y:S02]  /*f500*/  STS.128 [R208+0x4000], R28 ;  /* 0x0040001cd0007388 */ /* 0x0207e40000000c00 */
.L_x_5230:
[----:B------:R-:W-:Y:S05]  /*f510*/  BSYNC B2 ;  /* 0x0000000000027941 */ /* 0x000fea0003800000 */
.L_x_5229:
        /* <DEDUP_REMOVED lines=97> */
.L_x_5246:
[----:B------:R-:W-:Y:S05]  /*fb30*/  BSYNC B0 ;  /* 0x0000000000007941 */ /* 0x000fea0003800000 */
.L_x_5245:
[----:B-----5:R3:W-:Y:S02]  /*fb40*/  STS.128 [R208+0x800], R28 ;  /* 0x0008001cd0007388 */ /* 0x0207e40000000c00 */
.L_x_5244:
[----:B------:R-:W-:Y:S05]  /*fb50*/  BSYNC B1 ;  /* 0x0000000000017941 */ /* 0x000fea0003800000 */
.L_x_5243:
        /* <DEDUP_REMOVED lines=90> */
.L_x_5250:
[----:B------:R-:W-:Y:S05]  /*10100*/  BSYNC B0 ;  /* 0x0000000000007941 */ /* 0x000fea0003800000 */
.L_x_5249:
[----:B-----5:R3:W-:Y:S02]  /*10110*/  STS.128 [R208+0x2800], R28 ;  /* 0x0028001cd0007388 */ /* 0x0207e40000000c00 */
.L_x_5248:
[----:B------:R-:W-:Y:S05]  /*10120*/  BSYNC B1 ;  /* 0x0000000000017941 */ /* 0x000fea0003800000 */
.L_x_5247:
        /* <DEDUP_REMOVED lines=89> */
.L_x_5252:
[----:B------:R-:W-:Y:S05]  /*106c0*/  BSYNC B0 ;  /* 0x0000000000007941 */ /* 0x000fea0003800000 */
.L_x_5251:
[----:B-----5:R1:W-:Y:S02]  /*106d0*/  STS.128 [R208+0x4800], R24 ;  /* 0x00480018d0007388 */ /* 0x0203e40000000c00 */
.L_x_5242:
[----:B------:R-:W-:Y:S05]  /*106e0*/  BSYNC B2 ;  /* 0x0000000000027941 */ /* 0x000fea0003800000 */
.L_x_5241:
        /* <DEDUP_REMOVED lines=97> */
.L_x_5258:
[----:B------:R-:W-:Y:S05]  /*10d00*/  BSYNC B0 ;  /* 0x0000000000007941 */ /* 0x000fea0003800000 */
.L_x_5257:
[----:B-----5:R1:W-:Y:S02]  /*10d10*/  STS.128 [R208+0x1000], R28 ;  /* 0x0010001cd0007388 */ /* 0x0203e40000000c00 */
.L_x_5256:
[----:B------:R-:W-:Y:S05]  /*10d20*/  BSYNC B1 ;  /* 0x0000000000017941 */ /* 0x000fea0003800000 */
.L_x_5255:
        /* <DEDUP_REMOVED lines=90> */
.L_x_5262:
[----:B------:R-:W-:Y:S05]  /*112d0*/  BSYNC B0 ;  /* 0x0000000000007941 */ /* 0x000fea0003800000 */
.L_x_5261:
[----:B-----5:R3:W-:Y:S02]  /*112e0*/  STS.128 [R208+0x3000], R28 ;  /* 0x0030001cd0007388 */ /* 0x0207e40000000c00 */
.L_x_5260:
[----:B------:R-:W-:Y:S05]  /*112f0*/  BSYNC B1 ;  /* 0x0000000000017941 */ /* 0x000fea0003800000 */
.L_x_5259:
        /* <DEDUP_REMOVED lines=89> */
.L_x_5264:
[----:B------:R-:W-:Y:S05]  /*11890*/  BSYNC B0 ;  /* 0x0000000000007941 */ /* 0x000fea0003800000 */
.L_x_5263:
[----:B-----5:R1:W-:Y:S02]  /*118a0*/  STS.128 [R208+0x5000], R24 ;  /* 0x00500018d0007388 */ /* 0x0203e40000000c00 */
.L_x_5254:
[----:B------:R-:W-:Y:S05]  /*118b0*/  BSYNC B2 ;  /* 0x0000000000027941 */ /* 0x000fea0003800000 */
.L_x_5253:
        /* <DEDUP_REMOVED lines=96> */
.L_x_5268:
[----:B------:R-:W-:Y:S05]  /*11ec0*/  BSYNC B0 ;  /* 0x0000000000007941 */ /* 0x000fea0003800000 */
.L_x_5267:
[----:B-----5:R1:W-:Y:S02]  /*11ed0*/  STS.128 [R208+0x1800], R24 ;  /* 0x00180018d0007388 */ /* 0x0203e40000000c00 */
.L_x_5266:
[----:B------:R-:W-:Y:S05]  /*11ee0*/  BSYNC B1 ;  /* 0x0000000000017941 */ /* 0x000fea0003800000 */
.L_x_5265:
        /* <DEDUP_REMOVED lines=90> */
.L_x_5272:
[----:B------:R-:W-:Y:S05]  /*12490*/  BSYNC B0 ;  /* 0x0000000000007941 */ /* 0x000fea0003800000 */
.L_x_5271:
[----:B-----5:R1:W-:Y:S02]  /*124a0*/  STS.128 [R208+0x3800], R24 ;  /* 0x00380018d0007388 */ /* 0x0203e40000000c00 */
.L_x_5270:
[----:B------:R-:W-:Y:S05]  /*124b0*/  BSYNC B1 ;  /* 0x0000000000017941 */ /* 0x000fea0003800000 */
.L_x_5269:
        /* <DEDUP_REMOVED lines=92> */
.L_x_5274:
[----:B------:R-:W-:Y:S05]  /*12a80*/  BSYNC B0 ;  /* 0x0000000000007941 */ /* 0x000fea0003800000 */
.L_x_5273:
[----:B-----5:R1:W-:Y:S01]  /*12a90*/  STS.128 [R208+0x5800], R12 ;  /* 0x0058000cd0007388 */ /* 0x0203e20000000c00 */
[----:B------:R-:W-:Y:S05]  /*12aa0*/  BRA `(.L_x_5218) ;  /* 0x00000008001c7947 */ /* 0x000fea0003800000 */
.L_x_5180:
        /* <DEDUP_REMOVED lines=37> */
.L_x_5276:
[----:B------:R-:W-:Y:S05]  /*12d00*/  BSYNC B0 ;  /* 0x0000000000007941 */ /* 0x000fea0003800000 */
.L_x_5275:
        /* <DEDUP_REMOVED lines=31> */
.L_x_5278:
[----:B------:R-:W-:Y:S05]  /*12f00*/  BSYNC B0 ;  /* 0x0000000000007941 */ /* 0x000fea0003800000 */
.L_x_5277:
        /* <DEDUP_REMOVED lines=31> */
.L_x_5280:
[----:B------:R-:W-:Y:S05]  /*13100*/  BSYNC B0 ;  /* 0x0000000000007941 */ /* 0x000fea0003800000 */
.L_x_5279:
        /* <DEDUP_REMOVED lines=33> */
.L_x_5218:
[----:B------:R-:W-:Y:S05]  /*13320*/  BSYNC B3 ;  /* 0x0000000000037941 */ /* 0x000fea0003800000 */
.L_x_5179:
        /* <DEDUP_REMOVED lines=31> */
.L_x_5283:
[----:B------:R1:W-:Y:S02]  /*13520*/  STS.128 [R208+0xa000], RZ ;  /* 0x00a000ffd0007388 */ /* 0x0003e40000000c00 */
.L_x_5282:
[----:B------:R-:W-:Y:S05]  /*13530*/  BSYNC B0 ;  /* 0x0000000000007941 */ /* 0x000fea0003800000 */
.L_x_5281:
        /* <DEDUP_REMOVED lines=31> */
.L_x_5286:
[----:B------:R2:W-:Y:S02]  /*13730*/  STS.128 [R208+0xa800], RZ ;  /* 0x00a800ffd0007388 */ /* 0x0005e40000000c00 */
.L_x_5285:
[----:B------:R-:W-:Y:S05]  /*13740*/  BSYNC B0 ;  /* 0x0000000000007941 */ /* 0x000fea0003800000 */
.L_x_5284:
        /* <DEDUP_REMOVED lines=34> */
.L_x_5289:
[----:B------:R2:W-:Y:S02]  /*13970*/  STS.128 [R208+0xb000], RZ ;  /* 0x00b000ffd0007388 */ /* 0x0005e40000000c00 */
.L_x_5288:
[----:B------:R-:W-:Y:S05]  /*13980*/  BSYNC B0 ;  /* 0x0000000000007941 */ /* 0x000fea0003800000 */
.L_x_5287:
        /* <DEDUP_REMOVED lines=35> */
.L_x_5291:
[----:B------:R-:W-:Y:S05]  /*13bc0*/  BSYNC B0 ;  /* 0x0000000000007941 */ /* 0x000fea0003800000 */
.L_x_5290:
        /* <DEDUP_REMOVED lines=45> */
.L_x_5294:
[----:B------:R4:W-:Y:S02]  /*13ea0*/  STS.128 [R208+0x10000], RZ ;  /* 0x010000ffd0007388 */ /* 0x0009e40000000c00 */
.L_x_5293:
[----:B------:R-:W-:Y:S05]  /*13eb0*/  BSYNC B0 ;  /* 0x0000000000007941 */ /* 0x000fea0003800000 */
.L_x_5292:
        /* <DEDUP_REMOVED lines=37> */
.L_x_5297:
[----:B------:R2:W-:Y:S02]  /*14110*/  STS.128 [R208+0x10800], RZ ;  /* 0x010800ffd0007388 */ /* 0x0005e40000000c00 */
.L_x_5296:
[----:B------:R-:W-:Y:S05]  /*14120*/  BSYNC B0 ;  /* 0x0000000000007941 */ /* 0x000fea0003800000 */
.L_x_5295:
        /* <DEDUP_REMOVED lines=37> */
.L_x_5300:
[----:B------:R2:W-:Y:S02]  /*14380*/  STS.128 [R208+0x11000], RZ ;  /* 0x011000ffd0007388 */ /* 0x0005e40000000c00 */
.L_x_5299:
[----:B------:R-:W-:Y:S05]  /*14390*/  BSYNC B0 ;  /* 0x0000000000007941 */ /* 0x000fea0003800000 */
.L_x_5298:
        /* <DEDUP_REMOVED lines=50> */
.L_x_5302:
[----:B------:R-:W-:Y:S05]  /*146c0*/  BSYNC B0 ;  /* 0x0000000000007941 */ /* 0x000fea0003800000 */
.L_x_5301:
[----:B------:R-:W-:Y:S01]  /*146d0*/  LDSM.16.M88.4 R48, [R203] ;  /* 0x00000000cb30783b */ /* 0x000fe20000000200 */
[----:B------:R-:W-:Y:S01]  /*146e0*/  R2P PR, R63, 0x6 ;  /* 0x000000063f007804 */ /* 0x000fe20000000000 */
[----:B------:R-:W-:Y:S01]  /*146f0*/  ULDC UR8, c[0x0][0x39c] ;  /* 0x0000e70000087ab9 */ /* 0x000fe20000000800 */
[C---:B------:R-:W-:Y:S01]  /*14700*/  IADD3 R0, R202.reuse, 0x6000, RZ ;  /* 0x00006000ca007810 */ /* 0x040fe20007ffe0ff */
[----:B------:R-:W3:Y:S01]  /*14710*/  LDSM.16.M88.4 R12, [R202+0x6000] ;  /* 0x00600000ca0c783b */ /* 0x000ee20000000200 */
[----:B------:R-:W-:Y:S01]  /*14720*/  IADD3 R201, R202, 0x6020, RZ ;  /* 0x00006020cac97810 */ /* 0x000fe20007ffe0ff */
[----:B------:R-:W-:Y:S01]  /*14730*/  UISETP.GT.AND UP0, UPT, UR13, UR18, UPT ;  /* 0x000000120d00728c */ /* 0x000fe2000bf04270 */
[-C--:B------:R-:W-:Y:S01]  /*14740*/  LEA R100, R46, R203.reuse, 0x1 ;  /* 0x000000cb2e647211 */ /* 0x080fe200078e08ff */
[----:B------:R-:W4:Y:S01]  /*14750*/  LDSM.16.M88.4 R36, [R202+0x6800] ;  /* 0x00680000ca24783b */ /* 0x000f220000000200 */
[C---:B------:R-:W-:Y:S02]  /*14760*/  LEA R44, R45.reuse, R203, 0x1 ;  /* 0x000000cb2d2c7211 */ /* 0x040fe400078e08ff */
[----:B------:R-:W-:Y:S01]  /*14770*/  LEA R3, R45, R100, 0x1 ;  /* 0x000000642d037211 */ /* 0x000fe200078e08ff */
[----:B--2--5:R-:W-:Y:S01]  /*14780*/  LDSM.16.M88.4 R8, [R100] ;  /* 0x000000006408783b */ /* 0x024fe20000000200 */
[----:B------:R-:W-:-:S02]  /*14790*/  PLOP3.LUT P0, PT, PT, PT, UP0, 0x40, 0x0 ;  /* 0x000000000000781c */ /* 0x000fc40003f0e808 */
[----:B------:R-:W-:Y:S01]  /*147a0*/  @P1 IADD3 R201, R0, -0x20, RZ ;  /* 0xffffffe000c91810 */ /* 0x000fe20007ffe0ff */
[----:B------:R-:W2:Y:S01]  /*147b0*/  LDSM.16.M88.4 R64, [R202+0x7000] ;  /* 0x00700000ca40783b */ /* 0x000ea20000000200 */
[----:B------:R-:W-:Y:S02]  /*147c0*/  MOV R0, 0x40 ;  /* 0x0000004000007802 */ /* 0x000fe40000000f00 */
[C---:B------:R-:W-:Y:S01]  /*147d0*/  IADD3 R196, R201.reuse, 0x800, RZ ;  /* 0x00000800c9c47810 */ /* 0x040fe20007ffe0ff */
[----:B------:R-:W1:Y:S01]  /*147e0*/  LDSM.16.M88.4 R52, [R201] ;  /* 0x00000000c934783b */ /* 0x000e620000000200 */
[----:B------:R-:W-:Y:S02]  /*147f0*/  SEL R0, R0, 0xffffffc0, !P2 ;  /* 0xffffffc000007807 */ /* 0x000fe40005000000 */
[----:B------:R-:W-:Y:S01]  /*14800*/  IADD3 R195, R201, 0x1000, RZ ;  /* 0x00001000c9c37810 */ /* 0x000fe20007ffe0ff */
[----:B------:R-:W-:Y:S01]  /*14810*/  LDSM.16.M88.4 R84, [R44] ;  /* 0x000000002c54783b */ /* 0x000fe20000000200 */
[----:B------:R-:W-:-:S02]  /*14820*/  IADD3 R199, R202, R0, RZ ;  /* 0x00000000cac77210 */ /* 0x000fc40007ffe0ff */
[----:B------:R-:W-:Y:S01]  /*14830*/  IADD3 R193, R0, R201, RZ ;  /* 0x000000c900c17210 */ /* 0x000fe20007ffe0ff */
[----:B------:R-:W-:Y:S01]  /*14840*/  LDSM.16.M88.4 R28, [R202+0x7800] ;  /* 0x00780000ca1c783b */ /* 0x000fe20000000200 */
[C---:B------:R-:W-:Y:S02]  /*14850*/  IADD3 R194, R201.reuse, 0x1800, RZ ;  /* 0x00001800c9c27810 */ /* 0x040fe40007ffe0ff */
[C---:B------:R-:W-:Y:S01]  /*14860*/  IADD3 R192, R201.reuse, 0x2000, RZ ;  /* 0x00002000c9c07810 */ /* 0x040fe20007ffe0ff */
[----:B------:R-:W1:Y:S01]  /*14870*/  LDSM.16.M88.4 R76, [R199+0x6000] ;  /* 0x00600000c74c783b */ /* 0x000e620000000200 */
[C---:B------:R-:W-:Y:S02]  /*14880*/  IADD3 R191, R201.reuse, 0x2800, RZ ;  /* 0x00002800c9bf7810 */ /* 0x040fe40007ffe0ff */
[C---:B------:R-:W-:Y:S01]  /*14890*/  IADD3 R190, R201.reuse, 0x3000, RZ ;  /* 0x00003000c9be7810 */ /* 0x040fe20007ffe0ff */
[----:B------:R-:W1:Y:S01]  /*148a0*/  LDSM.16.M88.4 R4, [R201+0x800] ;  /* 0x00080000c904783b */ /* 0x000e620000000200 */
[----:B------:R-:W-:-:S02]  /*148b0*/  IADD3 R189, R201, 0x3800, RZ ;  /* 0x00003800c9bd7810 */ /* 0x000fc40007ffe0ff */
[C---:B------:R-:W-:Y:S01]  /*148c0*/  IADD3 R188, R201.reuse, 0x4000, RZ ;  /* 0x00004000c9bc7810 */ /* 0x040fe20007ffe0ff */
[----:B------:R-:W1:Y:S01]  /*148d0*/  LDSM.16.M88.4 R20, [R201+0x1000] ;  /* 0x00100000c914783b */ /* 0x000e620000000200 */
[C---:B------:R-:W-:Y:S02]  /*148e0*/  IADD3 R187, R201.reuse, 0x4800, RZ ;  /* 0x00004800c9bb7810 */ /* 0x040fe40007ffe0ff */
[C---:B------:R-:W-:Y:S01]  /*148f0*/  IADD3 R186, R201.reuse, 0x5000, RZ ;  /* 0x00005000c9ba7810 */ /* 0x040fe20007ffe0ff */
[----:B---3--:R-:W-:Y:S01]  /*14900*/  HMMA.16816.F32 R16, R48, R12, RZ ;  /* 0x0000000c3010723c */ /* 0x008fe200000018ff */
[----:B------:R-:W-:Y:S01]  /*14910*/  LDSM.16.M88.4 R72, [R3] ;  /* 0x000000000348783b */ /* 0x000fe20000000200 */
[----:B------:R-:W-:-:S03]  /*14920*/  IADD3 R185, R201, 0x5800, RZ ;  /* 0x00005800c9b97810 */ /* 0x000fc60007ffe0ff */
[----:B------:R-:W3:Y:S01]  /*14930*/  LDSM.16.M88.4 R92, [R193] ;  /* 0x00000000c15c783b */ /* 0x000ee20000000200 */
[C---:B------:R-:W-:Y:S03]  /*14940*/  HMMA.16816.F32 R12, R48.reuse, R14, RZ ;  /* 0x0000000e300c723c */ /* 0x040fe600000018ff */
[----:B------:R-:W3:Y:S03]  /*14950*/  LDSM.16.M88.4 R56, [R201+0x1800] ;  /* 0x00180000c938783b */ /* 0x000ee60000000200 */
[C---:B----4-:R-:W-:Y:S01]  /*14960*/  HMMA.16816.F32 R40, R48.reuse, R36, RZ ;  /* 0x000000243028723c */ /* 0x050fe200000018ff */
[----:B------:R-:W4:Y:S04]  /*14970*/  LDSM.16.M88.4 R24, [R199+0x6800] ;  /* 0x00680000c718783b */ /* 0x000f280000000200 */
[----:B------:R-:W4:Y:S01]  /*14980*/  LDSM.16.M88.4 R32, [R199+0x7000] ;  /* 0x00700000c720783b */ /* 0x000f220000000200 */
[----:B--2---:R-:W-:Y:S03]  /*14990*/  HMMA.16816.F32 R68, R48, R64, RZ ;  /* 0x000000403044723c */ /* 0x004fe600000018ff */
[----:B------:R-:W-:Y:S03]  /*149a0*/  LDSM.16.M88.4 R80, [R202+0x8000] ;  /* 0x00800000ca50783b */ /* 0x000fe60000000200 */
[C---:B-1----:R-:W-:Y:S01]  /*149b0*/  HMMA.16816.F32 R16, R8.reuse, R52, R16 ;  /* 0x000000340810723c */ /* 0x042fe20000001810 */
[----:B------:R-:W-:Y:S04]  /*149c0*/  LDSM.16.M88.4 R96, [R44+0x2000] ;  /* 0x002000002c60783b */ /* 0x000fe80000000200 */
[----:B------:R-:W0:Y:S01]  /*149d0*/  LDGDEPBAR ;  /* 0x00000000000079af */ /* 0x000e220000000000 */
[----:B------:R-:W-:Y:S03]  /*149e0*/  HMMA.16816.F32 R12, R8, R54, R12 ;  /* 0x00000036080c723c */ /* 0x000fe6000000180c */
[----:B------:R-:W-:Y:S03]  /*149f0*/  LDSM.16.M88.4 R52, [R199+0x7800] ;  /* 0x00780000c734783b */ /* 0x000fe60000000200 */
[C---:B------:R-:W-:Y:S06]  /*14a00*/  HMMA.16816.F32 R36, R48.reuse, R38, RZ ;  /* 0x000000263024723c */ /* 0x040fec00000018ff */
[----:B------:R-:W-:Y:S06]  /*14a10*/  HMMA.16816.F32 R64, R48, R66, RZ ;  /* 0x000000423040723c */ /* 0x000fec00000018ff */
[----:B------:R-:W-:Y:S06]  /*14a20*/  HMMA.16816.F32 R16, R84, R76, R16 ;  /* 0x0000004c5410723c */ /* 0x000fec0000001810 */
[----:B------:R-:W-:Y:S06]  /*14a30*/  HMMA.16816.F32 R88, R48, R28, RZ ;  /* 0x0000001c3058723c */ /* 0x000fec00000018ff */
[----:B------:R-:W-:Y:S01]  /*14a40*/  HMMA.16816.F32 R12, R84, R78, R12 ;  /* 0x0000004e540c723c */ /* 0x000fe2000000180c */
[----:B------:R-:W-:Y:S05]  /*14a50*/  LDSM.16.M88.4 R76, [R193+0x1800] ;  /* 0x00180000c14c783b */ /* 0x000fea0000000200 */
[----:B------:R-:W-:Y:S01]  /*14a60*/  HMMA.16816.F32 R48, R48, R30, RZ ;  /* 0x0000001e3030723c */ /* 0x000fe200000018ff */
[----:B------:R-:W-:Y:S05]  /*14a70*/  LDSM.16.M88.4 R28, [R193+0x1000] ;  /* 0x00100000c11c783b */ /* 0x000fea0000000200 */
[C---:B------:R-:W-:Y:S06]  /*14a80*/  HMMA.16816.F32 R40, R8.reuse, R4, R40 ;  /* 0x000000040828723c */ /* 0x040fec0000001828 */
[C---:B------:R-:W-:Y:S01]  /*14a90*/  HMMA.16816.F32 R36, R8.reuse, R6, R36 ;  /* 0x000000060824723c */ /* 0x040fe20000001824 */
[----:B------:R-:W-:Y:S05]  /*14aa0*/  LDSM.16.M88.4 R4, [R193+0x800] ;  /* 0x00080000c104783b */ /* 0x000fea0000000200 */
[C---:B------:R-:W-:Y:S06]  /*14ab0*/  HMMA.16816.F32 R68, R8.reuse, R20, R68 ;  /* 0x000000140844723c */ /* 0x040fec0000001844 */
[----:B------:R-:W-:Y:S01]  /*14ac0*/  HMMA.16816.F32 R64, R8, R22, R64 ;  /* 0x000000160840723c */ /* 0x000fe20000001840 */
[----:B------:R-:W1:Y:S05]  /*14ad0*/  LDSM.16.M88.4 R20, [R203+0x2000] ;  /* 0x00200000cb14783b */ /* 0x000e6a0000000200 */
[----:B---3--:R-:W-:Y:S06]  /*14ae0*/  HMMA.16816.F32 R16, R72, R92, R16 ;  /* 0x0000005c4810723c */ /* 0x008fec0000001810 */
[----:B------:R-:W-:Y:S06]  /*14af0*/  HMMA.16816.F32 R88, R8, R56, R88 ;  /* 0x000000380858723c */ /* 0x000fec0000001858 */
[----:B------:R-:W-:Y:S01]  /*14b00*/  HMMA.16816.F32 R12, R72, R94, R12 ;  /* 0x0000005e480c723c */ /* 0x000fe2000000180c */
[----:B------:R-:W-:Y:S05]  /*14b10*/  LDSM.16.M88.4 R92, [R199+0x9800] ;  /* 0x00980000c75c783b */ /* 0x000fea0000000200 */
[----:B------:R-:W-:Y:S01]  /*14b20*/  HMMA.16816.F32 R8, R8, R58, R48 ;  /* 0x0000003a0808723c */ /* 0x000fe20000001830 */
[----:B------:R-:W-:Y:S04]  /*14b30*/  LDSM.16.M88.4 R56, [R201+0x2000] ;  /* 0x00200000c938783b */ /* 0x000fe80000000200 */
[----:B------:R-:W-:Y:S01]  /*14b40*/  LDSM.16.M88.4 R48, [R202+0x8800] ;  /* 0x00880000ca30783b */ /* 0x000fe20000000200 */
[C---:B----4-:R-:W-:Y:S06]  /*14b50*/  HMMA.16816.F32 R40, R84.reuse, R24, R40 ;  /* 0x000000185428723c */ /* 0x050fec0000001828 */
[C---:B------:R-:W-:Y:S01]  /*14b60*/  HMMA.16816.F32 R36, R84.reuse, R26, R36 ;  /* 0x0000001a5424723c */ /* 0x040fe20000001824 */
[----:B------:R-:W-:Y:S05]  /*14b70*/  LDSM.16.M88.4 R24, [R202+0x9000] ;  /* 0x00900000ca18783b */ /* 0x000fea0000000200 */
[C---:B------:R-:W-:Y:S06]  /*14b80*/  HMMA.16816.F32 R68, R84.reuse, R32, R68 ;  /* 0x000000205444723c */ /* 0x040fec0000001844 */
[----:B------:R-:W-:Y:S01]  /*14b90*/  HMMA.16816.F32 R64, R84, R34, R64 ;  /* 0x000000225440723c */ /* 0x000fe20000001840 */
[----:B------:R-:W2:Y:S05]  /*14ba0*/  LDSM.16.M88.4 R32, [R100+0x2000] ;  /* 0x002000006420783b */ /* 0x000eaa0000000200 */
[----:B-1----:R-:W-:Y:S06]  /*14bb0*/  HMMA.16816.F32 R16, R20, R80, R16 ;  /* 0x000000501410723c */ /* 0x002fec0000001810 */
[----:B------:R-:W-:Y:S06]  /*14bc0*/  HMMA.16816.F32 R88, R84, R52, R88 ;  /* 0x000000345458723c */ /* 0x000fec0000001858 */
[----:B------:R-:W-:Y:S01]  /*14bd0*/  HMMA.16816.F32 R12, R20, R82, R12 ;  /* 0x00000052140c723c */ /* 0x000fe2000000180c */
[----:B------:R-:W-:Y:S05]  /*14be0*/  LDSM.16.M88.4 R80, [R3+0x2000] ;  /* 0x002000000350783b */ /* 0x000fea0000000200 */
        /* <DEDUP_REMOVED lines=8> */
[----:B------:R-:W1:Y:S05]  /*14c70*/  LDSM.16.M88.4 R28, [R199+0x8000] ;  /* 0x00800000c71c783b */ /* 0x000e6a0000000200 */
[C---:B--2---:R-:W-:Y:S06]  /*14c80*/  HMMA.16816.F32 R16, R32.reuse, R56, R16 ;  /* 0x000000382010723c */ /* 0x044fec0000001810 */
        /* <DEDUP_REMOVED lines=17> */
[----:B------:R-:W1:Y:S04]  /*14da0*/  LDSM.16.M88.4 R20, [R199+0x8800] ;  /* 0x00880000c714783b */ /* 0x000e680000000200 */
[----:B------:R-:W-:Y:S01]  /*14db0*/  LDSM.16.M88.4 R52, [R202+0xa800] ;  /* 0x00a80000ca34783b */ /* 0x000fe20000000200 */
[C---:B------:R-:W-:Y:S06]  /*14dc0*/  HMMA.16816.F32 R40, R32.reuse, R8, R40 ;  /* 0x000000082028723c */ /* 0x040fec0000001828 */
[----:B------:R-:W-:Y:S01]  /*14dd0*/  HMMA.16816.F32 R36, R32, R10, R36 ;  /* 0x0000000a2024723c */ /* 0x000fe20000001824 */
[----:B------:R-:W3:Y:S05]  /*14de0*/  LDSM.16.M88.4 R8, [R202+0xa000] ;  /* 0x00a00000ca08783b */ /* 0x000eea0000000200 */
[----:B--2---:R-:W-:Y:S06]  /*14df0*/  HMMA.16816.F32 R16, R80, R24, R16 ;  /* 0x000000185010723c */ /* 0x004fec0000001810 */
[C---:B------:R-:W-:Y:S06]  /*14e00*/  HMMA.16816.F32 R68, R32.reuse, R4, R68 ;  /* 0x000000042044723c */ /* 0x040fec0000001844 */
[----:B------:R-:W-:Y:S01]  /*14e10*/  HMMA.16816.F32 R64, R32, R6, R64 ;  /* 0x000000062040723c */ /* 0x000fe20000001840 */
[----:B------:R-:W2:Y:S05]  /*14e20*/  LDSM.16.M88.4 R4, [R199+0x9000] ;  /* 0x00900000c704783b */ /* 0x000eaa0000000200 */
[----:B------:R-:W-:Y:S01]  /*14e30*/  HMMA.16816.F32 R12, R80, R26, R12 ;  /* 0x0000001a500c723c */ /* 0x000fe2000000180c */
[----:B------:R-:W-:Y:S05]  /*14e40*/  LDSM.16.M88.4 R24, [R44+0x4000] ;  /* 0x004000002c18783b */ /* 0x000fea0000000200 */
[C---:B------:R-:W-:Y:S06]  /*14e50*/  HMMA.16816.F32 R88, R32.reuse, R48, R88 ;  /* 0x000000302058723c */ /* 0x040fec0000001858 */
[----:B------:R-:W-:Y:S01]  /*14e60*/  HMMA.16816.F32 R84, R32, R50, R84 ;  /* 0x000000322054723c */ /* 0x000fe20000001854 */
[----:B------:R-:W-:Y:S04]  /*14e70*/  LDSM.16.M88.4 R32, [R100+0x4000] ;  /* 0x004000006420783b */ /* 0x000fe80000000200 */
[----:B------:R-:W4:Y:S01]  /*14e80*/  LDSM.16.M88.4 R48, [R201+0x4000] ;  /* 0x00400000c930783b */ /* 0x000f220000000200 */
[C---:B-1----:R-:W-:Y:S06]  /*14e90*/  HMMA.16816.F32 R40, R96.reuse, R20, R40 ;  /* 0x000000146028723c */ /* 0x042fec0000001828 */
[----:B------:R-:W-:Y:S01]  /*14ea0*/  HMMA.16816.F32 R36, R96, R22, R36 ;  /* 0x000000166024723c */ /* 0x000fe20000001824 */
[----:B------:R-:W1:Y:S05]  /*14eb0*/  LDSM.16.M88.4 R20, [R199+0xa000] ;  /* 0x00a00000c714783b */ /* 0x000e6a0000000200 */
[C---:B---3--:R-:W-:Y:S06]  /*14ec0*/  HMMA.16816.F32 R16, R56.reuse, R8, R16 ;  /* 0x000000083810723c */ /* 0x048fec0000001810 */
[----:B------:R-:W-:Y:S01]  /*14ed0*/  HMMA.16816.F32 R12, R56, R10, R12 ;  /* 0x0000000a380c723c */ /* 0x000fe2000000180c */
[----:B------:R-:W-:Y:S05]  /*14ee0*/  LDSM.16.M88.4 R8, [R3+0x4000] ;  /* 0x004000000308783b */ /* 0x000fea0000000200 */
[----:B--2---:R-:W-:Y:S06]  /*14ef0*/  HMMA.16816.F32 R68, R96, R4, R68 ;  /* 0x000000046044723c */ /* 0x004fec0000001844 */
[C---:B------:R-:W-:Y:S06]  /*14f00*/  HMMA.16816.F32 R40, R80.reuse, R28, R40 ;  /* 0x0000001c5028723c */ /* 0x040fec0000001828 */
[----:B------:R-:W-:Y:S01]  /*14f10*/  HMMA.16816.F32 R36, R80, R30, R36 ;  /* 0x0000001e5024723c */ /* 0x000fe20000001824 */
[----:B------:R-:W-:Y:S05]  /*14f20*/  LDSM.16.M88.4 R28, [R201+0x4800] ;  /* 0x00480000c91c783b */ /* 0x000fea0000000200 */
[C---:B----4-:R-:W-:Y:S06]  /*14f30*/  HMMA.16816.F32 R16, R32.reuse, R48, R16 ;  /* 0x000000302010723c */ /* 0x050fec0000001810 */
[----:B------:R-:W-:Y:S01]  /*14f40*/  HMMA.16816.F32 R12, R32, R50, R12 ;  /* 0x00000032200c723c */ /* 0x000fe2000000180c */
[----:B------:R-:W2:Y:S05]  /*14f50*/  LDSM.16.M88.4 R48, [R202+0xb000] ;  /* 0x00b00000ca30783b */ /* 0x000eaa0000000200 */
[----:B------:R-:W-:Y:S01]  /*14f60*/  HMMA.16816.F32 R64, R96, R6, R64 ;  /* 0x000000066040723c */ /* 0x000fe20000001840 */
[----:B------:R-:W3:Y:S05]  /*14f70*/  LDSM.16.M88.4 R4, [R193+0x4000] ;  /* 0x00400000c104783b */ /* 0x000eea0000000200 */
[----:B------:R-:W-:Y:S06]  /*14f80*/  HMMA.16816.F32 R68, R80, R76, R68 ;  /* 0x0000004c5044723c */ /* 0x000fec0000001844 */
[----:B-1----:R-:W-:Y:S06]  /*14f90*/  HMMA.16816.F32 R16, R24, R20, R16 ;  /* 0x000000141810723c */ /* 0x002fec0000001810 */
[C---:B------:R-:W-:Y:S06]  /*14fa0*/  HMMA.16816.F32 R40, R56.reuse, R52, R40 ;  /* 0x000000343828723c */ /* 0x040fec0000001828 */
[----:B------:R-:W-:Y:S01]  /*14fb0*/  HMMA.16816.F32 R36, R56, R54, R36 ;  /* 0x000000363824723c */ /* 0x000fe20000001824 */
[----:B------:R-:W-:Y:S05]  /*14fc0*/  LDSM.16.M88.4 R52, [R193+0x4800] ;  /* 0x00480000c134783b */ /* 0x000fea0000000200 */
[----:B------:R-:W-:Y:S01]  /*14fd0*/  HMMA.16816.F32 R12, R24, R22, R12 ;  /* 0x00000016180c723c */ /* 0x000fe2000000180c */
[----:B------:R-:W1:Y:S05]  /*14fe0*/  LDSM.16.M88.4 R20, [R201+0x5000] ;  /* 0x00500000c914783b */ /* 0x000e6a0000000200 */
[C---:B------:R-:W-:Y:S06]  /*14ff0*/  HMMA.16816.F32 R88, R96.reuse, R92, R88 ;  /* 0x0000005c6058723c */ /* 0x040fec0000001858 */
[----:B------:R-:W-:Y:S01]  /*15000*/  HMMA.16816.F32 R92, R96, R94, R84 ;  /* 0x0000005e605c723c */ /* 0x000fe20000001854 */
[----:B------:R-:W4:Y:S05]  /*15010*/  LDSM.16.M88.4 R84, [R199+0xa800] ;  /* 0x00a80000c754783b */ /* 0x000f2a0000000200 */
[----:B------:R-:W-:Y:S06]  /*15020*/  HMMA.16816.F32 R64, R80, R78, R64 ;  /* 0x0000004e5040723c */ /* 0x000fec0000001840 */
[----:B--2---:R-:W-:Y:S06]  /*15030*/  HMMA.16816.F32 R68, R56, R48, R68 ;  /* 0x000000303844723c */ /* 0x004fec0000001844 */
[----:B---3--:R-:W-:Y:S06]  /*15040*/  HMMA.16816.F32 R16, R8, R4, R16 ;  /* 0x000000040810723c */ /* 0x008fec0000001810 */
[C---:B------:R-:W-:Y:S06]  /*15050*/  HMMA.16816.F32 R40, R32.reuse, R28, R40 ;  /* 0x0000001c2028723c */ /* 0x040fec0000001828 */
[----:B------:R-:W-:Y:S01]  /*15060*/  HMMA.16816.F32 R36, R32, R30, R36 ;  /* 0x0000001e2024723c */ /* 0x000fe20000001824 */
[----:B------:R-:W2:Y:S05]  /*15070*/  LDSM.16.M88.4 R28, [R202+0xb800] ;  /* 0x00b80000ca1c783b */ /* 0x000eaa0000000200 */
[C---:B------:R-:W-:Y:S06]  /*15080*/  HMMA.16816.F32 R88, R80.reuse, R72, R88 ;  /* 0x000000485058723c */ /* 0x040fec0000001858 */
[----:B------:R-:W-:Y:S01]  /*15090*/  HMMA.16816.F32 R92, R80, R74, R92 ;  /* 0x0000004a505c723c */ /* 0x000fe2000000185c */
[----:B------:R-:W-:Y:S01]  /*150a0*/  FMUL.FTZ R3, R16, UR8 ;  /* 0x0000000810037c20 */ /* 0x000fe20008410000 */
[----:B------:R-:W-:Y:S01]  /*150b0*/  FMUL.FTZ R44, R17, UR8 ;  /* 0x00000008112c7c20 */ /* 0x000fe20008410000 */
[----:B------:R-:W-:-:S03]  /*150c0*/  FMUL.FTZ R63, R18, UR8 ;  /* 0x00000008123f7c20 */ /* 0x000fc60008410000 */
[----:B------:R-:W-:Y:S01]  /*150d0*/  HMMA.16816.F32 R12, R8, R6, R12 ;  /* 0x00000006080c723c */ /* 0x000fe2000000180c */
[----:B------:R-:W3:Y:S01]  /*150e0*/  LDSM.16.M88.4 R4, [R199+0xb000] ;  /* 0x00b00000c704783b */ /* 0x000ee20000000200 */
[----:B------:R-:W2:Y:S04]  /*150f0*/  MUFU.TANH R3, R3 ;  /* 0x0000000300037308 */ /* 0x000ea80000002400 */
[----:B------:R-:W-:Y:S01]  /*15100*/  HMMA.16816.F32 R64, R56, R50, R64 ;  /* 0x000000323840723c */ /* 0x000fe20000001840 */
[----:B------:R-:W-:Y:S03]  /*15110*/  LDSM.16.M88.4 R48, [R193+0x5000] ;  /* 0x00500000c130783b */ /* 0x000fe60000000200 */
[----:B------:R-:W3:Y:S02]  /*15120*/  MUFU.TANH R44, R44 ;  /* 0x0000002c002c7308 */ /* 0x000ee40000002400 */
[----:B-1----:R-:W-:Y:S06]  /*15130*/  HMMA.16816.F32 R68, R32, R20, R68 ;  /* 0x000000142044723c */ /* 0x002fec0000001844 */
[----:B----4-:R-:W-:Y:S01]  /*15140*/  HMMA.16816.F32 R36, R24, R86, R36 ;  /* 0x000000561824723c */ /* 0x010fe20000001824 */
[----:B------:R-:W-:Y:S01]  /*15150*/  FMUL.FTZ R20, R19, UR8 ;  /* 0x0000000813147c20 */ /* 0x000fe20008410000 */
[----:B------:R-:W1:Y:S01]  /*15160*/  MUFU.TANH R63, R63 ;  /* 0x0000003f003f7308 */ /* 0x000e620000002400 */
[----:B------:R-:W4:Y:S03]  /*15170*/  LDSM.16.M88.4 R16, [R201+0x5800] ;  /* 0x00580000c910783b */ /* 0x000f260000000200 */
[----:B--2---:R-:W-:Y:S01]  /*15180*/  HMMA.16816.F32 R88, R56, R28, R88 ;  /* 0x0000001c3858723c */ /* 0x004fe20000001858 */
[----:B------:R-:W-:Y:S01]  /*15190*/  FMUL.FTZ R12, R12, UR8 ;  /* 0x000000080c0c7c20 */ /* 0x000fe20008410000 */
[----:B------:R-:W-:-:S02]  /*151a0*/  FMUL.FTZ R0, R13, UR8 ;  /* 0x000000080d007c20 */ /* 0x000fc40008410000 */
[----:B------:R-:W2:Y:S02]  /*151b0*/  MUFU.TANH R20, R20 ;  /* 0x0000001400147308 */ /* 0x000ea40000002400 */
[----:B------:R-:W-:Y:S06]  /*151c0*/  HMMA.16816.F32 R92, R56, R30, R92 ;  /* 0x0000001e385c723c */ /* 0x000fec000000185c */
[----:B------:R-:W-:Y:S01]  /*151d0*/  HMMA.16816.F32 R64, R32, R22, R64 ;  /* 0x000000162040723c */ /* 0x000fe20000001840 */
[----:B------:R1:W1:Y:S05]  /*151e0*/  MUFU.TANH R21, R12 ;  /* 0x0000000c00157308 */ /* 0x00026a0000002400 */
[C---:B---3--:R-:W-:Y:S01]  /*151f0*/  HMMA.16816.F32 R68, R24.reuse, R4, R68 ;  /* 0x000000041844723c */ /* 0x048fe20000001844 */
[----:B------:R-:W-:Y:S01]  /*15200*/  FMUL.FTZ R22, R14, UR8 ;  /* 0x000000080e167c20 */ /* 0x000fe20008410000 */
[----:B------:R-:W-:Y:S01]  /*15210*/  FMUL.FTZ R23, R15, UR8 ;  /* 0x000000080f177c20 */ /* 0x000fe20008410000 */
[----:B------:R3:W2:Y:S03]  /*15220*/  MUFU.TANH R28, R0 ;  /* 0x00000000001c7308 */ /* 0x0006a60000002400 */
[----:B------:R-:W-:Y:S05]  /*15230*/  HMMA.16816.F32 R40, R24, R84, R40 ;  /* 0x000000541828723c */ /* 0x000fea0000001828 */
[----:B------:R-:W2:Y:S01]  /*15240*/  MUFU.TANH R22, R22 ;  /* 0x0000001600167308 */ /* 0x000ea20000002400 */
[----:B-1----:R-:W1:Y:S01]  /*15250*/  LDSM.16.M88.4 R12, [R199+0xb800] ;  /* 0x00b80000c70c783b */ /* 0x002e620000000200 */
[----:B------:R-:W-:Y:S06]  /*15260*/  HMMA.16816.F32 R36, R8, R54, R36 ;  /* 0x000000360824723c */ /* 0x000fec0000001824 */
[C---:B----4-:R-:W-:Y:S01]  /*15270*/  HMMA.16816.F32 R88, R32.reuse, R16, R88 ;  /* 0x000000102058723c */ /* 0x050fe20000001858 */
[----:B---3--:R-:W-:Y:S01]  /*15280*/  SHF.R.S32.HI R0, RZ, 0x1f, R61 ;  /* 0x0000001fff007819 */ /* 0x008fe2000001143d */
[----:B------:R-:W3:Y:S03]  /*15290*/  MUFU.TANH R23, R23 ;  /* 0x0000001700177308 */ /* 0x000ee60000002400 */
[----:B------:R-:W-:Y:S01]  /*152a0*/  LEA.HI R0, R0, R61, RZ, 0x2 ;  /* 0x0000003d00007211 */ /* 0x000fe200078f10ff */
[----:B------:R-:W-:Y:S06]  /*152b0*/  HMMA.16816.F32 R92, R32, R18, R92 ;  /* 0x00000012205c723c */ /* 0x000fec000000185c */
[----:B------:R-:W-:Y:S01]  /*152c0*/  HMMA.16816.F32 R64, R24, R6, R64 ;  /* 0x000000061840723c */ /* 0x000fe20000001840 */
[----:B------:R-:W4:Y:S01]  /*152d0*/  LDSM.16.M88.4 R4, [R193+0x5800] ;  /* 0x00580000c104783b */ /* 0x000f220000000200 */
[----:B------:R-:W-:-:S04]  /*152e0*/  DEPBAR.LE SB0, 0x0 ;  /* 0x000080000000791a */ /* 0x000fc80000000000 */
[----:B------:R-:W-:Y:S01]  /*152f0*/  HMMA.16816.F32 R40, R8, R52, R40 ;  /* 0x000000340828723c */ /* 0x000fe20000001828 */
[----:B------:R-:W-:Y:S01]  /*15300*/  FMUL.FTZ R31, R36, UR8 ;  /* 0x00000008241f7c20 */ /* 0x000fe20008410000 */
[----:B------:R-:W-:Y:S01]  /*15310*/  FMUL.FTZ R36, R37, UR8 ;  /* 0x0000000825247c20 */ /* 0x000fe20008410000 */
[----:B------:R-:W-:-:S03]  /*15320*/  FMUL.FTZ R18, R38, UR8 ;  /* 0x0000000826127c20 */ /* 0x000fc60008410000 */
[----:B------:R-:W-:Y:S01]  /*15330*/  HMMA.16816.F32 R68, R8, R48, R68 ;  /* 0x000000300844723c */ /* 0x000fe20000001844 */
[----:B------:R-:W2:Y:S05]  /*15340*/  MUFU.TANH R31, R31 ;  /* 0x0000001f001f7308 */ /* 0x000eaa0000002400 */
[C---:B-1----:R-:W-:Y:S03]  /*15350*/  HMMA.16816.F32 R88, R24.reuse, R12, R88 ;  /* 0x0000000c1858723c */ /* 0x042fe60000001858 */
[----:B------:R-:W1:Y:S03]  /*15360*/  MUFU.TANH R36, R36 ;  /* 0x0000002400247308 */ /* 0x000e660000002400 */
[----:B------:R-:W-:Y:S01]  /*15370*/  HMMA.16816.F32 R92, R24, R14, R92 ;  /* 0x0000000e185c723c */ /* 0x000fe2000000185c */
[----:B------:R-:W-:-:S05]  /*15380*/  FMUL.FTZ R13, R39, UR8 ;  /* 0x00000008270d7c20 */ /* 0x000fca0008410000 */
[----:B------:R-:W-:Y:S01]  /*15390*/  FMUL.FTZ R29, R40, UR8 ;  /* 0x00000008281d7c20 */ /* 0x000fe20008410000 */
[----:B------:R-:W-:Y:S01]  /*153a0*/  FMUL.FTZ R30, R41, UR8 ;  /* 0x00000008291e7c20 */ /* 0x000fe20008410000 */
[----:B------:R-:W-:Y:S01]  /*153b0*/  FMUL.FTZ R16, R42, UR8 ;  /* 0x000000082a107c20 */ /* 0x000fe20008410000 */
[----:B------:R-:W-:Y:S01]  /*153c0*/  HMMA.16816.F32 R64, R8, R50, R64 ;  /* 0x000000320840723c */ /* 0x000fe20000001840 */
[----:B------:R-:W-:Y:S01]  /*153d0*/  FMUL.FTZ R17, R43, UR8 ;  /* 0x000000082b117c20 */ /* 0x000fe20008410000 */
[----:B------:R-:W1:Y:S01]  /*153e0*/  MUFU.TANH R18, R18 ;  /* 0x0000001200127308 */ /* 0x000e620000002400 */
[----:B------:R-:W-:Y:S01]  /*153f0*/  FMUL.FTZ R19, R68, UR8 ;  /* 0x0000000844137c20 */ /* 0x000fe20008410000 */
[----:B------:R-:W-:Y:S01]  /*15400*/  FMUL.FTZ R12, R69, UR8 ;  /* 0x00000008450c7c20 */ /* 0x000fe20008410000 */
[----:B------:R-:W-:Y:S01]  /*15410*/  FMUL.FTZ R32, R70, UR8 ;  /* 0x0000000846207c20 */ /* 0x000fe20008410000 */
[----:B------:R-:W-:Y:S01]  /*15420*/  FMUL.FTZ R14, R71, UR8 ;  /* 0x00000008470e7c20 */ /* 0x000fe20008410000 */
[----:B------:R-:W-:-:S03]  /*15430*/  LOP3.LUT R43, R60, 0x3, RZ, 0xc0, !PT ;  /* 0x000000033c2b7812 */ /* 0x000fc600078ec0ff */
[----:B------:R-:W1:Y:S01]  /*15440*/  MUFU.TANH R29, R29 ;  /* 0x0000001d001d7308 */ /* 0x000e620000002400 */
[C---:B----4-:R-:W-:Y:S06]  /*15450*/  HMMA.16816.F32 R88, R8.reuse, R4, R88 ;  /* 0x000000040858723c */ /* 0x050fec0000001858 */
[----:B------:R-:W-:Y:S01]  /*15460*/  HMMA.16816.F32 R92, R8, R6, R92 ;  /* 0x00000006085c723c */ /* 0x000fe2000000185c */
[----:B------:R-:W-:Y:S01]  /*15470*/  SHF.R.S32.HI R5, RZ, 0x2, R0 ;  /* 0x00000002ff057819 */ /* 0x000fe20000011400 */
[----:B------:R-:W4:Y:S03]  /*15480*/  MUFU.TANH R30, R30 ;  /* 0x0000001e001e7308 */ /* 0x000f260000002400 */
[----:B------:R-:W-:-:S02]  /*15490*/  LEA R5, R2, R5, 0x4 ;  /* 0x0000000502057211 */ /* 0x000fc400078e20ff */
[----:B------:R-:W-:Y:S01]  /*154a0*/  FMUL.FTZ R4, R64, UR8 ;  /* 0x0000000840047c20 */ /* 0x000fe20008410000 */
[----:B------:R-:W-:Y:S01]  /*154b0*/  FMUL.FTZ R24, R65, UR8 ;  /* 0x0000000841187c20 */ /* 0x000fe20008410000 */
[----:B------:R-:W-:Y:S01]  /*154c0*/  FMUL.FTZ R25, R66, UR8 ;  /* 0x0000000842197c20 */ /* 0x000fe20008410000 */
[----:B------:R-:W-:Y:S01]  /*154d0*/  FMUL.FTZ R26, R67, UR8 ;  /* 0x00000008431a7c20 */ /* 0x000fe20008410000 */
[----:B------:R-:W1:Y:S01]  /*154e0*/  MUFU.TANH R16, R16 ;  /* 0x0000001000107308 */ /* 0x000e620000002400 */
[----:B------:R-:W-:-:S06]  /*154f0*/  IADD3 R0, R62, R5, RZ ;  /* 0x000000053e007210 */ /* 0x000fcc0007ffe0ff */
[----:B------:R-:W-:Y:S01]  /*15500*/  FMUL.FTZ R8, R88, UR8 ;  /* 0x0000000858087c20 */ /* 0x000fe20008410000 */
[----:B------:R-:W-:Y:S01]  /*15510*/  FMUL.FTZ R10, R89, UR8 ;  /* 0x00000008590a7c20 */ /* 0x000fe20008410000 */
[----:B------:R-:W-:Y:S01]  /*15520*/  FMUL.FTZ R33, R90, UR8 ;  /* 0x000000085a217c20 */ /* 0x000fe20008410000 */
[----:B------:R-:W-:Y:S01]  /*15530*/  FMUL.FTZ R27, R91, UR8 ;  /* 0x000000085b1b7c20 */ /* 0x000fe20008410000 */
[----:B------:R-:W1:Y:S02]  /*15540*/  MUFU.TANH R17, R17 ;  /* 0x0000001100117308 */ /* 0x000e640000002400 */
[----:B------:R-:W-:Y:S01]  /*15550*/  FMUL.FTZ R34, R92, UR8 ;  /* 0x000000085c227c20 */ /* 0x000fe20008410000 */
[----:B------:R-:W-:Y:S01]  /*15560*/  FMUL.FTZ R35, R93, UR8 ;  /* 0x000000085d237c20 */ /* 0x000fe20008410000 */
[----:B------:R-:W-:Y:S01]  /*15570*/  FMUL.FTZ R2, R94, UR8 ;  /* 0x000000085e027c20 */ /* 0x000fe20008410000 */
[----:B------:R-:W-:-:S03]  /*15580*/  FMUL.FTZ R6, R95, UR8 ;  /* 0x000000085f067c20 */ /* 0x000fc60008410000 */
[----:B------:R-:W1:Y:S08]  /*15590*/  MUFU.TANH R13, R13 ;  /* 0x0000000d000d7308 */ /* 0x000e700000002400 */
        /* <DEDUP_REMOVED lines=15> */
[----:B------:R-:W1:Y:S01]  /*15690*/  MUFU.TANH R6, R6 ;  /* 0x0000000600067308 */ /* 0x000e620000002400 */
[----:B------:R-:W-:Y:S06]  /*156a0*/  BAR.SYNC.DEFER_BLOCKING 0x0 ;  /* 0x0000000000007b1d */ /* 0x000fec0000010000 */
[----:B--234-:R-:W-:Y:S05]  /*156b0*/  @P0 BRA `(.L_x_5303) ;  /* 0x0000000800c40947 */ /* 0x01cfea0003800000 */
[----:B------:R-:W-:-:S13]  /*156c0*/  PLOP3.LUT P0, PT, PT, PT, UP1, 0x40, 0x0 ;  /* 0x000000000000781c */ /* 0x000fda0003f0e818 */
[----:B------:R-:W-:Y:S05]  /*156d0*/  @P0 BRA `(.L_x_5304) ;  /* 0x0000000000f80947 */ /* 0x000fea0003800000 */
[----:B------:R-:W2:Y:S01]  /*156e0*/  LDC R7, c[0x0][0x380] ;  /* 0x0000e000ff077b82 */ /* 0x000ea20000000800 */
[----:B------:R-:W-:Y:S01]  /*156f0*/  UIADD3 UR8, UR12, -0x40, URZ ;  /* 0xffffffc00c087890 */ /* 0x000fe2000fffe03f */
[----:B------:R-:W-:-:S04]  /*15700*/  MOV R11, UR12 ;  /* 0x0000000c000b7c02 */ /* 0x000fc80008000f00 */
[----:B------:R-:W-:Y:S01]  /*15710*/  IABS R11, R11 ;  /* 0x0000000b000b7213 */ /* 0x000fe20000000000 */
[----:B------:R-:W-:-:S05]  /*15720*/  IMAD.U32 R9, RZ, RZ, UR8 ;  /* 0x00000008ff097e24 */ /* 0x000fca000f8e00ff */
[----:B------:R-:W-:Y:S02]  /*15730*/  IABS R9, R9 ;  /* 0x0000000900097213 */ /* 0x000fe40000000000 */
[----:B--2---:R-:W-:-:S04]  /*15740*/  IABS R5, R7 ;  /* 0x0000000700057213 */ /* 0x004fc80000000000 */
[----:B------:R-:W2:Y:S08]  /*15750*/  I2F.RP R15, R5 ;  /* 0x00000005000f7306 */ /* 0x000eb00000209400 */
[----:B--2---:R-:W2:Y:S02]  /*15760*/  MUFU.RCP R40, R15 ;  /* 0x0000000f00287308 */ /* 0x004ea40000001000 */
[----:B--2---:R-:W-:-:S06]  /*15770*/  VIADD R40, R40, 0xffffffe ;  /* 0x0ffffffe28287836 */ /* 0x004fcc0000000000 */
[----:B------:R-:W2:Y:S02]  /*15780*/  F2I.FTZ.U32.TRUNC.NTZ R41, R40 ;  /* 0x0000002800297305 */ /* 0x000ea4000021f000 */
[----:B--2---:R-:W-:Y:S01]  /*15790*/  IMAD.MOV R38, RZ, RZ, -R41 ;  /* 0x000000ffff267224 */ /* 0x004fe200078e0a29 */
        /* <DEDUP_REMOVED lines=9> */
[----:B------:R-:W-:Y:S01]  /*15830*/  IMAD R38, R5, R38, R9 ;  /* 0x0000002605267224 */ /* 0x000fe200078e0209 */
[----:B------:R-:W-:Y:S02]  /*15840*/  LOP3.LUT R9, R7, UR12, RZ, 0x3c, !PT ;  /* 0x0000000c07097c12 */ /* 0x000fe4000f8e3cff */
[C---:B------:R-:W-:Y:S02]  /*15850*/  ISETP.GT.U32.AND P3, PT, R5.reuse, R40, PT ;  /* 0x000000280500720c */ /* 0x040fe40003f64070 */
[----:B------:R-:W-:Y:S02]  /*15860*/  ISETP.GT.U32.AND P1, PT, R5, R38, PT ;  /* 0x000000260500720c */ /* 0x000fe40003f24070 */
[----:B------:R-:W-:-:S09]  /*15870*/  ISETP.GE.AND P2, PT, R9, RZ, PT ;  /* 0x000000ff0900720c */ /* 0x000fd20003f46270 */
        /* <DEDUP_REMOVED lines=23> */
[----:B------:R-:W-:Y:S02]  /*159f0*/  SHF.R.S32.HI R5, RZ, 0x1f, R7 ;  /* 0x0000001fff057819 */ /* 0x000fe40000011407 */
[----:B--2---:R-:W-:-:S03]  /*15a00*/  IADD3 R9, -R38, R9, RZ ;  /* 0x0000000926097210 */ /* 0x004fc60007ffe1ff */
[----:B------:R-:W-:Y:S01]  /*15a10*/  IMAD R38, R5, UR8, RZ ;  /* 0x0000000805267c24 */ /* 0x000fe2000f8e02ff */
[----:B------:R-:W-:-:S03]  /*15a20*/  SHF.R.S32.HI R5, RZ, 0x1f, R9 ;  /* 0x0000001fff057819 */ /* 0x000fc60000011409 */
[----:B------:R-:W-:Y:S01]  /*15a30*/  IMAD R38, R7, UR9, R38 ;  /* 0x0000000907267c24 */ /* 0x000fe2000f8e0226 */
[----:B------:R-:W-:Y:S02]  /*15a40*/  ULDC.64 UR8, c[0x0][0x230] ;  /* 0x00008c0000087ab9 */ /* 0x000fe40000000a00 */
[----:B------:R-:W-:Y:S02]  /*15a50*/  IMAD R40, R5, UR8, RZ ;  /* 0x0000000805287c24 */ /* 0x000fe4000f8e02ff */
[----:B------:R-:W-:Y:S02]  /*15a60*/  IMAD.IADD R49, R49, 0x1, R38 ;  /* 0x0000000131317824 */ /* 0x000fe400078e0226 */
[C---:B------:R-:W-:Y:S02]  /*15a70*/  IMAD R40, R9.reuse, UR9, R40 ;  /* 0x0000000909287c24 */ /* 0x040fe4000f8e0228 */
[----:B------:R-:W-:-:S04]  /*15a80*/  IMAD.WIDE.U32 R48, R9, UR8, R48 ;  /* 0x0000000809307c25 */ /* 0x000fc8000f8e0030 */
[----:B------:R-:W-:Y:S01]  /*15a90*/  IMAD.MOV.U32 R7, RZ, RZ, R48 ;  /* 0x000000ffff077224 */ /* 0x000fe200078e0030 */
[----:B------:R-:W-:Y:S01]  /*15aa0*/  IADD3 R42, R49, R40, RZ ;  /* 0x00000028312a7210 */ /* 0x000fe20007ffe0ff */
[----:B------:R-:W-:Y:S06]  /*15ab0*/  BRA `(.L_x_5305) ;  /* 0x00000000000c7947 */ /* 0x000fec0003800000 */
.L_x_5304:
[----:B------:R-:W2:Y:S02]  /*15ac0*/  LDC R7, c[0x0][0x248] ;  /* 0x00009200ff077b82 */ /* 0x000ea40000000800 */
[----:B--2---:R-:W-:-:S04]  /*15ad0*/  LEA R7, -R7, RZ, 0x6 ;  /* 0x000000ff07077211 */ /* 0x004fc800078e31ff */
[----:B------:R-:W-:-:S07]  /*15ae0*/  SHF.R.S32.HI R42, RZ, 0x1f, R7 ;  /* 0x0000001fff2a7819 */ /* 0x000fce0000011407 */
.L_x_5305:
[C---:B------:R-:W-:Y:S02]  /*15af0*/  LOP3.LUT P2, RZ, R214.reuse, 0x2, RZ, 0xc0, !PT ;  /* 0x00000002d6ff7812 */ /* 0x040fe4000784c0ff */
[----:B------:R-:W-:Y:S02]  /*15b00*/  LOP3.LUT P1, RZ, R214, 0x4, RZ, 0xc0, !PT ;  /* 0x00000004d6ff7812 */ /* 0x000fe4000782c0ff */
[C---:B------:R-:W-:Y:S02]  /*15b10*/  LEA R56, P4, R7.reuse, R212, 0x1 ;  /* 0x000000d407387211 */ /* 0x040fe400078808ff */
[----:B------:R-:W-:Y:S02]  /*15b20*/  IADD3 R5, P3, R206, R7, RZ ;  /* 0x00000007ce057210 */ /* 0x000fe40007f7e0ff */
[----:B------:R-:W-:Y:S02]  /*15b30*/  IADD3 R40, P0, R7, R142, RZ ;  /* 0x0000008e07287210 */ /* 0x000fe40007f1e0ff */
[----:B------:R-:W-:-:S02]  /*15b40*/  LOP3.LUT P5, RZ, R214, 0x1, RZ, 0xc0, !PT ;  /* 0x00000001d6ff7812 */ /* 0x000fc400078ac0ff */
[--C-:B------:R-:W-:Y:S01]  /*15b50*/  LEA.HI.X R57, R7, R213, R42.reuse, 0x1, P4 ;  /* 0x000000d507397211 */ /* 0x100fe200020f0c2a */
[----:B------:R-:W-:Y:S01]  /*15b60*/  IMAD.X R7, R205, 0x1, R42, P3 ;  /* 0x00000001cd077824 */ /* 0x000fe200018e062a */
[----:B------:R-:W-:Y:S01]  /*15b70*/  @P2 IADD3 R38, P3, R5, R142, RZ ;  /* 0x0000008e05262210 */ /* 0x000fe20007f7e0ff */
[--C-:B------:R-:W-:Y:S01]  /*15b80*/  IMAD.X R9, R42, 0x1, R141.reuse, P0 ;  /* 0x000000012a097824 */ /* 0x100fe200000e068d */
[C---:B------:R-:W-:Y:S02]  /*15b90*/  @P2 LEA R54, P4, R40.reuse, UR10, 0x1 ;  /* 0x0000000a28362c11 */ /* 0x040fe4000f8808ff */
[C---:B------:R-:W-:Y:S01]  /*15ba0*/  @P1 LEA R48, P0, R40.reuse, UR10, 0x1 ;  /* 0x0000000a28301c11 */ /* 0x040fe2000f8008ff */
[----:B------:R-:W-:Y:S01]  /*15bb0*/  @P2 IMAD.X R11, R7, 0x1, R141, P3 ;  /* 0x00000001070b2824 */ /* 0x000fe200018e068d */
[C-C-:B------:R-:W-:Y:S02]  /*15bc0*/  @P2 LEA.HI.X R55, R40.reuse, UR11, R9.reuse, 0x1, P4 ;  /* 0x0000000b28372c11 */ /* 0x140fe4000a0f0c09 */
[----:B------:R-:W-:Y:S01]  /*15bd0*/  @P1 LEA.HI.X R49, R40, UR11, R9, 0x1, P0 ;  /* 0x0000000b28311c11 */ /* 0x000fe200080f0c09 */
[----:B------:R-:W-:Y:S01]  /*15be0*/  @!PT LDS RZ, [RZ] ;  /* 0x00000000fffff984 */ /* 0x000fe20000000800 */
[----:B------:R-:W-:Y:S01]  /*15bf0*/  @!PT LDS RZ, [RZ] ;  /* 0x00000000fffff984 */ /* 0x000fe20000000800 */
[----:B------:R-:W-:Y:S01]  /*15c00*/  @!PT LDS RZ, [RZ] ;  /* 0x00000000fffff984 */ /* 0x000fe20000000800 */
[----:B------:R2:W-:Y:S01]  /*15c10*/  @P5 LDGSTS.E.BYPASS.LTC128B.128 [R208+0x6000], desc[UR6][R56.64] ;  /* 0x0600000038d05fae */ /* 0x0005e2000b901d46 */
[----:B------:R-:W-:-:S02]  /*15c20*/  IADD3 R9, P0, R206, R5, RZ ;  /* 0x00000005ce097210 */ /* 0x000fc40007f1e0ff */
[C---:B------:R-:W-:Y:S01]  /*15c30*/  @P2 LEA R50, P3, R38.reuse, UR10, 0x1 ;  /* 0x0000000a26322c11 */ /* 0x040fe2000f8608ff */
[----:B------:R2:W-:Y:S01]  /*15c40*/  @!P5 STS.128 [R208+0x6000], RZ ;  /* 0x006000ffd000d388 */ /* 0x0005e20000000c00 */
[----:B------:R-:W-:Y:S01]  /*15c50*/  @P5 LEA R52, P4, R5, R212, 0x1 ;  /* 0x000000d405345211 */ /* 0x000fe200078808ff */
[----:B------:R-:W-:Y:S01]  /*15c60*/  IMAD.X R140, R205, 0x1, R7, P0 ;  /* 0x00000001cd8c7824 */ /* 0x000fe200000e0607 */
[----:B------:R-:W-:Y:S01]  /*15c70*/  @P2 LEA.HI.X R51, R38, UR11, R11, 0x1, P3 ;  /* 0x0000000b26332c11 */ /* 0x000fe200098f0c0b */
[----:B------:R-:W-:Y:S01]  /*15c80*/  @!PT LDS RZ, [RZ] ;  /* 0x00000000fffff984 */ /* 0x000fe20000000800 */
[----:B------:R-:W-:Y:S01]  /*15c90*/  @!PT LDS RZ, [RZ] ;  /* 0x00000000fffff984 */ /* 0x000fe20000000800 */
[----:B------:R-:W-:Y:S01]  /*15ca0*/  @!PT LDS RZ, [RZ] ;  /* 0x00000000fffff984 */ /* 0x000fe20000000800 */
[----:B------:R2:W-:Y:S01]  /*15cb0*/  @P2 LDGSTS.E.BYPASS.LTC128B.128 [R208+0x8000], desc[UR6][R54.64+0x80] ;  /* 0x0800008036d02fae */ /* 0x0005e2000b901d46 */
[-C--:B------:R-:W-:Y:S02]  /*15cc0*/  @P1 IADD3 R38, P3, R5, R142.reuse, RZ ;  /* 0x0000008e05261210 */ /* 0x080fe40007f7e0ff */
[-C--:B------:R-:W-:Y:S01]  /*15cd0*/  @P2 IADD3 R40, P0, R9, R142.reuse, RZ ;  /* 0x0000008e09282210 */ /* 0x080fe20007f1e0ff */
[----:B------:R2:W-:Y:S01]  /*15ce0*/  @!P2 STS.128 [R208+0x8000], RZ ;  /* 0x008000ffd000a388 */ /* 0x0005e20000000c00 */
[----:B------:R-:W-:Y:S01]  /*15cf0*/  @P5 LEA.HI.X R53, R5, R213, R7, 0x1, P4 ;  /* 0x000000d505355211 */ /* 0x000fe200020f0c07 */
[--C-:B------:R-:W-:Y:S01]  /*15d00*/  @P1 IMAD.X R7, R7, 0x1, R141.reuse, P3 ;  /* 0x0000000107071824 */ /* 0x100fe200018e068d */
[----:B------:R-:W-:Y:S01]  /*15d10*/  @P1 LEA R58, P3, R38, UR10, 0x1 ;  /* 0x0000000a263a1c11 */ /* 0x000fe2000f8608ff */
[----:B------:R-:W-:Y:S01]  /*15d20*/  @P2 IMAD.X R11, R140, 0x1, R141, P0 ;  /* 0x000000018c0b2824 */ /* 0x000fe200000e068d */
[----:B------:R-:W-:Y:S01]  /*15d30*/  @P2 LEA R60, P4, R40, UR10, 0x1 ;  /* 0x0000000a283c2c11 */ /* 0x000fe2000f8808ff */
[----:B------:R-:W-:Y:S01]  /*15d40*/  @!PT LDS RZ, [RZ] ;  /* 0x00000000fffff984 */ /* 0x000fe20000000800 */
[----:B------:R-:W-:Y:S01]  /*15d50*/  @!PT LDS RZ, [RZ] ;  /* 0x00000000fffff984 */ /* 0x000fe20000000800 */
[----:B------:R-:W-:Y:S01]  /*15d60*/  @!PT LDS RZ, [RZ] ;  /* 0x00000000fffff984 */ /* 0x000fe20000000800 */
[----:B------:R2:W-:Y:S01]  /*15d70*/  @P1 LDGSTS.E.BYPASS.LTC128B.128 [R208+0xa000], desc[UR6][R48.64+0x100] ;  /* 0x0a00010030d01fae */ /* 0x0005e2000b901d46 */
[----:B------:R-:W-:-:S02]  /*15d80*/  @P1 IADD3 R5, P0, R9, R142, RZ ;  /* 0x0000008e09051210 */ /* 0x000fc40007f1e0ff */
[----:B------:R-:W-:Y:S01]  /*15d90*/  @P1 LEA.HI.X R59, R38, UR11, R7, 0x1, P3 ;  /* 0x0000000b263b1c11 */ /* 0x000fe200098f0c07 */
[----:B------:R2:W-:Y:S01]  /*15da0*/  @!P1 STS.128 [R208+0xa000], RZ ;  /* 0x00a000ffd0009388 */ /* 0x0005e20000000c00 */
[----:B------:R-:W-:Y:S01]  /*15db0*/  @P2 LEA.HI.X R61, R40, UR11, R11, 0x1, P4 ;  /* 0x0000000b283d2c11 */ /* 0x000fe2000a0f0c0b */
[----:B------:R-:W-:Y:S01]  /*15dc0*/  @P1 IMAD.X R38, R140, 0x1, R141, P0 ;  /* 0x000000018c261824 */ /* 0x000fe200000e068d */
[----:B------:R-:W-:Y:S01]  /*15dd0*/  @P5 LEA R64, P4, R9, R212, 0x1 ;  /* 0x000000d409405211 */ /* 0x000fe200078808ff */
[----:B------:R-:W-:Y:S01]  /*15de0*/  @!PT LDS RZ, [RZ] ;  /* 0x00000000fffff984 */ /* 0x000fe20000000800 */
[----:B------:R-:W-:Y:S01]  /*15df0*/  @!PT LDS RZ, [RZ] ;  /* 0x00000000fffff984 */ /* 0x000fe20000000800 */
[----:B------:R-:W-:Y:S01]  /*15e00*/  @!PT LDS RZ, [RZ] ;  /* 0x00000000fffff984 */ /* 0x000fe20000000800 */
[----:B------:R2:W-:Y:S01]  /*15e10*/  @P5 LDGSTS.E.BYPASS.LTC128B.128 [R208+0x6800], desc[UR6][R52.64] ;  /* 0x0680000034d05fae */ /* 0x0005e2000b901d46 */
[----:B------:R-:W-:Y:S02]  /*15e20*/  IADD3 R7, P3, R206, R9, RZ ;  /* 0x00000009ce077210 */ /* 0x000fe40007f7e0ff */
[----:B------:R-:W-:Y:S01]  /*15e30*/  @P1 LEA R40, P0, R5, UR10, 0x1 ;  /* 0x0000000a05281c11 */ /* 0x000fe2000f8008ff */
[----:B------:R2:W-:Y:S01]  /*15e40*/  @!P5 STS.128 [R208+0x6800], RZ ;  /* 0x006800ffd000d388 */ /* 0x0005e20000000c00 */
[--C-:B------:R-:W-:Y:S01]  /*15e50*/  @P5 LEA.HI.X R65, R9, R213, R140.reuse, 0x1, P4 ;  /* 0x000000d509415211 */ /* 0x100fe200020f0c8c */
[----:B------:R-:W-:Y:S01]  /*15e60*/  IMAD.X R140, R205, 0x1, R140, P3 ;  /* 0x00000001cd8c7824 */ /* 0x000fe200018e068c */
[----:B------:R-:W-:Y:S01]  /*15e70*/  @P1 LEA.HI.X R41, R5, UR11, R38, 0x1, P0 ;  /* 0x0000000b05291c11 */ /* 0x000fe200080f0c26 */
[----:B------:R-:W-:Y:S01]  /*15e80*/  @!PT LDS RZ, [RZ] ;  /* 0x00000000fffff984 */ /* 0x000fe20000000800 */
[----:B------:R-:W-:Y:S01]  /*15e90*/  @!PT LDS RZ, [RZ] ;  /* 0x00000000fffff984 */ /* 0x000fe20000000800 */
[----:B------:R-:W-:Y:S01]  /*15ea0*/  @!PT LDS RZ, [RZ] ;  /* 0x00000000fffff984 */ /* 0x000fe20000000800 */
[----:B------:R2:W-:Y:S01]  /*15eb0*/  @P2 LDGSTS.E.BYPASS.LTC128B.128 [R208+0x8800], desc[UR6][R50.64+0x80] ;  /* 0x0880008032d02fae */ /* 0x0005e2000b901d46 */
[----:B------:R-:W-:-:S02]  /*15ec0*/  @P2 IADD3 R5, P3, R7, R142, RZ ;  /* 0x0000008e07052210 */ /* 0x000fc40007f7e0ff */
[C---:B------:R-:W-:Y:S01]  /*15ed0*/  @P1 IADD3 R142, P0, R7.reuse, R142, RZ ;  /* 0x0000008e078e1210 */ /* 0x040fe20007f1e0ff */
[----:B------:R2:W-:Y:S01]  /*15ee0*/  @!P2 STS.128 [R208+0x8800], RZ ;  /* 0x008800ffd000a388 */ /* 0x0005e20000000c00 */
[----:B------:R-:W-:Y:S01]  /*15ef0*/  @P5 LEA R66, P4, R7, R212, 0x1 ;  /* 0x000000d407425211 */ /* 0x000fe200078808ff */
[C-C-:B------:R-:W-:Y:S01]  /*15f00*/  @P2 IMAD.X R38, R140.reuse, 0x1, R141.reuse, P3 ;  /* 0x000000018c262824 */ /* 0x140fe200018e068d */
[----:B------:R-:W-:Y:S01]  /*15f10*/  @P2 LEA R70, P3, R5, UR10, 0x1 ;  /* 0x0000000a05462c11 */ /* 0x000fe2000f8608ff */
[----:B------:R-:W-:Y:S01]  /*15f20*/  @!PT LDS RZ, [RZ] ;  /* 0x00000000fffff984 */ /* 0x000fe20000000800 */
[----:B------:R-:W-:Y:S01]  /*15f30*/  @!PT LDS RZ, [RZ] ;  /* 0x00000000fffff984 */ /* 0x000fe20000000800 */
[----:B------:R-:W-:Y:S01]  /*15f40*/  @!PT LDS RZ, [RZ] ;  /* 0x00000000fffff984 */ /* 0x000fe20000000800 */
[----:B------:R2:W-:Y:S01]  /*15f50*/  @P1 LDGSTS.E.BYPASS.LTC128B.128 [R208+0xa800], desc[UR6][R58.64+0x100] ;  /* 0x0a8001003ad01fae */ /* 0x0005e2000b901d46 */
[----:B------:R-:W-:Y:S01]  /*15f60*/  @P1 IMAD.X R141, R140, 0x1, R141, P0 ;  /* 0x000000018c8d1824 */ /* 0x000fe200000e068d */
[----:B------:R-:W-:Y:S01]  /*15f70*/  @P5 LEA.HI.X R67, R7, R213, R140, 0x1, P4 ;  /* 0x000000d507435211 */ /* 0x000fe200020f0c8c */
[----:B------:R-:W-:Y:S01]  /*15f80*/  IMAD.MOV.U32 R212, RZ, RZ, R56 ;  /* 0x000000ffffd47224 */ /* 0x000fe200078e0038 */
[----:B------:R2:W-:Y:S01]  /*15f90*/  @!P1 STS.128 [R208+0xa800], RZ ;  /* 0x00a800ffd0009388 */ /* 0x0005e20000000c00 */
[C---:B------:R-:W-:Y:S01]  /*15fa0*/  @P1 LEA R68, P0, R142.reuse, UR10, 0x1 ;  /* 0x0000000a8e441c11 */ /* 0x040fe2000f8008ff */
[----:B------:R-:W-:Y:S01]  /*15fb0*/  IMAD.MOV.U32 R213, RZ, RZ, R57 ;  /* 0x000000ffffd57224 */ /* 0x000fe200078e0039 */
[----:B------:R-:W-:Y:S01]  /*15fc0*/  @P2 LEA.HI.X R71, R5, UR11, R38, 0x1, P3 ;  /* 0x0000000b05472c11 */ /* 0x000fe200098f0c26 */
        /* <DEDUP_REMOVED lines=32> */
.L_x_5303:
[----:B------:R-:W-:Y:S01]  /*161d0*/  LEA R43, R43, UR12, 0x1 ;  /* 0x0000000c2b2b7c11 */ /* 0x000fe2000f8e08ff */
[----:B------:R-:W-:Y:S01]  /*161e0*/  ULDC UR6, c[0x0][0x2ec] ;  /* 0x0000bb0000067ab9 */ /* 0x000fe20000000800 */
[----:B------:R-:W-:Y:S02]  /*161f0*/  IADD3 R5, R134, R0, -R207 ;  /* 0x0000000086057210 */ /* 0x000fe40007ffe8cf */
[CC--:B------:R-:W-:Y:S01]  /*16200*/  ISETP.GE.AND P1, PT, R43.reuse, R134.reuse, PT ;  /* 0x000000862b00720c */ /* 0x0c0fe20003f26270 */
[----:B--2---:R-:W-:Y:S01]  /*16210*/  VIADD R51, R43, 0x8 ;  /* 0x000000082b337836 */ /* 0x004fe20000000000 */
[----:B------:R-:W-:Y:S01]  /*16220*/  LEA R200, R47, UR5, 0x1 ;  /* 0x000000052fc87c11 */ /* 0x000fe2000f8e08ff */
[C---:B------:R-:W-:Y:S02]  /*16230*/  IMAD.IADD R40, R5.reuse, 0x1, -R43 ;  /* 0x0000000105287824 */ /* 0x040fe400078e0a2b */
[----:B------:R-:W-:Y:S01]  /*16240*/  IMAD.IADD R38, R5, 0x1, -R51 ;  /* 0x0000000105267824 */ /* 0x000fe200078e0a33 */
[----:B------:R-:W-:Y:S01]  /*16250*/  ISETP.GE.AND P6, PT, R51, R134, PT ;  /* 0x000000863300720c */ /* 0x000fe20003fc6270 */
[C---:B------:R-:W-:Y:S01]  /*16260*/  VIADD R57, R43.reuse, 0x9 ;  /* 0x000000092b397836 */ /* 0x040fe20000000000 */
[----:B------:R-:W-:Y:S01]  /*16270*/  IABS R40, R40 ;  /* 0x0000002800287213 */ /* 0x000fe20000000000 */
[C---:B------:R-:W-:Y:S01]  /*16280*/  VIADD R41, R43.reuse, 0x11 ;  /* 0x000000112b297836 */ /* 0x040fe20000000000 */
[----:B------:R-:W-:Y:S01]  /*16290*/  IABS R38, R38 ;  /* 0x0000002600267213 */ /* 0x000fe20000000000 */
[C---:B------:R-:W-:Y:S01]  /*162a0*/  VIADD R9, R43.reuse, 0x19 ;  /* 0x000000192b097836 */ /* 0x040fe20000000000 */
[----:B------:R-:W-:Y:S01]  /*162b0*/  I2FP.F32.S32 R40, R40 ;  /* 0x0000002800287245 */ /* 0x000fe20000201400 */
[----:B------:R-:W-:Y:S01]  /*162c0*/  VIADD R11, R43, 0x18 ;  /* 0x000000182b0b7836 */ /* 0x000fe20000000000 */
[----:B------:R-:W-:Y:S01]  /*162d0*/  I2FP.F32.S32 R38, R38 ;  /* 0x0000002600267245 */ /* 0x000fe20000201400 */
[----:B------:R-:W-:Y:S01]  /*162e0*/  IMAD.IADD R39, R5, 0x1, -R57 ;  /* 0x0000000105277824 */ /* 0x000fe200078e0a39 */
[----:B------:R-:W-:Y:S01]  /*162f0*/  ISETP.GE.AND P3, PT, R41, R134, PT ;  /* 0x000000862900720c */ /* 0x000fe20003f66270 */
[----:B------:R-:W-:-:S02]  /*16300*/  VIADD R49, R43, 0x10 ;  /* 0x000000102b317836 */ /* 0x000fc40000000000 */
[----:B------:R-:W-:Y:S01]  /*16310*/  FFMA.FTZ R3, R40, -UR4, R3 ;  /* 0x8000000428037c23 */ /* 0x000fe20008010003 */
[----:B------:R-:W-:Y:S01]  /*16320*/  FFMA.FTZ R21, R38, -UR4, R21 ;  /* 0x8000000426157c23 */ /* 0x000fe20008010015 */
[C---:B------:R-:W-:Y:S01]  /*16330*/  IMAD.IADD R15, R5.reuse, 0x1, -R41 ;  /* 0x00000001050f7824 */ /* 0x040fe200078e0a29 */
[----:B------:R-:W-:Y:S01]  /*16340*/  IABS R39, R39 ;  /* 0x0000002700277213 */ /* 0x000fe20000000000 */
[----:B------:R-:W-:Y:S01]  /*16350*/  IMAD.IADD R55, R5, 0x1, -R9 ;  /* 0x0000000105377824 */ /* 0x000fe200078e0a09 */
[----:B------:R-:W-:Y:S01]  /*16360*/  FSEL R3, R3, -INF , !P1 ;  /* 0xff80000003037808 */ /* 0x000fe20004800000 */
[C---:B------:R-:W-:Y:S01]  /*16370*/  IMAD.IADD R38, R5.reuse, 0x1, -R11 ;  /* 0x0000000105267824 */ /* 0x040fe200078e0a0b */
[----:B------:R-:W-:Y:S01]  /*16380*/  IABS R15, R15 ;  /* 0x0000000f000f7213 */ /* 0x000fe20000000000 */
[----:B------:R-:W-:Y:S01]  /*16390*/  IMAD.IADD R40, R5, 0x1, -R49 ;  /* 0x0000000105287824 */ /* 0x000fe200078e0a31 */
[----:B------:R-:W-:Y:S01]  /*163a0*/  IABS R55, R55 ;  /* 0x0000003700377213 */ /* 0x000fe20000000000 */
[----:B------:R-:W-:Y:S01]  /*163b0*/  VIADD R53, R43, 0x1 ;  /* 0x000000012b357836 */ /* 0x000fe20000000000 */
[----:B------:R-:W-:Y:S01]  /*163c0*/  IABS R38, R38 ;  /* 0x0000002600267213 */ /* 0x000fe20000000000 */
[--C-:B------:R-:W-:Y:S01]  /*163d0*/  IMAD R198, R46, 0x2, R200.reuse ;  /* 0x000000022ec67824 */ /* 0x100fe200078e02c8 */
[----:B------:R-:W-:Y:S01]  /*163e0*/  I2FP.F32.S32 R39, R39 ;  /* 0x0000002700277245 */ /* 0x000fe20000201400 */
[----:B------:R-:W-:Y:S01]  /*163f0*/  IMAD.IADD R37, R5, 0x1, -R53 ;  /* 0x0000000105257824 */ /* 0x000fe200078e0a35 */
[----:B------:R-:W-:Y:S01]  /*16400*/  IABS R40, R40 ;  /* 0x0000002800287213 */ /* 0x000fe20000000000 */
[----:B------:R-:W-:Y:S01]  /*16410*/  IMAD R163, R45, 0x2, R200 ;  /* 0x000000022da37824 */ /* 0x000fe200078e02c8 */
[----:B------:R-:W-:Y:S01]  /*16420*/  I2FP.F32.S32 R15, R15 ;  /* 0x0000000f000f7245 */ /* 0x000fe20000201400 */
[----:B------:R-:W-:Y:S01]  /*16430*/  FFMA.FTZ R39, R39, -UR4, R28 ;  /* 0x8000000427277c23 */ /* 0x000fe2000801001c */
[----:B------:R-:W-:Y:S01]  /*16440*/  I2FP.F32.S32 R55, R55 ;  /* 0x0000003700377245 */ /* 0x000fe20000201400 */
[----:B------:R-:W-:Y:S01]  /*16450*/  VIADD R28, R5, 0x8 ;  /* 0x00000008051c7836 */ /* 0x000fe20000000000 */
[----:B------:R-:W-:Y:S01]  /*16460*/  I2FP.F32.S32 R38, R38 ;  /* 0x0000002600267245 */ /* 0x000fe20000201400 */
[----:B------:R-:W-:Y:S01]  /*16470*/  FFMA.FTZ R30, R15, -UR4, R30 ;  /* 0x800000040f1e7c23 */ /* 0x000fe2000801001e */
[----:B------:R-:W-:Y:S01]  /*16480*/  I2FP.F32.S32 R40, R40 ;  /* 0x0000002800287245 */ /* 0x000fe20000201400 */
[----:B-1----:R-:W-:Y:S01]  /*16490*/  FFMA.FTZ R36, R55, -UR4, R36 ;  /* 0x8000000437247c23 */ /* 0x002fe20008010024 */
[----:B------:R-:W-:-:S02]  /*164a0*/  VIADD R55, R43, 0x20 ;  /* 0x000000202b377836 */ /* 0x000fc40000000000 */
[----:B------:R-:W-:Y:S01]  /*164b0*/  FFMA.FTZ R15, R38, -UR4, R31 ;  /* 0x80000004260f7c23 */ /* 0x000fe2000801001f */
[----:B------:R-:W-:Y:S02]  /*164c0*/  IMAD.IADD R31, R28, 0x1, -R53 ;  /* 0x000000011c1f7824 */ /* 0x000fe400078e0a35 */
        /* <DEDUP_REMOVED lines=11> */
[----:B------:R-:W-:Y:S01]  /*16580*/  VIADD R51, R43, 0x29 ;  /* 0x000000292b337836 */ /* 0x000fe20000000000 */
[----:B------:R-:W-:Y:S01]  /*16590*/  IABS R29, R29 ;  /* 0x0000001d001d7213 */ /* 0x000fe20000000000 */
[----:B------:R-:W-:Y:S01]  /*165a0*/  LDSM.16.MT88.4 R112, [R198+0xc000] ;  /* 0x00c00000c670783b */ /* 0x000fe20000004200 */
[----:B------:R-:W-:Y:S01]  /*165b0*/  I2FP.F32.S32 R31, R31 ;  /* 0x0000001f001f7245 */ /* 0x000fe20000201400 */
[----:B------:R-:W-:Y:S01]  /*165c0*/  FFMA.FTZ R37, R37, -UR4, R44 ;  /* 0x8000000425257c23 */ /* 0x000fe2000801002c */
[----:B------:R-:W-:Y:S01]  /*165d0*/  I2FP.F32.S32 R42, R42 ;  /* 0x0000002a002a7245 */ /* 0x000fe20000201400 */
[----:B------:R-:W-:Y:S01]  /*165e0*/  IMAD R197, R45, 0x2, R198 ;  /* 0x000000022dc57824 */ /* 0x000fe200078e02c6 */
[----:B------:R-:W-:Y:S01]  /*165f0*/  I2FP.F32.S32 R40, R40 ;  /* 0x0000002800287245 */ /* 0x000fe20000201400 */
[----:B------:R-:W-:Y:S01]  /*16600*/  FFMA.FTZ R20, R31, -UR4, R20 ;  /* 0x800000041f147c23 */ /* 0x000fe20008010014 */
[----:B------:R-:W-:Y:S01]  /*16610*/  I2FP.F32.S32 R29, R29 ;  /* 0x0000001d001d7245 */ /* 0x000fe20000201400 */
[----:B------:R-:W-:Y:S01]  /*16620*/  FFMA.FTZ R157, R42, -UR4, R19 ;  /* 0x800000042a9d7c23 */ /* 0x000fe20008010013 */
[----:B------:R-:W-:Y:S01]  /*16630*/  ISETP.GE.AND P0, PT, R53, R134, PT ;  /* 0x000000863500720c */ /* 0x000fe20003f06270 */
[----:B------:R-:W-:Y:S01]  /*16640*/  FFMA.FTZ R40, R40, -UR4, R63 ;  /* 0x8000000428287c23 */ /* 0x000fe2000801003f */
[----:B------:R-:W-:Y:S01]  /*16650*/  IABS R38, R38 ;  /* 0x0000002600267213 */ /* 0x000fe20000000000 */
[----:B------:R-:W-:Y:S01]  /*16660*/  FFMA.FTZ R42, R29, -UR4, R22 ;  /* 0x800000041d2a7c23 */ /* 0x000fe20008010016 */
[----:B------:R-:W-:Y:S01]  /*16670*/  FSEL R37, R37, -INF , !P0 ;  /* 0xff80000025257808 */ /* 0x000fe20004000000 */
[----:B------:R-:W-:Y:S01]  /*16680*/  VIADD R53, R43, 0x30 ;  /* 0x000000302b357836 */ /* 0x000fe20000000000 */
[----:B------:R-:W-:Y:S01]  /*16690*/  FSEL R29, R20, -INF , !P0 ;  /* 0xff800000141d7808 */ /* 0x000fe20004000000 */
[----:B------:R-:W-:Y:S01]  /*166a0*/  IMAD.IADD R22, R5, 0x1, -R51 ;  /* 0x0000000105167824 */ /* 0x000fe200078e0a33 */
[-C--:B------:R-:W-:Y:S01]  /*166b0*/  ISETP.GE.AND P0, PT, R55, R134.reuse, PT ;  /* 0x000000863700720c */ /* 0x080fe20003f06270 */
[----:B------:R-:W-:Y:S01]  /*166c0*/  IMAD.IADD R55, R28, 0x1, -R55 ;  /* 0x000000011c377824 */ /* 0x000fe200078e0a37 */
[----:B------:R-:W-:Y:S01]  /*166d0*/  FSEL R31, R40, -INF , !P1 ;  /* 0xff800000281f7808 */ /* 0x000fe20004800000 */
[----:B------:R-:W-:Y:S01]  /*166e0*/  LDSM.16.MT88.4 R64, [R197+0xe000] ;  /* 0x00e00000c540783b */ /* 0x000fe20000004200 */
[-C--:B------:R-:W-:Y:S01]  /*166f0*/  ISETP.GE.AND P4, PT, R49, R134.reuse, PT ;  /* 0x000000863100720c */ /* 0x080fe20003f86270 */
[C---:B------:R-:W-:Y:S01]  /*16700*/  IMAD.IADD R49, R28.reuse, 0x1, -R49 ;  /* 0x000000011c317824 */ /* 0x040fe200078e0a31 */
[-C--:B------:R-:W-:Y:S01]  /*16710*/  ISETP.GE.AND P2, PT, R11, R134.reuse, PT ;  /* 0x000000860b00720c */ /* 0x080fe20003f46270 */
[C---:B------:R-:W-:Y:S01]  /*16720*/  IMAD.IADD R11, R28.reuse, 0x1, -R11 ;  /* 0x000000011c0b7824 */ /* 0x040fe200078e0a0b */
[----:B------:R-:W-:Y:S01]  /*16730*/  ISETP.GE.AND P1, PT, R9, R134, PT ;  /* 0x000000860900720c */ /* 0x000fe20003f26270 */
[----:B------:R-:W-:Y:S01]  /*16740*/  IMAD.IADD R9, R28, 0x1, -R9 ;  /* 0x000000011c097824 */ /* 0x000fe200078e0a09 */
[----:B------:R-:W-:Y:S01]  /*16750*/  IABS R55, R55 ;  /* 0x0000003700377213 */ /* 0x000fe20000000000 */
[----:B------:R-:W-:Y:S01]  /*16760*/  LDSM.16.MT88.4 R72, [R200+0x10000] ;  /* 0x01000000c848783b */ /* 0x000fe20000004200 */
[----:B------:R-:W-:-:S02]  /*16770*/  I2FP.F32.S32 R38, R38 ;  /* 0x0000002600267245 */ /* 0x000fc40000201400 */
[----:B------:R-:W-:Y:S01]  /*16780*/  IABS R41, R41 ;  /* 0x0000002900297213 */ /* 0x000fe20000000000 */
[----:B------:R-:W-:Y:S01]  /*16790*/  LDSM.16.MT88.4 R80, [R198+0x10000] ;  /* 0x01000000c650783b */ /* 0x000fe20000004200 */
[----:B------:R-:W-:Y:S01]  /*167a0*/  IABS R49, R49 ;  /* 0x0000003100317213 */ /* 0x000fe20000000000 */
[----:B------:R-:W-:Y:S01]  /*167b0*/  FFMA.FTZ R19, R38, -UR4, R23 ;  /* 0x8000000426137c23 */ /* 0x000fe20008010017 */
[----:B------:R-:W-:Y:S01]  /*167c0*/  IABS R11, R11 ;  /* 0x0000000b000b7213 */ /* 0x000fe20000000000 */
[----:B------:R-:W-:Y:S01]  /*167d0*/  LDSM.16.MT88.4 R104, [R163+0xc000] ;  /* 0x00c00000a368783b */ /* 0x000fe20000004200 */
[----:B------:R-:W-:Y:S02]  /*167e0*/  IABS R9, R9 ;  /* 0x0000000900097213 */ /* 0x000fe40000000000 */
[----:B------:R-:W-:Y:S01]  /*167f0*/  I2FP.F32.S32 R55, R55 ;  /* 0x0000003700377245 */ /* 0x000fe20000201400 */
[----:B------:R-:W-:Y:S01]  /*16800*/  LDSM.16.MT88.4 R120, [R200+0xc000] ;  /* 0x00c00000c878783b */ /* 0x000fe20000004200 */
[----:B------:R-:W-:-:S02]  /*16810*/  I2FP.F32.S32 R20, R41 ;  /* 0x0000002900147245 */ /* 0x000fc40000201400 */
[----:B------:R-:W-:Y:S01]  /*16820*/  I2FP.F32.S32 R49, R49 ;  /* 0x0000003100317245 */ /* 0x000fe20000201400 */
[----:B------:R-:W-:Y:S01]  /*16830*/  FFMA.FTZ R161, R55, -UR4, R32 ;  /* 0x8000000437a17c23 */ /* 0x000fe20008010020 */
[----:B------:R-:W-:Y:S01]  /*16840*/  I2FP.F32.S32 R23, R11 ;  /* 0x0000000b00177245 */ /* 0x000fe20000201400 */
[----:B------:R-:W-:Y:S01]  /*16850*/  VIADD R55, R43, 0x21 ;  /* 0x000000212b377836 */ /* 0x000fe20000000000 */
[----:B------:R-:W-:Y:S01]  /*16860*/  I2FP.F32.S32 R44, R9 ;  /* 0x00000009002c7245 */ /* 0x000fe20000201400 */
[----:B------:R-:W-:Y:S01]  /*16870*/  FFMA.FTZ R9, R20, -UR4, R17 ;  /* 0x8000000414097c23 */ /* 0x000fe20008010011 */
[-C--:B------:R-:W-:Y:S01]  /*16880*/  ISETP.GE.AND P5, PT, R57, R134.reuse, PT ;  /* 0x000000863900720c */ /* 0x080fe20003fa6270 */
[----:B------:R-:W-:Y:S02]  /*16890*/  VIADD R17, R43, 0x28 ;  /* 0x000000282b117836 */ /* 0x000fe40000000000 */
[----:B------:R-:W-:Y:S01]  /*168a0*/  FFMA.FTZ R11, R49, -UR4, R16 ;  /* 0x80000004310b7c23 */ /* 0x000fe20008010010 */
[----:B------:R-:W-:Y:S01]  /*168b0*/  FFMA.FTZ R50, R23, -UR4, R18 ;  /* 0x8000000417327c23 */ /* 0x000fe20008010012 */
[----:B------:R-:W-:Y:S01]  /*168c0*/  FFMA.FTZ R44, R44, -UR4, R13 ;  /* 0x800000042c2c7c23 */ /* 0x000fe2000801000d */
[----:B------:R-:W-:Y:S01]  /*168d0*/  VIADD R13, R43, 0x31 ;  /* 0x000000312b0d7836 */ /* 0x000fe20000000000 */
[----:B------:R-:W-:Y:S01]  /*168e0*/  FSEL R41, R21, -INF , !P6 ;  /* 0xff80000015297808 */ /* 0x000fe20007000000 */
[----:B------:R-:W-:Y:S01]  /*168f0*/  VIADD R49, R43, 0x38 ;  /* 0x000000382b317836 */ /* 0x000fe20000000000 */
[----:B------:R-:W-:Y:S01]  /*16900*/  FSEL R39, R39, -INF , !P5 ;  /* 0xff80000027277808 */ /* 0x000fe20006800000 */
[----:B------:R-:W-:Y:S01]  /*16910*/  VIADD R43, R43, 0x39 ;  /* 0x000000392b2b7836 */ /* 0x000fe20000000000 */
[----:B------:R-:W-:Y:S01]  /*16920*/  FSEL R21, R19, -INF , !P5 ;  /* 0xff80000013157808 */ /* 0x000fe20006800000 */
[----:B------:R-:W-:Y:S01]  /*16930*/  IMAD.IADD R38, R5, 0x1, -R55 ;  /* 0x0000000105267824 */ /* 0x000fe200078e0a37 */
[-C--:B------:R-:W-:Y:S01]  /*16940*/  ISETP.GE.AND P5, PT, R17, R134.reuse, PT ;  /* 0x000000861100720c */ /* 0x080fe20003fa6270 */
[--C-:B------:R-:W-:Y:S01]  /*16950*/  IMAD.IADD R32, R5, 0x1, -R17.reuse ;  /* 0x0000000105207824 */ /* 0x100fe200078e0a11 */
[----:B------:R-:W-:Y:S01]  /*16960*/  FSEL R19, R7, -INF , !P4 ;  /* 0xff80000007137808 */ /* 0x000fe20006000000 */
[----:B------:R-:W-:Y:S01]  /*16970*/  IMAD.IADD R48, R28, 0x1, -R17 ;  /* 0x000000011c307824 */ /* 0x000fe200078e0a11 */
[----:B------:R-:W-:Y:S01]  /*16980*/  FSEL R17, R30, -INF , !P3 ;  /* 0xff8000001e117808 */ /* 0x000fe20005800000 */
[----:B------:R-:W-:Y:S01]  /*16990*/  IMAD.IADD R20, R5, 0x1, -R53 ;  /* 0x0000000105147824 */ /* 0x000fe200078e0a35 */
[----:B------:R-:W-:Y:S01]  /*169a0*/  FSEL R15, R15, -INF , !P2 ;  /* 0xff8000000f0f7808 */ /* 0x000fe20005000000 */
[C---:B------:R-:W-:Y:S01]  /*169b0*/  IMAD.IADD R18, R5.reuse, 0x1, -R13 ;  /* 0x0000000105127824 */ /* 0x040fe200078e0a0d */
[----:B------:R-:W-:Y:S01]  /*169c0*/  FSEL R7, R50, -INF , !P2 ;  /* 0xff80000032077808 */ /* 0x000fe20005000000 */
[----:B------:R-:W-:Y:S01]  /*169d0*/  IMAD.IADD R16, R5, 0x1, -R49 ;  /* 0x0000000105107824 */ /* 0x000fe200078e0a31 */
[----:B------:R-:W-:Y:S01]  /*169e0*/  ISETP.GE.AND P2, PT, R13, R134, PT ;  /* 0x000000860d00720c */ /* 0x000fe20003f46270 */
[----:B------:R-:W-:Y:S01]  /*169f0*/  IMAD.IADD R40, R5, 0x1, -R43 ;  /* 0x0000000105287824 */ /* 0x000fe200078e0a2b */
[----:B------:R-:W-:Y:S01]  /*16a00*/  FSEL R11, R11, -INF , !P4 ;  /* 0xff8000000b0b7808 */ /* 0x000fe20006000000 */
[----:B------:R-:W-:Y:S01]  /*16a10*/  IMAD.IADD R30, R28, 0x1, -R13 ;  /* 0x000000011c1e7824 */ /* 0x000fe200078e0a0d */
[----:B------:R-:W-:Y:S01]  /*16a20*/  FSEL R9, R9, -INF , !P3 ;  /* 0xff80000009097808 */ /* 0x000fe20005800000 */
[----:B------:R-:W-:Y:S01]  /*16a30*/  LDSM.16.MT88.4 R100, [R197+0xc000] ;  /* 0x00c00000c564783b */ /* 0x000fe20000004200 */
[----:B------:R-:W-:-:S02]  /*16a40*/  FSEL R13, R36, -INF , !P1 ;  /* 0xff800000240d7808 */ /* 0x000fc40004800000 */
[----:B------:R-:W-:Y:S01]  /*16a50*/  FSEL R5, R44, -INF , !P1 ;  /* 0xff8000002c057808 */ /* 0x000fe20004800000 */
[----:B------:R-:W-:Y:S01]  /*16a60*/  LDSM.16.MT88.4 R88, [R163+0x10000] ;  /* 0x01000000a358783b */ /* 0x000fe20000004200 */
[----:B------:R-:W-:Y:S02]  /*16a70*/  IABS R38, R38 ;  /* 0x0000002600267213 */ /* 0x000fe40000000000 */
[----:B------:R-:W-:Y:S01]  /*16a80*/  FSEL R23, R42, -INF , !P6 ;  /* 0xff8000002a177808 */ /* 0x000fe20007000000 */
[C---:B------:R-:W-:Y:S01]  /*16a90*/  IMAD.IADD R42, R28.reuse, 0x1, -R55 ;  /* 0x000000011c2a7824 */ /* 0x040fe200078e0a37 */
[-C--:B------:R-:W-:Y:S01]  /*16aa0*/  ISETP.GE.AND P4, PT, R51, R134.reuse, PT ;  /* 0x000000863300720c */ /* 0x080fe20003f86270 */
[C---:B------:R-:W-:Y:S01]  /*16ab0*/  IMAD.IADD R51, R28.reuse, 0x1, -R51 ;  /* 0x000000011c337824 */ /* 0x040fe200078e0a33 */
[-C--:B------:R-:W-:Y:S01]  /*16ac0*/  ISETP.GE.AND P3, PT, R53, R134.reuse, PT ;  /* 0x000000863500720c */ /* 0x080fe20003f66270 */
[C---:B------:R-:W-:Y:S01]  /*16ad0*/  IMAD.IADD R53, R28.reuse, 0x1, -R53 ;  /* 0x000000011c357824 */ /* 0x040fe200078e0a35 */
[-C--:B------:R-:W-:Y:S01]  /*16ae0*/  ISETP.GE.AND P1, PT, R49, R134.reuse, PT ;  /* 0x000000863100720c */ /* 0x080fe20003f26270 */
[C---:B------:R-:W-:Y:S01]  /*16af0*/  IMAD.IADD R49, R28.reuse, 0x1, -R49 ;  /* 0x000000011c317824 */ /* 0x040fe200078e0a31 */
[----:B------:R-:W-:Y:S01]  /*16b00*/  FSEL R157, R157, -INF , !P0 ;  /* 0xff8000009d9d7808 */ /* 0x000fe20004000000 */
[----:B------:R-:W-:Y:S01]  /*16b10*/  IMAD.IADD R28, R28, 0x1, -R43 ;  /* 0x000000011c1c7824 */ /* 0x000fe200078e0a2b */
[----:B------:R-:W-:Y:S01]  /*16b20*/  FSEL R161, R161, -INF , !P0 ;  /* 0xff800000a1a17808 */ /* 0x000fe20004000000 */
[----:B------:R-:W-:Y:S01]  /*16b30*/  LDSM.16.MT88.4 R140, [R197+0x10000] ;  /* 0x01000000c58c783b */ /* 0x000fe20000004200 */
[----:B------:R-:W-:-:S02]  /*16b40*/  ISETP.GE.AND P0, PT, R43, R134, PT ;  /* 0x000000862b00720c */ /* 0x000fc40003f06270 */
[----:B------:R-:W-:Y:S01]  /*16b50*/  I2FP.F32.S32 R43, R38 ;  /* 0x00000026002b7245 */ /* 0x000fe20000201400 */
[----:B------:R-:W-:Y:S01]  /*16b60*/  LDSM.16.MT88.4 R136, [R200+0xc800] ;  /* 0x00c80000c888783b */ /* 0x000fe20000004200 */
[----:B------:R-:W-:Y:S02]  /*16b70*/  IABS R18, R18 ;  /* 0x0000001200127213 */ /* 0x000fe40000000000 */
[----:B------:R-:W-:Y:S01]  /*16b80*/  IABS R16, R16 ;  /* 0x0000001000107213 */ /* 0x000fe20000000000 */
[----:B------:R-:W-:Y:S01]  /*16b90*/  FFMA.FTZ R12, R43, -UR4, R12 ;  /* 0x800000042b0c7c23 */ /* 0x000fe2000801000c */
[----:B------:R-:W-:Y:S02]  /*16ba0*/  I2FP.F32.S32 R43, R18 ;  /* 0x00000012002b7245 */ /* 0x000fe40000201400 */
[----:B------:R-:W-:Y:S02]  /*16bb0*/  FMNMX.FTZ R18, R31, R29, !PT ;  /* 0x0000001d1f127209 */ /* 0x000fe40007810000 */
[----:B------:R-:W-:Y:S01]  /*16bc0*/  IABS R32, R32 ;  /* 0x0000002000207213 */ /* 0x000fe20000000000 */
[----:B------:R-:W-:Y:S01]  /*16bd0*/  FFMA.FTZ R10, R43, -UR4, R10 ;  /* 0x800000042b0a7c23 */ /* 0x000fe2000801000a */
[----:B------:R-:W-:-:S02]  /*16be0*/  I2FP.F32.S32 R43, R16 ;  /* 0x00000010002b7245 */ /* 0x000fc40000201400 */
[----:B------:R-:W-:Y:S02]  /*16bf0*/  FMNMX.FTZ R16, R3, R37, !PT ;  /* 0x0000002503107209 */ /* 0x000fe40007810000 */
[----:B------:R-:W-:Y:S01]  /*16c00*/  FMNMX.FTZ R18, R23, R18, !PT ;  /* 0x0000001217127209 */ /* 0x000fe20007810000 */
[----:B------:R-:W-:Y:S01]  /*16c10*/  FFMA.FTZ R34, R43, -UR4, R34 ;  /* 0x800000042b227c23 */ /* 0x000fe20008010022 */
[----:B------:R-:W-:Y:S02]  /*16c20*/  FMNMX.FTZ R16, R41, R16, !PT ;  /* 0x0000001029107209 */ /* 0x000fe40007810000 */
[----:B------:R-:W-:Y:S02]  /*16c30*/  ISETP.GE.AND P6, PT, R55, R134, PT ;  /* 0x000000863700720c */ /* 0x000fe40003fc6270 */
[----:B------:R-:W-:Y:S02]  /*16c40*/  FMNMX.FTZ R16, R39, R16, !PT ;  /* 0x0000001027107209 */ /* 0x000fe40007810000 */
[----:B------:R-:W-:-:S02]  /*16c50*/  IABS R22, R22 ;  /* 0x0000001600167213 */ /* 0x000fc40000000000 */
[----:B------:R-:W-:Y:S02]  /*16c60*/  FMNMX.FTZ R16, R19, R16, !PT ;  /* 0x0000001013107209 */ /* 0x000fe40007810000 */
[----:B------:R-:W-:Y:S02]  /*16c70*/  I2FP.F32.S32 R55, R32 ;  /* 0x0000002000377245 */ /* 0x000fe40000201400 */
[----:B------:R-:W-:Y:S02]  /*16c80*/  FMNMX.FTZ R16, R17, R16, !PT ;  /* 0x0000001011107209 */ /* 0x000fe40007810000 */
[----:B------:R-:W-:Y:S01]  /*16c90*/  FMNMX.FTZ R18, R21, R18, !PT ;  /* 0x0000001215127209 */ /* 0x000fe20007810000 */
[----:B------:R-:W-:Y:S01]  /*16ca0*/  FFMA.FTZ R4, R55, -UR4, R4 ;  /* 0x8000000437047c23 */ /* 0x000fe20008010004 */
[----:B------:R-:W-:Y:S02]  /*16cb0*/  FMNMX.FTZ R16, R15, R16, !PT ;  /* 0x000000100f107209 */ /* 0x000fe40007810000 */
[----:B------:R-:W-:-:S02]  /*16cc0*/  IABS R20, R20 ;  /* 0x0000001400147213 */ /* 0x000fc40000000000 */
[----:B------:R-:W-:Y:S02]  /*16cd0*/  FMNMX.FTZ R16, R13, R16, !PT ;  /* 0x000000100d107209 */ /* 0x000fe40007810000 */
[----:B------:R-:W-:Y:S02]  /*16ce0*/  I2FP.F32.S32 R57, R22 ;  /* 0x0000001600397245 */ /* 0x000fe40000201400 */
[----:B------:R-:W-:Y:S02]  /*16cf0*/  FSEL R221, R12, -INF , !P6 ;  /* 0xff8000000cdd7808 */ /* 0x000fe40007000000 */
[----:B------:R-:W-:Y:S01]  /*16d00*/  FMNMX.FTZ R16, R157, R16, !PT ;  /* 0x000000109d107209 */ /* 0x000fe20007810000 */
[----:B------:R-:W-:Y:S01]  /*16d10*/  FFMA.FTZ R24, R57, -UR4, R24 ;  /* 0x8000000439187c23 */ /* 0x000fe20008010018 */
[----:B------:R-:W-:Y:S02]  /*16d20*/  FMNMX.FTZ R18, R11, R18, !PT ;  /* 0x000000120b127209 */ /* 0x000fe40007810000 */
[----:B------:R-:W-:-:S02]  /*16d30*/  I2FP.F32.S32 R59, R20 ;  /* 0x00000014003b7245 */ /* 0x000fc40000201400 */
[----:B------:R-:W-:Y:S02]  /*16d40*/  IABS R42, R42 ;  /* 0x0000002a002a7213 */ /* 0x000fe40000000000 */
[----:B------:R-:W-:Y:S01]  /*16d50*/  FSEL R159, R4, -INF , !P5 ;  /* 0xff800000049f7808 */ /* 0x000fe20006800000 */
[----:B------:R-:W-:Y:S01]  /*16d60*/  FFMA.FTZ R8, R59, -UR4, R8 ;  /* 0x800000043b087c23 */ /* 0x000fe20008010008 */
[----:B------:R-:W-:Y:S01]  /*16d70*/  FMNMX.FTZ R16, R221, R16, !PT ;  /* 0x00000010dd107209 */ /* 0x000fe20007810000 */
[----:B------:R-:W-:Y:S01]  /*16d80*/  LDSM.16.MT88.4 R56, [R163+0xe000] ;  /* 0x00e00000a338783b */ /* 0x000fe20000004200 */
[----:B------:R-:W-:Y:S02]  /*16d90*/  FMNMX.FTZ R18, R9, R18, !PT ;  /* 0x0000001209127209 */ /* 0x000fe40007810000 */
[----:B------:R-:W-:Y:S02]  /*16da0*/  IABS R48, R48 ;  /* 0x0000003000307213 */ /* 0x000fe40000000000 */
[----:B------:R-:W-:-:S02]  /*16db0*/  I2FP.F32.S32 R55, R42 ;  /* 0x0000002a00377245 */ /* 0x000fc40000201400 */
[----:B------:R-:W-:Y:S02]  /*16dc0*/  FSEL R219, R24, -INF , !P4 ;  /* 0xff80000018db7808 */ /* 0x000fe40006000000 */
[----:B------:R-:W-:Y:S01]  /*16dd0*/  FMNMX.FTZ R16, R159, R16, !PT ;  /* 0x000000109f107209 */ /* 0x000fe20007810000 */
[----:B------:R-:W-:Y:S01]  /*16de0*/  FFMA.FTZ R14, R55, -UR4, R14 ;  /* 0x80000004370e7c23 */ /* 0x000fe2000801000e */
[----:B------:R-:W-:Y:S02]  /*16df0*/  FMNMX.FTZ R18, R7, R18, !PT ;  /* 0x0000001207127209 */ /* 0x000fe40007810000 */
        /* <DEDUP_REMOVED lines=8> */
[----:B------:R-:W-:Y:S02]  /*16e80*/  IABS R53, R53 ;  /* 0x0000003500357213 */ /* 0x000fe40000000000 */
[----:B------:R-:W-:Y:S01]  /*16e90*/  I2FP.F32.S32 R51, R51 ;  /* 0x0000003300337245 */ /* 0x000fe20000201400 */
[----:B------:R-:W-:Y:S01]  /*16ea0*/  FFMA.FTZ R35, R40, -UR4, R35 ;  /* 0x8000000428237c23 */ /* 0x000fe20008010023 */
[----:B------:R-:W-:-:S02]  /*16eb0*/  FSEL R181, R10, -INF , !P2 ;  /* 0xff8000000ab57808 */ /* 0x000fc40005000000 */
[----:B------:R-:W-:Y:S01]  /*16ec0*/  FMNMX.FTZ R16, R183, R16, !PT ;  /* 0x00000010b7107209 */ /* 0x000fe20007810000 */
[----:B------:R-:W-:Y:S01]  /*16ed0*/  FFMA.FTZ R26, R51, -UR4, R26 ;  /* 0x80000004331a7c23 */ /* 0x000fe2000801001a */
[----:B------:R-:W-:Y:S02]  /*16ee0*/  FSEL R217, R14, -INF , !P6 ;  /* 0xff8000000ed97808 */ /* 0x000fe40007000000 */
[----:B------:R-:W-:Y:S02]  /*16ef0*/  FMNMX.FTZ R18, R161, R18, !PT ;  /* 0x00000012a1127209 */ /* 0x000fe40007810000 */
[----:B------:R-:W-:Y:S02]  /*16f00*/  IABS R30, R30 ;  /* 0x0000001e001e7213 */ /* 0x000fe40000000000 */
[----:B------:R-:W-:Y:S02]  /*16f10*/  I2FP.F32.S32 R20, R53 ;  /* 0x0000003500147245 */ /* 0x000fe40000201400 */
[----:B------:R-:W-:-:S02]  /*16f20*/  FSEL R179, R34, -INF , !P1 ;  /* 0xff80000022b37808 */ /* 0x000fc40004800000 */
[----:B------:R-:W-:Y:S01]  /*16f30*/  FMNMX.FTZ R16, R181, R16, !PT ;  /* 0x00000010b5107209 */ /* 0x000fe20007810000 */
[----:B------:R-:W-:Y:S01]  /*16f40*/  FFMA.FTZ R33, R20, -UR4, R33 ;  /* 0x8000000414217c23 */ /* 0x000fe20008010021 */
[----:B------:R-:W-:Y:S02]  /*16f50*/  FSEL R215, R25, -INF , !P5 ;  /* 0xff80000019d77808 */ /* 0x000fe40006800000 */
[----:B------:R-:W-:Y:S02]  /*16f60*/  FMNMX.FTZ R18, R217, R18, !PT ;  /* 0x00000012d9127209 */ /* 0x000fe40007810000 */
[----:B------:R-:W-:Y:S02]  /*16f70*/  I2FP.F32.S32 R30, R30 ;  /* 0x0000001e001e7245 */ /* 0x000fe40000201400 */
[----:B------:R-:W-:Y:S02]  /*16f80*/  IABS R4, R49 ;  /* 0x0000003100047213 */ /* 0x000fe40000000000 */
[----:B------:R-:W-:Y:S01]  /*16f90*/  FSEL R177, R35, -INF , !P0 ;  /* 0xff80000023b17808 */ /* 0x000fe20004000000 */
[----:B------:R-:W-:Y:S01]  /*16fa0*/  FFMA.FTZ R27, R30, -UR4, R27 ;  /* 0x800000041e1b7c23 */ /* 0x000fe2000801001b */
[----:B------:R-:W-:Y:S01]  /*16fb0*/  FMNMX.FTZ R8, R179, R16, !PT ;  /* 0x00000010b3087209 */ /* 0x000fe20007810000 */
[----:B------:R-:W-:Y:S01]  /*16fc0*/  LDSM.16.MT88.4 R48, [R198+0xe000] ;  /* 0x00e00000c630783b */ /* 0x000fe20000004200 */
[----:B------:R-:W-:-:S02]  /*16fd0*/  FSEL R171, R26, -INF , !P4 ;  /* 0xff8000001aab7808 */ /* 0x000fc40006000000 */
[----:B------:R-:W-:Y:S02]  /*16fe0*/  FMNMX.FTZ R18, R215, R18, !PT ;  /* 0x00000012d7127209 */ /* 0x000fe40007810000 */
[----:B------:R-:W-:Y:S02]  /*16ff0*/  IABS R28, R28 ;  /* 0x0000001c001c7213 */ /* 0x000fe40000000000 */
[----:B------:R-:W-:Y:S02]  /*17000*/  I2FP.F32.S32 R43, R4 ;  /* 0x00000004002b7245 */ /* 0x000fe40000201400 */
[----:B------:R-:W-:Y:S02]  /*17010*/  FMNMX.FTZ R8, R177, R8, !PT ;  /* 0x00000008b1087209 */ /* 0x000fe40007810000 */
[----:B------:R-:W-:Y:S01]  /*17020*/  FSEL R175, R33, -INF , !P3 ;  /* 0xff80000021af7808 */ /* 0x000fe20005800000 */
[----:B------:R-:W-:Y:S01]  /*17030*/  FFMA.FTZ R2, R43, -UR4, R2 ;  /* 0x800000042b027c23 */ /* 0x000fe20008010002 */
[----:B------:R-:W-:Y:S01]  /*17040*/  FMNMX.FTZ R18, R171, R18, !PT ;  /* 0x00000012ab127209 */ /* 0x000fe20007810000 */
[----:B------:R-:W1:Y:S01]  /*17050*/  SHFL.BFLY PT, R25, R8, 0x2, 0x1f ;  /* 0x0c401f0008197f89 */ /* 0x000e6200000e0000 */
[----:B------:R-:W-:-:S02]  /*17060*/  I2FP.F32.S32 R35, R28 ;  /* 0x0000001c00237245 */ /* 0x000fc40000201400 */
[----:B------:R-:W-:Y:S02]  /*17070*/  FSEL R173, R27, -INF , !P2 ;  /* 0xff8000001bad7808 */ /* 0x000fe40005000000 */
[----:B------:R-:W-:Y:S01]  /*17080*/  FMNMX.FTZ R18, R175, R18, !PT ;  /* 0x00000012af127209 */ /* 0x000fe20007810000 */
[----:B------:R-:W-:Y:S01]  /*17090*/  FFMA.FTZ R6, R35, -UR4, R6 ;  /* 0x8000000423067c23 */ /* 0x000fe20008010006 */
[----:B------:R-:W-:Y:S02]  /*170a0*/  FSEL R167, R2, -INF , !P1 ;  /* 0xff80000002a77808 */ /* 0x000fe40004800000 */
[----:B------:R-:W-:Y:S02]  /*170b0*/  FMNMX.FTZ R18, R173, R18, !PT ;  /* 0x00000012ad127209 */ /* 0x000fe40007810000 */
        /* <DEDUP_REMOVED lines=48> */
[----:B------:R-:W3:Y:S01]  /*173c0*/  LDSM.16.MT88.4 R20, [R163+0xe800] ;  /* 0x00e80000a314783b */ /* 0x000ee20000004200 */
        /* <DEDUP_REMOVED lines=10> */
[----:B------:R-:W1:Y:S01]  /*17470*/  MUFU.EX2 R156, R156 ;  /* 0x0000009c009c7308 */ /* 0x000e620000000800 */
        /* <DEDUP_REMOVED lines=10> */
[----:B-1----:R-:W-:Y:S01]  /*17520*/  F2FP.F16.F32.PACK_AB R97, R156, R155 ;  /* 0x0000009b9c61723e */ /* 0x002fe200000000ff */
[----:B------:R-:W-:-:S06]  /*17530*/  FADD.FTZ R156, R155, R156 ;  /* 0x0000009c9b9c7221 */ /* 0x000fcc0000010000 */
[----:B------:R-:W-:Y:S08]  /*17540*/  MUFU.EX2 R147, R147 ;  /* 0x0000009300937308 */ /* 0x000ff00000000800 */
[----:B------:R-:W1:Y:S01]  /*17550*/  MUFU.EX2 R146, R146 ;  /* 0x0000009200927308 */ /* 0x000e620000000800 */
[----:B----4-:R-:W-:Y:S01]  /*17560*/  F2FP.F16.F32.PACK_AB R99, R150, R151 ;  /* 0x000000979663723e */ /* 0x010fe200000000ff */
[----:B------:R-:W-:-:S04]  /*17570*/  FADD.FTZ R151, R151, R156 ;  /* 0x0000009c97977221 */ /* 0x000fc80000010000 */
[----:B------:R-:W-:Y:S02]  /*17580*/  FADD.FTZ R151, R150, R151 ;  /* 0x0000009796977221 */ /* 0x000fe40000010000 */
[C---:B------:R-:W-:Y:S01]  /*17590*/  HMMA.16816.F32 R124, R96.reuse, R112, RZ ;  /* 0x00000070607c723c */ /* 0x040fe200000018ff */
[----:B------:R-:W-:Y:S05]  /*175a0*/  MUFU.EX2 R145, R145 ;  /* 0x0000009100917308 */ /* 0x000fea0000000800 */
[C---:B------:R-:W-:Y:S03]  /*175b0*/  HMMA.16816.F32 R36, R96.reuse, R40, RZ ;  /* 0x000000286024723c */ /* 0x040fe600000018ff */
[----:B------:R-:W4:Y:S01]  /*175c0*/  MUFU.EX2 R2, R2 ;  /* 0x0000000200027308 */ /* 0x000f220000000800 */
        /* <DEDUP_REMOVED lines=8> */
[----:B----4-:R-:W-:Y:S01]  /*17650*/  F2FP.F16.F32.PACK_AB R6, R2, R145 ;  /* 0x000000910206723e */ /* 0x010fe200000000ff */
[----:B------:R-:W-:-:S03]  /*17660*/  FADD.FTZ R145, R145, R146 ;  /* 0x0000009291917221 */ /* 0x000fc60000010000 */
[C---:B------:R-:W-:Y:S01]  /*17670*/  HMMA.16816.F32 R60, R96.reuse, R64, RZ ;  /* 0x00000040603c723c */ /* 0x040fe200000018ff */
[----:B------:R-:W-:Y:S02]  /*17680*/  FADD.FTZ R2, R2, R145 ;  /* 0x0000009102027221 */ /* 0x000fe40000010000 */
[----:B------:R-:W-:Y:S03]  /*17690*/  MUFU.EX2 R144, R144 ;  /* 0x0000009000907308 */ /* 0x000fe60000000800 */
[C---:B------:R-:W-:Y:S05]  /*176a0*/  HMMA.16816.F32 R56, R96.reuse, R58, RZ ;  /* 0x0000003a6038723c */ /* 0x040fea00000018ff */
[----:B------:R-:W4:Y:S01]  /*176b0*/  MUFU.EX2 R133, R133 ;  /* 0x0000008500857308 */ /* 0x000f220000000800 */
[----:B-1----:R-:W-:Y:S01]  /*176c0*/  F2FP.F16.F32.PACK_AB R5, R135, R148 ;  /* 0x000000948705723e */ /* 0x002fe200000000ff */
[----:B------:R-:W-:Y:S01]  /*176d0*/  HMMA.16816.F32 R64, R96, R66, RZ ;  /* 0x000000426040723c */ /* 0x000fe200000018ff */
[----:B------:R-:W-:-:S04]  /*176e0*/  FADD.FTZ R148, R148, R151 ;  /* 0x0000009794947221 */ /* 0x000fc80000010000 */
[----:B------:R-:W-:Y:S01]  /*176f0*/  FADD.FTZ R135, R135, R148 ;  /* 0x0000009487877221 */ /* 0x000fe20000010000 */
[C---:B------:R-:W-:Y:S01]  /*17700*/  HMMA.16816.F32 R68, R96.reuse, R72, RZ ;  /* 0x000000486044723c */ /* 0x040fe200000018ff */
[----:B------:R-:W-:Y:S05]  /*17710*/  MUFU.EX2 R157, R157 ;  /* 0x0000009d009d7308 */ /* 0x000fea0000000800 */
[----:B------:R-:W-:Y:S01]  /*17720*/  HMMA.16816.F32 R76, R96, R80, RZ ;  /* 0x00000050604c723c */ /* 0x000fe200000018ff */
[----:B----4-:R-:W-:Y:S02]  /*17730*/  F2FP.F16.F32.PACK_AB R7, R133, R144 ;  /* 0x000000908507723e */ /* 0x010fe400000000ff */
        /* <DEDUP_REMOVED lines=12> */
[----:B------:R-:W4:Y:S05]  /*17800*/  LDSM.16.MT88.4 R8, [R198+0x10800] ;  /* 0x01080000c608783b */ /* 0x000f2a0000004200 */
[C---:B------:R-:W-:Y:S01]  /*17810*/  HMMA.16816.F32 R80, R96.reuse, R82, RZ ;  /* 0x000000526050723c */ /* 0x040fe200000018ff */
[----:B------:R-:W5:Y:S05]  /*17820*/  MUFU.EX2 R162, R162 ;  /* 0x000000a200a27308 */ /* 0x000f6a0000000800 */
        /* <DEDUP_REMOVED lines=9> */
[----:B------:R-:W5:Y:S02]  /*178c0*/  LDSM.16.MT88.4 R16, [R197+0x10800] ;  /* 0x01080000c510783b */ /* 0x000f640000004200 */
[----:B------:R-:W3:Y:S03]  /*178d0*/  MUFU.EX2 R181, R181 ;  /* 0x000000b500b57308 */ /* 0x000ee60000000800 */
[----:B------:R-:W-:Y:S05]  /*178e0*/  HMMA.16816.F32 R104, R96, R106, RZ ;  /* 0x0000006a6068723c */ /* 0x000fea00000018ff */
[----:B------:R-:W-:Y:S01]  /*178f0*/  MUFU.EX2 R174, R174 ;  /* 0x000000ae00ae7308 */ /* 0x000fe20000000800 */
[C---:B--2---:R-:W-:Y:S06]  /*17900*/  HMMA.16816.F32 R68, R4.reuse, R12, R68 ;  /* 0x0000000c0444723c */ /* 0x044fec0000001844 */
[C---:B------:R-:W-:Y:S01]  /*17910*/  HMMA.16816.F32 R72, R4.reuse, R14, R72 ;  /* 0x0000000e0448723c */ /* 0x040fe20000001848 */
[----:B------:R-:W2:Y:S01]  /*17920*/  LDSM.16.MT88.4 R12, [R163+0xd000] ;  /* 0x00d00000a30c783b */ /* 0x000ea20000004200 */
        /* <DEDUP_REMOVED lines=43> */
[----:B---3--:R-:W-:Y:S01]  /*17be0*/  F2FP.F16.F32.PACK_AB R7, R171, R166 ;  /* 0x000000a6ab07723e */ /* 0x008fe200000000ff */
        /* <DEDUP_REMOVED lines=8> */
[C---:B----4-:R-:W-:Y:S06]  /*17c70*/  HMMA.16816.F32 R52, R4.reuse, R8, R52 ;  /* 0x000000080434723c */ /* 0x050fec0000001834 */
        /* <DEDUP_REMOVED lines=82> */
[----:B------:R-:W-:Y:S01]  /*181a0*/  ULDC UR5, c[0x0][0x2ec] ;  /* 0x0000bb0000057ab9 */ /* 0x000fe20000000800 */
[----:B------:R-:W-:Y:S01]  /*181b0*/  MOV R215, UR6 ;  /* 0x0000000600d77c02 */ /* 0x000fe20008000f00 */
[----:B------:R-:W-:Y:S01]  /*181c0*/  ULDC.64 UR10, c[0x0][0x208] ;  /* 0x00008200000a7ab9 */ /* 0x000fe20000000a00 */
[----:B-1----:R-:W-:-:S05]  /*181d0*/  LOP3.LUT R5, R184, 0x3, RZ, 0xc0, !PT ;  /* 0x00000003b8057812 */ /* 0x002fca00078ec0ff */
[----:B------:R-:W-:Y:S02]  /*181e0*/  IMAD R5, R5, -0x2, R0 ;  /* 0xfffffffe05057824 */ /* 0x000fe400078e0200 */
[----:B------:R-:W-:-:S03]  /*181f0*/  IMAD.MOV.U32 R0, RZ, RZ, R3 ;  /* 0x000000ffff007224 */ /* 0x000fc600078e0003 */
[----:B------:R-:W-:-:S07]  /*18200*/  IADD3 R217, R134, R5, -R207 ;  /* 0x0000000586d97210 */ /* 0x000fce0007ffe8cf */
.L_x_5310:
        /* <DEDUP_REMOVED lines=71> */
.L_x_5307:
        /* <DEDUP_REMOVED lines=12> */
[----:B------:R-:W-:Y:S02]  /*18740*/  IADD3.X R4, R2, UR19, RZ, P0, !PT ;  /* 0x0000001302047c10 */ /* 0x000fe400087fe4ff */
[----:B------:R-:W-:Y:S01]  /*18750*/  @!P3 STS.128 [R208+0xc000], RZ ;  /* 0x00c000ffd000b388 */ /* 0x000fe20000000c00 */
[CC--:B------:R-:W-:Y:S02]  /*18760*/  @P2 LEA R20, P4, R5.reuse, R168.reuse, 0x1 ;  /* 0x000000a805142211 */ /* 0x0c0fe400078808ff */
[CCC-:B------:R-:W-:Y:S02]  /*18770*/  @P3 LEA.HI.X R23, R5.reuse, R169.reuse, R4.reuse, 0x1, P6 ;  /* 0x000000a905173211 */ /* 0x1c0fe400030f0c04 */
[----:B------:R-:W-:Y:S01]  /*18780*/  @!PT LDS RZ, [RZ] ;  /* 0x00000000fffff984 */ /* 0x000fe20000000800 */
[----:B------:R-:W-:Y:S01]  /*18790*/  @!PT LDS RZ, [RZ] ;  /* 0x00000000fffff984 */ /* 0x000fe20000000800 */
[----:B------:R-:W-:Y:S01]  /*187a0*/  @!PT LDS RZ, [RZ] ;  /* 0x00000000fffff984 */ /* 0x000fe20000000800 */
[----:B------:R-:W-:Y:S01]  /*187b0*/  @P2 LDGSTS.E.BYPASS.LTC128B.128 [R208+0xe000], desc[UR10][R222.64+0x80] ;  /* 0x0e000080ded02fae */ /* 0x000fe2000b901d4a */
[CCC-:B------:R-:W-:Y:S02]  /*187c0*/  @P2 LEA.HI.X R21, R5.reuse, R169.reuse, R4.reuse, 0x1, P4 ;  /* 0x000000a905152211 */ /* 0x1c0fe400020f0c04 */
[CC--:B------:R-:W-:Y:S02]  /*187d0*/  @P1 LEA R18, P0, R5.reuse, R168.reuse, 0x1 ;  /* 0x000000a805121211 */ /* 0x0c0fe400078008ff */
[----:B------:R-:W-:Y:S01]  /*187e0*/  @!P2 STS.128 [R208+0xe000], RZ ;  /* 0x00e000ffd000a388 */ /* 0x000fe20000000c00 */
[C---:B------:R-:W-:Y:S02]  /*187f0*/  IADD3 R7, P5, R5.reuse, UR20, RZ ;  /* 0x0000001405077c10 */ /* 0x040fe4000ffbe0ff */
[-C--:B------:R-:W-:Y:S02]  /*18800*/  @P1 LEA.HI.X R19, R5, R169.reuse, R4, 0x1, P0 ;  /* 0x000000a905131211 */ /* 0x080fe400000f0c04 */
        /* <DEDUP_REMOVED lines=22> */
[----:B------:R-:W-:Y:S01]  /*18970*/  IADD3.X R2, R4, UR19, RZ, P6, !PT ;  /* 0x0000001304027c10 */ /* 0x000fe2000b7fe4ff */
[----:B------:R-:W-:Y:S01]  /*18980*/  IMAD.MOV.U32 R4, RZ, RZ, 0x10 ;  /* 0x00000010ff047424 */ /* 0x000fe200078e00ff */
[CC--:B------:R-:W-:Y:S02]  /*18990*/  @P3 LEA R14, P6, R5.reuse, R168.reuse, 0x1 ;  /* 0x000000a8050e3211 */ /* 0x0c0fe400078c08ff */
        /* <DEDUP_REMOVED lines=8> */
[----:B------:R-:W-:Y:S02]  /*18a20*/  @P1 LEA R12, P0, R5, R168, 0x1 ;  /* 0x000000a8050c1211 */ /* 0x000fe400078008ff */
[----:B------:R-:W-:Y:S01]  /*18a30*/  @!P1 STS.128 [R208+0x10800], RZ ;  /* 0x010800ffd0009388 */ /* 0x000fe20000000c00 */
[----:B------:R-:W-:Y:S02]  /*18a40*/  LEA.HI R3, R3, R184, RZ, 0x4 ;  /* 0x000000b803037211 */ /* 0x000fe400078f20ff */
[----:B------:R-:W-:Y:S02]  /*18a50*/  @P1 LEA.HI.X R13, R5, R169, R2, 0x1, P0 ;  /* 0x000000a9050d1211 */ /* 0x000fe400000f0c02 */
[----:B------:R-:W-:Y:S01]  /*18a60*/  @!PT LDS RZ, [RZ] ;  /* 0x00000000fffff984 */ /* 0x000fe20000000800 */
[----:B------:R-:W-:Y:S01]  /*18a70*/  @!PT LDS RZ, [RZ] ;  /* 0x00000000fffff984 */ /* 0x000fe20000000800 */
[----:B------:R-:W-:Y:S01]  /*18a80*/  @!PT LDS RZ, [RZ] ;  /* 0x00000000fffff984 */ /* 0x000fe20000000800 */
[----:B------:R-:W-:Y:S01]  /*18a90*/  @P3 LDGSTS.E.BYPASS.LTC128B.128 [R208+0xd000], desc[UR10][R16.64] ;  /* 0x0d00000010d03fae */ /* 0x000fe2000b901d4a */
[----:B------:R-:W-:Y:S04]  /*18aa0*/  LOP3.LUT R3, R3, 0xfffffff0, RZ, 0xc0, !PT ;  /* 0xfffffff003037812 */ /* 0x000fe800078ec0ff */
[----:B------:R-:W-:Y:S01]  /*18ab0*/  @!P3 STS.128 [R208+0xd000], RZ ;  /* 0x00d000ffd000b388 */ /* 0x000fe20000000c00 */
[----:B------:R-:W-:Y:S04]  /*18ac0*/  IMAD.IADD R3, R184, 0x1, -R3 ;  /* 0x00000001b8037824 */ /* 0x000fe800078e0a03 */
[----:B------:R-:W-:Y:S01]  /*18ad0*/  @!PT LDS RZ, [RZ] ;  /* 0x00000000fffff984 */ /* 0x000fe20000000800 */
[----:B------:R-:W-:Y:S01]  /*18ae0*/  @!PT LDS RZ, [RZ] ;  /* 0x00000000fffff984 */ /* 0x000fe20000000800 */
[----:B------:R-:W-:Y:S01]  /*18af0*/  @!PT LDS RZ, [RZ] ;  /* 0x00000000fffff984 */ /* 0x000fe20000000800 */
[----:B------:R-:W-:Y:S01]  /*18b00*/  @P2 LDGSTS.E.BYPASS.LTC128B.128 [R208+0xf000], desc[UR10][R10.64+0x80] ;  /* 0x0f0000800ad02fae */ /* 0x000fe2000b901d4a */
[----:B------:R-:W-:Y:S04]  /*18b10*/  SHF.R.S32.HI R2, RZ, 0x1f, R3 ;  /* 0x0000001fff027819 */ /* 0x000fe80000011403 */
[----:B------:R-:W-:Y:S01]  /*18b20*/  @!P2 STS.128 [R208+0xf000], RZ ;  /* 0x00f000ffd000a388 */ /* 0x000fe20000000c00 */
        /* <DEDUP_REMOVED lines=10> */
[----:B------:R-:W-:Y:S01]  /*18bd0*/  @P3 LDGSTS.E.BYPASS.LTC128B.128 [R208+0xd800], desc[UR10][R14.64] ;  /* 0x0d8000000ed03fae */ /* 0x000fe2000b901d4a */
[----:B------:R-:W-:Y:S04]  /*18be0*/  IMAD.IADD R2, R3, 0x1, -R2 ;  /* 0x0000000103027824 */ /* 0x000fe800078e0a02 */
[----:B------:R-:W-:Y:S01]  /*18bf0*/  @!P3 STS.128 [R208+0xd800], RZ ;  /* 0x00d800ffd000b388 */ /* 0x000fe20000000c00 */
[----:B------:R-:W-:Y:S04]  /*18c00*/  LOP3.LUT P0, RZ, R2, 0x2, RZ, 0xc0, !PT ;  /* 0x0000000202ff7812 */ /* 0x000fe8000780c0ff */
[----:B------:R-:W-:Y:S01]  /*18c10*/  @!PT LDS RZ, [RZ] ;  /* 0x00000000fffff984 */ /* 0x000fe20000000800 */
[----:B------:R-:W-:Y:S01]  /*18c20*/  @!PT LDS RZ, [RZ] ;  /* 0x00000000fffff984 */ /* 0x000fe20000000800 */
[----:B------:R-:W-:Y:S01]  /*18c30*/  @!PT LDS RZ, [RZ] ;  /* 0x00000000fffff984 */ /* 0x000fe20000000800 */
[----:B------:R2:W-:Y:S01]  /*18c40*/  @P2 LDGSTS.E.BYPASS.LTC128B.128 [R208+0xf800], desc[UR10][R6.64+0x80] ;  /* 0x0f80008006d02fae */ /* 0x0005e2000b901d4a */
[----:B------:R-:W-:Y:S04]  /*18c50*/  SEL R4, R4, 0xfffffff0, !P0 ;  /* 0xfffffff004047807 */ /* 0x000fe80004000000 */
[----:B------:R-:W-:Y:S01]  /*18c60*/  @!P2 STS.128 [R208+0xf800], RZ ;  /* 0x00f800ffd000a388 */ /* 0x000fe20000000c00 */
[----:B------:R-:W-:Y:S02]  /*18c70*/  LOP3.LUT P0, RZ, R2, 0x4, RZ, 0xc0, !PT ;  /* 0x0000000402ff7812 */ /* 0x000fe4000780c0ff */
[----:B------:R-:W-:Y:S02]  /*18c80*/  LEA R133, R4, R203, 0x1 ;  /* 0x000000cb04857211 */ /* 0x000fe400078e08ff */
[----:B------:R-:W-:Y:S01]  /*18c90*/  @!PT LDS RZ, [RZ] ;  /* 0x00000000fffff984 */ /* 0x000fe20000000800 */
[----:B------:R-:W-:Y:S01]  /*18ca0*/  @!PT LDS RZ, [RZ] ;  /* 0x00000000fffff984 */ /* 0x000fe20000000800 */
[----:B------:R-:W-:Y:S01]  /*18cb0*/  @!PT LDS RZ, [RZ] ;  /* 0x00000000fffff984 */ /* 0x000fe20000000800 */
[----:B------:R3:W-:Y:S01]  /*18cc0*/  @P1 LDGSTS.E.BYPASS.LTC128B.128 [R208+0x11800], desc[UR10][R12.64+0x100] ;  /* 0x118001000cd01fae */ /* 0x0007e2000b901d4a */
[----:B------:R-:W-:Y:S02]  /*18cd0*/  SEL R204, R204, 0xffffffe0, !P0 ;  /* 0xffffffe0cccc7807 */ /* 0x000fe40004000000 */
[----:B------:R-:W-:Y:S02]  /*18ce0*/  PLOP3.LUT P0, PT, PT, PT, UP0, 0x80, 0x0 ;  /* 0x000000000000781c */ /* 0x000fe40003f0f008 */
[----:B------:R-:W-:Y:S01]  /*18cf0*/  @!P1 STS.128 [R208+0x11800], RZ ;  /* 0x011800ffd0009388 */ /* 0x000fe20000000c00 */
[C---:B------:R-:W-:Y:S01]  /*18d00*/  LEA R2, R204.reuse, R133, 0x1 ;  /* 0x00000085cc027211 */ /* 0x040fe200078e08ff */
[----:B------:R-:W-:Y:S03]  /*18d10*/  IMAD R3, R204, 0x2, R203 ;  /* 0x00000002cc037824 */ /* 0x000fe600078e02cb */
[----:B------:R-:W-:Y:S05]  /*18d20*/  LDSM.16.M88.4 R32, [R203] ;  /* 0x00000000cb20783b */ /* 0x000fea0000000200 */
[----:B-1----:R-:W2:Y:S05]  /*18d30*/  LDSM.16.M88.4 R8, [R202+0x6000] ;  /* 0x00600000ca08783b */ /* 0x002eaa0000000200 */
[----:B------:R-:W3:Y:S05]  /*18d40*/  LDSM.16.M88.4 R16, [R202+0x6800] ;  /* 0x00680000ca10783b */ /* 0x000eea0000000200 */
[----:B------:R-:W1:Y:S05]  /*18d50*/  LDSM.16.M88.4 R24, [R202+0x7000] ;  /* 0x00700000ca18783b */ /* 0x000e6a0000000200 */
        /* <DEDUP_REMOVED lines=10> */
[C---:B---3--:R-:W-:Y:S02]  /*18e00*/  HMMA.16816.F32 R12, R32.reuse, R16, RZ ;  /* 0x00000010200c723c */ /* 0x048fe400000018ff */
[----:B------:R-:W3:Y:S04]  /*18e10*/  LDSM.16.M88.4 R164, [R199+0x6000] ;  /* 0x00600000c7a4783b */ /* 0x000ee80000000200 */
[C---:B------:R-:W-:Y:S01]  /*18e20*/  HMMA.16816.F32 R16, R32.reuse, R18, RZ ;  /* 0x000000122010723c */ /* 0x040fe200000018ff */
[----:B------:R-:W-:Y:S05]  /*18e30*/  LDSM.16.M88.4 R168, [R199+0x7000] ;  /* 0x00700000c7a8783b */ /* 0x000fea0000000200 */
[C---:B-1----:R-:W-:Y:S01]  /*18e40*/  HMMA.16816.F32 R20, R32.reuse, R24, RZ ;  /* 0x000000182014723c */ /* 0x042fe200000018ff */
[----:B------:R-:W-:Y:S05]  /*18e50*/  LDSM.16.M88.4 R172, [R199+0x7800] ;  /* 0x00780000c7ac783b */ /* 0x000fea0000000200 */
[C---:B------:R-:W-:Y:S01]  /*18e60*/  HMMA.16816.F32 R24, R32.reuse, R26, RZ ;  /* 0x0000001a2018723c */ /* 0x040fe200000018ff */
[----:B------:R-:W-:Y:S05]  /*18e70*/  LDSM.16.M88.4 R176, [R2] ;  /* 0x0000000002b0783b */ /* 0x000fea0000000200 */
[C---:B----4-:R-:W-:Y:S01]  /*18e80*/  HMMA.16816.F32 R28, R32.reuse, R136, RZ ;  /* 0x00000088201c723c */ /* 0x050fe200000018ff */
[----:B------:R-:W-:Y:S05]  /*18e90*/  LDSM.16.M88.4 R180, [R193] ;  /* 0x00000000c1b4783b */ /* 0x000fea0000000200 */
        /* <DEDUP_REMOVED lines=14> */
[C---:B---3--:R-:W-:Y:S01]  /*18f80*/  HMMA.16816.F32 R4, R160.reuse, R164, R4 ;  /* 0x000000a4a004723c */ /* 0x048fe20000001804 */
[----:B------:R-:W3:Y:S05]  /*18f90*/  LDSM.16.M88.4 R156, [R202+0x8000] ;  /* 0x00800000ca9c783b */ /* 0x000eea0000000200 */
        /* <DEDUP_REMOVED lines=24> */
[C---:B---3--:R-:W-:Y:S01]  /*19120*/  HMMA.16816.F32 R4, R152.reuse, R156, R4 ;  /* 0x0000009c9804723c */ /* 0x048fe20000001804 */
[----:B------:R-:W3:Y:S05]  /*19130*/  LDSM.16.M88.4 R176, [R3+0x2000] ;  /* 0x0020000003b0783b */ /* 0x000eea0000000200 */
        /* <DEDUP_REMOVED lines=24> */
[C---:B---3--:R-:W-:Y:S01]  /*192c0*/  HMMA.16816.F32 R4, R176.reuse, R180, R4 ;  /* 0x000000b4b004723c */ /* 0x048fe20000001804 */
[----:B------:R-:W3:Y:S05]  /*192d0*/  LDSM.16.M88.4 R168, [R203+0x4000] ;  /* 0x00400000cba8783b */ /* 0x000eea0000000200 */
[C---:B------:R-:W-:Y:S01]  /*192e0*/  HMMA.16816.F32 R8, R176.reuse, R182, R8 ;  /* 0x000000b6b008723c */ /* 0x040fe20000001808 */
[----:B------:R-:W-:Y:S05]  /*192f0*/  LDSM.16.M88.4 R180, [R188] ;  /* 0x00000000bcb4783b */ /* 0x000fea0000000200 */
[C---:B-1----:R-:W-:Y:S06]  /*19300*/  HMMA.16816.F32 R12, R176.reuse, R136, R12 ;  /* 0x00000088b00c723c */ /* 0x042fec000000180c */
[C---:B------:R-:W-:Y:S01]  /*19310*/  HMMA.16816.F32 R16, R176.reuse, R138, R16 ;  /* 0x0000008ab010723c */ /* 0x040fe20000001810 */
[----:B------:R-:W1:Y:S05]  /*19320*/  LDSM.16.M88.4 R136, [R202+0xa800] ;  /* 0x00a80000ca88783b */ /* 0x000e6a0000000200 */
        /* <DEDUP_REMOVED lines=41> */
[C---:B---3--:R-:W-:Y:S06]  /*195c0*/  HMMA.16816.F32 R4, R160.reuse, R164, R4 ;  /* 0x000000a4a004723c */ /* 0x048fec0000001804 */
[C---:B------:R-:W-:Y:S06]  /*195d0*/  HMMA.16816.F32 R8, R160.reuse, R166, R8 ;  /* 0x000000a6a008723c */ /* 0x040fec0000001808 */
[C---:B-1----:R-:W-:Y:S06]  /*195e0*/  HMMA.16816.F32 R12, R160.reuse, R136, R12 ;  /* 0x00000088a00c723c */ /* 0x042fec000000180c */
        /* <DEDUP_REMOVED lines=137> */
[----:B------:R-:W2:Y:S01]  /*19e80*/  LDC.64 R2, c[0x0][0x230] ;  /* 0x00008c00ff027b82 */ /* 0x000ea20000000a00 */
[----:B------:R-:W-:Y:S01]  /*19e90*/  IMAD R8, R9, R4, -0x40 ;  /* 0xffffffc009087424 */ /* 0x000fe200078e0204 */
[----:B------:R-:W3:Y:S04]  /*19ea0*/  LDG.E R7, desc[UR10][R10.64] ;  /* 0x0000000a0a077981 */ /* 0x000ee8000c1e1900 */
[----:B------:R-:W3:Y:S01]  /*19eb0*/  LDG.E R6, desc[UR10][R12.64] ;  /* 0x0000000a0c067981 */ /* 0x000ee2000c1e1900 */
[----:B------:R-:W-:Y:S05]  /*19ec0*/  SHF.R.S32.HI R4, RZ, 0x1f, R8 ;  /* 0x0000001fff047819 */ /* 0x000fea0000011408 */
[----:B------:R-:W-:Y:S04]  /*19ed0*/  IMAD R4, R4, UR8, RZ ;  /* 0x0000000804047c24 */ /* 0x000fe8000f8e02ff */
[C---:B-1----:R-:W-:Y:S02]  /*19ee0*/  IMAD R4, R8.reuse, R5, R4 ;  /* 0x0000000508047224 */ /* 0x042fe400078e0204 */
[----:B------:R-:W-:Y:S04]  /*19ef0*/  IMAD.WIDE.U32 R8, R8, UR8, RZ ;  /* 0x0000000808087c25 */ /* 0x000fe8000f8e00ff */
[----:B------:R-:W-:Y:S01]  /*19f00*/  IMAD.IADD R9, R9, 0x1, R4 ;  /* 0x0000000109097824 */ /* 0x000fe200078e0204 */
[----:B---3--:R-:W-:Y:S04]  /*19f10*/  IADD3 R6, -R7, R6, RZ ;  /* 0x0000000607067210 */ /* 0x008fe80007ffe1ff */
[----:B------:R-:W-:Y:S01]  /*19f20*/  SHF.R.S32.HI R5, RZ, 0x1f, R6 ;  /* 0x0000001fff057819 */ /* 0x000fe20000011406 */
[CC--:B--2---:R-:W-:Y:S04]  /*19f30*/  IMAD.WIDE.U32 R8, R6.reuse, R2.reuse, R8 ;  /* 0x0000000206087225 */ /* 0x0c4fe800078e0008 */
[----:B------:R-:W-:Y:S04]  /*19f40*/  IMAD R5, R5, R2, RZ ;  /* 0x0000000205057224 */ /* 0x000fe800078e02ff */
[----:B------:R-:W-:Y:S05]  /*19f50*/  IMAD R5, R6, R3, R5 ;  /* 0x0000000306057224 */ /* 0x000fea00078e0205 */
[----:B------:R-:W-:Y:S07]  /*19f60*/  IADD3 R4, R9, R5, RZ ;  /* 0x0000000509047210 */ /* 0x000fee0007ffe0ff */
.L_x_5309:
[----:B-1----:R-:W-:Y:S02]  /*19f70*/  LEA R22, P4, R8, R212, 0x1 ;  /* 0x000000d408167211 */ /* 0x002fe400078808ff */
        /* <DEDUP_REMOVED lines=88> */
.L_x_5308:
[----:B--2---:R-:W-:Y:S01]  /*1a500*/  MOV R8, UR21 ;  /* 0x0000001500087c02 */ /* 0x004fe20008000f00 */
[----:B-1----:R-:W-:Y:S01]  /*1a510*/  LDSM.16.MT88.4 R24, [R198+0xc000] ;  /* 0x00c00000c618783b */ /* 0x002fe20000004200 */
        /* <DEDUP_REMOVED lines=253> */
[----:B------:R-:W-:Y:S01]  /*1b4f0*/  MUFU.EX2 R176, R176 ;  /* 0x000000b000b07308 */ /* 0x000fe20000000800 */
[----:B------:R-:W-:Y:S01]  /*1b500*/  PLOP3.LUT P0, PT, PT, PT, UP0, 0x80, 0x0 ;  /* 0x000000000000781c */ /* 0x000fe20003f0f008 */
[----:B---3--:R-:W-:Y:S02]  /*1b510*/  LDSM.16.MT88.4 R148, [R200+0xf800] ;  /* 0x00f80000c894783b */ /* 0x008fe40000004200 */
[----:B------:R-:W-:Y:S01]  /*1b520*/  FMUL.FTZ R54, R0, R54 ;  /* 0x0000003600367220 */ /* 0x000fe20000410000 */
[C---:B------:R-:W-:Y:S05]  /*1b530*/  HMMA.16816.F32 R8, R128.reuse, R18, R8 ;  /* 0x000000128008723c */ /* 0x040fea0000001808 */
[----:B------:R-:W3:Y:S01]  /*1b540*/  MUFU.EX2 R179, R179 ;  /* 0x000000b300b37308 */ /* 0x000ee20000000800 */
[C---:B------:R-:W-:Y:S01]  /*1b550*/  FMUL.FTZ R16, R2.reuse, R112 ;  /* 0x0000007002107220 */ /* 0x040fe20000410000 */
[C---:B------:R-:W-:Y:S01]  /*1b560*/  HMMA.16816.F32 R12, R128.reuse, R24, R12 ;  /* 0x00000018800c723c */ /* 0x040fe2000000180c */
[----:B------:R-:W-:Y:S03]  /*1b570*/  LDSM.16.MT88.4 R160, [R197+0xf800] ;  /* 0x00f80000c5a0783b */ /* 0x000fe60000004200 */
[----:B------:R-:W-:Y:S01]  /*1b580*/  FMUL.FTZ R17, R2, R113 ;  /* 0x0000007102117220 */ /* 0x000fe20000410000 */
[C---:B------:R-:W-:Y:S01]  /*1b590*/  FMUL.FTZ R18, R0.reuse, R114 ;  /* 0x0000007200127220 */ /* 0x040fe20000410000 */
[----:B------:R-:W-:Y:S01]  /*1b5a0*/  FMUL.FTZ R19, R0, R115 ;  /* 0x0000007300137220 */ /* 0x000fe20000410000 */
        /* <DEDUP_REMOVED lines=108> */
[----:B------:R-:W-:Y:S01]  /*1bc70*/  MOV R0, R3 ;  /* 0x0000000300007202 */ /* 0x000fe20000000f00 */
[----:B------:R-:W-:Y:S01]  /*1bc80*/  FADD.FTZ R175, R171, R175 ;  /* 0x000000afabaf7221 */ /* 0x000fe20000010000 */
[C---:B-----5:R-:W-:Y:S05]  /*1bc90*/  HMMA.16816.F32 R92, R128.reuse, R104, R92 ;  /* 0x00000068805c723c */ /* 0x060fea000000185c */
[----:B------:R-:W1:Y:S01]  /*1bca0*/  MUFU.EX2 R237, R237 ;  /* 0x000000ed00ed7308 */ /* 0x000e620000000800 */
[----:B------:R-:W-:Y:S01]  /*1bcb0*/  FADD.FTZ R170, R170, R175 ;  /* 0x000000afaaaa7221 */ /* 0x000fe20000010000 */
[----:B------:R-:W-:Y:S01]  /*1bcc0*/  HMMA.16816.F32 R96, R128, R106, R96 ;  /* 0x0000006a8060723c */ /* 0x000fe20000001860 */
[----:B------:R-:W2:Y:S07]  /*1bcd0*/  LDSM.16.MT88.4 R104, [R197+0xe800] ;  /* 0x00e80000c568783b */ /* 0x000eae0000004200 */
[----:B------:R-:W-:Y:S03]  /*1bce0*/  MUFU.EX2 R134, R134 ;  /* 0x0000008600867308 */ /* 0x000fe60000000800 */
[----:B------:R-:W-:Y:S01]  /*1bcf0*/  FADD.FTZ R135, R135, R170 ;  /* 0x000000aa87877221 */ /* 0x000fe20000010000 */
[C---:B------:R-:W-:Y:S01]  /*1bd00*/  HMMA.16816.F32 R4, R100.reuse, R108, R4 ;  /* 0x0000006c6404723c */ /* 0x040fe20000001804 */
[----:B------:R-:W-:Y:S04]  /*1bd10*/  LDSM.16.MT88.4 R128, [R197+0xd000] ;  /* 0x00d00000c580783b */ /* 0x000fe80000004200 */
[----:B------:R-:W-:Y:S01]  /*1bd20*/  FADD.FTZ R180, R180, R135 ;  /* 0x00000087b4b47221 */ /* 0x000fe20000010000 */
[C---:B------:R-:W-:Y:S01]  /*1bd30*/  HMMA.16816.F32 R8, R100.reuse, R110, R8 ;  /* 0x0000006e6408723c */ /* 0x040fe20000001808 */
[----:B------:R-:W5:Y:S02]  /*1bd40*/  MUFU.EX2 R133, R133 ;  /* 0x0000008500857308 */ /* 0x000f640000000800 */
        /* <DEDUP_REMOVED lines=128> */
.L_x_5306:
        /* <DEDUP_REMOVED lines=269> */
.L_x_5312:
[----:B------:R-:W-:Y:S05]  /*1d620*/  BSYNC B0 ;  /* 0x0000000000007941 */ /* 0x000fea0003800000 */
.L_x_5311:
        /* <DEDUP_REMOVED lines=38> */
.L_x_5314:
[----:B------:R-:W-:Y:S05]  /*1d890*/  BSYNC B0 ;  /* 0x0000000000007941 */ /* 0x000fea0003800000 */
.L_x_5313:
        /* <DEDUP_REMOVED lines=14> */
.L_x_5316:
[----:B------:R-:W-:Y:S05]  /*1d980*/  BSYNC B0 ;  /* 0x0000000000007941 */ /* 0x000fea0003800000 */
.L_x_5315:
        /* <DEDUP_REMOVED lines=13> */
.L_x_5318:
[----:B------:R-:W-:Y:S05]  /*1da60*/  BSYNC B0 ;  /* 0x0000000000007941 */ /* 0x000fea0003800000 */
.L_x_5317:
        /* <DEDUP_REMOVED lines=13> */
.L_x_5320:
[----:B------:R-:W-:Y:S05]  /*1db40*/  BSYNC B0 ;  /* 0x0000000000007941 */ /* 0x000fea0003800000 */
.L_x_5319:
        /* <DEDUP_REMOVED lines=13> */
.L_x_5322:
[----:B------:R-:W-:Y:S05]  /*1dc20*/  BSYNC B0 ;  /* 0x0000000000007941 */ /* 0x000fea0003800000 */
.L_x_5321:
        /* <DEDUP_REMOVED lines=13> */
.L_x_5324:
[----:B------:R-:W-:Y:S05]  /*1dd00*/  BSYNC B0 ;  /* 0x0000000000007941 */ /* 0x000fea0003800000 */
.L_x_5323:
        /* <DEDUP_REMOVED lines=13> */
.L_x_5326:
[----:B------:R-:W-:Y:S05]  /*1dde0*/  BSYNC B0 ;  /* 0x0000000000007941 */ /* 0x000fea0003800000 */
.L_x_5325:
        /* <DEDUP_REMOVED lines=11> */
.L_x_5327:
        /* <DEDUP_REMOVED lines=14> */
.L_x_7479:


//--------------------- .text._ZN5flash24flash_fwd_splitkv_kernelI23Flash_fwd_kernel_traitsILi192ELi64ELi64ELi4ELb0ELb0EN7cutlass6half_tE19Flash_kernel_traitsILi192ELi64ELi64ELi4ES3_EELb0ELb1ELb0ELb0ELb1ELb0ELb0ELb0EEEvNS_16Flash_fwd_paramsE --------------------------
	.section	.text._ZN5flash24flash_fwd_splitkv_kernelI23Flash_fwd_kernel_traitsILi192ELi64ELi64ELi4ELb0ELb0EN7cutlass6half_tE19Flash_kernel_traitsILi192ELi64ELi64ELi4ES3_EELb0ELb1ELb0ELb0ELb1ELb0ELb0ELb0EEEvNS_16Flash_fwd_paramsE,"ax",@progbits
	.align	128
        .global         _ZN5flash24flash_fwd_splitkv_kernelI23Flash_fwd_kernel_traitsILi192ELi64ELi64ELi4ELb0ELb0EN7cutlass6half_tE19Flash_kernel_traitsILi192ELi64ELi64ELi4ES3_EELb0ELb1ELb0ELb0ELb1ELb0ELb0ELb0EEEvNS_16Flash_fwd_paramsE
        .type           _ZN5flash24flash_fwd_splitkv_kernelI23Flash_fwd_kernel_traitsILi192ELi64ELi64ELi4ELb0ELb0EN7cutlass6half_tE19Flash_kernel_traitsILi192ELi64ELi64ELi4ES3_EELb0ELb1ELb0ELb0ELb1ELb0ELb0ELb0EEEvNS_16Flash_fwd_paramsE,@function
        .size           _ZN5flash24flash_fwd_splitkv_kernelI23Flash_fwd_kernel_traitsILi192ELi64ELi64ELi4ELb0ELb0EN7cutlass6half_tE19Flash_kernel_traitsILi192ELi64ELi64ELi4ES3_EELb0ELb1ELb0ELb0ELb1ELb0ELb0ELb0EEEvNS_16Flash_fwd_paramsE,(.L_x_7480 - _ZN5flash24flash_fwd_splitkv_kernelI23Flash_fwd_kernel_traitsILi192ELi64ELi64ELi4ELb0ELb0EN7cutlass6half_tE19Flash_kernel_traitsILi192ELi64ELi64ELi4ES3_EELb0ELb1ELb0ELb0ELb1ELb0ELb0ELb0EEEvNS_16Flash_fwd_paramsE)
        .other          _ZN5flash24flash_fwd_splitkv_kernelI23Flash_fwd_kernel_traitsILi192ELi64ELi64ELi4ELb0ELb0EN7cutlass6half_tE19Flash_kernel_traitsILi192ELi64ELi64ELi4ES3_EELb0ELb1ELb0ELb0ELb1ELb0ELb0ELb0EEEvNS_16Flash_fwd_paramsE,@"STO_CUDA_ENTRY STV_DEFAULT"
_ZN5flash24flash_fwd_splitkv_kernelI23Flash_fwd_kernel_traitsILi192ELi64ELi64ELi4ELb0ELb0EN7cutlass6half_tE19Flash_kernel_traitsILi192ELi64ELi64ELi4ES3_EELb0ELb1ELb0ELb0ELb1ELb0ELb0ELb0EEEvNS_16Flash_fwd_paramsE:
.text._ZN5flash24flash_fwd_splitkv_kernelI23Flash_fwd_kernel_traitsILi192ELi64ELi64ELi4ELb0ELb0EN7cutlass6half_tE19Flash_kernel_traitsILi192ELi64ELi64ELi4ES3_EELb0ELb1ELb0ELb0ELb1ELb0ELb0ELb0EEEvNS_16Flash_fwd_paramsE:
        /* <DEDUP_REMOVED lines=35> */
[----:B------:R-:W1:Y:S01]  /*0230*/  S2R R80, SR_TID.X ;  /* 0x0000000000507919 */ /* 0x000e620000002100 */
        /* <DEDUP_REMOVED lines=19> */
.L_x_5328:
[----:B------:R-:W-:-:S03]  /*0370*/  ULDC UR6, c[0x0][0x2c8] ;  /* 0x0000b20000067ab9 */ /* 0x000fc60000000800 */
.L_x_5329:
        /* <DEDUP_REMOVED lines=11> */
[----:B------:R-:W-:-:S06]  /*0430*/  UISETP.GT.AND UP0, UPT, UR18, UR16, UPT ;  /* 0x000000101200728c */ /* 0x000fcc000bf04270 */
[----:B------:R-:W-:Y:S01]  /*0440*/  PLOP3.LUT P0, PT, PT, PT, UP0, 0x80, 0x0 ;  /* 0x000000000000781c */ /* 0x000fe20003f0f008 */
[----:B------:R-:W-:-:S04]  /*0450*/  @!UP1 UISETP.NE.U32.AND UP0, UPT, UR4, URZ, UPT ;  /* 0x0000003f0400928c */ /* 0x000fc8000bf05070 */
[----:B------:R-:W-:-:S03]  /*0460*/  @!UP1 UISETP.NE.AND.EX UP0, UPT, UR5, URZ, UPT, UP0 ;  /* 0x0000003f0500928c */ /* 0x000fc6000bf05300 */
[----:B------:R-:W-:Y:S01]  /*0470*/  @!UP1 ULDC UR5, c[0x0][0x2cc] ;  /* 0x0000b30000059ab9 */ /* 0x000fe20000000800 */
[----:B--2---:R-:W-:-:S04]  /*0480*/  @P1 R2UR UR17, R0 ;  /* 0x00000000001112ca */ /* 0x004fc800000e0000 */
[----:B------:R-:W-:Y:S11]  /*0490*/  @!P0 EXIT ;  /* 0x000000000000894d */ /* 0x000ff60003800000 */
[----:B------:R-:W-:Y:S02]  /*04a0*/  @!UP1 USEL UR5, UR5, URZ, UP0 ;  /* 0x0000003f05059287 */ /* 0x000fe40008000000 */
[----:B------:R-:W-:Y:S01]  /*04b0*/  @UP1 UIADD3 UR17, UR17, -UR9, URZ ;  /* 0x8000000911111290 */ /* 0x000fe2000fffe03f */
[----:B------:R-:W-:Y:S01]  /*04c0*/  ULDC UR4, c[0x0][0x2c8] ;  /* 0x0000b20000047ab9 */ /* 0x000fe20000000800 */
[----:B------:R-:W-:Y:S02]  /*04d0*/  @!UP1 UIADD3 UR17, UR5, UR6, -UR9 ;  /* 0x0000000605119290 */ /* 0x000fe4000fffe809 */
[----:B------:R-:W-:Y:S02]  /*04e0*/  UIADD3 UR4, UR4, 0x3f, URZ ;  /* 0x0000003f04047890 */ /* 0x000fe4000fffe03f */
[----:B------:R-:W-:Y:S02]  /*04f0*/  UIADD3 UR5, -UR18, 0x7f, UR16 ;  /* 0x0000007f12057890 */ /* 0x000fe4000fffe110 */
[----:B------:R-:W-:Y:S01]  /*0500*/  UIADD3 UR10, UR17, UR16, -UR18 ;  /* 0x00000010110a7290 */ /* 0x000fe2000fffe812 */
[----:B------:R-:W-:Y:S01]  /*0510*/  ULDC UR12, c[0x0][0x398] ;  /* 0x0000e600000c7ab9 */ /* 0x000fe20000000800 */
[----:B------:R-:W-:Y:S01]  /*0520*/  ULDC UR13, c[0x0][0x394] ;  /* 0x0000e500000d7ab9 */ /* 0x000fe20000000800 */
[----:B------:R-:W-:-:S02]  /*0530*/  USHF.R.S32.HI UR22, URZ, 0x1f, UR4 ;  /* 0x0000001f3f167899 */ /* 0x000fc40008011404 */
[----:B------:R-:W-:Y:S02]  /*0540*/  UIADD3 UR7, UR17, 0x3f, URZ ;  /* 0x0000003f11077890 */ /* 0x000fe4000fffe03f */
[----:B------:R-:W-:Y:S02]  /*0550*/  UIADD3 UR5, UR5, UR12, UR17 ;  /* 0x0000000c05057290 */ /* 0x000fe4000fffe011 */
[----:B------:R-:W-:Y:S02]  /*0560*/  UIADD3 UR10, UR10, -UR13, URZ ;  /* 0x8000000d0a0a7290 */ /* 0x000fe4000fffe03f */
[----:B------:R-:W-:Y:S02]  /*0570*/  ULEA.HI UR22, UR22, UR4, URZ, 0x6 ;  /* 0x0000000416167291 */ /* 0x000fe4000f8f303f */
[----:B------:R-:W-:Y:S02]  /*0580*/  USHF.R.S32.HI UR6, URZ, 0x1f, UR7 ;  /* 0x0000001f3f067899 */ /* 0x000fe40008011407 */
[----:B------:R-:W-:-:S02]  /*0590*/  USHF.R.S32.HI UR4, URZ, 0x1f, UR5 ;  /* 0x0000001f3f047899 */ /* 0x000fc40008011405 */
[----:B------:R-:W-:Y:S02]  /*05a0*/  USHF.R.S32.HI UR8, URZ, 0x1f, UR10 ;  /* 0x0000001f3f087899 */ /* 0x000fe4000801140a */
[----:B------:R-:W-:Y:S02]  /*05b0*/  ULEA.HI UR6, UR6, UR7, URZ, 0x6 ;  /* 0x0000000706067291 */ /* 0x000fe4000f8f303f */
[----:B------:R-:W-:Y:S02]  /*05c0*/  ULEA.HI UR4, UR4, UR5, URZ, 0x6 ;  /* 0x0000000504047291 */ /* 0x000fe4000f8f303f */
[----:B------:R-:W-:Y:S02]  /*05d0*/  ULEA.HI UR8, UR8, UR10, URZ, 0x6 ;  /* 0x0000000a08087291 */ /* 0x000fe4000f8f303f */
[----:B------:R-:W-:Y:S02]  /*05e0*/  USHF.R.S32.HI UR6, URZ, 0x6, UR6 ;  /* 0x000000063f067899 */ /* 0x000fe40008011406 */
[----:B------:R-:W-:-:S02]  /*05f0*/  USHF.R.S32.HI UR4, URZ, 0x6, UR4 ;  /* 0x000000063f047899 */ /* 0x000fc40008011404 */
[----:B------:R-:W-:Y:S02]  /*0600*/  USHF.R.S32.HI UR8, URZ, 0x6, UR8 ;  /* 0x000000063f087899 */ /* 0x000fe40008011408 */
[----:B------:R-:W-:Y:S01]  /*0610*/  USHF.R.S32.HI UR22, URZ, 0x6, UR22 ;  /* 0x000000063f167899 */ /* 0x000fe20008011416 */
[----:B------:R-:W-:Y:S01]  /*0620*/  IMAD.U32 R145, RZ, RZ, UR6 ;  /* 0x00000006ff917e24 */ /* 0x000fe2000f8e00ff */
[----:B------:R-:W-:Y:S01]  /*0630*/  UISETP.LT.AND UP0, UPT, URZ, UR8, UPT ;  /* 0x000000083f00728c */ /* 0x000fe2000bf01270 */
[----:B------:R-:W-:-:S03]  /*0640*/  IMAD.U32 R0, RZ, RZ, UR4 ;  /* 0x00000004ff007e24 */ /* 0x000fc6000f8e00ff */
[----:B------:R-:W-:Y:S02]  /*0650*/  USEL UR10, URZ, UR8, !UP0 ;  /* 0x000000083f0a7287 */ /* 0x000fe4000c000000 */
[----:B------:R-:W-:-:S04]  /*0660*/  VIMNMX3 R145, R145, UR22, R0, PT ;  /* 0x0000001691917c0f */ /* 0x000fc8000b800100 */
[----:B------:R-:W-:-:S13]  /*0670*/  ISETP.LE.AND P0, PT, R145, UR10, PT ;  /* 0x0000000a91007c0c */ /* 0x000fda000bf03270 */
[----:B------:R-:W-:Y:S05]  /*0680*/  @!P0 BRA `(.L_x_5330) ;  /* 0x00000008000c8947 */ /* 0x000fea0003800000 */
[----:B------:R-:W-:Y:S01]  /*0690*/  SHF.R.S32.HI R7, RZ, 0x1f, R80 ;  /* 0x0000001fff077819 */ /* 0x000fe20000011450 */
[----:B------:R-:W-:Y:S01]  /*06a0*/  UISETP.NE.AND UP0, UPT, UR11, -0x1, UPT ;  /* 0xffffffff0b00788c */ /* 0x000fe2000bf05270 */
[C---:B------:R-:W-:Y:S01]  /*06b0*/  LOP3.LUT P6, RZ, R80.reuse, 0x7, RZ, 0xc0, !PT ;  /* 0x0000000750ff7812 */ /* 0x040fe200078cc0ff */
[----:B------:R-:W-:Y:S01]  /*06c0*/  USHF.R.S32.HI UR10, URZ, 0x1f, UR16 ;  /* 0x0000001f3f0a7899 */ /* 0x000fe20008011410 */
[----:B------:R-:W-:Y:S01]  /*06d0*/  LEA.HI R7, R7, R80, RZ, 0x3 ;  /* 0x0000005007077211 */ /* 0x000fe200078f18ff */
[----:B------:R-:W-:Y:S01]  /*06e0*/  ULDC.64 UR6, c[0x0][0x298] ;  /* 0x0000a60000067ab9 */ /* 0x000fe20000000a00 */
[----:B------:R-:W-:Y:S01]  /*06f0*/  UIADD3 UR18, -UR16, UR18, URZ ;  /* 0x0000001210127290 */ /* 0x000fe2000fffe13f */
[----:B------:R-:W-:Y:S01]  /*0700*/  IMAD.U32 R0, RZ, RZ, UR6 ;  /* 0x00000006ff007e24 */ /* 0x000fe2000f8e00ff */
[----:B------:R-:W-:Y:S01]  /*0710*/  LOP3.LUT R3, R7, 0x1ffffff8, RZ, 0xc0, !PT ;  /* 0x1ffffff807037812 */ /* 0x000fe200078ec0ff */
[----:B------:R-:W-:Y:S01]  /*0720*/  UIMAD UR10, UR10, UR6, URZ ;  /* 0x000000060a0a72a4 */ /* 0x000fe2000f8e023f */
[----:B------:R-:W-:Y:S01]  /*0730*/  SHF.R.S32.HI R7, RZ, 0x3, R7 ;  /* 0x00000003ff077819 */ /* 0x000fe20000011407 */
[----:B------:R-:W-:Y:S01]  /*0740*/  USHF.R.S32.HI UR9, URZ, 0x1f, UR20 ;  /* 0x0000001f3f097899 */ /* 0x000fe20008011414 */
[----:B------:R-:W-:Y:S01]  /*0750*/  BSSY B0, `(.L_x_5331) ;  /* 0x0000031000007945 */ /* 0x000fe20003800000 */
[----:B------:R-:W-:Y:S01]  /*0760*/  IMAD.IADD R4, R80, 0x1, -R3 ;  /* 0x0000000150047824 */ /* 0x000fe200078e0a03 */
[----:B------:R-:W-:Y:S01]  /*0770*/  @!UP0 USHF.R.S32.HI UR8, URZ, 0x1f, UR19 ;  /* 0x0000001f3f088899 */ /* 0x000fe20008011413 */
[C---:B------:R-:W-:Y:S01]  /*0780*/  VIADD R2, R7.reuse, 0x10 ;  /* 0x0000001007027836 */ /* 0x040fe20000000000 */
[----:B------:R-:W-:Y:S01]  /*0790*/  @!UP0 ULDC.64 UR4, c[0x0][0x290] ;  /* 0x0000a40000048ab9 */ /* 0x000fe20000000a00 */
[----:B------:R-:W-:Y:S01]  /*07a0*/  IMAD.SHL.U32 R4, R4, 0x8, RZ ;  /* 0x0000000804047824 */ /* 0x000fe200078e00ff */
[----:B------:R-:W-:Y:S01]  /*07b0*/  @!UP0 UIMAD UR8, UR8, UR4, URZ ;  /* 0x00000004080882a4 */ /* 0x000fe2000f8e023f */
[C---:B------:R-:W-:Y:S01]  /*07c0*/  ISETP.GE.OR P5, PT, R7.reuse, UR18, P6 ;  /* 0x0000001207007c0c */ /* 0x040fe2000b7a6670 */
[----:B------:R-:W-:Y:S01]  /*07d0*/  @!UP0 UIMAD.WIDE.U32 UR12, UR19, UR4, URZ ;  /* 0x00000004130c82a5 */ /* 0x000fe2000f8e003f */
[C---:B------:R-:W-:Y:S01]  /*07e0*/  ISETP.GE.AND P2, PT, R2.reuse, UR18, PT ;  /* 0x0000001202007c0c */ /* 0x040fe2000bf46270 */
[----:B------:R-:W-:Y:S01]  /*07f0*/  @UP0 UIMAD.WIDE.U32 UR22, UR11, UR6, URZ ;  /* 0x000000060b1602a5 */ /* 0x000fe2000f8e003f */
[--C-:B------:R-:W-:Y:S01]  /*0800*/  SHF.R.S32.HI R5, RZ, 0x1f, R4.reuse ;  /* 0x0000001fff057819 */ /* 0x100fe20000011404 */
[----:B------:R-:W-:Y:S01]  /*0810*/  UIMAD UR10, UR16, UR7, UR10 ;  /* 0x00000007100a72a4 */ /* 0x000fe2000f8e020a */
[----:B------:R-:W-:Y:S01]  /*0820*/  ISETP.GE.OR P4, PT, R2, UR18, P6 ;  /* 0x0000001202007c0c */ /* 0x000fe2000b786670 */
[----:B------:R-:W-:Y:S01]  /*0830*/  @!UP0 UIMAD UR8, UR19, UR5, UR8 ;  /* 0x00000005130882a4 */ /* 0x000fe2000f8e0208 */
[----:B------:R-:W-:Y:S01]  /*0840*/  VIADD R2, R7, 0x20 ;  /* 0x0000002007027836 */ /* 0x000fe20000000000 */
[----:B------:R-:W-:Y:S01]  /*0850*/  @UP0 UIMAD UR11, UR11, UR7, UR23 ;  /* 0x000000070b0b02a4 */ /* 0x000fe2000f8e0217 */
[----:B------:R-:W-:Y:S01]  /*0860*/  IMAD.WIDE.U32 R4, R0, UR16, R4 ;  /* 0x0000001000047c25 */ /* 0x000fe2000f8e0004 */
[----:B------:R-:W-:Y:S01]  /*0870*/  @!UP0 UMOV UR22, UR12 ;  /* 0x0000000c00168c82 */ /* 0x000fe20008000000 */
[----:B------:R-:W-:Y:S01]  /*0880*/  @!UP0 UIADD3 UR11, UR13, UR8, URZ ;  /* 0x000000080d0b8290 */ /* 0x000fe2000fffe03f */
[----:B------:R-:W-:Y:S01]  /*0890*/  ISETP.GE.AND P1, PT, R2, UR18, PT ;  /* 0x0000001202007c0c */ /* 0x000fe2000bf26270 */
[----:B------:R-:W-:Y:S01]  /*08a0*/  IMAD.U32 R0, RZ, RZ, UR10 ;  /* 0x0000000aff007e24 */ /* 0x000fe2000f8e00ff */
[----:B------:R-:W-:Y:S01]  /*08b0*/  IADD3 R8, P0, R4, UR22, RZ ;  /* 0x0000001604087c10 */ /* 0x000fe2000ff1e0ff */
[----:B------:R-:W-:Y:S01]  /*08c0*/  ULDC.64 UR4, c[0x0][0x2a0] ;  /* 0x0000a80000047ab9 */ /* 0x000fe20000000a00 */
[----:B------:R-:W-:Y:S01]  /*08d0*/  ULDC UR8, c[0x0][0x270] ;  /* 0x00009c0000087ab9 */ /* 0x000fe20000000800 */
[----:B------:R-:W-:Y:S01]  /*08e0*/  UIMAD UR9, UR9, UR4, URZ ;  /* 0x00000004090972a4 */ /* 0x000fe2000f8e023f */
[----:B------:R-:W-:Y:S01]  /*08f0*/  IADD3.X R9, R5, UR11, R0, P0, !PT ;  /* 0x0000000b05097c10 */ /* 0x000fe200087fe400 */
[----:B------:R-:W-:Y:S01]  /*0900*/  IMAD.U32 R3, RZ, RZ, UR4 ;  /* 0x00000004ff037e24 */ /* 0x000fe2000f8e00ff */
[----:B------:R-:W-:Y:S01]  /*0910*/  ISETP.GE.AND P0, PT, R7, UR18, PT ;  /* 0x0000001207007c0c */ /* 0x000fe2000bf06270 */
[----:B------:R-:W-:Y:S01]  /*0920*/  UIMAD UR5, UR20, UR5, UR9 ;  /* 0x00000005140572a4 */ /* 0x000fe2000f8e0209 */
[----:B------:R-:W-:Y:S01]  /*0930*/  ISETP.GE.OR P3, PT, R2, UR18, P6 ;  /* 0x0000001202007c0c */ /* 0x000fe2000b766670 */
[----:B------:R-:W-:Y:S01]  /*0940*/  UIMAD UR8, UR19, UR8, UR20 ;  /* 0x00000008130872a4 */ /* 0x000fe2000f8e0214 */
[----:B------:R-:W-:Y:S01]  /*0950*/  IMAD.WIDE.U32 R8, R3, UR20, R8 ;  /* 0x0000001403087c25 */ /* 0x000fe2000f8e0008 */
[----:B------:R-:W-:Y:S01]  /*0960*/  ULDC UR4, c[0x0][0x2c4] ;  /* 0x0000b10000047ab9 */ /* 0x000fe20000000800 */
[----:B------:R-:W-:Y:S01]  /*0970*/  SHF.R.S32.HI R5, RZ, 0x1f, R7 ;  /* 0x0000001fff057819 */ /* 0x000fe20000011407 */
[----:B------:R-:W-:Y:S01]  /*0980*/  UIMAD UR16, UR8, UR4, UR16 ;  /* 0x00000004081072a4 */ /* 0x000fe2000f8e0210 */
[----:B------:R-:W-:-:S05]  /*0990*/  VIADD R13, R9, UR5 ;  /* 0x00000005090d7c36 */ /* 0x000fca0008000000 */
[----:B------:R-:W-:Y:S06]  /*09a0*/  @P0 BRA `(.L_x_5332) ;  /* 0x00000000002c0947 */ /* 0x000fec0003800000 */
[----:B------:R-:W-:Y:S01]  /*09b0*/  MOV R12, R8 ;  /* 0x00000008000c7202 */ /* 0x000fe20000000f00 */
[----:B------:R-:W-:Y:S01]  /*09c0*/  IMAD R0, R5, UR6, RZ ;  /* 0x0000000605007c24 */ /* 0x000fe2000f8e02ff */
[----:B------:R-:W-:-:S03]  /*09d0*/  ULDC.64 UR4, c[0x0][0x280] ;  /* 0x0000a00000047ab9 */ /* 0x000fc60000000a00 */
[----:B------:R-:W-:-:S04]  /*09e0*/  IMAD.WIDE.U32 R2, R7, UR6, R12 ;  /* 0x0000000607027c25 */ /* 0x000fc8000f8e000c */
[----:B------:R-:W-:Y:S01]  /*09f0*/  IMAD R0, R7, UR7, R0 ;  /* 0x0000000707007c24 */ /* 0x000fe2000f8e0200 */
[----:B------:R-:W-:-:S04]  /*0a00*/  LEA R10, P0, R2, UR4, 0x1 ;  /* 0x00000004020a7c11 */ /* 0x000fc8000f8008ff */
[----:B------:R-:W-:-:S04]  /*0a10*/  IADD3 R0, R3, R0, RZ ;  /* 0x0000000003007210 */ /* 0x000fc80007ffe0ff */
[----:B------:R-:W-:-:S05]  /*0a20*/  LEA.HI.X R11, R2, UR5, R0, 0x1, P0 ;  /* 0x00000005020b7c11 */ /* 0x000fca00080f0c00 */
[----:B------:R1:W-:Y:S04]  /*0a30*/  STG.E.128 desc[UR14][R10.64], RZ ;  /* 0x000000ff0a007986 */ /* 0x0003e8000c101d0e */
[----:B------:R1:W-:Y:S04]  /*0a40*/  STG.E.128 desc[UR14][R10.64+0x80], RZ ;  /* 0x000080ff0a007986 */ /* 0x0003e8000c101d0e */
[----:B------:R1:W-:Y:S02]  /*0a50*/  STG.E.128 desc[UR14][R10.64+0x100], RZ ;  /* 0x000100ff0a007986 */ /* 0x0003e4000c101d0e */
.L_x_5332:
[----:B------:R-:W-:Y:S05]  /*0a60*/  BSYNC B0 ;  /* 0x0000000000007941 */ /* 0x000fea0003800000 */
.L_x_5331:
[----:B------:R-:W-:Y:S01]  /*0a70*/  BSSY B0, `(.L_x_5333) ;  /* 0x0000012000007945 */ /* 0x000fe20003800000 */
[C---:B------:R-:W-:Y:S02]  /*0a80*/  IADD3 R4, P0, R7.reuse, UR16, RZ ;  /* 0x0000001007047c10 */ /* 0x040fe4000ff1e0ff */
[----:B------:R-:W-:Y:S01]  /*0a90*/  IADD3 R6, R7, 0x30, RZ ;  /* 0x0000003007067810 */ /* 0x000fe20007ffe0ff */
[----:B------:R-:W-:Y:S05]  /*0aa0*/  @P2 BRA `(.L_x_5334) ;  /* 0x0000000000382947 */ /* 0x000fea0003800000 */
[----:B------:R-:W-:Y:S01]  /*0ab0*/  IADD3 R3, P2, R7, 0x10, RZ ;  /* 0x0000001007037810 */ /* 0x000fe20007f5e0ff */
[----:B-1----:R-:W-:Y:S01]  /*0ac0*/  IMAD.MOV.U32 R10, RZ, RZ, R8 ;  /* 0x000000ffff0a7224 */ /* 0x002fe200078e0008 */
[----:B------:R-:W-:Y:S01]  /*0ad0*/  MOV R11, R13 ;  /* 0x0000000d000b7202 */ /* 0x000fe20000000f00 */
[----:B------:R-:W-:Y:S02]  /*0ae0*/  ULDC.64 UR4, c[0x0][0x280] ;  /* 0x0000a00000047ab9 */ /* 0x000fe40000000a00 */
[----:B------:R-:W-:Y:S02]  /*0af0*/  IMAD.X R0, RZ, RZ, R5, P2 ;  /* 0x000000ffff007224 */ /* 0x000fe400010e0605 */
[----:B------:R-:W-:-:S04]  /*0b00*/  IMAD.WIDE.U32 R10, R3, UR6, R10 ;  /* 0x00000006030a7c25 */ /* 0x000fc8000f8e000a */
[----:B------:R-:W-:Y:S01]  /*0b10*/  IMAD R0, R0, UR6, RZ ;  /* 0x0000000600007c24 */ /* 0x000fe2000f8e02ff */
[----:B------:R-:W-:-:S03]  /*0b20*/  LEA R2, P2, R10, UR4, 0x1 ;  /* 0x000000040a027c11 */ /* 0x000fc6000f8408ff */
[----:B------:R-:W-:-:S05]  /*0b30*/  IMAD R0, R3, UR7, R0 ;  /* 0x0000000703007c24 */ /* 0x000fca000f8e0200 */
[----:B------:R-:W-:-:S04]  /*0b40*/  IADD3 R3, R11, R0, RZ ;  /* 0x000000000b037210 */ /* 0x000fc80007ffe0ff */
[----:B------:R-:W-:-:S05]  /*0b50*/  LEA.HI.X R3, R10, UR5, R3, 0x1, P2 ;  /* 0x000000050a037c11 */ /* 0x000fca00090f0c03 */
[----:B------:R2:W-:Y:S04]  /*0b60*/  STG.E.128 desc[UR14][R2.64], RZ ;  /* 0x000000ff02007986 */ /* 0x0005e8000c101d0e */
[----:B------:R2:W-:Y:S04]  /*0b70*/  STG.E.128 desc[UR14][R2.64+0x80], RZ ;  /* 0x000080ff02007986 */ /* 0x0005e8000c101d0e */
[----:B------:R2:W-:Y:S02]  /*0b80*/  STG.E.128 desc[UR14][R2.64+0x100], RZ ;  /* 0x000100ff02007986 */ /* 0x0005e4000c101d0e */
.L_x_5334:
[----:B------:R-:W-:Y:S05]  /*0b90*/  BSYNC B0 ;  /* 0x0000000000007941 */ /* 0x000fea0003800000 */
.L_x_5333:
[----:B------:R-:W-:Y:S01]  /*0ba0*/  BSSY B0, `(.L_x_5335) ;  /* 0x0000012000007945 */ /* 0x000fe20003800000 */
[----:B------:R-:W-:Y:S02]  /*0bb0*/  ISETP.GE.AND P2, PT, R6, UR18, PT ;  /* 0x0000001206007c0c */ /* 0x000fe4000bf46270 */
[----:B------:R-:W-:Y:S01]  /*0bc0*/  MOV R0, UR16 ;  /* 0x0000001000007c02 */ /* 0x000fe20008000f00 */
[----:B------:R-:W-:Y:S05]  /*0bd0*/  @P1 BRA `(.L_x_5336) ;  /* 0x0000000000381947 */ /* 0x000fea0003800000 */
[----:B--2---:R-:W-:Y:S01]  /*0be0*/  IADD3 R3, P1, R7, 0x20, RZ ;  /* 0x0000002007037810 */ /* 0x004fe20007f3e0ff */
        /* <DEDUP_REMOVED lines=13> */
.L_x_5336:
[----:B------:R-:W-:Y:S05]  /*0cc0*/  BSYNC B0 ;  /* 0x0000000000007941 */ /* 0x000fea0003800000 */
.L_x_5335:
[----:B------:R-:W-:Y:S04]  /*0cd0*/  BSSY B0, `(.L_x_5337) ;  /* 0x000000f000007945 */ /* 0x000fe80003800000 */
[----:B------:R-:W-:Y:S05]  /*0ce0*/  @P2 BRA `(.L_x_5338) ;  /* 0x0000000000342947 */ /* 0x000fea0003800000 */
[----:B------:R-:W-:Y:S01]  /*0cf0*/  IADD3 R7, P1, R7, 0x30, RZ ;  /* 0x0000003007077810 */ /* 0x000fe20007f3e0ff */
[----:B------:R-:W-:Y:S01]  /*0d00*/  ULDC.64 UR4, c[0x0][0x280] ;  /* 0x0000a00000047ab9 */ /* 0x000fe20000000a00 */
[----:B------:R-:W-:Y:S02]  /*0d10*/  MOV R9, R13 ;  /* 0x0000000d00097202 */ /* 0x000fe40000000f00 */
[----:B--2---:R-:W-:Y:S01]  /*0d20*/  IADD3.X R2, RZ, R5, RZ, P1, !PT ;  /* 0x00000005ff027210 */ /* 0x004fe20000ffe4ff */
[----:B------:R-:W-:-:S04]  /*0d30*/  IMAD.WIDE.U32 R8, R7, UR6, R8 ;  /* 0x0000000607087c25 */ /* 0x000fc8000f8e0008 */
[----:B------:R-:W-:-:S04]  /*0d40*/  IMAD R2, R2, UR6, RZ ;  /* 0x0000000602027c24 */ /* 0x000fc8000f8e02ff */
[----:B------:R-:W-:Y:S01]  /*0d50*/  IMAD R7, R7, UR7, R2 ;  /* 0x0000000707077c24 */ /* 0x000fe2000f8e0202 */
[----:B------:R-:W-:-:S04]  /*0d60*/  LEA R2, P1, R8, UR4, 0x1 ;  /* 0x0000000408027c11 */ /* 0x000fc8000f8208ff */
[----:B------:R-:W-:-:S04]  /*0d70*/  IADD3 R7, R9, R7, RZ ;  /* 0x0000000709077210 */ /* 0x000fc80007ffe0ff */
[----:B------:R-:W-:-:S05]  /*0d80*/  LEA.HI.X R3, R8, UR5, R7, 0x1, P1 ;  /* 0x0000000508037c11 */ /* 0x000fca00088f0c07 */
[----:B------:R4:W-:Y:S04]  /*0d90*/  STG.E.128 desc[UR14][R2.64], RZ ;  /* 0x000000ff02007986 */ /* 0x0009e8000c101d0e */
[----:B------:R4:W-:Y:S04]  /*0da0*/  STG.E.128 desc[UR14][R2.64+0x80], RZ ;  /* 0x000080ff02007986 */ /* 0x0009e8000c101d0e */
[----:B------:R4:W-:Y:S02]  /*0db0*/  STG.E.128 desc[UR14][R2.64+0x100], RZ ;  /* 0x000100ff02007986 */ /* 0x0009e4000c101d0e */
.L_x_5338:
[----:B------:R-:W-:Y:S05]  /*0dc0*/  BSYNC B0 ;  /* 0x0000000000007941 */ /* 0x000fea0003800000 */
.L_x_5337:
[----:B------:R-:W-:Y:S01]  /*0dd0*/  ISETP.GE.OR P6, PT, R6, UR18, P6 ;  /* 0x0000001206007c0c */ /* 0x000fe2000b7c6670 */
[----:B------:R-:W-:Y:S01]  /*0de0*/  ULDC.64 UR4, c[0x0][0x2b0] ;  /* 0x0000ac0000047ab9 */ /* 0x000fe20000000a00 */
[----:B------:R-:W-:Y:S01]  /*0df0*/  LEA.HI.X.SX32 R5, R0, R5, 0x1, P0 ;  /* 0x0000000500057211 */ /* 0x000fe200000f0eff */
[----:B--2-4-:R-:W-:Y:S01]  /*0e00*/  @!P5 IMAD.MOV.U32 R3, RZ, RZ, 0x7f800000 ;  /* 0x7f800000ff03d424 */ /* 0x014fe200078e00ff */
[C---:B------:R-:W-:Y:S01]  /*0e10*/  LEA R8, P0, R4.reuse, UR4, 0x2 ;  /* 0x0000000404087c11 */ /* 0x040fe2000f8010ff */
[----:B------:R-:W-:Y:S02]  /*0e20*/  @!P4 IMAD.MOV.U32 R2, RZ, RZ, 0x7f800000 ;  /* 0x7f800000ff02c424 */ /* 0x000fe400078e00ff */
[----:B------:R-:W-:Y:S01]  /*0e30*/  @!P3 IMAD.MOV.U32 R0, RZ, RZ, 0x7f800000 ;  /* 0x7f800000ff00b424 */ /* 0x000fe200078e00ff */
[----:B------:R-:W-:-:S05]  /*0e40*/  LEA.HI.X R9, R4, UR5, R5, 0x2, P0 ;  /* 0x0000000504097c11 */ /* 0x000fca00080f1405 */
[----:B------:R2:W-:Y:S04]  /*0e50*/  @!P5 STG.E desc[UR14][R8.64], R3 ;  /* 0x000000030800d986 */ /* 0x0005e8000c10190e */
[----:B------:R2:W-:Y:S04]  /*0e60*/  @!P4 STG.E desc[UR14][R8.64+0x40], R2 ;  /* 0x000040020800c986 */ /* 0x0005e8000c10190e */
[----:B------:R2:W-:Y:S01]  /*0e70*/  @!P3 STG.E desc[UR14][R8.64+0x80], R0 ;  /* 0x000080000800b986 */ /* 0x0005e2000c10190e */
[----:B------:R-:W-:Y:S05]  /*0e80*/  @P6 EXIT ;  /* 0x000000000000694d */ /* 0x000fea0003800000 */
[----:B--2---:R-:W-:-:S05]  /*0e90*/  MOV R3, 0x7f800000 ;  /* 0x7f80000000037802 */ /* 0x004fca0000000f00 */
[----:B------:R-:W-:Y:S01]  /*0ea0*/  STG.E desc[UR14][R8.64+0xc0], R3 ;  /* 0x0000c00308007986 */ /* 0x000fe2000c10190e */
[----:B------:R-:W-:Y:S05]  /*0eb0*/  EXIT ;  /* 0x000000000000794d */ /* 0x000fea0003800000 */
.L_x_5330:
        /* <DEDUP_REMOVED lines=8> */
[----:B------:R-:W-:-:S04]  /*0f40*/  ULDC.64 UR4, c[0x0][0x370] ;  /* 0x0000dc0000047ab9 */ /* 0x000fc80000000a00 */
[----:B------:R-:W2:Y:S01]  /*0f50*/  @P0 LDG.E R2, desc[UR14][R2.64] ;  /* 0x0000000e02020981 */ /* 0x000ea2000c1e1900 */
[----:B------:R-:W-:Y:S01]  /*0f60*/  ISETP.NE.U32.AND P1, PT, RZ, UR4, PT ;  /* 0x00000004ff007c0c */ /* 0x000fe2000bf25070 */
[----:B------:R-:W-:Y:S01]  /*0f70*/  UMOV UR8, UR19 ;  /* 0x0000001300087c82 */ /* 0x000fe20008000000 */
[----:B------:R-:W-:Y:S02]  /*0f80*/  PLOP3.LUT P3, PT, PT, PT, PT, 0x8, 0x0 ;  /* 0x000000000000781c */ /* 0x000fe40003f6e170 */
[----:B------:R-:W-:Y:S02]  /*0f90*/  CS2R R200, SRZ ;  /* 0x0000000000c87805 */ /* 0x000fe4000001ff00 */
[----:B------:R-:W-:Y:S02]  /*0fa0*/  ISETP.NE.AND.EX P1, PT, RZ, UR5, PT, P1 ;  /* 0x00000005ff007c0c */ /* 0x000fe4000bf25310 */
[----:B--2---:R-:W-:-:S11]  /*0fb0*/  @P0 R2UR UR8, R2 ;  /* 0x00000000020802ca */ /* 0x004fd600000e0000 */
[----:B------:R-:W-:Y:S05]  /*0fc0*/  @!P1 BRA `(.L_x_5339) ;  /* 0x00000000002c9947 */ /* 0x000fea0003800000 */
[----:B------:R-:W1:Y:S01]  /*0fd0*/  LDC.64 R2, c[0x0][0x378] ;  /* 0x0000de00ff027b82 */ /* 0x000e620000000a00 */
[----:B------:R-:W-:-:S06]  /*0fe0*/  USHF.R.S32.HI UR6, URZ, 0x1f, UR19 ;  /* 0x0000001f3f067899 */ /* 0x000fcc0008011413 */
[C---:B-1----:R-:W-:Y:S02]  /*0ff0*/  IMAD R0, R2.reuse, UR6, RZ ;  /* 0x0000000602007c24 */ /* 0x042fe4000f8e02ff */
[----:B------:R-:W-:-:S04]  /*1000*/  IMAD.WIDE.U32 R4, R2, UR19, RZ ;  /* 0x0000001302047c25 */ /* 0x000fc8000f8e00ff */
[----:B------:R-:W-:Y:S01]  /*1010*/  IMAD R3, R3, UR19, R0 ;  /* 0x0000001303037c24 */ /* 0x000fe2000f8e0200 */
[----:B------:R-:W-:-:S03]  /*1020*/  LEA R200, P0, R4, UR4, 0x2 ;  /* 0x0000000404c87c11 */ /* 0x000fc6000f8010ff */
[----:B------:R-:W-:Y:S01]  /*1030*/  IMAD.IADD R3, R5, 0x1, R3 ;  /* 0x0000000105037824 */ /* 0x000fe200078e0203 */
[----:B------:R-:W-:-:S04]  /*1040*/  ISETP.NE.U32.AND P3, PT, R200, RZ, PT ;  /* 0x000000ffc800720c */ /* 0x000fc80003f65070 */
[----:B------:R-:W-:-:S04]  /*1050*/  SHF.L.U64.HI R3, R4, 0x2, R3 ;  /* 0x0000000204037819 */ /* 0x000fc80000010203 */
[----:B------:R-:W-:-:S04]  /*1060*/  IADD3.X R201, R3, UR5, RZ, P0, !PT ;  /* 0x0000000503c97c10 */ /* 0x000fc800087fe4ff */
[----:B------:R-:W-:-:S13]  /*1070*/  ISETP.NE.AND.EX P3, PT, R201, RZ, PT, P3 ;  /* 0x000000ffc900720c */ /* 0x000fda0003f65330 */
.L_x_5339:
[----:B------:R-:W-:Y:S05]  /*1080*/  @!P3 BRA `(.L_x_5340) ;  /* 0x000000040054b947 */ /* 0x000fea0003800000 */
[----:B------:R-:W1:Y:S01]  /*1090*/  LDC R6, c[0x0][0x380] ;  /* 0x0000e000ff067b82 */ /* 0x000e620000000800 */
[----:B------:R-:W-:Y:S01]  /*10a0*/  LEA R11, R145, 0xffffffc0, 0x6 ;  /* 0xffffffc0910b7811 */ /* 0x000fe200078e30ff */
[----:B------:R-:W-:Y:S01]  /*10b0*/  IMAD.MOV.U32 R8, RZ, RZ, RZ ;  /* 0x000000ffff087224 */ /* 0x000fe200078e00ff */
[----:B------:R-:W-:Y:S02]  /*10c0*/  ULDC.64 UR4, c[0x0][0x230] ;  /* 0x00008c0000047ab9 */ /* 0x000fe40000000a00 */
        /* <DEDUP_REMOVED lines=21> */
[----:B------:R-:W1:Y:S05]  /*1220*/  LDC R0, c[0x0][0x278] ;  /* 0x00009e00ff007b82 */ /* 0x000e6a0000000800 */
[----:B------:R-:W-:-:S06]  /*1230*/  @P2 VIADD R7, R7, 0x1 ;  /* 0x0000000107072836 */ /* 0x000fcc0000000000 */
[----:B------:R-:W-:Y:S02]  /*1240*/  @!P0 IADD3 R7, -R7, RZ, RZ ;  /* 0x000000ff07078210 */ /* 0x000fe40007ffe1ff */
[----:B------:R-:W-:-:S05]  /*1250*/  @!P1 LOP3.LUT R7, RZ, R6, RZ, 0x33, !PT ;  /* 0x00000006ff079212 */ /* 0x000fca00078e33ff */
[----:B------:R-:W-:-:S05]  /*1260*/  IMAD.WIDE R14, R7, 0x4, R200 ;  /* 0x00000004070e7825 */ /* 0x000fca00078e02c8 */
[----:B------:R-:W2:Y:S01]  /*1270*/  LDG.E R3, desc[UR14][R14.64] ;  /* 0x0000000e0e037981 */ /* 0x000ea2000c1e1900 */
[----:B-1----:R-:W-:Y:S01]  /*1280*/  IABS R5, R0 ;  /* 0x0000000000057213 */ /* 0x002fe20000000000 */
[----:B------:R-:W-:Y:S01]  /*1290*/  IMAD.MOV R7, RZ, RZ, -R7 ;  /* 0x000000ffff077224 */ /* 0x000fe200078e0a07 */
[----:B------:R-:W1:Y:S02]  /*12a0*/  S2R R2, SR_CTAID.Z ;  /* 0x0000000000027919 */ /* 0x000e640000002700 */
[----:B------:R-:W3:Y:S01]  /*12b0*/  I2F.RP R12, R5 ;  /* 0x00000005000c7306 */ /* 0x000ee20000209400 */
[----:B------:R-:W-:-:S05]  /*12c0*/  IMAD R11, R6, R7, R11 ;  /* 0x00000007060b7224 */ /* 0x000fca00078e020b */
[----:B------:R-:W-:Y:S02]  /*12d0*/  SHF.R.S32.HI R35, RZ, 0x1f, R11 ;  /* 0x0000001fff237819 */ /* 0x000fe4000001140b */
[----:B---3--:R-:W3:Y:S01]  /*12e0*/  MUFU.RCP R10, R12 ;  /* 0x0000000c000a7308 */ /* 0x008ee20000001000 */
[----:B-1----:R-:W-:Y:S01]  /*12f0*/  IABS R2, R2 ;  /* 0x0000000200027213 */ /* 0x002fe20000000000 */
[----:B---3--:R-:W-:-:S06]  /*1300*/  VIADD R10, R10, 0xffffffe ;  /* 0x0ffffffe0a0a7836 */ /* 0x008fcc0000000000 */
[----:B------:R-:W1:Y:S02]  /*1310*/  F2I.FTZ.U32.TRUNC.NTZ R9, R10 ;  /* 0x0000000a00097305 */ /* 0x000e64000021f000 */
[----:B-1----:R-:W-:-:S05]  /*1320*/  IADD3 R4, RZ, -R9, RZ ;  /* 0x80000009ff047210 */ /* 0x002fca0007ffe0ff */
[----:B------:R-:W-:-:S04]  /*1330*/  IMAD R4, R4, R5, RZ ;  /* 0x0000000504047224 */ /* 0x000fc800078e02ff */
[----:B------:R-:W-:Y:S01]  /*1340*/  IMAD.HI.U32 R9, R9, R4, R8 ;  /* 0x0000000409097227 */ /* 0x000fe200078e0008 */
[----:B------:R-:W-:-:S05]  /*1350*/  MOV R8, R2 ;  /* 0x0000000200087202 */ /* 0x000fca0000000f00 */
[----:B------:R-:W-:-:S04]  /*1360*/  IMAD.HI.U32 R2, R9, R8, RZ ;  /* 0x0000000809027227 */ /* 0x000fc800078e00ff */
[----:B------:R-:W-:-:S04]  /*1370*/  IMAD.MOV R4, RZ, RZ, -R2 ;  /* 0x000000ffff047224 */ /* 0x000fc800078e0a02 */
[----:B------:R-:W-:-:S05]  /*1380*/  IMAD R4, R5, R4, R8 ;  /* 0x0000000405047224 */ /* 0x000fca00078e0208 */
[----:B------:R-:W-:-:S13]  /*1390*/  ISETP.GT.U32.AND P1, PT, R5, R4, PT ;  /* 0x000000040500720c */ /* 0x000fda0003f24070 */
[-C--:B------:R-:W-:Y:S02]  /*13a0*/  @!P1 IADD3 R4, R4, -R5.reuse, RZ ;  /* 0x8000000504049210 */ /* 0x080fe40007ffe0ff */
[----:B------:R-:W-:Y:S02]  /*13b0*/  @!P1 IADD3 R2, R2, 0x1, RZ ;  /* 0x0000000102029810 */ /* 0x000fe40007ffe0ff */
[----:B------:R-:W-:Y:S02]  /*13c0*/  ISETP.GE.U32.AND P2, PT, R4, R5, PT ;  /* 0x000000050400720c */ /* 0x000fe40003f46070 */
[----:B------:R-:W-:-:S11]  /*13d0*/  ISETP.NE.AND P1, PT, R0, RZ, PT ;  /* 0x000000ff0000720c */ /* 0x000fd60003f25270 */
[----:B------:R-:W-:Y:S01]  /*13e0*/  @P2 VIADD R2, R2, 0x1 ;  /* 0x0000000102022836 */ /* 0x000fe20000000000 */
[----:B--2---:R-:W-:Y:S02]  /*13f0*/  R2UR UR22, R3 ;  /* 0x00000000031672ca */ /* 0x004fe400000e0000 */
[----:B------:R-:W-:-:S04]  /*1400*/  LOP3.LUT R3, R0, UR20, RZ, 0x3c, !PT ;  /* 0x0000001400037c12 */ /* 0x000fc8000f8e3cff */
[----:B------:R-:W-:-:S07]  /*1410*/  ISETP.GE.AND P0, PT, R3, RZ, PT ;  /* 0x000000ff0300720c */ /* 0x000fce0003f06270 */
[----:B------:R-:W-:Y:S02]  /*1420*/  USHF.R.S32.HI UR21, URZ, 0x1f, UR22 ;  /* 0x0000001f3f157899 */ /* 0x000fe40008011416 */
[----:B------:R-:W-:Y:S02]  /*1430*/  UIMAD.WIDE.U32 UR8, UR22, UR4, URZ ;  /* 0x00000004160872a5 */ /* 0x000fe4000f8e003f */
[----:B------:R-:W-:Y:S02]  /*1440*/  UIMAD UR6, UR21, UR4, URZ ;  /* 0x00000004150672a4 */ /* 0x000fe4000f8e023f */
[----:B------:R-:W-:Y:S02]  /*1450*/  @!P0 IADD3 R2, -R2, RZ, RZ ;  /* 0x000000ff02028210 */ /* 0x000fe40007ffe1ff */
[----:B------:R-:W-:Y:S01]  /*1460*/  UIMAD UR4, UR22, UR5, UR6 ;  /* 0x00000005160472a4 */ /* 0x000fe2000f8e0206 */
[----:B------:R-:W-:Y:S01]  /*1470*/  MOV R7, UR9 ;  /* 0x0000000900077c02 */ /* 0x000fe20008000f00 */
[----:B------:R-:W-:Y:S01]  /*1480*/  IMAD.U32 R6, RZ, RZ, UR8 ;  /* 0x00000008ff067e24 */ /* 0x000fe2000f8e00ff */
[----:B------:R-:W-:Y:S01]  /*1490*/  ULDC.64 UR6, c[0x0][0x248] ;  /* 0x0000920000067ab9 */ /* 0x000fe20000000a00 */
[----:B------:R-:W-:Y:S01]  /*14a0*/  UIADD3 UR4, UR9, UR4, URZ ;  /* 0x0000000409047290 */ /* 0x000fe2000fffe03f */
[----:B------:R-:W-:Y:S01]  /*14b0*/  IMAD R4, R35, UR6, RZ ;  /* 0x0000000623047c24 */ /* 0x000fe2000f8e02ff */
[----:B------:R-:W-:Y:S01]  /*14c0*/  @!P1 LOP3.LUT R2, RZ, R0, RZ, 0x33, !PT ;  /* 0x00000000ff029212 */ /* 0x000fe200078e33ff */
[----:B------:R-:W-:-:S02]  /*14d0*/  ULDC.64 UR8, c[0x0][0x260] ;  /* 0x0000980000087ab9 */ /* 0x000fc40000000a00 */
[C---:B------:R-:W-:Y:S01]  /*14e0*/  IMAD R0, R11.reuse, UR7, R4 ;  /* 0x000000070b007c24 */ /* 0x040fe2000f8e0204 */
[----:B------:R-:W-:Y:S01]  /*14f0*/  SHF.R.S32.HI R19, RZ, 0x1f, R2 ;  /* 0x0000001fff137819 */ /* 0x000fe20000011402 */
[----:B------:R-:W-:Y:S01]  /*1500*/  IMAD.U32 R7, RZ, RZ, UR4 ;  /* 0x00000004ff077e24 */ /* 0x000fe2000f8e00ff */
[----:B------:R-:W-:Y:S01]  /*1510*/  ULDC.64 UR4, c[0x0][0x238] ;  /* 0x00008e0000047ab9 */ /* 0x000fe20000000a00 */
[----:B------:R-:W-:Y:S01]  /*1520*/  MOV R18, R2 ;  /* 0x0000000200127202 */ /* 0x000fe20000000f00 */
[----:B------:R-:W-:Y:S01]  /*1530*/  UIMAD UR21, UR21, UR4, URZ ;  /* 0x00000004151572a4 */ /* 0x000fe2000f8e023f */
[----:B------:R-:W-:Y:S01]  /*1540*/  IMAD.WIDE.U32 R4, R11, UR6, R6 ;  /* 0x000000060b047c25 */ /* 0x000fe2000f8e0006 */
[----:B------:R-:W-:Y:S02]  /*1550*/  UIMAD.WIDE.U32 UR24, UR22, UR4, URZ ;  /* 0x00000004161872a5 */ /* 0x000fe4000f8e003f */
[----:B------:R-:W-:Y:S01]  /*1560*/  UIMAD UR5, UR22, UR5, UR21 ;  /* 0x00000005160572a4 */ /* 0x000fe2000f8e0215 */
[----:B------:R-:W-:Y:S01]  /*1570*/  IMAD R3, R19, UR8, RZ ;  /* 0x0000000813037c24 */ /* 0x000fe2000f8e02ff */
[----:B------:R-:W-:-:S02]  /*1580*/  IADD3 R5, R5, R0, RZ ;  /* 0x0000000005057210 */ /* 0x000fc40007ffe0ff */
[----:B------:R-:W-:Y:S01]  /*1590*/  UIADD3 UR22, UR25, UR5, URZ ;  /* 0x0000000519167290 */ /* 0x000fe2000fffe03f */
[C---:B------:R-:W-:Y:S02]  /*15a0*/  IMAD R3, R2.reuse, UR9, R3 ;  /* 0x0000000902037c24 */ /* 0x040fe4000f8e0203 */
[----:B------:R-:W-:-:S04]  /*15b0*/  IMAD.WIDE.U32 R26, R2, UR8, R4 ;  /* 0x00000008021a7c25 */ /* 0x000fc8000f8e0004 */
[----:B------:R-:W-:Y:S01]  /*15c0*/  IMAD.IADD R33, R27, 0x1, R3 ;  /* 0x000000011b217824 */ /* 0x000fe200078e0203 */
[----:B------:R-:W-:Y:S06]  /*15d0*/  BRA `(.L_x_5341) ;  /* 0x0000000400347947 */ /* 0x000fec0003800000 */
.L_x_5340:
[----:B------:R-:W1:Y:S01]  /*15e0*/  LDC R0, c[0x0][0x278] ;  /* 0x00009e00ff007b82 */ /* 0x000e620000000800 */
[----:B------:R-:W2:Y:S01]  /*15f0*/  S2R R2, SR_CTAID.Z ;  /* 0x0000000000027919 */ /* 0x000ea20000002700 */
[----:B------:R-:W-:Y:S01]  /*1600*/  UISETP.NE.AND UP0, UPT, UR21, -0x1, UPT ;  /* 0xffffffff1500788c */ /* 0x000fe2000bf05270 */
[----:B------:R-:W-:-:S04]  /*1610*/  LEA R11, R145, 0xffffffc0, 0x6 ;  /* 0xffffffc0910b7811 */ /* 0x000fc800078e30ff */
[----:B------:R-:W-:Y:S02]  /*1620*/  SHF.R.S32.HI R35, RZ, 0x1f, R11 ;  /* 0x0000001fff237819 */ /* 0x000fe4000001140b */
[----:B------:R-:W-:-:S04]  /*1630*/  PLOP3.LUT P0, PT, PT, PT, UP0, 0x80, 0x0 ;  /* 0x000000000000781c */ /* 0x000fc80003f0f008 */
[----:B------:R-:W-:Y:S01]  /*1640*/  @UP0 UIADD3 UR4, UR9, UR21, URZ ;  /* 0x0000001509040290 */ /* 0x000fe2000fffe03f */
[----:B------:R-:W-:-:S03]  /*1650*/  @UP0 ULDC.64 UR6, c[0x0][0x248] ;  /* 0x0000920000060ab9 */ /* 0x000fc60000000a00 */
[----:B------:R-:W-:Y:S02]  /*1660*/  @UP0 UIMAD.WIDE.U32 UR22, UR4, UR6, URZ ;  /* 0x00000006041602a5 */ /* 0x000fe4000f8e003f */
[----:B------:R-:W-:-:S04]  /*1670*/  @UP0 UIMAD UR4, UR4, UR7, URZ ;  /* 0x00000007040402a4 */ /* 0x000fc8000f8e023f */
[----:B------:R-:W-:Y:S01]  /*1680*/  @UP0 UIADD3 UR4, UR23, UR4, URZ ;  /* 0x0000000417040290 */ /* 0x000fe2000fffe03f */
[----:B-1----:R-:W-:-:S04]  /*1690*/  IABS R4, R0 ;  /* 0x0000000000047213 */ /* 0x002fc80000000000 */
[----:B------:R-:W1:Y:S01]  /*16a0*/  I2F.RP R5, R4 ;  /* 0x0000000400057306 */ /* 0x000e620000209400 */
[----:B--2---:R-:W-:-:S07]  /*16b0*/  IABS R2, R2 ;  /* 0x0000000200027213 */ /* 0x004fce0000000000 */
[----:B-1----:R-:W1:Y:S02]  /*16c0*/  MUFU.RCP R6, R5 ;  /* 0x0000000500067308 */ /* 0x002e640000001000 */
[----:B-1----:R-:W-:-:S06]  /*16d0*/  VIADD R6, R6, 0xffffffe ;  /* 0x0ffffffe06067836 */ /* 0x002fcc0000000000 */
[----:B------:R-:W1:Y:S02]  /*16e0*/  F2I.FTZ.U32.TRUNC.NTZ R7, R6 ;  /* 0x0000000600077305 */ /* 0x000e64000021f000 */
[----:B-1----:R-:W-:Y:S02]  /*16f0*/  IMAD.MOV R3, RZ, RZ, -R7 ;  /* 0x000000ffff037224 */ /* 0x002fe400078e0a07 */
[----:B------:R-:W-:Y:S02]  /*1700*/  IMAD.MOV.U32 R6, RZ, RZ, RZ ;  /* 0x000000ffff067224 */ /* 0x000fe400078e00ff */
[----:B------:R-:W-:-:S04]  /*1710*/  IMAD R3, R3, R4, RZ ;  /* 0x0000000403037224 */ /* 0x000fc800078e02ff */
[----:B------:R-:W-:-:S06]  /*1720*/  IMAD.HI.U32 R3, R7, R3, R6 ;  /* 0x0000000307037227 */ /* 0x000fcc00078e0006 */
[----:B------:R-:W-:-:S05]  /*1730*/  IMAD.HI.U32 R18, R3, R2, RZ ;  /* 0x0000000203127227 */ /* 0x000fca00078e00ff */
[----:B------:R-:W-:-:S05]  /*1740*/  IADD3 R5, -R18, RZ, RZ ;  /* 0x000000ff12057210 */ /* 0x000fca0007ffe1ff */
[C---:B------:R-:W-:Y:S02]  /*1750*/  IMAD R5, R4.reuse, R5, R2 ;  /* 0x0000000504057224 */ /* 0x040fe400078e0202 */
[----:B------:R-:W1:Y:S03]  /*1760*/  LDC.64 R2, c[0x0][0x260] ;  /* 0x00009800ff027b82 */ /* 0x000e660000000a00 */
[----:B------:R-:W-:-:S13]  /*1770*/  ISETP.GT.U32.AND P1, PT, R4, R5, PT ;  /* 0x000000050400720c */ /* 0x000fda0003f24070 */
[----:B------:R-:W-:Y:S02]  /*1780*/  @!P1 IMAD.IADD R5, R5, 0x1, -R4 ;  /* 0x0000000105059824 */ /* 0x000fe400078e0a04 */
[----:B------:R-:W-:Y:S01]  /*1790*/  @!P1 VIADD R18, R18, 0x1 ;  /* 0x0000000112129836 */ /* 0x000fe20000000000 */
[C---:B------:R-:W-:Y:S02]  /*17a0*/  ISETP.NE.AND P1, PT, R0.reuse, RZ, PT ;  /* 0x000000ff0000720c */ /* 0x040fe40003f25270 */
[----:B------:R-:W-:Y:S02]  /*17b0*/  ISETP.GE.U32.AND P4, PT, R5, R4, PT ;  /* 0x000000040500720c */ /* 0x000fe40003f86070 */
[----:B------:R-:W-:-:S04]  /*17c0*/  LOP3.LUT R4, R0, UR20, RZ, 0x3c, !PT ;  /* 0x0000001400047c12 */ /* 0x000fc8000f8e3cff */
[----:B------:R-:W-:-:S07]  /*17d0*/  ISETP.GE.AND P2, PT, R4, RZ, PT ;  /* 0x000000ff0400720c */ /* 0x000fce0003f46270 */
        /* <DEDUP_REMOVED lines=8> */
[----:B------:R-:W-:-:S03]  /*1860*/  ULDC.64 UR4, c[0x0][0x230] ;  /* 0x00008c0000047ab9 */ /* 0x000fc60000000a00 */
[----:B------:R-:W-:Y:S02]  /*1870*/  UIADD3 UR25, UR25, UR22, URZ ;  /* 0x0000001619197290 */ /* 0x000fe4000fffe03f */
[----:B------:R-:W-:Y:S02]  /*1880*/  UIMAD UR23, UR23, UR4, URZ ;  /* 0x00000004171772a4 */ /* 0x000fe4000f8e023f */
[----:B------:R-:W-:Y:S02]  /*1890*/  UIMAD.WIDE.U32 UR24, UR8, UR4, UR24 ;  /* 0x00000004081872a5 */ /* 0x000fe4000f8e0018 */
[----:B------:R-:W-:-:S04]  /*18a0*/  UIMAD UR5, UR8, UR5, UR23 ;  /* 0x00000005080572a4 */ /* 0x000fc8000f8e0217 */
[----:B------:R-:W-:Y:S01]  /*18b0*/  UIADD3 UR4, UR25, UR5, URZ ;  /* 0x0000000519047290 */ /* 0x000fe2000fffe03f */
[----:B------:R-:W-:-:S11]  /*18c0*/  UMOV UR22, UR24 ;  /* 0x0000001800167c82 */ /* 0x000fd60008000000 */
.L_x_5342:
[----:B------:R-:W-:Y:S01]  /*18d0*/  MOV R6, UR22 ;  /* 0x0000001600067c02 */ /* 0x000fe20008000f00 */
[----:B------:R-:W-:Y:S01]  /*18e0*/  IMAD R4, R35, UR6, RZ ;  /* 0x0000000623047c24 */ /* 0x000fe2000f8e02ff */
[----:B------:R-:W-:Y:S01]  /*18f0*/  MOV R7, UR4 ;  /* 0x0000000400077c02 */ /* 0x000fe20008000f00 */
[----:B------:R-:W-:Y:S01]  /*1900*/  @UP0 UIADD3 UR21, UR9, UR21, URZ ;  /* 0x0000001509150290 */ /* 0x000fe2000fffe03f */
[----:B------:R-:W-:Y:S01]  /*1910*/  @!P2 IADD3 R18, -R18, RZ, RZ ;  /* 0x000000ff1212a210 */ /* 0x000fe20007ffe1ff */
[----:B------:R-:W-:Y:S01]  /*1920*/  @UP0 ULDC.64 UR4, c[0x0][0x250] ;  /* 0x0000940000040ab9 */ /* 0x000fe20000000a00 */
[----:B------:R-:W-:Y:S01]  /*1930*/  @!P1 LOP3.LUT R18, RZ, R0, RZ, 0x33, !PT ;  /* 0x00000000ff129212 */ /* 0x000fe200078e33ff */
[C---:B------:R-:W-:Y:S01]  /*1940*/  IMAD R0, R11.reuse, UR7, R4 ;  /* 0x000000070b007c24 */ /* 0x040fe2000f8e0204 */
[----:B------:R-:W-:Y:S01]  /*1950*/  @UP0 UIMAD.WIDE.U32 UR24, UR21, UR4, URZ ;  /* 0x00000004151802a5 */ /* 0x000fe2000f8e003f */
[----:B------:R-:W-:Y:S01]  /*1960*/  IMAD.WIDE.U32 R4, R11, UR6, R6 ;  /* 0x000000060b047c25 */ /* 0x000fe2000f8e0006 */
[----:B------:R-:W-:-:S02]  /*1970*/  SHF.R.S32.HI R19, RZ, 0x1f, R18 ;  /* 0x0000001fff137819 */ /* 0x000fc40000011412 */
[----:B------:R-:W-:Y:S02]  /*1980*/  @UP0 UIMAD UR22, UR21, UR5, UR25 ;  /* 0x00000005151602a4 */ /* 0x000fe4000f8e0219 */
[----:B------:R-:W-:Y:S01]  /*1990*/  IADD3 R5, R5, R0, RZ ;  /* 0x0000000005057210 */ /* 0x000fe20007ffe0ff */
[-C--:B-1----:R-:W-:Y:S02]  /*19a0*/  IMAD R0, R19, R2.reuse, RZ ;  /* 0x0000000213007224 */ /* 0x082fe400078e02ff */
[----:B------:R-:W-:-:S04]  /*19b0*/  IMAD.WIDE.U32 R26, R18, R2, R4 ;  /* 0x00000002121a7225 */ /* 0x000fc800078e0004 */
[----:B------:R-:W-:-:S05]  /*19c0*/  IMAD R0, R18, R3, R0 ;  /* 0x0000000312007224 */ /* 0x000fca00078e0200 */
[----:B------:R-:W-:Y:S01]  /*19d0*/  IADD3 R33, R27, R0, RZ ;  /* 0x000000001b217210 */ /* 0x000fe20007ffe0ff */
        /* <DEDUP_REMOVED lines=13> */
.L_x_5341:
[----:B------:R-:W-:Y:S01]  /*1ab0*/  SHF.R.S32.HI R5, RZ, 0x1f, R80 ;  /* 0x0000001fff057819 */ /* 0x000fe20000011450 */
[----:B------:R-:W-:Y:S01]  /*1ac0*/  UISETP.NE.AND UP0, UPT, UR11, -0x1, UPT ;  /* 0xffffffff0b00788c */ /* 0x000fe2000bf05270 */
[----:B------:R-:W1:Y:S01]  /*1ad0*/  S2R R37, SR_CTAID.X ;  /* 0x0000000000257919 */ /* 0x000e620000002500 */
[----:B------:R-:W-:Y:S01]  /*1ae0*/  UIADD3 UR21, -UR16, UR18, URZ ;  /* 0x0000001210157290 */ /* 0x000fe2000fffe13f */
[-C--:B------:R-:W-:Y:S01]  /*1af0*/  LEA.HI R3, R5, R80.reuse, RZ, 0x3 ;  /* 0x0000005005037211 */ /* 0x080fe200078f18ff */
[----:B------:R-:W-:Y:S01]  /*1b00*/  VIADD R198, R145, 0xffffffff ;  /* 0xffffffff91c67836 */ /* 0x000fe20000000000 */
[----:B------:R-:W2:Y:S01]  /*1b10*/  LDC.64 R134, c[0x0][0x250] ;  /* 0x00009400ff867b82 */ /* 0x000ea20000000a00 */
[----:B------:R-:W-:Y:S01]  /*1b20*/  LEA.HI R82, R5, R80, RZ, 0x5 ;  /* 0x0000005005527211 */ /* 0x000fe200078f28ff */
[----:B------:R-:W-:Y:S01]  /*1b30*/  IMAD.SHL.U32 R207, R80, 0x2, RZ ;  /* 0x0000000250cf7824 */ /* 0x000fe200078e00ff */
[----:B------:R-:W-:Y:S01]  /*1b40*/  SHF.R.S32.HI R16, RZ, 0x3, R3 ;  /* 0x00000003ff107819 */ /* 0x000fe20000011403 */
[----:B------:R-:W-:Y:S01]  /*1b50*/  IMAD.U32 R202, RZ, RZ, UR17 ;  /* 0x00000011ffca7e24 */ /* 0x000fe2000f8e00ff */
[----:B------:R-:W-:Y:S01]  /*1b60*/  LOP3.LUT R3, R3, 0xfffffff8, RZ, 0xc0, !PT ;  /* 0xfffffff803037812 */ /* 0x000fe200078ec0ff */
[----:B------:R-:W-:Y:S01]  /*1b70*/  @UP0 ULDC.64 UR4, c[0x0][0x240] ;  /* 0x0000900000040ab9 */ /* 0x000fe20000000a00 */
[C---:B------:R-:W-:Y:S01]  /*1b80*/  ISETP.GE.AND P2, PT, R16.reuse, UR21, PT ;  /* 0x0000001510007c0c */ /* 0x040fe2000bf46270 */
[C---:B------:R-:W-:Y:S01]  /*1b90*/  VIADD R14, R16.reuse, 0x20 ;  /* 0x00000020100e7836 */ /* 0x040fe20000000000 */
[----:B------:R-:W-:Y:S01]  /*1ba0*/  @UP0 UIMAD.WIDE.U32 UR26, UR11, UR4, URZ ;  /* 0x000000040b1a02a5 */ /* 0x000fe2000f8e003f */
[----:B------:R-:W-:Y:S01]  /*1bb0*/  VIADD R13, R16, 0x30 ;  /* 0x00000030100d7836 */ /* 0x000fe20000000000 */
[----:B------:R-:W-:Y:S01]  /*1bc0*/  @!UP0 USHF.R.S32.HI UR9, URZ, 0x1f, UR19 ;  /* 0x0000001f3f098899 */ /* 0x000fe20008011413 */
[----:B------:R-:W-:Y:S01]  /*1bd0*/  IMAD.IADD R0, R80, 0x1, -R3 ;  /* 0x0000000150007824 */ /* 0x000fe200078e0a03 */
[----:B------:R-:W-:Y:S01]  /*1be0*/  @UP0 UIMAD UR8, UR11, UR5, UR27 ;  /* 0x000000050b0802a4 */ /* 0x000fe2000f8e021b */
[----:B------:R-:W-:Y:S01]  /*1bf0*/  ISETP.GE.AND P0, PT, R14, UR21, PT ;  /* 0x000000150e007c0c */ /* 0x000fe2000bf06270 */
[----:B------:R-:W-:Y:S01]  /*1c00*/  VIADD R15, R16, 0x10 ;  /* 0x00000010100f7836 */ /* 0x000fe20000000000 */
[----:B------:R-:W-:Y:S01]  /*1c10*/  @!UP0 ULDC.64 UR4, c[0x0][0x228] ;  /* 0x00008a0000048ab9 */ /* 0x000fe20000000a00 */
[----:B------:R-:W-:Y:S01]  /*1c20*/  ISETP.GE.AND P6, PT, R13, UR21, PT ;  /* 0x000000150d007c0c */ /* 0x000fe2000bfc6270 */
[----:B------:R-:W-:Y:S01]  /*1c30*/  @!UP0 UIMAD UR9, UR9, UR4, URZ ;  /* 0x00000004090982a4 */ /* 0x000fe2000f8e023f */
[----:B------:R-:W-:Y:S01]  /*1c40*/  IMAD.SHL.U32 R21, R0, 0x8, RZ ;  /* 0x0000000800157824 */ /* 0x000fe200078e00ff */
[----:B------:R-:W-:Y:S01]  /*1c50*/  @!UP0 UIMAD.WIDE.U32 UR28, UR19, UR4, URZ ;  /* 0x00000004131c82a5 */ /* 0x000fe2000f8e003f */
[----:B------:R-:W3:Y:S01]  /*1c60*/  @!P2 LDC.64 R8, c[0x0][0x240] ;  /* 0x00009000ff08ab82 */ /* 0x000ee20000000a00 */
[----:B------:R-:W-:Y:S01]  /*1c70*/  @!UP0 UIMAD UR5, UR19, UR5, UR9 ;  /* 0x00000005130582a4 */ /* 0x000fe2000f8e0209 */
[----:B------:R-:W-:Y:S01]  /*1c80*/  IMAD.SHL.U32 R12, R16, 0x40, RZ ;  /* 0x00000040100c7824 */ /* 0x000fe200078e00ff */
[----:B------:R-:W-:Y:S01]  /*1c90*/  ISETP.GE.AND P1, PT, R15, UR21, PT ;  /* 0x000000150f007c0c */ /* 0x000fe2000bf26270 */
[----:B------:R-:W-:Y:S01]  /*1ca0*/  USHF.R.S32.HI UR9, URZ, 0x1f, UR20 ;  /* 0x0000001f3f097899 */ /* 0x000fe20008011414 */
[--C-:B------:R-:W-:Y:S01]  /*1cb0*/  SHF.R.S32.HI R20, RZ, 0x1f, R21.reuse ;  /* 0x0000001fff147819 */ /* 0x100fe20000011415 */
[----:B------:R-:W-:Y:S01]  /*1cc0*/  @!UP0 UIADD3 UR8, UR29, UR5, URZ ;  /* 0x000000051d088290 */ /* 0x000fe2000fffe03f */
[----:B------:R-:W4:Y:S01]  /*1cd0*/  @!P0 S2R R23, SR_CgaCtaId ;  /* 0x0000000000178919 */ /* 0x000f220000008800 */
[----:B------:R-:W5:Y:S01]  /*1ce0*/  S2UR UR19, SR_CgaCtaId ;  /* 0x00000000001379c3 */ /* 0x000f620000008800 */
[----:B------:R-:W-:Y:S01]  /*1cf0*/  @!UP0 UMOV UR26, UR28 ;  /* 0x0000001c001a8c82 */ /* 0x000fe20008000000 */
[----:B------:R-:W-:Y:S01]  /*1d00*/  LOP3.LUT R12, R12, 0x1c0, RZ, 0xc0, !PT ;  /* 0x000001c00c0c7812 */ /* 0x000fe200078ec0ff */
[----:B------:R-:W-:Y:S01]  /*1d10*/  ULDC.64 UR4, c[0x0][0x258] ;  /* 0x0000960000047ab9 */ /* 0x000fe20000000a00 */
[----:B------:R-:W-:Y:S01]  /*1d20*/  IADD3 R30, P4, R21, UR26, RZ ;  /* 0x0000001a151e7c10 */ /* 0x000fe2000ff9e0ff */
[----:B------:R-:W-:Y:S01]  /*1d30*/  UIMAD UR9, UR9, UR4, URZ ;  /* 0x00000004090972a4 */ /* 0x000fe2000f8e023f */
[----:B------:R-:W-:Y:S01]  /*1d40*/  LOP3.LUT R7, R12, 0x38, R21, 0xf8, !PT ;  /* 0x000000380c077812 */ /* 0x000fe200078ef815 */
[----:B------:R-:W-:Y:S01]  /*1d50*/  IMAD.U32 R24, RZ, RZ, UR4 ;  /* 0x00000004ff187e24 */ /* 0x000fe2000f8e00ff */
[----:B------:R-:W2:Y:S01]  /*1d60*/  @!P2 LDC.64 R2, c[0x0][0x210] ;  /* 0x00008400ff02ab82 */ /* 0x000ea20000000a00 */
[----:B------:R-:W-:Y:S01]  /*1d70*/  IADD3.X R31, R20, UR8, RZ, P4, !PT ;  /* 0x00000008141f7c10 */ /* 0x000fe2000a7fe4ff */
[----:B------:R-:W2:Y:S01]  /*1d80*/  @!P6 S2R R27, SR_CgaCtaId ;  /* 0x00000000001be919 */ /* 0x000ea20000008800 */
[----:B------:R-:W-:Y:S01]  /*1d90*/  SHF.R.S32.HI R17, RZ, 0x1f, R16 ;  /* 0x0000001fff117819 */ /* 0x000fe20000011410 */
[----:B------:R-:W-:Y:S01]  /*1da0*/  UIMAD UR5, UR20, UR5, UR9 ;  /* 0x00000005140572a4 */ /* 0x000fe2000f8e0209 */
[----:B------:R-:W-:Y:S01]  /*1db0*/  SHF.R.U32.HI R12, RZ, 0x3, R12 ;  /* 0x00000003ff0c7819 */ /* 0x000fe2000001160c */
[----:B------:R-:W-:Y:S01]  /*1dc0*/  IMAD.WIDE.U32 R24, R24, UR20, R30 ;  /* 0x0000001418187c25 */ /* 0x000fe2000f8e001e */
[----:B------:R-:W2:Y:S01]  /*1dd0*/  @!P1 S2R R29, SR_CgaCtaId ;  /* 0x00000000001d9919 */ /* 0x000ea20000008800 */
[----:B------:R-:W-:Y:S01]  /*1de0*/  UMOV UR4, 0x400 ;  /* 0x0000040000047882 */ /* 0x000fe20000000000 */
[----:B------:R-:W-:Y:S01]  /*1df0*/  LOP3.LUT R12, R7, R12, RZ, 0x3c, !PT ;  /* 0x0000000c070c7212 */ /* 0x000fe200078e3cff */
[----:B-1----:R-:W-:Y:S01]  /*1e00*/  IMAD.WIDE R36, R37, 0x40, R16 ;  /* 0x0000004025247825 */ /* 0x002fe200078e0210 */
[----:B------:R-:W1:Y:S01]  /*1e10*/  @!P1 LDC.64 R6, c[0x0][0x240] ;  /* 0x00009000ff069b82 */ /* 0x000e620000000a00 */
[----:B------:R-:W-:Y:S01]  /*1e20*/  @!P0 MOV R10, 0x400 ;  /* 0x00000400000a8802 */ /* 0x000fe20000000f00 */
[----:B------:R-:W-:Y:S01]  /*1e30*/  UIMAD.WIDE.U32 UR8, UR6, 0x20, URZ ;  /* 0x00000020060878a5 */ /* 0x000fe2000f8e003f */
[----:B------:R-:W-:Y:S01]  /*1e40*/  VIADD R31, R25, UR5 ;  /* 0x00000005191f7c36 */ /* 0x000fe20008000000 */
[----:B------:R-:W-:Y:S01]  /*1e50*/  LEA.HI R25, R5, R80, RZ, 0x6 ;  /* 0x0000005005197211 */ /* 0x000fe200078f30ff */
[-C--:B---3--:R-:W-:Y:S01]  /*1e60*/  @!P2 IMAD R4, R37, R8.reuse, RZ ;  /* 0x000000082504a224 */ /* 0x088fe200078e02ff */
[----:B-----5:R-:W-:Y:S01]  /*1e70*/  ULEA UR4, UR19, UR4, 0x18 ;  /* 0x0000000413047291 */ /* 0x020fe2000f8ec03f */
[----:B------:R-:W-:Y:S01]  /*1e80*/  @!P2 IMAD.MOV.U32 R30, RZ, RZ, R24 ;  /* 0x000000ffff1ea224 */ /* 0x000fe200078e0018 */
[C---:B------:R-:W-:Y:S01]  /*1e90*/  @!P1 IADD3 R38, P4, R36.reuse, 0x10, RZ ;  /* 0x0000001024269810 */ /* 0x040fe20007f9e0ff */
[C---:B------:R-:W-:Y:S01]  /*1ea0*/  @!P2 IMAD R4, R36.reuse, R9, R4 ;  /* 0x000000092404a224 */ /* 0x040fe200078e0204 */
[----:B------:R-:W-:Y:S01]  /*1eb0*/  @!P1 MOV R22, 0x400 ;  /* 0x0000040000169802 */ /* 0x000fe20000000f00 */
[----:B------:R-:W-:Y:S01]  /*1ec0*/  @!P2 IMAD.WIDE.U32 R42, R36, R8, R30 ;  /* 0x00000008242aa225 */ /* 0x000fe200078e001e */
[----:B----4-:R-:W-:Y:S01]  /*1ed0*/  @!P0 LEA R23, R23, R10, 0x18 ;  /* 0x0000000a17178211 */ /* 0x010fe200078ec0ff */
[----:B------:R-:W3:Y:S01]  /*1ee0*/  @!P0 LDC.64 R8, c[0x0][0x240] ;  /* 0x00009000ff088b82 */ /* 0x000ee20000000a00 */
[----:B------:R-:W-:Y:S01]  /*1ef0*/  @!P6 MOV R10, 0x400 ;  /* 0x00000400000ae802 */ /* 0x000fe20000000f00 */
[----:B------:R-:W-:Y:S01]  /*1f00*/  IMAD.SHL.U32 R25, R25, 0x8, RZ ;  /* 0x0000000819197824 */ /* 0x000fe200078e00ff */
[----:B--2---:R-:W-:Y:S01]  /*1f10*/  @!P2 LEA R40, P5, R42, R2, 0x1 ;  /* 0x000000022a28a211 */ /* 0x004fe200078a08ff */
[----:B------:R-:W-:Y:S01]  /*1f20*/  @!P2 IMAD.IADD R4, R43, 0x1, R4 ;  /* 0x000000012b04a824 */ /* 0x000fe200078e0204 */
[----:B------:R-:W-:Y:S01]  /*1f30*/  USHF.L.U32 UR5, UR7, 0x5, URZ ;  /* 0x0000000507057899 */ /* 0x000fe2000800063f */
[----:B------:R-:W-:Y:S01]  /*1f40*/  SHF.R.S32.HI R81, RZ, 0x5, R82 ;  /* 0x00000005ff517819 */ /* 0x000fe20000011452 */
[----:B------:R-:W-:Y:S01]  /*1f50*/  UIADD3 UR13, UR17, -UR13, -UR18 ;  /* 0x8000000d110d7290 */ /* 0x000fe2000fffe812 */
[----:B------:R-:W-:Y:S01]  /*1f60*/  LOP3.LUT R12, R12, 0xfffffe00, R25, 0xf8, !PT ;  /* 0xfffffe000c0c7812 */ /* 0x000fe200078ef819 */
[----:B------:R-:W-:Y:S01]  /*1f70*/  @!P1 IMAD.X R25, RZ, RZ, R37, P4 ;  /* 0x000000ffff199224 */ /* 0x000fe200020e0625 */
[----:B------:R-:W-:Y:S01]  /*1f80*/  @!P2 LEA.HI.X R41, R42, R3, R4, 0x1, P5 ;  /* 0x000000032a29a211 */ /* 0x000fe200028f0c04 */
[----:B------:R-:W-:Y:S01]  /*1f90*/  IMAD.SHL.U32 R4, R198, 0x40, RZ ;  /* 0x00000040c6047824 */ /* 0x000fe200078e00ff */
[C---:B------:R-:W-:Y:S01]  /*1fa0*/  LEA R199, R12.reuse, UR4, 0x1 ;  /* 0x000000040cc77c11 */ /* 0x040fe2000f8e08ff */
[----:B------:R-:W2:Y:S01]  /*1fb0*/  @!P1 LDC.64 R2, c[0x0][0x210] ;  /* 0x00008400ff029b82 */ /* 0x000ea20000000a00 */
[----:B-1----:R-:W-:Y:S01]  /*1fc0*/  @!P1 IMAD R25, R25, R6, RZ ;  /* 0x0000000619199224 */ /* 0x002fe200078e02ff */
[----:B------:R-:W-:Y:S01]  /*1fd0*/  @!P6 LEA R27, R27, R10, 0x18 ;  /* 0x0000000a1b1be211 */ /* 0x000fe200078ec0ff */
[----:B------:R-:W-:Y:S01]  /*1fe0*/  @!P0 IMAD R23, R12, 0x2, R23 ;  /* 0x000000020c178824 */ /* 0x000fe200078e0217 */
[----:B------:R-:W-:Y:S01]  /*1ff0*/  @!PT LDS RZ, [RZ] ;  /* 0x00000000fffff984 */ /* 0x000fe20000000800 */
[----:B------:R-:W-:Y:S01]  /*2000*/  @!PT LDS RZ, [RZ] ;  /* 0x00000000fffff984 */ /* 0x000fe20000000800 */
[----:B------:R-:W-:Y:S01]  /*2010*/  @!PT LDS RZ, [RZ] ;  /* 0x00000000fffff984 */ /* 0x000fe20000000800 */
[----:B------:R-:W-:Y:S01]  /*2020*/  @!P2 LDGSTS.E.BYPASS.LTC128B.128 [R199], desc[UR14][R40.64] ;  /* 0x0000000028c7afae */ /* 0x000fe2000b901d4e */
[----:B------:R-:W-:Y:S01]  /*2030*/  IADD3 R146, P4, R16, R11, RZ ;  /* 0x0000000b10927210 */ /* 0x000fe20007f9e0ff */
[----:B------:R-:W-:Y:S01]  /*2040*/  @!P1 IMAD R28, R38, R7, R25 ;  /* 0x00000007261c9224 */ /* 0x000fe200078e0219 */
[----:B------:R-:W-:Y:S01]  /*2050*/  @!P1 LEA R29, R29, R22, 0x18 ;  /* 0x000000161d1d9211 */ /* 0x000fe200078ec0ff */
[----:B------:R-:W-:Y:S01]  /*2060*/  @!P2 LDGSTS.E.BYPASS.LTC128B.128 [R199+0x2000], desc[UR14][R40.64+0x80] ;  /* 0x0200008028c7afae */ /* 0x000fe2000b901d4e */
[----:B------:R-:W1:Y:S01]  /*2070*/  @!P0 LDC.64 R10, c[0x0][0x210] ;  /* 0x00008400ff0a8b82 */ /* 0x000e620000000a00 */
[----:B------:R-:W-:Y:S01]  /*2080*/  @!P1 IMAD.MOV.U32 R25, RZ, RZ, R31 ;  /* 0x000000ffff199224 */ /* 0x000fe200078e001f */
[----:B------:R-:W-:Y:S01]  /*2090*/  IADD3 R22, -R4, UR17, RZ ;  /* 0x0000001104167c10 */ /* 0x000fe2000fffe1ff */
[----:B------:R4:W-:Y:S01]  /*20a0*/  @!P2 LDGSTS.E.BYPASS.LTC128B.128 [R199+0x4000], desc[UR14][R40.64+0x100] ;  /* 0x0400010028c7afae */ /* 0x0009e2000b901d4e */
[----:B------:R-:W-:Y:S01]  /*20b0*/  @!P0 IADD3 R30, P2, R36, 0x20, RZ ;  /* 0x00000020241e8810 */ /* 0x000fe20007f5e0ff */
[----:B------:R-:W-:Y:S01]  /*20c0*/  @!P1 IMAD.WIDE.U32 R38, R38, R6, R24 ;  /* 0x0000000626269225 */ /* 0x000fe200078e0018 */
[----:B------:R-:W-:-:S02]  /*20d0*/  ISETP.GE.AND P5, PT, R16, R22, PT ;  /* 0x000000161000720c */ /* 0x000fc40003fa6270 */
[----:B------:R-:W-:Y:S01]  /*20e0*/  LEA R205, R81, UR16, 0x4 ;  /* 0x0000001051cd7c11 */ /* 0x000fe2000f8e20ff */
[----:B------:R-:W-:Y:S01]  /*20f0*/  @!P0 IMAD.X R7, RZ, RZ, R37, P2 ;  /* 0x000000ffff078224 */ /* 0x000fe200010e0625 */
[----:B------:R-:W-:Y:S01]  /*2100*/  IADD3 R34, P2, R21, R26, RZ ;  /* 0x0000001a15227210 */ /* 0x000fe20007f5e0ff */
[----:B------:R-:W-:Y:S01]  /*2110*/  IMAD.X R25, R17, 0x1, R35, P4 ;  /* 0x0000000111197824 */ /* 0x000fe200020e0623 */
[----:B------:R-:W-:Y:S01]  /*2120*/  LOP3.LUT R207, R207, 0x6, RZ, 0xc0, !PT ;  /* 0x00000006cfcf7812 */ /* 0x000fe200078ec0ff */
[----:B---3--:R-:W-:Y:S02]  /*2130*/  @!P0 IMAD R6, R7, R8, RZ ;  /* 0x0000000807068224 */ /* 0x008fe400078e02ff */
[----:B------:R-:W-:Y:S01]  /*2140*/  IMAD R7, R17, UR6, RZ ;  /* 0x0000000611077c24 */ /* 0x000fe2000f8e02ff */
[----:B--2---:R-:W-:Y:S01]  /*2150*/  @!P1 LEA R32, P4, R38, R2, 0x1 ;  /* 0x0000000226209211 */ /* 0x004fe200078808ff */
[----:B------:R-:W-:Y:S02]  /*2160*/  @!P0 IMAD R9, R30, R9, R6 ;  /* 0x000000091e098224 */ /* 0x000fe400078e0206 */
[----:B------:R-:W-:-:S02]  /*2170*/  IMAD R26, R16, UR7, R7 ;  /* 0x00000007101a7c24 */ /* 0x000fc4000f8e0207 */
[----:B------:R-:W2:Y:S01]  /*2180*/  @!P6 LDC.64 R6, c[0x0][0x240] ;  /* 0x00009000ff06eb82 */ /* 0x000ea20000000a00 */
[----:B------:R-:W-:Y:S01]  /*2190*/  IMAD.X R35, R20, 0x1, R33, P2 ;  /* 0x0000000114237824 */ /* 0x000fe200010e0621 */
[----:B------:R-:W-:Y:S01]  /*21a0*/  @!P6 IADD3 R17, P2, R36, 0x30, RZ ;  /* 0x000000302411e810 */ /* 0x000fe20007f5e0ff */
[----:B------:R-:W-:Y:S02]  /*21b0*/  @!P1 IMAD.IADD R28, R39, 0x1, R28 ;  /* 0x00000001271c9824 */ /* 0x000fe400078e021c */
[----:B------:R-:W-:-:S03]  /*21c0*/  IMAD.WIDE.U32 R34, R16, UR6, R34 ;  /* 0x0000000610227c25 */ /* 0x000fc6000f8e0022 */
[----:B------:R-:W-:Y:S01]  /*21d0*/  @!P1 LEA.HI.X R33, R38, R3, R28, 0x1, P4 ;  /* 0x0000000326219211 */ /* 0x000fe200020f0c1c */
[----:B----4-:R-:W-:Y:S01]  /*21e0*/  @!P0 IMAD.MOV.U32 R40, RZ, RZ, R24 ;  /* 0x000000ffff288224 */ /* 0x010fe200078e0018 */
[----:B------:R-:W3:Y:S01]  /*21f0*/  @!P5 S2R R3, SR_CgaCtaId ;  /* 0x000000000003d919 */ /* 0x000ee20000008800 */
[----:B------:R-:W-:Y:S01]  /*2200*/  @!P0 IMAD.MOV.U32 R41, RZ, RZ, R31 ;  /* 0x000000ffff298224 */ /* 0x000fe200078e001f */
[----:B------:R-:W-:Y:S01]  /*2210*/  @!P5 MOV R28, 0x400 ;  /* 0x00000400001cd802 */ /* 0x000fe20000000f00 */
[----:B------:R-:W-:Y:S02]  /*2220*/  IMAD.IADD R2, R35, 0x1, R26 ;  /* 0x0000000123027824 */ /* 0x000fe400078e021a */
[----:B------:R-:W-:-:S04]  /*2230*/  @!P0 IMAD.WIDE.U32 R40, R30, R8, R40 ;  /* 0x000000081e288225 */ /* 0x000fc800078e0028 */
[----:B------:R-:W-:Y:S01]  /*2240*/  @!P6 IMAD.X R37, RZ, RZ, R37, P2 ;  /* 0x000000ffff25e224 */ /* 0x000fe200010e0625 */
[C---:B-1----:R-:W-:Y:S01]  /*2250*/  @!P0 LEA R30, P2, R40.reuse, R10, 0x1 ;  /* 0x0000000a281e8211 */ /* 0x042fe200078408ff */
[----:B------:R-:W-:Y:S02]  /*2260*/  @!P0 IMAD.IADD R26, R41, 0x1, R9 ;  /* 0x00000001291a8824 */ /* 0x000fe400078e0209 */
[----:B------:R-:W1:Y:S01]  /*2270*/  @!P6 LDC.64 R8, c[0x0][0x210] ;  /* 0x00008400ff08eb82 */ /* 0x000e620000000a00 */
[----:B------:R-:W-:Y:S02]  /*2280*/  @!P6 IMAD.MOV.U32 R35, RZ, RZ, R31 ;  /* 0x000000ffff23e224 */ /* 0x000fe400078e001f */
[----:B------:R-:W-:Y:S01]  /*2290*/  @!P0 LEA.HI.X R31, R40, R11, R26, 0x1, P2 ;  /* 0x0000000b281f8211 */ /* 0x000fe200010f0c1a */
[----:B------:R-:W-:Y:S01]  /*22a0*/  @!P1 IMAD R29, R12, 0x2, R29 ;  /* 0x000000020c1d9824 */ /* 0x000fe200078e021d */
[----:B------:R-:W-:Y:S01]  /*22b0*/  ISETP.GE.AND P2, PT, R15, R22, PT ;  /* 0x000000160f00720c */ /* 0x000fe20003f46270 */
[----:B------:R-:W-:-:S02]  /*22c0*/  IMAD.MOV.U32 R133, RZ, RZ, R34 ;  /* 0x000000ffff857224 */ /* 0x000fc400078e0022 */
[----:B------:R-:W4:Y:S01]  /*22d0*/  @!P5 LDC.64 R10, c[0x0][0x218] ;  /* 0x00008600ff0adb82 */ /* 0x000f220000000a00 */
[----:B------:R-:W-:Y:S01]  /*22e0*/  @!P6 IMAD.MOV.U32 R34, RZ, RZ, R24 ;  /* 0x000000ffff22e224 */ /* 0x000fe200078e0018 */
[----:B------:R-:W-:Y:S01]  /*22f0*/  @!P1 LDGSTS.E.BYPASS.LTC128B.128 [R29+0x800], desc[UR14][R32.64] ;  /* 0x00800000201d9fae */ /* 0x000fe2000b901d4e */
[-C--:B--2---:R-:W-:Y:S02]  /*2300*/  @!P6 IMAD R24, R37, R6.reuse, RZ ;  /* 0x000000062518e224 */ /* 0x084fe400078e02ff */
[C---:B------:R-:W-:Y:S01]  /*2310*/  @!P6 IMAD.WIDE.U32 R36, R17.reuse, R6, R34 ;  /* 0x000000061124e225 */ /* 0x040fe200078e0022 */
[----:B------:R-:W-:Y:S03]  /*2320*/  @!P1 LDGSTS.E.BYPASS.LTC128B.128 [R29+0x2800], desc[UR14][R32.64+0x80] ;  /* 0x02800080201d9fae */ /* 0x000fe6000b901d4e */
[----:B------:R-:W-:Y:S01]  /*2330*/  @!P6 IMAD R24, R17, R7, R24 ;  /* 0x000000071118e224 */ /* 0x000fe200078e0218 */
[----:B------:R1:W-:Y:S01]  /*2340*/  @!P1 LDGSTS.E.BYPASS.LTC128B.128 [R29+0x4800], desc[UR14][R32.64+0x100] ;  /* 0x04800100201d9fae */ /* 0x0003e2000b901d4e */
[----:B------:R-:W-:Y:S01]  /*2350*/  IMAD.U32 R26, RZ, RZ, UR6 ;  /* 0x00000006ff1a7e24 */ /* 0x000fe2000f8e00ff */
[----:B------:R-:W2:Y:S01]  /*2360*/  @!P2 LDC.64 R6, c[0x0][0x218] ;  /* 0x00008600ff06ab82 */ /* 0x000ea20000000a00 */
[----:B------:R-:W-:Y:S01]  /*2370*/  @!P6 IMAD.IADD R24, R37, 0x1, R24 ;  /* 0x000000012518e824 */ /* 0x000fe200078e0218 */
[----:B------:R-:W-:Y:S01]  /*2380*/  @!P0 LDGSTS.E.BYPASS.LTC128B.128 [R23+0x1000], desc[UR14][R30.64] ;  /* 0x010000001e178fae */ /* 0x000fe2000b901d4e */
[----:B------:R-:W-:Y:S01]  /*2390*/  IMAD.U32 R35, RZ, RZ, UR6 ;  /* 0x00000006ff237e24 */ /* 0x000fe2000f8e00ff */
[----:B------:R-:W-:Y:S01]  /*23a0*/  @!P2 LEA R26, P1, R26, R133, 0x4 ;  /* 0x000000851a1aa211 */ /* 0x000fe200078220ff */
[----:B------:R-:W-:Y:S01]  /*23b0*/  @!P6 IMAD R27, R12, 0x2, R27 ;  /* 0x000000020c1be824 */ /* 0x000fe200078e021b */
[----:B------:R-:W-:Y:S01]  /*23c0*/  @!P0 LDGSTS.E.BYPASS.LTC128B.128 [R23+0x3000], desc[UR14][R30.64+0x80] ;  /* 0x030000801e178fae */ /* 0x000fe2000b901d4e */
[----:B---3--:R-:W-:Y:S01]  /*23d0*/  @!P5 LEA R3, R3, R28, 0x18 ;  /* 0x0000001c0303d211 */ /* 0x008fe200078ec0ff */
[----:B------:R-:W-:-:S02]  /*23e0*/  IMAD R25, R25, R134, RZ ;  /* 0x0000008619197224 */ /* 0x000fc400078e02ff */
[----:B------:R3:W-:Y:S01]  /*23f0*/  @!P0 LDGSTS.E.BYPASS.LTC128B.128 [R23+0x5000], desc[UR14][R30.64+0x100] ;  /* 0x050001001e178fae */ /* 0x0007e2000b901d4e */
[----:B------:R-:W-:Y:S01]  /*2400*/  ISETP.GE.AND P0, PT, R14, R22, PT ;  /* 0x000000160e00720c */ /* 0x000fe20003f06270 */
[----:B------:R-:W-:Y:S01]  /*2410*/  @!P5 IMAD R3, R12, 0x2, R3 ;  /* 0x000000020c03d824 */ /* 0x000fe200078e0203 */
[----:B------:R-:W3:Y:S01]  /*2420*/  @!P2 S2R R17, SR_CgaCtaId ;  /* 0x000000000011a919 */ /* 0x000ee20000008800 */
[----:B------:R-:W-:Y:S01]  /*2430*/  IMAD R25, R146, R135, R25 ;  /* 0x0000008792197224 */ /* 0x000fe200078e0219 */
[----:B-1----:R-:W-:Y:S01]  /*2440*/  @!P6 LEA R32, P4, R36, R8, 0x1 ;  /* 0x000000082420e211 */ /* 0x002fe200078808ff */
[----:B------:R-:W-:-:S03]  /*2450*/  IMAD.U32 R8, RZ, RZ, UR7 ;  /* 0x00000007ff087e24 */ /* 0x000fc6000f8e00ff */
[----:B------:R-:W-:Y:S02]  /*2460*/  @!P6 LEA.HI.X R33, R36, R9, R24, 0x1, P4 ;  /* 0x000000092421e211 */ /* 0x000fe400020f0c18 */
[----:B----4-:R-:W-:Y:S02]  /*2470*/  @!P5 LEA R10, P4, R133, R10, 0x1 ;  /* 0x0000000a850ad211 */ /* 0x010fe400078808ff */
[----:B------:R-:W-:Y:S01]  /*2480*/  @!P2 LEA.HI.X R35, R35, R2, R8, 0x4, P1 ;  /* 0x000000022323a211 */ /* 0x000fe200008f2408 */
[----:B------:R-:W-:Y:S01]  /*2490*/  @!P6 LDGSTS.E.BYPASS.LTC128B.128 [R27+0x1800], desc[UR14][R32.64] ;  /* 0x01800000201befae */ /* 0x000fe2000b901d4e */
[----:B------:R-:W1:Y:S01]  /*24a0*/  @!P0 LDC.64 R8, c[0x0][0x218] ;  /* 0x00008600ff088b82 */ /* 0x000e620000000a00 */
[----:B------:R-:W-:Y:S02]  /*24b0*/  @!P5 LEA.HI.X R11, R133, R11, R2, 0x1, P4 ;  /* 0x0000000b850bd211 */ /* 0x000fe400020f0c02 */
[----:B------:R-:W-:Y:S01]  /*24c0*/  @!P6 LDGSTS.E.BYPASS.LTC128B.128 [R27+0x3800], desc[UR14][R32.64+0x80] ;  /* 0x03800080201befae */ /* 0x000fe2000b901d4e */
[----:B--2---:R-:W-:-:S02]  /*24d0*/  @!P2 LEA R6, P1, R26, R6, 0x1 ;  /* 0x000000061a06a211 */ /* 0x004fc400078208ff */
[----:B------:R-:W-:Y:S01]  /*24e0*/  @!P2 MOV R24, 0x400 ;  /* 0x000004000018a802 */ /* 0x000fe20000000f00 */
[----:B------:R2:W-:Y:S01]  /*24f0*/  @!P6 LDGSTS.E.BYPASS.LTC128B.128 [R27+0x5800], desc[UR14][R32.64+0x100] ;  /* 0x05800100201befae */ /* 0x0005e2000b901d4e */
[-C--:B------:R-:W-:Y:S02]  /*2500*/  ISETP.GE.AND P6, PT, R13, R22.reuse, PT ;  /* 0x000000160d00720c */ /* 0x080fe40003fc6270 */
[----:B------:R-:W-:Y:S01]  /*2510*/  ISETP.GE.AND P4, PT, R15, R22, PT ;  /* 0x000000160f00720c */ /* 0x000fe20003f86270 */
[----:B------:R-:W-:Y:S01]  /*2520*/  @!P5 LDGSTS.E.BYPASS.LTC128B.128 [R3+0x6000], desc[UR14][R10.64] ;  /* 0x060000000a03dfae */ /* 0x000fe2000b901d4e */
[----:B------:R-:W-:Y:S02]  /*2530*/  @!P2 LEA.HI.X R7, R26, R7, R35, 0x1, P1 ;  /* 0x000000071a07a211 */ /* 0x000fe400008f0c23 */
[----:B---3--:R-:W-:Y:S01]  /*2540*/  @!P2 LEA R23, R17, R24, 0x18 ;  /* 0x000000181117a211 */ /* 0x008fe200078ec0ff */
[----:B------:R-:W-:Y:S01]  /*2550*/  @!P5 LDGSTS.E.BYPASS.LTC128B.128 [R3+0x8000], desc[UR14][R10.64+0x80] ;  /* 0x080000800a03dfae */ /* 0x000fe2000b901d4e */
[----:B------:R-:W-:-:S02]  /*2560*/  @!P0 IADD3 R15, P1, R133, UR8, RZ ;  /* 0x00000008850f8c10 */ /* 0x000fc4000ff3e0ff */
[----:B------:R-:W-:Y:S01]  /*2570*/  LEA.HI R17, R5, R80, RZ, 0x4 ;  /* 0x0000005005117211 */ /* 0x000fe200078f20ff */
[----:B------:R3:W-:Y:S01]  /*2580*/  @!P5 LDGSTS.E.BYPASS.LTC128B.128 [R3+0xa000], desc[UR14][R10.64+0x100] ;  /* 0x0a0001000a03dfae */ /* 0x0007e2000b901d4e */
[C---:B------:R-:W-:Y:S01]  /*2590*/  ISETP.GE.AND P5, PT, R16.reuse, R22, PT ;  /* 0x000000161000720c */ /* 0x040fe20003fa6270 */
[----:B------:R-:W-:Y:S01]  /*25a0*/  VOTEU.ALL UP0, P6 ;  /* 0x00000000003f7886 */ /* 0x000fe20003000000 */
[----:B------:R-:W-:Y:S02]  /*25b0*/  IMAD.SHL.U32 R16, R16, 0x8, RZ ;  /* 0x0000000810107824 */ /* 0x000fe400078e00ff */
[----:B------:R-:W-:Y:S02]  /*25c0*/  IMAD.MOV.U32 R5, RZ, RZ, 0x20 ;  /* 0x00000020ff057424 */ /* 0x000fe400078e00ff */
[----:B--2---:R-:W-:Y:S01]  /*25d0*/  IMAD.U32 R27, RZ, RZ, UR5 ;  /* 0x00000005ff1b7e24 */ /* 0x004fe2000f8e00ff */
[----:B------:R-:W-:-:S04]  /*25e0*/  @!UP0 UIMAD UR5, UR7, 0x30, URZ ;  /* 0x00000030070588a4 */ /* 0x000fc8000f8e023f */
[----:B------:R-:W-:Y:S01]  /*25f0*/  @!P0 IADD3.X R24, R2, UR9, R27, P1, !PT ;  /* 0x0000000902188c10 */ /* 0x000fe20008ffe41b */
[----:B------:R-:W-:Y:S01]  /*2600*/  ULDC.64 UR8, c[0x0][0x268] ;  /* 0x00009a0000087ab9 */ /* 0x000fe20000000a00 */
[----:B-1----:R-:W-:Y:S01]  /*2610*/  @!P0 LEA R26, P1, R15, R8, 0x1 ;  /* 0x000000080f1a8211 */ /* 0x002fe200078208ff */
[----:B------:R-:W-:Y:S01]  /*2620*/  IMAD R19, R19, UR8, RZ ;  /* 0x0000000813137c24 */ /* 0x000fe2000f8e02ff */
[----:B------:R-:W-:Y:S02]  /*2630*/  SHF.R.S32.HI R8, RZ, 0x4, R17 ;  /* 0x00000004ff087819 */ /* 0x000fe40000011411 */
[----:B------:R-:W-:Y:S01]  /*2640*/  @!P0 LEA.HI.X R27, R15, R9, R24, 0x1, P1 ;  /* 0x000000090f1b8211 */ /* 0x000fe200008f0c18 */
[----:B---3--:R-:W1:Y:S01]  /*2650*/  @!P0 S2R R10, SR_CgaCtaId ;  /* 0x00000000000a8919 */ /* 0x008e620000008800 */
[----:B------:R-:W-:Y:S01]  /*2660*/  @!P2 IMAD R11, R12, 0x2, R23 ;  /* 0x000000020c0ba824 */ /* 0x000fe200078e0217 */
[----:B------:R-:W-:Y:S01]  /*2670*/  IADD3 R28, P1, R21, UR24, RZ ;  /* 0x00000018151c7c10 */ /* 0x000fe2000ff3e0ff */
[----:B------:R-:W-:Y:S01]  /*2680*/  @!P6 IMAD.MOV.U32 R21, RZ, RZ, R2 ;  /* 0x000000ffff15e224 */ /* 0x000fe200078e0002 */
[----:B------:R-:W2:Y:S01]  /*2690*/  @!P6 S2R R3, SR_CgaCtaId ;  /* 0x000000000003e919 */ /* 0x000ea20000008800 */
[----:B------:R-:W-:-:S02]  /*26a0*/  LEA.HI R9, R17, R8, RZ, 0x1 ;  /* 0x0000000811097211 */ /* 0x000fc400078f08ff */
[----:B------:R-:W-:Y:S01]  /*26b0*/  LOP3.LUT R17, R17, 0xfffffff0, RZ, 0xc0, !PT ;  /* 0xfffffff011117812 */ /* 0x000fe200078ec0ff */
[----:B------:R-:W-:Y:S01]  /*26c0*/  @!P2 LDGSTS.E.BYPASS.LTC128B.128 [R11+0x6800], desc[UR14][R6.64] ;  /* 0x06800000060bafae */ /* 0x000fe2000b901d4e */
[----:B------:R-:W-:Y:S01]  /*26d0*/  IADD3.X R29, R20, UR22, RZ, P1, !PT ;  /* 0x00000016141d7c10 */ /* 0x000fe20008ffe4ff */
[----:B------:R-:W-:Y:S01]  /*26e0*/  @!P6 IMAD.MOV.U32 R20, RZ, RZ, R133 ;  /* 0x000000ffff14e224 */ /* 0x000fe200078e0085 */
[-C--:B------:R-:W-:Y:S01]  /*26f0*/  ISETP.GE.AND P1, PT, R13, R22.reuse, PT ;  /* 0x000000160d00720c */ /* 0x080fe20003f26270 */
[----:B------:R-:W-:Y:S01]  /*2700*/  @!P2 LDGSTS.E.BYPASS.LTC128B.128 [R11+0x8800], desc[UR14][R6.64+0x80] ;  /* 0x08800080060bafae */ /* 0x000fe2000b901d4e */
[C---:B------:R-:W-:Y:S01]  /*2710*/  IMAD R13, R18.reuse, UR9, R19 ;  /* 0x00000009120d7c24 */ /* 0x040fe2000f8e0213 */
[----:B------:R-:W-:Y:S01]  /*2720*/  LOP3.LUT R9, R9, 0xfffffffe, RZ, 0xc0, !PT ;  /* 0xfffffffe09097812 */ /* 0x000fe200078ec0ff */
[----:B------:R-:W-:Y:S01]  /*2730*/  IMAD.WIDE.U32 R18, R18, UR8, R28 ;  /* 0x0000000812127c25 */ /* 0x000fe2000f8e001c */
[----:B------:R3:W-:Y:S01]  /*2740*/  @!P2 LDGSTS.E.BYPASS.LTC128B.128 [R11+0xa800], desc[UR14][R6.64+0x100] ;  /* 0x0a800100060bafae */ /* 0x0007e2000b901d4e */
[----:B------:R-:W-:Y:S01]  /*2750*/  ISETP.GE.AND P2, PT, R14, R22, PT ;  /* 0x000000160e00720c */ /* 0x000fe20003f46270 */
[----:B------:R-:W-:Y:S01]  /*2760*/  ULDC.64 UR8, c[0x0][0x220] ;  /* 0x0000880000087ab9 */ /* 0x000fe20000000a00 */
[----:B------:R-:W-:Y:S01]  /*2770*/  IMAD.IADD R14, R80, 0x1, -R17 ;  /* 0x00000001500e7824 */ /* 0x000fe200078e0a11 */
[----:B------:R-:W-:Y:S01]  /*2780*/  @!P0 MOV R17, 0x400 ;  /* 0x0000040000118802 */ /* 0x000fe20000000f00 */
[----:B------:R-:W-:-:S02]  /*2790*/  IMAD.IADD R19, R19, 0x1, R13 ;  /* 0x0000000113137824 */ /* 0x000fc400078e020d */
[----:B------:R-:W-:-:S04]  /*27a0*/  IMAD.WIDE.U32 R146, R146, R134, R18 ;  /* 0x0000008692927225 */ /* 0x000fc800078e0012 */
[----:B------:R-:W-:Y:S01]  /*27b0*/  IMAD.IADD R144, R147, 0x1, R25 ;  /* 0x0000000193907824 */ /* 0x000fe200078e0219 */
[----:B-1----:R-:W-:Y:S01]  /*27c0*/  @!P0 LEA R13, R10, R17, 0x18 ;  /* 0x000000110a0d8211 */ /* 0x002fe200078ec0ff */
[----:B------:R-:W-:-:S04]  /*27d0*/  IMAD.U32 R10, RZ, RZ, UR6 ;  /* 0x00000006ff0a7e24 */ /* 0x000fc8000f8e00ff */
[----:B------:R-:W-:Y:S02]  /*27e0*/  @!P0 IMAD R13, R12, 0x2, R13 ;  /* 0x000000020c0d8824 */ /* 0x000fe400078e020d */
[----:B------:R-:W-:-:S03]  /*27f0*/  @!P6 IMAD.WIDE.U32 R20, R10, 0x30, R20 ;  /* 0x000000300a14e825 */ /* 0x000fc600078e0014 */
[----:B------:R-:W-:Y:S01]  /*2800*/  @!P0 LDGSTS.E.BYPASS.LTC128B.128 [R13+0x7000], desc[UR14][R26.64] ;  /* 0x070000001a0d8fae */ /* 0x000fe2000b901d4e */
[----:B---3--:R-:W1:Y:S01]  /*2810*/  @!P6 LDC.64 R6, c[0x0][0x218] ;  /* 0x00008600ff06eb82 */ /* 0x008e620000000a00 */
[----:B------:R-:W-:Y:S01]  /*2820*/  IMAD.IADD R11, R8, 0x1, -R9 ;  /* 0x00000001080b7824 */ /* 0x000fe200078e0a09 */
[----:B------:R-:W-:Y:S01]  /*2830*/  @!P6 MOV R8, 0x400 ;  /* 0x000004000008e802 */ /* 0x000fe20000000f00 */
[----:B------:R-:W-:Y:S01]  /*2840*/  @!P0 LDGSTS.E.BYPASS.LTC128B.128 [R13+0x9000], desc[UR14][R26.64+0x80] ;  /* 0x090000801a0d8fae */ /* 0x000fe2000b901d4e */
[----:B------:R-:W-:Y:S01]  /*2850*/  @!P6 VIADD R10, R21, UR5 ;  /* 0x00000005150aec36 */ /* 0x000fe20008000000 */
[----:B------:R-:W-:Y:S01]  /*2860*/  SHF.R.S32.HI R9, RZ, 0x1f, R14 ;  /* 0x0000001fff097819 */ /* 0x000fe2000001140e */
[----:B------:R-:W-:Y:S01]  /*2870*/  UIADD3 UR5, UR17, 0x1, -UR18 ;  /* 0x0000000111057890 */ /* 0x000fe2000fffe812 */
[----:B--2---:R-:W-:Y:S01]  /*2880*/  @!P6 LEA R3, R3, R8, 0x18 ;  /* 0x000000080303e211 */ /* 0x004fe200078ec0ff */
[----:B------:R2:W-:Y:S01]  /*2890*/  @!P0 LDGSTS.E.BYPASS.LTC128B.128 [R13+0xb000], desc[UR14][R26.64+0x100] ;  /* 0x0b0001001a0d8fae */ /* 0x0005e2000b901d4e */
[----:B------:R-:W-:Y:S01]  /*28a0*/  LEA.HI R9, R9, R14, RZ, 0x3 ;  /* 0x0000000e09097211 */ /* 0x000fe200078f18ff */
[----:B------:R-:W-:-:S02]  /*28b0*/  UIADD3 UR5, UR5, UR12, URZ ;  /* 0x0000000c05057290 */ /* 0x000fc4000fffe03f */
[----:B------:R-:W-:Y:S01]  /*28c0*/  @!P6 IMAD R17, R12, 0x2, R3 ;  /* 0x000000020c11e824 */ /* 0x000fe200078e0203 */
[C---:B------:R-:W-:Y:S01]  /*28d0*/  LOP3.LUT R15, R9.reuse, 0xfffffff8, RZ, 0xc0, !PT ;  /* 0xfffffff8090f7812 */ /* 0x040fe200078ec0ff */
[----:B------:R-:W-:-:S04]  /*28e0*/  IMAD.SHL.U32 R9, R9, 0x40, RZ ;  /* 0x0000004009097824 */ /* 0x000fc800078e00ff */
[----:B------:R-:W-:Y:S02]  /*28f0*/  IMAD.IADD R8, R14, 0x1, -R15 ;  /* 0x000000010e087824 */ /* 0x000fe400078e0a0f */
[----:B------:R-:W-:Y:S02]  /*2900*/  IMAD.SHL.U32 R14, R0, 0x40, RZ ;  /* 0x00000040000e7824 */ /* 0x000fe400078e00ff */
[----:B------:R-:W-:Y:S01]  /*2910*/  IMAD.SHL.U32 R3, R8, 0x40, RZ ;  /* 0x0000004008037824 */ /* 0x000fe200078e00ff */
[----:B-1----:R-:W-:Y:S02]  /*2920*/  @!P6 LEA R6, P0, R20, R6, 0x1 ;  /* 0x000000061406e211 */ /* 0x002fe400078008ff */
[----:B------:R-:W-:Y:S02]  /*2930*/  LOP3.LUT R15, R14, 0x1c0, RZ, 0xc0, !PT ;  /* 0x000001c00e0f7812 */ /* 0x000fe400078ec0ff */
[----:B------:R-:W-:Y:S01]  /*2940*/  @!P6 LEA.HI.X R7, R20, R7, R10, 0x1, P0 ;  /* 0x000000071407e211 */ /* 0x000fe200000f0c0a */
[----:B------:R-:W-:Y:S01]  /*2950*/  IMAD.SHL.U32 R10, R11, 0x8, RZ ;  /* 0x000000080b0a7824 */ /* 0x000fe200078e00ff */
[----:B------:R-:W-:-:S02]  /*2960*/  LEA R196, P0, R146, UR8, 0x1 ;  /* 0x0000000892c47c11 */ /* 0x000fc4000f8008ff */
[----:B------:R-:W-:Y:S01]  /*2970*/  LOP3.LUT R16, R15, 0x8, R16, 0xf8, !PT ;  /* 0x000000080f107812 */ /* 0x000fe200078ef810 */
[----:B------:R-:W-:Y:S01]  /*2980*/  @!P6 LDGSTS.E.BYPASS.LTC128B.128 [R17+0x7800], desc[UR14][R6.64] ;  /* 0x078000000611efae */ /* 0x000fe2000b901d4e */
[----:B------:R-:W-:Y:S01]  /*2990*/  SHF.R.U32.HI R15, RZ, 0x3, R15 ;  /* 0x00000003ff0f7819 */ /* 0x000fe2000001160f */
[----:B--2---:R-:W-:Y:S01]  /*29a0*/  IMAD.WIDE.U32 R12, R134, 0x20, RZ ;  /* 0x00000020860c7825 */ /* 0x004fe200078e00ff */
[----:B------:R-:W-:Y:S01]  /*29b0*/  LOP3.LUT R3, R3, 0x1c0, RZ, 0xc0, !PT ;  /* 0x000001c003037812 */ /* 0x000fe200078ec0ff */
[----:B------:R-:W-:Y:S01]  /*29c0*/  @!P6 LDGSTS.E.BYPASS.LTC128B.128 [R17+0x9800], desc[UR14][R6.64+0x80] ;  /* 0x098000800611efae */ /* 0x000fe2000b901d4e */
[----:B------:R-:W-:Y:S01]  /*29d0*/  LEA.HI.X R195, R146, UR9, R144, 0x1, P0 ;  /* 0x0000000992c37c11 */ /* 0x000fe200080f0c90 */
[----:B------:R-:W-:Y:S01]  /*29e0*/  @!P1 IMAD.MOV.U32 R194, RZ, RZ, R196 ;  /* 0x000000ffffc29224 */ /* 0x000fe200078e00c4 */
[----:B------:R-:W-:Y:S01]  /*29f0*/  @!P4 IADD3 R12, P0, R196, R12, RZ ;  /* 0x0000000cc40cc210 */ /* 0x000fe20007f1e0ff */
[----:B------:R1:W-:Y:S01]  /*2a00*/  @!P6 LDGSTS.E.BYPASS.LTC128B.128 [R17+0xb800], desc[UR14][R6.64+0x100] ;  /* 0x0b8001000611efae */ /* 0x0003e2000b901d4e */
[----:B------:R-:W-:Y:S01]  /*2a10*/  LOP3.LUT R16, R16, R15, RZ, 0x3c, !PT ;  /* 0x0000000f10107212 */ /* 0x000fe200078e3cff */
[----:B------:R-:W-:Y:S01]  /*2a20*/  @!P1 IMAD.WIDE.U32 R14, R134, 0x60, R194 ;  /* 0x00000060860e9825 */ /* 0x000fe200078e00c2 */
[----:B------:R-:W-:Y:S01]  /*2a30*/  LOP3.LUT R10, R3, 0x8, R10, 0xf8, !PT ;  /* 0x00000008030a7812 */ /* 0x000fe200078ef80a */
[----:B------:R-:W0:Y:S01]  /*2a40*/  LDGDEPBAR ;  /* 0x00000000000079af */ /* 0x000e220000000000 */
[----:B------:R-:W-:Y:S01]  /*2a50*/  SHF.R.U32.HI R3, RZ, 0x3, R3 ;  /* 0x00000003ff037819 */ /* 0x000fe20000011603 */
[----:B------:R-:W-:-:S02]  /*2a60*/  @!P5 IMAD.MOV.U32 R197, RZ, RZ, R195 ;  /* 0x000000ffffc5d224 */ /* 0x000fc400078e00c3 */
[----:B------:R-:W-:Y:S01]  /*2a70*/  IMAD R193, R11, 0x200, R16 ;  /* 0x000002000bc17824 */ /* 0x000fe200078e0210 */
[----:B------:R-:W-:Y:S01]  /*2a80*/  LOP3.LUT R3, R10, R3, RZ, 0x3c, !PT ;  /* 0x000000030a037212 */ /* 0x000fe200078e3cff */
[----:B------:R-:W-:Y:S02]  /*2a90*/  @!P1 IMAD R11, R135, 0x60, RZ ;  /* 0x00000060870b9824 */ /* 0x000fe400078e02ff */
[----:B------:R-:W-:Y:S01]  /*2aa0*/  @!P1 IMAD.MOV.U32 R10, RZ, RZ, R14 ;  /* 0x000000ffff0a9224 */ /* 0x000fe200078e000e */
[----:B------:R-:W-:Y:S01]  /*2ab0*/  LEA R193, R193, UR4, 0x1 ;  /* 0x00000004c1c17c11 */ /* 0x000fe2000f8e08ff */
[----:B------:R-:W-:-:S04]  /*2ac0*/  @!P1 IMAD.IADD R11, R15, 0x1, R11 ;  /* 0x000000010f0b9824 */ /* 0x000fc800078e020b */
[----:B------:R-:W-:Y:S02]  /*2ad0*/  VIADD R191, R193, 0x6020 ;  /* 0x00006020c1bf7836 */ /* 0x000fe40000000000 */
[----:B-1----:R-:W-:Y:S01]  /*2ae0*/  IMAD.SHL.U32 R6, R135, 0x20, RZ ;  /* 0x0000002087067824 */ /* 0x002fe200078e00ff */
[----:B------:R-:W-:-:S04]  /*2af0*/  DEPBAR.LE SB0, 0x0 ;  /* 0x000080000000791a */ /* 0x000fc80000000000 */
[----:B------:R-:W-:Y:S01]  /*2b00*/  BAR.SYNC.DEFER_BLOCKING 0x0 ;  /* 0x0000000000007b1d */ /* 0x000fe20000010000 */
[----:B------:R-:W-:Y:S01]  /*2b10*/  @!P4 IADD3.X R13, R195, R13, R6, P0, !PT ;  /* 0x0000000dc30dc210 */ /* 0x000fe200007fe406 */
[----:B------:R-:W-:Y:S01]  /*2b20*/  IMAD.MOV.U32 R7, RZ, RZ, 0x10 ;  /* 0x00000010ff077424 */ /* 0x000fe200078e00ff */
[----:B------:R-:W-:Y:S02]  /*2b30*/  LOP3.LUT R6, R9, 0xfffffe00, RZ, 0xc0, !PT ;  /* 0xfffffe0009067812 */ /* 0x000fe400078ec0ff */
[----:B------:R-:W-:-:S03]  /*2b40*/  @!P2 LEA R14, P0, R134, R196, 0x6 ;  /* 0x000000c4860ea211 */ /* 0x000fc600078030ff */
[----:B------:R-:W-:Y:S01]  /*2b50*/  IMAD R194, R81, 0x400, R6 ;  /* 0x0000040051c27824 */ /* 0x000fe200078e0206 */
[----:B------:R-:W-:-:S03]  /*2b60*/  @!P2 LEA.HI.X R15, R134, R195, R135, 0x6, P0 ;  /* 0x000000c3860fa211 */ /* 0x000fc600000f3487 */
[----:B------:R-:W-:-:S05]  /*2b70*/  IMAD.IADD R194, R3, 0x1, R194 ;  /* 0x0000000103c27824 */ /* 0x000fca00078e02c2 */
        /* <DEDUP_REMOVED lines=37> */
[----:B------:R-:W-:-:S03]  /*2dd0*/  R2P PR, R8, 0x6 ;  /* 0x0000000608007804 */ /* 0x000fc60000000000 */
[----:B------:R-:W-:Y:S02]  /*2de0*/  LDSM.16.M88.4 R52, [R194] ;  /* 0x00000000c234783b */ /* 0x000fe40000000200 */
[----:B------:R-:W-:Y:S02]  /*2df0*/  SEL R7, R7, 0xfffffff0, !P1 ;  /* 0xfffffff007077807 */ /* 0x000fe40004800000 */
[----:B------:R-:W3:Y:S01]  /*2e00*/  LDSM.16.M88.4 R40, [R193+0x6000] ;  /* 0x00600000c128783b */ /* 0x000ee20000000200 */
[----:B------:R-:W-:Y:S02]  /*2e10*/  SEL R5, R5, 0xffffffe0, !P2 ;  /* 0xffffffe005057807 */ /* 0x000fe40005000000 */
[----:B------:R-:W-:Y:S01]  /*2e20*/  R2P PR, R0, 0x6 ;  /* 0x0000000600007804 */ /* 0x000fe20000000000 */
[----:B------:R-:W4:Y:S01]  /*2e30*/  LDSM.16.M88.4 R32, [R193+0x6800] ;  /* 0x00680000c120783b */ /* 0x000f220000000200 */
[----:B------:R-:W-:Y:S02]  /*2e40*/  VIADD R0, R193, 0x6000 ;  /* 0x00006000c1007836 */ /* 0x000fe40000000000 */
[--C-:B------:R-:W-:Y:S01]  /*2e50*/  IMAD R192, R7, 0x2, R194.reuse ;  /* 0x0000000207c07824 */ /* 0x100fe200078e02c2 */
[----:B------:R-:W5:Y:S01]  /*2e60*/  LDSM.16.M88.4 R24, [R193+0x7000] ;  /* 0x00700000c118783b */ /* 0x000f620000000200 */
[----:B------:R-:W-:-:S02]  /*2e70*/  IMAD R190, R5, 0x2, R194 ;  /* 0x0000000205be7824 */ /* 0x000fc400078e02c2 */
[----:B------:R-:W-:Y:S01]  /*2e80*/  IMAD R189, R5, 0x2, R192 ;  /* 0x0000000205bd7824 */ /* 0x000fe200078e02c0 */
[----:B-1----:R-:W1:Y:S04]  /*2e90*/  LDSM.16.M88.4 R12, [R193+0x7800] ;  /* 0x00780000c10c783b */ /* 0x002e680000000200 */
[----:B------:R-:W-:Y:S01]  /*2ea0*/  @P1 VIADD R191, R0, 0xffffffe0 ;  /* 0xffffffe000bf1836 */ /* 0x000fe20000000000 */
[----:B------:R-:W-:Y:S01]  /*2eb0*/  LDSM.16.M88.4 R16, [R192] ;  /* 0x00000000c010783b */ /* 0x000fe20000000200 */
[----:B------:R-:W-:Y:S02]  /*2ec0*/  IMAD.MOV.U32 R0, RZ, RZ, 0x40 ;  /* 0x00000040ff007424 */ /* 0x000fe400078e00ff */
[C---:B------:R-:W-:Y:S01]  /*2ed0*/  VIADD R183, R191.reuse, 0x800 ;  /* 0x00000800bfb77836 */ /* 0x040fe20000000000 */
[----:B------:R-:W1:Y:S01]  /*2ee0*/  LDSM.16.M88.4 R56, [R191] ;  /* 0x00000000bf38783b */ /* 0x000e620000000200 */
[C---:B------:R-:W-:Y:S01]  /*2ef0*/  VIADD R182, R191.reuse, 0x1000 ;  /* 0x00001000bfb67836 */ /* 0x040fe20000000000 */
[----:B------:R-:W-:Y:S01]  /*2f00*/  SEL R0, R0, 0xffffffc0, !P2 ;  /* 0xffffffc000007807 */ /* 0x000fe20005000000 */
[C---:B------:R-:W-:Y:S01]  /*2f10*/  VIADD R181, R191.reuse, 0x1800 ;  /* 0x00001800bfb57836 */ /* 0x040fe20000000000 */
[----:B--2---:R-:W2:Y:S01]  /*2f20*/  LDSM.16.M88.4 R8, [R191+0x800] ;  /* 0x00080000bf08783b */ /* 0x004ea20000000200 */
        /* <DEDUP_REMOVED lines=8> */
[----:B------:R-:W-:Y:S01]  /*2fb0*/  LDSM.16.M88.4 R68, [R190] ;  /* 0x00000000be44783b */ /* 0x000fe20000000200 */
[C---:B------:R-:W-:Y:S01]  /*2fc0*/  VIADD R175, R191.reuse, 0x4000 ;  /* 0x00004000bfaf7836 */ /* 0x040fe20000000000 */
[----:B---3--:R-:W-:Y:S02]  /*2fd0*/  HMMA.16816.F32 R44, R52, R40, RZ ;  /* 0x00000028342c723c */ /* 0x008fe400000018ff */
[----:B------:R-:W-:Y:S01]  /*2fe0*/  LDSM.16.M88.4 R60, [R187+0x6800] ;  /* 0x00680000bb3c783b */ /* 0x000fe20000000200 */
[----:B------:R-:W-:-:S02]  /*2ff0*/  VIADD R174, R191, 0x4800 ;  /* 0x00004800bfae7836 */ /* 0x000fc40000000000 */
[C---:B------:R-:W-:Y:S01]  /*3000*/  VIADD R173, R191.reuse, 0x5000 ;  /* 0x00005000bfad7836 */ /* 0x040fe20000000000 */
[----:B------:R-:W-:Y:S01]  /*3010*/  LDSM.16.M88.4 R72, [R189] ;  /* 0x00000000bd48783b */ /* 0x000fe20000000200 */
[C---:B----4-:R-:W-:Y:S01]  /*3020*/  HMMA.16816.F32 R36, R52.reuse, R32, RZ ;  /* 0x000000203424723c */ /* 0x050fe200000018ff */
[----:B------:R-:W-:Y:S02]  /*3030*/  VIADD R172, R191, 0x5800 ;  /* 0x00005800bfac7836 */ /* 0x000fe40000000000 */
[----:B------:R-:W-:Y:S03]  /*3040*/  LDSM.16.M88.4 R76, [R180+0x1800] ;  /* 0x00180000b44c783b */ /* 0x000fe60000000200 */
[C---:B------:R-:W-:Y:S01]  /*3050*/  HMMA.16816.F32 R40, R52.reuse, R42, RZ ;  /* 0x0000002a3428723c */ /* 0x040fe200000018ff */
[----:B------:R-:W0:Y:S05]  /*3060*/  LDGDEPBAR ;  /* 0x00000000000079af */ /* 0x000e2a0000000000 */
[C---:B------:R-:W-:Y:S06]  /*3070*/  HMMA.16816.F32 R32, R52.reuse, R34, RZ ;  /* 0x000000223420723c */ /* 0x040fec00000018ff */
[C---:B-----5:R-:W-:Y:S06]  /*3080*/  HMMA.16816.F32 R28, R52.reuse, R24, RZ ;  /* 0x00000018341c723c */ /* 0x060fec00000018ff */
[C---:B------:R-:W-:Y:S06]  /*3090*/  HMMA.16816.F32 R24, R52.reuse, R26, RZ ;  /* 0x0000001a3418723c */ /* 0x040fec00000018ff */
[C---:B-1----:R-:W-:Y:S06]  /*30a0*/  HMMA.16816.F32 R20, R52.reuse, R12, RZ ;  /* 0x0000000c3414723c */ /* 0x042fec00000018ff */
[----:B------:R-:W-:Y:S01]  /*30b0*/  HMMA.16816.F32 R52, R52, R14, RZ ;  /* 0x0000000e3434723c */ /* 0x000fe200000018ff */
[----:B------:R-:W1:Y:S05]  /*30c0*/  LDSM.16.M88.4 R12, [R187+0x6000] ;  /* 0x00600000bb0c783b */ /* 0x000e6a0000000200 */
        /* <DEDUP_REMOVED lines=8> */
[----:B------:R-:W3:Y:S05]  /*3150*/  LDSM.16.M88.4 R48, [R180] ;  /* 0x00000000b430783b */ /* 0x000eea0000000200 */
        /* <DEDUP_REMOVED lines=34> */
[C---:B------:R-:W-:Y:S01]  /*3380*/  HMMA.16816.F32 R32, R8.reuse, R66, R32 ;  /* 0x000000420820723c */ /* 0x040fe20000001820 */
[----:B------:R-:W-:Y:S05]  /*3390*/  LDSM.16.M88.4 R64, [R180+0x2000] ;  /* 0x00200000b440783b */ /* 0x000fea0000000200 */
[C---:B-----5:R-:W-:Y:S06]  /*33a0*/  HMMA.16816.F32 R28, R8.reuse, R56, R28 ;  /* 0x00000038081c723c */ /* 0x060fec000000181c */
[C---:B------:R-:W-:Y:S01]  /*33b0*/  HMMA.16816.F32 R24, R8.reuse, R58, R24 ;  /* 0x0000003a0818723c */ /* 0x040fe20000001818 */
[----:B------:R-:W5:Y:S05]  /*33c0*/  LDSM.16.M88.4 R56, [R191+0x3800] ;  /* 0x00380000bf38783b */ /* 0x000f6a0000000200 */
[C---:B---3--:R-:W-:Y:S06]  /*33d0*/  HMMA.16816.F32 R20, R8.reuse, R48, R20 ;  /* 0x000000300814723c */ /* 0x048fec0000001814 */
[----:B------:R-:W-:Y:S01]  /*33e0*/  HMMA.16816.F32 R68, R8, R50, R68 ;  /* 0x000000320844723c */ /* 0x000fe20000001844 */
[----:B------:R-:W3:Y:S04]  /*33f0*/  LDSM.16.M88.4 R8, [R190+0x2000] ;  /* 0x00200000be08783b */ /* 0x000ee80000000200 */
[----:B------:R-:W-:Y:S01]  /*3400*/  LDSM.16.M88.4 R48, [R189+0x2000] ;  /* 0x00200000bd30783b */ /* 0x000fe20000000200 */
[C---:B----4-:R-:W-:Y:S06]  /*3410*/  HMMA.16816.F32 R44, R52.reuse, R16, R44 ;  /* 0x00000010342c723c */ /* 0x050fec000000182c */
[C---:B------:R-:W-:Y:S01]  /*3420*/  HMMA.16816.F32 R40, R52.reuse, R18, R40 ;  /* 0x000000123428723c */ /* 0x040fe20000001828 */
[----:B------:R-:W4:Y:S05]  /*3430*/  LDSM.16.M88.4 R16, [R187+0x9000] ;  /* 0x00900000bb10783b */ /* 0x000f2a0000000200 */
[C---:B-1----:R-:W-:Y:S06]  /*3440*/  HMMA.16816.F32 R36, R52.reuse, R12, R36 ;  /* 0x0000000c3424723c */ /* 0x042fec0000001824 */
[C---:B------:R-:W-:Y:S01]  /*3450*/  HMMA.16816.F32 R32, R52.reuse, R14, R32 ;  /* 0x0000000e3420723c */ /* 0x040fe20000001820 */
[----:B------:R-:W1:Y:S05]  /*3460*/  LDSM.16.M88.4 R12, [R187+0x9800] ;  /* 0x00980000bb0c783b */ /* 0x000e6a0000000200 */
[C---:B--2---:R-:W-:Y:S06]  /*3470*/  HMMA.16816.F32 R28, R52.reuse, R60, R28 ;  /* 0x0000003c341c723c */ /* 0x044fec000000181c */
[C---:B------:R-:W-:Y:S01]  /*3480*/  HMMA.16816.F32 R24, R52.reuse, R62, R24 ;  /* 0x0000003e3418723c */ /* 0x040fe20000001818 */
[----:B------:R-:W2:Y:S05]  /*3490*/  LDSM.16.M88.4 R60, [R180+0x2800] ;  /* 0x00280000b43c783b */ /* 0x000eaa0000000200 */
[C---:B-----5:R-:W-:Y:S06]  /*34a0*/  HMMA.16816.F32 R20, R52.reuse, R56, R20 ;  /* 0x000000383414723c */ /* 0x060fec0000001814 */
[----:B------:R-:W-:Y:S01]  /*34b0*/  HMMA.16816.F32 R68, R52, R58, R68 ;  /* 0x0000003a3444723c */ /* 0x000fe20000001844 */
[----:B------:R-:W5:Y:S04]  /*34c0*/  LDSM.16.M88.4 R56, [R180+0x3000] ;  /* 0x00300000b438783b */ /* 0x000f680000000200 */
[----:B------:R-:W-:Y:S01]  /*34d0*/  LDSM.16.M88.4 R52, [R180+0x3800] ;  /* 0x00380000b434783b */ /* 0x000fe20000000200 */
[C---:B---3--:R-:W-:Y:S06]  /*34e0*/  HMMA.16816.F32 R36, R8.reuse, R72, R36 ;  /* 0x000000480824723c */ /* 0x048fec0000001824 */
[C---:B------:R-:W-:Y:S06]  /*34f0*/  HMMA.16816.F32 R44, R8.reuse, R76, R44 ;  /* 0x0000004c082c723c */ /* 0x040fec000000182c */
[C---:B------:R-:W-:Y:S01]  /*3500*/  HMMA.16816.F32 R40, R8.reuse, R78, R40 ;  /* 0x0000004e0828723c */ /* 0x040fe20000001828 */
[----:B------:R-:W-:Y:S05]  /*3510*/  LDSM.16.M88.4 R76, [R193+0xb800] ;  /* 0x00b80000c14c783b */ /* 0x000fea0000000200 */
[C---:B------:R-:W-:Y:S01]  /*3520*/  HMMA.16816.F32 R32, R8.reuse, R74, R32 ;  /* 0x0000004a0820723c */ /* 0x040fe20000001820 */
[----:B------:R-:W-:Y:S05]  /*3530*/  LDSM.16.M88.4 R72, [R194+0x4000] ;  /* 0x00400000c248783b */ /* 0x000fea0000000200 */
[C---:B----4-:R-:W-:Y:S06]  /*3540*/  HMMA.16816.F32 R28, R8.reuse, R16, R28 ;  /* 0x00000010081c723c */ /* 0x050fec000000181c */
[C---:B------:R-:W-:Y:S01]  /*3550*/  HMMA.16816.F32 R24, R8.reuse, R18, R24 ;  /* 0x000000120818723c */ /* 0x040fe20000001818 */
[----:B------:R-:W-:Y:S05]  /*3560*/  LDSM.16.M88.4 R16, [R193+0xa000] ;  /* 0x00a00000c110783b */ /* 0x000fea0000000200 */
[C---:B-1----:R-:W-:Y:S06]  /*3570*/  HMMA.16816.F32 R20, R8.reuse, R12, R20 ;  /* 0x0000000c0814723c */ /* 0x042fec0000001814 */
[----:B------:R-:W-:Y:S01]  /*3580*/  HMMA.16816.F32 R68, R8, R14, R68 ;  /* 0x0000000e0844723c */ /* 0x000fe20000001844 */
[----:B------:R-:W1:Y:S04]  /*3590*/  LDSM.16.M88.4 R12, [R193+0xa800] ;  /* 0x00a80000c10c783b */ /* 0x000e680000000200 */
[----:B------:R-:W3:Y:S01]  /*35a0*/  LDSM.16.M88.4 R8, [R193+0xb000] ;  /* 0x00b00000c108783b */ /* 0x000ee20000000200 */
[C---:B--2---:R-:W-:Y:S06]  /*35b0*/  HMMA.16816.F32 R36, R48.reuse, R60, R36 ;  /* 0x0000003c3024723c */ /* 0x044fec0000001824 */
[C---:B------:R-:W-:Y:S06]  /*35c0*/  HMMA.16816.F32 R44, R48.reuse, R64, R44 ;  /* 0x00000040302c723c */ /* 0x040fec000000182c */
[C---:B------:R-:W-:Y:S01]  /*35d0*/  HMMA.16816.F32 R40, R48.reuse, R66, R40 ;  /* 0x000000423028723c */ /* 0x040fe20000001828 */
[----:B------:R-:W-:Y:S05]  /*35e0*/  LDSM.16.M88.4 R64, [R192+0x4000] ;  /* 0x00400000c040783b */ /* 0x000fea0000000200 */
[C---:B-----5:R-:W-:Y:S06]  /*35f0*/  HMMA.16816.F32 R28, R48.reuse, R56, R28 ;  /* 0x00000038301c723c */ /* 0x060fec000000181c */
[C---:B------:R-:W-:Y:S01]  /*3600*/  HMMA.16816.F32 R24, R48.reuse, R58, R24 ;  /* 0x0000003a3018723c */ /* 0x040fe20000001818 */
[----:B------:R-:W2:Y:S05]  /*3610*/  LDSM.16.M88.4 R56, [R191+0x4800] ;  /* 0x00480000bf38783b */ /* 0x000eaa0000000200 */
[----:B------:R-:W-:Y:S01]  /*3620*/  HMMA.16816.F32 R32, R48, R62, R32 ;  /* 0x0000003e3020723c */ /* 0x000fe20000001820 */
[----:B------:R-:W4:Y:S05]  /*3630*/  LDSM.16.M88.4 R60, [R191+0x4000] ;  /* 0x00400000bf3c783b */ /* 0x000f2a0000000200 */
[----:B-1----:R-:W-:Y:S06]  /*3640*/  HMMA.16816.F32 R36, R72, R12, R36 ;  /* 0x0000000c4824723c */ /* 0x002fec0000001824 */
[----:B------:R-:W-:Y:S06]  /*3650*/  HMMA.16816.F32 R20, R48, R52, R20 ;  /* 0x000000343014723c */ /* 0x000fec0000001814 */
[C---:B------:R-:W-:Y:S06]  /*3660*/  HMMA.16816.F32 R44, R72.reuse, R16, R44 ;  /* 0x00000010482c723c */ /* 0x040fec000000182c */
[C---:B------:R-:W-:Y:S01]  /*3670*/  HMMA.16816.F32 R40, R72.reuse, R18, R40 ;  /* 0x000000124828723c */ /* 0x040fe20000001828 */
[----:B------:R-:W-:Y:S05]  /*3680*/  LDSM.16.M88.4 R16, [R190+0x4000] ;  /* 0x00400000be10783b */ /* 0x000fea0000000200 */
[C---:B---3--:R-:W-:Y:S06]  /*3690*/  HMMA.16816.F32 R28, R72.reuse, R8, R28 ;  /* 0x00000008481c723c */ /* 0x048fec000000181c */
[----:B------:R-:W-:Y:S01]  /*36a0*/  HMMA.16816.F32 R24, R72, R10, R24 ;  /* 0x0000000a4818723c */ /* 0x000fe20000001818 */
[----:B------:R-:W1:Y:S05]  /*36b0*/  LDSM.16.M88.4 R8, [R187+0xa800] ;  /* 0x00a80000bb08783b */ /* 0x000e6a0000000200 */
[----:B------:R-:W-:Y:S01]  /*36c0*/  HMMA.16816.F32 R68, R48, R54, R68 ;  /* 0x000000363044723c */ /* 0x000fe20000001844 */
[----:B------:R-:W3:Y:S04]  /*36d0*/  LDSM.16.M88.4 R52, [R191+0x5000] ;  /* 0x00500000bf34783b */ /* 0x000ee80000000200 */
[----:B------:R-:W5:Y:S01]  /*36e0*/  LDSM.16.M88.4 R48, [R191+0x5800] ;  /* 0x00580000bf30783b */ /* 0x000f620000000200 */
[----:B------:R-:W-:Y:S03]  /*36f0*/  HMMA.16816.F32 R32, R72, R14, R32 ;  /* 0x0000000e4820723c */ /* 0x000fe60000001820 */
[----:B------:R-:W5:Y:S03]  /*3700*/  LDSM.16.M88.4 R12, [R187+0xa000] ;  /* 0x00a00000bb0c783b */ /* 0x000f660000000200 */
[----:B--2---:R-:W-:Y:S06]  /*3710*/  HMMA.16816.F32 R36, R64, R56, R36 ;  /* 0x000000384024723c */ /* 0x004fec0000001824 */
[----:B------:R-:W-:Y:S06]  /*3720*/  HMMA.16816.F32 R20, R72, R76, R20 ;  /* 0x0000004c4814723c */ /* 0x000fec0000001814 */
[C---:B----4-:R-:W-:Y:S06]  /*3730*/  HMMA.16816.F32 R44, R64.reuse, R60, R44 ;  /* 0x0000003c402c723c */ /* 0x050fec000000182c */
[----:B------:R-:W-:Y:S06]  /*3740*/  HMMA.16816.F32 R32, R64, R58, R32 ;  /* 0x0000003a4020723c */ /* 0x000fec0000001820 */
[----:B-1----:R-:W-:Y:S06]  /*3750*/  HMMA.16816.F32 R36, R16, R8, R36 ;  /* 0x000000081024723c */ /* 0x002fec0000001824 */
[----:B---3--:R-:W-:Y:S01]  /*3760*/  HMMA.16816.F32 R28, R64, R52, R28 ;  /* 0x00000034401c723c */ /* 0x008fe2000000181c */
[----:B------:R-:W-:-:S05]  /*3770*/  LOP3.LUT R9, R82, 0xffffffe0, RZ, 0xc0, !PT ;  /* 0xffffffe052097812 */ /* 0x000fca00078ec0ff */
[----:B------:R-:W-:Y:S01]  /*3780*/  HMMA.16816.F32 R24, R64, R54, R24 ;  /* 0x000000364018723c */ /* 0x000fe20000001818 */
[----:B------:R-:W-:Y:S01]  /*3790*/  LDSM.16.M88.4 R52, [R180+0x4000] ;  /* 0x00400000b434783b */ /* 0x000fe20000000200 */
[----:B------:R-:W-:-:S04]  /*37a0*/  IMAD.IADD R0, R80, 0x1, -R9 ;  /* 0x0000000150007824 */ /* 0x000fc800078e0a09 */
[----:B-----5:R-:W-:Y:S01]  /*37b0*/  HMMA.16816.F32 R56, R64, R48, R20 ;  /* 0x000000304038723c */ /* 0x020fe20000001814 */
[----:B------:R-:W1:Y:S05]  /*37c0*/  LDSM.16.M88.4 R20, [R189+0x4000] ;  /* 0x00400000bd14783b */ /* 0x000e6a0000000200 */
[----:B------:R-:W-:Y:S06]  /*37d0*/  HMMA.16816.F32 R44, R16, R12, R44 ;  /* 0x0000000c102c723c */ /* 0x000fec000000182c */
[----:B------:R-:W-:Y:S01]  /*37e0*/  HMMA.16816.F32 R72, R72, R78, R68 ;  /* 0x0000004e4848723c */ /* 0x000fe20000001844 */
[----:B------:R-:W-:Y:S01]  /*37f0*/  SHF.R.S32.HI R13, RZ, 0x1f, R0 ;  /* 0x0000001fff0d7819 */ /* 0x000fe20000011400 */
[----:B------:R-:W2:Y:S03]  /*3800*/  LDSM.16.M88.4 R68, [R187+0xb000] ;  /* 0x00b00000bb44783b */ /* 0x000ea60000000200 */
[----:B------:R-:W-:Y:S01]  /*3810*/  LEA.HI R0, R13, R0, RZ, 0x2 ;  /* 0x000000000d007211 */ /* 0x000fe200078f10ff */
[----:B------:R-:W-:Y:S01]  /*3820*/  HMMA.16816.F32 R40, R64, R62, R40 ;  /* 0x0000003e4028723c */ /* 0x000fe20000001828 */
[----:B------:R-:W-:Y:S02]  /*3830*/  LDSM.16.M88.4 R60, [R187+0xb800] ;  /* 0x00b80000bb3c783b */ /* 0x000fe40000000200 */
[----:B------:R-:W-:-:S03]  /*3840*/  SHF.R.S32.HI R0, RZ, 0x2, R0 ;  /* 0x00000002ff007819 */ /* 0x000fc60000011400 */
[----:B------:R-:W-:Y:S01]  /*3850*/  HMMA.16816.F32 R32, R16, R10, R32 ;  /* 0x0000000a1020723c */ /* 0x000fe20000001820 */
[----:B------:R-:W3:Y:S01]  /*3860*/  LDSM.16.M88.4 R8, [R180+0x4800] ;  /* 0x00480000b408783b */ /* 0x000ee20000000200 */
[----:B------:R-:W-:Y:S02]  /*3870*/  IMAD.IADD R205, R0, 0x1, R205 ;  /* 0x0000000100cd7824 */ /* 0x000fe400078e02cd */
[----:B------:R-:W-:Y:S02]  /*3880*/  IMAD.IADD R0, R4, 0x1, R207 ;  /* 0x0000000104007824 */ /* 0x000fe400078e02cf */
[C---:B------:R-:W-:Y:S01]  /*3890*/  VIADD R203, R205.reuse, 0x8 ;  /* 0x00000008cdcb7836 */ /* 0x040fe20000000000 */
[C-C-:B------:R-:W-:Y:S01]  /*38a0*/  VIADDMNMX R204, R205.reuse, UR5, R202.reuse, PT ;  /* 0x00000005cdcc7c46 */ /* 0x140fe2000b8001ca */
[----:B------:R-:W-:Y:S01]  /*38b0*/  VIADD R12, R0, 0x1 ;  /* 0x00000001000c7836 */ /* 0x000fe20000000000 */
[----:B------:R-:W-:Y:S02]  /*38c0*/  VIADDMNMX R205, R205, UR13, RZ, !PT ;  /* 0x0000000dcdcd7c46 */ /* 0x000fe4000f8001ff */
[C---:B------:R-:W-:Y:S01]  /*38d0*/  VIADDMNMX R202, R203.reuse, UR5, R202, PT ;  /* 0x00000005cbca7c46 */ /* 0x040fe2000b8001ca */
[----:B------:R-:W-:Y:S01]  /*38e0*/  HMMA.16816.F32 R72, R64, R50, R72 ;  /* 0x000000324048723c */ /* 0x000fe20000001848 */
[----:B------:R-:W-:-:S02]  /*38f0*/  VIADDMNMX R203, R203, UR13, RZ, !PT ;  /* 0x0000000dcbcb7c46 */ /* 0x000fc4000f8001ff */
[C---:B------:R-:W-:Y:S02]  /*3900*/  ISETP.GE.AND P4, PT, R12.reuse, R204, PT ;  /* 0x000000cc0c00720c */ /* 0x040fe40003f86270 */
[C---:B------:R-:W-:Y:S01]  /*3910*/  ISETP.GE.AND P0, PT, R12.reuse, R202, PT ;  /* 0x000000ca0c00720c */ /* 0x040fe20003f06270 */
[----:B------:R-:W-:Y:S01]  /*3920*/  HMMA.16816.F32 R40, R16, R14, R40 ;  /* 0x0000000e1028723c */ /* 0x000fe20000001828 */
[C---:B------:R-:W-:Y:S02]  /*3930*/  ISETP.LT.OR P4, PT, R12.reuse, R205, P4 ;  /* 0x000000cd0c00720c */ /* 0x040fe40002781670 */
[----:B------:R-:W-:Y:S02]  /*3940*/  ISETP.LT.OR P0, PT, R12, R203, P0 ;  /* 0x000000cb0c00720c */ /* 0x000fe40000701670 */
[----:B------:R-:W4:Y:S01]  /*3950*/  LDSM.16.M88.4 R12, [R180+0x5000] ;  /* 0x00500000b40c783b */ /* 0x000f220000000200 */
[----:B-1----:R-:W-:Y:S01]  /*3960*/  HMMA.16816.F32 R44, R20, R52, R44 ;  /* 0x00000034142c723c */ /* 0x002fe2000000182c */
[----:B------:R-:W-:-:S02]  /*3970*/  ISETP.GE.AND P6, PT, R0, R204, PT ;  /* 0x000000cc0000720c */ /* 0x000fc40003fc6270 */
[C---:B------:R-:W-:Y:S02]  /*3980*/  ISETP.GE.AND P1, PT, R0.reuse, R202, PT ;  /* 0x000000ca0000720c */ /* 0x040fe40003f26270 */
[C---:B------:R-:W-:Y:S01]  /*3990*/  ISETP.LT.OR P6, PT, R0.reuse, R205, P6 ;  /* 0x000000cd0000720c */ /* 0x040fe200037c1670 */
[----:B--2---:R-:W-:Y:S01]  /*39a0*/  HMMA.16816.F32 R28, R16, R68, R28 ;  /* 0x00000044101c723c */ /* 0x004fe2000000181c */
[----:B------:R-:W-:-:S05]  /*39b0*/  ISETP.LT.OR P1, PT, R0, R203, P1 ;  /* 0x000000cb0000720c */ /* 0x000fca0000f21670 */
[----:B------:R-:W-:Y:S06]  /*39c0*/  HMMA.16816.F32 R24, R16, R70, R24 ;  /* 0x000000461018723c */ /* 0x000fec0000001818 */
[C---:B---3--:R-:W-:Y:S06]  /*39d0*/  HMMA.16816.F32 R36, R20.reuse, R8, R36 ;  /* 0x000000081424723c */ /* 0x048fec0000001824 */
        /* <DEDUP_REMOVED lines=8> */
[C---:B------:R-:W-:Y:S02]  /*3a60*/  ISETP.GE.AND P4, PT, R9.reuse, R204, PT ;  /* 0x000000cc0900720c */ /* 0x040fe40003f86270 */
[----:B------:R-:W-:Y:S01]  /*3a70*/  ISETP.GE.AND P0, PT, R9, R202, PT ;  /* 0x000000ca0900720c */ /* 0x000fe20003f06270 */
[----:B------:R-:W-:Y:S01]  /*3a80*/  HMMA.16816.F32 R56, R16, R60, R56 ;  /* 0x0000003c1038723c */ /* 0x000fe20000001838 */
[C---:B------:R-:W-:Y:S02]  /*3a90*/  ISETP.GE.AND P6, PT, R8.reuse, R204, PT ;  /* 0x000000cc0800720c */ /* 0x040fe40003fc6270 */
[----:B------:R-:W-:-:S02]  /*3aa0*/  ISETP.GE.AND P1, PT, R8, R202, PT ;  /* 0x000000ca0800720c */ /* 0x000fc40003f26270 */
[C---:B------:R-:W-:Y:S01]  /*3ab0*/  ISETP.LT.OR P4, PT, R9.reuse, R205, P4 ;  /* 0x000000cd0900720c */ /* 0x040fe20002781670 */
[----:B------:R-:W-:Y:S01]  /*3ac0*/  HMMA.16816.F32 R72, R16, R62, R72 ;  /* 0x0000003e1048723c */ /* 0x000fe20000001848 */
[----:B------:R-:W-:Y:S02]  /*3ad0*/  ISETP.LT.OR P0, PT, R9, R203, P0 ;  /* 0x000000cb0900720c */ /* 0x000fe40000701670 */
[C---:B------:R-:W-:Y:S02]  /*3ae0*/  ISETP.LT.OR P6, PT, R8.reuse, R205, P6 ;  /* 0x000000cd0800720c */ /* 0x040fe400037c1670 */
[----:B------:R-:W-:Y:S01]  /*3af0*/  ISETP.LT.OR P1, PT, R8, R203, P1 ;  /* 0x000000cb0800720c */ /* 0x000fe20000f21670 */
[C---:B----4-:R-:W-:Y:S01]  /*3b00*/  HMMA.16816.F32 R28, R20.reuse, R12, R28 ;  /* 0x0000000c141c723c */ /* 0x050fe2000000181c */
[----:B------:R-:W1:Y:S01]  /*3b10*/  LDSM.16.M88.4 R8, [R180+0x5800] ;  /* 0x00580000b408783b */ /* 0x000e620000000200 */
[C---:B------:R-:W-:Y:S01]  /*3b20*/  VIADD R16, R0.reuse, 0x8 ;  /* 0x0000000800107836 */ /* 0x040fe20000000000 */
[----:B------:R-:W-:Y:S01]  /*3b30*/  FSEL R41, R41, -INF , !P4 ;  /* 0xff80000029297808 */ /* 0x000fe20006000000 */
[----:B------:R-:W-:Y:S01]  /*3b40*/  VIADD R17, R0, 0x11 ;  /* 0x0000001100117836 */ /* 0x000fe20000000000 */
[----:B------:R-:W-:Y:S01]  /*3b50*/  FSEL R18, R38, -INF , !P1 ;  /* 0xff80000026127808 */ /* 0x000fe20004800000 */
[----:B------:R-:W-:Y:S01]  /*3b60*/  HMMA.16816.F32 R24, R20, R14, R24 ;  /* 0x0000000e1418723c */ /* 0x000fe20000001818 */
[----:B------:R-:W-:Y:S01]  /*3b70*/  ISETP.GE.AND P5, PT, R16, R204, PT ;  /* 0x000000cc1000720c */ /* 0x000fe20003fa6270 */
[----:B------:R-:W-:Y:S01]  /*3b80*/  VIADD R13, R0, 0x20 ;  /* 0x00000020000d7836 */ /* 0x000fe20000000000 */
[----:B------:R-:W-:Y:S01]  /*3b90*/  ISETP.GE.AND P2, PT, R16, R202, PT ;  /* 0x000000ca1000720c */ /* 0x000fe20003f46270 */
[----:B------:R-:W-:-:S04]  /*3ba0*/  DEPBAR.LE SB0, 0x0 ;  /* 0x000080000000791a */ /* 0x000fc80000000000 */
[----:B------:R-:W-:Y:S01]  /*3bb0*/  ISETP.LT.OR P5, PT, R16, R205, P5 ;  /* 0x000000cd1000720c */ /* 0x000fe20002fa1670 */
[----:B------:R-:W-:Y:S01]  /*3bc0*/  VIADD R15, R0, 0x21 ;  /* 0x00000021000f7836 */ /* 0x000fe20000000000 */
[----:B------:R-:W-:Y:S01]  /*3bd0*/  ISETP.LT.OR P2, PT, R16, R203, P2 ;  /* 0x000000cb1000720c */ /* 0x000fe20001741670 */
[----:B------:R-:W-:Y:S01]  /*3be0*/  VIADD R16, R0, 0x18 ;  /* 0x0000001800107836 */ /* 0x000fe20000000000 */
[----:B------:R-:W-:Y:S01]  /*3bf0*/  FSEL R47, R40, -INF , !P5 ;  /* 0xff800000282f7808 */ /* 0x000fe20006800000 */
[----:B------:R-:W-:Y:S01]  /*3c00*/  VIADD R14, R0, 0x28 ;  /* 0x00000028000e7836 */ /* 0x000fe20000000000 */
[----:B------:R-:W-:Y:S02]  /*3c10*/  FSEL R42, R42, -INF , !P2 ;  /* 0xff8000002a2a7808 */ /* 0x000fe40005000000 */
[----:B------:R-:W-:Y:S02]  /*3c20*/  FSEL R40, R43, -INF , !P0 ;  /* 0xff8000002b287808 */ /* 0x000fe40004000000 */
[----:B------:R-:W-:-:S02]  /*3c30*/  ISETP.GE.AND P5, PT, R16, R204, PT ;  /* 0x000000cc1000720c */ /* 0x000fc40003fa6270 */
[CC--:B------:R-:W-:Y:S02]  /*3c40*/  ISETP.GE.AND P2, PT, R16.reuse, R202.reuse, PT ;  /* 0x000000ca1000720c */ /* 0x0c0fe40003f46270 */
[C---:B------:R-:W-:Y:S02]  /*3c50*/  ISETP.GE.AND P0, PT, R17.reuse, R202, PT ;  /* 0x000000ca1100720c */ /* 0x040fe40003f06270 */
[C---:B------:R-:W-:Y:S02]  /*3c60*/  ISETP.GE.AND P4, PT, R17.reuse, R204, PT ;  /* 0x000000cc1100720c */ /* 0x040fe40003f86270 */
[C---:B------:R-:W-:Y:S01]  /*3c70*/  ISETP.LT.OR P5, PT, R16.reuse, R205, P5 ;  /* 0x000000cd1000720c */ /* 0x040fe20002fa1670 */
[----:B------:R-:W-:Y:S01]  /*3c80*/  BAR.SYNC.DEFER_BLOCKING 0x0 ;  /* 0x0000000000007b1d */ /* 0x000fe20000010000 */
[-C--:B------:R-:W-:Y:S01]  /*3c90*/  ISETP.LT.OR P2, PT, R16, R203.reuse, P2 ;  /* 0x000000cb1000720c */ /* 0x080fe20001741670 */
[----:B------:R-:W-:Y:S01]  /*3ca0*/  VIADD R16, R0, 0x19 ;  /* 0x0000001900107836 */ /* 0x000fe20000000000 */
[----:B------:R-:W-:-:S02]  /*3cb0*/  ISETP.LT.OR P0, PT, R17, R203, P0 ;  /* 0x000000cb1100720c */ /* 0x000fc40000701670 */
[-C--:B------:R-:W-:Y:S02]  /*3cc0*/  ISETP.GE.AND P1, PT, R13, R202.reuse, PT ;  /* 0x000000ca0d00720c */ /* 0x080fe40003f26270 */
[----:B------:R-:W-:Y:S01]  /*3cd0*/  ISETP.LT.OR P4, PT, R17, R205, P4 ;  /* 0x000000cd1100720c */ /* 0x000fe20002781670 */
[C---:B-1----:R-:W-:Y:S01]  /*3ce0*/  HMMA.16816.F32 R56, R20.reuse, R8, R56 ;  /* 0x000000081438723c */ /* 0x042fe20000001838 */
[----:B------:R-:W-:Y:S02]  /*3cf0*/  FSEL R12, R39, -INF , !P0 ;  /* 0xff800000270c7808 */ /* 0x000fe40004000000 */
[----:B------:R-:W-:Y:S02]  /*3d00*/  ISETP.LT.OR P1, PT, R13, R203, P1 ;  /* 0x000000cb0d00720c */ /* 0x000fe40000f21670 */
[----:B------:R-:W-:Y:S01]  /*3d10*/  ISETP.GE.AND P0, PT, R16, R202, PT ;  /* 0x000000ca1000720c */ /* 0x000fe20003f06270 */
[----:B------:R-:W-:Y:S01]  /*3d20*/  HMMA.16816.F32 R72, R20, R10, R72 ;  /* 0x0000000a1448723c */ /* 0x000fe20000001848 */
[----:B------:R-:W-:Y:S01]  /*3d30*/  FSEL R17, R37, -INF , !P4 ;  /* 0xff80000025117808 */ /* 0x000fe20006000000 */
[----:B------:R-:W-:Y:S01]  /*3d40*/  VIADD R8, R0, 0x29 ;  /* 0x0000002900087836 */ /* 0x000fe20000000000 */
[----:B------:R-:W-:Y:S01]  /*3d50*/  ISETP.GE.AND P4, PT, R16, R204, PT ;  /* 0x000000cc1000720c */ /* 0x000fe20003f86270 */
[----:B------:R-:W-:Y:S01]  /*3d60*/  VIADD R9, R0, 0x30 ;  /* 0x0000003000097836 */ /* 0x000fe20000000000 */
[----:B------:R-:W-:-:S02]  /*3d70*/  FSEL R166, R30, -INF , !P1 ;  /* 0xff8000001ea67808 */ /* 0x000fc40004800000 */
[----:B------:R-:W-:Y:S02]  /*3d80*/  ISETP.LT.OR P0, PT, R16, R203, P0 ;  /* 0x000000cb1000720c */ /* 0x000fe40000701670 */
[----:B------:R-:W-:Y:S02]  /*3d90*/  ISETP.GT.AND P1, PT, R198, UR10, PT ;  /* 0x0000000ac6007c0c */ /* 0x000fe4000bf24270 */
[----:B------:R-:W-:Y:S02]  /*3da0*/  ISETP.LT.OR P4, PT, R16, R205, P4 ;  /* 0x000000cd1000720c */ /* 0x000fe40002781670 */
[----:B------:R-:W-:Y:S02]  /*3db0*/  FSEL R19, R36, -INF , !P6 ;  /* 0xff80000024137808 */ /* 0x000fe40007000000 */
[----:B------:R-:W-:Y:S02]  /*3dc0*/  FSEL R16, R35, -INF , !P0 ;  /* 0xff80000023107808 */ /* 0x000fe40004000000 */
[----:B------:R-:W-:-:S02]  /*3dd0*/  ISETP.GE.AND P6, PT, R13, R204, PT ;  /* 0x000000cc0d00720c */ /* 0x000fc40003fc6270 */
[----:B------:R-:W-:Y:S02]  /*3de0*/  ISETP.GE.AND P0, PT, R15, R202, PT ;  /* 0x000000ca0f00720c */ /* 0x000fe40003f06270 */
[----:B------:R-:W-:Y:S01]  /*3df0*/  ISETP.LT.OR P6, PT, R13, R205, P6 ;  /* 0x000000cd0d00720c */ /* 0x000fe200037c1670 */
[----:B------:R-:W1:Y:S01]  /*3e00*/  @!P1 LDC.64 R210, c[0x0][0x218] ;  /* 0x00008600ffd29b82 */ /* 0x000e620000000a00 */
[----:B------:R-:W-:Y:S02]  /*3e10*/  ISETP.LT.OR P0, PT, R15, R203, P0 ;  /* 0x000000cb0f00720c */ /* 0x000fe40000701670 */
[----:B------:R-:W-:Y:S02]  /*3e20*/  FSEL R13, R32, -INF , !P5 ;  /* 0xff800000200d7808 */ /* 0x000fe40006800000 */
[----:B------:R-:W-:Y:S02]  /*3e30*/  FSEL R33, R33, -INF , !P4 ;  /* 0xff80000021217808 */ /* 0x000fe40006000000 */
[----:B------:R-:W-:-:S02]  /*3e40*/  ISETP.GE.AND P5, PT, R15, R204, PT ;  /* 0x000000cc0f00720c */ /* 0x000fc40003fa6270 */
[-C--:B------:R-:W-:Y:S02]  /*3e50*/  ISETP.GE.AND P4, PT, R14, R204.reuse, PT ;  /* 0x000000cc0e00720c */ /* 0x080fe40003f86270 */
[----:B------:R-:W-:Y:S02]  /*3e60*/  FSEL R197, R28, -INF , !P6 ;  /* 0xff8000001cc57808 */ /* 0x000fe40007000000 */
[----:B------:R-:W-:Y:S02]  /*3e70*/  FSEL R220, R31, -INF , !P0 ;  /* 0xff8000001fdc7808 */ /* 0x000fe40004000000 */
[----:B------:R-:W-:Y:S02]  /*3e80*/  FSEL R34, R34, -INF , !P2 ;  /* 0xff80000022227808 */ /* 0x000fe40005000000 */
[C---:B------:R-:W-:Y:S02]  /*3e90*/  ISETP.GE.AND P0, PT, R8.reuse, R204, PT ;  /* 0x000000cc0800720c */ /* 0x040fe40003f06270 */
[----:B------:R-:W-:-:S02]  /*3ea0*/  ISETP.GE.AND P6, PT, R8, R202, PT ;  /* 0x000000ca0800720c */ /* 0x000fc40003fc6270 */
[C---:B------:R-:W-:Y:S02]  /*3eb0*/  ISETP.GE.AND P2, PT, R14.reuse, R202, PT ;  /* 0x000000ca0e00720c */ /* 0x040fe40003f46270 */
[-C--:B------:R-:W-:Y:S02]  /*3ec0*/  ISETP.LT.OR P5, PT, R15, R205.reuse, P5 ;  /* 0x000000cd0f00720c */ /* 0x080fe40002fa1670 */
[-C--:B------:R-:W-:Y:S02]  /*3ed0*/  ISETP.LT.OR P4, PT, R14, R205.reuse, P4 ;  /* 0x000000cd0e00720c */ /* 0x080fe40002781670 */
[C---:B------:R-:W-:Y:S02]  /*3ee0*/  ISETP.LT.OR P0, PT, R8.reuse, R205, P0 ;  /* 0x000000cd0800720c */ /* 0x040fe40000701670 */
[-C--:B------:R-:W-:Y:S01]  /*3ef0*/  ISETP.LT.OR P6, PT, R8, R203.reuse, P6 ;  /* 0x000000cb0800720c */ /* 0x080fe200037c1670 */
[----:B------:R-:W-:Y:S01]  /*3f00*/  VIADD R8, R0, 0x31 ;  /* 0x0000003100087836 */ /* 0x000fe20000000000 */
[----:B------:R-:W-:-:S02]  /*3f10*/  ISETP.LT.OR P2, PT, R14, R203, P2 ;  /* 0x000000cb0e00720c */ /* 0x000fc40001741670 */
[----:B------:R-:W-:Y:S02]  /*3f20*/  FSEL R165, R29, -INF , !P5 ;  /* 0xff8000001da57808 */ /* 0x000fe40006800000 */
[----:B------:R-:W-:Y:S02]  /*3f30*/  FSEL R171, R24, -INF , !P4 ;  /* 0xff80000018ab7808 */ /* 0x000fe40006000000 */
[C---:B------:R-:W-:Y:S02]  /*3f40*/  ISETP.GE.AND P5, PT, R9.reuse, R204, PT ;  /* 0x000000cc0900720c */ /* 0x040fe40003fa6270 */
[----:B------:R-:W-:Y:S02]  /*3f50*/  ISETP.GE.AND P4, PT, R9, R202, PT ;  /* 0x000000ca0900720c */ /* 0x000fe40003f86270 */
[----:B------:R-:W-:Y:S02]  /*3f60*/  FSEL R218, R26, -INF , !P2 ;  /* 0xff8000001ada7808 */ /* 0x000fe40005000000 */
[----:B------:R-:W-:-:S02]  /*3f70*/  ISETP.GE.AND P2, PT, R8, R204, PT ;  /* 0x000000cc0800720c */ /* 0x000fc40003f46270 */
[C---:B------:R-:W-:Y:S02]  /*3f80*/  ISETP.LT.OR P5, PT, R9.reuse, R205, P5 ;  /* 0x000000cd0900720c */ /* 0x040fe40002fa1670 */
[----:B------:R-:W-:Y:S01]  /*3f90*/  ISETP.LT.OR P4, PT, R9, R203, P4 ;  /* 0x000000cb0900720c */ /* 0x000fe20002781670 */
[C---:B------:R-:W-:Y:S01]  /*3fa0*/  VIADD R9, R0.reuse, 0x38 ;  /* 0x0000003800097836 */ /* 0x040fe20000000000 */
[----:B------:R-:W-:Y:S01]  /*3fb0*/  FSEL R167, R25, -INF , !P0 ;  /* 0xff80000019a77808 */ /* 0x000fe20004000000 */
[----:B------:R-:W-:Y:S01]  /*3fc0*/  VIADD R0, R0, 0x39 ;  /* 0x0000003900007836 */ /* 0x000fe20000000000 */
[C---:B------:R-:W-:Y:S02]  /*3fd0*/  ISETP.GE.AND P0, PT, R8.reuse, R202, PT ;  /* 0x000000ca0800720c */ /* 0x040fe40003f06270 */
[C---:B------:R-:W-:Y:S02]  /*3fe0*/  ISETP.LT.OR P2, PT, R8.reuse, R205, P2 ;  /* 0x000000cd0800720c */ /* 0x040fe40001741670 */
[----:B------:R-:W-:-:S02]  /*3ff0*/  ISETP.LT.OR P0, PT, R8, R203, P0 ;  /* 0x000000cb0800720c */ /* 0x000fc40000701670 */
[----:B------:R-:W-:Y:S02]  /*4000*/  FSEL R212, R27, -INF , !P6 ;  /* 0xff8000001bd47808 */ /* 0x000fe40007000000 */
[----:B------:R-:W-:Y:S02]  /*4010*/  FSEL R219, R56, -INF , !P5 ;  /* 0xff80000038db7808 */ /* 0x000fe40006800000 */
[----:B------:R-:W-:Y:S02]  /*4020*/  FSEL R214, R58, -INF , !P4 ;  /* 0xff8000003ad67808 */ /* 0x000fe40006000000 */
[----:B------:R-:W-:Y:S02]  /*4030*/  FSEL R217, R57, -INF , !P2 ;  /* 0xff80000039d97808 */ /* 0x000fe40005000000 */
[-C--:B------:R-:W-:Y:S02]  /*4040*/  ISETP.GE.AND P6, PT, R9, R204.reuse, PT ;  /* 0x000000cc0900720c */ /* 0x080fe40003fc6270 */
[----:B------:R-:W-:-:S02]  /*4050*/  ISETP.GE.AND P5, PT, R0, R204, PT ;  /* 0x000000cc0000720c */ /* 0x000fc40003fa6270 */
[-C--:B------:R-:W-:Y:S02]  /*4060*/  ISETP.GE.AND P4, PT, R9, R202.reuse, PT ;  /* 0x000000ca0900720c */ /* 0x080fe40003f86270 */
[C---:B------:R-:W-:Y:S02]  /*4070*/  ISETP.GE.AND P2, PT, R0.reuse, R202, PT ;  /* 0x000000ca0000720c */ /* 0x040fe40003f46270 */
[----:B------:R-:W-:Y:S02]  /*4080*/  FSEL R206, R59, -INF , !P0 ;  /* 0xff8000003bce7808 */ /* 0x000fe40004000000 */
[C---:B------:R-:W-:Y:S02]  /*4090*/  ISETP.LT.OR P6, PT, R9.reuse, R205, P6 ;  /* 0x000000cd0900720c */ /* 0x040fe400037c1670 */
[----:B------:R-:W-:Y:S02]  /*40a0*/  ISETP.LT.OR P4, PT, R9, R203, P4 ;  /* 0x000000cb0900720c */ /* 0x000fe40002781670 */
[----:B------:R-:W-:-:S02]  /*40b0*/  ISETP.LT.OR P5, PT, R0, R205, P5 ;  /* 0x000000cd0000720c */ /* 0x000fc40002fa1670 */
[----:B------:R-:W-:Y:S01]  /*40c0*/  ISETP.LT.OR P2, PT, R0, R203, P2 ;  /* 0x000000cb0000720c */ /* 0x000fe20001741670 */
[----:B------:R-:W-:Y:S01]  /*40d0*/  IMAD.IADD R0, R6, 0x1, R3 ;  /* 0x0000000106007824 */ /* 0x000fe200078e0203 */
[----:B-1----:R-:W-:Y:S02]  /*40e0*/  @!P1 LEA R208, P0, R133, R210, 0x1 ;  /* 0x000000d285d09211 */ /* 0x002fe400078008ff */
        /* <DEDUP_REMOVED lines=17> */
[----:B------:R-:W-:-:S02]  /*4200*/  ISETP.GE.AND P0, PT, R20, RZ, PT ;  /* 0x000000ff1400720c */ /* 0x000fc40003f06270 */
[----:B------:R-:W-:Y:S01]  /*4210*/  LOP3.LUT R4, RZ, R9, RZ, 0x33, !PT ;  /* 0x00000009ff047212 */ /* 0x000fe200078e33ff */
        /* <DEDUP_REMOVED lines=38> */
[----:B------:R-:W-:-:S03]  /*4480*/  IMAD.WIDE.U32 R10, R6, UR6, RZ ;  /* 0x00000006060a7c25 */ /* 0x000fc6000f8e00ff */
        /* <DEDUP_REMOVED lines=8> */
.L_x_5344:
[----:B------:R-:W-:-:S04]  /*4510*/  ULEA UR5, -UR6, URZ, 0x6 ;  /* 0x0000003f06057291 */ /* 0x000fc8000f8e313f */
[----:B------:R-:W-:Y:S02]  /*4520*/  USHF.R.S32.HI UR12, URZ, 0x1f, UR5 ;  /* 0x0000001f3f0c7899 */ /* 0x000fe40008011405 */
[----:B------:R-:W-:-:S04]  /*4530*/  MOV R4, UR5 ;  /* 0x0000000500047c02 */ /* 0x000fc80008000f00 */
[----:B------:R-:W-:-:S07]  /*4540*/  MOV R9, UR12 ;  /* 0x0000000c00097c02 */ /* 0x000fce0008000f00 */
.L_x_5345:
[----:B------:R-:W1:Y:S01]  /*4550*/  LDC.64 R210, c[0x0][0x218] ;  /* 0x00008600ffd27b82 */ /* 0x000e620000000a00 */
[----:B------:R-:W-:Y:S01]  /*4560*/  IADD3 R133, P0, R4, R133, RZ ;  /* 0x0000008504857210 */ /* 0x000fe20007f1e0ff */
[----:B------:R-:W-:Y:S02]  /*4570*/  USHF.L.U32 UR12, UR6, 0x5, URZ ;  /* 0x00000005060c7899 */ /* 0x000fe4000800063f */
[----:B------:R-:W-:Y:S02]  /*4580*/  USHF.L.U64.HI UR5, UR6, 0x5, UR7 ;  /* 0x0000000506057899 */ /* 0x000fe40008010207 */
[----:B------:R-:W-:Y:S01]  /*4590*/  IMAD.X R2, R9, 0x1, R2, P0 ;  /* 0x0000000109027824 */ /* 0x000fe200000e0602 */
[----:B-1----:R-:W-:-:S04]  /*45a0*/  LEA R208, P0, R133, R210, 0x1 ;  /* 0x000000d285d07211 */ /* 0x002fc800078008ff */
[----:B------:R-:W-:Y:S02]  /*45b0*/  LEA.HI.X R209, R133, R211, R2, 0x1, P0 ;  /* 0x000000d385d17211 */ /* 0x000fe400000f0c02 */
[----:B------:R-:W-:-:S03]  /*45c0*/  IADD3 R14, P0, R208, UR12, RZ ;  /* 0x0000000cd00e7c10 */ /* 0x000fc6000ff1e0ff */
        /* <DEDUP_REMOVED lines=9> */
[----:B------:R-:W-:-:S03]  /*4660*/  IADD3 R8, P0, R10, UR12, RZ ;  /* 0x0000000c0a087c10 */ /* 0x000fc6000ff1e0ff */
        /* <DEDUP_REMOVED lines=11> */
.L_x_5343:
        /* <DEDUP_REMOVED lines=32> */
[----:B------:R-:W1:Y:S01]  /*4920*/  SHFL.BFLY PT, R9, R6, 0x2, 0x1f ;  /* 0x0c401f0006097f89 */ /* 0x000e6200000e0000 */
[----:B------:R-:W-:Y:S02]  /*4930*/  ISETP.GT.AND P4, PT, R198, UR10, PT ;  /* 0x0000000ac6007c0c */ /* 0x000fe4000bf84270 */
        /* <DEDUP_REMOVED lines=36> */
[----:B------:R-:W1:Y:S01]  /*4b80*/  LDSM.16.MT88.4 R40, [R188+0xe000] ;  /* 0x00e00000bc28783b */ /* 0x000e620000004200 */
[--C-:B------:R-:W-:Y:S01]  /*4b90*/  FFMA.FTZ R163, R44, UR12, -R169.reuse ;  /* 0x0000000c2ca37c23 */ /* 0x100fe200080108a9 */
[----:B------:R-:W-:Y:S01]  /*4ba0*/  MUFU.EX2 R161, R161 ;  /* 0x000000a100a17308 */ /* 0x000fe20000000800 */
[--C-:B------:R-:W-:Y:S01]  /*4bb0*/  FFMA.FTZ R150, R12, UR12, -R169.reuse ;  /* 0x0000000c0c967c23 */ /* 0x100fe200080108a9 */
[--C-:B------:R-:W-:Y:S01]  /*4bc0*/  FFMA.FTZ R155, R19, UR12, -R216.reuse ;  /* 0x0000000c139b7c23 */ /* 0x100fe200080108d8 */
[----:B------:R-:W2:Y:S01]  /*4bd0*/  LDSM.16.MT88.4 R12, [R186+0xc800] ;  /* 0x00c80000ba0c783b */ /* 0x000ea20000004200 */
[--C-:B------:R-:W-:Y:S01]  /*4be0*/  FFMA.FTZ R152, R17, UR12, -R216.reuse ;  /* 0x0000000c11987c23 */ /* 0x100fe200080108d8 */
[--C-:B------:R-:W-:Y:S01]  /*4bf0*/  FFMA.FTZ R0, R33, UR12, -R216.reuse ;  /* 0x0000000c21007c23 */ /* 0x100fe200080108d8 */
[--C-:B------:R-:W-:Y:S01]  /*4c00*/  FFMA.FTZ R153, R18, UR12, -R169.reuse ;  /* 0x0000000c12997c23 */ /* 0x100fe200080108a9 */
[--C-:B------:R-:W-:Y:S01]  /*4c10*/  FFMA.FTZ R149, R34, UR12, -R169.reuse ;  /* 0x0000000c22957c23 */ /* 0x100fe200080108a9 */
[----:B------:R-:W3:Y:S01]  /*4c20*/  MUFU.EX2 R158, R158 ;  /* 0x0000009e009e7308 */ /* 0x000ee20000000800 */
        /* <DEDUP_REMOVED lines=29> */
[----:B-----5:R-:W-:Y:S01]  /*4e00*/  F2FP.F16.F32.PACK_AB R98, R154, R157 ;  /* 0x0000009d9a62723e */ /* 0x020fe200000000ff */
[----:B------:R-:W-:-:S04]  /*4e10*/  FADD.FTZ R157, R157, R158 ;  /* 0x0000009e9d9d7221 */ /* 0x000fc80000010000 */
[----:B------:R-:W-:Y:S02]  /*4e20*/  FADD.FTZ R154, R154, R157 ;  /* 0x0000009d9a9a7221 */ /* 0x000fe40000010000 */
[----:B------:R-:W-:Y:S08]  /*4e30*/  MUFU.EX2 R159, R159 ;  /* 0x0000009f009f7308 */ /* 0x000ff00000000800 */
[----:B------:R-:W5:Y:S01]  /*4e40*/  MUFU.EX2 R156, R156 ;  /* 0x0000009c009c7308 */ /* 0x000f620000000800 */
[----:B---3--:R-:W-:Y:S01]  /*4e50*/  F2FP.F16.F32.PACK_AB R97, R163, R160 ;  /* 0x000000a0a361723e */ /* 0x008fe200000000ff */
[----:B------:R-:W-:-:S06]  /*4e60*/  FADD.FTZ R160, R160, R163 ;  /* 0x000000a3a0a07221 */ /* 0x000fcc0000010000 */
[----:B------:R-:W-:Y:S08]  /*4e70*/  MUFU.EX2 R155, R155 ;  /* 0x0000009b009b7308 */ /* 0x000ff00000000800 */
[----:B------:R-:W3:Y:S01]  /*4e80*/  MUFU.EX2 R152, R152 ;  /* 0x0000009800987308 */ /* 0x000ee20000000800 */
[----:B-----5:R-:W-:Y:S01]  /*4e90*/  F2FP.F16.F32.PACK_AB R99, R156, R159 ;  /* 0x0000009f9c63723e */ /* 0x020fe200000000ff */
[----:B------:R-:W-:-:S04]  /*4ea0*/  FADD.FTZ R159, R159, R160 ;  /* 0x000000a09f9f7221 */ /* 0x000fc80000010000 */
[----:B------:R-:W-:Y:S02]  /*4eb0*/  FADD.FTZ R156, R156, R159 ;  /* 0x0000009f9c9c7221 */ /* 0x000fe40000010000 */
[C---:B------:R-:W-:Y:S01]  /*4ec0*/  HMMA.16816.F32 R120, R96.reuse, R116, RZ ;  /* 0x000000746078723c */ /* 0x040fe200000018ff */
[----:B------:R-:W-:Y:S05]  /*4ed0*/  MUFU.EX2 R151, R151 ;  /* 0x0000009700977308 */ /* 0x000fea0000000800 */
[C---:B-1----:R-:W-:Y:S03]  /*4ee0*/  HMMA.16816.F32 R36, R96.reuse, R40, RZ ;  /* 0x000000286024723c */ /* 0x042fe600000018ff */
        /* <DEDUP_REMOVED lines=38> */
[----:B------:R-:W5:Y:S05]  /*5150*/  MUFU.EX2 R171, R171 ;  /* 0x000000ab00ab7308 */ /* 0x000f6a0000000800 */
[----:B------:R-:W-:Y:S03]  /*5160*/  HMMA.16816.F32 R112, R96, R108, RZ ;  /* 0x0000006c6070723c */ /* 0x000fe600000018ff */
[----:B------:R-:W-:Y:S03]  /*5170*/  MUFU.EX2 R197, R197 ;  /* 0x000000c500c57308 */ /* 0x000fe60000000800 */
[C---:B------:R-:W-:Y:S05]  /*5180*/  HMMA.16816.F32 R52, R4.reuse, R20, R52 ;  /* 0x000000140434723c */ /* 0x040fea0000001834 */
[----:B------:R-:W5:Y:S01]  /*5190*/  MUFU.EX2 R212, R212 ;  /* 0x000000d400d47308 */ /* 0x000f620000000800 */
[C---:B------:R-:W-:Y:S01]  /*51a0*/  HMMA.16816.F32 R56, R4.reuse, R22, R56 ;  /* 0x000000160438723c */ /* 0x040fe20000001838 */
[----:B------:R-:W1:Y:S05]  /*51b0*/  LDSM.16.MT88.4 R20, [R185+0x10800] ;  /* 0x01080000b914783b */ /* 0x000e6a0000004200 */
[C---:B----4-:R-:W-:Y:S01]  /*51c0*/  HMMA.16816.F32 R60, R4.reuse, R16, R60 ;  /* 0x00000010043c723c */ /* 0x050fe2000000183c */
        /* <DEDUP_REMOVED lines=48> */
[----:B-----5:R-:W-:Y:S01]  /*54d0*/  F2FP.F16.F32.PACK_AB R5, R171, R166 ;  /* 0x000000a6ab05723e */ /* 0x020fe200000000ff */
        /* <DEDUP_REMOVED lines=87> */
[----:B------:R-:W-:Y:S01]  /*5a50*/  IADD3 R198, R145, -0x2, RZ ;  /* 0xfffffffe91c67810 */ /* 0x000fe20007ffe0ff */
[----:B------:R-:W-:Y:S06]  /*5a60*/  BAR.SYNC.DEFER_BLOCKING 0x0 ;  /* 0x0000000000007b1d */ /* 0x000fec0000010000 */
        /* <DEDUP_REMOVED lines=46> */
[----:B------:R-:W1:Y:S02]  /*5d50*/  LDC.64 R4, c[0x0][0x238] ;  /* 0x00008e00ff047b82 */ /* 0x000e640000000a00 */
[----:B------:R-:W-:-:S04]  /*5d60*/  IMAD R0, R9, R0, -0x40 ;  /* 0xffffffc009007424 */ /* 0x000fc800078e0200 */
[----:B------:R-:W-:Y:S01]  /*5d70*/  IMAD.WIDE.U32 R10, R0, R134, RZ ;  /* 0x00000086000a7225 */ /* 0x000fe200078e00ff */
[----:B------:R-:W-:Y:S02]  /*5d80*/  SHF.R.S32.HI R9, RZ, 0x1f, R0 ;  /* 0x0000001fff097819 */ /* 0x000fe40000011400 */
[----:B--2---:R-:W-:-:S03]  /*5d90*/  IADD3 R6, -R7, R6, RZ ;  /* 0x0000000607067210 */ /* 0x004fc60007ffe1ff */
[----:B------:R-:W-:Y:S01]  /*5da0*/  IMAD R7, R9, R134, RZ ;  /* 0x0000008609077224 */ /* 0x000fe200078e02ff */
[----:B------:R-:W-:-:S03]  /*5db0*/  SHF.R.S32.HI R9, RZ, 0x1f, R6 ;  /* 0x0000001fff097819 */ /* 0x000fc60000011406 */
[----:B------:R-:W-:Y:S02]  /*5dc0*/  IMAD R7, R0, R135, R7 ;  /* 0x0000008700077224 */ /* 0x000fe400078e0207 */
[-C--:B-1----:R-:W-:Y:S02]  /*5dd0*/  IMAD R9, R9, R4.reuse, RZ ;  /* 0x0000000409097224 */ /* 0x082fe400078e02ff */
[----:B------:R-:W-:Y:S02]  /*5de0*/  IMAD.IADD R11, R11, 0x1, R7 ;  /* 0x000000010b0b7824 */ /* 0x000fe400078e0207 */
[C---:B------:R-:W-:Y:S02]  /*5df0*/  IMAD R5, R6.reuse, R5, R9 ;  /* 0x0000000506057224 */ /* 0x040fe400078e0209 */
[----:B------:R-:W-:-:S04]  /*5e00*/  IMAD.WIDE.U32 R6, R6, R4, R10 ;  /* 0x0000000406067225 */ /* 0x000fc800078e000a */
[----:B------:R-:W-:Y:S01]  /*5e10*/  IMAD.MOV.U32 R0, RZ, RZ, R6 ;  /* 0x000000ffff007224 */ /* 0x000fe200078e0006 */
[----:B------:R-:W-:Y:S01]  /*5e20*/  IADD3 R5, R7, R5, RZ ;  /* 0x0000000507057210 */ /* 0x000fe20007ffe0ff */
[----:B------:R-:W-:Y:S06]  /*5e30*/  BRA `(.L_x_5348) ;  /* 0x0000000000087947 */ /* 0x000fec0003800000 */
.L_x_5347:
[----:B------:R-:W-:-:S04]  /*5e40*/  LEA R0, -R134, RZ, 0x6 ;  /* 0x000000ff86007211 */ /* 0x000fc800078e31ff */
[----:B------:R-:W-:-:S07]  /*5e50*/  SHF.R.S32.HI R5, RZ, 0x1f, R0 ;  /* 0x0000001fff057819 */ /* 0x000fce0000011400 */
.L_x_5348:
[----:B------:R-:W-:Y:S02]  /*5e60*/  IADD3 R7, P0, R0, R146, RZ ;  /* 0x0000009200077210 */ /* 0x000fe40007f1e0ff */
[----:B------:R-:W-:Y:S02]  /*5e70*/  LEA R9, P1, R134, R0, 0x4 ;  /* 0x0000000086097211 */ /* 0x000fe400078220ff */
[----:B------:R-:W-:Y:S01]  /*5e80*/  LEA R196, P4, R0, R196, 0x1 ;  /* 0x000000c400c47211 */ /* 0x000fe200078808ff */
[--C-:B------:R-:W-:Y:S01]  /*5e90*/  IMAD.X R4, R5, 0x1, R144.reuse, P0 ;  /* 0x0000000105047824 */ /* 0x100fe200000e0690 */
[----:B------:R-:W-:Y:S02]  /*5ea0*/  IADD3 R146, P0, R9, R146, RZ ;  /* 0x0000009209927210 */ /* 0x000fe40007f1e0ff */
[----:B------:R-:W-:Y:S02]  /*5eb0*/  LEA.HI.X R9, R134, R5, R135, 0x4, P1 ;  /* 0x0000000586097211 */ /* 0x000fe400008f2487 */
[----:B------:R-:W-:Y:S01]  /*5ec0*/  LEA.HI.X R195, R0, R195, R5, 0x1, P4 ;  /* 0x000000c300c37211 */ /* 0x000fe200020f0c05 */
[C---:B------:R-:W-:Y:S01]  /*5ed0*/  IMAD.SHL.U32 R5, R134.reuse, 0x20, RZ ;  /* 0x0000002086057824 */ /* 0x040fe200078e00ff */
[----:B------:R-:W-:Y:S01]  /*5ee0*/  SHF.L.U64.HI R0, R134, 0x5, R135 ;  /* 0x0000000586007819 */ /* 0x000fe20000010287 */
[----:B------:R-:W-:Y:S01]  /*5ef0*/  IMAD.X R9, R9, 0x1, R144, P0 ;  /* 0x0000000109097824 */ /* 0x000fe200000e0690 */
[----:B------:R-:W-:Y:S01]  /*5f00*/  LEA R8, P0, R146, UR8, 0x1 ;  /* 0x0000000892087c11 */ /* 0x000fe2000f8008ff */
[----:B------:R-:W-:Y:S01]  /*5f10*/  IMAD.MOV.U32 R197, RZ, RZ, R195 ;  /* 0x000000ffffc57224 */ /* 0x000fe200078e00c3 */
[----:B------:R-:W-:-:S02]  /*5f20*/  IADD3 R10, P1, R5, R196, RZ ;  /* 0x000000c4050a7210 */ /* 0x000fc40007f3e0ff */
[C---:B------:R-:W-:Y:S02]  /*5f30*/  LEA R6, P2, R7.reuse, UR8, 0x1 ;  /* 0x0000000807067c11 */ /* 0x040fe4000f8408ff */
[----:B------:R-:W-:Y:S01]  /*5f40*/  LEA.HI.X R9, R146, UR9, R9, 0x1, P0 ;  /* 0x0000000992097c11 */ /* 0x000fe200080f0c09 */
[----:B------:R-:W-:Y:S01]  /*5f50*/  IMAD.X R11, R0, 0x1, R195, P1 ;  /* 0x00000001000b7824 */ /* 0x000fe200008e06c3 */
[-C--:B------:R-:W-:Y:S01]  /*5f60*/  IADD3 R16, P0, R10, R5.reuse, RZ ;  /* 0x000000050a107210 */ /* 0x080fe20007f1e0ff */
[----:B------:R-:W-:Y:S01]  /*5f70*/  @!PT LDS RZ, [RZ] ;  /* 0x00000000fffff984 */ /* 0x000fe20000000800 */
[----:B------:R-:W-:Y:S01]  /*5f80*/  @!PT LDS RZ, [RZ] ;  /* 0x00000000fffff984 */ /* 0x000fe20000000800 */
[----:B------:R-:W-:Y:S01]  /*5f90*/  @!PT LDS RZ, [RZ] ;  /* 0x00000000fffff984 */ /* 0x000fe20000000800 */
[----:B------:R-:W-:Y:S01]  /*5fa0*/  LDGSTS.E.BYPASS.LTC128B.128 [R199+0xc000], desc[UR14][R196.64] ;  /* 0x0c000000c4c77fae */ /* 0x000fe2000b901d4e */
[----:B------:R-:W-:Y:S02]  /*5fb0*/  LEA.HI.X R7, R7, UR9, R4, 0x1, P2 ;  /* 0x0000000907077c11 */ /* 0x000fe400090f0c04 */
[-C--:B------:R-:W-:Y:S01]  /*5fc0*/  IADD3 R18, P2, R8, R5.reuse, RZ ;  /* 0x0000000508127210 */ /* 0x080fe20007f5e0ff */
[--C-:B------:R-:W-:Y:S01]  /*5fd0*/  IMAD.X R17, R11, 0x1, R0.reuse, P0 ;  /* 0x000000010b117824 */ /* 0x100fe200000e0600 */
[-C--:B------:R-:W-:Y:S01]  /*5fe0*/  IADD3 R28, P1, R16, R5.reuse, RZ ;  /* 0x00000005101c7210 */ /* 0x080fe20007f3e0ff */
[----:B------:R-:W-:Y:S01]  /*5ff0*/  LDGSTS.E.BYPASS.LTC128B.128 [R199+0xe000], desc[UR14][R6.64+0x80] ;  /* 0x0e00008006c77fae */ /* 0x000fe2000b901d4e */
[----:B------:R-:W-:Y:S01]  /*6000*/  IADD3 R30, P0, R18, R5, RZ ;  /* 0x00000005121e7210 */ /* 0x000fe20007f1e0ff */
[----:B------:R-:W-:-:S02]  /*6010*/  IMAD.X R19, R9, 0x1, R0, P2 ;  /* 0x0000000109137824 */ /* 0x000fc400010e0600 */
[----:B------:R1:W-:Y:S01]  /*6020*/  LDGSTS.E.BYPASS.LTC128B.128 [R199+0x10000], desc[UR14][R6.64+0x100] ;  /* 0x1000010006c77fae */ /* 0x0003e2000b901d4e */
[--C-:B------:R-:W-:Y:S02]  /*6030*/  IMAD.X R29, R17, 0x1, R0.reuse, P1 ;  /* 0x00000001111d7824 */ /* 0x100fe400008e0600 */
[----:B------:R-:W-:Y:S01]  /*6040*/  IMAD.X R31, R19, 0x1, R0, P0 ;  /* 0x00000001131f7824 */ /* 0x000fe200000e0600 */
[----:B------:R-:W-:Y:S01]  /*6050*/  LDGSTS.E.BYPASS.LTC128B.128 [R199+0xc800], desc[UR14][R10.64] ;  /* 0x0c8000000ac77fae */ /* 0x000fe2000b901d4e */
[----:B------:R-:W-:-:S03]  /*6060*/  IMAD R0, R198, 0x40, R207 ;  /* 0x00000040c6007824 */ /* 0x000fc600078e02cf */
[----:B------:R-:W-:Y:S02]  /*6070*/  LDGSTS.E.BYPASS.LTC128B.128 [R199+0xe800], desc[UR14][R8.64+0x80] ;  /* 0x0e80008008c77fae */ /* 0x000fe4000b901d4e */
[C---:B------:R-:W-:Y:S02]  /*6080*/  ISETP.GE.AND P5, PT, R0.reuse, R204, PT ;  /* 0x000000cc0000720c */ /* 0x040fe40003fa6270 */
[----:B------:R-:W-:Y:S01]  /*6090*/  LDGSTS.E.BYPASS.LTC128B.128 [R199+0x10800], desc[UR14][R8.64+0x100] ;  /* 0x1080010008c77fae */ /* 0x000fe2000b901d4e */
[C---:B------:R-:W-:Y:S02]  /*60a0*/  ISETP.GE.AND P0, PT, R0.reuse, R202, PT ;  /* 0x000000ca0000720c */ /* 0x040fe40003f06270 */
[C---:B------:R-:W-:Y:S01]  /*60b0*/  ISETP.LT.OR P5, PT, R0.reuse, R205, P5 ;  /* 0x000000cd0000720c */ /* 0x040fe20002fa1670 */
[----:B------:R-:W-:Y:S01]  /*60c0*/  LDGSTS.E.BYPASS.LTC128B.128 [R199+0xd000], desc[UR14][R16.64] ;  /* 0x0d00000010c77fae */ /* 0x000fe2000b901d4e */
[----:B------:R-:W-:-:S03]  /*60d0*/  ISETP.LT.OR P0, PT, R0, R203, P0 ;  /* 0x000000cb0000720c */ /* 0x000fc60000701670 */
[----:B------:R-:W-:Y:S04]  /*60e0*/  LDGSTS.E.BYPASS.LTC128B.128 [R199+0xf000], desc[UR14][R18.64+0x80] ;  /* 0x0f00008012c77fae */ /* 0x000fe8000b901d4e */
[----:B------:R-:W-:Y:S04]  /*60f0*/  LDGSTS.E.BYPASS.LTC128B.128 [R199+0x11000], desc[UR14][R18.64+0x100] ;  /* 0x1100010012c77fae */ /* 0x000fe8000b901d4e */
[----:B------:R-:W-:Y:S04]  /*6100*/  LDGSTS.E.BYPASS.LTC128B.128 [R199+0xd800], desc[UR14][R28.64] ;  /* 0x0d8000001cc77fae */ /* 0x000fe8000b901d4e */
[----:B------:R-:W-:Y:S04]  /*6110*/  LDGSTS.E.BYPASS.LTC128B.128 [R199+0xf800], desc[UR14][R30.64+0x80] ;  /* 0x0f8000801ec77fae */ /* 0x000fe8000b901d4e */
[----:B------:R2:W-:Y:S04]  /*6120*/  LDGSTS.E.BYPASS.LTC128B.128 [R199+0x11800], desc[UR14][R30.64+0x100] ;  /* 0x118001001ec77fae */ /* 0x0005e8000b901d4e */
[----:B------:R-:W-:Y:S04]  /*6130*/  LDSM.16.M88.4 R140, [R194] ;  /* 0x00000000c28c783b */ /* 0x000fe80000000200 */
[----:B------:R-:W3:Y:S04]  /*6140*/  LDSM.16.M88.4 R12, [R193+0x6000] ;  /* 0x00600000c10c783b */ /* 0x000ee80000000200 */
[----:B------:R-:W-:Y:S04]  /*6150*/  LDSM.16.M88.4 R24, [R192] ;  /* 0x00000000c018783b */ /* 0x000fe80000000200 */
[----:B-1----:R-:W-:Y:S04]  /*6160*/  LDSM.16.M88.4 R4, [R191] ;  /* 0x00000000bf04783b */ /* 0x002fe80000000200 */
[----:B------:R-:W1:Y:S04]  /*6170*/  LDSM.16.M88.4 R156, [R193+0x6800] ;  /* 0x00680000c19c783b */ /* 0x000e680000000200 */
[----:B------:R-:W4:Y:S04]  /*6180*/  LDSM.16.M88.4 R148, [R193+0x7000] ;  /* 0x00700000c194783b */ /* 0x000f280000000200 */
[----:B------:R-:W5:Y:S04]  /*6190*/  LDSM.16.M88.4 R20, [R193+0x7800] ;  /* 0x00780000c114783b */ /* 0x000f680000000200 */
[----:B--2---:R-:W-:Y:S04]  /*61a0*/  LDSM.16.M88.4 R28, [R190] ;  /* 0x00000000be1c783b */ /* 0x004fe80000000200 */
[----:B------:R-:W2:Y:S04]  /*61b0*/  LDSM.16.M88.4 R8, [R187+0x6000] ;  /* 0x00600000bb08783b */ /* 0x000ea80000000200 */
[----:B------:R-:W2:Y:S04]  /*61c0*/  LDSM.16.M88.4 R168, [R183] ;  /* 0x00000000b7a8783b */ /* 0x000ea80000000200 */
[----:B------:R-:W2:Y:S01]  /*61d0*/  LDSM.16.M88.4 R164, [R182] ;  /* 0x00000000b6a4783b */ /* 0x000ea20000000200 */
[C---:B---3--:R-:W-:Y:S03]  /*61e0*/  HMMA.16816.F32 R16, R140.reuse, R12, RZ ;  /* 0x0000000c8c10723c */ /* 0x048fe600000018ff */
[----:B------:R-:W3:Y:S04]  /*61f0*/  LDSM.16.M88.4 R136, [R181] ;  /* 0x00000000b588783b */ /* 0x000ee80000000200 */
[----:B------:R-:W-:Y:S01]  /*6200*/  LDSM.16.M88.4 R220, [R187+0x6800] ;  /* 0x00680000bbdc783b */ /* 0x000fe20000000200 */
[C---:B------:R-:W-:Y:S03]  /*6210*/  HMMA.16816.F32 R12, R140.reuse, R14, RZ ;  /* 0x0000000e8c0c723c */ /* 0x040fe600000018ff */
[----:B------:R-:W-:Y:S03]  /*6220*/  LDSM.16.M88.4 R216, [R187+0x7000] ;  /* 0x00700000bbd8783b */ /* 0x000fe60000000200 */
[C---:B-1----:R-:W-:Y:S01]  /*6230*/  HMMA.16816.F32 R160, R140.reuse, R156, RZ ;  /* 0x0000009c8ca0723c */ /* 0x042fe200000018ff */
[----:B------:R-:W-:Y:S04]  /*6240*/  LDSM.16.M88.4 R32, [R187+0x7800] ;  /* 0x00780000bb20783b */ /* 0x000fe80000000200 */
[----:B------:R-:W-:Y:S01]  /*6250*/  LDSM.16.M88.4 R224, [R193+0xb800] ;  /* 0x00b80000c1e0783b */ /* 0x000fe20000000200 */
[----:B----4-:R-:W-:Y:S03]  /*6260*/  HMMA.16816.F32 R152, R140, R148, RZ ;  /* 0x000000948c98723c */ /* 0x010fe600000018ff */
[----:B------:R-:W0:Y:S03]  /*6270*/  LDGDEPBAR ;  /* 0x00000000000079af */ /* 0x000e260000000000 */
[----:B------:R-:W-:Y:S06]  /*6280*/  HMMA.16816.F32 R16, R24, R4, R16 ;  /* 0x000000041810723c */ /* 0x000fec0000001810 */
[C---:B------:R-:W-:Y:S06]  /*6290*/  HMMA.16816.F32 R156, R140.reuse, R158, RZ ;  /* 0x0000009e8c9c723c */ /* 0x040fec00000018ff */
[C---:B------:R-:W-:Y:S06]  /*62a0*/  HMMA.16816.F32 R148, R140.reuse, R150, RZ ;  /* 0x000000968c94723c */ /* 0x040fec00000018ff */
[C---:B-----5:R-:W-:Y:S06]  /*62b0*/  HMMA.16816.F32 R144, R140.reuse, R20, RZ ;  /* 0x000000148c90723c */ /* 0x060fec00000018ff */
[----:B------:R-:W-:Y:S01]  /*62c0*/  HMMA.16816.F32 R140, R140, R22, RZ ;  /* 0x000000168c8c723c */ /* 0x000fe200000018ff */
[----:B------:R-:W-:Y:S05]  /*62d0*/  LDSM.16.M88.4 R20, [R189] ;  /* 0x00000000bd14783b */ /* 0x000fea0000000200 */
[----:B------:R-:W-:Y:S01]  /*62e0*/  HMMA.16816.F32 R12, R24, R6, R12 ;  /* 0x00000006180c723c */ /* 0x000fe2000000180c */
[----:B------:R-:W1:Y:S05]  /*62f0*/  LDSM.16.M88.4 R4, [R180] ;  /* 0x00000000b404783b */ /* 0x000e6a0000000200 */
[----:B--2---:R-:W-:Y:S06]  /*6300*/  HMMA.16816.F32 R16, R28, R8, R16 ;  /* 0x000000081c10723c */ /* 0x004fec0000001810 */
        /* <DEDUP_REMOVED lines=24> */
[----:B------:R-:W1:Y:S03]  /*6490*/  LDSM.16.M88.4 R4, [R179] ;  /* 0x00000000b304783b */ /* 0x000e660000000200 */
[----:B--2---:R-:W-:Y:S06]  /*64a0*/  HMMA.16816.F32 R16, R24, R8, R16 ;  /* 0x000000081810723c */ /* 0x004fec0000001810 */
[C---:B------:R-:W-:Y:S06]  /*64b0*/  HMMA.16816.F32 R160, R20.reuse, R168, R160 ;  /* 0x000000a814a0723c */ /* 0x040fec00000018a0 */
[C---:B------:R-:W-:Y:S01]  /*64c0*/  HMMA.16816.F32 R156, R20.reuse, R170, R156 ;  /* 0x000000aa149c723c */ /* 0x040fe2000000189c */
[----:B------:R-:W-:Y:S05]  /*64d0*/  LDSM.16.M88.4 R168, [R178] ;  /* 0x00000000b2a8783b */ /* 0x000fea0000000200 */
[C---:B------:R-:W-:Y:S06]  /*64e0*/  HMMA.16816.F32 R152, R20.reuse, R164, R152 ;  /* 0x000000a41498723c */ /* 0x040fec0000001898 */
[C---:B------:R-:W-:Y:S01]  /*64f0*/  HMMA.16816.F32 R148, R20.reuse, R166, R148 ;  /* 0x000000a61494723c */ /* 0x040fe20000001894 */
[----:B------:R-:W-:Y:S05]  /*6500*/  LDSM.16.M88.4 R164, [R177] ;  /* 0x00000000b1a4783b */ /* 0x000fea0000000200 */
[C---:B------:R-:W-:Y:S06]  /*6510*/  HMMA.16816.F32 R144, R20.reuse, R136, R144 ;  /* 0x000000881490723c */ /* 0x040fec0000001890 */
[----:B------:R-:W-:Y:S01]  /*6520*/  HMMA.16816.F32 R140, R20, R138, R140 ;  /* 0x0000008a148c723c */ /* 0x000fe2000000188c */
[----:B------:R-:W-:Y:S04]  /*6530*/  LDSM.16.M88.4 R20, [R187+0x8000] ;  /* 0x00800000bb14783b */ /* 0x000fe80000000200 */
[----:B------:R-:W-:Y:S01]  /*6540*/  LDSM.16.M88.4 R136, [R176] ;  /* 0x00000000b088783b */ /* 0x000fe20000000200 */
        /* <DEDUP_REMOVED lines=34> */
[----:B------:R-:W-:Y:S05]  /*6770*/  LDSM.16.M88.4 R216, [R174] ;  /* 0x00000000aed8783b */ /* 0x000fea0000000200 */
        /* <DEDUP_REMOVED lines=16> */
[----:B------:R-:W2:Y:S01]  /*6880*/  LDSM.16.M88.4 R32, [R187+0xa000] ;  /* 0x00a00000bb20783b */ /* 0x000ea20000000200 */
[----:B------:R-:W-:Y:S03]  /*6890*/  HMMA.16816.F32 R12, R20, R30, R12 ;  /* 0x0000001e140c723c */ /* 0x000fe6000000180c */
[----:B------:R-:W-:Y:S03]  /*68a0*/  LDSM.16.M88.4 R28, [R187+0xa800] ;  /* 0x00a80000bb1c783b */ /* 0x000fe60000000200 */
[----:B-1----:R-:W-:Y:S06]  /*68b0*/  HMMA.16816.F32 R16, R220, R4, R16 ;  /* 0x00000004dc10723c */ /* 0x002fec0000001810 */
[C---:B------:R-:W-:Y:S06]  /*68c0*/  HMMA.16816.F32 R152, R20.reuse, R8, R152 ;  /* 0x000000081498723c */ /* 0x040fec0000001898 */
[----:B------:R-:W-:Y:S01]  /*68d0*/  HMMA.16816.F32 R148, R20, R10, R148 ;  /* 0x0000000a1494723c */ /* 0x000fe20000001894 */
[----:B------:R-:W-:Y:S05]  /*68e0*/  LDSM.16.M88.4 R8, [R189+0x4000] ;  /* 0x00400000bd08783b */ /* 0x000fea0000000200 */
[----:B------:R-:W-:Y:S01]  /*68f0*/  HMMA.16816.F32 R12, R220, R6, R12 ;  /* 0x00000006dc0c723c */ /* 0x000fe2000000180c */
[----:B------:R-:W1:Y:S05]  /*6900*/  LDSM.16.M88.4 R4, [R180+0x4000] ;  /* 0x00400000b404783b */ /* 0x000e6a0000000200 */
[C---:B------:R-:W-:Y:S06]  /*6910*/  HMMA.16816.F32 R160, R20.reuse, R24, R160 ;  /* 0x0000001814a0723c */ /* 0x040fec00000018a0 */
[----:B------:R-:W-:Y:S06]  /*6920*/  HMMA.16816.F32 R144, R20, R224, R144 ;  /* 0x000000e01490723c */ /* 0x000fec0000001890 */
[----:B--2---:R-:W-:Y:S06]  /*6930*/  HMMA.16816.F32 R16, R136, R32, R16 ;  /* 0x000000208810723c */ /* 0x004fec0000001810 */
[C---:B------:R-:W-:Y:S01]  /*6940*/  HMMA.16816.F32 R156, R20.reuse, R26, R156 ;  /* 0x0000001a149c723c */ /* 0x040fe2000000189c */
[----:B------:R-:W-:Y:S05]  /*6950*/  LDSM.16.M88.4 R24, [R187+0xb000] ;  /* 0x00b00000bb18783b */ /* 0x000fea0000000200 */
[----:B------:R-:W-:Y:S01]  /*6960*/  HMMA.16816.F32 R140, R20, R226, R140 ;  /* 0x000000e2148c723c */ /* 0x000fe2000000188c */
[----:B------:R-:W2:Y:S05]  /*6970*/  LDSM.16.M88.4 R20, [R187+0xb800] ;  /* 0x00b80000bb14783b */ /* 0x000eaa0000000200 */
[----:B------:R-:W-:Y:S06]  /*6980*/  HMMA.16816.F32 R12, R136, R34, R12 ;  /* 0x00000022880c723c */ /* 0x000fec000000180c */
[C---:B------:R-:W-:Y:S06]  /*6990*/  HMMA.16816.F32 R160, R220.reuse, R216, R160 ;  /* 0x000000d8dca0723c */ /* 0x040fec00000018a0 */
[----:B------:R-:W-:Y:S06]  /*69a0*/  HMMA.16816.F32 R144, R220, R164, R144 ;  /* 0x000000a4dc90723c */ /* 0x000fec0000001890 */
[----:B-1----:R-:W-:Y:S06]  /*69b0*/  HMMA.16816.F32 R16, R8, R4, R16 ;  /* 0x000000040810723c */ /* 0x002fec0000001810 */
[----:B------:R-:W-:Y:S01]  /*69c0*/  HMMA.16816.F32 R152, R220, R168, R152 ;  /* 0x000000a8dc98723c */ /* 0x000fe20000001898 */
[----:B------:R-:W-:-:S02]  /*69d0*/  VIADD R4, R0, 0x1 ;  /* 0x0000000100047836 */ /* 0x000fc40000000000 */
[----:B------:R-:W-:-:S03]  /*69e0*/  VIADD R5, R0, 0x8 ;  /* 0x0000000800057836 */ /* 0x000fc60000000000 */
[----:B------:R-:W-:Y:S01]  /*69f0*/  HMMA.16816.F32 R148, R220, R170, R148 ;  /* 0x000000aadc94723c */ /* 0x000fe20000001894 */
[----:B------:R-:W1:Y:S01]  /*6a00*/  LDSM.16.M88.4 R168, [R180+0x4800] ;  /* 0x00480000b4a8783b */ /* 0x000e620000000200 */
[C---:B------:R-:W-:Y:S02]  /*6a10*/  ISETP.GE.AND P4, PT, R4.reuse, R204, PT ;  /* 0x000000cc0400720c */ /* 0x040fe40003f86270 */
[C---:B------:R-:W-:Y:S02]  /*6a20*/  ISETP.GE.AND P2, PT, R4.reuse, R202, PT ;  /* 0x000000ca0400720c */ /* 0x040fe40003f46270 */
[----:B------:R-:W-:Y:S01]  /*6a30*/  HMMA.16816.F32 R12, R8, R6, R12 ;  /* 0x00000006080c723c */ /* 0x000fe2000000180c */
[C---:B------:R-:W-:Y:S02]  /*6a40*/  ISETP.LT.OR P4, PT, R4.reuse, R205, P4 ;  /* 0x000000cd0400720c */ /* 0x040fe40002781670 */
[----:B------:R-:W-:Y:S01]  /*6a50*/  ISETP.LT.OR P2, PT, R4, R203, P2 ;  /* 0x000000cb0400720c */ /* 0x000fe20001741670 */
[----:B------:R-:W-:Y:S01]  /*6a60*/  VIADD R4, R0, 0x9 ;  /* 0x0000000900047836 */ /* 0x000fe20000000000 */
[----:B------:R-:W-:Y:S01]  /*6a70*/  ISETP.GE.AND P6, PT, R5, R204, PT ;  /* 0x000000cc0500720c */ /* 0x000fe20003fc6270 */
[----:B------:R-:W-:Y:S01]  /*6a80*/  HMMA.16816.F32 R156, R220, R218, R156 ;  /* 0x000000dadc9c723c */ /* 0x000fe2000000189c */
[----:B------:R-:W-:-:S02]  /*6a90*/  FSEL R18, R18, -INF , !P0 ;  /* 0xff80000012127808 */ /* 0x000fc40004000000 */
[CC--:B------:R-:W-:Y:S02]  /*6aa0*/  ISETP.GE.AND P1, PT, R5.reuse, R202.reuse, PT ;  /* 0x000000ca0500720c */ /* 0x0c0fe40003f26270 */
[----:B------:R-:W-:Y:S01]  /*6ab0*/  ISETP.GE.AND P0, PT, R4, R202, PT ;  /* 0x000000ca0400720c */ /* 0x000fe20003f06270 */
[C---:B------:R-:W-:Y:S01]  /*6ac0*/  HMMA.16816.F32 R160, R136.reuse, R28, R160 ;  /* 0x0000001c88a0723c */ /* 0x040fe200000018a0 */
[C---:B------:R-:W-:Y:S02]  /*6ad0*/  ISETP.LT.OR P6, PT, R5.reuse, R205, P6 ;  /* 0x000000cd0500720c */ /* 0x040fe400037c1670 */
[-C--:B------:R-:W-:Y:S01]  /*6ae0*/  ISETP.LT.OR P1, PT, R5, R203.reuse, P1 ;  /* 0x000000cb0500720c */ /* 0x080fe20000f21670 */
[----:B------:R-:W-:Y:S01]  /*6af0*/  VIADD R5, R0, 0x11 ;  /* 0x0000001100057836 */ /* 0x000fe20000000000 */
[----:B------:R-:W-:Y:S01]  /*6b00*/  ISETP.LT.OR P0, PT, R4, R203, P0 ;  /* 0x000000cb0400720c */ /* 0x000fe20000701670 */
[----:B--2---:R-:W-:Y:S01]  /*6b10*/  HMMA.16816.F32 R144, R136, R20, R144 ;  /* 0x000000148890723c */ /* 0x004fe20000001890 */
[----:B------:R-:W-:-:S05]  /*6b20*/  FSEL R17, R17, -INF , !P4 ;  /* 0xff80000011117808 */ /* 0x000fca0006000000 */
[C---:B------:R-:W-:Y:S01]  /*6b30*/  HMMA.16816.F32 R152, R136.reuse, R24, R152 ;  /* 0x000000188898723c */ /* 0x040fe20000001898 */
[----:B------:R-:W-:Y:S01]  /*6b40*/  FSEL R21, R16, -INF , !P5 ;  /* 0xff80000010157808 */ /* 0x000fe20006800000 */
[----:B------:R-:W-:Y:S01]  /*6b50*/  VIADD R20, R0, 0x18 ;  /* 0x0000001800147836 */ /* 0x000fe20000000000 */
[C---:B------:R-:W-:Y:S02]  /*6b60*/  ISETP.GE.AND P5, PT, R4.reuse, R204, PT ;  /* 0x000000cc0400720c */ /* 0x040fe40003fa6270 */
[----:B------:R-:W-:Y:S01]  /*6b70*/  FSEL R16, R19, -INF , !P2 ;  /* 0xff80000013107808 */ /* 0x000fe20005000000 */
[----:B------:R-:W-:Y:S01]  /*6b80*/  HMMA.16816.F32 R148, R136, R26, R148 ;  /* 0x0000001a8894723c */ /* 0x000fe20000001894 */
[----:B------:R-:W-:Y:S01]  /*6b90*/  ISETP.LT.OR P5, PT, R4, R205, P5 ;  /* 0x000000cd0400720c */ /* 0x000fe20002fa1670 */
[----:B------:R-:W2:Y:S01]  /*6ba0*/  LDSM.16.M88.4 R24, [R180+0x5000] ;  /* 0x00500000b418783b */ /* 0x000ea20000000200 */
[----:B------:R-:W-:Y:S01]  /*6bb0*/  VIADD R4, R0, 0x10 ;  /* 0x0000001000047836 */ /* 0x000fe20000000000 */
[----:B------:R-:W-:-:S02]  /*6bc0*/  FSEL R19, R12, -INF , !P6 ;  /* 0xff8000000c137808 */ /* 0x000fc40007000000 */
[----:B------:R-:W-:Y:S01]  /*6bd0*/  FSEL R14, R14, -INF , !P1 ;  /* 0xff8000000e0e7808 */ /* 0x000fe20004800000 */
[----:B------:R-:W-:Y:S01]  /*6be0*/  HMMA.16816.F32 R156, R136, R30, R156 ;  /* 0x0000001e889c723c */ /* 0x000fe2000000189c */
[C---:B------:R-:W-:Y:S02]  /*6bf0*/  ISETP.GE.AND P4, PT, R4.reuse, R204, PT ;  /* 0x000000cc0400720c */ /* 0x040fe40003f86270 */
[C---:B------:R-:W-:Y:S02]  /*6c00*/  ISETP.GE.AND P2, PT, R4.reuse, R202, PT ;  /* 0x000000ca0400720c */ /* 0x040fe40003f46270 */
[C---:B------:R-:W-:Y:S01]  /*6c10*/  ISETP.GE.AND P6, PT, R5.reuse, R204, PT ;  /* 0x000000cc0500720c */ /* 0x040fe20003fc6270 */
[----:B-1----:R-:W-:Y:S01]  /*6c20*/  HMMA.16816.F32 R160, R8, R168, R160 ;  /* 0x000000a808a0723c */ /* 0x002fe200000018a0 */
[----:B------:R-:W-:Y:S02]  /*6c30*/  ISETP.GE.AND P1, PT, R5, R202, PT ;  /* 0x000000ca0500720c */ /* 0x000fe40003f26270 */
[----:B------:R-:W-:-:S02]  /*6c40*/  ISETP.LT.OR P4, PT, R4, R205, P4 ;  /* 0x000000cd0400720c */ /* 0x000fc40002781670 */
[----:B------:R-:W-:Y:S01]  /*6c50*/  ISETP.LT.OR P2, PT, R4, R203, P2 ;  /* 0x000000cb0400720c */ /* 0x000fe20001741670 */
[----:B------:R-:W-:Y:S01]  /*6c60*/  HMMA.16816.F32 R140, R220, R166, R140 ;  /* 0x000000a6dc8c723c */ /* 0x000fe2000000188c */
[C---:B------:R-:W-:Y:S02]  /*6c70*/  ISETP.LT.OR P6, PT, R5.reuse, R205, P6 ;  /* 0x000000cd0500720c */ /* 0x040fe400037c1670 */
[----:B------:R-:W-:Y:S02]  /*6c80*/  ISETP.LT.OR P1, PT, R5, R203, P1 ;  /* 0x000000cb0500720c */ /* 0x000fe40000f21670 */
[----:B------:R-:W1:Y:S01]  /*6c90*/  LDSM.16.M88.4 R4, [R180+0x5800] ;  /* 0x00580000b404783b */ /* 0x000e620000000200 */
[----:B------:R-:W-:Y:S01]  /*6ca0*/  FSEL R12, R15, -INF , !P0 ;  /* 0xff8000000f0c7808 */ /* 0x000fe20004000000 */
[----:B------:R-:W-:Y:S01]  /*6cb0*/  VIADD R15, R0, 0x19 ;  /* 0x00000019000f7836 */ /* 0x000fe20000000000 */
[----:B------:R-:W-:Y:S01]  /*6cc0*/  FSEL R13, R13, -INF , !P5 ;  /* 0xff8000000d0d7808 */ /* 0x000fe20006800000 */
[----:B------:R-:W-:-:S04]  /*6cd0*/  DEPBAR.LE SB0, 0x0 ;  /* 0x000080000000791a */ /* 0x000fc80000000000 */
[C---:B------:R-:W-:Y:S01]  /*6ce0*/  HMMA.16816.F32 R156, R8.reuse, R170, R156 ;  /* 0x000000aa089c723c */ /* 0x040fe2000000189c */
[C---:B------:R-:W-:Y:S02]  /*6cf0*/  ISETP.GE.AND P5, PT, R20.reuse, R204, PT ;  /* 0x000000cc1400720c */ /* 0x040fe40003fa6270 */
[----:B------:R-:W-:Y:S02]  /*6d00*/  ISETP.GE.AND P0, PT, R20, R202, PT ;  /* 0x000000ca1400720c */ /* 0x000fe40003f06270 */
[----:B------:R-:W-:Y:S02]  /*6d10*/  FSEL R197, R160, -INF , !P4 ;  /* 0xff800000a0c57808 */ /* 0x000fe40006000000 */
[----:B------:R-:W-:Y:S02]  /*6d20*/  FSEL R212, R162, -INF , !P2 ;  /* 0xff800000a2d47808 */ /* 0x000fe40005000000 */
[C---:B------:R-:W-:Y:S01]  /*6d30*/  ISETP.GE.AND P4, PT, R15.reuse, R204, PT ;  /* 0x000000cc0f00720c */ /* 0x040fe20003f86270 */
[----:B--2---:R-:W-:Y:S01]  /*6d40*/  HMMA.16816.F32 R152, R8, R24, R152 ;  /* 0x000000180898723c */ /* 0x004fe20000001898 */
[----:B------:R-:W-:-:S02]  /*6d50*/  ISETP.GE.AND P2, PT, R15, R202, PT ;  /* 0x000000ca0f00720c */ /* 0x000fc40003f46270 */
[C---:B------:R-:W-:Y:S02]  /*6d60*/  ISETP.LT.OR P4, PT, R15.reuse, R205, P4 ;  /* 0x000000cd0f00720c */ /* 0x040fe40002781670 */
[----:B------:R-:W-:Y:S01]  /*6d70*/  ISETP.LT.OR P2, PT, R15, R203, P2 ;  /* 0x000000cb0f00720c */ /* 0x000fe20001741670 */
[----:B------:R-:W-:Y:S01]  /*6d80*/  HMMA.16816.F32 R148, R8, R26, R148 ;  /* 0x0000001a0894723c */ /* 0x000fe20000001894 */
[----:B------:R-:W-:Y:S01]  /*6d90*/  VIADD R15, R0, 0x20 ;  /* 0x00000020000f7836 */ /* 0x000fe20000000000 */
[----:B------:R-:W-:Y:S02]  /*6da0*/  FSEL R221, R161, -INF , !P6 ;  /* 0xff800000a1dd7808 */ /* 0x000fe40007000000 */
[----:B------:R-:W-:Y:S02]  /*6db0*/  FSEL R218, R163, -INF , !P1 ;  /* 0xff800000a3da7808 */ /* 0x000fe40004800000 */
[----:B------:R-:W-:Y:S01]  /*6dc0*/  HMMA.16816.F32 R140, R136, R22, R140 ;  /* 0x00000016888c723c */ /* 0x000fe2000000188c */
[----:B------:R-:W-:-:S02]  /*6dd0*/  ISETP.GE.AND P6, PT, R15, R204, PT ;  /* 0x000000cc0f00720c */ /* 0x000fc40003fc6270 */
[C---:B------:R-:W-:Y:S02]  /*6de0*/  ISETP.GE.AND P1, PT, R15.reuse, R202, PT ;  /* 0x000000ca0f00720c */ /* 0x040fe40003f26270 */
[C---:B------:R-:W-:Y:S02]  /*6df0*/  ISETP.LT.OR P5, PT, R20.reuse, R205, P5 ;  /* 0x000000cd1400720c */ /* 0x040fe40002fa1670 */
[----:B------:R-:W-:Y:S01]  /*6e00*/  ISETP.LT.OR P0, PT, R20, R203, P0 ;  /* 0x000000cb1400720c */ /* 0x000fe20000701670 */
[C---:B------:R-:W-:Y:S01]  /*6e10*/  VIADD R20, R0.reuse, 0x21 ;  /* 0x0000002100147836 */ /* 0x040fe20000000000 */
[C---:B------:R-:W-:Y:S01]  /*6e20*/  ISETP.LT.OR P6, PT, R15.reuse, R205, P6 ;  /* 0x000000cd0f00720c */ /* 0x040fe200037c1670 */
[----:B-1----:R-:W-:Y:S01]  /*6e30*/  HMMA.16816.F32 R144, R8, R4, R144 ;  /* 0x000000040890723c */ /* 0x002fe20000001890 */
[----:B------:R-:W-:Y:S01]  /*6e40*/  ISETP.LT.OR P1, PT, R15, R203, P1 ;  /* 0x000000cb0f00720c */ /* 0x000fe20000f21670 */
[----:B------:R-:W-:Y:S01]  /*6e50*/  VIADD R15, R0, 0x28 ;  /* 0x00000028000f7836 */ /* 0x000fe20000000000 */
[----:B------:R-:W-:-:S02]  /*6e60*/  FSEL R219, R156, -INF , !P5 ;  /* 0xff8000009cdb7808 */ /* 0x000fc40006800000 */
[-C--:B------:R-:W-:Y:S02]  /*6e70*/  ISETP.GE.AND P5, PT, R20, R204.reuse, PT ;  /* 0x000000cc1400720c */ /* 0x080fe40003fa6270 */
[----:B------:R-:W-:Y:S01]  /*6e80*/  FSEL R137, R157, -INF , !P4 ;  /* 0xff8000009d897808 */ /* 0x000fe20006000000 */
[C---:B------:R-:W-:Y:S01]  /*6e90*/  VIADD R5, R0.reuse, 0x31 ;  /* 0x0000003100057836 */ /* 0x040fe20000000000 */
[C---:B------:R-:W-:Y:S01]  /*6ea0*/  ISETP.GE.AND P4, PT, R15.reuse, R204, PT ;  /* 0x000000cc0f00720c */ /* 0x040fe20003f86270 */
[----:B------:R-:W-:Y:S01]  /*6eb0*/  VIADD R4, R0, 0x30 ;  /* 0x0000003000047836 */ /* 0x000fe20000000000 */
[----:B------:R-:W-:Y:S01]  /*6ec0*/  BAR.SYNC.DEFER_BLOCKING 0x0 ;  /* 0x0000000000007b1d */ /* 0x000fe20000010000 */
[-C--:B------:R-:W-:Y:S02]  /*6ed0*/  ISETP.LT.OR P5, PT, R20, R205.reuse, P5 ;  /* 0x000000cd1400720c */ /* 0x080fe40002fa1670 */
[----:B------:R-:W-:Y:S01]  /*6ee0*/  FSEL R214, R158, -INF , !P0 ;  /* 0xff8000009ed67808 */ /* 0x000fe20004000000 */
[----:B------:R-:W-:Y:S01]  /*6ef0*/  HMMA.16816.F32 R140, R8, R6, R140 ;  /* 0x00000006088c723c */ /* 0x000fe2000000188c */
[----:B------:R-:W-:-:S02]  /*6f00*/  ISETP.LT.OR P4, PT, R15, R205, P4 ;  /* 0x000000cd0f00720c */ /* 0x000fc40002781670 */
[----:B------:R-:W-:Y:S02]  /*6f10*/  ISETP.GE.AND P0, PT, R20, R202, PT ;  /* 0x000000ca1400720c */ /* 0x000fe40003f06270 */
[----:B------:R-:W-:Y:S02]  /*6f20*/  FSEL R223, R153, -INF , !P5 ;  /* 0xff80000099df7808 */ /* 0x000fe40006800000 */
[----:B------:R-:W-:Y:S02]  /*6f30*/  FSEL R153, R148, -INF , !P4 ;  /* 0xff80000094997808 */ /* 0x000fe40006000000 */
[----:B------:R-:W-:Y:S01]  /*6f40*/  ISETP.LT.OR P0, PT, R20, R203, P0 ;  /* 0x000000cb1400720c */ /* 0x000fe20000701670 */
[----:B------:R-:W-:Y:S01]  /*6f50*/  VIADD R20, R0, 0x29 ;  /* 0x0000002900147836 */ /* 0x000fe20000000000 */
[----:B------:R-:W-:Y:S02]  /*6f60*/  ISETP.GE.AND P4, PT, R5, R204, PT ;  /* 0x000000cc0500720c */ /* 0x000fe40003f86270 */
[----:B------:R-:W-:-:S02]  /*6f70*/  FSEL R225, R152, -INF , !P6 ;  /* 0xff80000098e17808 */ /* 0x000fc40007000000 */
[----:B------:R-:W-:Y:S02]  /*6f80*/  FSEL R152, R155, -INF , !P0 ;  /* 0xff8000009b987808 */ /* 0x000fe40004000000 */
[----:B------:R-:W-:Y:S02]  /*6f90*/  ISETP.LT.OR P4, PT, R5, R205, P4 ;  /* 0x000000cd0500720c */ /* 0x000fe40002781670 */
[C---:B------:R-:W-:Y:S02]  /*6fa0*/  ISETP.GE.AND P5, PT, R4.reuse, R204, PT ;  /* 0x000000cc0400720c */ /* 0x040fe40003fa6270 */
[----:B------:R-:W-:Y:S02]  /*6fb0*/  ISETP.GE.AND P0, PT, R4, R202, PT ;  /* 0x000000ca0400720c */ /* 0x000fe40003f06270 */
[----:B------:R-:W-:Y:S02]  /*6fc0*/  FSEL R216, R159, -INF , !P2 ;  /* 0xff8000009fd87808 */ /* 0x000fe40005000000 */
[----:B------:R-:W-:-:S02]  /*6fd0*/  FSEL R154, R154, -INF , !P1 ;  /* 0xff8000009a9a7808 */ /* 0x000fc40004800000 */
[----:B------:R-:W-:Y:S02]  /*6fe0*/  ISETP.GE.AND P2, PT, R15, R202, PT ;  /* 0x000000ca0f00720c */ /* 0x000fe40003f46270 */
[C---:B------:R-:W-:Y:S02]  /*6ff0*/  ISETP.GE.AND P6, PT, R20.reuse, R204, PT ;  /* 0x000000cc1400720c */ /* 0x040fe40003fc6270 */
[----:B------:R-:W-:Y:S02]  /*7000*/  ISETP.GE.AND P1, PT, R20, R202, PT ;  /* 0x000000ca1400720c */ /* 0x000fe40003f26270 */
[----:B------:R-:W-:Y:S02]  /*7010*/  FSEL R171, R145, -INF , !P4 ;  /* 0xff80000091ab7808 */ /* 0x000fe40006000000 */
[C---:B------:R-:W-:Y:S02]  /*7020*/  ISETP.LT.OR P5, PT, R4.reuse, R205, P5 ;  /* 0x000000cd0400720c */ /* 0x040fe40002fa1670 */
[-C--:B------:R-:W-:Y:S01]  /*7030*/  ISETP.LT.OR P0, PT, R4, R203.reuse, P0 ;  /* 0x000000cb0400720c */ /* 0x080fe20000701670 */
[----:B------:R-:W-:Y:S01]  /*7040*/  VIADD R4, R0, 0x38 ;  /* 0x0000003800047836 */ /* 0x000fe20000000000 */
[----:B------:R-:W-:Y:S01]  /*7050*/  ISETP.GT.AND P4, PT, R198, UR10, PT ;  /* 0x0000000ac6007c0c */ /* 0x000fe2000bf84270 */
[----:B------:R-:W-:Y:S01]  /*7060*/  VIADD R0, R0, 0x39 ;  /* 0x0000003900007836 */ /* 0x000fe20000000000 */
[----:B------:R-:W-:-:S02]  /*7070*/  ISETP.LT.OR P2, PT, R15, R203, P2 ;  /* 0x000000cb0f00720c */ /* 0x000fc40001741670 */
[C---:B------:R-:W-:Y:S02]  /*7080*/  ISETP.LT.OR P6, PT, R20.reuse, R205, P6 ;  /* 0x000000cd1400720c */ /* 0x040fe400037c1670 */
[----:B------:R-:W-:Y:S02]  /*7090*/  ISETP.LT.OR P1, PT, R20, R203, P1 ;  /* 0x000000cb1400720c */ /* 0x000fe40000f21670 */
[----:B------:R-:W-:Y:S02]  /*70a0*/  FSEL R150, R150, -INF , !P2 ;  /* 0xff80000096967808 */ /* 0x000fe40005000000 */
[----:B------:R-:W-:Y:S02]  /*70b0*/  FSEL R149, R149, -INF , !P6 ;  /* 0xff80000095957808 */ /* 0x000fe40007000000 */
[----:B------:R-:W-:Y:S02]  /*70c0*/  FSEL R148, R151, -INF , !P1 ;  /* 0xff80000097947808 */ /* 0x000fe40004800000 */
[----:B------:R-:W-:-:S02]  /*70d0*/  FSEL R217, R144, -INF , !P5 ;  /* 0xff80000090d97808 */ /* 0x000fc40006800000 */
[----:B------:R-:W-:Y:S02]  /*70e0*/  FSEL R168, R146, -INF , !P0 ;  /* 0xff80000092a87808 */ /* 0x000fe40004000000 */
[----:B------:R-:W-:Y:S02]  /*70f0*/  ISETP.GE.AND P2, PT, R5, R202, PT ;  /* 0x000000ca0500720c */ /* 0x000fe40003f46270 */
[C---:B------:R-:W-:Y:S02]  /*7100*/  ISETP.GE.AND P6, PT, R4.reuse, R204, PT ;  /* 0x000000cc0400720c */ /* 0x040fe40003fc6270 */
[----:B------:R-:W-:Y:S02]  /*7110*/  ISETP.GE.AND P1, PT, R4, R202, PT ;  /* 0x000000ca0400720c */ /* 0x000fe40003f26270 */
[C---:B------:R-:W-:Y:S02]  /*7120*/  ISETP.GE.AND P5, PT, R0.reuse, R204, PT ;  /* 0x000000cc0000720c */ /* 0x040fe40003fa6270 */
[----:B------:R-:W-:-:S02]  /*7130*/  ISETP.GE.AND P0, PT, R0, R202, PT ;  /* 0x000000ca0000720c */ /* 0x000fc40003f06270 */
[----:B------:R-:W-:Y:S02]  /*7140*/  ISETP.LT.OR P2, PT, R5, R203, P2 ;  /* 0x000000cb0500720c */ /* 0x000fe40001741670 */
[C---:B------:R-:W-:Y:S02]  /*7150*/  ISETP.LT.OR P6, PT, R4.reuse, R205, P6 ;  /* 0x000000cd0400720c */ /* 0x040fe400037c1670 */
[----:B------:R-:W-:Y:S02]  /*7160*/  ISETP.LT.OR P1, PT, R4, R203, P1 ;  /* 0x000000cb0400720c */ /* 0x000fe40000f21670 */
[C---:B------:R-:W-:Y:S02]  /*7170*/  ISETP.LT.OR P5, PT, R0.reuse, R205, P5 ;  /* 0x000000cd0000720c */ /* 0x040fe40002fa1670 */
[----:B------:R-:W-:Y:S02]  /*7180*/  ISETP.LT.OR P0, PT, R0, R203, P0 ;  /* 0x000000cb0000720c */ /* 0x000fe40000701670 */
[----:B------:R-:W-:-:S02]  /*7190*/  FSEL R166, R147, -INF , !P2 ;  /* 0xff80000093a67808 */ /* 0x000fc40005000000 */
[----:B------:R-:W-:Y:S02]  /*71a0*/  FSEL R169, R140, -INF , !P6 ;  /* 0xff8000008ca97808 */ /* 0x000fe40007000000 */
[----:B------:R-:W-:Y:S02]  /*71b0*/  FSEL R164, R142, -INF , !P1 ;  /* 0xff8000008ea47808 */ /* 0x000fe40004800000 */
[----:B------:R-:W-:Y:S02]  /*71c0*/  FSEL R167, R141, -INF , !P5 ;  /* 0xff8000008da77808 */ /* 0x000fe40006800000 */
[----:B------:R-:W-:Y:S01]  /*71d0*/  FSEL R162, R143, -INF , !P0 ;  /* 0xff8000008fa27808 */ /* 0x000fe20004000000 */
[----:B------:R-:W-:Y:S06]  /*71e0*/  @!P4 BRA `(.L_x_5349) ;  /* 0x000000040070c947 */ /* 0x000fec0003800000 */
[----:B------:R-:W-:Y:S05]  /*71f0*/  @!P3 BRA `(.L_x_5350) ;  /* 0x0000000000ecb947 */ /* 0x000fea0003800000 */
[----:B------:R-:W1:Y:S01]  /*7200*/  LDC R4, c[0x0][0x380] ;  /* 0x0000e000ff047b82 */ /* 0x000e620000000800 */
[----:B------:R-:W-:Y:S01]  /*7210*/  IMAD.SHL.U32 R5, R198, 0x40, RZ ;  /* 0x00000040c6057824 */ /* 0x000fe200078e00ff */
[----:B------:R-:W-:-:S04]  /*7220*/  ULDC.64 UR4, c[0x0][0x230] ;  /* 0x00008c0000047ab9 */ /* 0x000fc80000000a00 */
        /* <DEDUP_REMOVED lines=47> */
[----:B------:R-:W-:-:S05]  /*7520*/  IMAD R0, R5, UR7, R0 ;  /* 0x0000000705007c24 */ /* 0x000fca000f8e0200 */
[----:B------:R-:W-:Y:S01]  /*7530*/  IADD3 R9, R9, R0, RZ ;  /* 0x0000000009097210 */ /* 0x000fe20007ffe0ff */
[----:B--2---:R-:W-:-:S05]  /*7540*/  IMAD.IADD R6, R6, 0x1, -R7 ;  /* 0x0000000106067824 */ /* 0x004fca00078e0a07 */
[----:B------:R-:W-:-:S05]  /*7550*/  SHF.R.S32.HI R4, RZ, 0x1f, R6 ;  /* 0x0000001fff047819 */ /* 0x000fca0000011406 */
[----:B------:R-:W-:-:S04]  /*7560*/  IMAD R5, R4, UR4, RZ ;  /* 0x0000000404057c24 */ /* 0x000fc8000f8e02ff */
[C---:B------:R-:W-:Y:S02]  /*7570*/  IMAD R5, R6.reuse, UR5, R5 ;  /* 0x0000000506057c24 */ /* 0x040fe4000f8e0205 */
[----:B------:R-:W-:-:S04]  /*7580*/  IMAD.WIDE.U32 R6, R6, UR4, R8 ;  /* 0x0000000406067c25 */ /* 0x000fc8000f8e0008 */
[----:B------:R-:W-:Y:S01]  /*7590*/  IMAD.IADD R5, R7, 0x1, R5 ;  /* 0x0000000107057824 */ /* 0x000fe200078e0205 */
[----:B------:R-:W-:Y:S06]  /*75a0*/  BRA `(.L_x_5351) ;  /* 0x0000000000107947 */ /* 0x000fec0003800000 */
.L_x_5350:
[----:B------:R-:W-:-:S04]  /*75b0*/  ULEA UR5, -UR6, URZ, 0x6 ;  /* 0x0000003f06057291 */ /* 0x000fc8000f8e313f */
[----:B------:R-:W-:Y:S02]  /*75c0*/  USHF.R.S32.HI UR4, URZ, 0x1f, UR5 ;  /* 0x0000001f3f047899 */ /* 0x000fe40008011405 */
[----:B------:R-:W-:-:S04]  /*75d0*/  MOV R6, UR5 ;  /* 0x0000000500067c02 */ /* 0x000fc80008000f00 */
[----:B------:R-:W-:-:S07]  /*75e0*/  MOV R5, UR4 ;  /* 0x0000000400057c02 */ /* 0x000fce0008000f00 */
.L_x_5351:
[----:B------:R-:W-:Y:S01]  /*75f0*/  IADD3 R6, P0, R133, R6, RZ ;  /* 0x0000000685067210 */ /* 0x000fe20007f1e0ff */
[----:B------:R-:W-:Y:S02]  /*7600*/  USHF.L.U32 UR4, UR6, 0x5, URZ ;  /* 0x0000000506047899 */ /* 0x000fe4000800063f */
[----:B------:R-:W-:Y:S02]  /*7610*/  USHF.L.U64.HI UR5, UR6, 0x5, UR7 ;  /* 0x0000000506057899 */ /* 0x000fe40008010207 */
[----:B------:R-:W-:Y:S01]  /*7620*/  IMAD.X R5, R2, 0x1, R5, P0 ;  /* 0x0000000102057824 */ /* 0x000fe200000e0605 */
[----:B------:R-:W-:-:S04]  /*7630*/  LEA R208, P0, R6, R210, 0x1 ;  /* 0x000000d206d07211 */ /* 0x000fc800078008ff */
        /* <DEDUP_REMOVED lines=23> */
.L_x_5349:
[----:B------:R-:W-:Y:S01]  /*77b0*/  FMNMX.FTZ R0, R132, R21, !PT ;  /* 0x0000001584007209 */ /* 0x000fe20007810000 */
[----:B------:R-:W-:Y:S01]  /*77c0*/  LDSM.16.MT88.4 R24, [R185+0xc000] ;  /* 0x00c00000b918783b */ /* 0x000fe20000004200 */
[----:B-1----:R-:W-:Y:S02]  /*77d0*/  FMNMX.FTZ R5, R3, R18, !PT ;  /* 0x0000001203057209 */ /* 0x002fe40007810000 */
        /* <DEDUP_REMOVED lines=9> */
[----:B------:R-:W-:Y:S01]  /*7870*/  FMNMX.FTZ R0, R197, R0, !PT ;  /* 0x00000000c5007209 */ /* 0x000fe20007810000 */
[----:B------:R-:W-:Y:S01]  /*7880*/  LDSM.16.MT88.4 R144, [R186+0xf000] ;  /* 0x00f00000ba90783b */ /* 0x000fe20000004200 */
        /* <DEDUP_REMOVED lines=40> */
[----:B------:R-:W-:Y:S01]  /*7b10*/  FSEL R6, R159, RZ, P0 ;  /* 0x000000ff9f067208 */ /* 0x000fe20000000000 */
[----:B------:R-:W-:Y:S01]  /*7b20*/  FADD.FTZ R4, R132, -R5 ;  /* 0x8000000584047221 */ /* 0x000fe20000010000 */
[--C-:B------:R-:W-:Y:S01]  /*7b30*/  FFMA.FTZ R156, R18, UR12, -R165.reuse ;  /* 0x0000000c129c7c23 */ /* 0x100fe200080108a5 */
[--C-:B------:R-:W-:Y:S01]  /*7b40*/  FFMA.FTZ R2, R16, UR12, -R165.reuse ;  /* 0x0000000c10027c23 */ /* 0x100fe200080108a5 */
[----:B------:R-:W-:Y:S01]  /*7b50*/  FFMA.FTZ R160, R21, UR12, -R170 ;  /* 0x0000000c15a07c23 */ /* 0x000fe200080108aa */
[----:B------:R-:W1:Y:S01]  /*7b60*/  LDSM.16.MT88.4 R16, [R186+0xc000] ;  /* 0x00c00000ba10783b */ /* 0x000e620000004200 */
[----:B------:R-:W-:Y:S01]  /*7b70*/  FADD.FTZ R6, R3, -R6 ;  /* 0x8000000603067221 */ /* 0x000fe20000010000 */
        /* <DEDUP_REMOVED lines=27> */
[----:B------:R-:W-:Y:S01]  /*7d30*/  LDSM.16.MT88.4 R152, [R184+0xd000] ;  /* 0x00d00000b898783b */ /* 0x000fe20000004200 */
        /* <DEDUP_REMOVED lines=12> */
[----:B------:R-:W3:Y:S01]  /*7e00*/  MUFU.EX2 R197, R197 ;  /* 0x000000c500c57308 */ /* 0x000ee20000000800 */
        /* <DEDUP_REMOVED lines=35> */
[----:B------:R-:W2:Y:S01]  /*8040*/  MUFU.EX2 R210, R210 ;  /* 0x000000d200d27308 */ /* 0x000ea20000000800 */
        /* <DEDUP_REMOVED lines=26> */
[----:B------:R-:W-:Y:S01]  /*81f0*/  FMUL.FTZ R97, R97, R132 ;  /* 0x0000008461617220 */ /* 0x000fe20000410000 */
[-C--:B------:R-:W-:Y:S01]  /*8200*/  FMUL.FTZ R98, R98, R3.reuse ;  /* 0x0000000362627220 */ /* 0x080fe20000410000 */
[----:B------:R-:W-:-:S03]  /*8210*/  FMUL.FTZ R99, R99, R3 ;  /* 0x0000000363637220 */ /* 0x000fc60000410000 */
        /* <DEDUP_REMOVED lines=9> */
[----:B------:R-:W5:Y:S01]  /*82b0*/  MUFU.EX2 R219, R219 ;  /* 0x000000db00db7308 */ /* 0x000f620000000800 */
[C---:B------:R-:W-:Y:S06]  /*82c0*/  HMMA.16816.F32 R92, R4.reuse, R140, R92 ;  /* 0x0000008c045c723c */ /* 0x040fec000000185c */
[C---:B-1----:R-:W-:Y:S01]  /*82d0*/  HMMA.16816.F32 R40, R4.reuse, R116, R104 ;  /* 0x000000740428723c */ /* 0x042fe20000001868 */
[----:B------:R-:W1:Y:S01]  /*82e0*/  LDSM.16.MT88.4 R104, [R184+0xe000] ;  /* 0x00e00000b868783b */ /* 0x000e620000004200 */
[----:B------:R-:W-:Y:S04]  /*82f0*/  MUFU.EX2 R214, R214 ;  /* 0x000000d600d67308 */ /* 0x000fe80000000800 */
[----:B------:R-:W-:Y:S01]  /*8300*/  HMMA.16816.F32 R36, R4, R118, R36 ;  /* 0x000000760424723c */ /* 0x000fe20000001824 */
[-C--:B------:R-:W-:Y:S01]  /*8310*/  FMUL.FTZ R116, R44, R132.reuse ;  /* 0x000000842c747220 */ /* 0x080fe20000410000 */
[-C--:B------:R-:W-:Y:S01]  /*8320*/  FMUL.FTZ R117, R45, R132.reuse ;  /* 0x000000842d757220 */ /* 0x080fe20000410000 */
[-C--:B------:R-:W-:Y:S01]  /*8330*/  FMUL.FTZ R44, R48, R132.reuse ;  /* 0x00000084302c7220 */ /* 0x080fe20000410000 */
[----:B------:R-:W-:Y:S01]  /*8340*/  FMUL.FTZ R45, R49, R132 ;  /* 0x00000084312d7220 */ /* 0x000fe20000410000 */
[----:B------:R-:W5:Y:S02]  /*8350*/  MUFU.EX2 R221, R221 ;  /* 0x000000dd00dd7308 */ /* 0x000f640000000800 */
        /* <DEDUP_REMOVED lines=47> */
[-C--:B------:R-:W-:Y:S01]  /*8650*/  FMUL.FTZ R81, R85, R132.reuse ;  /* 0x0000008455517220 */ /* 0x080fe20000410000 */
[----:B------:R-:W-:Y:S01]  /*8660*/  MUFU.EX2 R220, R220 ;  /* 0x000000dc00dc7308 */ /* 0x000fe20000000800 */
[C---:B----4-:R-:W-:Y:S01]  /*8670*/  HMMA.16816.F32 R76, R4.reuse, R108, R76 ;  /* 0x0000006c044c723c */ /* 0x050fe2000000184c */
[-C--:B------:R-:W-:Y:S01]  /*8680*/  FMUL.FTZ R114, R82, R3.reuse ;  /* 0x0000000352727220 */ /* 0x080fe20000410000 */
[-C--:B------:R-:W-:Y:S01]  /*8690*/  FMUL.FTZ R115, R83, R3.reuse ;  /* 0x0000000353737220 */ /* 0x080fe20000410000 */
[-C--:B------:R-:W-:Y:S01]  /*86a0*/  FMUL.FTZ R82, R86, R3.reuse ;  /* 0x0000000356527220 */ /* 0x080fe20000410000 */
[-C--:B------:R-:W-:Y:S01]  /*86b0*/  FMUL.FTZ R83, R87, R3.reuse ;  /* 0x0000000357537220 */ /* 0x080fe20000410000 */
[----:B------:R-:W-:Y:S01]  /*86c0*/  FFMA.FTZ R132, R215, R132, R160 ;  /* 0x00000084d7847223 */ /* 0x000fe200000100a0 */
[----:B------:R-:W-:Y:S01]  /*86d0*/  FFMA.FTZ R3, R213, R3, R156 ;  /* 0x00000003d5037223 */ /* 0x000fe2000001009c */
[----:B------:R-:W4:Y:S02]  /*86e0*/  MUFU.EX2 R227, R227 ;  /* 0x000000e300e37308 */ /* 0x000f240000000800 */
[----:B------:R-:W-:Y:S01]  /*86f0*/  HMMA.16816.F32 R84, R4, R110, R112 ;  /* 0x0000006e0454723c */ /* 0x000fe20000001870 */
[----:B------:R-:W4:Y:S01]  /*8700*/  LDSM.16.MT88.4 R112, [R186+0xe800] ;  /* 0x00e80000ba70783b */ /* 0x000f220000004200 */
[----:B------:R-:W-:Y:S01]  /*8710*/  FADD.FTZ R157, R157, R132 ;  /* 0x000000849d9d7221 */ /* 0x000fe20000010000 */
[----:B------:R-:W-:Y:S01]  /*8720*/  FADD.FTZ R3, R2, R3 ;  /* 0x0000000302037221 */ /* 0x000fe20000010000 */
[----:B------:R-:W-:Y:S01]  /*8730*/  MOV R132, R161 ;  /* 0x000000a100847202 */ /* 0x000fe20000000f00 */
[----:B------:R-:W4:Y:S01]  /*8740*/  LDSM.16.MT88.4 R108, [R185+0xe800] ;  /* 0x00e80000b96c783b */ /* 0x000f220000004200 */
[----:B------:R-:W-:Y:S01]  /*8750*/  MUFU.EX2 R222, R222 ;  /* 0x000000de00de7308 */ /* 0x000fe20000000800 */
[----:B------:R-:W-:Y:S01]  /*8760*/  FADD.FTZ R158, R158, R157 ;  /* 0x0000009d9e9e7221 */ /* 0x000fe20000010000 */
[----:B------:R-:W-:-:S03]  /*8770*/  FADD.FTZ R0, R0, R3 ;  /* 0x0000000300007221 */ /* 0x000fc60000010000 */
[----:B------:R-:W-:Y:S01]  /*8780*/  FADD.FTZ R158, R133, R158 ;  /* 0x0000009e859e7221 */ /* 0x000fe20000010000 */
[----:B------:R-:W-:Y:S01]  /*8790*/  FADD.FTZ R163, R163, R0 ;  /* 0x00000000a3a37221 */ /* 0x000fe20000010000 */
[----:B-1----:R-:W-:Y:S01]  /*87a0*/  HMMA.16816.F32 R80, R4, R104, R80 ;  /* 0x000000680450723c */ /* 0x002fe20000001850 */
[----:B------:R-:W1:Y:S01]  /*87b0*/  MUFU.EX2 R229, R229 ;  /* 0x000000e500e57308 */ /* 0x000e620000000800 */
[----:B------:R-:W-:-:S04]  /*87c0*/  FADD.FTZ R3, R197, R158 ;  /* 0x0000009ec5037221 */ /* 0x000fc80000010000 */
[C---:B------:R-:W-:Y:S01]  /*87d0*/  HMMA.16816.F32 R88, R4.reuse, R106, R88 ;  /* 0x0000006a0458723c */ /* 0x040fe20000001858 */
[C---:B--2---:R-:W-:Y:S01]  /*87e0*/  F2FP.F16.F32.PACK_AB R104, R210.reuse, R197 ;  /* 0x000000c5d268723e */ /* 0x044fe200000000ff */
[----:B------:R-:W-:Y:S01]  /*87f0*/  FADD.FTZ R3, R210, R3 ;  /* 0x00000003d2037221 */ /* 0x000fe20000010000 */
[----:B-----5:R-:W-:Y:S01]  /*8800*/  F2FP.F16.F32.PACK_AB R105, R219, R212 ;  /* 0x000000d4db69723e */ /* 0x020fe200000000ff */
[----:B------:R-:W-:Y:S01]  /*8810*/  MUFU.EX2 R166, R166 ;  /* 0x000000a600a67308 */ /* 0x000fe20000000800 */
[----:B------:R-:W-:Y:S01]  /*8820*/  FADD.FTZ R212, R212, R163 ;  /* 0x000000a3d4d47221 */ /* 0x000fe20000010000 */
[----:B------:R-:W-:Y:S01]  /*8830*/  HMMA.16816.F32 R4, R4, R142, R96 ;  /* 0x0000008e0404723c */ /* 0x000fe20000001860 */
[----:B------:R-:W-:Y:S01]  /*8840*/  F2FP.F16.F32.PACK_AB R106, R211, R206 ;  /* 0x000000ced36a723e */ /* 0x000fe200000000ff */
[----:B------:R-:W-:Y:S01]  /*8850*/  LDSM.16.MT88.4 R96, [R185+0x10800] ;  /* 0x01080000b960783b */ /* 0x000fe20000004200 */
[----:B------:R-:W-:Y:S01]  /*8860*/  F2FP.F16.F32.PACK_AB R107, R221, R214 ;  /* 0x000000d6dd6b723e */ /* 0x000fe200000000ff */
[----:B------:R-:W-:Y:S01]  /*8870*/  FADD.FTZ R219, R219, R212 ;  /* 0x000000d4dbdb7221 */ /* 0x000fe20000010000 */
[----:B------:R-:W-:Y:S01]  /*8880*/  FADD.FTZ R206, R206, R3 ;  /* 0x00000003cece7221 */ /* 0x000fe20000010000 */
[----:B------:R-:W-:Y:S01]  /*8890*/  LDSM.16.MT88.4 R140, [R184+0xf000] ;  /* 0x00f00000b88c783b */ /* 0x000fe20000004200 */
[----:B------:R-:W-:Y:S01]  /*88a0*/  MUFU.EX2 R164, R164 ;  /* 0x000000a400a47308 */ /* 0x000fe20000000800 */
[----:B------:R-:W-:Y:S01]  /*88b0*/  FADD.FTZ R214, R214, R219 ;  /* 0x000000dbd6d67221 */ /* 0x000fe20000010000 */
[----:B------:R-:W-:Y:S01]  /*88c0*/  FADD.FTZ R211, R211, R206 ;  /* 0x000000ced3d37221 */ /* 0x000fe20000010000 */
[----:B---3--:R-:W-:Y:S01]  /*88d0*/  HMMA.16816.F32 R20, R104, R116, R20 ;  /* 0x000000746814723c */ /* 0x008fe20000001814 */
[----:B------:R-:W-:Y:S01]  /*88e0*/  MOV R3, R159 ;  /* 0x0000009f00037202 */ /* 0x000fe20000000f00 */
[----:B------:R-:W-:-:S04]  /*88f0*/  FADD.FTZ R221, R221, R214 ;  /* 0x000000d6dddd7221 */ /* 0x000fc80000010000 */
[C---:B------:R-:W-:Y:S01]  /*8900*/  HMMA.16816.F32 R16, R104.reuse, R118, R16 ;  /* 0x000000766810723c */ /* 0x040fe20000001810 */
[----:B------:R-:W2:Y:S05]  /*8910*/  LDSM.16.MT88.4 R116, [R184+0xe800] ;  /* 0x00e80000b874783b */ /* 0x000eaa0000004200 */
        /* <DEDUP_REMOVED lines=27> */
[C---:B---3--:R-:W-:Y:S01]  /*8ad0*/  HMMA.16816.F32 R72, R104.reuse, R128, R72 ;  /* 0x000000806848723c */ /* 0x048fe20000001848 */
        /* <DEDUP_REMOVED lines=63> */
[----:B------:R-:W-:-:S04]  /*8ed0*/  FADD.FTZ R152, R152, R225 ;  /* 0x000000e198987221 */ /* 0x000fc80000010000 */
        /* <DEDUP_REMOVED lines=36> */
[----:B------:R-:W-:-:S15]  /*9120*/  HMMA.16816.F32 R96, R96, R18, R4 ;  /* 0x000000126060723c */ /* 0x000fde0000001804 */
[----:B------:R-:W-:-:S09]  /*9130*/  NOP ;  /* 0x0000000000007918 */ /* 0x000fd20000000000 */
.L_x_5346:
[----:B------:R-:W-:Y:S05]  /*9140*/  @!P4 BRA `(.L_x_5352) ;  /* 0x0000003400b4c947 */ /* 0x000fea0003800000 */
[C---:B------:R-:W-:Y:S01]  /*9150*/  IMAD.U32 R212, R134.reuse, -0x40, RZ ;  /* 0xffffffc086d47824 */ /* 0x040fe200078e00ff */
[----:B------:R-:W-:Y:S01]  /*9160*/  ULEA UR5, -UR6, URZ, 0x6 ;  /* 0x0000003f06057291 */ /* 0x000fe2000f8e313f */
[C---:B------:R-:W-:Y:S01]  /*9170*/  SHF.L.U64.HI R206, R134.reuse, 0x5, R135 ;  /* 0x0000000586ce7819 */ /* 0x040fe20000010287 */
[----:B------:R-:W-:Y:S01]  /*9180*/  IMAD.SHL.U32 R211, R134, 0x20, RZ ;  /* 0x0000002086d37824 */ /* 0x000fe200078e00ff */
[----:B------:R-:W-:Y:S01]  /*9190*/  MOV R2, R3 ;  /* 0x0000000300027202 */ /* 0x000fe20000000f00 */
[----:B------:R-:W-:Y:S01]  /*91a0*/  IMAD.MOV.U32 R0, RZ, RZ, R132 ;  /* 0x000000ffff007224 */ /* 0x000fe200078e0084 */
[----:B------:R-:W-:Y:S01]  /*91b0*/  SHF.R.S32.HI R210, RZ, 0x1f, R212 ;  /* 0x0000001fffd27819 */ /* 0x000fe200000114d4 */
[----:B------:R-:W-:Y:S02]  /*91c0*/  USHF.L.U64.HI UR7, UR6, 0x5, UR7 ;  /* 0x0000000506077899 */ /* 0x000fe40008010207 */
[----:B------:R-:W-:Y:S02]  /*91d0*/  USHF.L.U32 UR6, UR6, 0x5, URZ ;  /* 0x0000000506067899 */ /* 0x000fe4000800063f */
[----:B------:R-:W-:Y:S01]  /*91e0*/  USHF.R.S32.HI UR8, URZ, 0x1f, UR5 ;  /* 0x0000001f3f087899 */ /* 0x000fe20008011405 */
[----:B------:R-:W-:-:S11]  /*91f0*/  ULDC UR4, c[0x0][0x2ec] ;  /* 0x0000bb0000047ab9 */ /* 0x000fd60000000800 */
.L_x_5356:
[----:B------:R-:W-:Y:S04]  /*9200*/  DEPBAR.LE SB0, 0x0 ;  /* 0x000080000000791a */ /* 0x000fe80000000000 */
[----:B------:R-:W-:Y:S01]  /*9210*/  BAR.SYNC.DEFER_BLOCKING 0x0 ;  /* 0x0000000000007b1d */ /* 0x000fe20000010000 */
[----:B------:R-:W-:Y:S02]  /*9220*/  IADD3 R198, R198, -0x1, RZ ;  /* 0xffffffffc6c67810 */ /* 0x000fe40007ffe0ff */
[----:B------:R-:W-:Y:S02]  /*9230*/  MOV R12, R212 ;  /* 0x000000d4000c7202 */ /* 0x000fe40000000f00 */
[----:B------:R-:W-:Y:S01]  /*9240*/  MOV R3, R210 ;  /* 0x000000d200037202 */ /* 0x000fe20000000f00 */
[----:B------:R-:W-:Y:S06]  /*9250*/  @!P3 BRA `(.L_x_5353) ;  /* 0x0000000000f4b947 */ /* 0x000fec0003800000 */
[----:B------:R-:W1:Y:S01]  /*9260*/  LDC R3, c[0x0][0x380] ;  /* 0x0000e000ff037b82 */ /* 0x000e620000000800 */
[----:B------:R-:W-:Y:S04]  /*9270*/  SHF.L.U32 R6, R198, 0x6, RZ ;  /* 0x00000006c6067819 */ /* 0x000fe800000006ff */
[----:B------:R-:W-:Y:S01]  /*9280*/  IABS R7, R6 ;  /* 0x0000000600077213 */ /* 0x000fe20000000000 */
[C---:B------:R-:W-:Y:S05]  /*9290*/  VIADD R12, R6.reuse, 0x40 ;  /* 0x00000040060c7836 */ /* 0x040fea0000000000 */
[----:B------:R-:W-:Y:S02]  /*92a0*/  IABS R8, R12 ;  /* 0x0000000c00087213 */ /* 0x000fe40000000000 */
[-C--:B-1----:R-:W-:Y:S02]  /*92b0*/  IABS R4, R3.reuse ;  /* 0x0000000300047213 */ /* 0x082fe40000000000 */
[-C--:B------:R-:W-:Y:S02]  /*92c0*/  LOP3.LUT R6, R6, R3.reuse, RZ, 0x3c, !PT ;  /* 0x0000000306067212 */ /* 0x080fe400078e3cff */
[----:B------:R-:W1:Y:S01]  /*92d0*/  I2F.RP R9, R4 ;  /* 0x0000000400097306 */ /* 0x000e620000209400 */
[----:B------:R-:W-:Y:S02]  /*92e0*/  LOP3.LUT R12, R12, R3, RZ, 0x3c, !PT ;  /* 0x000000030c0c7212 */ /* 0x000fe400078e3cff */
[----:B------:R-:W-:Y:S02]  /*92f0*/  ISETP.GE.AND P0, PT, R6, RZ, PT ;  /* 0x000000ff0600720c */ /* 0x000fe40003f06270 */
[----:B------:R-:W-:Y:S05]  /*9300*/  ISETP.GE.AND P2, PT, R12, RZ, PT ;  /* 0x000000ff0c00720c */ /* 0x000fea0003f46270 */
        /* <DEDUP_REMOVED lines=37> */
[----:B------:R-:W3:Y:S02]  /*9560*/  LDG.E R8, desc[UR14][R16.64] ;  /* 0x0000000e10087981 */ /* 0x000ee4000c1e1900 */
[-C--:B-1----:R-:W-:Y:S01]  /*9570*/  IMAD.WIDE.U32 R12, R3, R6.reuse, RZ ;  /* 0x00000006030c7225 */ /* 0x082fe200078e00ff */
[----:B------:R-:W-:Y:S01]  /*9580*/  SHF.R.S32.HI R11, RZ, 0x1f, R3 ;  /* 0x0000001fff0b7819 */ /* 0x000fe20000011403 */
[----:B------:R-:W3:Y:S04]  /*9590*/  LDG.E R9, desc[UR14][R14.64] ;  /* 0x0000000e0e097981 */ /* 0x000ee8000c1e1900 */
[----:B------:R-:W-:Y:S04]  /*95a0*/  IMAD R10, R11, R6, RZ ;  /* 0x000000060b0a7224 */ /* 0x000fe800078e02ff */
        /* <DEDUP_REMOVED lines=8> */
.L_x_5353:
[C---:B------:R-:W-:Y:S04]  /*9630*/  LEA R196, P0, R12.reuse, R196, 0x1 ;  /* 0x000000c40cc47211 */ /* 0x040fe800078008ff */
[----:B------:R-:W-:Y:S02]  /*9640*/  LEA.HI.X R195, R12, R195, R3, 0x1, P0 ;  /* 0x000000c30cc37211 */ /* 0x000fe400000f0c03 */
[C---:B------:R-:W-:Y:S03]  /*9650*/  IADD3 R220, P0, R211.reuse, R196, RZ ;  /* 0x000000c4d3dc7210 */ /* 0x040fe60007f1e0ff */
[--C-:B------:R-:W-:Y:S02]  /*9660*/  IMAD.MOV.U32 R197, RZ, RZ, R195.reuse ;  /* 0x000000ffffc57224 */ /* 0x100fe400078e00c3 */
[C---:B------:R-:W-:Y:S01]  /*9670*/  IMAD.X R221, R206.reuse, 0x1, R195, P0 ;  /* 0x00000001cedd7824 */ /* 0x040fe200000e06c3 */
[C---:B------:R-:W-:Y:S02]  /*9680*/  IADD3 R218, P0, R211.reuse, R220, RZ ;  /* 0x000000dcd3da7210 */ /* 0x040fe40007f1e0ff */
[----:B------:R-:W-:Y:S01]  /*9690*/  @!PT LDS RZ, [RZ] ;  /* 0x00000000fffff984 */ /* 0x000fe20000000800 */
[----:B------:R-:W-:Y:S01]  /*96a0*/  @!PT LDS RZ, [RZ] ;  /* 0x00000000fffff984 */ /* 0x000fe20000000800 */
[----:B------:R-:W-:Y:S01]  /*96b0*/  @!PT LDS RZ, [RZ] ;  /* 0x00000000fffff984 */ /* 0x000fe20000000800 */
[----:B------:R1:W-:Y:S03]  /*96c0*/  LDGSTS.E.BYPASS.LTC128B.128 [R199+0xc000], desc[UR14][R196.64] ;  /* 0x0c000000c4c77fae */ /* 0x0003e6000b901d4e */
[C---:B------:R-:W-:Y:S01]  /*96d0*/  IMAD.X R219, R206.reuse, 0x1, R221, P0 ;  /* 0x00000001cedb7824 */ /* 0x040fe200000e06dd */
[----:B------:R1:W-:Y:S01]  /*96e0*/  LDGSTS.E.BYPASS.LTC128B.128 [R199+0xe000], desc[UR14][R196.64+0x80] ;  /* 0x0e000080c4c77fae */ /* 0x0003e2000b901d4e */
[----:B------:R-:W-:Y:S03]  /*96f0*/  IADD3 R216, P0, R211, R218, RZ ;  /* 0x000000dad3d87210 */ /* 0x000fe60007f1e0ff */
[----:B------:R1:W-:Y:S02]  /*9700*/  LDGSTS.E.BYPASS.LTC128B.128 [R199+0x10000], desc[UR14][R196.64+0x100] ;  /* 0x10000100c4c77fae */ /* 0x0003e4000b901d4e */
[----:B------:R-:W-:Y:S01]  /*9710*/  IMAD.X R217, R206, 0x1, R219, P0 ;  /* 0x00000001ced97824 */ /* 0x000fe200000e06db */
[----:B------:R-:W-:Y:S01]  /*9720*/  ISETP.GT.AND P0, PT, R198, UR10, PT ;  /* 0x0000000ac6007c0c */ /* 0x000fe2000bf04270 */
        /* <DEDUP_REMOVED lines=235> */
.L_x_5355:
        /* <DEDUP_REMOVED lines=24> */
.L_x_5354:
[----:B------:R-:W-:Y:S04]  /*a760*/  LEA R3, R198, R207, 0x6 ;  /* 0x000000cfc6037211 */ /* 0x000fe800078e30ff */
[C---:B-1----:R-:W-:Y:S02]  /*a770*/  IADD3 R132, R3.reuse, 0x1, RZ ;  /* 0x0000000103847810 */ /* 0x042fe40007ffe0ff */
[CC--:B------:R-:W-:Y:S02]  /*a780*/  ISETP.GE.AND P1, PT, R3.reuse, R205.reuse, PT ;  /* 0x000000cd0300720c */ /* 0x0c0fe40003f26270 */
[C---:B------:R-:W-:Y:S02]  /*a790*/  ISETP.GE.AND P5, PT, R132.reuse, R205, PT ;  /* 0x000000cd8400720c */ /* 0x040fe40003fa6270 */
[C---:B------:R-:W-:Y:S02]  /*a7a0*/  ISETP.GE.AND P0, PT, R132.reuse, R203, PT ;  /* 0x000000cb8400720c */ /* 0x040fe40003f06270 */
[C---:B------:R-:W-:Y:S02]  /*a7b0*/  ISETP.GE.OR P5, PT, R132.reuse, R204, !P5 ;  /* 0x000000cc8400720c */ /* 0x040fe40006fa6670 */
[----:B------:R-:W-:Y:S02]  /*a7c0*/  ISETP.GE.OR P0, PT, R132, R202, !P0 ;  /* 0x000000ca8400720c */ /* 0x000fe40004706670 */
[CC--:B------:R-:W-:Y:S02]  /*a7d0*/  ISETP.GE.OR P1, PT, R3.reuse, R204.reuse, !P1 ;  /* 0x000000cc0300720c */ /* 0x0c0fe40004f26670 */
[C---:B------:R-:W-:Y:S02]  /*a7e0*/  IADD3 R133, R3.reuse, 0x8, RZ ;  /* 0x0000000803857810 */ /* 0x040fe40007ffe0ff */
[----:B------:R-:W-:Y:S02]  /*a7f0*/  IADD3 R132, R3, 0x9, RZ ;  /* 0x0000000903847810 */ /* 0x000fe40007ffe0ff */
[----:B------:R-:W-:Y:S02]  /*a800*/  FSEL R138, R4, -INF , !P1 ;  /* 0xff800000048a7808 */ /* 0x000fe40004800000 */
[-C--:B------:R-:W-:Y:S02]  /*a810*/  ISETP.GE.AND P4, PT, R133, R205.reuse, PT ;  /* 0x000000cd8500720c */ /* 0x080fe40003f86270 */
[C---:B------:R-:W-:Y:S02]  /*a820*/  ISETP.GE.AND P1, PT, R132.reuse, R205, PT ;  /* 0x000000cd8400720c */ /* 0x040fe40003f26270 */
[----:B------:R-:W-:Y:S02]  /*a830*/  ISETP.GE.AND P2, PT, R3, R203, PT ;  /* 0x000000cb0300720c */ /* 0x000fe40003f46270 */
[----:B------:R-:W-:Y:S01]  /*a840*/  FSEL R136, R5, -INF , !P5 ;  /* 0xff80000005887808 */ /* 0x000fe20006800000 */
[----:B------:R-:W-:Y:S01]  /*a850*/  VIADD R5, R3, 0x11 ;  /* 0x0000001103057836 */ /* 0x000fe20000000000 */
[-C--:B------:R-:W-:Y:S02]  /*a860*/  ISETP.GE.OR P4, PT, R133, R204.reuse, !P4 ;  /* 0x000000cc8500720c */ /* 0x080fe40006786670 */
[----:B------:R-:W-:Y:S02]  /*a870*/  ISETP.GE.OR P1, PT, R132, R204, !P1 ;  /* 0x000000cc8400720c */ /* 0x000fe40004f26670 */
[C---:B------:R-:W-:Y:S02]  /*a880*/  ISETP.GE.OR P2, PT, R3.reuse, R202, !P2 ;  /* 0x000000ca0300720c */ /* 0x040fe40005746670 */
[----:B------:R-:W-:Y:S02]  /*a890*/  IADD3 R4, R3, 0x10, RZ ;  /* 0x0000001003047810 */ /* 0x000fe40007ffe0ff */
[----:B------:R-:W-:Y:S02]  /*a8a0*/  FSEL R7, R7, -INF , !P0 ;  /* 0xff80000007077808 */ /* 0x000fe40004000000 */
[----:B------:R-:W-:Y:S02]  /*a8b0*/  FSEL R148, R8, -INF , !P4 ;  /* 0xff80000008947808 */ /* 0x000fe40006000000 */
[----:B------:R-:W-:Y:S02]  /*a8c0*/  FSEL R134, R9, -INF , !P1 ;  /* 0xff80000009867808 */ /* 0x000fe40004800000 */
[----:B------:R-:W-:Y:S02]  /*a8d0*/  FSEL R135, R6, -INF , !P2 ;  /* 0xff80000006877808 */ /* 0x000fe40005000000 */
[-C--:B------:R-:W-:Y:S02]  /*a8e0*/  ISETP.GE.AND P0, PT, R4, R205.reuse, PT ;  /* 0x000000cd0400720c */ /* 0x080fe40003f06270 */
[C---:B------:R-:W-:Y:S02]  /*a8f0*/  ISETP.GE.AND P4, PT, R5.reuse, R205, PT ;  /* 0x000000cd0500720c */ /* 0x040fe40003f86270 */
[-C--:B------:R-:W-:Y:S02]  /*a900*/  ISETP.GE.AND P1, PT, R5, R203.reuse, PT ;  /* 0x000000cb0500720c */ /* 0x080fe40003f26270 */
[-C--:B------:R-:W-:Y:S02]  /*a910*/  ISETP.GE.AND P6, PT, R133, R203.reuse, PT ;  /* 0x000000cb8500720c */ /* 0x080fe40003fc6270 */
[-C--:B------:R-:W-:Y:S02]  /*a920*/  ISETP.GE.AND P2, PT, R132, R203.reuse, PT ;  /* 0x000000cb8400720c */ /* 0x080fe40003f46270 */
[C---:B------:R-:W-:Y:S02]  /*a930*/  ISETP.GE.AND P5, PT, R4.reuse, R203, PT ;  /* 0x000000cb0400720c */ /* 0x040fe40003fa6270 */
[----:B------:R-:W-:Y:S02]  /*a940*/  ISETP.GE.OR P0, PT, R4, R204, !P0 ;  /* 0x000000cc0400720c */ /* 0x000fe40004706670 */
[C---:B------:R-:W-:Y:S02]  /*a950*/  ISETP.GE.OR P1, PT, R5.reuse, R202, !P1 ;  /* 0x000000ca0500720c */ /* 0x040fe40004f26670 */
[----:B------:R-:W-:Y:S02]  /*a960*/  ISETP.GE.OR P4, PT, R5, R204, !P4 ;  /* 0x000000cc0500720c */ /* 0x000fe40006786670 */
[-C--:B------:R-:W-:Y:S02]  /*a970*/  ISETP.GE.OR P6, PT, R133, R202.reuse, !P6 ;  /* 0x000000ca8500720c */ /* 0x080fe400077c6670 */
[-C--:B------:R-:W-:Y:S02]  /*a980*/  ISETP.GE.OR P2, PT, R132, R202.reuse, !P2 ;  /* 0x000000ca8400720c */ /* 0x080fe40005746670 */
[----:B------:R-:W-:Y:S02]  /*a990*/  ISETP.GE.OR P5, PT, R4, R202, !P5 ;  /* 0x000000ca0400720c */ /* 0x000fe40006fa6670 */
[C---:B------:R-:W-:Y:S02]  /*a9a0*/  IADD3 R5, R3.reuse, 0x19, RZ ;  /* 0x0000001903057810 */ /* 0x040fe40007ffe0ff */
        /* <DEDUP_REMOVED lines=10> */
[----:B------:R-:W-:Y:S01]  /*aa50*/  ISETP.GE.OR P4, PT, R5, R202, !P4 ;  /* 0x000000ca0500720c */ /* 0x000fe20006786670 */
[C---:B------:R-:W-:Y:S01]  /*aa60*/  VIADD R5, R3.reuse, 0x21 ;  /* 0x0000002103057836 */ /* 0x040fe20000000000 */
[C---:B------:R-:W-:Y:S02]  /*aa70*/  ISETP.GE.OR P2, PT, R4.reuse, R204, !P2 ;  /* 0x000000cc0400720c */ /* 0x040fe40005746670 */
[----:B------:R-:W-:Y:S02]  /*aa80*/  ISETP.GE.OR P6, PT, R4, R202, !P6 ;  /* 0x000000ca0400720c */ /* 0x000fe400077c6670 */
        /* <DEDUP_REMOVED lines=15> */
[----:B------:R-:W-:Y:S02]  /*ab80*/  FMNMX.FTZ R6, R135, R2, !PT ;  /* 0x0000000287067209 */ /* 0x000fe40007810000 */
[----:B------:R-:W-:Y:S02]  /*ab90*/  FSEL R169, R15, -INF , !P1 ;  /* 0xff8000000fa97808 */ /* 0x000fe40004800000 */
[C---:B------:R-:W-:Y:S02]  /*aba0*/  ISETP.GE.AND P5, PT, R5.reuse, R205, PT ;  /* 0x000000cd0500720c */ /* 0x040fe40003fa6270 */
[----:B------:R-:W-:Y:S02]  /*abb0*/  ISETP.GE.AND P2, PT, R5, R203, PT ;  /* 0x000000cb0500720c */ /* 0x000fe40003f46270 */
[----:B------:R-:W-:Y:S02]  /*abc0*/  FMNMX.FTZ R13, R148, R13, !PT ;  /* 0x0000000d940d7209 */ /* 0x000fe40007810000 */
[C---:B------:R-:W-:Y:S02]  /*abd0*/  ISETP.GE.AND P1, PT, R4.reuse, R203, PT ;  /* 0x000000cb0400720c */ /* 0x040fe40003f26270 */
[----:B------:R-:W-:Y:S02]  /*abe0*/  FMNMX.FTZ R6, R7, R6, !PT ;  /* 0x0000000607067209 */ /* 0x000fe40007810000 */
[C---:B------:R-:W-:Y:S02]  /*abf0*/  ISETP.GE.OR P5, PT, R5.reuse, R204, !P5 ;  /* 0x000000cc0500720c */ /* 0x040fe40006fa6670 */
[-C--:B------:R-:W-:Y:S02]  /*ac00*/  ISETP.GE.OR P2, PT, R5, R202.reuse, !P2 ;  /* 0x000000ca0500720c */ /* 0x080fe40005746670 */
[----:B------:R-:W-:Y:S02]  /*ac10*/  ISETP.GE.OR P1, PT, R4, R202, !P1 ;  /* 0x000000ca0400720c */ /* 0x000fe40004f26670 */
[----:B------:R-:W-:Y:S02]  /*ac20*/  FMNMX.FTZ R5, R134, R13, !PT ;  /* 0x0000000d86057209 */ /* 0x000fe40007810000 */
        /* <DEDUP_REMOVED lines=9> */
[----:B------:R-:W-:Y:S01]  /*acc0*/  FMNMX.FTZ R13, R160, R5, !PT ;  /* 0x00000005a00d7209 */ /* 0x000fe20007810000 */
[----:B------:R-:W-:Y:S01]  /*acd0*/  VIADD R5, R3, 0x31 ;  /* 0x0000003103057836 */ /* 0x000fe20000000000 */
        /* <DEDUP_REMOVED lines=13> */
[----:B------:R-:W-:Y:S02]  /*adb0*/  ISETP.GE.OR P0, PT, R4, R202, !P0 ;  /* 0x000000ca0400720c */ /* 0x000fe40004706670 */
        /* <DEDUP_REMOVED lines=101> */
[----:B------:R-:W-:Y:S04]  /*b410*/  ISETP.GT.AND P0, PT, R198, UR10, PT ;  /* 0x0000000ac6007c0c */ /* 0x000fe8000bf04270 */
        /* <DEDUP_REMOVED lines=320> */
.L_x_5352:
[----:B------:R-:W1:Y:S01]  /*c820*/  SHFL.BFLY PT, R0, R213, 0x2, 0x1f ;  /* 0x0c401f00d5007f89 */ /* 0x000e6200000e0000 */
[----:B------:R-:W2:Y:S01]  /*c830*/  S2UR UR4, SR_CgaCtaId ;  /* 0x00000000000479c3 */ /* 0x000ea20000008800 */
[----:B------:R-:W-:Y:S01]  /*c840*/  MOV R5, 0x3f800000 ;  /* 0x3f80000000057802 */ /* 0x000fe20000000f00 */
[----:B------:R-:W-:Y:S01]  /*c850*/  UMOV UR5, 0x400 ;  /* 0x0000040000057882 */ /* 0x000fe20000000000 */
[----:B------:R-:W3:Y:S01]  /*c860*/  SHFL.BFLY PT, R2, R215, 0x2, 0x1f ;  /* 0x0c401f00d7027f89 */ /* 0x000ee200000e0000 */
[----:B------:R-:W-:Y:S01]  /*c870*/  MOV R6, 0x3f800000 ;  /* 0x3f80000000067802 */ /* 0x000fe20000000f00 */
[----:B------:R-:W-:Y:S01]  /*c880*/  UISETP.NE.AND UP0, UPT, UR11, -0x1, UPT ;  /* 0xffffffff0b00788c */ /* 0x000fe2000bf05270 */
[----:B------:R-:W-:Y:S01]  /*c890*/  ULDC.U8 UR6, c[0x0][0x3d8] ;  /* 0x0000f60000067ab9 */ /* 0x000fe20000000000 */
        /* <DEDUP_REMOVED lines=190> */
[C---:B------:R-:W-:Y:S01]  /*d480*/  FMUL.FTZ R87, R6.reuse, R87 ;  /* 0x0000005706577220 */ /* 0x040fe20000410000 */
[----:B------:R-:W-:Y:S01]  /*d490*/  F2FP.F16.F32.PACK_AB R80, R81, R80 ;  /* 0x000000505150723e */ /* 0x000fe200000000ff */
[----:B------:R-:W-:Y:S01]  /*d4a0*/  STS [R9+0x2400], R50 ;  /* 0x0024003209007388 */ /* 0x000fe20000000800 */
[----:B------:R-:W-:Y:S01]  /*d4b0*/  F2FP.F16.F32.PACK_AB R82, R83, R82 ;  /* 0x000000525352723e */ /* 0x000fe200000000ff */
[C---:B------:R-:W-:Y:S01]  /*d4c0*/  FMUL.FTZ R86, R6.reuse, R86 ;  /* 0x0000005606567220 */ /* 0x040fe20000410000 */
[----:B------:R-:W-:Y:S01]  /*d4d0*/  PLOP3.LUT P0, PT, PT, PT, UP0, 0x80, 0x0 ;  /* 0x000000000000781c */ /* 0x000fe20003f0f008 */
[----:B------:R-:W-:Y:S01]  /*d4e0*/  STS [R17+0x2000], R52 ;  /* 0x0020003411007388 */ /* 0x000fe20000000800 */
[C---:B------:R-:W-:Y:S01]  /*d4f0*/  FMUL.FTZ R88, R5.reuse, R88 ;  /* 0x0000005805587220 */ /* 0x040fe20000410000 */
[C---:B------:R-:W-:Y:S01]  /*d500*/  FMUL.FTZ R89, R5.reuse, R89 ;  /* 0x0000005905597220 */ /* 0x040fe20000410000 */
[C---:B------:R-:W-:Y:S01]  /*d510*/  FMUL.FTZ R91, R6.reuse, R91 ;  /* 0x0000005b065b7220 */ /* 0x040fe20000410000 */
        /* <DEDUP_REMOVED lines=10> */
[----:B------:R-:W-:Y:S01]  /*d5c0*/  FMUL.FTZ R5, R5, R97 ;  /* 0x0000006105057220 */ /* 0x000fe20000410000 */
[----:B------:R-:W-:Y:S01]  /*d5d0*/  FMUL.FTZ R6, R6, R98 ;  /* 0x0000006206067220 */ /* 0x000fe20000410000 */
[----:B------:R-:W-:Y:S01]  /*d5e0*/  STS [R21+0x2000], R60 ;  /* 0x0020003c15007388 */ /* 0x000fe20000000800 */
[----:B------:R-:W-:Y:S01]  /*d5f0*/  F2FP.F16.F32.PACK_AB R84, R85, R84 ;  /* 0x000000545554723e */ /* 0x000fe200000000ff */
[----:B------:R-:W-:Y:S01]  /*d600*/  @UP0 ULDC.64 UR4, c[0x0][0x298] ;  /* 0x0000a60000040ab9 */ /* 0x000fe20000000a00 */
[----:B------:R-:W-:Y:S01]  /*d610*/  F2FP.F16.F32.PACK_AB R86, R87, R86 ;  /* 0x000000565756723e */ /* 0x000fe200000000ff */
[----:B------:R-:W-:Y:S01]  /*d620*/  STS [R21+0x2400], R62 ;  /* 0x0024003e15007388 */ /* 0x000fe20000000800 */
[----:B------:R-:W-:Y:S01]  /*d630*/  F2FP.F16.F32.PACK_AB R88, R89, R88 ;  /* 0x000000585958723e */ /* 0x000fe200000000ff */
[----:B------:R-:W-:Y:S01]  /*d640*/  @UP0 UIMAD.WIDE.U32 UR8, UR11, UR4, URZ ;  /* 0x000000040b0802a5 */ /* 0x000fe2000f8e003f */
[----:B------:R-:W-:Y:S01]  /*d650*/  F2FP.F16.F32.PACK_AB R90, R91, R90 ;  /* 0x0000005a5b5a723e */ /* 0x000fe200000000ff */
[----:B------:R-:W-:Y:S01]  /*d660*/  STS [R23+0x2000], R64 ;  /* 0x0020004017007388 */ /* 0x000fe20000000800 */
[----:B------:R-:W-:Y:S01]  /*d670*/  F2FP.F16.F32.PACK_AB R92, R93, R92 ;  /* 0x0000005c5d5c723e */ /* 0x000fe200000000ff */
[----:B------:R-:W-:Y:S01]  /*d680*/  @UP0 UIMAD UR7, UR11, UR5, UR9 ;  /* 0x000000050b0702a4 */ /* 0x000fe2000f8e0209 */
[----:B------:R-:W-:Y:S01]  /*d690*/  F2FP.F16.F32.PACK_AB R94, R95, R94 ;  /* 0x0000005e5f5e723e */ /* 0x000fe200000000ff */
[----:B------:R-:W-:Y:S01]  /*d6a0*/  STS [R23+0x2400], R66 ;  /* 0x0024004217007388 */ /* 0x000fe20000000800 */
[----:B------:R-:W-:Y:S01]  /*d6b0*/  F2FP.F16.F32.PACK_AB R5, R5, R96 ;  /* 0x000000600505723e */ /* 0x000fe200000000ff */
[----:B--2---:R-:W-:Y:S01]  /*d6c0*/  @P3 FMUL.FTZ R2, R2, 0.69314718246459960938 ;  /* 0x3f31721802023820 */ /* 0x004fe20000410000 */
[----:B------:R-:W-:Y:S01]  /*d6d0*/  F2FP.F16.F32.PACK_AB R6, R99, R6 ;  /* 0x000000066306723e */ /* 0x000fe200000000ff */
[----:B------:R-:W-:Y:S01]  /*d6e0*/  STS [R11+0x4000], R68 ;  /* 0x004000440b007388 */ /* 0x000fe20000000800 */
[----:B------:R-:W-:-:S03]  /*d6f0*/  ISETP.NE.AND P1, PT, RZ, UR6, PT ;  /* 0x00000006ff007c0c */ /* 0x000fc6000bf25270 */
[----:B------:R2:W-:Y:S04]  /*d700*/  STS [R11+0x4400], R70 ;  /* 0x004400460b007388 */ /* 0x0005e80000000800 */
[----:B------:R-:W-:Y:S04]  /*d710*/  STS [R13+0x4000], R72 ;  /* 0x004000480d007388 */ /* 0x000fe80000000800 */
[----:B------:R-:W-:Y:S04]  /*d720*/  STS [R13+0x4400], R74 ;  /* 0x0044004a0d007388 */ /* 0x000fe80000000800 */
[----:B------:R-:W-:Y:S04]  /*d730*/  STS [R15+0x4000], R76 ;  /* 0x0040004c0f007388 */ /* 0x000fe80000000800 */
[----:B------:R-:W-:Y:S04]  /*d740*/  STS [R15+0x4400], R78 ;  /* 0x0044004e0f007388 */ /* 0x000fe80000000800 */
[----:B------:R-:W-:Y:S04]  /*d750*/  STS [R9+0x4000], R80 ;  /* 0x0040005009007388 */ /* 0x000fe80000000800 */
[----:B------:R3:W-:Y:S01]  /*d760*/  STS [R9+0x4400], R82 ;  /* 0x0044005209007388 */ /* 0x0007e20000000800 */
[----:B--2---:R-:W-:-:S03]  /*d770*/  @P4 FMUL.FTZ R11, R4, 0.69314718246459960938 ;  /* 0x3f317218040b4820 */ /* 0x004fc60000410000 */
[----:B------:R-:W-:Y:S04]  /*d780*/  STS [R17+0x4000], R84 ;  /* 0x0040005411007388 */ /* 0x000fe80000000800 */
[----:B------:R-:W-:Y:S04]  /*d790*/  STS [R17+0x4400], R86 ;  /* 0x0044005611007388 */ /* 0x000fe80000000800 */
[----:B------:R-:W-:Y:S04]  /*d7a0*/  STS [R19+0x4000], R88 ;  /* 0x0040005813007388 */ /* 0x000fe80000000800 */
[----:B------:R-:W-:Y:S04]  /*d7b0*/  STS [R19+0x4400], R90 ;  /* 0x0044005a13007388 */ /* 0x000fe80000000800 */
[----:B------:R-:W-:Y:S04]  /*d7c0*/  STS [R21+0x4000], R92 ;  /* 0x0040005c15007388 */ /* 0x000fe80000000800 */
[----:B------:R-:W-:Y:S01]  /*d7d0*/  STS [R21+0x4400], R94 ;  /* 0x0044005e15007388 */ /* 0x000fe20000000800 */
[----:B---3--:R-:W2:Y:S03]  /*d7e0*/  @P4 LDC R9, c[0x0][0x2e8] ;  /* 0x0000ba00ff094b82 */ /* 0x008ea60000000800 */
[----:B------:R3:W-:Y:S04]  /*d7f0*/  STS [R23+0x4000], R5 ;  /* 0x0040000517007388 */ /* 0x0007e80000000800 */
[----:B------:R4:W-:Y:S01]  /*d800*/  STS [R23+0x4400], R6 ;  /* 0x0044000617007388 */ /* 0x0009e20000000800 */
[----:B---3--:R-:W-:-:S02]  /*d810*/  MOV R5, 0x7f800000 ;  /* 0x7f80000000057802 */ /* 0x008fc40000000f00 */
[----:B----4-:R-:W-:Y:S01]  /*d820*/  MOV R6, 0x7f800000 ;  /* 0x7f80000000067802 */ /* 0x010fe20000000f00 */
[----:B-1----:R-:W-:Y:S06]  /*d830*/  @P0 BRA `(.L_x_5357) ;  /* 0x00000000001c0947 */ /* 0x002fec0003800000 */
[----:B------:R-:W1:Y:S01]  /*d840*/  S2UR UR7, SR_CTAID.Y ;  /* 0x00000000000779c3 */ /* 0x000e620000002600 */
[----:B------:R-:W-:Y:S01]  /*d850*/  ULDC.64 UR4, c[0x0][0x290] ;  /* 0x0000a40000047ab9 */ /* 0x000fe20000000a00 */
[----:B-1----:R-:W-:Y:S02]  /*d860*/  USHF.R.S32.HI UR6, URZ, 0x1f, UR7 ;  /* 0x0000001f3f067899 */ /* 0x002fe40008011407 */
[----:B------:R-:W-:Y:S02]  /*d870*/  UIMAD.WIDE.U32 UR8, UR7, UR4, URZ ;  /* 0x00000004070872a5 */ /* 0x000fe4000f8e003f */
[----:B------:R-:W-:-:S04]  /*d880*/  UIMAD UR6, UR6, UR4, URZ ;  /* 0x00000004060672a4 */ /* 0x000fc8000f8e023f */
[----:B------:R-:W-:-:S04]  /*d890*/  UIMAD UR5, UR7, UR5, UR6 ;  /* 0x00000005070572a4 */ /* 0x000fc8000f8e0206 */
[----:B------:R-:W-:-:S12]  /*d8a0*/  UIADD3 UR7, UR9, UR5, URZ ;  /* 0x0000000509077290 */ /* 0x000fd8000fffe03f */
.L_x_5357:
[----:B--2---:R-:W-:Y:S01]  /*d8b0*/  @P4 FFMA.FTZ R5, R132, R9, R11 ;  /* 0x0000000984054223 */ /* 0x004fe2000001000b */
        /* <DEDUP_REMOVED lines=9> */
.L_x_5358:
[----:B------:R-:W-:Y:S01]  /*d950*/  S2UR UR6, SR_CTAID.Z ;  /* 0x00000000000679c3 */ /* 0x000fe20000002700 */
[----:B------:R-:W-:Y:S01]  /*d960*/  ULDC UR4, c[0x0][0x270] ;  /* 0x00009c0000047ab9 */ /* 0x000fe20000000800 */
[----:B------:R-:W-:-:S06]  /*d970*/  ULDC UR11, c[0x0][0x2c4] ;  /* 0x0000b100000b7ab9 */ /* 0x000fcc0000000800 */
[----:B------:R-:W1:Y:S02]  /*d980*/  S2UR UR5, SR_CTAID.Y ;  /* 0x00000000000579c3 */ /* 0x000e640000002600 */
[----:B-1----:R-:W-:-:S04]  /*d990*/  UIMAD UR4, UR5, UR4, UR6 ;  /* 0x00000004050472a4 */ /* 0x002fc8000f8e0206 */
[----:B------:R-:W-:Y:S02]  /*d9a0*/  UIMAD UR11, UR4, UR11, URZ ;  /* 0x0000000b040b72a4 */ /* 0x000fe4000f8e023f */
.L_x_5359:
        /* <DEDUP_REMOVED lines=32> */
.L_x_5361:
[----:B------:R-:W-:Y:S05]  /*dbb0*/  BSYNC B0 ;  /* 0x0000000000007941 */ /* 0x000fea0003800000 */
.L_x_5360:
[----:B------:R-:W2:Y:S01]  /*dbc0*/  S2UR UR5, SR_CTAID.X ;  /* 0x00000000000579c3 */ /* 0x000ea20000002500 */
[----:B-1----:R-:W-:Y:S01]  /*dbd0*/  LEA.HI R6, R3, R2, RZ, 0x3 ;  /* 0x0000000203067211 */ /* 0x002fe200078f18ff */
[----:B------:R1:W3:Y:S01]  /*dbe0*/  LDS.128 R16, [R199+0x1800] ;  /* 0x00180000c7107984 */ /* 0x0002e20000000c00 */
[----:B------:R-:W-:Y:S02]  /*dbf0*/  BSSY B0, `(.L_x_5362) ;  /* 0x000002d000007945 */ /* 0x000fe40003800000 */
[----:B------:R-:W-:Y:S01]  /*dc00*/  LOP3.LUT R3, R6, 0xfffffff8, RZ, 0xc0, !PT ;  /* 0xfffffff806037812 */ /* 0x000fe200078ec0ff */
[----:B------:R1:W4:Y:S02]  /*dc10*/  LDS.128 R12, [R199+0x3800] ;  /* 0x00380000c70c7984 */ /* 0x0003240000000c00 */
[----:B------:R-:W5:Y:S02]  /*dc20*/  LDC.64 R4, c[0x0][0x298] ;  /* 0x0000a600ff047b82 */ /* 0x000f640000000a00 */
[----:B------:R-:W-:Y:S01]  /*dc30*/  IMAD.IADD R0, R2, 0x1, -R3 ;  /* 0x0000000102007824 */ /* 0x000fe200078e0a03 */
[----:B------:R1:W1:Y:S03]  /*dc40*/  LDS.128 R8, [R199+0x5800] ;  /* 0x00580000c7087984 */ /* 0x0002660000000c00 */
[----:B------:R-:W-:Y:S01]  /*dc50*/  IMAD.SHL.U32 R22, R0, 0x8, RZ ;  /* 0x0000000800167824 */ /* 0x000fe200078e00ff */
[----:B------:R1:W1:Y:S01]  /*dc60*/  LDS.128 R28, [R199] ;  /* 0x00000000c71c7984 */ /* 0x0002620000000c00 */
[----:B------:R-:W3:Y:S01]  /*dc70*/  LDC.64 R2, c[0x0][0x2a0] ;  /* 0x0000a800ff027b82 */ /* 0x000ee20000000a00 */
[----:B------:R-:W-:-:S02]  /*dc80*/  SHF.R.S32.HI R0, RZ, 0x3, R6 ;  /* 0x00000003ff007819 */ /* 0x000fc40000011406 */
[----:B------:R-:W-:Y:S01]  /*dc90*/  SHF.R.S32.HI R23, RZ, 0x1f, R22 ;  /* 0x0000001fff177819 */ /* 0x000fe20000011416 */
[----:B------:R1:W1:Y:S01]  /*dca0*/  LDS.128 R24, [R199+0x2000] ;  /* 0x00200000c7187984 */ /* 0x0002620000000c00 */
[C---:B------:R-:W-:Y:S01]  /*dcb0*/  IADD3 R7, R0.reuse, 0x20, RZ ;  /* 0x0000002000077810 */ /* 0x040fe20007ffe0ff */
[----:B------:R-:W-:Y:S01]  /*dcc0*/  VIADD R6, R0, 0x10 ;  /* 0x0000001000067836 */ /* 0x000fe20000000000 */
[----:B--2---:R-:W-:Y:S02]  /*dcd0*/  USHF.L.U32 UR5, UR5, 0x6, URZ ;  /* 0x0000000605057899 */ /* 0x004fe4000800063f */
[----:B------:R-:W-:Y:S02]  /*dce0*/  ISETP.GE.AND P2, PT, R7, UR21, PT ;  /* 0x0000001507007c0c */ /* 0x000fe4000bf46270 */
[----:B------:R-:W-:Y:S01]  /*dcf0*/  ISETP.GE.AND P3, PT, R6, UR21, PT ;  /* 0x0000001506007c0c */ /* 0x000fe2000bf66270 */
[----:B------:R-:W-:Y:S01]  /*dd00*/  USHF.R.S32.HI UR4, URZ, 0x1f, UR5 ;  /* 0x0000001f3f047899 */ /* 0x000fe20008011405 */
[----:B------:R-:W-:-:S02]  /*dd10*/  VIADD R6, R0, 0x30 ;  /* 0x0000003000067836 */ /* 0x000fc40000000000 */
[----:B-----5:R-:W-:-:S03]  /*dd20*/  IMAD.WIDE.U32 R22, R4, UR5, R22 ;  /* 0x0000000504167c25 */ /* 0x020fc6000f8e0016 */
[----:B------:R-:W-:Y:S01]  /*dd30*/  ISETP.GE.AND P1, PT, R6, UR21, PT ;  /* 0x0000001506007c0c */ /* 0x000fe2000bf26270 */
[----:B------:R-:W-:Y:S01]  /*dd40*/  IMAD R20, R4, UR4, RZ ;  /* 0x0000000404147c24 */ /* 0x000fe2000f8e02ff */
[----:B------:R-:W-:Y:S01]  /*dd50*/  USHF.R.S32.HI UR4, URZ, 0x1f, UR6 ;  /* 0x0000001f3f047899 */ /* 0x000fe20008011406 */
[----:B------:R-:W-:Y:S02]  /*dd60*/  IADD3 R34, P0, R22, UR8, RZ ;  /* 0x0000000816227c10 */ /* 0x000fe4000ff1e0ff */
[----:B------:R-:W-:-:S05]  /*dd70*/  IMAD R20, R5, UR5, R20 ;  /* 0x0000000505147c24 */ /* 0x000fca000f8e0214 */
[----:B------:R-:W-:Y:S01]  /*dd80*/  IADD3.X R35, R20, UR7, R23, P0, !PT ;  /* 0x0000000714237c10 */ /* 0x000fe200087fe417 */
[----:B---3--:R-:W-:Y:S01]  /*dd90*/  IMAD R20, R2, UR4, RZ ;  /* 0x0000000402147c24 */ /* 0x008fe2000f8e02ff */
[----:B------:R-:W-:-:S03]  /*dda0*/  ISETP.GE.AND P0, PT, R0, UR21, PT ;  /* 0x0000001500007c0c */ /* 0x000fc6000bf06270 */
[----:B------:R-:W-:Y:S01]  /*ddb0*/  IMAD R37, R3, UR6, R20 ;  /* 0x0000000603257c24 */ /* 0x000fe2000f8e0214 */
[----:B------:R-:W-:Y:S01]  /*ddc0*/  SHF.R.S32.HI R3, RZ, 0x1f, R0 ;  /* 0x0000001fff037819 */ /* 0x000fe20000011400 */
[----:B------:R2:W3:Y:S01]  /*ddd0*/  LDS.128 R20, [R199+0x4000] ;  /* 0x00400000c7147984 */ /* 0x0004e20000000c00 */
[----:B------:R-:W-:-:S05]  /*dde0*/  IMAD.WIDE.U32 R34, R2, UR6, R34 ;  /* 0x0000000602227c25 */ /* 0x000fca000f8e0022 */
[----:B------:R-:W-:Y:S02]  /*ddf0*/  IADD3 R37, R37, R35, RZ ;  /* 0x0000002325257210 */ /* 0x000fe40007ffe0ff */
[----:B-1--4-:R-:W-:Y:S05]  /*de00*/  @P0 BRA `(.L_x_5363) ;  /* 0x00000000002c0947 */ /* 0x012fea0003800000 */
        /* <DEDUP_REMOVED lines=10> */
[----:B---3--:R1:W-:Y:S02]  /*deb0*/  STG.E.128 desc[UR14][R32.64+0x100], R20 ;  /* 0x0001001420007986 */ /* 0x0083e4000c101d0e */
.L_x_5363:
[----:B------:R-:W-:Y:S05]  /*dec0*/  BSYNC B0 ;  /* 0x0000000000007941 */ /* 0x000fea0003800000 */
.L_x_5362:
[----:B-1----:R1:W4:Y:S01]  /*ded0*/  LDS.128 R28, [R199+0x800] ;  /* 0x00080000c71c7984 */ /* 0x0023220000000c00 */
[----:B------:R-:W-:Y:S03]  /*dee0*/  BSSY B0, `(.L_x_5364) ;  /* 0x0000012000007945 */ /* 0x000fe60003800000 */
[----:B------:R1:W1:Y:S04]  /*def0*/  LDS.128 R24, [R199+0x2800] ;  /* 0x00280000c7187984 */ /* 0x0002680000000c00 */
[----:B---3--:R3:W1:Y:S01]  /*df00*/  LDS.128 R20, [R199+0x4800] ;  /* 0x00480000c7147984 */ /* 0x0086620000000c00 */
        /* <DEDUP_REMOVED lines=15> */
.L_x_5365:
[----:B------:R-:W-:Y:S05]  /*e000*/  BSYNC B0 ;  /* 0x0000000000007941 */ /* 0x000fea0003800000 */
.L_x_5364:
        /* <DEDUP_REMOVED lines=19> */
.L_x_5367:
[----:B------:R-:W-:Y:S05]  /*e140*/  BSYNC B0 ;  /* 0x0000000000007941 */ /* 0x000fea0003800000 */
.L_x_5366:
[----:B------:R-:W-:Y:S05]  /*e150*/  @P1 EXIT ;  /* 0x000000000000194d */ /* 0x000fea0003800000 */
[----:B------:R-:W-:Y:S01]  /*e160*/  IADD3 R0, P0, R0, 0x30, RZ ;  /* 0x0000003000007810 */ /* 0x000fe20007f1e0ff */
[----:B----4-:R-:W-:Y:S01]  /*e170*/  IMAD.MOV.U32 R6, RZ, RZ, R34 ;  /* 0x000000ffff067224 */ /* 0x010fe200078e0022 */
        /* <DEDUP_REMOVED lines=13> */
.L_x_5368:
        /* <DEDUP_REMOVED lines=11> */
.L_x_7480:


//--------------------- .text._ZN5flash24flash_fwd_splitkv_kernelI23Flash_fwd_kernel_traitsILi192ELi64ELi64ELi4ELb0ELb0EN7cutlass6half_tE19Flash_kernel_traitsILi192ELi64ELi64ELi4ES3_EELb0ELb1ELb0ELb0ELb1ELb1ELb0ELb0EEEvNS_16Flash_fwd_paramsE --------------------------
	.section	.text._ZN5flash24flash_fwd_splitkv_kernelI23Flash_fwd_kernel_traitsILi192ELi64ELi64ELi4ELb0ELb0EN7cutlass6half_tE19Flash_kernel_traitsILi192ELi64ELi64ELi4ES3_EELb0ELb1ELb0ELb0ELb1ELb1ELb0ELb0EEEvNS_16Flash_fwd_paramsE,"ax",@progbits
	.align	128
        .global         _ZN5flash24flash_fwd_splitkv_kernelI23Flash_fwd_kernel_traitsILi192ELi64ELi64ELi4ELb0ELb0EN7cutlass6half_tE19Flash_kernel_traitsILi192ELi64ELi64ELi4ES3_EELb0ELb1ELb0ELb0ELb1ELb1ELb0ELb0EEEvNS_16Flash_fwd_paramsE
        .type           _ZN5flash24flash_fwd_splitkv_kernelI23Flash_fwd_kernel_traitsILi192ELi64ELi64ELi4ELb0ELb0EN7cutlass6half_tE19Flash_kernel_traitsILi192ELi64ELi64ELi4ES3_EELb0ELb1ELb0ELb0ELb1ELb1ELb0ELb0EEEvNS_16Flash_fwd_paramsE,@function
        .size           _ZN5flash24flash_fwd_splitkv_kernelI23Flash_fwd_kernel_traitsILi192ELi64ELi64ELi4ELb0ELb0EN7cutlass6half_tE19Flash_kernel_traitsILi192ELi64ELi64ELi4ES3_EELb0ELb1ELb0ELb0ELb1ELb1ELb0ELb0EEEvNS_16Flash_fwd_paramsE,(.L_x_7481 - _ZN5flash24flash_fwd_splitkv_kernelI23Flash_fwd_kernel_traitsILi192ELi64ELi64ELi4ELb0ELb0EN7cutlass6half_tE19Flash_kernel_traitsILi192ELi64ELi64ELi4ES3_EELb0ELb1ELb0ELb0ELb1ELb1ELb0ELb0EEEvNS_16Flash_fwd_paramsE)
        .other          _ZN5flash24flash_fwd_splitkv_kernelI23Flash_fwd_kernel_traitsILi192ELi64ELi64ELi4ELb0ELb0EN7cutlass6half_tE19Flash_kernel_traitsILi192ELi64ELi64ELi4ES3_EELb0ELb1ELb0ELb0ELb1ELb1ELb0ELb0EEEvNS_16Flash_fwd_paramsE,@"STO_CUDA_ENTRY STV_DEFAULT"
_ZN5flash24flash_fwd_splitkv_kernelI23Flash_fwd_kernel_traitsILi192ELi64ELi64ELi4ELb0ELb0EN7cutlass6half_tE19Flash_kernel_traitsILi192ELi64ELi64ELi4ES3_EELb0ELb1ELb0ELb0ELb1ELb1ELb0ELb0EEEvNS_16Flash_fwd_paramsE:
.text._ZN5flash24flash_fwd_splitkv_kernelI23Flash_fwd_kernel_traitsILi192ELi64ELi64ELi4ELb0ELb0EN7cutlass6half_tE19Flash_kernel_traitsILi192ELi64ELi64ELi4ES3_EELb0ELb1ELb0ELb0ELb1ELb1ELb0ELb0EEEvNS_16Flash_fwd_paramsE:
        /* <DEDUP_REMOVED lines=55> */
.L_x_5369:
[----:B------:R-:W-:-:S03]  /*0370*/  ULDC UR6, c[0x0][0x2c8] ;  /* 0x0000b20000067ab9 */ /* 0x000fc60000000800 */
.L_x_5370:
        /* <DEDUP_REMOVED lines=110> */
.L_x_5373:
[----:B------:R-:W-:Y:S05]  /*0a60*/  BSYNC B0 ;  /* 0x0000000000007941 */ /* 0x000fea0003800000 */
.L_x_5372:
        /* <DEDUP_REMOVED lines=18> */
.L_x_5375:
[----:B------:R-:W-:Y:S05]  /*0b90*/  BSYNC B0 ;  /* 0x0000000000007941 */ /* 0x000fea0003800000 */
.L_x_5374:
        /* <DEDUP_REMOVED lines=18> */
.L_x_5377:
[----:B------:R-:W-:Y:S05]  /*0cc0*/  BSYNC B0 ;  /* 0x0000000000007941 */ /* 0x000fea0003800000 */
.L_x_5376:
        /* <DEDUP_REMOVED lines=15> */
.L_x_5379:
[----:B------:R-:W-:Y:S05]  /*0dc0*/  BSYNC B0 ;  /* 0x0000000000007941 */ /* 0x000fea0003800000 */
.L_x_5378:
        /* <DEDUP_REMOVED lines=15> */
.L_x_5371:
        /* <DEDUP_REMOVED lines=28> */
.L_x_5380:
[----:B------:R-:W-:Y:S05]  /*1080*/  @!P3 BRA `(.L_x_5381) ;  /* 0x000000040058b947 */ /* 0x000fea0003800000 */
[----:B------:R-:W1:Y:S01]  /*1090*/  LDC R6, c[0x0][0x380] ;  /* 0x0000e000ff067b82 */ /* 0x000e620000000800 */
[----:B------:R-:W-:Y:S01]  /*10a0*/  LEA R29, R145, 0xffffffc0, 0x6 ;  /* 0xffffffc0911d7811 */ /* 0x000fe200078e30ff */
[----:B------:R-:W-:-:S03]  /*10b0*/  ULDC.64 UR4, c[0x0][0x230] ;  /* 0x00008c0000047ab9 */ /* 0x000fc60000000a00 */
        /* <DEDUP_REMOVED lines=21> */
[----:B------:R-:W1:Y:S05]  /*1210*/  LDC R0, c[0x0][0x278] ;  /* 0x00009e00ff007b82 */ /* 0x000e6a0000000800 */
[----:B------:R-:W-:-:S06]  /*1220*/  @P2 IADD3 R7, R7, 0x1, RZ ;  /* 0x0000000107072810 */ /* 0x000fcc0007ffe0ff */
[----:B------:R-:W-:Y:S01]  /*1230*/  @!P0 IMAD.MOV R7, RZ, RZ, -R7 ;  /* 0x000000ffff078224 */ /* 0x000fe200078e0a07 */
[----:B------:R-:W-:-:S05]  /*1240*/  @!P1 LOP3.LUT R7, RZ, R6, RZ, 0x33, !PT ;  /* 0x00000006ff079212 */ /* 0x000fca00078e33ff */
[----:B------:R-:W-:-:S05]  /*1250*/  IMAD.WIDE R12, R7, 0x4, R208 ;  /* 0x00000004070c7825 */ /* 0x000fca00078e02d0 */
[----:B------:R-:W2:Y:S01]  /*1260*/  LDG.E R3, desc[UR14][R12.64] ;  /* 0x0000000e0c037981 */ /* 0x000ea2000c1e1900 */
[----:B------:R-:W-:Y:S02]  /*1270*/  MOV R8, RZ ;  /* 0x000000ff00087202 */ /* 0x000fe40000000f00 */
[----:B-1----:R-:W-:Y:S01]  /*1280*/  IABS R5, R0 ;  /* 0x0000000000057213 */ /* 0x002fe20000000000 */
[----:B------:R-:W1:Y:S01]  /*1290*/  S2R R2, SR_CTAID.Z ;  /* 0x0000000000027919 */ /* 0x000e620000002700 */
[----:B------:R-:W-:Y:S02]  /*12a0*/  IADD3 R7, -R7, RZ, RZ ;  /* 0x000000ff07077210 */ /* 0x000fe40007ffe1ff */
[----:B------:R-:W3:Y:S03]  /*12b0*/  I2F.RP R11, R5 ;  /* 0x00000005000b7306 */ /* 0x000ee60000209400 */
[----:B------:R-:W-:-:S05]  /*12c0*/  IMAD R29, R6, R7, R29 ;  /* 0x00000007061d7224 */ /* 0x000fca00078e021d */
[----:B------:R-:W-:Y:S01]  /*12d0*/  SHF.R.S32.HI R21, RZ, 0x1f, R29 ;  /* 0x0000001fff157819 */ /* 0x000fe2000001141d */
[----:B---3--:R-:W3:Y:S01]  /*12e0*/  MUFU.RCP R10, R11 ;  /* 0x0000000b000a7308 */ /* 0x008ee20000001000 */
[----:B-1----:R-:W-:Y:S02]  /*12f0*/  IABS R2, R2 ;  /* 0x0000000200027213 */ /* 0x002fe40000000000 */
[----:B---3--:R-:W-:-:S05]  /*1300*/  IADD3 R10, R10, 0xffffffe, RZ ;  /* 0x0ffffffe0a0a7810 */ /* 0x008fca0007ffe0ff */
[----:B------:R-:W1:Y:S02]  /*1310*/  F2I.FTZ.U32.TRUNC.NTZ R9, R10 ;  /* 0x0000000a00097305 */ /* 0x000e64000021f000 */
[----:B-1----:R-:W-:-:S04]  /*1320*/  IMAD.MOV R4, RZ, RZ, -R9 ;  /* 0x000000ffff047224 */ /* 0x002fc800078e0a09 */
[----:B------:R-:W-:-:S04]  /*1330*/  IMAD R4, R4, R5, RZ ;  /* 0x0000000504047224 */ /* 0x000fc800078e02ff */
[----:B------:R-:W-:-:S04]  /*1340*/  IMAD.HI.U32 R9, R9, R4, R8 ;  /* 0x0000000409097227 */ /* 0x000fc800078e0008 */
[----:B------:R-:W-:-:S04]  /*1350*/  IMAD.MOV.U32 R8, RZ, RZ, R2 ;  /* 0x000000ffff087224 */ /* 0x000fc800078e0002 */
[----:B------:R-:W-:-:S05]  /*1360*/  IMAD.HI.U32 R2, R9, R8, RZ ;  /* 0x0000000809027227 */ /* 0x000fca00078e00ff */
[----:B------:R-:W-:-:S05]  /*1370*/  IADD3 R4, -R2, RZ, RZ ;  /* 0x000000ff02047210 */ /* 0x000fca0007ffe1ff */
[----:B------:R-:W-:-:S05]  /*1380*/  IMAD R4, R5, R4, R8 ;  /* 0x0000000405047224 */ /* 0x000fca00078e0208 */
[----:B------:R-:W-:-:S13]  /*1390*/  ISETP.GT.U32.AND P1, PT, R5, R4, PT ;  /* 0x000000040500720c */ /* 0x000fda0003f24070 */
[----:B------:R-:W-:Y:S02]  /*13a0*/  @!P1 IMAD.IADD R4, R4, 0x1, -R5 ;  /* 0x0000000104049824 */ /* 0x000fe400078e0a05 */
[----:B------:R-:W-:Y:S01]  /*13b0*/  @!P1 VIADD R2, R2, 0x1 ;  /* 0x0000000102029836 */ /* 0x000fe20000000000 */
[----:B------:R-:W-:Y:S02]  /*13c0*/  ISETP.NE.AND P1, PT, R0, RZ, PT ;  /* 0x000000ff0000720c */ /* 0x000fe40003f25270 */
[----:B------:R-:W-:-:S13]  /*13d0*/  ISETP.GE.U32.AND P2, PT, R4, R5, PT ;  /* 0x000000050400720c */ /* 0x000fda0003f46070 */
[----:B------:R-:W-:-:S05]  /*13e0*/  @P2 IADD3 R2, R2, 0x1, RZ ;  /* 0x0000000102022810 */ /* 0x000fca0007ffe0ff */
[----:B------:R-:W-:Y:S01]  /*13f0*/  IMAD.MOV.U32 R16, RZ, RZ, R2 ;  /* 0x000000ffff107224 */ /* 0x000fe200078e0002 */
        /* <DEDUP_REMOVED lines=18> */
[----:B------:R-:W-:Y:S02]  /*1520*/  ULDC.64 UR4, c[0x0][0x238] ;  /* 0x00008e0000047ab9 */ /* 0x000fe40000000a00 */
[----:B------:R-:W-:Y:S01]  /*1530*/  UIMAD UR21, UR21, UR4, URZ ;  /* 0x00000004151572a4 */ /* 0x000fe2000f8e023f */
[----:B------:R-:W-:Y:S01]  /*1540*/  IMAD.WIDE.U32 R2, R29, UR6, R4 ;  /* 0x000000061d027c25 */ /* 0x000fe2000f8e0004 */
[----:B------:R-:W-:Y:S02]  /*1550*/  UIMAD.WIDE.U32 UR24, UR22, UR4, URZ ;  /* 0x00000004161872a5 */ /* 0x000fe4000f8e003f */
[----:B------:R-:W-:Y:S01]  /*1560*/  UIMAD UR5, UR22, UR5, UR21 ;  /* 0x00000005160572a4 */ /* 0x000fe2000f8e0215 */
[----:B------:R-:W-:Y:S01]  /*1570*/  IMAD.MOV.U32 R4, RZ, RZ, R2 ;  /* 0x000000ffff047224 */ /* 0x000fe200078e0002 */
[----:B------:R-:W-:Y:S01]  /*1580*/  IADD3 R5, R3, R0, RZ ;  /* 0x0000000003057210 */ /* 0x000fe20007ffe0ff */
[----:B------:R-:W-:Y:S01]  /*1590*/  IMAD R3, R17, UR8, RZ ;  /* 0x0000000811037c24 */ /* 0x000fe2000f8e02ff */
[----:B------:R-:W-:-:S03]  /*15a0*/  UIADD3 UR22, UR25, UR5, URZ ;  /* 0x0000000519167290 */ /* 0x000fc6000fffe03f */
[C---:B------:R-:W-:Y:S02]  /*15b0*/  IMAD R3, R16.reuse, UR9, R3 ;  /* 0x0000000910037c24 */ /* 0x040fe4000f8e0203 */
[----:B------:R-:W-:-:S05]  /*15c0*/  IMAD.WIDE.U32 R22, R16, UR8, R4 ;  /* 0x0000000810167c25 */ /* 0x000fca000f8e0004 */
[----:B------:R-:W-:Y:S01]  /*15d0*/  IADD3 R2, R23, R3, RZ ;  /* 0x0000000317027210 */ /* 0x000fe20007ffe0ff */
[----:B------:R-:W-:Y:S06]  /*15e0*/  BRA `(.L_x_5382) ;  /* 0x0000000400347947 */ /* 0x000fec0003800000 */
.L_x_5381:
        /* <DEDUP_REMOVED lines=47> */
.L_x_5383:
        /* <DEDUP_REMOVED lines=30> */
.L_x_5382:
[----:B------:R-:W-:Y:S01]  /*1ac0*/  SHF.R.S32.HI R3, RZ, 0x1f, R112 ;  /* 0x0000001fff037819 */ /* 0x000fe20000011470 */
[----:B------:R-:W-:Y:S01]  /*1ad0*/  UISETP.NE.AND UP0, UPT, UR11, -0x1, UPT ;  /* 0xffffffff0b00788c */ /* 0x000fe2000bf05270 */
[----:B------:R-:W1:Y:S01]  /*1ae0*/  S2R R27, SR_CTAID.X ;  /* 0x00000000001b7919 */ /* 0x000e620000002500 */
[----:B------:R-:W-:Y:S01]  /*1af0*/  UIADD3 UR21, -UR16, UR18, URZ ;  /* 0x0000001210157290 */ /* 0x000fe2000fffe13f */
[-C--:B------:R-:W-:Y:S01]  /*1b00*/  LEA.HI R5, R3, R112.reuse, RZ, 0x3 ;  /* 0x0000007003057211 */ /* 0x080fe200078f18ff */
[----:B------:R-:W2:Y:S01]  /*1b10*/  S2UR UR23, SR_CgaCtaId ;  /* 0x00000000001779c3 */ /* 0x000ea20000008800 */
[----:B------:R-:W-:Y:S01]  /*1b20*/  VIADD R206, R145, 0xffffffff ;  /* 0xffffffff91ce7836 */ /* 0x000fe20000000000 */
[----:B------:R-:W-:Y:S01]  /*1b30*/  LEA.HI R114, R3, R112, RZ, 0x5 ;  /* 0x0000007003727211 */ /* 0x000fe200078f28ff */
[----:B------:R-:W-:Y:S01]  /*1b40*/  IMAD.SHL.U32 R215, R112, 0x2, RZ ;  /* 0x0000000270d77824 */ /* 0x000fe200078e00ff */
[----:B------:R-:W-:Y:S01]  /*1b50*/  SHF.R.S32.HI R14, RZ, 0x3, R5 ;  /* 0x00000003ff0e7819 */ /* 0x000fe20000011405 */
[----:B------:R-:W-:Y:S01]  /*1b60*/  UIADD3 UR13, UR17, -UR13, -UR18 ;  /* 0x8000000d110d7290 */ /* 0x000fe2000fffe812 */
[----:B------:R-:W-:Y:S01]  /*1b70*/  LOP3.LUT R5, R5, 0xfffffff8, RZ, 0xc0, !PT ;  /* 0xfffffff805057812 */ /* 0x000fe200078ec0ff */
[----:B------:R-:W-:Y:S01]  /*1b80*/  @UP0 ULDC.64 UR4, c[0x0][0x240] ;  /* 0x0000900000040ab9 */ /* 0x000fe20000000a00 */
[C---:B------:R-:W-:Y:S01]  /*1b90*/  ISETP.GE.AND P1, PT, R14.reuse, UR21, PT ;  /* 0x000000150e007c0c */ /* 0x040fe2000bf26270 */
[----:B------:R-:W-:Y:S01]  /*1ba0*/  VIADD R19, R14, 0x10 ;  /* 0x000000100e137836 */ /* 0x000fe20000000000 */
[----:B------:R-:W-:Y:S01]  /*1bb0*/  @UP0 UIMAD.WIDE.U32 UR26, UR11, UR4, URZ ;  /* 0x000000040b1a02a5 */ /* 0x000fe2000f8e003f */
[----:B------:R-:W-:Y:S01]  /*1bc0*/  IMAD.IADD R0, R112, 0x1, -R5 ;  /* 0x0000000170007824 */ /* 0x000fe200078e0a05 */
[----:B------:R-:W-:Y:S01]  /*1bd0*/  @!UP0 USHF.R.S32.HI UR9, URZ, 0x1f, UR19 ;  /* 0x0000001f3f098899 */ /* 0x000fe20008011413 */
[----:B------:R-:W-:Y:S01]  /*1be0*/  IMAD.SHL.U32 R31, R14, 0x40, RZ ;  /* 0x000000400e1f7824 */ /* 0x000fe200078e00ff */
[----:B------:R-:W-:Y:S01]  /*1bf0*/  ISETP.GE.AND P0, PT, R19, UR21, PT ;  /* 0x0000001513007c0c */ /* 0x000fe2000bf06270 */
[----:B------:R-:W-:Y:S01]  /*1c00*/  @UP0 UIMAD UR8, UR11, UR5, UR27 ;  /* 0x000000050b0802a4 */ /* 0x000fe2000f8e021b */
[----:B------:R-:W-:Y:S01]  /*1c10*/  IMAD.SHL.U32 R20, R0, 0x8, RZ ;  /* 0x0000000800147824 */ /* 0x000fe200078e00ff */
[----:B------:R-:W-:Y:S01]  /*1c20*/  SHF.R.S32.HI R15, RZ, 0x1f, R14 ;  /* 0x0000001fff0f7819 */ /* 0x000fe2000001140e */
[----:B------:R-:W-:Y:S01]  /*1c30*/  @!UP0 ULDC.64 UR4, c[0x0][0x228] ;  /* 0x00008a0000048ab9 */ /* 0x000fe20000000a00 */
[----:B------:R-:W-:Y:S01]  /*1c40*/  LOP3.LUT R31, R31, 0x1c0, RZ, 0xc0, !PT ;  /* 0x000001c01f1f7812 */ /* 0x000fe200078ec0ff */
[----:B------:R-:W-:Y:S01]  /*1c50*/  @!UP0 UIMAD UR9, UR9, UR4, URZ ;  /* 0x00000004090982a4 */ /* 0x000fe2000f8e023f */
[----:B------:R-:W3:Y:S01]  /*1c60*/  @!P1 LDC.64 R4, c[0x0][0x240] ;  /* 0x00009000ff049b82 */ /* 0x000ee20000000a00 */
[----:B------:R-:W-:Y:S01]  /*1c70*/  @!UP0 UIMAD.WIDE.U32 UR28, UR19, UR4, URZ ;  /* 0x00000004131c82a5 */ /* 0x000fe2000f8e003f */
[----:B------:R-:W-:Y:S01]  /*1c80*/  SHF.R.S32.HI R23, RZ, 0x1f, R20 ;  /* 0x0000001fff177819 */ /* 0x000fe20000011414 */
[----:B------:R-:W-:Y:S01]  /*1c90*/  @!UP0 UIMAD UR19, UR19, UR5, UR9 ;  /* 0x00000005131382a4 */ /* 0x000fe2000f8e0209 */
[----:B------:R-:W-:Y:S01]  /*1ca0*/  VIADD R18, R14, 0x20 ;  /* 0x000000200e127836 */ /* 0x000fe20000000000 */
[----:B------:R-:W-:Y:S01]  /*1cb0*/  USHF.R.S32.HI UR9, URZ, 0x1f, UR20 ;  /* 0x0000001f3f097899 */ /* 0x000fe20008011414 */
[----:B------:R-:W4:Y:S01]  /*1cc0*/  @!P0 S2R R30, SR_CgaCtaId ;  /* 0x00000000001e8919 */ /* 0x000f220000008800 */
[----:B------:R-:W-:Y:S01]  /*1cd0*/  @!UP0 UIADD3 UR8, UR29, UR19, URZ ;  /* 0x000000131d088290 */ /* 0x000fe2000fffe03f */
[----:B------:R-:W5:Y:S01]  /*1ce0*/  @!P1 LDC.64 R6, c[0x0][0x210] ;  /* 0x00008400ff069b82 */ /* 0x000f620000000a00 */
[----:B------:R-:W-:Y:S01]  /*1cf0*/  @!UP0 UMOV UR26, UR28 ;  /* 0x0000001c001a8c82 */ /* 0x000fe20008000000 */
[----:B------:R-:W-:Y:S01]  /*1d00*/  ULDC.64 UR4, c[0x0][0x258] ;  /* 0x0000960000047ab9 */ /* 0x000fe20000000a00 */
[----:B------:R-:W-:Y:S01]  /*1d10*/  IADD3 R8, P2, R20, UR26, RZ ;  /* 0x0000001a14087c10 */ /* 0x000fe2000ff5e0ff */
[----:B------:R-:W-:Y:S01]  /*1d20*/  IMAD.U32 R24, RZ, RZ, UR4 ;  /* 0x00000004ff187e24 */ /* 0x000fe2000f8e00ff */
[----:B------:R-:W-:Y:S01]  /*1d30*/  UIMAD UR9, UR9, UR4, URZ ;  /* 0x00000004090972a4 */ /* 0x000fe2000f8e023f */
[----:B-1----:R-:W-:Y:S01]  /*1d40*/  IMAD.WIDE R26, R27, 0x40, R14 ;  /* 0x000000401b1a7825 */ /* 0x002fe200078e020e */
[----:B------:R-:W-:Y:S01]  /*1d50*/  IADD3.X R9, R23, UR8, RZ, P2, !PT ;  /* 0x0000000817097c10 */ /* 0x000fe200097fe4ff */
[----:B------:R-:W1:Y:S01]  /*1d60*/  @!P0 LDC.64 R12, c[0x0][0x240] ;  /* 0x00009000ff0c8b82 */ /* 0x000e620000000a00 */
[----:B------:R-:W-:Y:S01]  /*1d70*/  ISETP.GE.AND P5, PT, R18, UR21, PT ;  /* 0x0000001512007c0c */ /* 0x000fe2000bfa6270 */
[----:B------:R-:W-:Y:S01]  /*1d80*/  UIMAD UR5, UR20, UR5, UR9 ;  /* 0x00000005140572a4 */ /* 0x000fe2000f8e0209 */
[----:B------:R-:W-:Y:S01]  /*1d90*/  @!P0 IADD3 R28, P4, R26, 0x10, RZ ;  /* 0x000000101a1c8810 */ /* 0x000fe20007f9e0ff */
[----:B------:R-:W-:Y:S01]  /*1da0*/  IMAD.WIDE.U32 R24, R24, UR20, R8 ;  /* 0x0000001418187c25 */ /* 0x000fe2000f8e0008 */
[----:B------:R-:W-:Y:S01]  /*1db0*/  LOP3.LUT R8, R31, 0x38, R20, 0xf8, !PT ;  /* 0x000000381f087812 */ /* 0x000fe200078ef814 */
[----:B------:R-:W-:Y:S01]  /*1dc0*/  UMOV UR4, 0x400 ;  /* 0x0000040000047882 */ /* 0x000fe20000000000 */
[----:B------:R-:W-:Y:S01]  /*1dd0*/  SHF.R.U32.HI R31, RZ, 0x3, R31 ;  /* 0x00000003ff1f7819 */ /* 0x000fe2000001161f */
[----:B------:R-:W-:Y:S01]  /*1de0*/  VIADD R25, R25, UR5 ;  /* 0x0000000519197c36 */ /* 0x000fe20008000000 */
[----:B------:R-:W-:Y:S01]  /*1df0*/  @!P0 MOV R9, 0x400 ;  /* 0x0000040000098802 */ /* 0x000fe20000000f00 */
[----:B--2---:R-:W-:Y:S01]  /*1e00*/  ULEA UR4, UR23, UR4, 0x18 ;  /* 0x0000000417047291 */ /* 0x004fe2000f8ec03f */
[----:B------:R-:W-:Y:S01]  /*1e10*/  LOP3.LUT R31, R8, R31, RZ, 0x3c, !PT ;  /* 0x0000001f081f7212 */ /* 0x000fe200078e3cff */
[-C--:B---3--:R-:W-:Y:S01]  /*1e20*/  @!P1 IMAD R8, R27, R4.reuse, RZ ;  /* 0x000000041b089224 */ /* 0x088fe200078e02ff */
[----:B------:R-:W-:Y:S01]  /*1e30*/  USHF.L.U32 UR5, UR7, 0x5, URZ ;  /* 0x0000000507057899 */ /* 0x000fe2000800063f */
[C---:B------:R-:W-:Y:S01]  /*1e40*/  @!P1 IMAD.WIDE.U32 R36, R26.reuse, R4, R24 ;  /* 0x000000041a249225 */ /* 0x040fe200078e0018 */
[----:B------:R-:W2:Y:S01]  /*1e50*/  @!P5 LDC.64 R10, c[0x0][0x240] ;  /* 0x00009000ff0adb82 */ /* 0x000ea20000000a00 */
[----:B------:R-:W-:Y:S01]  /*1e60*/  ULDC.64 UR8, c[0x0][0x268] ;  /* 0x00009a0000087ab9 */ /* 0x000fe20000000a00 */
[----:B------:R-:W-:Y:S01]  /*1e70*/  SHF.R.S32.HI R113, RZ, 0x5, R114 ;  /* 0x00000005ff717819 */ /* 0x000fe20000011472 */
[----:B------:R-:W-:Y:S01]  /*1e80*/  @!P1 IMAD R5, R26, R5, R8 ;  /* 0x000000051a059224 */ /* 0x000fe200078e0208 */
[----:B------:R-:W-:Y:S01]  /*1e90*/  LEA.HI R8, R3, R112, RZ, 0x6 ;  /* 0x0000007003087211 */ /* 0x000fe200078f30ff */
[----:B------:R-:W-:Y:S01]  /*1ea0*/  IMAD.U32 R210, RZ, RZ, UR17 ;  /* 0x00000011ffd27e24 */ /* 0x000fe2000f8e00ff */
[----:B-----5:R-:W-:Y:S01]  /*1eb0*/  @!P1 LEA R34, P6, R36, R6, 0x1 ;  /* 0x0000000624229211 */ /* 0x020fe200078c08ff */
[----:B------:R-:W-:Y:S01]  /*1ec0*/  @!P1 IMAD.IADD R32, R37, 0x1, R5 ;  /* 0x0000000125209824 */ /* 0x000fe200078e0205 */
[----:B----4-:R-:W-:Y:S01]  /*1ed0*/  @!P0 LEA R30, R30, R9, 0x18 ;  /* 0x000000091e1e8211 */ /* 0x010fe200078ec0ff */
[----:B------:R-:W-:Y:S01]  /*1ee0*/  IMAD.SHL.U32 R4, R8, 0x8, RZ ;  /* 0x0000000808047824 */ /* 0x000fe200078e00ff */
[----:B------:R-:W3:Y:S01]  /*1ef0*/  LDC.64 R134, c[0x0][0x250] ;  /* 0x00009400ff867b82 */ /* 0x000ee20000000a00 */
[----:B------:R-:W-:Y:S01]  /*1f00*/  @!P0 IMAD.MOV.U32 R37, RZ, RZ, R25 ;  /* 0x000000ffff258224 */ /* 0x000fe200078e0019 */
[----:B------:R-:W-:Y:S01]  /*1f10*/  @!P1 LEA.HI.X R35, R36, R7, R32, 0x1, P6 ;  /* 0x0000000724239211 */ /* 0x000fe200030f0c20 */
[----:B------:R-:W-:Y:S01]  /*1f20*/  @!P0 IMAD.MOV.U32 R36, RZ, RZ, R24 ;  /* 0x000000ffff248224 */ /* 0x000fe200078e0018 */
[----:B------:R-:W-:Y:S01]  /*1f30*/  LOP3.LUT R5, R31, 0xfffffe00, R4, 0xf8, !PT ;  /* 0xfffffe001f057812 */ /* 0x000fe200078ef804 */
[----:B------:R-:W-:Y:S01]  /*1f40*/  @!P0 IMAD.X R31, RZ, RZ, R27, P4 ;  /* 0x000000ffff1f8224 */ /* 0x000fe200020e061b */
[----:B------:R-:W-:Y:S01]  /*1f50*/  @!P5 IADD3 R4, P2, R26, 0x20, RZ ;  /* 0x000000201a04d810 */ /* 0x000fe20007f5e0ff */
[----:B-1----:R-:W-:Y:S01]  /*1f60*/  @!P0 IMAD.WIDE.U32 R36, R28, R12, R36 ;  /* 0x0000000c1c248225 */ /* 0x002fe200078e0024 */
[----:B------:R-:W1:Y:S01]  /*1f70*/  @!P0 LDC.64 R8, c[0x0][0x210] ;  /* 0x00008400ff088b82 */ /* 0x000e620000000a00 */
[----:B------:R-:W-:-:S02]  /*1f80*/  LEA R207, R5, UR4, 0x1 ;  /* 0x0000000405cf7c11 */ /* 0x000fc4000f8e08ff */
[----:B------:R-:W-:Y:S01]  /*1f90*/  @!P0 IMAD R32, R31, R12, RZ ;  /* 0x0000000c1f208224 */ /* 0x000fe200078e02ff */
[----:B------:R-:W-:Y:S01]  /*1fa0*/  LEA R212, R113, UR16, 0x4 ;  /* 0x0000001071d47c11 */ /* 0x000fe2000f8e20ff */
[----:B------:R-:W-:Y:S01]  /*1fb0*/  @!P5 IMAD.X R33, RZ, RZ, R27, P2 ;  /* 0x000000ffff21d224 */ /* 0x000fe200010e061b */
[----:B------:R-:W-:Y:S01]  /*1fc0*/  @!PT LDS RZ, [RZ] ;  /* 0x00000000fffff984 */ /* 0x000fe20000000800 */
[----:B------:R-:W-:Y:S01]  /*1fd0*/  @!PT LDS RZ, [RZ] ;  /* 0x00000000fffff984 */ /* 0x000fe20000000800 */
[----:B------:R-:W-:Y:S01]  /*1fe0*/  @!PT LDS RZ, [RZ] ;  /* 0x00000000fffff984 */ /* 0x000fe20000000800 */
[----:B------:R-:W-:Y:S01]  /*1ff0*/  @!P1 LDGSTS.E.BYPASS.LTC128B.128 [R207], desc[UR14][R34.64] ;  /* 0x0000000022cf9fae */ /* 0x000fe2000b901d4e */
[----:B------:R-:W-:Y:S01]  /*2000*/  @!P0 IMAD R13, R28, R13, R32 ;  /* 0x0000000d1c0d8224 */ /* 0x000fe200078e0220 */
[----:B------:R-:W4:Y:S01]  /*2010*/  @!P5 LDC.64 R6, c[0x0][0x210] ;  /* 0x00008400ff06db82 */ /* 0x000f220000000a00 */
[----:B------:R-:W-:Y:S01]  /*2020*/  VIADD R12, R14, 0x30 ;  /* 0x000000300e0c7836 */ /* 0x000fe20000000000 */
[----:B------:R-:W-:Y:S01]  /*2030*/  @!P1 LDGSTS.E.BYPASS.LTC128B.128 [R207+0x2000], desc[UR14][R34.64+0x80] ;  /* 0x0200008022cf9fae */ /* 0x000fe2000b901d4e */
[----:B--2---:R-:W-:Y:S01]  /*2040*/  @!P5 IMAD R31, R33, R10, RZ ;  /* 0x0000000a211fd224 */ /* 0x004fe200078e02ff */
[----:B------:R-:W-:Y:S01]  /*2050*/  LOP3.LUT R215, R215, 0x6, RZ, 0xc0, !PT ;  /* 0x00000006d7d77812 */ /* 0x000fe200078ec0ff */
[----:B------:R-:W-:Y:S01]  /*2060*/  @!P0 IMAD.IADD R32, R37, 0x1, R13 ;  /* 0x0000000125208824 */ /* 0x000fe200078e020d */
[----:B------:R2:W-:Y:S01]  /*2070*/  @!P1 LDGSTS.E.BYPASS.LTC128B.128 [R207+0x4000], desc[UR14][R34.64+0x100] ;  /* 0x0400010022cf9fae */ /* 0x0005e2000b901d4e */
[----:B------:R-:W-:Y:S01]  /*2080*/  @!P5 IMAD R11, R4, R11, R31 ;  /* 0x0000000b040bd224 */ /* 0x000fe200078e021f */
[----:B------:R-:W-:Y:S01]  /*2090*/  ISETP.GE.AND P6, PT, R12, UR21, PT ;  /* 0x000000150c007c0c */ /* 0x000fe2000bfc6270 */
[----:B------:R-:W-:Y:S01]  /*20a0*/  UIADD3 UR16, UR17, 0x1, -UR18 ;  /* 0x0000000111107890 */ /* 0x000fe2000fffe812 */
[----:B------:R-:W5:Y:S03]  /*20b0*/  @!P5 S2R R28, SR_CgaCtaId ;  /* 0x00000000001cd919 */ /* 0x000f660000008800 */
[----:B------:R-:W-:Y:S01]  /*20c0*/  UIADD3 UR16, UR16, UR12, URZ ;  /* 0x0000000c10107290 */ /* 0x000fe2000fffe03f */
[----:B-1----:R-:W-:Y:S01]  /*20d0*/  @!P0 LEA R38, P1, R36, R8, 0x1 ;  /* 0x0000000824268211 */ /* 0x002fe200078208ff */
[----:B------:R-:W-:-:S03]  /*20e0*/  @!P0 IMAD R8, R5, 0x2, R30 ;  /* 0x0000000205088824 */ /* 0x000fc600078e021e */
[----:B------:R-:W-:Y:S02]  /*20f0*/  @!P0 LEA.HI.X R39, R36, R9, R32, 0x1, P1 ;  /* 0x0000000924278211 */ /* 0x000fe400008f0c20 */
[----:B------:R-:W-:-:S03]  /*2100*/  IADD3 R32, P2, R20, R22, RZ ;  /* 0x0000001614207210 */ /* 0x000fc60007f5e0ff */
[----:B------:R-:W-:Y:S02]  /*2110*/  @!P0 LDGSTS.E.BYPASS.LTC128B.128 [R8+0x800], desc[UR14][R38.64] ;  /* 0x0080000026088fae */ /* 0x000fe4000b901d4e */
[----:B------:R-:W-:Y:S02]  /*2120*/  IMAD.X R33, R23, 0x1, R2, P2 ;  /* 0x0000000117217824 */ /* 0x000fe400010e0602 */
[----:B------:R-:W-:Y:S01]  /*2130*/  @!P0 LDGSTS.E.BYPASS.LTC128B.128 [R8+0x2800], desc[UR14][R38.64+0x80] ;  /* 0x0280008026088fae */ /* 0x000fe2000b901d4e */
[----:B------:R-:W-:-:S03]  /*2140*/  IMAD.WIDE.U32 R32, R14, UR6, R32 ;  /* 0x000000060e207c25 */ /* 0x000fc6000f8e0020 */
[----:B------:R1:W-:Y:S01]  /*2150*/  @!P0 LDGSTS.E.BYPASS.LTC128B.128 [R8+0x4800], desc[UR14][R38.64+0x100] ;  /* 0x0480010026088fae */ /* 0x0003e2000b901d4e */
[----:B------:R-:W-:Y:S01]  /*2160*/  IADD3 R146, P0, R14, R29, RZ ;  /* 0x0000001d0e927210 */ /* 0x000fe20007f1e0ff */
[----:B--2---:R-:W-:Y:S02]  /*2170*/  @!P5 IMAD.MOV.U32 R34, RZ, RZ, R24 ;  /* 0x000000ffff22d224 */ /* 0x004fe400078e0018 */
[----:B------:R-:W-:Y:S02]  /*2180*/  @!P5 IMAD.MOV.U32 R35, RZ, RZ, R25 ;  /* 0x000000ffff23d224 */ /* 0x000fe400078e0019 */
[----:B------:R-:W-:Y:S01]  /*2190*/  IMAD.X R21, R15, 0x1, R21, P0 ;  /* 0x000000010f157824 */ /* 0x000fe200000e0615 */
[----:B------:R-:W-:Y:S01]  /*21a0*/  IADD3 R22, P0, R20, UR24, RZ ;  /* 0x0000001814167c10 */ /* 0x000fe2000ff1e0ff */
[----:B------:R-:W-:Y:S01]  /*21b0*/  @!P5 IMAD.WIDE.U32 R34, R4, R10, R34 ;  /* 0x0000000a0422d225 */ /* 0x000fe200078e0022 */
[----:B------:R-:W2:Y:S02]  /*21c0*/  @!P6 S2R R20, SR_CgaCtaId ;  /* 0x000000000014e919 */ /* 0x000ea40000008800 */
[----:B------:R-:W-:Y:S01]  /*21d0*/  IADD3.X R23, R23, UR22, RZ, P0, !PT ;  /* 0x0000001617177c10 */ /* 0x000fe200087fe4ff */
[----:B------:R-:W-:Y:S01]  /*21e0*/  IMAD.SHL.U32 R4, R206, 0x40, RZ ;  /* 0x00000040ce047824 */ /* 0x000fe200078e00ff */
[----:B----4-:R-:W-:Y:S01]  /*21f0*/  @!P5 LEA R30, P1, R34, R6, 0x1 ;  /* 0x00000006221ed211 */ /* 0x010fe200078208ff */
[----:B------:R-:W-:Y:S01]  /*2200*/  @!P5 IMAD.IADD R10, R35, 0x1, R11 ;  /* 0x00000001230ad824 */ /* 0x000fe200078e020b */
[----:B------:R-:W-:Y:S01]  /*2210*/  @!P6 IADD3 R2, P0, R26, 0x30, RZ ;  /* 0x000000301a02e810 */ /* 0x000fe20007f1e0ff */
[----:B------:R-:W-:Y:S01]  /*2220*/  @!P6 IMAD.MOV.U32 R35, RZ, RZ, R25 ;  /* 0x000000ffff23e224 */ /* 0x000fe200078e0019 */
[----:B------:R-:W-:Y:S01]  /*2230*/  IADD3 R13, -R4, UR17, RZ ;  /* 0x00000011040d7c10 */ /* 0x000fe2000fffe1ff */
[----:B------:R-:W-:Y:S01]  /*2240*/  IMAD.MOV.U32 R133, RZ, RZ, R32 ;  /* 0x000000ffff857224 */ /* 0x000fe200078e0020 */
[----:B------:R-:W-:Y:S01]  /*2250*/  @!P5 LEA.HI.X R31, R34, R7, R10, 0x1, P1 ;  /* 0x00000007221fd211 */ /* 0x000fe200008f0c0a */
[----:B------:R-:W-:Y:S01]  /*2260*/  @!P6 IMAD.X R27, RZ, RZ, R27, P0 ;  /* 0x000000ffff1be224 */ /* 0x000fe200000e061b */
[-C--:B------:R-:W-:Y:S01]  /*2270*/  ISETP.GE.AND P1, PT, R14, R13.reuse, PT ;  /* 0x0000000d0e00720c */ /* 0x080fe20003f26270 */
[----:B------:R-:W4:Y:S01]  /*2280*/  @!P6 LDC.64 R10, c[0x0][0x240] ;  /* 0x00009000ff0aeb82 */ /* 0x000f220000000a00 */
[-C--:B------:R-:W-:Y:S01]  /*2290*/  ISETP.GE.AND P4, PT, R19, R13.reuse, PT ;  /* 0x0000000d1300720c */ /* 0x080fe20003f86270 */
[----:B------:R-:W-:Y:S01]  /*22a0*/  @!P6 IMAD.MOV.U32 R34, RZ, RZ, R24 ;  /* 0x000000ffff22e224 */ /* 0x000fe200078e0018 */
[-C--:B------:R-:W-:Y:S01]  /*22b0*/  ISETP.GE.AND P2, PT, R18, R13.reuse, PT ;  /* 0x0000000d1200720c */ /* 0x080fe20003f46270 */
[----:B------:R-:W-:Y:S01]  /*22c0*/  UIMAD.WIDE.U32 UR22, UR6, 0x20, URZ ;  /* 0x00000020061678a5 */ /* 0x000fe2000f8e003f */
[----:B------:R-:W-:Y:S01]  /*22d0*/  @!P5 MOV R7, 0x400 ;  /* 0x000004000007d802 */ /* 0x000fe20000000f00 */
[----:B------:R-:W-:Y:S01]  /*22e0*/  IMAD.WIDE.U32 R22, R16, UR8, R22 ;  /* 0x0000000810167c25 */ /* 0x000fe2000f8e0016 */
[----:B------:R-:W-:Y:S01]  /*22f0*/  ISETP.GE.AND P0, PT, R12, R13, PT ;  /* 0x0000000d0c00720c */ /* 0x000fe20003f06270 */
[----:B-1----:R-:W1:Y:S01]  /*2300*/  @!P6 LDC.64 R8, c[0x0][0x210] ;  /* 0x00008400ff08eb82 */ /* 0x002e620000000a00 */
[----:B-----5:R-:W-:Y:S01]  /*2310*/  @!P5 LEA R28, R28, R7, 0x18 ;  /* 0x000000071c1cd211 */ /* 0x020fe200078ec0ff */
[----:B---3--:R-:W-:-:S02]  /*2320*/  IMAD R21, R21, R134, RZ ;  /* 0x0000008615157224 */ /* 0x008fc400078e02ff */
[----:B------:R-:W3:Y:S02]  /*2330*/  @!P1 S2R R26, SR_CgaCtaId ;  /* 0x00000000001a9919 */ /* 0x000ee40000008800 */
[----:B------:R-:W-:Y:S02]  /*2340*/  @!P5 IMAD R29, R5, 0x2, R28 ;  /* 0x00000002051dd824 */ /* 0x000fe400078e021c */
[----:B------:R-:W5:Y:S01]  /*2350*/  @!P1 LDC.64 R6, c[0x0][0x218] ;  /* 0x00008600ff069b82 */ /* 0x000f620000000a00 */
[----:B------:R-:W5:Y:S01]  /*2360*/  @!P4 S2R R25, SR_CgaCtaId ;  /* 0x000000000019c919 */ /* 0x000f620000008800 */
[----:B------:R-:W-:Y:S02]  /*2370*/  IMAD.U32 R28, RZ, RZ, UR6 ;  /* 0x00000006ff1c7e24 */ /* 0x000fe4000f8e00ff */
[----:B------:R-:W-:Y:S01]  /*2380*/  VOTEU.ALL UP0, P0 ;  /* 0x00000000003f7886 */ /* 0x000fe20000000000 */
[----:B------:R-:W5:Y:S01]  /*2390*/  @!P2 S2R R24, SR_CgaCtaId ;  /* 0x000000000018a919 */ /* 0x000f620000008800 */
[-C--:B----4-:R-:W-:Y:S01]  /*23a0*/  @!P6 IMAD R27, R27, R10.reuse, RZ ;  /* 0x0000000a1b1be224 */ /* 0x090fe200078e02ff */
[----:B------:R-:W-:Y:S01]  /*23b0*/  @!P5 LDGSTS.E.BYPASS.LTC128B.128 [R29+0x1000], desc[UR14][R30.64] ;  /* 0x010000001e1ddfae */ /* 0x000fe2000b901d4e */
[----:B------:R-:W-:-:S03]  /*23c0*/  @!P6 IMAD.WIDE.U32 R34, R2, R10, R34 ;  /* 0x0000000a0222e225 */ /* 0x000fc600078e0022 */
[----:B------:R-:W-:Y:S01]  /*23d0*/  @!P5 LDGSTS.E.BYPASS.LTC128B.128 [R29+0x3000], desc[UR14][R30.64+0x80] ;  /* 0x030000801e1ddfae */ /* 0x000fe2000b901d4e */
[----:B------:R-:W-:Y:S02]  /*23e0*/  @!P6 IMAD R11, R2, R11, R27 ;  /* 0x0000000b020be224 */ /* 0x000fe400078e021b */
[----:B------:R-:W-:Y:S01]  /*23f0*/  IMAD R27, R15, UR6, RZ ;  /* 0x000000060f1b7c24 */ /* 0x000fe2000f8e02ff */
[----:B------:R-:W-:Y:S01]  /*2400*/  @!P6 MOV R15, 0x400 ;  /* 0x00000400000fe802 */ /* 0x000fe20000000f00 */
[----:B------:R-:W-:Y:S01]  /*2410*/  @!P6 IMAD.IADD R2, R35, 0x1, R11 ;  /* 0x000000012302e824 */ /* 0x000fe200078e020b */
[----:B------:R-:W-:Y:S01]  /*2420*/  @!P1 MOV R11, 0x400 ;  /* 0x00000400000b9802 */ /* 0x000fe20000000f00 */
[----:B------:R4:W-:Y:S01]  /*2430*/  @!P5 LDGSTS.E.BYPASS.LTC128B.128 [R29+0x5000], desc[UR14][R30.64+0x100] ;  /* 0x050001001e1ddfae */ /* 0x0009e2000b901d4e */
[----:B--2---:R-:W-:Y:S01]  /*2440*/  @!P6 LEA R20, R20, R15, 0x18 ;  /* 0x0000000f1414e211 */ /* 0x004fe200078ec0ff */
[----:B------:R-:W-:Y:S01]  /*2450*/  IMAD R27, R14, UR7, R27 ;  /* 0x000000070e1b7c24 */ /* 0x000fe2000f8e021b */
[C---:B-1----:R-:W-:Y:S01]  /*2460*/  @!P6 LEA R8, P5, R34.reuse, R8, 0x1 ;  /* 0x000000082208e211 */ /* 0x042fe200078a08ff */
[----:B------:R-:W1:Y:S03]  /*2470*/  @!P0 S2R R15, SR_CgaCtaId ;  /* 0x00000000000f8919 */ /* 0x000e660000008800 */
[----:B------:R-:W-:Y:S01]  /*2480*/  @!P6 LEA.HI.X R9, R34, R9, R2, 0x1, P5 ;  /* 0x000000092209e211 */ /* 0x000fe200028f0c02 */
[----:B------:R-:W-:Y:S01]  /*2490*/  IMAD.IADD R2, R33, 0x1, R27 ;  /* 0x0000000121027824 */ /* 0x000fe200078e021b */
[----:B---3--:R-:W-:-:S02]  /*24a0*/  @!P1 LEA R26, R26, R11, 0x18 ;  /* 0x0000000b1a1a9211 */ /* 0x008fc400078ec0ff */
[----:B------:R-:W2:Y:S01]  /*24b0*/  @!P4 LDC.64 R10, c[0x0][0x218] ;  /* 0x00008600ff0acb82 */ /* 0x000ea20000000a00 */
[----:B-----5:R-:W-:Y:S02]  /*24c0*/  @!P1 LEA R6, P5, R133, R6, 0x1 ;  /* 0x0000000685069211 */ /* 0x020fe400078a08ff */
[----:B------:R-:W-:Y:S02]  /*24d0*/  @!P1 IMAD R27, R5, 0x2, R26 ;  /* 0x00000002051b9824 */ /* 0x000fe400078e021a */
[----:B------:R-:W-:Y:S01]  /*24e0*/  @!P1 LEA.HI.X R7, R133, R7, R2, 0x1, P5 ;  /* 0x0000000785079211 */ /* 0x000fe200028f0c02 */
[----:B------:R-:W-:Y:S01]  /*24f0*/  IMAD.U32 R26, RZ, RZ, UR6 ;  /* 0x00000006ff1a7e24 */ /* 0x000fe2000f8e00ff */
[----:B------:R-:W-:Y:S01]  /*2500*/  ISETP.GE.AND P5, PT, R18, R13, PT ;  /* 0x0000000d1200720c */ /* 0x000fe20003fa6270 */
[----:B----4-:R-:W-:Y:S01]  /*2510*/  @!P6 IMAD R29, R5, 0x2, R20 ;  /* 0x00000002051de824 */ /* 0x010fe200078e0214 */
[----:B------:R-:W-:-:S04]  /*2520*/  @!P4 MOV R20, 0x400 ;  /* 0x000004000014c802 */ /* 0x000fc80000000f00 */
[----:B------:R-:W-:Y:S01]  /*2530*/  @!P6 LDGSTS.E.BYPASS.LTC128B.128 [R29+0x1800], desc[UR14][R8.64] ;  /* 0x01800000081defae */ /* 0x000fe2000b901d4e */
[----:B------:R-:W-:Y:S01]  /*2540*/  @!P4 LEA R18, R25, R20, 0x18 ;  /* 0x000000141912c211 */ /* 0x000fe200078ec0ff */
[----:B------:R-:W-:Y:S01]  /*2550*/  IMAD.U32 R25, RZ, RZ, UR7 ;  /* 0x00000007ff197e24 */ /* 0x000fe2000f8e00ff */
[----:B------:R-:W-:Y:S01]  /*2560*/  @!P0 MOV R20, 0x400 ;  /* 0x0000040000148802 */ /* 0x000fe20000000f00 */
[----:B------:R-:W-:Y:S03]  /*2570*/  @!P6 LDGSTS.E.BYPASS.LTC128B.128 [R29+0x3800], desc[UR14][R8.64+0x80] ;  /* 0x03800080081defae */ /* 0x000fe6000b901d4e */
[----:B-1----:R-:W-:Y:S01]  /*2580*/  @!P0 LEA R20, R15, R20, 0x18 ;  /* 0x000000140f148211 */ /* 0x002fe200078ec0ff */
[----:B------:R1:W-:Y:S01]  /*2590*/  @!P6 LDGSTS.E.BYPASS.LTC128B.128 [R29+0x5800], desc[UR14][R8.64+0x100] ;  /* 0x05800100081defae */ /* 0x0003e2000b901d4e */
[----:B------:R-:W-:Y:S01]  /*25a0*/  ISETP.GE.AND P6, PT, R19, R13, PT ;  /* 0x0000000d1300720c */ /* 0x000fe20003fc6270 */
[----:B------:R-:W-:Y:S01]  /*25b0*/  IMAD R15, R17, UR8, RZ ;  /* 0x00000008110f7c24 */ /* 0x000fe2000f8e02ff */
[----:B------:R-:W-:Y:S01]  /*25c0*/  @!P2 MOV R19, 0x400 ;  /* 0x000004000013a802 */ /* 0x000fe20000000f00 */
[----:B------:R-:W-:Y:S01]  /*25d0*/  @!P1 LDGSTS.E.BYPASS.LTC128B.128 [R27+0x6000], desc[UR14][R6.64] ;  /* 0x06000000061b9fae */ /* 0x000fe2000b901d4e */
[----:B------:R-:W-:Y:S01]  /*25e0*/  IMAD.U32 R17, RZ, RZ, UR5 ;  /* 0x00000005ff117e24 */ /* 0x000fe2000f8e00ff */
[----:B------:R-:W-:Y:S01]  /*25f0*/  @!UP0 UIMAD UR5, UR7, 0x30, URZ ;  /* 0x00000030070588a4 */ /* 0x000fe2000f8e023f */
[----:B------:R-:W-:Y:S01]  /*2600*/  @!P2 LEA R24, R24, R19, 0x18 ;  /* 0x000000131818a211 */ /* 0x000fe200078ec0ff */
[----:B------:R-:W-:Y:S01]  /*2610*/  @!P1 LDGSTS.E.BYPASS.LTC128B.128 [R27+0x8000], desc[UR14][R6.64+0x80] ;  /* 0x08000080061b9fae */ /* 0x000fe2000b901d4e */
[----:B------:R-:W-:Y:S01]  /*2620*/  IMAD R15, R16, UR9, R15 ;  /* 0x00000009100f7c24 */ /* 0x000fe2000f8e020f */
[----:B------:R-:W-:Y:S01]  /*2630*/  ULDC.64 UR8, c[0x0][0x220] ;  /* 0x0000880000087ab9 */ /* 0x000fe20000000a00 */
[----:B------:R-:W-:Y:S01]  /*2640*/  IMAD.U32 R16, RZ, RZ, UR6 ;  /* 0x00000006ff107e24 */ /* 0x000fe2000f8e00ff */
[----:B------:R3:W-:Y:S01]  /*2650*/  @!P1 LDGSTS.E.BYPASS.LTC128B.128 [R27+0xa000], desc[UR14][R6.64+0x100] ;  /* 0x0a000100061b9fae */ /* 0x0007e2000b901d4e */
[----:B------:R-:W-:Y:S01]  /*2660*/  @!P4 LEA R19, P1, R28, R133, 0x4 ;  /* 0x000000851c13c211 */ /* 0x000fe200078220ff */
[----:B------:R-:W-:-:S02]  /*2670*/  @!P0 IMAD.MOV.U32 R28, RZ, RZ, R133 ;  /* 0x000000ffff1c8224 */ /* 0x000fc400078e0085 */
[----:B------:R-:W-:Y:S01]  /*2680*/  IMAD.IADD R23, R23, 0x1, R15 ;  /* 0x0000000117177824 */ /* 0x000fe200078e020f */
[----:B------:R-:W-:Y:S01]  /*2690*/  @!P4 LEA.HI.X R26, R26, R2, R25, 0x4, P1 ;  /* 0x000000021a1ac211 */ /* 0x000fe200008f2419 */
[----:B------:R-:W-:Y:S01]  /*26a0*/  @!P0 IMAD R15, R5, 0x2, R20 ;  /* 0x00000002050f8824 */ /* 0x000fe200078e0214 */
[----:B--2---:R-:W-:-:S04]  /*26b0*/  @!P4 LEA R10, P1, R19, R10, 0x1 ;  /* 0x0000000a130ac211 */ /* 0x004fc800078208ff */
[----:B------:R-:W-:Y:S02]  /*26c0*/  @!P4 LEA.HI.X R11, R19, R11, R26, 0x1, P1 ;  /* 0x0000000b130bc211 */ /* 0x000fe400008f0c1a */
[----:B------:R-:W-:Y:S01]  /*26d0*/  @!P2 IADD3 R19, P1, R133, UR22, RZ ;  /* 0x000000168513ac10 */ /* 0x000fe2000ff3e0ff */
[----:B-1----:R-:W1:Y:S01]  /*26e0*/  @!P2 LDC.64 R8, c[0x0][0x218] ;  /* 0x00008600ff08ab82 */ /* 0x002e620000000a00 */
[----:B------:R-:W-:Y:S02]  /*26f0*/  @!P0 IMAD.MOV.U32 R29, RZ, RZ, R2 ;  /* 0x000000ffff1d8224 */ /* 0x000fe400078e0002 */
[----:B------:R-:W-:Y:S01]  /*2700*/  @!P2 IADD3.X R26, R2, UR23, R17, P1, !PT ;  /* 0x00000017021aac10 */ /* 0x000fe20008ffe411 */
[----:B------:R-:W-:Y:S02]  /*2710*/  @!P4 IMAD R17, R5, 0x2, R18 ;  /* 0x000000020511c824 */ /* 0x000fe400078e0212 */
[----:B------:R-:W-:-:S03]  /*2720*/  @!P0 IMAD.WIDE.U32 R28, R16, 0x30, R28 ;  /* 0x00000030101c8825 */ /* 0x000fc600078e001c */
[----:B------:R-:W-:Y:S01]  /*2730*/  @!P4 LDGSTS.E.BYPASS.LTC128B.128 [R17+0x6800], desc[UR14][R10.64] ;  /* 0x068000000a11cfae */ /* 0x000fe2000b901d4e */
[----:B------:R-:W-:Y:S01]  /*2740*/  @!P0 VIADD R16, R29, UR5 ;  /* 0x000000051d108c36 */ /* 0x000fe20008000000 */
[----:B------:R-:W-:Y:S01]  /*2750*/  ULDC UR5, c[0x0][0x39c] ;  /* 0x0000e70000057ab9 */ /* 0x000fe20000000800 */
[----:B---3--:R-:W2:Y:S01]  /*2760*/  @!P0 LDC.64 R6, c[0x0][0x218] ;  /* 0x00008600ff068b82 */ /* 0x008ea20000000a00 */
[----:B------:R-:W-:Y:S04]  /*2770*/  @!P4 LDGSTS.E.BYPASS.LTC128B.128 [R17+0x8800], desc[UR14][R10.64+0x80] ;  /* 0x088000800a11cfae */ /* 0x000fe8000b901d4e */
[----:B------:R3:W-:Y:S01]  /*2780*/  @!P4 LDGSTS.E.BYPASS.LTC128B.128 [R17+0xa800], desc[UR14][R10.64+0x100] ;  /* 0x0a8001000a11cfae */ /* 0x0007e2000b901d4e */
[----:B------:R-:W-:Y:S02]  /*2790*/  ISETP.GE.AND P4, PT, R12, R13, PT ;  /* 0x0000000d0c00720c */ /* 0x000fe40003f86270 */
[----:B-1----:R-:W-:-:S04]  /*27a0*/  @!P2 LEA R8, P1, R19, R8, 0x1 ;  /* 0x000000081308a211 */ /* 0x002fc800078208ff */
[----:B------:R-:W-:Y:S01]  /*27b0*/  @!P2 LEA.HI.X R9, R19, R9, R26, 0x1, P1 ;  /* 0x000000091309a211 */ /* 0x000fe200008f0c1a */
[----:B------:R-:W-:-:S05]  /*27c0*/  @!P2 IMAD R19, R5, 0x2, R24 ;  /* 0x000000020513a824 */ /* 0x000fca00078e0218 */
[----:B------:R-:W-:Y:S01]  /*27d0*/  @!P2 LDGSTS.E.BYPASS.LTC128B.128 [R19+0x7000], desc[UR14][R8.64] ;  /* 0x070000000813afae */ /* 0x000fe2000b901d4e */
[----:B--2---:R-:W-:-:S03]  /*27e0*/  @!P0 LEA R24, P1, R28, R6, 0x1 ;  /* 0x000000061c188211 */ /* 0x004fc600078208ff */
[----:B------:R-:W-:Y:S01]  /*27f0*/  @!P2 LDGSTS.E.BYPASS.LTC128B.128 [R19+0x9000], desc[UR14][R8.64+0x80] ;  /* 0x090000800813afae */ /* 0x000fe2000b901d4e */
[----:B------:R-:W-:-:S03]  /*2800*/  @!P0 LEA.HI.X R25, R28, R7, R16, 0x1, P1 ;  /* 0x000000071c198211 */ /* 0x000fc600008f0c10 */
[----:B------:R1:W-:Y:S01]  /*2810*/  @!P2 LDGSTS.E.BYPASS.LTC128B.128 [R19+0xb000], desc[UR14][R8.64+0x100] ;  /* 0x0b0001000813afae */ /* 0x0003e2000b901d4e */
[----:B------:R-:W-:Y:S01]  /*2820*/  LEA.HI R16, R3, R112, RZ, 0x4 ;  /* 0x0000007003107211 */ /* 0x000fe200078f20ff */
[----:B---3--:R-:W-:Y:S01]  /*2830*/  IMAD.SHL.U32 R11, R0, 0x40, RZ ;  /* 0x00000040000b7824 */ /* 0x008fe200078e00ff */
[----:B------:R-:W-:Y:S01]  /*2840*/  ISETP.GE.AND P2, PT, R14, R13, PT ;  /* 0x0000000d0e00720c */ /* 0x000fe20003f46270 */
[----:B------:R-:W-:Y:S01]  /*2850*/  @!P0 LDGSTS.E.BYPASS.LTC128B.128 [R15+0x7800], desc[UR14][R24.64] ;  /* 0x07800000180f8fae */ /* 0x000fe2000b901d4e */
[----:B------:R-:W-:Y:S01]  /*2860*/  LOP3.LUT R5, R16, 0xfffffff0, RZ, 0xc0, !PT ;  /* 0xfffffff010057812 */ /* 0x000fe200078ec0ff */
[----:B------:R-:W-:Y:S01]  /*2870*/  IMAD.SHL.U32 R10, R14, 0x8, RZ ;  /* 0x000000080e0a7824 */ /* 0x000fe200078e00ff */
[----:B------:R-:W-:Y:S01]  /*2880*/  SHF.R.S32.HI R7, RZ, 0x4, R16 ;  /* 0x00000004ff077819 */ /* 0x000fe20000011410 */
[----:B------:R-:W-:Y:S01]  /*2890*/  @!P0 LDGSTS.E.BYPASS.LTC128B.128 [R15+0x9800], desc[UR14][R24.64+0x80] ;  /* 0x09800080180f8fae */ /* 0x000fe2000b901d4e */
[----:B------:R-:W-:Y:S01]  /*28a0*/  IMAD.WIDE.U32 R12, R134, 0x20, RZ ;  /* 0x00000020860c7825 */ /* 0x000fe200078e00ff */
[----:B------:R-:W-:-:S02]  /*28b0*/  LOP3.LUT R11, R11, 0x1c0, RZ, 0xc0, !PT ;  /* 0x000001c00b0b7812 */ /* 0x000fc400078ec0ff */
[----:B------:R2:W-:Y:S01]  /*28c0*/  @!P0 LDGSTS.E.BYPASS.LTC128B.128 [R15+0xb800], desc[UR14][R24.64+0x100] ;  /* 0x0b800100180f8fae */ /* 0x0005e2000b901d4e */
[----:B------:R-:W-:Y:S01]  /*28d0*/  IMAD.IADD R5, R112, 0x1, -R5 ;  /* 0x0000000170057824 */ /* 0x000fe200078e0a05 */
[----:B------:R-:W-:Y:S02]  /*28e0*/  LEA.HI R16, R16, R7, RZ, 0x1 ;  /* 0x0000000710107211 */ /* 0x000fe400078f08ff */
[----:B------:R-:W0:Y:S01]  /*28f0*/  LDGDEPBAR ;  /* 0x00000000000079af */ /* 0x000e220000000000 */
[----:B------:R-:W-:Y:S02]  /*2900*/  LOP3.LUT R10, R11, 0x8, R10, 0xf8, !PT ;  /* 0x000000080b0a7812 */ /* 0x000fe400078ef80a */
[----:B------:R-:W-:Y:S02]  /*2910*/  SHF.R.S32.HI R6, RZ, 0x1f, R5 ;  /* 0x0000001fff067819 */ /* 0x000fe40000011405 */
[----:B------:R-:W-:Y:S02]  /*2920*/  LOP3.LUT R16, R16, 0xfffffffe, RZ, 0xc0, !PT ;  /* 0xfffffffe10107812 */ /* 0x000fe400078ec0ff */
[----:B------:R-:W-:-:S03]  /*2930*/  LEA.HI R6, R6, R5, RZ, 0x3 ;  /* 0x0000000506067211 */ /* 0x000fc600078f18ff */
[----:B------:R-:W-:Y:S01]  /*2940*/  IMAD.IADD R7, R7, 0x1, -R16 ;  /* 0x0000000107077824 */ /* 0x000fe200078e0a10 */
[----:B------:R-:W-:Y:S01]  /*2950*/  LOP3.LUT R14, R6, 0xfffffff8, RZ, 0xc0, !PT ;  /* 0xfffffff8060e7812 */ /* 0x000fe200078ec0ff */
[C---:B-1----:R-:W-:Y:S02]  /*2960*/  IMAD R9, R146.reuse, R135, R21 ;  /* 0x0000008792097224 */ /* 0x042fe400078e0215 */
[----:B------:R-:W-:-:S04]  /*2970*/  IMAD.WIDE.U32 R146, R146, R134, R22 ;  /* 0x0000008692927225 */ /* 0x000fc800078e0016 */
[----:B------:R-:W-:Y:S01]  /*2980*/  IMAD.IADD R144, R147, 0x1, R9 ;  /* 0x0000000193907824 */ /* 0x000fe200078e0209 */
[C---:B------:R-:W-:Y:S01]  /*2990*/  LEA R204, P0, R146.reuse, UR8, 0x1 ;  /* 0x0000000892cc7c11 */ /* 0x040fe2000f8008ff */
[----:B------:R-:W-:Y:S01]  /*29a0*/  IMAD.IADD R14, R5, 0x1, -R14 ;  /* 0x00000001050e7824 */ /* 0x000fe200078e0a0e */
[----:B------:R-:W-:Y:S01]  /*29b0*/  SHF.R.U32.HI R9, RZ, 0x3, R11 ;  /* 0x00000003ff097819 */ /* 0x000fe2000001160b */
[----:B------:R-:W-:Y:S01]  /*29c0*/  IMAD.SHL.U32 R8, R135, 0x20, RZ ;  /* 0x0000002087087824 */ /* 0x000fe200078e00ff */
[----:B------:R-:W-:Y:S01]  /*29d0*/  LEA.HI.X R203, R146, UR9, R144, 0x1, P0 ;  /* 0x0000000992cb7c11 */ /* 0x000fe200080f0c90 */
[----:B------:R-:W-:-:S04]  /*29e0*/  DEPBAR.LE SB0, 0x0 ;  /* 0x000080000000791a */ /* 0x000fc80000000000 */
[----:B------:R-:W-:Y:S01]  /*29f0*/  BAR.SYNC.DEFER_BLOCKING 0x0 ;  /* 0x0000000000007b1d */ /* 0x000fe20000010000 */
[----:B------:R-:W-:Y:S01]  /*2a00*/  @!P2 IMAD.MOV.U32 R202, RZ, RZ, R204 ;  /* 0x000000ffffcaa224 */ /* 0x000fe200078e00cc */
[----:B------:R-:W-:Y:S01]  /*2a10*/  @!P6 IADD3 R12, P0, R204, R12, RZ ;  /* 0x0000000ccc0ce210 */ /* 0x000fe20007f1e0ff */
[----:B------:R-:W-:Y:S01]  /*2a20*/  IMAD.SHL.U32 R6, R6, 0x40, RZ ;  /* 0x0000004006067824 */ /* 0x000fe200078e00ff */
[----:B------:R-:W-:Y:S01]  /*2a30*/  LOP3.LUT R10, R10, R9, RZ, 0x3c, !PT ;  /* 0x000000090a0a7212 */ /* 0x000fe200078e3cff */
[----:B------:R-:W-:Y:S01]  /*2a40*/  @!P4 IMAD R5, R135, 0x60, RZ ;  /* 0x000000608705c824 */ /* 0x000fe200078e02ff */
[----:B------:R-:W-:Y:S01]  /*2a50*/  @!P6 IADD3.X R13, R203, R13, R8, P0, !PT ;  /* 0x0000000dcb0de210 */ /* 0x000fe200007fe408 */
[C---:B------:R-:W-:Y:S01]  /*2a60*/  IMAD.SHL.U32 R8, R7.reuse, 0x8, RZ ;  /* 0x0000000807087824 */ /* 0x040fe200078e00ff */
[----:B------:R-:W-:Y:S01]  /*2a70*/  LOP3.LUT R6, R6, 0xfffffe00, RZ, 0xc0, !PT ;  /* 0xfffffe0006067812 */ /* 0x000fe200078ec0ff */
[----:B------:R-:W-:-:S05]  /*2a80*/  IMAD R201, R7, 0x200, R10 ;  /* 0x0000020007c97824 */ /* 0x000fca00078e020a */
        /* <DEDUP_REMOVED lines=12> */
[----:B------:R-:W-:-:S02]  /*2b50*/  IMAD.SHL.U32 R14, R14, 0x40, RZ ;  /* 0x000000400e0e7824 */ /* 0x000fc400078e00ff */
[----:B------:R-:W-:Y:S03]  /*2b60*/  @P6 STS.128 [R207+0xc800], RZ ;  /* 0x00c800ffcf006388 */ /* 0x000fe60000000c00 */
[----:B------:R-:W-:Y:S01]  /*2b70*/  LOP3.LUT R7, R14, 0x1c0, RZ, 0xc0, !PT ;  /* 0x000001c00e077812 */ /* 0x000fe200078ec0ff */
[----:B------:R-:W-:Y:S01]  /*2b80*/  @P6 STS.128 [R207+0xe800], RZ ;  /* 0x00e800ffcf006388 */ /* 0x000fe20000000c00 */
[C---:B------:R-:W-:Y:S02]  /*2b90*/  @!P5 LEA R14, P0, R134.reuse, R204, 0x6 ;  /* 0x000000cc860ed211 */ /* 0x040fe400078030ff */
[----:B------:R-:W-:Y:S01]  /*2ba0*/  LOP3.LUT R8, R7, 0x8, R8, 0xf8, !PT ;  /* 0x0000000807087812 */ /* 0x000fe200078ef808 */
[----:B------:R-:W-:Y:S01]  /*2bb0*/  @P6 STS.128 [R207+0x10800], RZ ;  /* 0x010800ffcf006388 */ /* 0x000fe20000000c00 */
[----:B------:R-:W-:Y:S01]  /*2bc0*/  SHF.R.U32.HI R3, RZ, 0x3, R7 ;  /* 0x00000003ff037819 */ /* 0x000fe20000011607 */
[----:B------:R-:W-:Y:S01]  /*2bd0*/  IMAD.MOV.U32 R7, RZ, RZ, 0x10 ;  /* 0x00000010ff077424 */ /* 0x000fe200078e00ff */
[----:B--2---:R-:W-:Y:S01]  /*2be0*/  @!P5 LEA.HI.X R15, R134, R203, R135, 0x6, P0 ;  /* 0x000000cb860fd211 */ /* 0x004fe200000f3487 */
[----:B------:R-:W-:Y:S01]  /*2bf0*/  @!PT LDS RZ, [RZ] ;  /* 0x00000000fffff984 */ /* 0x000fe20000000800 */
[----:B------:R-:W-:Y:S01]  /*2c00*/  @!PT LDS RZ, [RZ] ;  /* 0x00000000fffff984 */ /* 0x000fe20000000800 */
[----:B------:R-:W-:Y:S01]  /*2c10*/  @!PT LDS RZ, [RZ] ;  /* 0x00000000fffff984 */ /* 0x000fe20000000800 */
[----:B------:R-:W-:Y:S01]  /*2c20*/  @!P6 LDGSTS.E.BYPASS.LTC128B.128 [R207+0xc800], desc[UR14][R12.64] ;  /* 0x0c8000000ccfefae */ /* 0x000fe2000b901d4e */
[----:B------:R-:W-:-:S02]  /*2c30*/  LOP3.LUT R3, R8, R3, RZ, 0x3c, !PT ;  /* 0x0000000308037212 */ /* 0x000fc400078e3cff */
[----:B------:R-:W-:Y:S01]  /*2c40*/  SEL R7, R7, 0xfffffff0, !P1 ;  /* 0xfffffff007077807 */ /* 0x000fe20004800000 */
[----:B------:R-:W-:Y:S02]  /*2c50*/  @!P6 LDGSTS.E.BYPASS.LTC128B.128 [R207+0xe800], desc[UR14][R12.64+0x80] ;  /* 0x0e8000800ccfefae */ /* 0x000fe4000b901d4e */
[----:B------:R-:W-:Y:S02]  /*2c60*/  IMAD.IADD R196, R6, 0x1, R3 ;  /* 0x0000000106c47824 */ /* 0x000fe400078e0203 */
[----:B------:R-:W-:Y:S01]  /*2c70*/  @!P6 LDGSTS.E.BYPASS.LTC128B.128 [R207+0x10800], desc[UR14][R12.64+0x100] ;  /* 0x108001000ccfefae */ /* 0x000fe2000b901d4e */
[----:B-1----:R-:W-:-:S03]  /*2c80*/  @!P4 IMAD.MOV.U32 R202, RZ, RZ, R204 ;  /* 0x000000ffffcac224 */ /* 0x002fc600078e00cc */
[----:B------:R-:W-:Y:S01]  /*2c90*/  @P5 STS.128 [R207+0xd000], RZ ;  /* 0x00d000ffcf005388 */ /* 0x000fe20000000c00 */
[----:B------:R-:W-:-:S03]  /*2ca0*/  @!P4 IMAD.WIDE.U32 R10, R134, 0x60, R202 ;  /* 0x00000060860ac825 */ /* 0x000fc600078e00ca */
[----:B------:R-:W-:Y:S01]  /*2cb0*/  @P5 STS.128 [R207+0xf000], RZ ;  /* 0x00f000ffcf005388 */ /* 0x000fe20000000c00 */
[----:B------:R-:W-:-:S03]  /*2cc0*/  IMAD R202, R113, 0x400, R6 ;  /* 0x0000040071ca7824 */ /* 0x000fc600078e0206 */
[----:B------:R-:W-:Y:S01]  /*2cd0*/  @P5 STS.128 [R207+0x11000], RZ ;  /* 0x011000ffcf005388 */ /* 0x000fe20000000c00 */
[----:B------:R-:W-:Y:S02]  /*2ce0*/  @!P4 IMAD.IADD R11, R11, 0x1, R5 ;  /* 0x000000010b0bc824 */ /* 0x000fe400078e0205 */
[----:B------:R-:W-:Y:S01]  /*2cf0*/  IMAD.IADD R202, R3, 0x1, R202 ;  /* 0x0000000103ca7824 */ /* 0x000fe200078e02ca */
[----:B------:R-:W-:Y:S01]  /*2d00*/  @!PT LDS RZ, [RZ] ;  /* 0x00000000fffff984 */ /* 0x000fe20000000800 */
[----:B------:R-:W-:Y:S01]  /*2d10*/  @!PT LDS RZ, [RZ] ;  /* 0x00000000fffff984 */ /* 0x000fe20000000800 */
[----:B------:R-:W-:Y:S01]  /*2d20*/  @!PT LDS RZ, [RZ] ;  /* 0x00000000fffff984 */ /* 0x000fe20000000800 */
[----:B------:R-:W-:Y:S01]  /*2d30*/  @!P5 LDGSTS.E.BYPASS.LTC128B.128 [R207+0xd000], desc[UR14][R14.64] ;  /* 0x0d0000000ecfdfae */ /* 0x000fe2000b901d4e */
[----:B------:R-:W-:-:S03]  /*2d40*/  IMAD.MOV.U32 R5, RZ, RZ, 0x20 ;  /* 0x00000020ff057424 */ /* 0x000fc600078e00ff */
[----:B------:R-:W-:Y:S01]  /*2d50*/  @!P5 LDGSTS.E.BYPASS.LTC128B.128 [R207+0xf000], desc[UR14][R14.64+0x80] ;  /* 0x0f0000800ecfdfae */ /* 0x000fe2000b901d4e */
[----:B------:R-:W-:Y:S02]  /*2d60*/  LEA R202, R202, UR4, 0x1 ;  /* 0x00000004caca7c11 */ /* 0x000fe4000f8e08ff */
[----:B------:R-:W-:Y:S01]  /*2d70*/  SEL R5, R5, 0xffffffe0, !P2 ;  /* 0xffffffe005057807 */ /* 0x000fe20005000000 */
[----:B------:R-:W-:Y:S01]  /*2d80*/  @!P5 LDGSTS.E.BYPASS.LTC128B.128 [R207+0x11000], desc[UR14][R14.64+0x100] ;  /* 0x110001000ecfdfae */ /* 0x000fe2000b901d4e */
[----:B------:R-:W-:Y:S01]  /*2d90*/  R2P PR, R0, 0x6 ;  /* 0x0000000600007804 */ /* 0x000fe20000000000 */
[----:B------:R-:W-:Y:S02]  /*2da0*/  VIADD R0, R201, 0x6000 ;  /* 0x00006000c9007836 */ /* 0x000fe40000000000 */
[----:B------:R-:W-:Y:S01]  /*2db0*/  @P4 STS.128 [R207+0xd800], RZ ;  /* 0x00d800ffcf004388 */ /* 0x000fe20000000c00 */
[--C-:B------:R-:W-:Y:S02]  /*2dc0*/  IMAD R200, R7, 0x2, R202.reuse ;  /* 0x0000000207c87824 */ /* 0x100fe400078e02ca */
[C---:B------:R-:W-:Y:S01]  /*2dd0*/  IMAD R198, R5.reuse, 0x2, R202 ;  /* 0x0000000205c67824 */ /* 0x040fe200078e02ca */
[----:B------:R-:W-:Y:S01]  /*2de0*/  @P4 STS.128 [R207+0xf800], RZ ;  /* 0x00f800ffcf004388 */ /* 0x000fe20000000c00 */
[----:B------:R-:W-:-:S03]  /*2df0*/  IMAD R197, R5, 0x2, R200 ;  /* 0x0000000205c57824 */ /* 0x000fc600078e02c8 */
[----:B------:R-:W-:Y:S02]  /*2e00*/  @P4 STS.128 [R207+0x11800], RZ ;  /* 0x011800ffcf004388 */ /* 0x000fe40000000c00 */
[----:B------:R-:W-:Y:S02]  /*2e10*/  @P1 VIADD R199, R0, 0xffffffe0 ;  /* 0xffffffe000c71836 */ /* 0x000fe40000000000 */
        /* <DEDUP_REMOVED lines=11> */
[----:B------:R-:W-:-:S02]  /*2ed0*/  VIADD R187, R199, 0x2000 ;  /* 0x00002000c7bb7836 */ /* 0x000fc40000000000 */
[----:B------:R-:W-:Y:S01]  /*2ee0*/  IMAD.IADD R195, R201, 0x1, R0 ;  /* 0x00000001c9c37824 */ /* 0x000fe200078e0200 */
[----:B------:R-:W-:Y:S01]  /*2ef0*/  LDSM.16.M88.4 R20, [R202] ;  /* 0x00000000ca14783b */ /* 0x000fe20000000200 */
[----:B------:R-:W-:Y:S02]  /*2f00*/  IMAD.IADD R188, R0, 0x1, R199 ;  /* 0x0000000100bc7824 */ /* 0x000fe400078e02c7 */
[C---:B------:R-:W-:Y:S01]  /*2f10*/  VIADD R186, R199.reuse, 0x2800 ;  /* 0x00002800c7ba7836 */ /* 0x040fe20000000000 */
[----:B------:R-:W2:Y:S01]  /*2f20*/  LDSM.16.M88.4 R32, [R201+0x6000] ;  /* 0x00600000c920783b */ /* 0x000ea20000000200 */
[C---:B------:R-:W-:Y:S02]  /*2f30*/  VIADD R185, R199.reuse, 0x3000 ;  /* 0x00003000c7b97836 */ /* 0x040fe40000000000 */
[C---:B------:R-:W-:Y:S01]  /*2f40*/  VIADD R184, R199.reuse, 0x3800 ;  /* 0x00003800c7b87836 */ /* 0x040fe20000000000 */
[----:B------:R-:W-:Y:S01]  /*2f50*/  LDSM.16.M88.4 R100, [R200] ;  /* 0x00000000c864783b */ /* 0x000fe20000000200 */
[----:B------:R-:W-:-:S02]  /*2f60*/  VIADD R183, R199, 0x4000 ;  /* 0x00004000c7b77836 */ /* 0x000fc40000000000 */
[C---:B------:R-:W-:Y:S01]  /*2f70*/  VIADD R182, R199.reuse, 0x4800 ;  /* 0x00004800c7b67836 */ /* 0x040fe20000000000 */
[----:B------:R-:W-:Y:S01]  /*2f80*/  LDSM.16.M88.4 R16, [R199] ;  /* 0x00000000c710783b */ /* 0x000fe20000000200 */
[C---:B------:R-:W-:Y:S02]  /*2f90*/  VIADD R181, R199.reuse, 0x5000 ;  /* 0x00005000c7b57836 */ /* 0x040fe40000000000 */
[----:B------:R-:W-:Y:S01]  /*2fa0*/  VIADD R180, R199, 0x5800 ;  /* 0x00005800c7b47836 */ /* 0x000fe20000000000 */
[----:B------:R-:W-:Y:S04]  /*2fb0*/  LDSM.16.M88.4 R92, [R198] ;  /* 0x00000000c65c783b */ /* 0x000fe80000000200 */
[----:B------:R-:W3:Y:S04]  /*2fc0*/  LDSM.16.M88.4 R52, [R201+0x6800] ;  /* 0x00680000c934783b */ /* 0x000ee80000000200 */
[----:B-1----:R-:W-:Y:S04]  /*2fd0*/  LDSM.16.M88.4 R8, [R195+0x6000] ;  /* 0x00600000c308783b */ /* 0x002fe80000000200 */
[----:B------:R-:W1:Y:S04]  /*2fe0*/  LDSM.16.M88.4 R72, [R201+0x7000] ;  /* 0x00700000c948783b */ /* 0x000e680000000200 */
[----:B------:R-:W-:Y:S04]  /*2ff0*/  LDSM.16.M88.4 R44, [R197] ;  /* 0x00000000c52c783b */ /* 0x000fe80000000200 */
[----:B------:R-:W-:Y:S04]  /*3000*/  LDSM.16.M88.4 R12, [R188] ;  /* 0x00000000bc0c783b */ /* 0x000fe80000000200 */
[----:B------:R-:W4:Y:S01]  /*3010*/  LDSM.16.M88.4 R84, [R199+0x800] ;  /* 0x00080000c754783b */ /* 0x000f220000000200 */
[C---:B--2---:R-:W-:Y:S03]  /*3020*/  HMMA.16816.F32 R24, R20.reuse, R32, RZ ;  /* 0x000000201418723c */ /* 0x044fe600000018ff */
[----:B------:R-:W2:Y:S04]  /*3030*/  LDSM.16.M88.4 R80, [R201+0x7800] ;  /* 0x00780000c950783b */ /* 0x000ea80000000200 */
[----:B------:R-:W-:Y:S01]  /*3040*/  LDSM.16.M88.4 R36, [R202+0x2000] ;  /* 0x00200000ca24783b */ /* 0x000fe20000000200 */
[C---:B------:R-:W-:Y:S03]  /*3050*/  HMMA.16816.F32 R32, R20.reuse, R34, RZ ;  /* 0x000000221420723c */ /* 0x040fe600000018ff */
[----:B------:R-:W-:Y:S04]  /*3060*/  LDSM.16.M88.4 R28, [R201+0x8000] ;  /* 0x00800000c91c783b */ /* 0x000fe80000000200 */
[----:B------:R-:W-:Y:S01]  /*3070*/  LDSM.16.M88.4 R64, [R195+0x6800] ;  /* 0x00680000c340783b */ /* 0x000fe20000000200 */
[C---:B---3--:R-:W-:Y:S03]  /*3080*/  HMMA.16816.F32 R40, R20.reuse, R52, RZ ;  /* 0x000000341428723c */ /* 0x048fe600000018ff */
[----:B------:R-:W-:Y:S04]  /*3090*/  LDSM.16.M88.4 R60, [R199+0x1800] ;  /* 0x00180000c73c783b */ /* 0x000fe80000000200 */
[----:B------:R-:W-:Y:S01]  /*30a0*/  LDSM.16.M88.4 R96, [R200+0x2000] ;  /* 0x00200000c860783b */ /* 0x000fe20000000200 */
[----:B------:R-:W-:Y:S03]  /*30b0*/  HMMA.16816.F32 R52, R20, R54, RZ ;  /* 0x000000361434723c */ /* 0x000fe600000018ff */
[----:B------:R-:W-:Y:S03]  /*30c0*/  LDSM.16.M88.4 R56, [R199+0x2000] ;  /* 0x00200000c738783b */ /* 0x000fe60000000200 */
[C---:B------:R-:W-:Y:S01]  /*30d0*/  HMMA.16816.F32 R24, R100.reuse, R16, R24 ;  /* 0x000000106418723c */ /* 0x040fe20000001818 */
[----:B------:R-:W-:Y:S04]  /*30e0*/  LDSM.16.M88.4 R48, [R188+0x800] ;  /* 0x00080000bc30783b */ /* 0x000fe80000000200 */
[----:B------:R-:W-:Y:S01]  /*30f0*/  LDSM.16.M88.4 R108, [R195+0x7800] ;  /* 0x00780000c36c783b */ /* 0x000fe20000000200 */
[----:B------:R-:W-:Y:S03]  /*3100*/  HMMA.16816.F32 R32, R100, R18, R32 ;  /* 0x000000126420723c */ /* 0x000fe60000001820 */
[----:B------:R-:W-:Y:S03]  /*3110*/  LDSM.16.M88.4 R88, [R198+0x2000] ;  /* 0x00200000c658783b */ /* 0x000fe60000000200 */
[C---:B-1----:R-:W-:Y:S01]  /*3120*/  HMMA.16816.F32 R76, R20.reuse, R72, RZ ;  /* 0x00000048144c723c */ /* 0x042fe200000018ff */
[----:B------:R-:W-:Y:S04]  /*3130*/  LDSM.16.M88.4 R104, [R195+0x8000] ;  /* 0x00800000c368783b */ /* 0x000fe80000000200 */
[----:B------:R-:W-:Y:S01]  /*3140*/  LDSM.16.M88.4 R16, [R201+0x8800] ;  /* 0x00880000c910783b */ /* 0x000fe20000000200 */
[----:B------:R-:W-:Y:S03]  /*3150*/  HMMA.16816.F32 R72, R20, R74, RZ ;  /* 0x0000004a1448723c */ /* 0x000fe600000018ff */
[----:B------:R-:W0:Y:S03]  /*3160*/  LDGDEPBAR ;  /* 0x00000000000079af */ /* 0x000e260000000000 */
[C---:B------:R-:W-:Y:S06]  /*3170*/  HMMA.16816.F32 R24, R92.reuse, R8, R24 ;  /* 0x000000085c18723c */ /* 0x040fec0000001818 */
[----:B------:R-:W-:Y:S01]  /*3180*/  HMMA.16816.F32 R32, R92, R10, R32 ;  /* 0x0000000a5c20723c */ /* 0x000fe20000001820 */
[----:B------:R-:W1:Y:S05]  /*3190*/  LDSM.16.M88.4 R8, [R199+0x1000] ;  /* 0x00100000c708783b */ /* 0x000e6a0000000200 */
[----:B----4-:R-:W-:Y:S06]  /*31a0*/  HMMA.16816.F32 R40, R100, R84, R40 ;  /* 0x000000546428723c */ /* 0x010fec0000001828 */
[----:B--2---:R-:W-:Y:S06]  /*31b0*/  HMMA.16816.F32 R68, R20, R80, RZ ;  /* 0x000000501444723c */ /* 0x004fec00000018ff */
[C---:B------:R-:W-:Y:S06]  /*31c0*/  HMMA.16816.F32 R24, R44.reuse, R12, R24 ;  /* 0x0000000c2c18723c */ /* 0x040fec0000001818 */
[----:B------:R-:W-:Y:S01]  /*31d0*/  HMMA.16816.F32 R32, R44, R14, R32 ;  /* 0x0000000e2c20723c */ /* 0x000fe20000001820 */
[----:B------:R-:W2:Y:S05]  /*31e0*/  LDSM.16.M88.4 R12, [R195+0x7000] ;  /* 0x00700000c30c783b */ /* 0x000eaa0000000200 */
[----:B------:R-:W-:Y:S01]  /*31f0*/  HMMA.16816.F32 R52, R100, R86, R52 ;  /* 0x000000566434723c */ /* 0x000fe20000001834 */
[----:B------:R-:W-:Y:S05]  /*3200*/  LDSM.16.M88.4 R84, [R188+0x1800] ;  /* 0x00180000bc54783b */ /* 0x000fea0000000200 */
[----:B------:R-:W-:Y:S01]  /*3210*/  HMMA.16816.F32 R20, R20, R82, RZ ;  /* 0x000000521414723c */ /* 0x000fe200000018ff */
[----:B------:R-:W-:Y:S05]  /*3220*/  LDSM.16.M88.4 R80, [R188+0x2000] ;  /* 0x00200000bc50783b */ /* 0x000fea0000000200 */
[C---:B-1----:R-:W-:Y:S06]  /*3230*/  HMMA.16816.F32 R76, R100.reuse, R8, R76 ;  /* 0x00000008644c723c */ /* 0x042fec000000184c */
[----:B------:R-:W-:Y:S01]  /*3240*/  HMMA.16816.F32 R72, R100, R10, R72 ;  /* 0x0000000a6448723c */ /* 0x000fe20000001848 */
[----:B------:R-:W1:Y:S05]  /*3250*/  LDSM.16.M88.4 R8, [R188+0x1000] ;  /* 0x00100000bc08783b */ /* 0x000e6a0000000200 */
[C---:B------:R-:W-:Y:S06]  /*3260*/  HMMA.16816.F32 R24, R36.reuse, R28, R24 ;  /* 0x0000001c2418723c */ /* 0x040fec0000001818 */
[----:B------:R-:W-:Y:S01]  /*3270*/  HMMA.16816.F32 R32, R36, R30, R32 ;  /* 0x0000001e2420723c */ /* 0x000fe20000001820 */
[----:B------:R-:W-:Y:S05]  /*3280*/  LDSM.16.M88.4 R28, [R199+0x2800] ;  /* 0x00280000c71c783b */ /* 0x000fea0000000200 */
[----:B------:R-:W-:Y:S06]  /*3290*/  HMMA.16816.F32 R40, R92, R64, R40 ;  /* 0x000000405c28723c */ /* 0x000fec0000001828 */
[----:B------:R-:W-:Y:S06]  /*32a0*/  HMMA.16816.F32 R68, R100, R60, R68 ;  /* 0x0000003c6444723c */ /* 0x000fec0000001844 */
[C---:B------:R-:W-:Y:S01]  /*32b0*/  HMMA.16816.F32 R52, R92.reuse, R66, R52 ;  /* 0x000000425c34723c */ /* 0x040fe20000001834 */
[----:B------:R-:W-:Y:S05]  /*32c0*/  LDSM.16.M88.4 R64, [R197+0x2000] ;  /* 0x00200000c540783b */ /* 0x000fea0000000200 */
[C---:B--2---:R-:W-:Y:S06]  /*32d0*/  HMMA.16816.F32 R76, R92.reuse, R12, R76 ;  /* 0x0000000c5c4c723c */ /* 0x044fec000000184c */
[----:B------:R-:W-:Y:S01]  /*32e0*/  HMMA.16816.F32 R72, R92, R14, R72 ;  /* 0x0000000e5c48723c */ /* 0x000fe20000001848 */
[----:B------:R-:W2:Y:S05]  /*32f0*/  LDSM.16.M88.4 R12, [R201+0x9000] ;  /* 0x00900000c90c783b */ /* 0x000eaa0000000200 */
[C---:B------:R-:W-:Y:S06]  /*3300*/  HMMA.16816.F32 R24, R96.reuse, R56, R24 ;  /* 0x000000386018723c */ /* 0x040fec0000001818 */
[----:B------:R-:W-:Y:S01]  /*3310*/  HMMA.16816.F32 R32, R96, R58, R32 ;  /* 0x0000003a6020723c */ /* 0x000fe20000001820 */
[----:B------:R-:W-:Y:S05]  /*3320*/  LDSM.16.M88.4 R56, [R201+0xa000] ;  /* 0x00a00000c938783b */ /* 0x000fea0000000200 */
[----:B------:R-:W-:Y:S01]  /*3330*/  HMMA.16816.F32 R100, R100, R62, R20 ;  /* 0x0000003e6464723c */ /* 0x000fe20000001814 */
[----:B------:R-:W3:Y:S04]  /*3340*/  LDSM.16.M88.4 R60, [R201+0x9800] ;  /* 0x00980000c93c783b */ /* 0x000ee80000000200 */
[----:B------:R-:W-:Y:S01]  /*3350*/  LDSM.16.M88.4 R20, [R195+0x8800] ;  /* 0x00880000c314783b */ /* 0x000fe20000000200 */
[----:B------:R-:W-:Y:S06]  /*3360*/  HMMA.16816.F32 R40, R44, R48, R40 ;  /* 0x000000302c28723c */ /* 0x000fec0000001828 */
[----:B------:R-:W-:Y:S06]  /*3370*/  HMMA.16816.F32 R68, R92, R108, R68 ;  /* 0x0000006c5c44723c */ /* 0x000fec0000001844 */
[C---:B------:R-:W-:Y:S01]  /*3380*/  HMMA.16816.F32 R52, R44.reuse, R50, R52 ;  /* 0x000000322c34723c */ /* 0x040fe20000001834 */
[----:B------:R-:W-:Y:S05]  /*3390*/  LDSM.16.M88.4 R48, [R202+0x4000] ;  /* 0x00400000ca30783b */ /* 0x000fea0000000200 */
[C---:B-1----:R-:W-:Y:S06]  /*33a0*/  HMMA.16816.F32 R76, R44.reuse, R8, R76 ;  /* 0x000000082c4c723c */ /* 0x042fec000000184c */
[----:B------:R-:W-:Y:S01]  /*33b0*/  HMMA.16816.F32 R72, R44, R10, R72 ;  /* 0x0000000a2c48723c */ /* 0x000fe20000001848 */
[----:B------:R-:W1:Y:S05]  /*33c0*/  LDSM.16.M88.4 R8, [R199+0x3000] ;  /* 0x00300000c708783b */ /* 0x000e6a0000000200 */
[C---:B------:R-:W-:Y:S06]  /*33d0*/  HMMA.16816.F32 R24, R88.reuse, R104, R24 ;  /* 0x000000685818723c */ /* 0x040fec0000001818 */
[----:B------:R-:W-:Y:S01]  /*33e0*/  HMMA.16816.F32 R32, R88, R106, R32 ;  /* 0x0000006a5820723c */ /* 0x000fe20000001820 */
[----:B------:R-:W-:Y:S05]  /*33f0*/  LDSM.16.M88.4 R104, [R188+0x2800] ;  /* 0x00280000bc68783b */ /* 0x000fea0000000200 */
[----:B------:R-:W-:Y:S01]  /*3400*/  HMMA.16816.F32 R92, R92, R110, R100 ;  /* 0x0000006e5c5c723c */ /* 0x000fe20000001864 */
[----:B------:R-:W4:Y:S04]  /*3410*/  LDSM.16.M88.4 R108, [R199+0x3800] ;  /* 0x00380000c76c783b */ /* 0x000f280000000200 */
[----:B------:R-:W-:Y:S01]  /*3420*/  LDSM.16.M88.4 R100, [R199+0x4000] ;  /* 0x00400000c764783b */ /* 0x000fe20000000200 */
[----:B------:R-:W-:Y:S06]  /*3430*/  HMMA.16816.F32 R40, R36, R16, R40 ;  /* 0x000000102428723c */ /* 0x000fec0000001828 */
[----:B------:R-:W-:Y:S06]  /*3440*/  HMMA.16816.F32 R68, R44, R84, R68 ;  /* 0x000000542c44723c */ /* 0x000fec0000001844 */
[C---:B------:R-:W-:Y:S01]  /*3450*/  HMMA.16816.F32 R52, R36.reuse, R18, R52 ;  /* 0x000000122434723c */ /* 0x040fe20000001834 */
[----:B------:R-:W-:Y:S05]  /*3460*/  LDSM.16.M88.4 R16, [R200+0x4000] ;  /* 0x00400000c810783b */ /* 0x000fea0000000200 */
[C---:B--2---:R-:W-:Y:S06]  /*3470*/  HMMA.16816.F32 R76, R36.reuse, R12, R76 ;  /* 0x0000000c244c723c */ /* 0x044fec000000184c */
[----:B------:R-:W-:Y:S01]  /*3480*/  HMMA.16816.F32 R72, R36, R14, R72 ;  /* 0x0000000e2448723c */ /* 0x000fe20000001848 */
[----:B------:R-:W-:Y:S05]  /*3490*/  LDSM.16.M88.4 R12, [R198+0x4000] ;  /* 0x00400000c60c783b */ /* 0x000fea0000000200 */
[C---:B------:R-:W-:Y:S06]  /*34a0*/  HMMA.16816.F32 R24, R64.reuse, R80, R24 ;  /* 0x000000504018723c */ /* 0x040fec0000001818 */
[----:B------:R-:W-:Y:S01]  /*34b0*/  HMMA.16816.F32 R32, R64, R82, R32 ;  /* 0x000000524020723c */ /* 0x000fe20000001820 */
[----:B------:R-:W-:Y:S05]  /*34c0*/  LDSM.16.M88.4 R80, [R195+0x9800] ;  /* 0x00980000c350783b */ /* 0x000fea0000000200 */
[----:B------:R-:W-:Y:S01]  /*34d0*/  HMMA.16816.F32 R92, R44, R86, R92 ;  /* 0x000000562c5c723c */ /* 0x000fe2000000185c */
[----:B------:R-:W2:Y:S04]  /*34e0*/  LDSM.16.M88.4 R84, [R195+0x9000] ;  /* 0x00900000c354783b */ /* 0x000ea80000000200 */
[----:B------:R-:W-:Y:S01]  /*34f0*/  LDSM.16.M88.4 R44, [R201+0xa800] ;  /* 0x00a80000c92c783b */ /* 0x000fe20000000200 */
[----:B------:R-:W-:Y:S06]  /*3500*/  HMMA.16816.F32 R40, R96, R28, R40 ;  /* 0x0000001c6028723c */ /* 0x000fec0000001828 */
[----:B---3--:R-:W-:Y:S06]  /*3510*/  HMMA.16816.F32 R68, R36, R60, R68 ;  /* 0x0000003c2444723c */ /* 0x008fec0000001844 */
[C---:B------:R-:W-:Y:S01]  /*3520*/  HMMA.16816.F32 R52, R96.reuse, R30, R52 ;  /* 0x0000001e6034723c */ /* 0x040fe20000001834 */
[----:B------:R-:W-:Y:S05]  /*3530*/  LDSM.16.M88.4 R28, [R195+0xa000] ;  /* 0x00a00000c31c783b */ /* 0x000fea0000000200 */
[C---:B-1----:R-:W-:Y:S06]  /*3540*/  HMMA.16816.F32 R76, R96.reuse, R8, R76 ;  /* 0x00000008604c723c */ /* 0x042fec000000184c */
[----:B------:R-:W-:Y:S01]  /*3550*/  HMMA.16816.F32 R72, R96, R10, R72 ;  /* 0x0000000a6048723c */ /* 0x000fe20000001848 */
[----:B------:R-:W-:Y:S05]  /*3560*/  LDSM.16.M88.4 R8, [R197+0x4000] ;  /* 0x00400000c508783b */ /* 0x000fea0000000200 */
[C---:B------:R-:W-:Y:S06]  /*3570*/  HMMA.16816.F32 R24, R48.reuse, R56, R24 ;  /* 0x000000383018723c */ /* 0x040fec0000001818 */
[----:B------:R-:W-:Y:S01]  /*3580*/  HMMA.16816.F32 R32, R48, R58, R32 ;  /* 0x0000003a3020723c */ /* 0x000fe20000001820 */
[----:B------:R-:W-:Y:S05]  /*3590*/  LDSM.16.M88.4 R56, [R188+0x3800] ;  /* 0x00380000bc38783b */ /* 0x000fea0000000200 */
[----:B------:R-:W-:Y:S01]  /*35a0*/  HMMA.16816.F32 R92, R36, R62, R92 ;  /* 0x0000003e245c723c */ /* 0x000fe2000000185c */
[----:B------:R-:W1:Y:S04]  /*35b0*/  LDSM.16.M88.4 R60, [R188+0x3000] ;  /* 0x00300000bc3c783b */ /* 0x000e680000000200 */
[----:B------:R-:W-:Y:S01]  /*35c0*/  LDSM.16.M88.4 R36, [R199+0x4800] ;  /* 0x00480000c724783b */ /* 0x000fe20000000200 */
[----:B------:R-:W-:Y:S06]  /*35d0*/  HMMA.16816.F32 R40, R88, R20, R40 ;  /* 0x000000145828723c */ /* 0x000fec0000001828 */
[----:B----4-:R-:W-:Y:S06]  /*35e0*/  HMMA.16816.F32 R68, R96, R108, R68 ;  /* 0x0000006c6044723c */ /* 0x010fec0000001844 */
[C---:B------:R-:W-:Y:S01]  /*35f0*/  HMMA.16816.F32 R52, R88.reuse, R22, R52 ;  /* 0x000000165834723c */ /* 0x040fe20000001834 */
[----:B------:R-:W-:Y:S05]  /*3600*/  LDSM.16.M88.4 R20, [R188+0x4000] ;  /* 0x00400000bc14783b */ /* 0x000fea0000000200 */
[C---:B--2---:R-:W-:Y:S06]  /*3610*/  HMMA.16816.F32 R76, R88.reuse, R84, R76 ;  /* 0x00000054584c723c */ /* 0x044fec000000184c */
[----:B------:R-:W-:Y:S01]  /*3620*/  HMMA.16816.F32 R72, R88, R86, R72 ;  /* 0x000000565848723c */ /* 0x000fe20000001848 */
[----:B------:R-:W-:Y:S05]  /*3630*/  LDSM.16.M88.4 R84, [R195+0xa800] ;  /* 0x00a80000c354783b */ /* 0x000fea0000000200 */
[C---:B------:R-:W-:Y:S06]  /*3640*/  HMMA.16816.F32 R24, R16.reuse, R100, R24 ;  /* 0x000000641018723c */ /* 0x040fec0000001818 */
[----:B------:R-:W-:Y:S01]  /*3650*/  HMMA.16816.F32 R32, R16, R102, R32 ;  /* 0x000000661020723c */ /* 0x000fe20000001820 */
[----:B------:R-:W2:Y:S05]  /*3660*/  LDSM.16.M88.4 R100, [R201+0xb000] ;  /* 0x00b00000c964783b */ /* 0x000eaa0000000200 */
[----:B------:R-:W-:Y:S01]  /*3670*/  HMMA.16816.F32 R92, R96, R110, R92 ;  /* 0x0000006e605c723c */ /* 0x000fe2000000185c */
[----:B------:R-:W3:Y:S05]  /*3680*/  LDSM.16.M88.4 R96, [R201+0xb800] ;  /* 0x00b80000c960783b */ /* 0x000eea0000000200 */
[----:B------:R-:W-:Y:S06]  /*3690*/  HMMA.16816.F32 R40, R64, R104, R40 ;  /* 0x000000684028723c */ /* 0x000fec0000001828 */
[----:B------:R-:W-:Y:S06]  /*36a0*/  HMMA.16816.F32 R68, R88, R80, R68 ;  /* 0x000000505844723c */ /* 0x000fec0000001844 */
[C---:B------:R-:W-:Y:S06]  /*36b0*/  HMMA.16816.F32 R52, R64.reuse, R106, R52 ;  /* 0x0000006a4034723c */ /* 0x040fec0000001834 */
[C---:B-1----:R-:W-:Y:S06]  /*36c0*/  HMMA.16816.F32 R76, R64.reuse, R60, R76 ;  /* 0x0000003c404c723c */ /* 0x042fec000000184c */
[----:B------:R-:W-:Y:S06]  /*36d0*/  HMMA.16816.F32 R72, R64, R62, R72 ;  /* 0x0000003e4048723c */ /* 0x000fec0000001848 */
[C---:B------:R-:W-:Y:S06]  /*36e0*/  HMMA.16816.F32 R24, R12.reuse, R28, R24 ;  /* 0x0000001c0c18723c */ /* 0x040fec0000001818 */
[----:B------:R-:W-:Y:S01]  /*36f0*/  HMMA.16816.F32 R32, R12, R30, R32 ;  /* 0x0000001e0c20723c */ /* 0x000fe20000001820 */
[----:B------:R-:W1:Y:S05]  /*3700*/  LDSM.16.M88.4 R28, [R199+0x5000] ;  /* 0x00500000c71c783b */ /* 0x000e6a0000000200 */
[----:B------:R-:W-:Y:S06]  /*3710*/  HMMA.16816.F32 R92, R88, R82, R92 ;  /* 0x00000052585c723c */ /* 0x000fec000000185c */
[----:B------:R-:W-:Y:S06]  /*3720*/  HMMA.16816.F32 R40, R48, R44, R40 ;  /* 0x0000002c3028723c */ /* 0x000fec0000001828 */
[----:B------:R-:W-:Y:S06]  /*3730*/  HMMA.16816.F32 R68, R64, R56, R68 ;  /* 0x000000384044723c */ /* 0x000fec0000001844 */
[C---:B------:R-:W-:Y:S01]  /*3740*/  HMMA.16816.F32 R52, R48.reuse, R46, R52 ;  /* 0x0000002e3034723c */ /* 0x040fe20000001834 */
[----:B------:R-:W-:Y:S05]  /*3750*/  LDSM.16.M88.4 R44, [R188+0x4800] ;  /* 0x00480000bc2c783b */ /* 0x000fea0000000200 */
[C---:B--2---:R-:W-:Y:S06]  /*3760*/  HMMA.16816.F32 R76, R48.reuse, R100, R76 ;  /* 0x00000064304c723c */ /* 0x044fec000000184c */
[----:B------:R-:W-:Y:S06]  /*3770*/  HMMA.16816.F32 R72, R48, R102, R72 ;  /* 0x000000663048723c */ /* 0x000fec0000001848 */
[C---:B------:R-:W-:Y:S06]  /*3780*/  HMMA.16816.F32 R24, R8.reuse, R20, R24 ;  /* 0x000000140818723c */ /* 0x040fec0000001818 */
[----:B------:R-:W-:Y:S01]  /*3790*/  HMMA.16816.F32 R32, R8, R22, R32 ;  /* 0x000000160820723c */ /* 0x000fe20000001820 */
[----:B------:R-:W2:Y:S05]  /*37a0*/  LDSM.16.M88.4 R20, [R199+0x5800] ;  /* 0x00580000c714783b */ /* 0x000eaa0000000200 */
[----:B------:R-:W-:Y:S01]  /*37b0*/  HMMA.16816.F32 R92, R64, R58, R92 ;  /* 0x0000003a405c723c */ /* 0x000fe2000000185c */
[----:B------:R-:W4:Y:S05]  /*37c0*/  LDSM.16.M88.4 R56, [R195+0xb000] ;  /* 0x00b00000c338783b */ /* 0x000f2a0000000200 */
[----:B------:R-:W-:Y:S06]  /*37d0*/  HMMA.16816.F32 R40, R16, R36, R40 ;  /* 0x000000241028723c */ /* 0x000fec0000001828 */
[----:B---3--:R-:W-:Y:S01]  /*37e0*/  HMMA.16816.F32 R68, R48, R96, R68 ;  /* 0x000000603044723c */ /* 0x008fe20000001844 */
[----:B------:R-:W-:Y:S01]  /*37f0*/  FMUL.FTZ R0, R24, UR5 ;  /* 0x0000000518007c20 */ /* 0x000fe20008410000 */
[----:B------:R-:W-:Y:S01]  /*3800*/  FMUL.FTZ R36, R25, UR5 ;  /* 0x0000000519247c20 */ /* 0x000fe20008410000 */
[----:B------:R-:W-:-:S03]  /*3810*/  FMUL.FTZ R37, R26, UR5 ;  /* 0x000000051a257c20 */ /* 0x000fc60008410000 */
[C---:B------:R-:W-:Y:S01]  /*3820*/  HMMA.16816.F32 R52, R16.reuse, R38, R52 ;  /* 0x000000261034723c */ /* 0x040fe20000001834 */
[----:B------:R-:W-:Y:S01]  /*3830*/  FMUL.FTZ R35, R35, UR5 ;  /* 0x0000000523237c20 */ /* 0x000fe20008410000 */
[----:B------:R-:W-:Y:S01]  /*3840*/  MUFU.TANH R36, R36 ;  /* 0x0000002400247308 */ /* 0x000fe20000002400 */
[----:B------:R-:W-:Y:S01]  /*3850*/  FMUL.FTZ R33, R33, UR5 ;  /* 0x0000000521217c20 */ /* 0x000fe20008410000 */
[----:B------:R-:W-:Y:S02]  /*3860*/  FMUL.FTZ R32, R32, UR5 ;  /* 0x0000000520207c20 */ /* 0x000fe40008410000 */
[C---:B-1----:R-:W-:Y:S01]  /*3870*/  HMMA.16816.F32 R76, R16.reuse, R28, R76 ;  /* 0x0000001c104c723c */ /* 0x042fe2000000184c */
[----:B------:R-:W-:Y:S02]  /*3880*/  FMUL.FTZ R38, R27, UR5 ;  /* 0x000000051b267c20 */ /* 0x000fe40008410000 */
[----:B------:R-:W-:Y:S01]  /*3890*/  LDSM.16.M88.4 R24, [R195+0xb800] ;  /* 0x00b80000c318783b */ /* 0x000fe20000000200 */
[----:B------:R1:W-:Y:S02]  /*38a0*/  MUFU.TANH R39, R35 ;  /* 0x0000002300277308 */ /* 0x0003e40000002400 */
[----:B------:R-:W-:Y:S01]  /*38b0*/  HMMA.16816.F32 R72, R16, R30, R72 ;  /* 0x0000001e1048723c */ /* 0x000fe20000001848 */
[----:B------:R-:W3:Y:S05]  /*38c0*/  LDSM.16.M88.4 R28, [R188+0x5000] ;  /* 0x00500000bc1c783b */ /* 0x000eea0000000200 */
[----:B------:R-:W-:Y:S01]  /*38d0*/  HMMA.16816.F32 R40, R12, R84, R40 ;  /* 0x000000540c28723c */ /* 0x000fe20000001828 */
[----:B------:R-:W5:Y:S05]  /*38e0*/  MUFU.TANH R0, R0 ;  /* 0x0000000000007308 */ /* 0x000f6a0000002400 */
[----:B--2---:R-:W-:Y:S01]  /*38f0*/  HMMA.16816.F32 R68, R16, R20, R68 ;  /* 0x000000141044723c */ /* 0x004fe20000001844 */
[----:B-1----:R-:W-:-:S02]  /*3900*/  IMAD.IADD R35, R4, 0x1, R215 ;  /* 0x0000000104237824 */ /* 0x002fc400078e02d7 */
[----:B------:R-:W1:Y:S03]  /*3910*/  MUFU.TANH R37, R37 ;  /* 0x0000002500257308 */ /* 0x000e660000002400 */
[----:B------:R-:W-:Y:S01]  /*3920*/  HMMA.16816.F32 R52, R12, R86, R52 ;  /* 0x000000560c34723c */ /* 0x000fe20000001834 */
[----:B------:R-:W-:Y:S01]  /*3930*/  LOP3.LUT R21, R114, 0xffffffe0, RZ, 0xc0, !PT ;  /* 0xffffffe072157812 */ /* 0x000fe200078ec0ff */
[----:B------:R-:W-:-:S04]  /*3940*/  FMUL.FTZ R20, R34, UR5 ;  /* 0x0000000522147c20 */ /* 0x000fc80008410000 */
[----:B------:R-:W-:Y:S01]  /*3950*/  HMMA.16816.F32 R92, R48, R98, R92 ;  /* 0x00000062305c723c */ /* 0x000fe2000000185c */
[----:B------:R-:W-:Y:S01]  /*3960*/  IMAD.IADD R21, R112, 0x1, -R21 ;  /* 0x0000000170157824 */ /* 0x000fe200078e0a15 */
[----:B------:R-:W2:Y:S04]  /*3970*/  MUFU.TANH R38, R38 ;  /* 0x0000002600267308 */ /* 0x000ea80000002400 */
[C---:B----4-:R-:W-:Y:S01]  /*3980*/  HMMA.16816.F32 R76, R12.reuse, R56, R76 ;  /* 0x000000380c4c723c */ /* 0x050fe2000000184c */
[----:B------:R-:W-:Y:S01]  /*3990*/  SHF.R.S32.HI R34, RZ, 0x1f, R21 ;  /* 0x0000001fff227819 */ /* 0x000fe20000011415 */
[----:B------:R-:W-:Y:S02]  /*39a0*/  VIADD R48, R35, 0x9 ;  /* 0x0000000923307836 */ /* 0x000fe40000000000 */
[----:B------:R-:W4:Y:S01]  /*39b0*/  MUFU.TANH R20, R20 ;  /* 0x0000001400147308 */ /* 0x000f220000002400 */
[----:B------:R-:W-:Y:S01]  /*39c0*/  LEA.HI R21, R34, R21, RZ, 0x2 ;  /* 0x0000001522157211 */ /* 0x000fe200078f10ff */
[----:B------:R-:W-:Y:S03]  /*39d0*/  HMMA.16816.F32 R72, R12, R58, R72 ;  /* 0x0000003a0c48723c */ /* 0x000fe60000001848 */
[----:B------:R-:W-:-:S03]  /*39e0*/  SHF.R.S32.HI R21, RZ, 0x2, R21 ;  /* 0x00000002ff157819 */ /* 0x000fc60000011415 */
[C---:B------:R-:W-:Y:S01]  /*39f0*/  HMMA.16816.F32 R40, R8.reuse, R44, R40 ;  /* 0x0000002c0828723c */ /* 0x040fe20000001828 */
[----:B------:R-:W4:Y:S01]  /*3a00*/  MUFU.TANH R33, R33 ;  /* 0x0000002100217308 */ /* 0x000f220000002400 */
[----:B------:R-:W-:Y:S02]  /*3a10*/  IMAD.IADD R212, R21, 0x1, R212 ;  /* 0x0000000115d47824 */ /* 0x000fe400078e02d4 */
[----:B------:R-:W-:Y:S02]  /*3a20*/  VIADD R21, R35, 0x8 ;  /* 0x0000000823157836 */ /* 0x000fe40000000000 */
[----:B------:R-:W-:Y:S01]  /*3a30*/  HMMA.16816.F32 R52, R8, R46, R52 ;  /* 0x0000002e0834723c */ /* 0x000fe20000001834 */
[C---:B------:R-:W-:Y:S01]  /*3a40*/  VIADD R211, R212.reuse, 0x8 ;  /* 0x00000008d4d37836 */ /* 0x040fe20000000000 */
[C---:B------:R-:W-:Y:S01]  /*3a50*/  VIADDMNMX R213, R212.reuse, UR13, RZ, !PT ;  /* 0x0000000dd4d57c46 */ /* 0x040fe2000f8001ff */
[----:B------:R-:W-:Y:S01]  /*3a60*/  MUFU.TANH R32, R32 ;  /* 0x0000002000207308 */ /* 0x000fe20000002400 */
[----:B------:R-:W-:-:S02]  /*3a70*/  VIADDMNMX R212, R212, UR16, R210, PT ;  /* 0x00000010d4d47c46 */ /* 0x000fc4000b8001d2 */
[C---:B---3--:R-:W-:Y:S01]  /*3a80*/  HMMA.16816.F32 R76, R8.reuse, R28, R76 ;  /* 0x0000001c084c723c */ /* 0x048fe2000000184c */
[----:B------:R-:W-:Y:S02]  /*3a90*/  VIADDMNMX R210, R211, UR16, R210, PT ;  /* 0x00000010d3d27c46 */ /* 0x000fe4000b8001d2 */
[----:B------:R-:W-:Y:S02]  /*3aa0*/  ISETP.GE.AND P6, PT, R35, R212, PT ;  /* 0x000000d42300720c */ /* 0x000fe40003fc6270 */
[----:B------:R-:W-:Y:S01]  /*3ab0*/  VIADDMNMX R211, R211, UR13, RZ, !PT ;  /* 0x0000000dd3d37c46 */ /* 0x000fe2000f8001ff */
[----:B------:R-:W-:Y:S01]  /*3ac0*/  HMMA.16816.F32 R72, R8, R30, R72 ;  /* 0x0000001e0848723c */ /* 0x000fe20000001848 */
[----:B------:R-:W3:Y:S01]  /*3ad0*/  LDSM.16.M88.4 R28, [R188+0x5800] ;  /* 0x00580000bc1c783b */ /* 0x000ee20000000200 */
[----:B------:R-:W-:Y:S01]  /*3ae0*/  ISETP.GE.AND P2, PT, R35, R210, PT ;  /* 0x000000d22300720c */ /* 0x000fe20003f46270 */
[----:B------:R-:W-:-:S04]  /*3af0*/  DEPBAR.LE SB0, 0x0 ;  /* 0x000080000000791a */ /* 0x000fc80000000000 */
[----:B------:R-:W-:Y:S01]  /*3b00*/  HMMA.16816.F32 R92, R16, R22, R92 ;  /* 0x00000016105c723c */ /* 0x000fe2000000185c */
[----:B------:R-:W-:Y:S01]  /*3b10*/  FMUL.FTZ R44, R43, UR5 ;  /* 0x000000052b2c7c20 */ /* 0x000fe20008410000 */
[C---:B------:R-:W-:Y:S01]  /*3b20*/  ISETP.GE.AND P4, PT, R21.reuse, R212, PT ;  /* 0x000000d41500720c */ /* 0x040fe20003f86270 */
[----:B------:R-:W-:Y:S01]  /*3b30*/  FMUL.FTZ R42, R42, UR5 ;  /* 0x000000052a2a7c20 */ /* 0x000fe20008410000 */
[----:B------:R-:W-:Y:S01]  /*3b40*/  ISETP.GE.AND P1, PT, R21, R210, PT ;  /* 0x000000d21500720c */ /* 0x000fe20003f26270 */
[----:B------:R-:W-:Y:S01]  /*3b50*/  FMUL.FTZ R43, R52, UR5 ;  /* 0x00000005342b7c20 */ /* 0x000fe20008410000 */
[C---:B------:R-:W-:Y:S01]  /*3b60*/  HMMA.16816.F32 R68, R12.reuse, R24, R68 ;  /* 0x000000180c44723c */ /* 0x040fe20000001844 */
[C---:B------:R-:W-:Y:S01]  /*3b70*/  ISETP.LT.OR P6, PT, R35.reuse, R213, P6 ;  /* 0x000000d52300720c */ /* 0x040fe200037c1670 */
[----:B------:R2:W4:Y:S01]  /*3b80*/  MUFU.TANH R45, R42 ;  /* 0x0000002a002d7308 */ /* 0x0005220000002400 */
[C---:B------:R-:W-:Y:S01]  /*3b90*/  ISETP.LT.OR P2, PT, R35.reuse, R211, P2 ;  /* 0x000000d32300720c */ /* 0x040fe20001741670 */
[----:B------:R-:W-:Y:S01]  /*3ba0*/  VIADD R16, R35, 0x18 ;  /* 0x0000001823107836 */ /* 0x000fe20000000000 */
[----:B------:R-:W-:Y:S01]  /*3bb0*/  ISETP.LT.OR P4, PT, R21, R213, P4 ;  /* 0x000000d51500720c */ /* 0x000fe20002781670 */
[----:B------:R-:W-:Y:S01]  /*3bc0*/  VIADD R17, R35, 0x11 ;  /* 0x0000001123117836 */ /* 0x000fe20000000000 */
[----:B------:R-:W-:Y:S01]  /*3bd0*/  ISETP.LT.OR P1, PT, R21, R211, P1 ;  /* 0x000000d31500720c */ /* 0x000fe20000f21670 */
[----:B------:R-:W-:Y:S01]  /*3be0*/  VIADD R24, R35, 0x1 ;  /* 0x0000000123187836 */ /* 0x000fe20000000000 */
[----:B-----5:R-:W-:Y:S01]  /*3bf0*/  FSEL R21, R0, -INF , !P6 ;  /* 0xff80000000157808 */ /* 0x020fe20007000000 */
[----:B------:R-:W5:Y:S01]  /*3c00*/  MUFU.TANH R44, R44 ;  /* 0x0000002c002c7308 */ /* 0x000f620000002400 */
[-C--:B------:R-:W-:Y:S01]  /*3c10*/  ISETP.GE.AND P6, PT, R48, R212.reuse, PT ;  /* 0x000000d43000720c */ /* 0x080fe20003fc6270 */
[----:B------:R-:W-:Y:S01]  /*3c20*/  FMUL.FTZ R40, R40, UR5 ;  /* 0x0000000528287c20 */ /* 0x000fe20008410000 */
[C---:B------:R-:W-:Y:S01]  /*3c30*/  ISETP.GE.AND P5, PT, R24.reuse, R212, PT ;  /* 0x000000d41800720c */ /* 0x040fe20003fa6270 */
[----:B------:R-:W-:Y:S01]  /*3c40*/  FMUL.FTZ R41, R41, UR5 ;  /* 0x0000000529297c20 */ /* 0x000fe20008410000 */
[CC--:B------:R-:W-:Y:S01]  /*3c50*/  ISETP.GE.AND P0, PT, R24.reuse, R210.reuse, PT ;  /* 0x000000d21800720c */ /* 0x0c0fe20003f06270 */
[----:B------:R-:W-:Y:S01]  /*3c60*/  FMUL.FTZ R77, R77, UR5 ;  /* 0x000000054d4d7c20 */ /* 0x000fe20008410000 */
[C---:B------:R-:W-:Y:S01]  /*3c70*/  ISETP.LT.OR P5, PT, R24.reuse, R213, P5 ;  /* 0x000000d51800720c */ /* 0x040fe20002fa1670 */
[----:B------:R-:W-:Y:S01]  /*3c80*/  HMMA.16816.F32 R92, R12, R26, R92 ;  /* 0x0000001a0c5c723c */ /* 0x000fe2000000185c */
[-C--:B------:R-:W-:Y:S01]  /*3c90*/  ISETP.LT.OR P0, PT, R24, R211.reuse, P0 ;  /* 0x000000d31800720c */ /* 0x080fe20000701670 */
[----:B------:R-:W-:Y:S01]  /*3ca0*/  VIADD R24, R35, 0x10 ;  /* 0x0000001023187836 */ /* 0x000fe20000000000 */
[----:B------:R-:W-:Y:S01]  /*3cb0*/  FSEL R25, R36, -INF , !P5 ;  /* 0xff80000024197808 */ /* 0x000fe20006800000 */
[----:B------:R-:W5:Y:S01]  /*3cc0*/  MUFU.TANH R43, R43 ;  /* 0x0000002b002b7308 */ /* 0x000f620000002400 */
[----:B------:R-:W-:Y:S01]  /*3cd0*/  ISETP.GE.AND P5, PT, R48, R210, PT ;  /* 0x000000d23000720c */ /* 0x000fe20003fa6270 */
[----:B------:R-:W-:Y:S01]  /*3ce0*/  FMUL.FTZ R47, R54, UR5 ;  /* 0x00000005362f7c20 */ /* 0x000fe20008410000 */
[----:B-1----:R-:W-:Y:S01]  /*3cf0*/  FSEL R34, R37, -INF , !P2 ;  /* 0xff80000025227808 */ /* 0x002fe20005000000 */
[----:B--2---:R-:W-:Y:S01]  /*3d00*/  FMUL.FTZ R42, R53, UR5 ;  /* 0x00000005352a7c20 */ /* 0x004fe20008410000 */
[----:B------:R-:W-:Y:S01]  /*3d10*/  FSEL R38, R38, -INF , !P0 ;  /* 0xff80000026267808 */ /* 0x000fe20004000000 */
[C---:B---3--:R-:W-:Y:S01]  /*3d20*/  HMMA.16816.F32 R68, R8.reuse, R28, R68 ;  /* 0x0000001c0844723c */ /* 0x048fe20000001844 */
[C---:B------:R-:W-:Y:S01]  /*3d30*/  ISETP.GE.AND P2, PT, R24.reuse, R212, PT ;  /* 0x000000d41800720c */ /* 0x040fe20003f46270 */
[----:B------:R-:W1:Y:S01]  /*3d40*/  MUFU.TANH R165, R77 ;  /* 0x0000004d00a57308 */ /* 0x000e620000002400 */
[----:B------:R-:W-:Y:S01]  /*3d50*/  ISETP.GE.AND P0, PT, R24, R210, PT ;  /* 0x000000d21800720c */ /* 0x000fe20003f06270 */
[----:B------:R-:W-:Y:S01]  /*3d60*/  FMUL.FTZ R46, R55, UR5 ;  /* 0x00000005372e7c20 */ /* 0x000fe20008410000 */
[----:B------:R-:W-:Y:S01]  /*3d70*/  ISETP.LT.OR P5, PT, R48, R211, P5 ;  /* 0x000000d33000720c */ /* 0x000fe20002fa1670 */
[----:B------:R-:W-:Y:S01]  /*3d80*/  FMUL.FTZ R76, R76, UR5 ;  /* 0x000000054c4c7c20 */ /* 0x000fe20008410000 */
[-C--:B------:R-:W-:Y:S01]  /*3d90*/  ISETP.LT.OR P6, PT, R48, R213.reuse, P6 ;  /* 0x000000d53000720c */ /* 0x080fe200037c1670 */
[----:B------:R-:W-:Y:S01]  /*3da0*/  FMUL.FTZ R78, R78, UR5 ;  /* 0x000000054e4e7c20 */ /* 0x000fe20008410000 */
[C---:B------:R-:W-:Y:S01]  /*3db0*/  ISETP.LT.OR P2, PT, R24.reuse, R213, P2 ;  /* 0x000000d51800720c */ /* 0x040fe20001741670 */
[----:B------:R-:W2:Y:S01]  /*3dc0*/  MUFU.TANH R40, R40 ;  /* 0x0000002800287308 */ /* 0x000ea20000002400 */
[----:B------:R-:W-:Y:S01]  /*3dd0*/  ISETP.LT.OR P0, PT, R24, R211, P0 ;  /* 0x000000d31800720c */ /* 0x000fe20000701670 */
[----:B------:R-:W-:Y:S01]  /*3de0*/  VIADD R18, R35, 0x19 ;  /* 0x0000001923127836 */ /* 0x000fe20000000000 */
[----:B----4-:R-:W-:Y:S01]  /*3df0*/  FSEL R24, R20, -INF , !P1 ;  /* 0xff80000014187808 */ /* 0x010fe20004800000 */
[----:B------:R-:W-:Y:S01]  /*3e00*/  HMMA.16816.F32 R8, R8, R30, R92 ;  /* 0x0000001e0808723c */ /* 0x000fe2000000185c */
[----:B------:R-:W-:Y:S01]  /*3e10*/  FSEL R0, R39, -INF , !P5 ;  /* 0xff80000027007808 */ /* 0x000fe20006800000 */
[----:B------:R-:W-:Y:S01]  /*3e20*/  FMUL.FTZ R79, R79, UR5 ;  /* 0x000000054f4f7c20 */ /* 0x000fe20008410000 */
[----:B------:R-:W-:Y:S01]  /*3e30*/  ISETP.GE.AND P1, PT, R16, R212, PT ;  /* 0x000000d41000720c */ /* 0x000fe20003f26270 */
[----:B------:R-:W3:Y:S01]  /*3e40*/  MUFU.TANH R41, R41 ;  /* 0x0000002900297308 */ /* 0x000ee20000002400 */
[----:B------:R-:W-:Y:S01]  /*3e50*/  FSEL R33, R33, -INF , !P6 ;  /* 0xff80000021217808 */ /* 0x000fe20007000000 */
[----:B------:R-:W-:Y:S01]  /*3e60*/  FMUL.FTZ R72, R72, UR5 ;  /* 0x0000000548487c20 */ /* 0x000fe20008410000 */
[-C--:B------:R-:W-:Y:S01]  /*3e70*/  ISETP.GE.AND P5, PT, R16, R210.reuse, PT ;  /* 0x000000d21000720c */ /* 0x080fe20003fa6270 */
[----:B------:R-:W-:Y:S01]  /*3e80*/  FMUL.FTZ R74, R74, UR5 ;  /* 0x000000054a4a7c20 */ /* 0x000fe20008410000 */
[----:B------:R-:W-:Y:S01]  /*3e90*/  ISETP.GE.AND P6, PT, R17, R210, PT ;  /* 0x000000d21100720c */ /* 0x000fe20003fc6270 */
[----:B------:R-:W-:Y:S01]  /*3ea0*/  FMUL.FTZ R73, R73, UR5 ;  /* 0x0000000549497c20 */ /* 0x000fe20008410000 */
[C---:B------:R-:W-:Y:S01]  /*3eb0*/  ISETP.LT.OR P1, PT, R16.reuse, R213, P1 ;  /* 0x000000d51000720c */ /* 0x040fe20000f21670 */
[----:B------:R-:W4:Y:S01]  /*3ec0*/  MUFU.TANH R47, R47 ;  /* 0x0000002f002f7308 */ /* 0x000f220000002400 */
[-C--:B------:R-:W-:Y:S01]  /*3ed0*/  ISETP.LT.OR P5, PT, R16, R211.reuse, P5 ;  /* 0x000000d31000720c */ /* 0x080fe20002fa1670 */
[----:B------:R-:W-:Y:S01]  /*3ee0*/  VIADD R16, R35, 0x20 ;  /* 0x0000002023107836 */ /* 0x000fe20000000000 */
[----:B------:R-:W-:Y:S01]  /*3ef0*/  ISETP.LT.OR P6, PT, R17, R211, P6 ;  /* 0x000000d31100720c */ /* 0x000fe200037c1670 */
[----:B------:R-:W-:Y:S01]  /*3f00*/  VIADD R14, R35, 0x28 ;  /* 0x00000028230e7836 */ /* 0x000fe20000000000 */
[----:B------:R-:W-:Y:S01]  /*3f10*/  FSEL R22, R45, -INF , !P0 ;  /* 0xff8000002d167808 */ /* 0x000fe20004000000 */
[----:B------:R-:W-:Y:S01]  /*3f20*/  VIADD R12, R35, 0x29 ;  /* 0x00000029230c7836 */ /* 0x000fe20000000000 */
[----:B-----5:R-:W-:Y:S01]  /*3f30*/  FSEL R20, R44, -INF , !P6 ;  /* 0xff8000002c147808 */ /* 0x020fe20007000000 */
[----:B------:R-:W5:Y:S01]  /*3f40*/  MUFU.TANH R42, R42 ;  /* 0x0000002a002a7308 */ /* 0x000f620000002400 */
[C---:B------:R-:W-:Y:S01]  /*3f50*/  ISETP.GE.AND P0, PT, R16.reuse, R212, PT ;  /* 0x000000d41000720c */ /* 0x040fe20003f06270 */
[----:B------:R-:W-:Y:S01]  /*3f60*/  FMUL.FTZ R75, R75, UR5 ;  /* 0x000000054b4b7c20 */ /* 0x000fe20008410000 */
[----:B------:R-:W-:Y:S01]  /*3f70*/  ISETP.GE.AND P6, PT, R16, R210, PT ;  /* 0x000000d21000720c */ /* 0x000fe20003fc6270 */
[----:B------:R-:W-:Y:S01]  /*3f80*/  FMUL.FTZ R68, R68, UR5 ;  /* 0x0000000544447c20 */ /* 0x000fe20008410000 */
[C---:B------:R-:W-:Y:S01]  /*3f90*/  ISETP.LT.OR P0, PT, R16.reuse, R213, P0 ;  /* 0x000000d51000720c */ /* 0x040fe20000701670 */
[----:B------:R-:W-:Y:S01]  /*3fa0*/  FMUL.FTZ R69, R69, UR5 ;  /* 0x0000000545457c20 */ /* 0x000fe20008410000 */
[----:B------:R-:W-:Y:S01]  /*3fb0*/  ISETP.LT.OR P6, PT, R16, R211, P6 ;  /* 0x000000d31000720c */ /* 0x000fe200037c1670 */
[----:B------:R-:W-:Y:S01]  /*3fc0*/  VIADD R16, R35, 0x21 ;  /* 0x0000002123107836 */ /* 0x000fe20000000000 */
[----:B------:R-:W-:Y:S01]  /*3fd0*/  FSEL R15, R43, -INF , !P1 ;  /* 0xff8000002b0f7808 */ /* 0x000fe20004800000 */
[----:B------:R-:W5:Y:S01]  /*3fe0*/  MUFU.TANH R46, R46 ;  /* 0x0000002e002e7308 */ /* 0x000f620000002400 */
[----:B------:R-:W-:Y:S01]  /*3ff0*/  FSEL R23, R32, -INF , !P4 ;  /* 0xff80000020177808 */ /* 0x000fe20006000000 */
[----:B------:R-:W-:Y:S01]  /*4000*/  FMUL.FTZ R70, R70, UR5 ;  /* 0x0000000546467c20 */ /* 0x000fe20008410000 */
[-C--:B------:R-:W-:Y:S01]  /*4010*/  ISETP.GE.AND P1, PT, R16, R212.reuse, PT ;  /* 0x000000d41000720c */ /* 0x080fe20003f26270 */
[----:B------:R-:W-:Y:S01]  /*4020*/  FMUL.FTZ R71, R71, UR5 ;  /* 0x0000000547477c20 */ /* 0x000fe20008410000 */
[CC--:B------:R-:W-:Y:S01]  /*4030*/  ISETP.GE.AND P4, PT, R17.reuse, R212.reuse, PT ;  /* 0x000000d41100720c */ /* 0x0c0fe20003f86270 */
[----:B------:R-:W-:Y:S01]  /*4040*/  FMUL.FTZ R177, R8, UR5 ;  /* 0x0000000508b17c20 */ /* 0x000fe20008410000 */
[-C--:B------:R-:W-:Y:S01]  /*4050*/  ISETP.LT.OR P1, PT, R16, R213.reuse, P1 ;  /* 0x000000d51000720c */ /* 0x080fe20000f21670 */
[----:B------:R-:W5:Y:S01]  /*4060*/  MUFU.TANH R173, R76 ;  /* 0x0000004c00ad7308 */ /* 0x000f620000002400 */
[----:B------:R-:W-:Y:S01]  /*4070*/  ISETP.LT.OR P4, PT, R17, R213, P4 ;  /* 0x000000d51100720c */ /* 0x000fe20002781670 */
[----:B------:R-:W-:Y:S01]  /*4080*/  FMUL.FTZ R9, R9, UR5 ;  /* 0x0000000509097c20 */ /* 0x000fe20008410000 */
[----:B-1----:R-:W-:Y:S01]  /*4090*/  FSEL R165, R165, -INF , !P1 ;  /* 0xff800000a5a57808 */ /* 0x002fe20004800000 */
[----:B------:R-:W-:Y:S01]  /*40a0*/  FMUL.FTZ R10, R10, UR5 ;  /* 0x000000050a0a7c20 */ /* 0x000fe20008410000 */
[----:B------:R-:W-:Y:S01]  /*40b0*/  ISETP.GT.AND P1, PT, R206, UR10, PT ;  /* 0x0000000ace007c0c */ /* 0x000fe2000bf24270 */
[----:B------:R-:W-:Y:S01]  /*40c0*/  FMUL.FTZ R11, R11, UR5 ;  /* 0x000000050b0b7c20 */ /* 0x000fe20008410000 */
[----:B--2---:R-:W-:Y:S01]  /*40d0*/  FSEL R19, R40, -INF , !P2 ;  /* 0xff80000028137808 */ /* 0x004fe20005000000 */
[----:B------:R-:W1:Y:S01]  /*40e0*/  MUFU.TANH R166, R78 ;  /* 0x0000004e00a67308 */ /* 0x000e620000002400 */
[----:B---3--:R-:W-:Y:S01]  /*40f0*/  FSEL R17, R41, -INF , !P4 ;  /* 0xff80000029117808 */ /* 0x008fe20006000000 */
[----:B------:R-:W-:Y:S01]  /*4100*/  VIADD R8, R35, 0x38 ;  /* 0x0000003823087836 */ /* 0x000fe20000000000 */
[----:B------:R-:W-:-:S02]  /*4110*/  ISETP.GE.AND P2, PT, R18, R212, PT ;  /* 0x000000d41200720c */ /* 0x000fc40003f46270 */
[CC--:B------:R-:W-:Y:S02]  /*4120*/  ISETP.GE.AND P4, PT, R18.reuse, R210.reuse, PT ;  /* 0x000000d21200720c */ /* 0x0c0fe40003f86270 */
[C---:B------:R-:W-:Y:S01]  /*4130*/  ISETP.LT.OR P2, PT, R18.reuse, R213, P2 ;  /* 0x000000d51200720c */ /* 0x040fe20001741670 */
[----:B------:R-:W2:Y:S01]  /*4140*/  MUFU.TANH R220, R79 ;  /* 0x0000004f00dc7308 */ /* 0x000ea20000002400 */
[-C--:B------:R-:W-:Y:S01]  /*4150*/  ISETP.LT.OR P4, PT, R18, R211.reuse, P4 ;  /* 0x000000d31200720c */ /* 0x080fe20002781670 */
[----:B------:R-:W3:Y:S01]  /*4160*/  @!P1 LDC.64 R218, c[0x0][0x218] ;  /* 0x00008600ffda9b82 */ /* 0x000ee20000000a00 */
[----:B----4-:R-:W-:Y:S02]  /*4170*/  FSEL R18, R47, -INF , !P5 ;  /* 0xff8000002f127808 */ /* 0x010fe40006800000 */
[----:B------:R-:W-:Y:S02]  /*4180*/  ISETP.GE.AND P5, PT, R16, R210, PT ;  /* 0x000000d21000720c */ /* 0x000fe40003fa6270 */
[----:B-----5:R-:W-:Y:S01]  /*4190*/  FSEL R13, R42, -INF , !P2 ;  /* 0xff8000002a0d7808 */ /* 0x020fe20005000000 */
[----:B------:R-:W4:Y:S01]  /*41a0*/  MUFU.TANH R171, R72 ;  /* 0x0000004800ab7308 */ /* 0x000f220000002400 */
[----:B------:R-:W-:-:S02]  /*41b0*/  ISETP.LT.OR P5, PT, R16, R211, P5 ;  /* 0x000000d31000720c */ /* 0x000fc40002fa1670 */
[----:B------:R-:W-:Y:S02]  /*41c0*/  FSEL R16, R46, -INF , !P4 ;  /* 0xff8000002e107808 */ /* 0x000fe40006000000 */
[----:B------:R-:W-:Y:S02]  /*41d0*/  FSEL R173, R173, -INF , !P0 ;  /* 0xff800000adad7808 */ /* 0x000fe40004000000 */
[----:B-1----:R-:W-:Y:S01]  /*41e0*/  FSEL R166, R166, -INF , !P6 ;  /* 0xff800000a6a67808 */ /* 0x002fe20007000000 */
[----:B------:R-:W1:Y:S01]  /*41f0*/  MUFU.TANH R172, R74 ;  /* 0x0000004a00ac7308 */ /* 0x000e620000002400 */
[C---:B------:R-:W-:Y:S02]  /*4200*/  ISETP.GE.AND P2, PT, R14.reuse, R212, PT ;  /* 0x000000d40e00720c */ /* 0x040fe40003f46270 */
[----:B------:R-:W-:Y:S02]  /*4210*/  ISETP.GE.AND P4, PT, R14, R210, PT ;  /* 0x000000d20e00720c */ /* 0x000fe40003f86270 */
[----:B------:R-:W-:-:S02]  /*4220*/  ISETP.GE.AND P0, PT, R12, R212, PT ;  /* 0x000000d40c00720c */ /* 0x000fc40003f06270 */
[----:B------:R-:W-:Y:S01]  /*4230*/  ISETP.GE.AND P6, PT, R12, R210, PT ;  /* 0x000000d20c00720c */ /* 0x000fe20003fc6270 */
[----:B------:R-:W5:Y:S01]  /*4240*/  MUFU.TANH R167, R73 ;  /* 0x0000004900a77308 */ /* 0x000f620000002400 */
[C---:B------:R-:W-:Y:S02]  /*4250*/  ISETP.LT.OR P2, PT, R14.reuse, R213, P2 ;  /* 0x000000d50e00720c */ /* 0x040fe40001741670 */
[----:B------:R-:W-:Y:S01]  /*4260*/  ISETP.LT.OR P4, PT, R14, R211, P4 ;  /* 0x000000d30e00720c */ /* 0x000fe20002781670 */
[C---:B------:R-:W-:Y:S01]  /*4270*/  VIADD R14, R35.reuse, 0x30 ;  /* 0x00000030230e7836 */ /* 0x040fe20000000000 */
[C---:B------:R-:W-:Y:S02]  /*4280*/  ISETP.LT.OR P0, PT, R12.reuse, R213, P0 ;  /* 0x000000d50c00720c */ /* 0x040fe40000701670 */
[----:B------:R-:W-:Y:S01]  /*4290*/  ISETP.LT.OR P6, PT, R12, R211, P6 ;  /* 0x000000d30c00720c */ /* 0x000fe200037c1670 */
[----:B------:R-:W3:Y:S01]  /*42a0*/  MUFU.TANH R214, R75 ;  /* 0x0000004b00d67308 */ /* 0x000ee20000002400 */
[C---:B------:R-:W-:Y:S01]  /*42b0*/  VIADD R12, R35.reuse, 0x31 ;  /* 0x00000031230c7836 */ /* 0x040fe20000000000 */
[----:B--2---:R-:W-:Y:S01]  /*42c0*/  FSEL R220, R220, -INF , !P5 ;  /* 0xff800000dcdc7808 */ /* 0x004fe20006800000 */
[----:B------:R-:W-:Y:S01]  /*42d0*/  VIADD R35, R35, 0x39 ;  /* 0x0000003923237836 */ /* 0x000fe20000000000 */
[----:B----4-:R-:W-:-:S02]  /*42e0*/  FSEL R171, R171, -INF , !P2 ;  /* 0xff800000abab7808 */ /* 0x010fc40005000000 */
[----:B-1----:R-:W-:Y:S02]  /*42f0*/  FSEL R172, R172, -INF , !P4 ;  /* 0xff800000acac7808 */ /* 0x002fe40006000000 */
[----:B------:R-:W1:Y:S01]  /*4300*/  MUFU.TANH R205, R68 ;  /* 0x0000004400cd7308 */ /* 0x000e620000002400 */
[-C--:B------:R-:W-:Y:S02]  /*4310*/  ISETP.GE.AND P5, PT, R14, R212.reuse, PT ;  /* 0x000000d40e00720c */ /* 0x080fe40003fa6270 */
[----:B------:R-:W-:Y:S02]  /*4320*/  ISETP.GE.AND P2, PT, R12, R212, PT ;  /* 0x000000d40c00720c */ /* 0x000fe40003f46270 */
[C---:B------:R-:W-:Y:S02]  /*4330*/  ISETP.GE.AND P4, PT, R14.reuse, R210, PT ;  /* 0x000000d20e00720c */ /* 0x040fe40003f86270 */
[----:B-----5:R-:W-:Y:S01]  /*4340*/  FSEL R167, R167, -INF , !P0 ;  /* 0xff800000a7a77808 */ /* 0x020fe20004000000 */
[----:B------:R-:W2:Y:S01]  /*4350*/  MUFU.TANH R179, R69 ;  /* 0x0000004500b37308 */ /* 0x000ea20000002400 */
[----:B------:R-:W-:-:S02]  /*4360*/  ISETP.LT.OR P5, PT, R14, R213, P5 ;  /* 0x000000d50e00720c */ /* 0x000fc40002fa1670 */
[----:B------:R-:W-:Y:S02]  /*4370*/  ISETP.GE.AND P0, PT, R12, R210, PT ;  /* 0x000000d20c00720c */ /* 0x000fe40003f06270 */
[----:B------:R-:W-:Y:S02]  /*4380*/  ISETP.LT.OR P4, PT, R14, R211, P4 ;  /* 0x000000d30e00720c */ /* 0x000fe40002781670 */
[C---:B------:R-:W-:Y:S01]  /*4390*/  ISETP.LT.OR P2, PT, R12.reuse, R213, P2 ;  /* 0x000000d50c00720c */ /* 0x040fe20001741670 */
[----:B------:R-:W4:Y:S01]  /*43a0*/  MUFU.TANH R176, R70 ;  /* 0x0000004600b07308 */ /* 0x000f220000002400 */
[----:B------:R-:W-:Y:S02]  /*43b0*/  ISETP.LT.OR P0, PT, R12, R211, P0 ;  /* 0x000000d30c00720c */ /* 0x000fe40000701670 */
[----:B---3--:R-:W-:Y:S02]  /*43c0*/  FSEL R214, R214, -INF , !P6 ;  /* 0xff800000d6d67808 */ /* 0x008fe40007000000 */
[----:B-1----:R-:W-:-:S02]  /*43d0*/  FSEL R205, R205, -INF , !P5 ;  /* 0xff800000cdcd7808 */ /* 0x002fc40006800000 */
[CC--:B------:R-:W-:Y:S01]  /*43e0*/  ISETP.GE.AND P6, PT, R8.reuse, R212.reuse, PT ;  /* 0x000000d40800720c */ /* 0x0c0fe20003fc6270 */
[----:B------:R-:W1:Y:S01]  /*43f0*/  MUFU.TANH R174, R71 ;  /* 0x0000004700ae7308 */ /* 0x000e620000002400 */
[----:B--2---:R-:W-:Y:S02]  /*4400*/  FSEL R179, R179, -INF , !P2 ;  /* 0xff800000b3b37808 */ /* 0x004fe40005000000 */
[C---:B------:R-:W-:Y:S02]  /*4410*/  ISETP.GE.AND P5, PT, R35.reuse, R212, PT ;  /* 0x000000d42300720c */ /* 0x040fe40003fa6270 */
[----:B------:R-:W-:Y:S02]  /*4420*/  ISETP.GE.AND P2, PT, R35, R210, PT ;  /* 0x000000d22300720c */ /* 0x000fe40003f46270 */
[----:B------:R-:W-:Y:S01]  /*4430*/  ISETP.LT.OR P6, PT, R8, R213, P6 ;  /* 0x000000d50800720c */ /* 0x000fe200037c1670 */
[----:B------:R-:W2:Y:S01]  /*4440*/  MUFU.TANH R177, R177 ;  /* 0x000000b100b17308 */ /* 0x000ea20000002400 */
[----:B----4-:R-:W-:-:S02]  /*4450*/  FSEL R176, R176, -INF , !P4 ;  /* 0xff800000b0b07808 */ /* 0x010fc40006000000 */
[C---:B------:R-:W-:Y:S02]  /*4460*/  ISETP.GE.AND P4, PT, R8.reuse, R210, PT ;  /* 0x000000d20800720c */ /* 0x040fe40003f86270 */
[C---:B------:R-:W-:Y:S01]  /*4470*/  ISETP.LT.OR P5, PT, R35.reuse, R213, P5 ;  /* 0x000000d52300720c */ /* 0x040fe20002fa1670 */
[----:B------:R-:W-:Y:S01]  /*4480*/  BAR.SYNC.DEFER_BLOCKING 0x0 ;  /* 0x0000000000007b1d */ /* 0x000fe20000010000 */
[-C--:B------:R-:W-:Y:S02]  /*4490*/  ISETP.LT.OR P4, PT, R8, R211.reuse, P4 ;  /* 0x000000d30800720c */ /* 0x080fe40002781670 */
[----:B-1----:R-:W-:Y:S02]  /*44a0*/  FSEL R174, R174, -INF , !P0 ;  /* 0xff800000aeae7808 */ /* 0x002fe40004000000 */
[----:B------:R-:W-:Y:S01]  /*44b0*/  ISETP.LT.OR P2, PT, R35, R211, P2 ;  /* 0x000000d32300720c */ /* 0x000fe20001741670 */
[----:B------:R-:W1:Y:S01]  /*44c0*/  MUFU.TANH R175, R9 ;  /* 0x0000000900af7308 */ /* 0x000e620000002400 */
[----:B------:R-:W-:-:S04]  /*44d0*/  @!P1 LEA R216, P0, R133, R218, 0x1 ;  /* 0x000000da85d89211 */ /* 0x000fc800078008ff */
[----:B------:R-:W-:Y:S02]  /*44e0*/  @!P1 LEA.HI.X R217, R133, R219, R2, 0x1, P0 ;  /* 0x000000db85d99211 */ /* 0x000fe400000f0c02 */
[----:B--2---:R-:W-:Y:S01]  /*44f0*/  FSEL R177, R177, -INF , !P6 ;  /* 0xff800000b1b17808 */ /* 0x004fe20007000000 */
[----:B------:R-:W2:Y:S08]  /*4500*/  MUFU.TANH R170, R10 ;  /* 0x0000000a00aa7308 */ /* 0x000eb00000002400 */
[----:B------:R-:W3:Y:S01]  /*4510*/  MUFU.TANH R168, R11 ;  /* 0x0000000b00a87308 */ /* 0x000ee20000002400 */
[----:B-1----:R-:W-:-:S02]  /*4520*/  FSEL R175, R175, -INF , !P5 ;  /* 0xff800000afaf7808 */ /* 0x002fc40006800000 */
[----:B--2---:R-:W-:Y:S02]  /*4530*/  FSEL R170, R170, -INF , !P4 ;  /* 0xff800000aaaa7808 */ /* 0x004fe40006000000 */
[----:B---3--:R-:W-:Y:S01]  /*4540*/  FSEL R168, R168, -INF , !P2 ;  /* 0xff800000a8a87808 */ /* 0x008fe20005000000 */
        /* <DEDUP_REMOVED lines=61> */
.L_x_5385:
[----:B------:R-:W-:-:S04]  /*4920*/  ULEA UR12, -UR6, URZ, 0x6 ;  /* 0x0000003f060c7291 */ /* 0x000fc8000f8e313f */
[----:B------:R-:W-:Y:S02]  /*4930*/  USHF.R.S32.HI UR13, URZ, 0x1f, UR12 ;  /* 0x0000001f3f0d7899 */ /* 0x000fe4000801140c */
[----:B------:R-:W-:-:S04]  /*4940*/  MOV R4, UR12 ;  /* 0x0000000c00047c02 */ /* 0x000fc80008000f00 */
[----:B------:R-:W-:-:S07]  /*4950*/  MOV R9, UR13 ;  /* 0x0000000d00097c02 */ /* 0x000fce0008000f00 */
.L_x_5386:
        /* <DEDUP_REMOVED lines=29> */
.L_x_5384:
        /* <DEDUP_REMOVED lines=370> */
.L_x_5388:
[----:B------:R-:W-:-:S04]  /*6250*/  LEA R0, -R134, RZ, 0x6 ;  /* 0x000000ff86007211 */ /* 0x000fc800078e31ff */
[----:B------:R-:W-:-:S07]  /*6260*/  SHF.R.S32.HI R5, RZ, 0x1f, R0 ;  /* 0x0000001fff057819 */ /* 0x000fce0000011400 */
.L_x_5389:
        /* <DEDUP_REMOVED lines=28> */
[----:B------:R-:W-:Y:S01]  /*6430*/  LDGSTS.E.BYPASS.LTC128B.128 [R207+0x10000], desc[UR14][R6.64+0x100] ;  /* 0x1000010006cf7fae */ /* 0x000fe2000b901d4e */
[--C-:B------:R-:W-:Y:S02]  /*6440*/  IMAD.X R5, R13, 0x1, R0.reuse, P1 ;  /* 0x000000010d057824 */ /* 0x100fe400008e0600 */
[----:B------:R-:W-:Y:S01]  /*6450*/  IMAD.X R29, R15, 0x1, R0, P0 ;  /* 0x000000010f1d7824 */ /* 0x000fe200000e0600 */
[----:B------:R-:W-:Y:S04]  /*6460*/  LDGSTS.E.BYPASS.LTC128B.128 [R207+0xc800], desc[UR14][R10.64] ;  /* 0x0c8000000acf7fae */ /* 0x000fe8000b901d4e */
[----:B------:R-:W-:Y:S04]  /*6470*/  LDGSTS.E.BYPASS.LTC128B.128 [R207+0xe800], desc[UR14][R8.64+0x80] ;  /* 0x0e80008008cf7fae */ /* 0x000fe8000b901d4e */
[----:B------:R1:W-:Y:S04]  /*6480*/  LDGSTS.E.BYPASS.LTC128B.128 [R207+0x10800], desc[UR14][R8.64+0x100] ;  /* 0x1080010008cf7fae */ /* 0x0003e8000b901d4e */
[----:B------:R-:W-:Y:S04]  /*6490*/  LDGSTS.E.BYPASS.LTC128B.128 [R207+0xd000], desc[UR14][R12.64] ;  /* 0x0d0000000ccf7fae */ /* 0x000fe8000b901d4e */
[----:B------:R-:W-:Y:S04]  /*64a0*/  LDGSTS.E.BYPASS.LTC128B.128 [R207+0xf000], desc[UR14][R14.64+0x80] ;  /* 0x0f0000800ecf7fae */ /* 0x000fe8000b901d4e */
[----:B------:R2:W-:Y:S04]  /*64b0*/  LDGSTS.E.BYPASS.LTC128B.128 [R207+0x11000], desc[UR14][R14.64+0x100] ;  /* 0x110001000ecf7fae */ /* 0x0005e8000b901d4e */
[----:B------:R3:W-:Y:S04]  /*64c0*/  LDGSTS.E.BYPASS.LTC128B.128 [R207+0xd800], desc[UR14][R4.64] ;  /* 0x0d80000004cf7fae */ /* 0x0007e8000b901d4e */
[----:B------:R-:W-:Y:S04]  /*64d0*/  LDGSTS.E.BYPASS.LTC128B.128 [R207+0xf800], desc[UR14][R28.64+0x80] ;  /* 0x0f8000801ccf7fae */ /* 0x000fe8000b901d4e */
[----:B------:R4:W-:Y:S04]  /*64e0*/  LDGSTS.E.BYPASS.LTC128B.128 [R207+0x11800], desc[UR14][R28.64+0x100] ;  /* 0x118001001ccf7fae */ /* 0x0009e8000b901d4e */
[----:B------:R-:W-:Y:S04]  /*64f0*/  LDSM.16.M88.4 R172, [R202] ;  /* 0x00000000caac783b */ /* 0x000fe80000000200 */
[----:B------:R-:W3:Y:S04]  /*6500*/  LDSM.16.M88.4 R16, [R201+0x6000] ;  /* 0x00600000c910783b */ /* 0x000ee80000000200 */
[----:B------:R-:W-:Y:S04]  /*6510*/  LDSM.16.M88.4 R24, [R200] ;  /* 0x00000000c818783b */ /* 0x000fe80000000200 */
[----:B-1----:R-:W-:Y:S04]  /*6520*/  LDSM.16.M88.4 R8, [R199] ;  /* 0x00000000c708783b */ /* 0x002fe80000000200 */
[----:B------:R-:W4:Y:S04]  /*6530*/  LDSM.16.M88.4 R140, [R201+0x6800] ;  /* 0x00680000c98c783b */ /* 0x000f280000000200 */
[----:B------:R-:W1:Y:S04]  /*6540*/  LDSM.16.M88.4 R152, [R201+0x7000] ;  /* 0x00700000c998783b */ /* 0x000e680000000200 */
[----:B------:R-:W5:Y:S04]  /*6550*/  LDSM.16.M88.4 R20, [R201+0x7800] ;  /* 0x00780000c914783b */ /* 0x000f680000000200 */
[----:B------:R-:W-:Y:S04]  /*6560*/  LDSM.16.M88.4 R160, [R198] ;  /* 0x00000000c6a0783b */ /* 0x000fe80000000200 */
[----:B--2---:R-:W2:Y:S04]  /*6570*/  LDSM.16.M88.4 R12, [R195+0x6000] ;  /* 0x00600000c30c783b */ /* 0x004ea80000000200 */
[----:B------:R-:W2:Y:S04]  /*6580*/  LDSM.16.M88.4 R148, [R191] ;  /* 0x00000000bf94783b */ /* 0x000ea80000000200 */
[----:B------:R-:W2:Y:S01]  /*6590*/  LDSM.16.M88.4 R136, [R190] ;  /* 0x00000000be88783b */ /* 0x000ea20000000200 */
[C---:B---3--:R-:W-:Y:S03]  /*65a0*/  HMMA.16816.F32 R4, R172.reuse, R16, RZ ;  /* 0x00000010ac04723c */ /* 0x048fe600000018ff */
[----:B------:R-:W3:Y:S04]  /*65b0*/  LDSM.16.M88.4 R32, [R189] ;  /* 0x00000000bd20783b */ /* 0x000ee80000000200 */
[----:B------:R-:W-:Y:S01]  /*65c0*/  LDSM.16.M88.4 R168, [R188] ;  /* 0x00000000bca8783b */ /* 0x000fe20000000200 */
[C---:B------:R-:W-:Y:S03]  /*65d0*/  HMMA.16816.F32 R16, R172.reuse, R18, RZ ;  /* 0x00000012ac10723c */ /* 0x040fe600000018ff */
[----:B------:R-:W-:Y:S03]  /*65e0*/  LDSM.16.M88.4 R144, [R195+0x6800] ;  /* 0x00680000c390783b */ /* 0x000fe60000000200 */
[C---:B----4-:R-:W-:Y:S01]  /*65f0*/  HMMA.16816.F32 R28, R172.reuse, R140, RZ ;  /* 0x0000008cac1c723c */ /* 0x050fe200000018ff */
[----:B------:R-:W-:Y:S04]  /*6600*/  LDSM.16.M88.4 R224, [R195+0x7800] ;  /* 0x00780000c3e0783b */ /* 0x000fe80000000200 */
[----:B------:R-:W-:Y:S01]  /*6610*/  LDSM.16.M88.4 R164, [R188+0x1800] ;  /* 0x00180000bca4783b */ /* 0x000fe20000000200 */
[----:B-1----:R-:W-:Y:S03]  /*6620*/  HMMA.16816.F32 R156, R172, R152, RZ ;  /* 0x00000098ac9c723c */ /* 0x002fe600000018ff */
[----:B------:R-:W-:Y:S03]  /*6630*/  LDSM.16.M88.4 R228, [R198+0x2000] ;  /* 0x00200000c6e4783b */ /* 0x000fe60000000200 */
[C---:B------:R-:W-:Y:S01]  /*6640*/  HMMA.16816.F32 R4, R24.reuse, R8, R4 ;  /* 0x000000081804723c */ /* 0x040fe20000001804 */
[----:B------:R-:W-:Y:S04]  /*6650*/  LDSM.16.M88.4 R236, [R201+0xa800] ;  /* 0x00a80000c9ec783b */ /* 0x000fe80000000200 */
[----:B------:R-:W-:Y:S01]  /*6660*/  LDSM.16.M88.4 R232, [R195+0xa000] ;  /* 0x00a00000c3e8783b */ /* 0x000fe20000000200 */
[----:B------:R-:W-:Y:S03]  /*6670*/  HMMA.16816.F32 R16, R24, R10, R16 ;  /* 0x0000000a1810723c */ /* 0x000fe60000001810 */
[----:B------:R-:W1:Y:S03]  /*6680*/  LDSM.16.M88.4 R8, [R197] ;  /* 0x00000000c508783b */ /* 0x000e660000000200 */
[C---:B------:R-:W-:Y:S01]  /*6690*/  HMMA.16816.F32 R140, R172.reuse, R142, RZ ;  /* 0x0000008eac8c723c */ /* 0x040fe200000018ff */
[----:B------:R-:W0:Y:S05]  /*66a0*/  LDGDEPBAR ;  /* 0x00000000000079af */ /* 0x000e2a0000000000 */
[C---:B------:R-:W-:Y:S06]  /*66b0*/  HMMA.16816.F32 R152, R172.reuse, R154, RZ ;  /* 0x0000009aac98723c */ /* 0x040fec00000018ff */
[C---:B-----5:R-:W-:Y:S06]  /*66c0*/  HMMA.16816.F32 R176, R172.reuse, R20, RZ ;  /* 0x00000014acb0723c */ /* 0x060fec00000018ff */
[----:B------:R-:W-:Y:S01]  /*66d0*/  HMMA.16816.F32 R172, R172, R22, RZ ;  /* 0x00000016acac723c */ /* 0x000fe200000018ff */
[----:B------:R-:W4:Y:S05]  /*66e0*/  LDSM.16.M88.4 R20, [R195+0x7000] ;  /* 0x00700000c314783b */ /* 0x000f2a0000000200 */
[C---:B--2---:R-:W-:Y:S06]  /*66f0*/  HMMA.16816.F32 R4, R160.reuse, R12, R4 ;  /* 0x0000000ca004723c */ /* 0x044fec0000001804 */
[----:B------:R-:W-:Y:S01]  /*6700*/  HMMA.16816.F32 R16, R160, R14, R16 ;  /* 0x0000000ea010723c */ /* 0x000fe20000001810 */
[----:B------:R-:W-:Y:S05]  /*6710*/  LDSM.16.M88.4 R12, [R202+0x2000] ;  /* 0x00200000ca0c783b */ /* 0x000fea0000000200 */
[C---:B------:R-:W-:Y:S06]  /*6720*/  HMMA.16816.F32 R28, R24.reuse, R148, R28 ;  /* 0x00000094181c723c */ /* 0x040fec000000181c */
[C---:B------:R-:W-:Y:S01]  /*6730*/  HMMA.16816.F32 R140, R24.reuse, R150, R140 ;  /* 0x00000096188c723c */ /* 0x040fe2000000188c */
[----:B------:R-:W-:Y:S05]  /*6740*/  LDSM.16.M88.4 R148, [R187] ;  /* 0x00000000bb94783b */ /* 0x000fea0000000200 */
[C---:B------:R-:W-:Y:S06]  /*6750*/  HMMA.16816.F32 R156, R24.reuse, R136, R156 ;  /* 0x00000088189c723c */ /* 0x040fec000000189c */
[C---:B------:R-:W-:Y:S01]  /*6760*/  HMMA.16816.F32 R152, R24.reuse, R138, R152 ;  /* 0x0000008a1898723c */ /* 0x040fe20000001898 */
[----:B------:R-:W2:Y:S05]  /*6770*/  LDSM.16.M88.4 R136, [R201+0x8000] ;  /* 0x00800000c988783b */ /* 0x000eaa0000000200 */
[C---:B---3--:R-:W-:Y:S06]  /*6780*/  HMMA.16816.F32 R176, R24.reuse, R32, R176 ;  /* 0x0000002018b0723c */ /* 0x048fec00000018b0 */
[----:B------:R-:W-:Y:S01]  /*6790*/  HMMA.16816.F32 R172, R24, R34, R172 ;  /* 0x0000002218ac723c */ /* 0x000fe200000018ac */
[----:B------:R-:W3:Y:S04]  /*67a0*/  LDSM.16.M88.4 R32, [R188+0x800] ;  /* 0x00080000bc20783b */ /* 0x000ee80000000200 */
[----:B------:R-:W5:Y:S01]  /*67b0*/  LDSM.16.M88.4 R24, [R188+0x1000] ;  /* 0x00100000bc18783b */ /* 0x000f620000000200 */
[C---:B-1----:R-:W-:Y:S06]  /*67c0*/  HMMA.16816.F32 R4, R8.reuse, R168, R4 ;  /* 0x000000a80804723c */ /* 0x042fec0000001804 */
[----:B------:R-:W-:Y:S01]  /*67d0*/  HMMA.16816.F32 R16, R8, R170, R16 ;  /* 0x000000aa0810723c */ /* 0x000fe20000001810 */
[----:B------:R-:W-:Y:S05]  /*67e0*/  LDSM.16.M88.4 R168, [R197+0x2000] ;  /* 0x00200000c5a8783b */ /* 0x000fea0000000200 */
[C---:B------:R-:W-:Y:S06]  /*67f0*/  HMMA.16816.F32 R28, R160.reuse, R144, R28 ;  /* 0x00000090a01c723c */ /* 0x040fec000000181c */
[C---:B------:R-:W-:Y:S01]  /*6800*/  HMMA.16816.F32 R140, R160.reuse, R146, R140 ;  /* 0x00000092a08c723c */ /* 0x040fe2000000188c */
[----:B------:R-:W-:Y:S05]  /*6810*/  LDSM.16.M88.4 R144, [R201+0x8800] ;  /* 0x00880000c990783b */ /* 0x000fea0000000200 */
[C---:B----4-:R-:W-:Y:S06]  /*6820*/  HMMA.16816.F32 R156, R160.reuse, R20, R156 ;  /* 0x00000014a09c723c */ /* 0x050fec000000189c */
[----:B------:R-:W-:Y:S01]  /*6830*/  HMMA.16816.F32 R152, R160, R22, R152 ;  /* 0x00000016a098723c */ /* 0x000fe20000001898 */
[----:B------:R-:W1:Y:S05]  /*6840*/  LDSM.16.M88.4 R20, [R200+0x2000] ;  /* 0x00200000c814783b */ /* 0x000e6a0000000200 */
[C---:B--2---:R-:W-:Y:S06]  /*6850*/  HMMA.16816.F32 R4, R12.reuse, R136, R4 ;  /* 0x000000880c04723c */ /* 0x044fec0000001804 */
[----:B------:R-:W-:Y:S01]  /*6860*/  HMMA.16816.F32 R16, R12, R138, R16 ;  /* 0x0000008a0c10723c */ /* 0x000fe20000001810 */
[----:B------:R-:W-:Y:S05]  /*6870*/  LDSM.16.M88.4 R136, [R184] ;  /* 0x00000000b888783b */ /* 0x000fea0000000200 */
[C---:B------:R-:W-:Y:S06]  /*6880*/  HMMA.16816.F32 R176, R160.reuse, R224, R176 ;  /* 0x000000e0a0b0723c */ /* 0x040fec00000018b0 */
[----:B------:R-:W-:Y:S01]  /*6890*/  HMMA.16816.F32 R172, R160, R226, R172 ;  /* 0x000000e2a0ac723c */ /* 0x000fe200000018ac */
[----:B------:R-:W2:Y:S04]  /*68a0*/  LDSM.16.M88.4 R160, [R195+0x8000] ;  /* 0x00800000c3a0783b */ /* 0x000ea80000000200 */
[----:B------:R-:W-:Y:S01]  /*68b0*/  LDSM.16.M88.4 R224, [R195+0x9800] ;  /* 0x00980000c3e0783b */ /* 0x000fe20000000200 */
[C---:B---3--:R-:W-:Y:S06]  /*68c0*/  HMMA.16816.F32 R28, R8.reuse, R32, R28 ;  /* 0x00000020081c723c */ /* 0x048fec000000181c */
[C---:B------:R-:W-:Y:S01]  /*68d0*/  HMMA.16816.F32 R140, R8.reuse, R34, R140 ;  /* 0x00000022088c723c */ /* 0x040fe2000000188c */
[----:B------:R-:W3:Y:S05]  /*68e0*/  LDSM.16.M88.4 R32, [R201+0x9000] ;  /* 0x00900000c920783b */ /* 0x000eea0000000200 */
[C---:B-----5:R-:W-:Y:S06]  /*68f0*/  HMMA.16816.F32 R156, R8.reuse, R24, R156 ;  /* 0x00000018089c723c */ /* 0x060fec000000189c */
[----:B------:R-:W-:Y:S01]  /*6900*/  HMMA.16816.F32 R152, R8, R26, R152 ;  /* 0x0000001a0898723c */ /* 0x000fe20000001898 */
[----:B------:R-:W4:Y:S05]  /*6910*/  LDSM.16.M88.4 R24, [R201+0x9800] ;  /* 0x00980000c918783b */ /* 0x000f2a0000000200 */
[C---:B-1----:R-:W-:Y:S06]  /*6920*/  HMMA.16816.F32 R4, R20.reuse, R148, R4 ;  /* 0x000000941404723c */ /* 0x042fec0000001804 */
[----:B------:R-:W-:Y:S01]  /*6930*/  HMMA.16816.F32 R16, R20, R150, R16 ;  /* 0x000000961410723c */ /* 0x000fe20000001810 */
[----:B------:R-:W-:Y:S05]  /*6940*/  LDSM.16.M88.4 R148, [R202+0x4000] ;  /* 0x00400000ca94783b */ /* 0x000fea0000000200 */
[C---:B------:R-:W-:Y:S06]  /*6950*/  HMMA.16816.F32 R176, R8.reuse, R164, R176 ;  /* 0x000000a408b0723c */ /* 0x040fec00000018b0 */
[----:B------:R-:W-:Y:S01]  /*6960*/  HMMA.16816.F32 R172, R8, R166, R172 ;  /* 0x000000a608ac723c */ /* 0x000fe200000018ac */
[----:B------:R-:W1:Y:S04]  /*6970*/  LDSM.16.M88.4 R164, [R186] ;  /* 0x00000000baa4783b */ /* 0x000e680000000200 */
[----:B------:R-:W-:Y:S01]  /*6980*/  LDSM.16.M88.4 R8, [R185] ;  /* 0x00000000b908783b */ /* 0x000fe20000000200 */
[C---:B------:R-:W-:Y:S06]  /*6990*/  HMMA.16816.F32 R28, R12.reuse, R144, R28 ;  /* 0x000000900c1c723c */ /* 0x040fec000000181c */
[----:B------:R-:W-:Y:S01]  /*69a0*/  HMMA.16816.F32 R140, R12, R146, R140 ;  /* 0x000000920c8c723c */ /* 0x000fe2000000188c */
[----:B------:R-:W5:Y:S05]  /*69b0*/  LDSM.16.M88.4 R144, [R188+0x2000] ;  /* 0x00200000bc90783b */ /* 0x000f6a0000000200 */
[C---:B--2---:R-:W-:Y:S06]  /*69c0*/  HMMA.16816.F32 R4, R228.reuse, R160, R4 ;  /* 0x000000a0e404723c */ /* 0x044fec0000001804 */
[----:B------:R-:W-:Y:S01]  /*69d0*/  HMMA.16816.F32 R16, R228, R162, R16 ;  /* 0x000000a2e410723c */ /* 0x000fe20000001810 */
        /* <DEDUP_REMOVED lines=9> */
[----:B------:R-:W-:Y:S01]  /*6a70*/  HMMA.16816.F32 R140, R20, R166, R140 ;  /* 0x000000a6148c723c */ /* 0x000fe2000000188c */
[----:B------:R-:W-:Y:S05]  /*6a80*/  LDSM.16.M88.4 R164, [R188+0x3000] ;  /* 0x00300000bca4783b */ /* 0x000fea0000000200 */
[C---:B-----5:R-:W-:Y:S06]  /*6a90*/  HMMA.16816.F32 R4, R168.reuse, R144, R4 ;  /* 0x00000090a804723c */ /* 0x060fec0000001804 */
[----:B------:R-:W-:Y:S01]  /*6aa0*/  HMMA.16816.F32 R16, R168, R146, R16 ;  /* 0x00000092a810723c */ /* 0x000fe20000001810 */
[----:B------:R-:W-:Y:S05]  /*6ab0*/  LDSM.16.M88.4 R144, [R201+0xb000] ;  /* 0x00b00000c990783b */ /* 0x000fea0000000200 */
[C---:B------:R-:W-:Y:S06]  /*6ac0*/  HMMA.16816.F32 R156, R20.reuse, R8, R156 ;  /* 0x00000008149c723c */ /* 0x040fec000000189c */
[C---:B------:R-:W-:Y:S01]  /*6ad0*/  HMMA.16816.F32 R152, R20.reuse, R10, R152 ;  /* 0x0000000a1498723c */ /* 0x040fe20000001898 */
[----:B------:R-:W1:Y:S05]  /*6ae0*/  LDSM.16.M88.4 R8, [R188+0x2800] ;  /* 0x00280000bc08783b */ /* 0x000e6a0000000200 */
[C---:B------:R-:W-:Y:S06]  /*6af0*/  HMMA.16816.F32 R176, R20.reuse, R136, R176 ;  /* 0x0000008814b0723c */ /* 0x040fec00000018b0 */
[----:B------:R-:W-:Y:S01]  /*6b00*/  HMMA.16816.F32 R172, R20, R138, R172 ;  /* 0x0000008a14ac723c */ /* 0x000fe200000018ac */
[----:B------:R-:W-:Y:S04]  /*6b10*/  LDSM.16.M88.4 R136, [R200+0x4000] ;  /* 0x00400000c888783b */ /* 0x000fe80000000200 */
[----:B------:R-:W5:Y:S01]  /*6b20*/  LDSM.16.M88.4 R20, [R183] ;  /* 0x00000000b714783b */ /* 0x000f620000000200 */
[C---:B--2---:R-:W-:Y:S06]  /*6b30*/  HMMA.16816.F32 R28, R228.reuse, R32, R28 ;  /* 0x00000020e41c723c */ /* 0x044fec000000181c */
[----:B------:R-:W-:Y:S01]  /*6b40*/  HMMA.16816.F32 R140, R228, R34, R140 ;  /* 0x00000022e48c723c */ /* 0x000fe2000000188c */
[----:B------:R-:W-:Y:S05]  /*6b50*/  LDSM.16.M88.4 R32, [R182] ;  /* 0x00000000b620783b */ /* 0x000fea0000000200 */
[C---:B---3--:R-:W-:Y:S06]  /*6b60*/  HMMA.16816.F32 R4, R148.reuse, R12, R4 ;  /* 0x0000000c9404723c */ /* 0x048fec0000001804 */
[----:B------:R-:W-:Y:S01]  /*6b70*/  HMMA.16816.F32 R16, R148, R14, R16 ;  /* 0x0000000e9410723c */ /* 0x000fe20000001810 */
[----:B------:R-:W-:Y:S05]  /*6b80*/  LDSM.16.M88.4 R12, [R197+0x4000] ;  /* 0x00400000c50c783b */ /* 0x000fea0000000200 */
[C---:B----4-:R-:W-:Y:S06]  /*6b90*/  HMMA.16816.F32 R156, R228.reuse, R24, R156 ;  /* 0x00000018e49c723c */ /* 0x050fec000000189c */
[----:B------:R-:W-:Y:S01]  /*6ba0*/  HMMA.16816.F32 R152, R228, R26, R152 ;  /* 0x0000001ae498723c */ /* 0x000fe20000001898 */
[----:B------:R-:W2:Y:S05]  /*6bb0*/  LDSM.16.M88.4 R24, [R198+0x4000] ;  /* 0x00400000c618783b */ /* 0x000eaa0000000200 */
[----:B-1----:R-:W-:Y:S06]  /*6bc0*/  HMMA.16816.F32 R28, R168, R8, R28 ;  /* 0x00000008a81c723c */ /* 0x002fec000000181c */
[----:B-----5:R-:W-:Y:S06]  /*6bd0*/  HMMA.16816.F32 R4, R136, R20, R4 ;  /* 0x000000148804723c */ /* 0x020fec0000001804 */
[----:B------:R-:W-:Y:S01]  /*6be0*/  HMMA.16816.F32 R140, R168, R10, R140 ;  /* 0x0000000aa88c723c */ /* 0x000fe2000000188c */
[----:B------:R-:W1:Y:S05]  /*6bf0*/  LDSM.16.M88.4 R8, [R188+0x4000] ;  /* 0x00400000bc08783b */ /* 0x000e6a0000000200 */
[----:B------:R-:W-:Y:S01]  /*6c00*/  HMMA.16816.F32 R16, R136, R22, R16 ;  /* 0x000000168810723c */ /* 0x000fe20000001810 */
[----:B------:R-:W-:Y:S05]  /*6c10*/  LDSM.16.M88.4 R20, [R195+0xa800] ;  /* 0x00a80000c314783b */ /* 0x000fea0000000200 */
[----:B------:R-:W-:Y:S06]  /*6c20*/  HMMA.16816.F32 R156, R168, R164, R156 ;  /* 0x000000a4a89c723c */ /* 0x000fec000000189c */
[----:B------:R-:W-:Y:S06]  /*6c30*/  HMMA.16816.F32 R28, R148, R236, R28 ;  /* 0x000000ec941c723c */ /* 0x000fec000000181c */
[----:B--2---:R-:W-:Y:S06]  /*6c40*/  HMMA.16816.F32 R4, R24, R232, R4 ;  /* 0x000000e81804723c */ /* 0x004fec0000001804 */
[----:B------:R-:W-:Y:S06]  /*6c50*/  HMMA.16816.F32 R140, R148, R238, R140 ;  /* 0x000000ee948c723c */ /* 0x000fec000000188c */
[----:B------:R-:W-:Y:S01]  /*6c60*/  HMMA.16816.F32 R152, R168, R166, R152 ;  /* 0x000000a6a898723c */ /* 0x000fe20000001898 */
[----:B------:R-:W2:Y:S05]  /*6c70*/  LDSM.16.M88.4 R164, [R181] ;  /* 0x00000000b5a4783b */ /* 0x000eaa0000000200 */
[----:B------:R-:W-:Y:S06]  /*6c80*/  HMMA.16816.F32 R16, R24, R234, R16 ;  /* 0x000000ea1810723c */ /* 0x000fec0000001810 */
[----:B------:R-:W-:Y:S06]  /*6c90*/  HMMA.16816.F32 R176, R228, R224, R176 ;  /* 0x000000e0e4b0723c */ /* 0x000fec00000018b0 */
[----:B------:R-:W-:Y:S06]  /*6ca0*/  HMMA.16816.F32 R156, R148, R144, R156 ;  /* 0x00000090949c723c */ /* 0x000fec000000189c */
[----:B------:R-:W-:Y:S06]  /*6cb0*/  HMMA.16816.F32 R172, R228, R226, R172 ;  /* 0x000000e2e4ac723c */ /* 0x000fec00000018ac */
[----:B------:R-:W-:Y:S06]  /*6cc0*/  HMMA.16816.F32 R28, R136, R32, R28 ;  /* 0x00000020881c723c */ /* 0x000fec000000181c */
[----:B-1----:R-:W-:Y:S06]  /*6cd0*/  HMMA.16816.F32 R4, R12, R8, R4 ;  /* 0x000000080c04723c */ /* 0x002fec0000001804 */
[----:B------:R-:W-:Y:S01]  /*6ce0*/  HMMA.16816.F32 R140, R136, R34, R140 ;  /* 0x00000022888c723c */ /* 0x000fe2000000188c */
[----:B------:R-:W1:Y:S05]  /*6cf0*/  LDSM.16.M88.4 R32, [R201+0xb800] ;  /* 0x00b80000c920783b */ /* 0x000e6a0000000200 */
[----:B------:R-:W-:Y:S01]  /*6d00*/  HMMA.16816.F32 R16, R12, R10, R16 ;  /* 0x0000000a0c10723c */ /* 0x000fe20000001810 */
[----:B------:R-:W3:Y:S05]  /*6d10*/  LDSM.16.M88.4 R8, [R195+0xb000] ;  /* 0x00b00000c308783b */ /* 0x000eea0000000200 */
[----:B------:R-:W-:Y:S01]  /*6d20*/  HMMA.16816.F32 R224, R168, R160, R176 ;  /* 0x000000a0a8e0723c */ /* 0x000fe200000018b0 */
[----:B------:R-:W-:Y:S05]  /*6d30*/  LDSM.16.M88.4 R176, [R188+0x4800] ;  /* 0x00480000bcb0783b */ /* 0x000fea0000000200 */
[----:B--2---:R-:W-:Y:S01]  /*6d40*/  HMMA.16816.F32 R156, R136, R164, R156 ;  /* 0x000000a4889c723c */ /* 0x004fe2000000189c */
[----:B------:R-:W-:Y:S01]  /*6d50*/  FMUL.FTZ R0, R4, UR5 ;  /* 0x0000000504007c20 */ /* 0x000fe20008410000 */
[----:B------:R-:W-:Y:S01]  /*6d60*/  FMUL.FTZ R144, R5, UR5 ;  /* 0x0000000505907c20 */ /* 0x000fe20008410000 */
[----:B------:R-:W-:Y:S01]  /*6d70*/  FMUL.FTZ R145, R6, UR5 ;  /* 0x0000000506917c20 */ /* 0x000fe20008410000 */
[----:B------:R-:W-:-:S02]  /*6d80*/  FMUL.FTZ R160, R7, UR5 ;  /* 0x0000000507a07c20 */ /* 0x000fc40008410000 */
[----:B------:R-:W-:Y:S01]  /*6d90*/  HMMA.16816.F32 R172, R168, R162, R172 ;  /* 0x000000a2a8ac723c */ /* 0x000fe200000018ac */
[----:B------:R-:W2:Y:S01]  /*6da0*/  LDSM.16.M88.4 R4, [R180] ;  /* 0x00000000b404783b */ /* 0x000ea20000000200 */
[----:B------:R-:W4:Y:S04]  /*6db0*/  MUFU.TANH R0, R0 ;  /* 0x0000000000007308 */ /* 0x000f280000002400 */
[----:B------:R-:W-:Y:S01]  /*6dc0*/  HMMA.16816.F32 R152, R148, R146, R152 ;  /* 0x000000929498723c */ /* 0x000fe20000001898 */
[----:B------:R-:W-:-:S03]  /*6dd0*/  FMUL.FTZ R16, R16, UR5 ;  /* 0x0000000510107c20 */ /* 0x000fc60008410000 */
[----:B------:R-:W5:Y:S02]  /*6de0*/  MUFU.TANH R145, R145 ;  /* 0x0000009100917308 */ /* 0x000f640000002400 */
[----:B------:R-:W-:Y:S01]  /*6df0*/  HMMA.16816.F32 R28, R24, R20, R28 ;  /* 0x00000014181c723c */ /* 0x000fe2000000181c */
[----:B------:R-:W-:-:S05]  /*6e00*/  FMUL.FTZ R146, R17, UR5 ;  /* 0x0000000511927c20 */ /* 0x000fca0008410000 */
[----:B-1----:R-:W-:Y:S01]  /*6e10*/  HMMA.16816.F32 R224, R148, R32, R224 ;  /* 0x0000002094e0723c */ /* 0x002fe200000018e0 */
[----:B------:R1:W-:Y:S05]  /*6e20*/  MUFU.TANH R161, R16 ;  /* 0x0000001000a17308 */ /* 0x0003ea0000002400 */
[----:B---3--:R-:W-:Y:S01]  /*6e30*/  HMMA.16816.F32 R156, R24, R8, R156 ;  /* 0x00000008189c723c */ /* 0x008fe2000000189c */
[----:B------:R-:W-:Y:S02]  /*6e40*/  FMUL.FTZ R32, R18, UR5 ;  /* 0x0000000512207c20 */ /* 0x000fe40008410000 */
[----:B------:R-:W3:Y:S03]  /*6e50*/  MUFU.TANH R144, R144 ;  /* 0x0000009000907308 */ /* 0x000ee60000002400 */
[----:B------:R-:W-:Y:S01]  /*6e60*/  HMMA.16816.F32 R172, R148, R34, R172 ;  /* 0x0000002294ac723c */ /* 0x000fe200000018ac */
[----:B------:R-:W-:-:S04]  /*6e70*/  FMUL.FTZ R8, R19, UR5 ;  /* 0x0000000513087c20 */ /* 0x000fc80008410000 */
[----:B------:R-:W3:Y:S01]  /*6e80*/  MUFU.TANH R160, R160 ;  /* 0x000000a000a07308 */ /* 0x000ee20000002400 */
[----:B-1----:R-:W1:Y:S01]  /*6e90*/  LDSM.16.M88.4 R16, [R195+0xb800] ;  /* 0x00b80000c310783b */ /* 0x002e620000000200 */
[----:B------:R-:W-:Y:S06]  /*6ea0*/  HMMA.16816.F32 R152, R136, R166, R152 ;  /* 0x000000a68898723c */ /* 0x000fec0000001898 */
[----:B------:R-:W-:Y:S01]  /*6eb0*/  HMMA.16816.F32 R140, R24, R22, R140 ;  /* 0x00000016188c723c */ /* 0x000fe2000000188c */
[----:B------:R-:W4:Y:S01]  /*6ec0*/  LDSM.16.M88.4 R20, [R188+0x5000] ;  /* 0x00500000bc14783b */ /* 0x000f220000000200 */
[----:B------:R-:W3:Y:S04]  /*6ed0*/  MUFU.TANH R8, R8 ;  /* 0x0000000800087308 */ /* 0x000ee80000002400 */
[C---:B--2---:R-:W-:Y:S04]  /*6ee0*/  HMMA.16816.F32 R224, R136.reuse, R4, R224 ;  /* 0x0000000488e0723c */ /* 0x044fe800000018e0 */
[----:B------:R-:W2:Y:S02]  /*6ef0*/  MUFU.TANH R32, R32 ;  /* 0x0000002000207308 */ /* 0x000ea40000002400 */
[----:B------:R-:W-:Y:S01]  /*6f00*/  HMMA.16816.F32 R172, R136, R6, R172 ;  /* 0x0000000688ac723c */ /* 0x000fe200000018ac */
[----:B------:R-:W5:Y:S01]  /*6f10*/  LDSM.16.M88.4 R4, [R188+0x5800] ;  /* 0x00580000bc04783b */ /* 0x000f620000000200 */
[----:B------:R-:W-:-:S04]  /*6f20*/  DEPBAR.LE SB0, 0x0 ;  /* 0x000080000000791a */ /* 0x000fc80000000000 */
[----:B------:R-:W-:Y:S01]  /*6f30*/  HMMA.16816.F32 R152, R24, R10, R152 ;  /* 0x0000000a1898723c */ /* 0x000fe20000001898 */
[----:B------:R-:W2:Y:S05]  /*6f40*/  MUFU.TANH R146, R146 ;  /* 0x0000009200927308 */ /* 0x000eaa0000002400 */
[----:B------:R-:W-:Y:S01]  /*6f50*/  HMMA.16816.F32 R28, R12, R176, R28 ;  /* 0x000000b00c1c723c */ /* 0x000fe2000000181c */
[----:B------:R-:W-:-:S04]  /*6f60*/  IMAD R10, R206, 0x40, R215 ;  /* 0x00000040ce0a7824 */ /* 0x000fc800078e02d7 */
[C---:B------:R-:W-:Y:S01]  /*6f70*/  VIADD R11, R10.reuse, 0x1 ;  /* 0x000000010a0b7836 */ /* 0x040fe20000000000 */
[----:B------:R-:W-:Y:S01]  /*6f80*/  HMMA.16816.F32 R140, R12, R178, R140 ;  /* 0x000000b20c8c723c */ /* 0x000fe2000000188c */
[C---:B------:R-:W-:Y:S01]  /*6f90*/  ISETP.GE.AND P5, PT, R10.reuse, R212, PT ;  /* 0x000000d40a00720c */ /* 0x040fe20003fa6270 */
[C---:B------:R-:W-:Y:S01]  /*6fa0*/  VIADD R33, R10.reuse, 0x11 ;  /* 0x000000110a217836 */ /* 0x040fe20000000000 */
[C---:B------:R-:W-:Y:S02]  /*6fb0*/  ISETP.GE.AND P0, PT, R10.reuse, R210, PT ;  /* 0x000000d20a00720c */ /* 0x040fe40003f06270 */
[C---:B------:R-:W-:Y:S01]  /*6fc0*/  ISETP.GE.AND P4, PT, R11.reuse, R212, PT ;  /* 0x000000d40b00720c */ /* 0x040fe20003f86270 */
[----:B-1----:R-:W-:Y:S01]  /*6fd0*/  HMMA.16816.F32 R224, R24, R16, R224 ;  /* 0x0000001018e0723c */ /* 0x002fe200000018e0 */
[----:B------:R-:W-:Y:S02]  /*6fe0*/  ISETP.GE.AND P2, PT, R11, R210, PT ;  /* 0x000000d20b00720c */ /* 0x000fe40003f46270 */
[----:B------:R-:W-:-:S02]  /*6ff0*/  ISETP.LT.OR P5, PT, R10, R213, P5 ;  /* 0x000000d50a00720c */ /* 0x000fc40002fa1670 */
[C---:B------:R-:W-:Y:S01]  /*7000*/  ISETP.LT.OR P0, PT, R10.reuse, R211, P0 ;  /* 0x000000d30a00720c */ /* 0x040fe20000701670 */
[C---:B----4-:R-:W-:Y:S01]  /*7010*/  HMMA.16816.F32 R156, R12.reuse, R20, R156 ;  /* 0x000000140c9c723c */ /* 0x050fe2000000189c */
[----:B------:R-:W-:Y:S01]  /*7020*/  VIADD R16, R10, 0x8 ;  /* 0x000000080a107836 */ /* 0x000fe20000000000 */
[C---:B------:R-:W-:Y:S02]  /*7030*/  ISETP.LT.OR P4, PT, R11.reuse, R213, P4 ;  /* 0x000000d50b00720c */ /* 0x040fe40002781670 */
[----:B------:R-:W-:Y:S02]  /*7040*/  ISETP.LT.OR P2, PT, R11, R211, P2 ;  /* 0x000000d30b00720c */ /* 0x000fe40001741670 */
[----:B------:R-:W-:Y:S01]  /*7050*/  HMMA.16816.F32 R152, R12, R22, R152 ;  /* 0x000000160c98723c */ /* 0x000fe20000001898 */
[----:B------:R-:W-:Y:S01]  /*7060*/  FMUL.FTZ R9, R28, UR5 ;  /* 0x000000051c097c20 */ /* 0x000fe20008410000 */
[----:B------:R-:W-:Y:S01]  /*7070*/  FMUL.FTZ R28, R29, UR5 ;  /* 0x000000051d1c7c20 */ /* 0x000fe20008410000 */
[----:B------:R-:W-:Y:S01]  /*7080*/  FMUL.FTZ R29, R30, UR5 ;  /* 0x000000051e1d7c20 */ /* 0x000fe20008410000 */
[----:B------:R-:W-:Y:S01]  /*7090*/  FMUL.FTZ R30, R31, UR5 ;  /* 0x000000051f1e7c20 */ /* 0x000fe20008410000 */
[----:B------:R-:W-:Y:S01]  /*70a0*/  FSEL R11, R0, -INF , !P5 ;  /* 0xff800000000b7808 */ /* 0x000fe20006800000 */
[----:B------:R-:W-:Y:S01]  /*70b0*/  HMMA.16816.F32 R172, R24, R18, R172 ;  /* 0x0000001218ac723c */ /* 0x000fe200000018ac */
[----:B------:R-:W-:Y:S01]  /*70c0*/  VIADD R22, R10, 0x9 ;  /* 0x000000090a167836 */ /* 0x000fe20000000000 */
[----:B------:R-:W1:Y:S01]  /*70d0*/  MUFU.TANH R9, R9 ;  /* 0x0000000900097308 */ /* 0x000e620000002400 */
[----:B------:R-:W-:Y:S01]  /*70e0*/  FMUL.FTZ R141, R141, UR5 ;  /* 0x000000058d8d7c20 */ /* 0x000fe20008410000 */
[----:B------:R-:W-:Y:S01]  /*70f0*/  FMUL.FTZ R31, R143, UR5 ;  /* 0x000000058f1f7c20 */ /* 0x000fe20008410000 */
[C---:B------:R-:W-:Y:S01]  /*7100*/  ISETP.GE.AND P6, PT, R16.reuse, R212, PT ;  /* 0x000000d41000720c */ /* 0x040fe20003fc6270 */
[C---:B-----5:R-:W-:Y:S01]  /*7110*/  HMMA.16816.F32 R224, R12.reuse, R4, R224 ;  /* 0x000000040ce0723c */ /* 0x060fe200000018e0 */
[-C--:B------:R-:W-:Y:S01]  /*7120*/  ISETP.GE.AND P1, PT, R16, R210.reuse, PT ;  /* 0x000000d21000720c */ /* 0x080fe20003f26270 */
[----:B------:R-:W-:Y:S01]  /*7130*/  VIADD R23, R10, 0x10 ;  /* 0x000000100a177836 */ /* 0x000fe20000000000 */
[----:B------:R-:W-:Y:S01]  /*7140*/  FSEL R0, R145, -INF , !P0 ;  /* 0xff80000091007808 */ /* 0x000fe20004000000 */
[----:B------:R-:W4:Y:S01]  /*7150*/  MUFU.TANH R29, R29 ;  /* 0x0000001d001d7308 */ /* 0x000f220000002400 */
[----:B------:R-:W-:Y:S01]  /*7160*/  ISETP.GE.AND P0, PT, R22, R210, PT ;  /* 0x000000d21600720c */ /* 0x000fe20003f06270 */
[----:B------:R-:W-:Y:S01]  /*7170*/  FMUL.FTZ R151, R156, UR5 ;  /* 0x000000059c977c20 */ /* 0x000fe20008410000 */
[----:B------:R-:W-:Y:S01]  /*7180*/  ISETP.LT.OR P6, PT, R16, R213, P6 ;  /* 0x000000d51000720c */ /* 0x000fe200037c1670 */
[----:B------:R-:W-:Y:S01]  /*7190*/  FMUL.FTZ R150, R158, UR5 ;  /* 0x000000059e967c20 */ /* 0x000fe20008410000 */
[-C--:B------:R-:W-:Y:S01]  /*71a0*/  ISETP.LT.OR P1, PT, R16, R211.reuse, P1 ;  /* 0x000000d31000720c */ /* 0x080fe20000f21670 */
[----:B------:R-:W-:Y:S01]  /*71b0*/  FMUL.FTZ R20, R140, UR5 ;  /* 0x000000058c147c20 */ /* 0x000fe20008410000 */
[----:B---3--:R-:W-:Y:S01]  /*71c0*/  FSEL R17, R144, -INF , !P4 ;  /* 0xff80000090117808 */ /* 0x008fe20006000000 */
[----:B------:R-:W3:Y:S01]  /*71d0*/  MUFU.TANH R28, R28 ;  /* 0x0000001c001c7308 */ /* 0x000ee20000002400 */
[----:B------:R-:W-:Y:S01]  /*71e0*/  FSEL R16, R160, -INF , !P2 ;  /* 0xff800000a0107808 */ /* 0x000fe20005000000 */
[----:B------:R-:W-:Y:S01]  /*71f0*/  FMUL.FTZ R21, R142, UR5 ;  /* 0x000000058e157c20 */ /* 0x000fe20008410000 */
[----:B------:R-:W-:Y:S01]  /*7200*/  ISETP.LT.OR P0, PT, R22, R211, P0 ;  /* 0x000000d31600720c */ /* 0x000fe20000701670 */
[----:B------:R-:W-:Y:S01]  /*7210*/  FMUL.FTZ R147, R152, UR5 ;  /* 0x0000000598937c20 */ /* 0x000fe20008410000 */
[-C--:B------:R-:W-:Y:S01]  /*7220*/  ISETP.GE.AND P5, PT, R22, R212.reuse, PT ;  /* 0x000000d41600720c */ /* 0x080fe20003fa6270 */
[----:B------:R-:W-:Y:S01]  /*7230*/  HMMA.16816.F32 R172, R12, R6, R172 ;  /* 0x000000060cac723c */ /* 0x000fe200000018ac */
[C---:B------:R-:W-:Y:S01]  /*7240*/  ISETP.GE.AND P4, PT, R23.reuse, R212, PT ;  /* 0x000000d41700720c */ /* 0x040fe20003f86270 */
[----:B------:R-:W5:Y:S01]  /*7250*/  MUFU.TANH R30, R30 ;  /* 0x0000001e001e7308 */ /* 0x000f620000002400 */
[----:B------:R-:W-:Y:S01]  /*7260*/  ISETP.GE.AND P2, PT, R23, R210, PT ;  /* 0x000000d21700720c */ /* 0x000fe20003f46270 */
[----:B------:R-:W-:Y:S01]  /*7270*/  FMUL.FTZ R149, R157, UR5 ;  /* 0x000000059d957c20 */ /* 0x000fe20008410000 */
[----:B------:R-:W-:Y:S01]  /*7280*/  FSEL R4, R8, -INF , !P0 ;  /* 0xff80000008047808 */ /* 0x000fe20004000000 */
[----:B------:R-:W-:Y:S01]  /*7290*/  VIADD R8, R10, 0x19 ;  /* 0x000000190a087836 */ /* 0x000fe20000000000 */
[-C--:B------:R-:W-:Y:S01]  /*72a0*/  ISETP.LT.OR P5, PT, R22, R213.reuse, P5 ;  /* 0x000000d51600720c */ /* 0x080fe20002fa1670 */
[----:B------:R-:W-:Y:S01]  /*72b0*/  FMUL.FTZ R148, R159, UR5 ;  /* 0x000000059f947c20 */ /* 0x000fe20008410000 */
[C---:B------:R-:W-:Y:S01]  /*72c0*/  ISETP.LT.OR P4, PT, R23.reuse, R213, P4 ;  /* 0x000000d51700720c */ /* 0x040fe20002781670 */
[----:B------:R-:W5:Y:S01]  /*72d0*/  MUFU.TANH R141, R141 ;  /* 0x0000008d008d7308 */ /* 0x000f620000002400 */
[----:B------:R-:W-:Y:S01]  /*72e0*/  ISETP.LT.OR P2, PT, R23, R211, P2 ;  /* 0x000000d31700720c */ /* 0x000fe20001741670 */
[C---:B------:R-:W-:Y:S01]  /*72f0*/  VIADD R18, R10.reuse, 0x20 ;  /* 0x000000200a127836 */ /* 0x040fe20000000000 */
[----:B------:R-:W-:Y:S01]  /*7300*/  FSEL R23, R161, -INF , !P6 ;  /* 0xff800000a1177808 */ /* 0x000fe20007000000 */
[----:B------:R-:W-:Y:S01]  /*7310*/  VIADD R22, R10, 0x18 ;  /* 0x000000180a167836 */ /* 0x000fe20000000000 */
[----:B--2---:R-:W-:Y:S01]  /*7320*/  FSEL R32, R32, -INF , !P1 ;  /* 0xff80000020207808 */ /* 0x004fe20004800000 */
[----:B------:R-:W-:Y:S01]  /*7330*/  FMUL.FTZ R171, R225, UR5 ;  /* 0x00000005e1ab7c20 */ /* 0x000fe20008410000 */
[C---:B------:R-:W-:Y:S01]  /*7340*/  ISETP.GE.AND P6, PT, R33.reuse, R212, PT ;  /* 0x000000d42100720c */ /* 0x040fe20003fc6270 */
[----:B------:R-:W2:Y:S01]  /*7350*/  MUFU.TANH R31, R31 ;  /* 0x0000001f001f7308 */ /* 0x000ea20000002400 */
[----:B------:R-:W-:Y:S01]  /*7360*/  ISETP.GE.AND P1, PT, R33, R210, PT ;  /* 0x000000d22100720c */ /* 0x000fe20003f26270 */
[----:B------:R-:W-:Y:S01]  /*7370*/  VIADD R6, R10, 0x28 ;  /* 0x000000280a067836 */ /* 0x000fe20000000000 */
[----:B------:R-:W-:Y:S01]  /*7380*/  FSEL R5, R146, -INF , !P5 ;  /* 0xff80000092057808 */ /* 0x000fe20006800000 */
[----:B------:R-:W-:Y:S01]  /*7390*/  FMUL.FTZ R146, R154, UR5 ;  /* 0x000000059a927c20 */ /* 0x000fe20008410000 */
[----:B-1----:R-:W-:Y:S01]  /*73a0*/  FSEL R143, R9, -INF , !P4 ;  /* 0xff800000098f7808 */ /* 0x002fe20006000000 */
[----:B------:R-:W-:Y:S01]  /*73b0*/  FMUL.FTZ R145, R153, UR5 ;  /* 0x0000000599917c20 */ /* 0x000fe20008410000 */
[----:B----4-:R-:W-:Y:S01]  /*73c0*/  FSEL R138, R29, -INF , !P2 ;  /* 0xff8000001d8a7808 */ /* 0x010fe20005000000 */
[----:B------:R-:W1:Y:S01]  /*73d0*/  MUFU.TANH R151, R151 ;  /* 0x0000009700977308 */ /* 0x000e620000002400 */
[C---:B------:R-:W-:Y:S01]  /*73e0*/  ISETP.GE.AND P4, PT, R8.reuse, R212, PT ;  /* 0x000000d40800720c */ /* 0x040fe20003f86270 */
[----:B------:R-:W-:Y:S01]  /*73f0*/  FMUL.FTZ R144, R155, UR5 ;  /* 0x000000059b907c20 */ /* 0x000fe20008410000 */
[----:B------:R-:W-:Y:S01]  /*7400*/  ISETP.GE.AND P2, PT, R8, R210, PT ;  /* 0x000000d20800720c */ /* 0x000fe20003f46270 */
[----:B------:R-:W-:Y:S01]  /*7410*/  FMUL.FTZ R168, R226, UR5 ;  /* 0x00000005e2a87c20 */ /* 0x000fe20008410000 */
[C---:B------:R-:W-:Y:S01]  /*7420*/  ISETP.LT.OR P6, PT, R33.reuse, R213, P6 ;  /* 0x000000d52100720c */ /* 0x040fe200037c1670 */
[----:B------:R-:W-:Y:S01]  /*7430*/  VIADD R7, R10, 0x29 ;  /* 0x000000290a077836 */ /* 0x000fe20000000000 */
[----:B------:R-:W-:Y:S01]  /*7440*/  ISETP.LT.OR P1, PT, R33, R211, P1 ;  /* 0x000000d32100720c */ /* 0x000fe20000f21670 */
[----:B------:R-:W4:Y:S01]  /*7450*/  MUFU.TANH R150, R150 ;  /* 0x0000009600967308 */ /* 0x000f220000002400 */
[----:B------:R-:W-:Y:S01]  /*7460*/  ISETP.LT.OR P4, PT, R8, R213, P4 ;  /* 0x000000d50800720c */ /* 0x000fe20002781670 */
[----:B------:R-:W-:Y:S01]  /*7470*/  VIADD R9, R10, 0x21 ;  /* 0x000000210a097836 */ /* 0x000fe20000000000 */
[----:B------:R-:W-:Y:S01]  /*7480*/  ISETP.LT.OR P2, PT, R8, R211, P2 ;  /* 0x000000d30800720c */ /* 0x000fe20001741670 */
[----:B------:R-:W-:Y:S01]  /*7490*/  FMUL.FTZ R8, R224, UR5 ;  /* 0x00000005e0087c20 */ /* 0x000fe20008410000 */
[----:B---3--:R-:W-:Y:S01]  /*74a0*/  FSEL R139, R28, -INF , !P6 ;  /* 0xff8000001c8b7808 */ /* 0x008fe20007000000 */
[----:B------:R-:W-:Y:S01]  /*74b0*/  FMUL.FTZ R166, R227, UR5 ;  /* 0x00000005e3a67c20 */ /* 0x000fe20008410000 */
[----:B-----5:R-:W-:Y:S01]  /*74c0*/  FSEL R136, R30, -INF , !P1 ;  /* 0xff8000001e887808 */ /* 0x020fe20004800000 */
[----:B------:R-:W3:Y:S01]  /*74d0*/  MUFU.TANH R20, R20 ;  /* 0x0000001400147308 */ /* 0x000ee20000002400 */
[----:B------:R-:W-:Y:S01]  /*74e0*/  ISETP.GE.AND P6, PT, R18, R212, PT ;  /* 0x000000d41200720c */ /* 0x000fe20003fc6270 */
[----:B------:R-:W-:Y:S01]  /*74f0*/  FMUL.FTZ R169, R172, UR5 ;  /* 0x00000005aca97c20 */ /* 0x000fe20008410000 */
[----:B------:R-:W-:Y:S01]  /*7500*/  ISETP.GE.AND P1, PT, R18, R210, PT ;  /* 0x000000d21200720c */ /* 0x000fe20003f26270 */
[----:B------:R-:W-:Y:S01]  /*7510*/  FMUL.FTZ R167, R173, UR5 ;  /* 0x00000005ada77c20 */ /* 0x000fe20008410000 */
[----:B------:R-:W-:Y:S01]  /*7520*/  ISETP.GE.AND P5, PT, R22, R212, PT ;  /* 0x000000d41600720c */ /* 0x000fe20003fa6270 */
[----:B------:R-:W-:Y:S01]  /*7530*/  FMUL.FTZ R164, R174, UR5 ;  /* 0x00000005aea47c20 */ /* 0x000fe20008410000 */
[----:B------:R-:W-:Y:S01]  /*7540*/  ISETP.GE.AND P0, PT, R22, R210, PT ;  /* 0x000000d21600720c */ /* 0x000fe20003f06270 */
[----:B------:R-:W5:Y:S01]  /*7550*/  MUFU.TANH R21, R21 ;  /* 0x0000001500157308 */ /* 0x000f620000002400 */
[----:B------:R-:W-:Y:S01]  /*7560*/  FSEL R141, R141, -INF , !P4 ;  /* 0xff8000008d8d7808 */ /* 0x000fe20006000000 */
[----:B------:R-:W-:Y:S01]  /*7570*/  FMUL.FTZ R162, R175, UR5 ;  /* 0x00000005afa27c20 */ /* 0x000fe20008410000 */
[----:B--2---:R-:W-:-:S02]  /*7580*/  FSEL R154, R31, -INF , !P2 ;  /* 0xff8000001f9a7808 */ /* 0x004fc40005000000 */
[C---:B------:R-:W-:Y:S02]  /*7590*/  ISETP.GE.AND P4, PT, R6.reuse, R212, PT ;  /* 0x000000d40600720c */ /* 0x040fe40003f86270 */
[----:B------:R-:W-:Y:S01]  /*75a0*/  ISETP.GE.AND P2, PT, R6, R210, PT ;  /* 0x000000d20600720c */ /* 0x000fe20003f46270 */
[----:B------:R-:W2:Y:S01]  /*75b0*/  MUFU.TANH R147, R147 ;  /* 0x0000009300937308 */ /* 0x000ea20000002400 */
[C---:B------:R-:W-:Y:S02]  /*75c0*/  ISETP.LT.OR P6, PT, R18.reuse, R213, P6 ;  /* 0x000000d51200720c */ /* 0x040fe400037c1670 */
[----:B------:R-:W-:Y:S02]  /*75d0*/  ISETP.LT.OR P1, PT, R18, R211, P1 ;  /* 0x000000d31200720c */ /* 0x000fe40000f21670 */
[C---:B------:R-:W-:Y:S02]  /*75e0*/  ISETP.LT.OR P5, PT, R22.reuse, R213, P5 ;  /* 0x000000d51600720c */ /* 0x040fe40002fa1670 */
[----:B------:R-:W-:Y:S01]  /*75f0*/  ISETP.LT.OR P0, PT, R22, R211, P0 ;  /* 0x000000d31600720c */ /* 0x000fe20000701670 */
[----:B------:R-:W2:Y:S01]  /*7600*/  MUFU.TANH R146, R146 ;  /* 0x0000009200927308 */ /* 0x000ea20000002400 */
[----:B------:R-:W-:-:S02]  /*7610*/  ISETP.LT.OR P4, PT, R6, R213, P4 ;  /* 0x000000d50600720c */ /* 0x000fc40002781670 */
[----:B------:R-:W-:Y:S01]  /*7620*/  ISETP.LT.OR P2, PT, R6, R211, P2 ;  /* 0x000000d30600720c */ /* 0x000fe20001741670 */
[----:B------:R-:W-:Y:S01]  /*7630*/  VIADD R6, R10, 0x31 ;  /* 0x000000310a067836 */ /* 0x000fe20000000000 */
[----:B-1----:R-:W-:Y:S02]  /*7640*/  FSEL R151, R151, -INF , !P6 ;  /* 0xff80000097977808 */ /* 0x002fe40007000000 */
[----:B----4-:R-:W-:Y:S01]  /*7650*/  FSEL R150, R150, -INF , !P1 ;  /* 0xff80000096967808 */ /* 0x010fe20004800000 */
[----:B------:R-:W1:Y:S01]  /*7660*/  MUFU.TANH R149, R149 ;  /* 0x0000009500957308 */ /* 0x000e620000002400 */
[----:B---3--:R-:W-:Y:S02]  /*7670*/  FSEL R137, R20, -INF , !P5 ;  /* 0xff80000014897808 */ /* 0x008fe40006800000 */
[----:B-----5:R-:W-:Y:S02]  /*7680*/  FSEL R152, R21, -INF , !P0 ;  /* 0xff80000015987808 */ /* 0x020fe40004000000 */
[----:B------:R-:W-:-:S02]  /*7690*/  ISETP.GE.AND P6, PT, R7, R212, PT ;  /* 0x000000d40700720c */ /* 0x000fc40003fc6270 */
[----:B------:R-:W-:Y:S01]  /*76a0*/  ISETP.GE.AND P1, PT, R7, R210, PT ;  /* 0x000000d20700720c */ /* 0x000fe20003f26270 */
[----:B------:R-:W3:Y:S01]  /*76b0*/  MUFU.TANH R148, R148 ;  /* 0x0000009400947308 */ /* 0x000ee20000002400 */
[C---:B------:R-:W-:Y:S02]  /*76c0*/  ISETP.GE.AND P5, PT, R9.reuse, R212, PT ;  /* 0x000000d40900720c */ /* 0x040fe40003fa6270 */
[----:B------:R-:W-:Y:S02]  /*76d0*/  ISETP.GE.AND P0, PT, R9, R210, PT ;  /* 0x000000d20900720c */ /* 0x000fe40003f06270 */
[----:B--2---:R-:W-:Y:S02]  /*76e0*/  FSEL R147, R147, -INF , !P4 ;  /* 0xff80000093937808 */ /* 0x004fe40006000000 */
[----:B------:R-:W-:Y:S01]  /*76f0*/  ISETP.GE.AND P4, PT, R6, R212, PT ;  /* 0x000000d40600720c */ /* 0x000fe20003f86270 */
[----:B------:R-:W2:Y:S01]  /*7700*/  MUFU.TANH R171, R171 ;  /* 0x000000ab00ab7308 */ /* 0x000ea20000002400 */
[----:B------:R-:W-:-:S02]  /*7710*/  ISETP.LT.OR P6, PT, R7, R213, P6 ;  /* 0x000000d50700720c */ /* 0x000fc400037c1670 */
[----:B------:R-:W-:Y:S01]  /*7720*/  ISETP.LT.OR P1, PT, R7, R211, P1 ;  /* 0x000000d30700720c */ /* 0x000fe20000f21670 */
[----:B------:R-:W-:Y:S01]  /*7730*/  VIADD R7, R10, 0x30 ;  /* 0x000000300a077836 */ /* 0x000fe20000000000 */
[C---:B------:R-:W-:Y:S02]  /*7740*/  ISETP.LT.OR P5, PT, R9.reuse, R213, P5 ;  /* 0x000000d50900720c */ /* 0x040fe40002fa1670 */
[----:B------:R-:W-:Y:S01]  /*7750*/  ISETP.LT.OR P0, PT, R9, R211, P0 ;  /* 0x000000d30900720c */ /* 0x000fe20000701670 */
[----:B------:R-:W4:Y:S01]  /*7760*/  MUFU.TANH R145, R145 ;  /* 0x0000009100917308 */ /* 0x000f220000002400 */
[----:B------:R-:W-:Y:S02]  /*7770*/  FSEL R146, R146, -INF , !P2 ;  /* 0xff80000092927808 */ /* 0x000fe40005000000 */
[C---:B------:R-:W-:Y:S02]  /*7780*/  ISETP.LT.OR P4, PT, R6.reuse, R213, P4 ;  /* 0x000000d50600720c */ /* 0x040fe40002781670 */
[----:B------:R-:W-:-:S02]  /*7790*/  ISETP.GE.AND P2, PT, R6, R210, PT ;  /* 0x000000d20600720c */ /* 0x000fc40003f46270 */
[----:B-1----:R-:W-:Y:S01]  /*77a0*/  FSEL R149, R149, -INF , !P5 ;  /* 0xff80000095957808 */ /* 0x002fe20006800000 */
[----:B------:R-:W1:Y:S01]  /*77b0*/  MUFU.TANH R144, R144 ;  /* 0x0000009000907308 */ /* 0x000e620000002400 */
[----:B---3--:R-:W-:Y:S02]  /*77c0*/  FSEL R148, R148, -INF , !P0 ;  /* 0xff80000094947808 */ /* 0x008fe40004000000 */
[C---:B------:R-:W-:Y:S02]  /*77d0*/  ISETP.GE.AND P5, PT, R7.reuse, R212, PT ;  /* 0x000000d40700720c */ /* 0x040fe40003fa6270 */
[----:B------:R-:W-:Y:S02]  /*77e0*/  ISETP.GE.AND P0, PT, R7, R210, PT ;  /* 0x000000d20700720c */ /* 0x000fe40003f06270 */
[----:B--2---:R-:W-:Y:S01]  /*77f0*/  FSEL R171, R171, -INF , !P4 ;  /* 0xff800000abab7808 */ /* 0x004fe20006000000 */
[----:B------:R-:W2:Y:S01]  /*7800*/  MUFU.TANH R8, R8 ;  /* 0x0000000800087308 */ /* 0x000ea20000002400 */
[----:B------:R-:W-:Y:S01]  /*7810*/  ISETP.LT.OR P2, PT, R6, R211, P2 ;  /* 0x000000d30600720c */ /* 0x000fe20001741670 */
[----:B------:R-:W-:Y:S01]  /*7820*/  VIADD R6, R10, 0x38 ;  /* 0x000000380a067836 */ /* 0x000fe20000000000 */
[----:B------:R-:W-:Y:S01]  /*7830*/  ISETP.GT.AND P4, PT, R206, UR10, PT ;  /* 0x0000000ace007c0c */ /* 0x000fe2000bf84270 */
[----:B------:R-:W-:Y:S01]  /*7840*/  VIADD R10, R10, 0x39 ;  /* 0x000000390a0a7836 */ /* 0x000fe20000000000 */
[----:B------:R-:W-:-:S02]  /*7850*/  ISETP.LT.OR P5, PT, R7, R213, P5 ;  /* 0x000000d50700720c */ /* 0x000fc40002fa1670 */
[----:B------:R-:W-:Y:S01]  /*7860*/  ISETP.LT.OR P0, PT, R7, R211, P0 ;  /* 0x000000d30700720c */ /* 0x000fe20000701670 */
[----:B------:R-:W3:Y:S01]  /*7870*/  MUFU.TANH R168, R168 ;  /* 0x000000a800a87308 */ /* 0x000ee20000002400 */
[----:B----4-:R-:W-:Y:S02]  /*7880*/  FSEL R145, R145, -INF , !P6 ;  /* 0xff80000091917808 */ /* 0x010fe40007000000 */
[----:B-1----:R-:W-:Y:S02]  /*7890*/  FSEL R144, R144, -INF , !P1 ;  /* 0xff80000090907808 */ /* 0x002fe40004800000 */
[C---:B------:R-:W-:Y:S02]  /*78a0*/  ISETP.GE.AND P6, PT, R6.reuse, R212, PT ;  /* 0x000000d40600720c */ /* 0x040fe40003fc6270 */
[----:B------:R-:W-:Y:S01]  /*78b0*/  ISETP.GE.AND P1, PT, R6, R210, PT ;  /* 0x000000d20600720c */ /* 0x000fe20003f26270 */
[----:B------:R-:W1:Y:S01]  /*78c0*/  MUFU.TANH R166, R166 ;  /* 0x000000a600a67308 */ /* 0x000e620000002400 */
[----:B--2---:R-:W-:-:S02]  /*78d0*/  FSEL R173, R8, -INF , !P5 ;  /* 0xff80000008ad7808 */ /* 0x004fc40006800000 */
[----:B------:R-:W-:Y:S02]  /*78e0*/  ISETP.GE.AND P5, PT, R10, R212, PT ;  /* 0x000000d40a00720c */ /* 0x000fe40003fa6270 */
[C---:B------:R-:W-:Y:S02]  /*78f0*/  ISETP.LT.OR P6, PT, R6.reuse, R213, P6 ;  /* 0x000000d50600720c */ /* 0x040fe400037c1670 */
[----:B------:R-:W-:Y:S01]  /*7900*/  ISETP.LT.OR P1, PT, R6, R211, P1 ;  /* 0x000000d30600720c */ /* 0x000fe20000f21670 */
[----:B------:R-:W2:Y:S01]  /*7910*/  MUFU.TANH R169, R169 ;  /* 0x000000a900a97308 */ /* 0x000ea20000002400 */
[----:B---3--:R-:W-:Y:S01]  /*7920*/  FSEL R168, R168, -INF , !P0 ;  /* 0xff800000a8a87808 */ /* 0x008fe20004000000 */
[----:B------:R-:W-:Y:S01]  /*7930*/  BAR.SYNC.DEFER_BLOCKING 0x0 ;  /* 0x0000000000007b1d */ /* 0x000fe20000010000 */
[C---:B------:R-:W-:Y:S02]  /*7940*/  ISETP.GE.AND P0, PT, R10.reuse, R210, PT ;  /* 0x000000d20a00720c */ /* 0x040fe40003f06270 */
[----:B------:R-:W-:-:S02]  /*7950*/  ISETP.LT.OR P5, PT, R10, R213, P5 ;  /* 0x000000d50a00720c */ /* 0x000fc40002fa1670 */
[----:B------:R-:W-:Y:S01]  /*7960*/  ISETP.LT.OR P0, PT, R10, R211, P0 ;  /* 0x000000d30a00720c */ /* 0x000fe20000701670 */
        /* <DEDUP_REMOVED lines=61> */
[----:B------:R-:W-:-:S03]  /*7d40*/  IMAD.WIDE.U32 R12, R9, UR6, RZ ;  /* 0x00000006090c7c25 */ /* 0x000fc6000f8e00ff */
[----:B------:R-:W-:Y:S02]  /*7d50*/  SHF.R.S32.HI R7, RZ, 0x1f, R8 ;  /* 0x0000001fff077819 */ /* 0x000fe40000011408 */
[----:B------:R-:W-:-:S03]  /*7d60*/  IADD3 R13, R13, R6, RZ ;  /* 0x000000060d0d7210 */ /* 0x000fc60007ffe0ff */
[----:B------:R-:W-:-:S04]  /*7d70*/  IMAD R7, R7, UR4, RZ ;  /* 0x0000000407077c24 */ /* 0x000fc8000f8e02ff */
[C---:B------:R-:W-:Y:S02]  /*7d80*/  IMAD R7, R8.reuse, UR5, R7 ;  /* 0x0000000508077c24 */ /* 0x040fe4000f8e0207 */
[----:B------:R-:W-:-:S04]  /*7d90*/  IMAD.WIDE.U32 R8, R8, UR4, R12 ;  /* 0x0000000408087c25 */ /* 0x000fc8000f8e000c */
[----:B------:R-:W-:Y:S01]  /*7da0*/  IMAD.IADD R7, R9, 0x1, R7 ;  /* 0x0000000109077824 */ /* 0x000fe200078e0207 */
[----:B------:R-:W-:Y:S06]  /*7db0*/  BRA `(.L_x_5392) ;  /* 0x0000000000107947 */ /* 0x000fec0003800000 */
.L_x_5391:
[----:B------:R-:W-:-:S04]  /*7dc0*/  ULEA UR5, -UR6, URZ, 0x6 ;  /* 0x0000003f06057291 */ /* 0x000fc8000f8e313f */
[----:B------:R-:W-:Y:S02]  /*7dd0*/  USHF.R.S32.HI UR4, URZ, 0x1f, UR5 ;  /* 0x0000001f3f047899 */ /* 0x000fe40008011405 */
[----:B------:R-:W-:-:S04]  /*7de0*/  MOV R8, UR5 ;  /* 0x0000000500087c02 */ /* 0x000fc80008000f00 */
[----:B------:R-:W-:-:S07]  /*7df0*/  MOV R7, UR4 ;  /* 0x0000000400077c02 */ /* 0x000fce0008000f00 */
.L_x_5392:
        /* <DEDUP_REMOVED lines=28> */
.L_x_5390:
[----:B------:R-:W-:Y:S01]  /*7fc0*/  FMNMX.FTZ R2, R132, R11, !PT ;  /* 0x0000000b84027209 */ /* 0x000fe20007810000 */
[----:B------:R-:W-:Y:S01]  /*7fd0*/  LDSM.16.MT88.4 R24, [R193+0xc000] ;  /* 0x00c00000c118783b */ /* 0x000fe20000004200 */
        /* <DEDUP_REMOVED lines=43> */
[----:B------:R-:W-:-:S04]  /*8290*/  FSEL R170, R170, RZ, P1 ;  /* 0x000000ffaaaa7208 */ /* 0x000fc80000800000 */
[----:B------:R-:W-:Y:S01]  /*82a0*/  FSEL R165, R165, RZ, P0 ;  /* 0x000000ffa5a57208 */ /* 0x000fe20000000000 */
[--C-:B------:R-:W-:Y:S01]  /*82b0*/  FFMA.FTZ R157, R17, UR12, -R170.reuse ;  /* 0x0000000c119d7c23 */ /* 0x100fe200080108aa */
[--C-:B------:R-:W-:Y:S01]  /*82c0*/  FFMA.FTZ R133, R5, UR12, -R170.reuse ;  /* 0x0000000c05857c23 */ /* 0x100fe200080108aa */
[----:B------:R-:W-:Y:S01]  /*82d0*/  FSEL R5, R161, RZ, P1 ;  /* 0x000000ffa1057208 */ /* 0x000fe20000800000 */
[--C-:B------:R-:W-:Y:S01]  /*82e0*/  FFMA.FTZ R160, R11, UR12, -R170.reuse ;  /* 0x0000000c0ba07c23 */ /* 0x100fe200080108aa */
[--C-:B------:R-:W-:Y:S01]  /*82f0*/  FFMA.FTZ R2, R16, UR12, -R165.reuse ;  /* 0x0000000c10027c23 */ /* 0x100fe200080108a5 */
[----:B------:R-:W-:Y:S01]  /*8300*/  FFMA.FTZ R163, R4, UR12, -R165 ;  /* 0x0000000c04a37c23 */ /* 0x000fe200080108a5 */
[----:B------:R-:W1:Y:S01]  /*8310*/  LDSM.16.MT88.4 R16, [R194+0xc000] ;  /* 0x00c00000c210783b */ /* 0x000e620000004200 */
[----:B------:R-:W-:Y:S01]  /*8320*/  FSEL R4, R159, RZ, P0 ;  /* 0x000000ff9f047208 */ /* 0x000fe20000000000 */
[----:B------:R-:W-:Y:S01]  /*8330*/  FADD.FTZ R5, R132, -R5 ;  /* 0x8000000584057221 */ /* 0x000fe20000010000 */
[--C-:B------:R-:W-:Y:S01]  /*8340*/  FFMA.FTZ R156, R0, UR12, -R165.reuse ;  /* 0x0000000c009c7c23 */ /* 0x100fe200080108a5 */
[----:B------:R-:W-:Y:S01]  /*8350*/  FFMA.FTZ R158, R23, UR12, -R170 ;  /* 0x0000000c179e7c23 */ /* 0x000fe200080108aa */
[--C-:B------:R-:W-:Y:S01]  /*8360*/  FFMA.FTZ R0, R32, UR12, -R165.reuse ;  /* 0x0000000c20007c23 */ /* 0x100fe200080108a5 */
[----:B------:R-:W-:Y:S01]  /*8370*/  FADD.FTZ R4, R3, -R4 ;  /* 0x8000000403047221 */ /* 0x000fe20000010000 */
[----:B------:R-:W-:Y:S01]  /*8380*/  FMUL.FTZ R132, R5, UR12 ;  /* 0x0000000c05847c20 */ /* 0x000fe20008410000 */
[----:B------:R-:W-:Y:S01]  /*8390*/  MUFU.EX2 R160, R160 ;  /* 0x000000a000a07308 */ /* 0x000fe20000000800 */
[----:B------:R-:W-:Y:S01]  /*83a0*/  LDSM.16.MT88.4 R32, [R192+0xc000] ;  /* 0x00c00000c020783b */ /* 0x000fe20000004200 */
[----:B------:R-:W-:Y:S01]  /*83b0*/  FMUL.FTZ R3, R4, UR12 ;  /* 0x0000000c04037c20 */ /* 0x000fe20008410000 */
[--C-:B------:R-:W-:Y:S01]  /*83c0*/  FFMA.FTZ R172, R143, UR12, -R170.reuse ;  /* 0x0000000c8fac7c23 */ /* 0x100fe200080108aa */
[--C-:B------:R-:W-:Y:S01]  /*83d0*/  FFMA.FTZ R177, R141, UR12, -R170.reuse ;  /* 0x0000000c8db17c23 */ /* 0x100fe200080108aa */
[----:B------:R-:W2:Y:S01]  /*83e0*/  LDSM.16.MT88.4 R8, [R196+0xc000] ;  /* 0x00c00000c408783b */ /* 0x000ea20000004200 */
[--C-:B------:R-:W-:Y:S01]  /*83f0*/  FFMA.FTZ R175, R139, UR12, -R170.reuse ;  /* 0x0000000c8baf7c23 */ /* 0x100fe200080108aa */
[--C-:B------:R-:W-:Y:S01]  /*8400*/  FFMA.FTZ R174, R137, UR12, -R170.reuse ;  /* 0x0000000c89ae7c23 */ /* 0x100fe200080108aa */
[----:B------:R-:W3:Y:S01]  /*8410*/  MUFU.EX2 R157, R157 ;  /* 0x0000009d009d7308 */ /* 0x000ee20000000800 */
[----:B------:R-:W4:Y:S01]  /*8420*/  LDSM.16.MT88.4 R140, [R192+0x10000] ;  /* 0x01000000c08c783b */ /* 0x000f220000004200 */
[--C-:B------:R-:W-:Y:S01]  /*8430*/  FFMA.FTZ R176, R138, UR12, -R165.reuse ;  /* 0x0000000c8ab07c23 */ /* 0x100fe200080108a5 */
[--C-:B------:R-:W-:Y:S01]  /*8440*/  FFMA.FTZ R179, R136, UR12, -R165.reuse ;  /* 0x0000000c88b37c23 */ /* 0x100fe200080108a5 */
[--C-:B------:R-:W-:Y:S01]  /*8450*/  FFMA.FTZ R178, R152, UR12, -R165.reuse ;  /* 0x0000000c98b27c23 */ /* 0x100fe200080108a5 */
[--C-:B------:R-:W-:Y:S01]  /*8460*/  FFMA.FTZ R205, R154, UR12, -R165.reuse ;  /* 0x0000000c9acd7c23 */ /* 0x100fe200080108a5 */
[----:B------:R-:W-:Y:S01]  /*8470*/  LDSM.16.MT88.4 R136, [R196+0xc800] ;  /* 0x00c80000c488783b */ /* 0x000fe20000004200 */
[--C-:B------:R-:W-:Y:S01]  /*8480*/  FFMA.FTZ R214, R151, UR12, -R170.reuse ;  /* 0x0000000c97d67c23 */ /* 0x100fe200080108aa */
[----:B------:R-:W-:Y:S01]  /*8490*/  MUFU.EX2 R158, R158 ;  /* 0x0000009e009e7308 */ /* 0x000fe20000000800 */
[--C-:B------:R-:W-:Y:S01]  /*84a0*/  FFMA.FTZ R219, R149, UR12, -R170.reuse ;  /* 0x0000000c95db7c23 */ /* 0x100fe200080108aa */
[--C-:B------:R-:W-:Y:S01]  /*84b0*/  FFMA.FTZ R220, R150, UR12, -R165.reuse ;  /* 0x0000000c96dc7c23 */ /* 0x100fe200080108a5 */
[--C-:B------:R-:W-:Y:S01]  /*84c0*/  FFMA.FTZ R227, R148, UR12, -R165.reuse ;  /* 0x0000000c94e37c23 */ /* 0x100fe200080108a5 */
[--C-:B------:R-:W-:Y:S01]  /*84d0*/  FFMA.FTZ R218, R147, UR12, -R170.reuse ;  /* 0x0000000c93da7c23 */ /* 0x100fe200080108aa */
[----:B------:R-:W-:Y:S01]  /*84e0*/  LDSM.16.MT88.4 R148, [R196+0xf000] ;  /* 0x00f00000c494783b */ /* 0x000fe20000004200 */
[----:B------:R-:W-:Y:S01]  /*84f0*/  FFMA.FTZ R225, R145, UR12, -R170 ;  /* 0x0000000c91e17c23 */ /* 0x000fe200080108aa */
[--C-:B------:R-:W-:Y:S01]  /*8500*/  FFMA.FTZ R222, R146, UR12, -R165.reuse ;  /* 0x0000000c92de7c23 */ /* 0x100fe200080108a5 */
[----:B------:R-:W5:Y:S01]  /*8510*/  MUFU.EX2 R133, R133 ;  /* 0x0000008500857308 */ /* 0x000f620000000800 */
[----:B---3--:R-:W-:Y:S01]  /*8520*/  F2FP.F16.F32.PACK_AB R4, R157, R160 ;  /* 0x000000a09d04723e */ /* 0x008fe200000000ff */
[--C-:B------:R-:W-:Y:S01]  /*8530*/  FFMA.FTZ R229, R144, UR12, -R165.reuse ;  /* 0x0000000c90e57c23 */ /* 0x100fe200080108a5 */
[----:B------:R-:W-:Y:S01]  /*8540*/  LDSM.16.MT88.4 R152, [R192+0xd000] ;  /* 0x00d00000c098783b */ /* 0x000fe20000004200 */
[--C-:B------:R-:W-:Y:S01]  /*8550*/  FFMA.FTZ R166, R166, UR12, -R165.reuse ;  /* 0x0000000ca6a67c23 */ /* 0x100fe200080108a5 */
[----:B------:R-:W-:-:S02]  /*8560*/  FFMA.FTZ R164, R164, UR12, -R165 ;  /* 0x0000000ca4a47c23 */ /* 0x000fc400080108a5 */
[----:B------:R-:W-:Y:S01]  /*8570*/  LDSM.16.MT88.4 R144, [R194+0xf000] ;  /* 0x00f00000c290783b */ /* 0x000fe20000004200 */
[----:B------:R-:W-:Y:S08]  /*8580*/  MUFU.EX2 R156, R156 ;  /* 0x0000009c009c7308 */ /* 0x000ff00000000800 */
[----:B------:R-:W3:Y:S01]  /*8590*/  MUFU.EX2 R2, R2 ;  /* 0x0000000200027308 */ /* 0x000ee20000000800 */
[----:B-----5:R-:W-:-:S07]  /*85a0*/  F2FP.F16.F32.PACK_AB R6, R133, R158 ;  /* 0x0000009e8506723e */ /* 0x020fce00000000ff */
[----:B------:R-:W-:Y:S08]  /*85b0*/  MUFU.EX2 R0, R0 ;  /* 0x0000000000007308 */ /* 0x000ff00000000800 */
[----:B------:R-:W5:Y:S01]  /*85c0*/  MUFU.EX2 R163, R163 ;  /* 0x000000a300a37308 */ /* 0x000f620000000800 */
[----:B---3--:R-:W-:-:S07]  /*85d0*/  F2FP.F16.F32.PACK_AB R5, R2, R156 ;  /* 0x0000009c0205723e */ /* 0x008fce00000000ff */
[----:B------:R-:W3:Y:S08]  /*85e0*/  MUFU.EX2 R132, R132 ;  /* 0x0000008400847308 */ /* 0x000ef00000000800 */
[----:B------:R-:W1:Y:S01]  /*85f0*/  MUFU.EX2 R3, R3 ;  /* 0x0000000300037308 */ /* 0x000e620000000800 */
[----:B-----5:R-:W-:-:S07]  /*8600*/  F2FP.F16.F32.PACK_AB R7, R163, R0 ;  /* 0x00000000a307723e */ /* 0x020fce00000000ff */
        /* <DEDUP_REMOVED lines=76> */
[C---:B----4-:R-:W-:Y:S06]  /*8ad0*/  HMMA.16816.F32 R92, R4.reuse, R140, R92 ;  /* 0x0000008c045c723c */ /* 0x050fec000000185c */
        /* <DEDUP_REMOVED lines=8> */
[----:B------:R-:W4:Y:S02]  /*8b60*/  MUFU.EX2 R205, R205 ;  /* 0x000000cd00cd7308 */ /* 0x000f240000000800 */
        /* <DEDUP_REMOVED lines=16> */
[----:B------:R-:W4:Y:S01]  /*8c70*/  MUFU.EX2 R219, R219 ;  /* 0x000000db00db7308 */ /* 0x000f220000000800 */
        /* <DEDUP_REMOVED lines=32> */
[C---:B--2---:R-:W-:Y:S01]  /*8e80*/  HMMA.16816.F32 R76, R4.reuse, R108, R76 ;  /* 0x0000006c044c723c */ /* 0x044fe2000000184c */
[-C--:B------:R-:W-:Y:S01]  /*8e90*/  FMUL.FTZ R114, R82, R3.reuse ;  /* 0x0000000352727220 */ /* 0x080fe20000410000 */
[-C--:B------:R-:W-:Y:S01]  /*8ea0*/  FMUL.FTZ R115, R83, R3.reuse ;  /* 0x0000000353737220 */ /* 0x080fe20000410000 */
[-C--:B------:R-:W-:Y:S01]  /*8eb0*/  FMUL.FTZ R82, R86, R3.reuse ;  /* 0x0000000356527220 */ /* 0x080fe20000410000 */
[-C--:B------:R-:W-:Y:S01]  /*8ec0*/  FMUL.FTZ R83, R87, R3.reuse ;  /* 0x0000000357537220 */ /* 0x080fe20000410000 */
[----:B------:R-:W-:Y:S01]  /*8ed0*/  FFMA.FTZ R132, R223, R132, R160 ;  /* 0x00000084df847223 */ /* 0x000fe200000100a0 */
[----:B------:R-:W-:Y:S01]  /*8ee0*/  FFMA.FTZ R3, R221, R3, R156 ;  /* 0x00000003dd037223 */ /* 0x000fe2000001009c */
[----:B------:R-:W2:Y:S02]  /*8ef0*/  MUFU.EX2 R227, R227 ;  /* 0x000000e300e37308 */ /* 0x000ea40000000800 */
[----:B------:R-:W-:Y:S01]  /*8f00*/  HMMA.16816.F32 R84, R4, R110, R112 ;  /* 0x0000006e0454723c */ /* 0x000fe20000001870 */
[----:B------:R-:W2:Y:S01]  /*8f10*/  LDSM.16.MT88.4 R112, [R194+0xe800] ;  /* 0x00e80000c270783b */ /* 0x000ea20000004200 */
[----:B------:R-:W-:Y:S01]  /*8f20*/  FADD.FTZ R157, R157, R132 ;  /* 0x000000849d9d7221 */ /* 0x000fe20000010000 */
[----:B------:R-:W-:Y:S01]  /*8f30*/  FADD.FTZ R3, R2, R3 ;  /* 0x0000000302037221 */ /* 0x000fe20000010000 */
[----:B------:R-:W-:Y:S01]  /*8f40*/  MOV R132, R161 ;  /* 0x000000a100847202 */ /* 0x000fe20000000f00 */
[----:B------:R-:W2:Y:S01]  /*8f50*/  LDSM.16.MT88.4 R108, [R193+0xe800] ;  /* 0x00e80000c16c783b */ /* 0x000ea20000004200 */
[----:B------:R-:W-:Y:S01]  /*8f60*/  MUFU.EX2 R222, R222 ;  /* 0x000000de00de7308 */ /* 0x000fe20000000800 */
[----:B------:R-:W-:Y:S01]  /*8f70*/  FADD.FTZ R158, R158, R157 ;  /* 0x0000009d9e9e7221 */ /* 0x000fe20000010000 */
[----:B------:R-:W-:Y:S01]  /*8f80*/  FADD.FTZ R0, R0, R3 ;  /* 0x0000000300007221 */ /* 0x000fe20000010000 */
[----:B------:R-:W-:-:S02]  /*8f90*/  MOV R3, R159 ;  /* 0x0000009f00037202 */ /* 0x000fc40000000f00 */
[----:B------:R-:W-:Y:S01]  /*8fa0*/  FADD.FTZ R133, R133, R158 ;  /* 0x0000009e85857221 */ /* 0x000fe20000010000 */
[----:B------:R-:W-:Y:S01]  /*8fb0*/  FADD.FTZ R163, R163, R0 ;  /* 0x00000000a3a37221 */ /* 0x000fe20000010000 */
[C---:B-1----:R-:W-:Y:S01]  /*8fc0*/  HMMA.16816.F32 R80, R4.reuse, R104, R80 ;  /* 0x000000680450723c */ /* 0x042fe20000001850 */
[----:B------:R-:W1:Y:S05]  /*8fd0*/  MUFU.EX2 R229, R229 ;  /* 0x000000e500e57308 */ /* 0x000e6a0000000800 */
        /* <DEDUP_REMOVED lines=9> */
[----:B----4-:R-:W-:Y:S01]  /*9070*/  F2FP.F16.F32.PACK_AB R107, R205, R178 ;  /* 0x000000b2cd6b723e */ /* 0x010fe200000000ff */
        /* <DEDUP_REMOVED lines=8> */
[----:B------:R-:W-:-:S03]  /*9100*/  FADD.FTZ R205, R205, R178 ;  /* 0x000000b2cdcd7221 */ /* 0x000fc60000010000 */
        /* <DEDUP_REMOVED lines=93> */
[----:B------:R-:W-:-:S04]  /*96e0*/  FADD.FTZ R152, R152, R225 ;  /* 0x000000e198987221 */ /* 0x000fc80000010000 */
        /* <DEDUP_REMOVED lines=36> */
[----:B------:R-:W-:-:S15]  /*9930*/  HMMA.16816.F32 R96, R96, R18, R4 ;  /* 0x000000126060723c */ /* 0x000fde0000001804 */
[----:B------:R-:W-:-:S09]  /*9940*/  NOP ;  /* 0x0000000000007918 */ /* 0x000fd20000000000 */
.L_x_5387:
        /* <DEDUP_REMOVED lines=11> */
[----:B------:R-:W-:Y:S01]  /*9a00*/  ULDC UR6, c[0x0][0x39c] ;  /* 0x0000e70000067ab9 */ /* 0x000fe20000000800 */
[----:B------:R-:W-:-:S10]  /*9a10*/  ULDC UR4, c[0x0][0x2ec] ;  /* 0x0000bb0000047ab9 */ /* 0x000fd40000000800 */
.L_x_5397:
        /* <DEDUP_REMOVED lines=67> */
.L_x_5394:
[C---:B------:R-:W-:Y:S04]  /*9e50*/  LEA R204, P0, R12.reuse, R204, 0x1 ;  /* 0x000000cc0ccc7211 */ /* 0x040fe800078008ff */
[----:B------:R-:W-:Y:S02]  /*9e60*/  LEA.HI.X R203, R12, R203, R3, 0x1, P0 ;  /* 0x000000cb0ccb7211 */ /* 0x000fe400000f0c03 */
[C---:B------:R-:W-:Y:S02]  /*9e70*/  IADD3 R228, P0, R219.reuse, R204, RZ ;  /* 0x000000ccdbe47210 */ /* 0x040fe40007f1e0ff */
[-C--:B------:R-:W-:Y:S02]  /*9e80*/  MOV R205, R203.reuse ;  /* 0x000000cb00cd7202 */ /* 0x080fe40000000f00 */
[C---:B------:R-:W-:Y:S02]  /*9e90*/  IADD3.X R229, R214.reuse, R203, RZ, P0, !PT ;  /* 0x000000cbd6e57210 */ /* 0x040fe400007fe4ff */
[C---:B------:R-:W-:Y:S01]  /*9ea0*/  IADD3 R226, P0, R219.reuse, R228, RZ ;  /* 0x000000e4dbe27210 */ /* 0x040fe20007f1e0ff */
[----:B------:R-:W-:Y:S01]  /*9eb0*/  @!PT LDS RZ, [RZ] ;  /* 0x00000000fffff984 */ /* 0x000fe20000000800 */
[----:B------:R-:W-:Y:S01]  /*9ec0*/  @!PT LDS RZ, [RZ] ;  /* 0x00000000fffff984 */ /* 0x000fe20000000800 */
[----:B------:R-:W-:Y:S01]  /*9ed0*/  @!PT LDS RZ, [RZ] ;  /* 0x00000000fffff984 */ /* 0x000fe20000000800 */
[----:B------:R-:W-:Y:S03]  /*9ee0*/  LDGSTS.E.BYPASS.LTC128B.128 [R207+0xc000], desc[UR14][R204.64] ;  /* 0x0c000000cccf7fae */ /* 0x000fe6000b901d4e */
[C---:B------:R-:W-:Y:S02]  /*9ef0*/  IADD3.X R227, R214.reuse, R229, RZ, P0, !PT ;  /* 0x000000e5d6e37210 */ /* 0x040fe400007fe4ff */
[----:B------:R-:W-:Y:S01]  /*9f00*/  LDGSTS.E.BYPASS.LTC128B.128 [R207+0xe000], desc[UR14][R204.64+0x80] ;  /* 0x0e000080cccf7fae */ /* 0x000fe2000b901d4e */
[----:B------:R-:W-:Y:S04]  /*9f10*/  IADD3 R224, P0, R219, R226, RZ ;  /* 0x000000e2dbe07210 */ /* 0x000fe80007f1e0ff */
[----:B------:R1:W-:Y:S01]  /*9f20*/  LDGSTS.E.BYPASS.LTC128B.128 [R207+0x10000], desc[UR14][R204.64+0x100] ;  /* 0x10000100cccf7fae */ /* 0x0003e2000b901d4e */
[----:B------:R-:W-:Y:S02]  /*9f30*/  IADD3.X R225, R214, R227, RZ, P0, !PT ;  /* 0x000000e3d6e17210 */ /* 0x000fe400007fe4ff */
[----:B------:R-:W-:Y:S02]  /*9f40*/  ISETP.GT.AND P0, PT, R206, UR10, PT ;  /* 0x0000000ace007c0c */ /* 0x000fe4000bf04270 */
[----:B------:R-:W-:Y:S05]  /*9f50*/  LDGSTS.E.BYPASS.LTC128B.128 [R207+0xc800], desc[UR14][R228.64] ;  /* 0x0c800000e4cf7fae */ /* 0x000fea000b901d4e */
[----:B------:R-:W-:Y:S05]  /*9f60*/  LDGSTS.E.BYPASS.LTC128B.128 [R207+0xe800], desc[UR14][R228.64+0x80] ;  /* 0x0e800080e4cf7fae */ /* 0x000fea000b901d4e */
[----:B------:R-:W-:Y:S05]  /*9f70*/  LDGSTS.E.BYPASS.LTC128B.128 [R207+0x10800], desc[UR14][R228.64+0x100] ;  /* 0x10800100e4cf7fae */ /* 0x000fea000b901d4e */
        /* <DEDUP_REMOVED lines=266> */
[----:B------:R-:W2:Y:S01]  /*b020*/  LDC.64 R6, c[0x0][0x248] ;  /* 0x00009200ff067b82 */ /* 0x000ea20000000a00 */
        /* <DEDUP_REMOVED lines=17> */
[-C--:B--2---:R-:W-:Y:S02]  /*b140*/  IMAD R8, R13, R6.reuse, RZ ;  /* 0x000000060d087224 */ /* 0x084fe400078e02ff */
[C---:B------:R-:W-:Y:S04]  /*b150*/  IMAD.WIDE.U32 R12, R11.reuse, R6, RZ ;  /* 0x000000060b0c7225 */ /* 0x040fe800078e00ff */
[----:B------:R-:W-:Y:S04]  /*b160*/  IMAD R8, R11, R7, R8 ;  /* 0x000000070b087224 */ /* 0x000fe800078e0208 */
[----:B------:R-:W-:Y:S01]  /*b170*/  IMAD.IADD R13, R13, 0x1, R8 ;  /* 0x000000010d0d7824 */ /* 0x000fe200078e0208 */
[----:B---3--:R-:W-:Y:S04]  /*b180*/  IADD3 R9, -R10, R9, RZ ;  /* 0x000000090a097210 */ /* 0x008fe80007ffe1ff */
[----:B------:R-:W-:Y:S01]  /*b190*/  SHF.R.S32.HI R7, RZ, 0x1f, R9 ;  /* 0x0000001fff077819 */ /* 0x000fe20000011409 */
[-C--:B----4-:R-:W-:Y:S04]  /*b1a0*/  IMAD.WIDE.U32 R12, R9, R4.reuse, R12 ;  /* 0x00000004090c7225 */ /* 0x090fe800078e000c */
[----:B------:R-:W-:Y:S04]  /*b1b0*/  IMAD R6, R7, R4, RZ ;  /* 0x0000000407067224 */ /* 0x000fe800078e02ff */
[----:B------:R-:W-:Y:S05]  /*b1c0*/  IMAD R6, R9, R5, R6 ;  /* 0x0000000509067224 */ /* 0x000fea00078e0206 */
[----:B------:R-:W-:Y:S07]  /*b1d0*/  IADD3 R5, R13, R6, RZ ;  /* 0x000000060d057210 */ /* 0x000fee0007ffe0ff */
.L_x_5396:
        /* <DEDUP_REMOVED lines=24> */
.L_x_5395:
[----:B--2---:R-:W-:Y:S01]  /*b360*/  LEA R4, R206, R215, 0x6 ;  /* 0x000000d7ce047211 */ /* 0x004fe200078e30ff */
[----:B------:R-:W-:Y:S03]  /*b370*/  LDSM.16.MT88.4 R24, [R194+0xc000] ;  /* 0x00c00000c218783b */ /* 0x000fe60000004200 */
[C---:B------:R-:W-:Y:S01]  /*b380*/  IADD3 R5, R4.reuse, 0x1, RZ ;  /* 0x0000000104057810 */ /* 0x040fe20007ffe0ff */
[C---:B------:R-:W-:Y:S01]  /*b390*/  VIADD R8, R4.reuse, 0x21 ;  /* 0x0000002104087836 */ /* 0x040fe20000000000 */
[C---:B------:R-:W-:Y:S02]  /*b3a0*/  IADD3 R6, R4.reuse, 0x8, RZ ;  /* 0x0000000804067810 */ /* 0x040fe40007ffe0ff */
[CC--:B------:R-:W-:Y:S01]  /*b3b0*/  ISETP.GE.AND P6, PT, R4.reuse, R213.reuse, PT ;  /* 0x000000d50400720c */ /* 0x0c0fe20003fc6270 */
[----:B------:R-:W-:Y:S01]  /*b3c0*/  LDSM.16.MT88.4 R28, [R193+0xc000] ;  /* 0x00c00000c11c783b */ /* 0x000fe20000004200 */
[C---:B------:R-:W-:Y:S02]  /*b3d0*/  ISETP.GE.AND P5, PT, R5.reuse, R213, PT ;  /* 0x000000d50500720c */ /* 0x040fe40003fa6270 */
[-C--:B------:R-:W-:Y:S02]  /*b3e0*/  ISETP.GE.AND P1, PT, R4, R211.reuse, PT ;  /* 0x000000d30400720c */ /* 0x080fe40003f26270 */
[C---:B------:R-:W-:Y:S02]  /*b3f0*/  ISETP.GE.AND P4, PT, R6.reuse, R211, PT ;  /* 0x000000d30600720c */ /* 0x040fe40003f86270 */
[----:B------:R-:W-:Y:S02]  /*b400*/  ISETP.GE.AND P0, PT, R6, R213, PT ;  /* 0x000000d50600720c */ /* 0x000fe40003f06270 */
[CC--:B------:R-:W-:Y:S02]  /*b410*/  ISETP.GE.OR P6, PT, R4.reuse, R212.reuse, !P6 ;  /* 0x000000d40400720c */ /* 0x0c0fe400077c6670 */
[C---:B------:R-:W-:Y:S02]  /*b420*/  IADD3 R7, R4.reuse, 0x9, RZ ;  /* 0x0000000904077810 */ /* 0x040fe40007ffe0ff */
[C---:B------:R-:W-:Y:S02]  /*b430*/  ISETP.GE.AND P2, PT, R5.reuse, R211, PT ;  /* 0x000000d30500720c */ /* 0x040fe40003f46270 */
[----:B------:R-:W-:Y:S02]  /*b440*/  ISETP.GE.OR P5, PT, R5, R212, !P5 ;  /* 0x000000d40500720c */ /* 0x000fe40006fa6670 */
[-C--:B------:R-:W-:Y:S02]  /*b450*/  ISETP.GE.OR P1, PT, R4, R210.reuse, !P1 ;  /* 0x000000d20400720c */ /* 0x080fe40004f26670 */
[C---:B------:R-:W-:Y:S02]  /*b460*/  ISETP.GE.OR P4, PT, R6.reuse, R210, !P4 ;  /* 0x000000d20600720c */ /* 0x040fe40006786670 */
[----:B------:R-:W-:Y:S02]  /*b470*/  ISETP.GE.OR P0, PT, R6, R212, !P0 ;  /* 0x000000d40600720c */ /* 0x000fe40004706670 */
[----:B------:R-:W-:Y:S01]  /*b480*/  FSEL R14, R3, -INF , !P6 ;  /* 0xff800000030e7808 */ /* 0x000fe20007000000 */
[C---:B------:R-:W-:Y:S01]  /*b490*/  VIADD R3, R4.reuse, 0x11 ;  /* 0x0000001104037836 */ /* 0x040fe20000000000 */
[----:B------:R-:W-:Y:S02]  /*b4a0*/  IADD3 R6, R4, 0x10, RZ ;  /* 0x0000001004067810 */ /* 0x000fe40007ffe0ff */
[----:B------:R-:W-:Y:S02]  /*b4b0*/  ISETP.GE.AND P6, PT, R7, R213, PT ;  /* 0x000000d50700720c */ /* 0x000fe40003fc6270 */
[----:B------:R-:W-:Y:S02]  /*b4c0*/  ISETP.GE.OR P2, PT, R5, R210, !P2 ;  /* 0x000000d20500720c */ /* 0x000fe40005746670 */
[----:B------:R-:W-:Y:S02]  /*b4d0*/  FSEL R5, R222, -INF , !P1 ;  /* 0xff800000de057808 */ /* 0x000fe40004800000 */
[----:B------:R-:W-:Y:S02]  /*b4e0*/  FSEL R12, R205, -INF , !P5 ;  /* 0xff800000cd0c7808 */ /* 0x000fe40006800000 */
[C---:B------:R-:W-:Y:S02]  /*b4f0*/  ISETP.GE.AND P1, PT, R7.reuse, R211, PT ;  /* 0x000000d30700720c */ /* 0x040fe40003f26270 */
[C---:B------:R-:W-:Y:S02]  /*b500*/  ISETP.GE.AND P5, PT, R6.reuse, R213, PT ;  /* 0x000000d50600720c */ /* 0x040fe40003fa6270 */
[C---:B------:R-:W-:Y:S02]  /*b510*/  ISETP.GE.OR P6, PT, R7.reuse, R212, !P6 ;  /* 0x000000d40700720c */ /* 0x040fe400077c6670 */
[----:B------:R-:W-:Y:S02]  /*b520*/  ISETP.GE.OR P1, PT, R7, R210, !P1 ;  /* 0x000000d20700720c */ /* 0x000fe40004f26670 */
[----:B------:R-:W-:Y:S02]  /*b530*/  ISETP.GE.OR P5, PT, R6, R212, !P5 ;  /* 0x000000d40600720c */ /* 0x000fe40006fa6670 */
[----:B-1----:R-:W-:Y:S02]  /*b540*/  FSEL R10, R227, -INF , !P6 ;  /* 0xff800000e30a7808 */ /* 0x002fe40007000000 */
[----:B------:R-:W-:Y:S02]  /*b550*/  FSEL R226, R226, -INF , !P0 ;  /* 0xff800000e2e27808 */ /* 0x000fe40004000000 */
[----:B------:R-:W-:Y:S02]  /*b560*/  IADD3 R7, R4, 0x18, RZ ;  /* 0x0000001804077810 */ /* 0x000fe40007ffe0ff */
[----:B------:R-:W-:Y:S02]  /*b570*/  ISETP.GE.AND P0, PT, R6, R211, PT ;  /* 0x000000d30600720c */ /* 0x000fe40003f06270 */
[-C--:B------:R-:W-:Y:S02]  /*b580*/  ISETP.GE.AND P6, PT, R3, R213.reuse, PT ;  /* 0x000000d50300720c */ /* 0x080fe40003fc6270 */
[----:B------:R-:W-:Y:S02]  /*b590*/  FSEL R162, R232, -INF , !P5 ;  /* 0xff800000e8a27808 */ /* 0x000fe40006800000 */
[-C--:B------:R-:W-:Y:S02]  /*b5a0*/  ISETP.GE.AND P5, PT, R7, R213.reuse, PT ;  /* 0x000000d50700720c */ /* 0x080fe40003fa6270 */
[----:B------:R-:W-:Y:S02]  /*b5b0*/  ISETP.GE.OR P0, PT, R6, R210, !P0 ;  /* 0x000000d20600720c */ /* 0x000fe40004706670 */
[-C--:B------:R-:W-:Y:S02]  /*b5c0*/  ISETP.GE.OR P6, PT, R3, R212.reuse, !P6 ;  /* 0x000000d40300720c */ /* 0x080fe400077c6670 */
[----:B------:R-:W-:Y:S02]  /*b5d0*/  IADD3 R6, R4, 0x19, RZ ;  /* 0x0000001904067810 */ /* 0x000fe40007ffe0ff */
[-C--:B------:R-:W-:Y:S02]  /*b5e0*/  ISETP.GE.OR P5, PT, R7, R212.reuse, !P5 ;  /* 0x000000d40700720c */ /* 0x080fe40006fa6670 */
[----:B------:R-:W-:Y:S02]  /*b5f0*/  FSEL R9, R224, -INF , !P2 ;  /* 0xff800000e0097808 */ /* 0x000fe40005000000 */
[----:B------:R-:W-:Y:S02]  /*b600*/  FSEL R160, R231, -INF , !P6 ;  /* 0xff800000e7a07808 */ /* 0x000fe40007000000 */
[C---:B------:R-:W-:Y:S02]  /*b610*/  ISETP.GE.AND P2, PT, R6.reuse, R213, PT ;  /* 0x000000d50600720c */ /* 0x040fe40003f46270 */
        /* <DEDUP_REMOVED lines=16> */
[----:B------:R-:W-:Y:S02]  /*b720*/  FSEL R171, R230, -INF , !P0 ;  /* 0xff800000e6ab7808 */ /* 0x000fe40004000000 */
[----:B------:R-:W-:Y:S02]  /*b730*/  IADD3 R6, R4, 0x28, RZ ;  /* 0x0000002804067810 */ /* 0x000fe40007ffe0ff */
        /* <DEDUP_REMOVED lines=9> */
[----:B------:R-:W-:Y:S02]  /*b7d0*/  IADD3 R3, R4, 0x29, RZ ;  /* 0x0000002904037810 */ /* 0x000fe40007ffe0ff */
[----:B------:R-:W-:Y:S02]  /*b7e0*/  FMNMX.FTZ R8, R9, R8, !PT ;  /* 0x0000000809087209 */ /* 0x000fe40007810000 */
[----:B------:R-:W-:Y:S02]  /*b7f0*/  FSEL R146, R244, -INF , !P1 ;  /* 0xff800000f4927808 */ /* 0x000fe40004800000 */
[----:B------:R-:W-:Y:S02]  /*b800*/  FSEL R169, R229, -INF , !P6 ;  /* 0xff800000e5a97808 */ /* 0x000fe40007000000 */
[----:B------:R-:W-:Y:S02]  /*b810*/  ISETP.GE.AND P6, PT, R6, R211, PT ;  /* 0x000000d30600720c */ /* 0x000fe40003fc6270 */
[----:B------:R-:W-:Y:S02]  /*b820*/  ISETP.GE.AND P1, PT, R3, R213, PT ;  /* 0x000000d50300720c */ /* 0x000fe40003f26270 */
[----:B------:R-:W-:Y:S02]  /*b830*/  FMNMX.FTZ R11, R14, R0, !PT ;  /* 0x000000000e0b7209 */ /* 0x000fe40007810000 */
        /* <DEDUP_REMOVED lines=8> */
[----:B------:R-:W-:Y:S02]  /*b8c0*/  FSEL R141, R233, -INF , !P4 ;  /* 0xff800000e98d7808 */ /* 0x000fe40006000000 */
[----:B------:R-:W-:Y:S02]  /*b8d0*/  ISETP.GE.AND P5, PT, R3, R211, PT ;  /* 0x000000d30300720c */ /* 0x000fe40003fa6270 */
[----:B------:R-:W-:Y:S02]  /*b8e0*/  FMNMX.FTZ R8, R171, R8, !PT ;  /* 0x00000008ab087209 */ /* 0x000fe40007810000 */
[----:B------:R-:W-:Y:S02]  /*b8f0*/  FMNMX.FTZ R11, R226, R11, !PT ;  /* 0x0000000be20b7209 */ /* 0x000fe40007810000 */
[C---:B------:R-:W-:Y:S02]  /*b900*/  ISETP.GE.AND P4, PT, R6.reuse, R211, PT ;  /* 0x000000d30600720c */ /* 0x040fe40003f86270 */
[----:B------:R-:W-:Y:S02]  /*b910*/  ISETP.GE.AND P1, PT, R6, R213, PT ;  /* 0x000000d50600720c */ /* 0x000fe40003f26270 */
[-C--:B------:R-:W-:Y:S02]  /*b920*/  ISETP.GE.OR P5, PT, R3, R210.reuse, !P5 ;  /* 0x000000d20300720c */ /* 0x080fe40006fa6670 */
[----:B------:R-:W-:Y:S02]  /*b930*/  FMNMX.FTZ R3, R10, R11, !PT ;  /* 0x0000000b0a037209 */ /* 0x000fe40007810000 */
[C---:B------:R-:W-:Y:S02]  /*b940*/  ISETP.GE.OR P4, PT, R6.reuse, R210, !P4 ;  /* 0x000000d20600720c */ /* 0x040fe40006786670 */
[----:B------:R-:W-:Y:S02]  /*b950*/  FMNMX.FTZ R8, R169, R8, !PT ;  /* 0x00000008a9087209 */ /* 0x000fe40007810000 */
[----:B------:R-:W-:Y:S01]  /*b960*/  ISETP.GE.OR P1, PT, R6, R212, !P1 ;  /* 0x000000d40600720c */ /* 0x000fe20004f26670 */
[----:B------:R-:W-:Y:S01]  /*b970*/  VIADD R6, R4, 0x31 ;  /* 0x0000003104067836 */ /* 0x000fe20000000000 */
[----:B------:R-:W-:Y:S02]  /*b980*/  FMNMX.FTZ R8, R143, R8, !PT ;  /* 0x000000088f087209 */ /* 0x000fe40007810000 */
[----:B------:R-:W-:Y:S02]  /*b990*/  FMNMX.FTZ R3, R162, R3, !PT ;  /* 0x00000003a2037209 */ /* 0x000fe40007810000 */
[----:B------:R-:W-:Y:S02]  /*b9a0*/  FSEL R164, R252, -INF , !P1 ;  /* 0xff800000fca47808 */ /* 0x000fe40004800000 */
[----:B------:R-:W-:Y:S02]  /*b9b0*/  ISETP.GE.AND P1, PT, R6, R213, PT ;  /* 0x000000d50600720c */ /* 0x000fe40003f26270 */
[----:B------:R-:W-:Y:S02]  /*b9c0*/  FMNMX.FTZ R8, R141, R8, !PT ;  /* 0x000000088d087209 */ /* 0x000fe40007810000 */
[----:B------:R-:W-:Y:S02]  /*b9d0*/  FMNMX.FTZ R11, R160, R3, !PT ;  /* 0x00000003a00b7209 */ /* 0x000fe40007810000 */
[----:B------:R-:W-:Y:S02]  /*b9e0*/  FSEL R175, R238, -INF , !P2 ;  /* 0xff800000eeaf7808 */ /* 0x000fe40005000000 */
[----:B------:R-:W-:Y:S02]  /*b9f0*/  ISETP.GE.OR P1, PT, R6, R212, !P1 ;  /* 0x000000d40600720c */ /* 0x000fe40004f26670 */
[C---:B------:R-:W-:Y:S02]  /*ba00*/  IADD3 R3, R4.reuse, 0x38, RZ ;  /* 0x0000003804037810 */ /* 0x040fe40007ffe0ff */
        /* <DEDUP_REMOVED lines=43> */
[----:B------:R-:W-:Y:S08]  /*bcc0*/  LDSM.16.MT88.4 R16, [R196+0xc000] ;  /* 0x00c00000c410783b */ /* 0x000ff00000004200 */
[----:B------:R-:W1:Y:S08]  /*bcd0*/  SHFL.BFLY PT, R3, R4, 0x1, 0x1f ;  /* 0x0c201f0004037f89 */ /* 0x000e7000000e0000 */
[----:B------:R-:W2:Y:S01]  /*bce0*/  SHFL.BFLY PT, R132, R11, 0x1, 0x1f ;  /* 0x0c201f000b847f89 */ /* 0x000ea200000e0000 */
[----:B-1----:R-:W-:Y:S04]  /*bcf0*/  FMNMX.FTZ R3, R4, R3, !PT ;  /* 0x0000000304037209 */ /* 0x002fe80007810000 */
[C---:B------:R-:W-:Y:S01]  /*bd00*/  FSETP.NEU.FTZ.AND P0, PT, R3.reuse, -INF , PT ;  /* 0xff8000000300780b */ /* 0x040fe20003f1d000 */
[----:B------:R-:W-:Y:S01]  /*bd10*/  FMUL.FTZ R148, R3, UR4 ;  /* 0x0000000403947c20 */ /* 0x000fe20008410000 */
[----:B--2---:R-:W-:Y:S04]  /*bd20*/  FMNMX.FTZ R132, R11, R132, !PT ;  /* 0x000000840b847209 */ /* 0x004fe80007810000 */
[----:B------:R-:W-:Y:S01]  /*bd30*/  FSEL R148, R148, RZ, P0 ;  /* 0x000000ff94947208 */ /* 0x000fe20000000000 */
[C---:B------:R-:W-:Y:S01]  /*bd40*/  FMUL.FTZ R155, R132.reuse, UR4 ;  /* 0x00000004849b7c20 */ /* 0x040fe20008410000 */
[C---:B------:R-:W-:Y:S03]  /*bd50*/  FSETP.NEU.FTZ.AND P1, PT, R132.reuse, -INF , PT ;  /* 0xff8000008400780b */ /* 0x040fe60003f3d000 */
[--C-:B------:R-:W-:Y:S01]  /*bd60*/  FFMA.FTZ R163, R5, UR4, -R148.reuse ;  /* 0x0000000405a37c23 */ /* 0x100fe20008010894 */
[----:B------:R-:W-:Y:S01]  /*bd70*/  FSEL R5, R132, RZ, P1 ;  /* 0x000000ff84057208 */ /* 0x000fe20000800000 */
[--C-:B------:R-:W-:Y:S01]  /*bd80*/  FFMA.FTZ R135, R9, UR4, -R148.reuse ;  /* 0x0000000409877c23 */ /* 0x100fe20008010894 */
[----:B------:R-:W-:Y:S01]  /*bd90*/  FSEL R155, R155, RZ, P1 ;  /* 0x000000ff9b9b7208 */ /* 0x000fe20000800000 */
[--C-:B------:R-:W-:Y:S01]  /*bda0*/  FFMA.FTZ R134, R225, UR4, -R148.reuse ;  /* 0x00000004e1867c23 */ /* 0x100fe20008010894 */
[----:B------:R-:W-:Y:S01]  /*bdb0*/  FFMA.FTZ R159, R7, UR4, -R148 ;  /* 0x00000004079f7c23 */ /* 0x000fe20008010894 */
[----:B------:R-:W-:Y:S01]  /*bdc0*/  FADD.FTZ R0, -R5, R0 ;  /* 0x0000000005007221 */ /* 0x000fe20000010100 */
[----:B------:R-:W-:Y:S01]  /*bdd0*/  FSEL R5, R3, RZ, P0 ;  /* 0x000000ff03057208 */ /* 0x000fe20000000000 */
[--C-:B------:R-:W-:Y:S01]  /*bde0*/  FFMA.FTZ R161, R14, UR4, -R155.reuse ;  /* 0x000000040ea17c23 */ /* 0x100fe2000801089b */
[--C-:B------:R-:W-:Y:S01]  /*bdf0*/  FFMA.FTZ R158, R12, UR4, -R155.reuse ;  /* 0x000000040c9e7c23 */ /* 0x100fe2000801089b */
[----:B------:R-:W-:Y:S01]  /*be00*/  FMUL.FTZ R6, R0, UR4 ;  /* 0x0000000400067c20 */ /* 0x000fe20008410000 */
[--C-:B------:R-:W-:Y:S01]  /*be10*/  FFMA.FTZ R157, R226, UR4, -R155.reuse ;  /* 0x00000004e29d7c23 */ /* 0x100fe2000801089b */
[----:B------:R-:W-:Y:S01]  /*be20*/  FADD.FTZ R0, -R5, R2 ;  /* 0x0000000205007221 */ /* 0x000fe20000010100 */
[--C-:B------:R-:W-:Y:S01]  /*be30*/  FFMA.FTZ R156, R10, UR4, -R155.reuse ;  /* 0x000000040a9c7c23 */ /* 0x100fe2000801089b */
[----:B------:R-:W-:Y:S01]  /*be40*/  MUFU.EX2 R161, R161 ;  /* 0x000000a100a17308 */ /* 0x000fe20000000800 */
[--C-:B------:R-:W-:Y:S01]  /*be50*/  FFMA.FTZ R167, R140, UR4, -R155.reuse ;  /* 0x000000048ca77c23 */ /* 0x100fe2000801089b */
[----:B------:R-:W-:Y:S01]  /*be60*/  FMUL.FTZ R8, R0, UR4 ;  /* 0x0000000400087c20 */ /* 0x000fe20008410000 */
[--C-:B------:R-:W-:Y:S01]  /*be70*/  FFMA.FTZ R168, R141, UR4, -R148.reuse ;  /* 0x000000048da87c23 */ /* 0x100fe20008010894 */
[--C-:B------:R-:W-:Y:S01]  /*be80*/  FFMA.FTZ R179, R144, UR4, -R155.reuse ;  /* 0x0000000490b37c23 */ /* 0x100fe2000801089b */
[--C-:B------:R-:W-:Y:S01]  /*be90*/  FFMA.FTZ R176, R145, UR4, -R148.reuse ;  /* 0x0000000491b07c23 */ /* 0x100fe20008010894 */
        /* <DEDUP_REMOVED lines=21> */
[----:B------:R-:W-:Y:S01]  /*bff0*/  FFMA.FTZ R148, R133, UR4, -R148 ;  /* 0x0000000485947c23 */ /* 0x000fe20008010894 */
[--C-:B------:R-:W-:Y:S01]  /*c000*/  FFMA.FTZ R164, R164, UR4, -R155.reuse ;  /* 0x00000004a4a47c23 */ /* 0x100fe2000801089b */
[----:B------:R-:W-:Y:S05]  /*c010*/  ISETP.GT.AND P0, PT, R206, UR10, PT ;  /* 0x0000000ace007c0c */ /* 0x000fea000bf04270 */
        /* <DEDUP_REMOVED lines=320> */
.L_x_5393:
        /* <DEDUP_REMOVED lines=265> */
.L_x_5398:
        /* <DEDUP_REMOVED lines=10> */
.L_x_5399:
[----:B------:R-:W-:Y:S01]  /*e550*/  S2UR UR6, SR_CTAID.Z ;  /* 0x00000000000679c3 */ /* 0x000fe20000002700 */
[----:B------:R-:W-:Y:S01]  /*e560*/  ULDC UR4, c[0x0][0x270] ;  /* 0x00009c0000047ab9 */ /* 0x000fe20000000800 */
[----:B------:R-:W-:-:S06]  /*e570*/  ULDC UR11, c[0x0][0x2c4] ;  /* 0x0000b100000b7ab9 */ /* 0x000fcc0000000800 */
[----:B------:R-:W1:Y:S02]  /*e580*/  S2UR UR5, SR_CTAID.Y ;  /* 0x00000000000579c3 */ /* 0x000e640000002600 */
[----:B-1----:R-:W-:-:S04]  /*e590*/  UIMAD UR4, UR5, UR4, UR6 ;  /* 0x00000004050472a4 */ /* 0x002fc8000f8e0206 */
[----:B------:R-:W-:Y:S02]  /*e5a0*/  UIMAD UR11, UR4, UR11, URZ ;  /* 0x0000000b040b72a4 */ /* 0x000fe4000f8e023f */
.L_x_5400:
        /* <DEDUP_REMOVED lines=32> */
.L_x_5402:
[----:B------:R-:W-:Y:S05]  /*e7b0*/  BSYNC B0 ;  /* 0x0000000000007941 */ /* 0x000fea0003800000 */
.L_x_5401:
        /* <DEDUP_REMOVED lines=48> */
.L_x_5404:
[----:B------:R-:W-:Y:S05]  /*eac0*/  BSYNC B0 ;  /* 0x0000000000007941 */ /* 0x000fea0003800000 */
.L_x_5403:
        /* <DEDUP_REMOVED lines=19> */
.L_x_5406:
[----:B------:R-:W-:Y:S05]  /*ec00*/  BSYNC B0 ;  /* 0x0000000000007941 */ /* 0x000fea0003800000 */
.L_x_5405:
        /* <DEDUP_REMOVED lines=19> */
.L_x_5408:
[----:B------:R-:W-:Y:S05]  /*ed40*/  BSYNC B0 ;  /* 0x0000000000007941 */ /* 0x000fea0003800000 */
.L_x_5407:
        /* <DEDUP_REMOVED lines=16> */
.L_x_5409:
        /* <DEDUP_REMOVED lines=11> */
.L_x_7481:


//--------------------- .text._ZN5flash24flash_fwd_splitkv_kernelI23Flash_fwd_kernel_traitsILi192ELi64ELi64ELi4ELb0ELb0EN7cutlass6half_tE19Flash_kernel_traitsILi192ELi64ELi64ELi4ES3_EELb0ELb1ELb1ELb0ELb0ELb0ELb0ELb0EEEvNS_16Flash_fwd_paramsE --------------------------
	.section	.text._ZN5flash24flash_fwd_splitkv_kernelI23Flash_fwd_kernel_traitsILi192ELi64ELi64ELi4ELb0ELb0EN7cutlass6half_tE19Flash_kernel_traitsILi192ELi64ELi64ELi4ES3_EELb0ELb1ELb1ELb0ELb0ELb0ELb0ELb0EEEvNS_16Flash_fwd_paramsE,"ax",@progbits
	.align	128
        .global         _ZN5flash24flash_fwd_splitkv_kernelI23Flash_fwd_kernel_traitsILi192ELi64ELi64ELi4ELb0ELb0EN7cutlass6half_tE19Flash_kernel_traitsILi192ELi64ELi64ELi4ES3_EELb0ELb1ELb1ELb0ELb0ELb0ELb0ELb0EEEvNS_16Flash_fwd_paramsE
        .type           _ZN5flash24flash_fwd_splitkv_kernelI23Flash_fwd_kernel_traitsILi192ELi64ELi64ELi4ELb0ELb0EN7cutlass6half_tE19Flash_kernel_traitsILi192ELi64ELi64ELi4ES3_EELb0ELb1ELb1ELb0ELb0ELb0ELb0ELb0EEEvNS_16Flash_fwd_paramsE,@function
        .size           _ZN5flash24flash_fwd_splitkv_kernelI23Flash_fwd_kernel_traitsILi192ELi64ELi64ELi4ELb0ELb0EN7cutlass6half_tE19Flash_kernel_traitsILi192ELi64ELi64ELi4ES3_EELb0ELb1ELb1ELb0ELb0ELb0ELb0ELb0EEEvNS_16Flash_fwd_paramsE,(.L_x_7482 - _ZN5flash24flash_fwd_splitkv_kernelI23Flash_fwd_kernel_traitsILi192ELi64ELi64ELi4ELb0ELb0EN7cutlass6half_tE19Flash_kernel_traitsILi192ELi64ELi64ELi4ES3_EELb0ELb1ELb1ELb0ELb0ELb0ELb0ELb0EEEvNS_16Flash_fwd_paramsE)
        .other          _ZN5flash24flash_fwd_splitkv_kernelI23Flash_fwd_kernel_traitsILi192ELi64ELi64ELi4ELb0ELb0EN7cutlass6half_tE19Flash_kernel_traitsILi192ELi64ELi64ELi4ES3_EELb0ELb1ELb1ELb0ELb0ELb0ELb0ELb0EEEvNS_16Flash_fwd_paramsE,@"STO_CUDA_ENTRY STV_DEFAULT"
_ZN5flash24flash_fwd_splitkv_kernelI23Flash_fwd_kernel_traitsILi192ELi64ELi64ELi4ELb0ELb0EN7cutlass6half_tE19Flash_kernel_traitsILi192ELi64ELi64ELi4ES3_EELb0ELb1ELb1ELb0ELb0ELb0ELb0ELb0EEEvNS_16Flash_fwd_paramsE:
.text._ZN5flash24flash_fwd_splitkv_kernelI23Flash_fwd_kernel_traitsILi192ELi64ELi64ELi4ELb0ELb0EN7cutlass6half_tE19Flash_kernel_traitsILi192ELi64ELi64ELi4ES3_EELb0ELb1ELb1ELb0ELb0ELb0ELb0ELb0EEEvNS_16Flash_fwd_paramsE:
        /* <DEDUP_REMOVED lines=54> */
.L_x_5410:
[----:B------:R-:W-:-:S03]  /*0360*/  ULDC UR6, c[0x0][0x2c8] ;  /* 0x0000b20000067ab9 */ /* 0x000fc60000000800 */
.L_x_5411:
        /* <DEDUP_REMOVED lines=58> */
[----:B------:R-:W-:Y:S01]  /*0710*/  USHF.R.S32.HI UR10, URZ, 0x1f, UR24 ;  /* 0x0000001f3f0a7899 */ /* 0x000fe20008011418 */
[----:B------:R-:W-:Y:S02]  /*0720*/  ULDC.64 UR6, c[0x0][0x2a0] ;  /* 0x0000a80000067ab9 */ /* 0x000fe40000000a00 */
[----:B------:R-:W-:Y:S01]  /*0730*/  LOP3.LUT R0, R8, 0xfffffff8, RZ, 0xc0, !PT ;  /* 0xfffffff808007812 */ /* 0x000fe200078ec0ff */
[----:B------:R-:W-:Y:S01]  /*0740*/  UIMAD UR10, UR10, UR6, URZ ;  /* 0x000000060a0a72a4 */ /* 0x000fe2000f8e023f */
[----:B------:R-:W-:Y:S01]  /*0750*/  SHF.R.S32.HI R8, RZ, 0x3, R8 ;  /* 0x00000003ff087819 */ /* 0x000fe20000011408 */
[----:B------:R-:W-:Y:S01]  /*0760*/  @!UP0 USHF.R.S32.HI UR9, URZ, 0x1f, UR22 ;  /* 0x0000001f3f098899 */ /* 0x000fe20008011416 */
[----:B------:R-:W-:Y:S01]  /*0770*/  IMAD.U32 R10, RZ, RZ, UR6 ;  /* 0x00000006ff0a7e24 */ /* 0x000fe2000f8e00ff */
[----:B------:R-:W-:Y:S01]  /*0780*/  @!UP0 ULDC.64 UR4, c[0x0][0x290] ;  /* 0x0000a40000048ab9 */ /* 0x000fe20000000a00 */
[----:B------:R-:W-:Y:S01]  /*0790*/  IMAD.IADD R3, R3, 0x1, -R0 ;  /* 0x0000000103037824 */ /* 0x000fe200078e0a00 */
[----:B------:R-:W-:Y:S01]  /*07a0*/  @!UP0 UIMAD UR9, UR9, UR4, URZ ;  /* 0x00000004090982a4 */ /* 0x000fe2000f8e023f */
[----:B------:R-:W-:Y:S01]  /*07b0*/  ISETP.GE.AND P1, PT, R8, UR12, PT ;  /* 0x0000000c08007c0c */ /* 0x000fe2000bf26270 */
[----:B------:R-:W-:Y:S01]  /*07c0*/  @!UP0 UIMAD.WIDE.U32 UR14, UR22, UR4, URZ ;  /* 0x00000004160e82a5 */ /* 0x000fe2000f8e003f */
[C---:B------:R-:W-:Y:S01]  /*07d0*/  IMAD.SHL.U32 R16, R3.reuse, 0x8, RZ ;  /* 0x0000000803107824 */ /* 0x040fe200078e00ff */
[----:B------:R-:W-:Y:S01]  /*07e0*/  @!UP0 UIMAD UR9, UR22, UR5, UR9 ;  /* 0x00000005160982a4 */ /* 0x000fe2000f8e0209 */
[----:B------:R-:W-:Y:S01]  /*07f0*/  ISETP.NE.AND P6, PT, R3, RZ, PT ;  /* 0x000000ff0300720c */ /* 0x000fe20003fc5270 */
[----:B------:R-:W-:Y:S01]  /*0800*/  UIMAD UR7, UR24, UR7, UR10 ;  /* 0x00000007180772a4 */ /* 0x000fe2000f8e020a */
[C---:B------:R-:W-:Y:S01]  /*0810*/  VIADD R7, R16.reuse, 0x40 ;  /* 0x0000004010077836 */ /* 0x040fe20000000000 */
[----:B------:R-:W-:Y:S01]  /*0820*/  ULDC.64 UR4, c[0x0][0x298] ;  /* 0x0000a60000047ab9 */ /* 0x000fe20000000a00 */
[--C-:B------:R-:W-:Y:S01]  /*0830*/  SHF.R.S32.HI R17, RZ, 0x1f, R16.reuse ;  /* 0x0000001fff117819 */ /* 0x100fe20000011410 */
[----:B------:R-:W-:Y:S01]  /*0840*/  UIMAD UR8, UR8, UR4, URZ ;  /* 0x00000004080872a4 */ /* 0x000fe2000f8e023f */
[----:B------:R-:W-:Y:S01]  /*0850*/  IMAD.U32 R5, RZ, RZ, UR4 ;  /* 0x00000004ff057e24 */ /* 0x000fe2000f8e00ff */
[----:B------:R-:W-:Y:S01]  /*0860*/  @UP0 UIMAD.WIDE.U32 UR16, UR13, UR4, URZ ;  /* 0x000000040d1002a5 */ /* 0x000fe2000f8e003f */
[----:B------:R-:W-:Y:S01]  /*0870*/  VIADD R6, R16, 0x80 ;  /* 0x0000008010067836 */ /* 0x000fe20000000000 */
[----:B------:R-:W-:Y:S01]  /*0880*/  UIMAD UR8, UR23, UR5, UR8 ;  /* 0x00000005170872a4 */ /* 0x000fe2000f8e0208 */
[----:B------:R-:W-:Y:S01]  /*0890*/  IMAD.WIDE.U32 R4, R5, UR23, R16 ;  /* 0x0000001705047c25 */ /* 0x000fe2000f8e0010 */
[----:B------:R-:W-:-:S02]  /*08a0*/  @UP0 UIMAD UR13, UR13, UR5, UR17 ;  /* 0x000000050d0d02a4 */ /* 0x000fc4000f8e0211 */
[----:B------:R-:W-:Y:S01]  /*08b0*/  @!UP0 UIADD3 UR13, UR15, UR9, URZ ;  /* 0x000000090f0d8290 */ /* 0x000fe2000fffe03f */
[----:B------:R-:W-:Y:S01]  /*08c0*/  @!UP0 UMOV UR16, UR14 ;  /* 0x0000000e00108c82 */ /* 0x000fe20008000000 */
[----:B------:R-:W-:Y:S01]  /*08d0*/  IMAD.U32 R0, RZ, RZ, UR8 ;  /* 0x00000008ff007e24 */ /* 0x000fe2000f8e00ff */
[----:B------:R-:W-:Y:S01]  /*08e0*/  IADD3 R2, P0, R4, UR16, RZ ;  /* 0x0000001004027c10 */ /* 0x000fe2000ff1e0ff */
[----:B------:R-:W-:Y:S01]  /*08f0*/  ULDC UR8, c[0x0][0x270] ;  /* 0x00009c0000087ab9 */ /* 0x000fe20000000800 */
[----:B------:R-:W-:Y:S01]  /*0900*/  ULDC UR6, c[0x0][0x2c4] ;  /* 0x0000b10000067ab9 */ /* 0x000fe20000000800 */
[----:B------:R-:W-:Y:S01]  /*0910*/  UIMAD UR8, UR22, UR8, UR24 ;  /* 0x00000008160872a4 */ /* 0x000fe2000f8e0218 */
[----:B------:R-:W-:Y:S01]  /*0920*/  IADD3.X R3, R5, UR13, R0, P0, !PT ;  /* 0x0000000d05037c10 */ /* 0x000fe200087fe400 */
[C---:B------:R-:W-:Y:S02]  /*0930*/  VIADD R0, R8.reuse, 0x10 ;  /* 0x0000001008007836 */ /* 0x040fe40000000000 */
[----:B------:R-:W-:Y:S01]  /*0940*/  UIMAD UR23, UR8, UR6, UR23 ;  /* 0x00000006081772a4 */ /* 0x000fe2000f8e0217 */
[----:B------:R-:W-:-:S02]  /*0950*/  VIADD R5, R8, 0x20 ;  /* 0x0000002008057836 */ /* 0x000fc40000000000 */
[----:B------:R-:W-:Y:S01]  /*0960*/  IMAD.WIDE.U32 R10, R10, UR24, R2 ;  /* 0x000000180a0a7c25 */ /* 0x000fe2000f8e0002 */
[C---:B------:R-:W-:Y:S02]  /*0970*/  ISETP.GE.AND P0, PT, R0.reuse, UR12, PT ;  /* 0x0000000c00007c0c */ /* 0x040fe4000bf06270 */
[----:B------:R-:W-:Y:S01]  /*0980*/  ISETP.GE.OR P4, PT, R0, UR12, P6 ;  /* 0x0000000c00007c0c */ /* 0x000fe2000b786670 */
[----:B------:R-:W-:Y:S01]  /*0990*/  VIADD R15, R11, UR7 ;  /* 0x000000070b0f7c36 */ /* 0x000fe20008000000 */
[----:B------:R-:W-:Y:S01]  /*09a0*/  SHF.R.S32.HI R2, RZ, 0x1f, R8 ;  /* 0x0000001fff027819 */ /* 0x000fe20000011408 */
[----:B------:R-:W-:Y:S10]  /*09b0*/  @P1 BRA `(.L_x_5414) ;  /* 0x00000000003c1947 */ /* 0x000ff40003800000 */
        /* <DEDUP_REMOVED lines=15> */
.L_x_5414:
[----:B------:R-:W-:Y:S05]  /*0ab0*/  BSYNC B0 ;  /* 0x0000000000007941 */ /* 0x000fea0003800000 */
.L_x_5413:
        /* <DEDUP_REMOVED lines=22> */
.L_x_5416:
[----:B------:R-:W-:Y:S05]  /*0c20*/  BSYNC B0 ;  /* 0x0000000000007941 */ /* 0x000fea0003800000 */
.L_x_5415:
        /* <DEDUP_REMOVED lines=21> */
.L_x_5418:
[----:B------:R-:W-:Y:S05]  /*0d80*/  BSYNC B0 ;  /* 0x0000000000007941 */ /* 0x000fea0003800000 */
.L_x_5417:
        /* <DEDUP_REMOVED lines=20> */
.L_x_5420:
[----:B------:R-:W-:Y:S05]  /*0ed0*/  BSYNC B0 ;  /* 0x0000000000007941 */ /* 0x000fea0003800000 */
.L_x_5419:
        /* <DEDUP_REMOVED lines=18> */
.L_x_5412:
        /* <DEDUP_REMOVED lines=29> */
.L_x_5421:
        /* <DEDUP_REMOVED lines=45> */
[----:B------:R-:W-:Y:S01]  /*14a0*/  ULDC.64 UR8, c[0x0][0x248] ;  /* 0x0000920000087ab9 */ /* 0x000fe20000000a00 */
[----:B------:R-:W-:-:S03]  /*14b0*/  USHF.R.S32.HI UR28, URZ, 0x1f, UR29 ;  /* 0x0000001f3f1c7899 */ /* 0x000fc6000801141d */
        /* <DEDUP_REMOVED lines=28> */
[----:B------:R-:W-:Y:S02]  /*1680*/  UIMAD UR15, UR28, UR8, URZ ;  /* 0x000000081c0f72a4 */ /* 0x000fe4000f8e023f */
[----:B------:R-:W-:Y:S02]  /*1690*/  UIADD3 UR7, UR7, UR5, URZ ;  /* 0x0000000507077290 */ /* 0x000fe4000fffe03f */
[----:B------:R-:W-:Y:S02]  /*16a0*/  UIMAD UR15, UR29, UR9, UR15 ;  /* 0x000000091d0f72a4 */ /* 0x000fe4000f8e020f */
[----:B------:R-:W-:Y:S01]  /*16b0*/  UIMAD.WIDE.U32 UR30, UR29, UR8, UR6 ;  /* 0x000000081d1e72a5 */ /* 0x000fe2000f8e0006 */
[----:B------:R-:W-:Y:S02]  /*16c0*/  ULDC.64 UR4, c[0x0][0x238] ;  /* 0x00008e0000047ab9 */ /* 0x000fe40000000a00 */
[----:B------:R-:W-:Y:S01]  /*16d0*/  ULDC.64 UR6, c[0x0][0x260] ;  /* 0x0000980000067ab9 */ /* 0x000fe20000000a00 */
[----:B------:R-:W-:Y:S01]  /*16e0*/  UIADD3 UR15, UR31, UR15, URZ ;  /* 0x0000000f1f0f7290 */ /* 0x000fe2000fffe03f */
[----:B------:R-:W-:Y:S01]  /*16f0*/  IMAD R9, R5, UR6, RZ ;  /* 0x0000000605097c24 */ /* 0x000fe2000f8e02ff */
[----:B------:R-:W-:Y:S01]  /*1700*/  UIMAD UR11, UR11, UR4, URZ ;  /* 0x000000040b0b72a4 */ /* 0x000fe2000f8e023f */
[----:B------:R-:W-:-:S02]  /*1710*/  IMAD.U32 R7, RZ, RZ, UR31 ;  /* 0x0000001fff077e24 */ /* 0x000fc4000f8e00ff */
[----:B------:R-:W-:Y:S01]  /*1720*/  IMAD.U32 R6, RZ, RZ, UR30 ;  /* 0x0000001eff067e24 */ /* 0x000fe2000f8e00ff */
[----:B------:R-:W-:Y:S01]  /*1730*/  MOV R7, UR15 ;  /* 0x0000000f00077c02 */ /* 0x000fe20008000f00 */
[----:B------:R-:W-:Y:S01]  /*1740*/  UIMAD.WIDE.U32 UR30, UR14, UR4, URZ ;  /* 0x000000040e1e72a5 */ /* 0x000fe2000f8e003f */
[C---:B------:R-:W-:Y:S01]  /*1750*/  IMAD R24, R4.reuse, UR7, R9 ;  /* 0x0000000704187c24 */ /* 0x040fe2000f8e0209 */
[----:B------:R-:W-:Y:S01]  /*1760*/  UIMAD UR5, UR14, UR5, UR11 ;  /* 0x000000050e0572a4 */ /* 0x000fe2000f8e020b */
[----:B------:R-:W-:-:S03]  /*1770*/  IMAD.WIDE.U32 R26, R4, UR6, R6 ;  /* 0x00000006041a7c25 */ /* 0x000fc6000f8e0006 */
[----:B------:R-:W-:Y:S01]  /*1780*/  UIADD3 UR14, UR31, UR5, URZ ;  /* 0x000000051f0e7290 */ /* 0x000fe2000fffe03f */
[----:B------:R-:W-:Y:S01]  /*1790*/  IMAD.IADD R24, R27, 0x1, R24 ;  /* 0x000000011b187824 */ /* 0x000fe200078e0218 */
[----:B------:R-:W-:Y:S01]  /*17a0*/  UMOV UR16, UR30 ;  /* 0x0000001e00107c82 */ /* 0x000fe20008000000 */
[----:B------:R-:W-:Y:S09]  /*17b0*/  BRA `(.L_x_5423) ;  /* 0x0000000400447947 */ /* 0x000ff20003800000 */
.L_x_5422:
        /* <DEDUP_REMOVED lines=46> */
.L_x_5424:
        /* <DEDUP_REMOVED lines=20> */
[----:B------:R-:W-:Y:S01]  /*1be0*/  @UP0 UMOV UR16, UR6 ;  /* 0x0000000600100c82 */ /* 0x000fe20008000000 */
[----:B------:R-:W-:Y:S08]  /*1bf0*/  @P0 BRA `(.L_x_5423) ;  /* 0x0000000000340947 */ /* 0x000ff00003800000 */
[----:B------:R-:W-:Y:S01]  /*1c00*/  USHF.R.S32.HI UR6, URZ, 0x1f, UR15 ;  /* 0x0000001f3f067899 */ /* 0x000fe2000801140f */
[----:B------:R-:W-:-:S03]  /*1c10*/  ULDC.64 UR4, c[0x0][0x250] ;  /* 0x0000940000047ab9 */ /* 0x000fc60000000a00 */
[----:B------:R-:W-:Y:S02]  /*1c20*/  UIMAD UR6, UR6, UR4, URZ ;  /* 0x00000004060672a4 */ /* 0x000fe4000f8e023f */
[----:B------:R-:W-:Y:S02]  /*1c30*/  UIMAD.WIDE.U32 UR30, UR15, UR4, URZ ;  /* 0x000000040f1e72a5 */ /* 0x000fe4000f8e003f */
[----:B------:R-:W-:Y:S02]  /*1c40*/  UIMAD UR15, UR15, UR5, UR6 ;  /* 0x000000050f0f72a4 */ /* 0x000fe4000f8e0206 */
[----:B------:R-:W-:Y:S02]  /*1c50*/  USHF.R.S32.HI UR6, URZ, 0x1f, UR11 ;  /* 0x0000001f3f067899 */ /* 0x000fe4000801140b */
[----:B------:R-:W-:Y:S01]  /*1c60*/  UIADD3 UR31, UR31, UR15, URZ ;  /* 0x0000000f1f1f7290 */ /* 0x000fe2000fffe03f */
[----:B------:R-:W-:Y:S02]  /*1c70*/  ULDC.64 UR4, c[0x0][0x238] ;  /* 0x00008e0000047ab9 */ /* 0x000fe40000000a00 */
[----:B------:R-:W-:-:S02]  /*1c80*/  UIMAD UR6, UR6, UR4, URZ ;  /* 0x00000004060672a4 */ /* 0x000fc4000f8e023f */
[----:B------:R-:W-:Y:S02]  /*1c90*/  UIMAD.WIDE.U32 UR30, UR11, UR4, UR30 ;  /* 0x000000040b1e72a5 */ /* 0x000fe4000f8e001e */
[----:B------:R-:W-:-:S04]  /*1ca0*/  UIMAD UR5, UR11, UR5, UR6 ;  /* 0x000000050b0572a4 */ /* 0x000fc8000f8e0206 */
[----:B------:R-:W-:Y:S01]  /*1cb0*/  UIADD3 UR14, UR31, UR5, URZ ;  /* 0x000000051f0e7290 */ /* 0x000fe2000fffe03f */
[----:B------:R-:W-:-:S11]  /*1cc0*/  UMOV UR16, UR30 ;  /* 0x0000001e00107c82 */ /* 0x000fd60008000000 */
.L_x_5423:
[----:B------:R-:W-:Y:S01]  /*1cd0*/  UISETP.NE.AND UP0, UPT, UR13, -0x1, UPT ;  /* 0xffffffff0d00788c */ /* 0x000fe2000bf05270 */
[----:B------:R-:W-:Y:S01]  /*1ce0*/  SHF.R.S32.HI R6, RZ, 0x1f, R3 ;  /* 0x0000001fff067819 */ /* 0x000fe20000011403 */
[----:B------:R-:W1:Y:S01]  /*1cf0*/  S2R R31, SR_CTAID.X ;  /* 0x00000000001f7919 */ /* 0x000e620000002500 */
[----:B------:R-:W-:Y:S01]  /*1d00*/  USHF.R.S32.HI UR15, URZ, 0x1f, UR24 ;  /* 0x0000001f3f0f7899 */ /* 0x000fe20008011418 */
[----:B------:R-:W2:Y:S01]  /*1d10*/  S2UR UR31, SR_CgaCtaId ;  /* 0x00000000001f79c3 */ /* 0x000ea20000008800 */
[CC--:B------:R-:W-:Y:S01]  /*1d20*/  LEA.HI R12, R6.reuse, R3.reuse, RZ, 0x4 ;  /* 0x00000003060c7211 */ /* 0x0c0fe200078f20ff */
[----:B------:R-:W-:Y:S01]  /*1d30*/  ULDC.64 UR6, c[0x0][0x268] ;  /* 0x00009a0000067ab9 */ /* 0x000fe20000000a00 */
[----:B------:R-:W-:Y:S01]  /*1d40*/  LEA.HI R2, R6, R3, RZ, 0x3 ;  /* 0x0000000306027211 */ /* 0x000fe200078f18ff */
[----:B------:R-:W-:Y:S01]  /*1d50*/  IMAD R5, R5, UR6, RZ ;  /* 0x0000000605057c24 */ /* 0x000fe2000f8e02ff */
[----:B------:R-:W-:Y:S01]  /*1d60*/  LOP3.LUT R0, R12, 0xfffffff0, RZ, 0xc0, !PT ;  /* 0xfffffff00c007812 */ /* 0x000fe200078ec0ff */
[----:B------:R-:W-:Y:S01]  /*1d70*/  BSSY B0, `(.L_x_5425) ;  /* 0x0000064000007945 */ /* 0x000fe20003800000 */
[----:B------:R-:W-:Y:S01]  /*1d80*/  @UP0 ULDC.64 UR4, c[0x0][0x240] ;  /* 0x0000900000040ab9 */ /* 0x000fe20000000a00 */
[----:B------:R-:W-:Y:S01]  /*1d90*/  SHF.R.S32.HI R20, RZ, 0x3, R2 ;  /* 0x00000003ff147819 */ /* 0x000fe20000011402 */
[----:B------:R-:W-:Y:S01]  /*1da0*/  @UP0 UIMAD.WIDE.U32 UR34, UR13, UR4, URZ ;  /* 0x000000040d2202a5 */ /* 0x000fe2000f8e003f */
[----:B------:R-:W-:Y:S01]  /*1db0*/  LOP3.LUT R2, R2, 0xfffffff8, RZ, 0xc0, !PT ;  /* 0xfffffff802027812 */ /* 0x000fe200078ec0ff */
[----:B------:R-:W-:Y:S01]  /*1dc0*/  @!UP0 USHF.R.S32.HI UR32, URZ, 0x1f, UR22 ;  /* 0x0000001f3f208899 */ /* 0x000fe20008011416 */
[C---:B------:R-:W-:Y:S01]  /*1dd0*/  IMAD.IADD R0, R3.reuse, 0x1, -R0 ;  /* 0x0000000103007824 */ /* 0x040fe200078e0a00 */
[----:B------:R-:W-:Y:S01]  /*1de0*/  @UP0 UIMAD UR11, UR13, UR5, UR35 ;  /* 0x000000050d0b02a4 */ /* 0x000fe2000f8e0223 */
[C---:B------:R-:W-:Y:S01]  /*1df0*/  IMAD.SHL.U32 R197, R20.reuse, 0x40, RZ ;  /* 0x0000004014c57824 */ /* 0x040fe200078e00ff */
[----:B------:R-:W-:Y:S01]  /*1e00*/  IADD3 R152, P5, R20, UR29, RZ ;  /* 0x0000001d14987c10 */ /* 0x000fe2000ffbe0ff */
[----:B------:R-:W-:Y:S01]  /*1e10*/  @!UP0 ULDC.64 UR4, c[0x0][0x228] ;  /* 0x00008a0000048ab9 */ /* 0x000fe20000000a00 */
[----:B------:R-:W-:Y:S01]  /*1e20*/  IMAD.IADD R2, R3, 0x1, -R2 ;  /* 0x0000000103027824 */ /* 0x000fe200078e0a02 */
[----:B------:R-:W-:Y:S01]  /*1e30*/  @!UP0 UIMAD UR32, UR32, UR4, URZ ;  /* 0x00000004202082a4 */ /* 0x000fe2000f8e023f */
[----:B------:R-:W-:Y:S01]  /*1e40*/  SHF.R.S32.HI R7, RZ, 0x1f, R0 ;  /* 0x0000001fff077819 */ /* 0x000fe20000011400 */
[----:B------:R-:W-:Y:S01]  /*1e50*/  @!UP0 UIMAD.WIDE.U32 UR36, UR22, UR4, URZ ;  /* 0x00000004162482a5 */ /* 0x000fe2000f8e003f */
[----:B------:R-:W-:Y:S01]  /*1e60*/  IMAD.SHL.U32 R198, R2, 0x8, RZ ;  /* 0x0000000802c67824 */ /* 0x000fe200078e00ff */
[----:B------:R-:W-:Y:S01]  /*1e70*/  @!UP0 UIMAD UR32, UR22, UR5, UR32 ;  /* 0x00000005162082a4 */ /* 0x000fe2000f8e0220 */
[----:B------:R-:W-:Y:S01]  /*1e80*/  LOP3.LUT R197, R197, 0x1c0, RZ, 0xc0, !PT ;  /* 0x000001c0c5c57812 */ /* 0x000fe200078ec0ff */
[----:B------:R-:W-:Y:S01]  /*1e90*/  VIADD R14, R20, 0x10 ;  /* 0x00000010140e7836 */ /* 0x000fe20000000000 */
[----:B------:R-:W-:Y:S01]  /*1ea0*/  ULDC.64 UR4, c[0x0][0x258] ;  /* 0x0000960000047ab9 */ /* 0x000fe20000000a00 */
[----:B------:R-:W-:Y:S01]  /*1eb0*/  LEA.HI R4, R7, R0, RZ, 0x3 ;  /* 0x0000000007047211 */ /* 0x000fe200078f18ff */
[----:B------:R-:W-:Y:S01]  /*1ec0*/  UIMAD UR30, UR15, UR4, URZ ;  /* 0x000000040f1e72a4 */ /* 0x000fe2000f8e023f */
[--C-:B------:R-:W-:Y:S01]  /*1ed0*/  LOP3.LUT R8, R197, 0x38, R198.reuse, 0xf8, !PT ;  /* 0x00000038c5087812 */ /* 0x100fe200078ef8c6 */
[----:B------:R-:W-:Y:S01]  /*1ee0*/  @!UP0 UMOV UR34, UR36 ;  /* 0x0000002400228c82 */ /* 0x000fe20008000000 */
[----:B------:R-:W-:Y:S01]  /*1ef0*/  SHF.R.U32.HI R197, RZ, 0x3, R197 ;  /* 0x00000003ffc57819 */ /* 0x000fe200000116c5 */
[----:B------:R-:W-:Y:S01]  /*1f00*/  UIMAD UR30, UR24, UR5, UR30 ;  /* 0x00000005181e72a4 */ /* 0x000fe2000f8e021e */
[----:B------:R-:W-:Y:S01]  /*1f10*/  LOP3.LUT R17, R4, 0xfffffff8, RZ, 0xc0, !PT ;  /* 0xfffffff804117812 */ /* 0x000fe200078ec0ff */
[----:B------:R-:W-:Y:S01]  /*1f20*/  UIADD3 UR5, -UR23, UR12, URZ ;  /* 0x0000000c17057290 */ /* 0x000fe2000fffe13f */
[----:B------:R-:W-:Y:S01]  /*1f30*/  LOP3.LUT R197, R8, R197, RZ, 0x3c, !PT ;  /* 0x000000c508c57212 */ /* 0x000fe200078e3cff */
[----:B------:R-:W-:Y:S01]  /*1f40*/  @!UP0 UIADD3 UR11, UR37, UR32, URZ ;  /* 0x00000020250b8290 */ /* 0x000fe2000fffe03f */
[----:B------:R-:W-:Y:S01]  /*1f50*/  SHF.R.S32.HI R13, RZ, 0x1f, R198 ;  /* 0x0000001fff0d7819 */ /* 0x000fe200000114c6 */
[----:B------:R-:W-:Y:S01]  /*1f60*/  IMAD.IADD R17, R0, 0x1, -R17 ;  /* 0x0000000100117824 */ /* 0x000fe200078e0a11 */
[----:B------:R-:W-:Y:S01]  /*1f70*/  IADD3 R8, P0, R198, UR34, RZ ;  /* 0x00000022c6087c10 */ /* 0x000fe2000ff1e0ff */
[C---:B------:R-:W-:Y:S01]  /*1f80*/  VIADD R15, R20.reuse, 0x20 ;  /* 0x00000020140f7836 */ /* 0x040fe20000000000 */
[----:B------:R-:W-:Y:S01]  /*1f90*/  ISETP.GE.AND P6, PT, R20, UR5, PT ;  /* 0x0000000514007c0c */ /* 0x000fe2000bfc6270 */
[----:B------:R-:W-:Y:S01]  /*1fa0*/  IMAD.U32 R22, RZ, RZ, UR4 ;  /* 0x00000004ff167e24 */ /* 0x000fe2000f8e00ff */
[----:B------:R-:W-:Y:S01]  /*1fb0*/  LEA.HI R0, R6, R3, RZ, 0x6 ;  /* 0x0000000306007211 */ /* 0x000fe200078f30ff */
[----:B------:R-:W-:Y:S01]  /*1fc0*/  UMOV UR4, 0x400 ;  /* 0x0000040000047882 */ /* 0x000fe20000000000 */
[----:B------:R-:W-:Y:S01]  /*1fd0*/  IADD3 R10, P1, R198, UR16, RZ ;  /* 0x00000010c60a7c10 */ /* 0x000fe2000ff3e0ff */
[----:B------:R-:W-:Y:S01]  /*1fe0*/  IMAD R16, R18, UR7, R5 ;  /* 0x0000000712107c24 */ /* 0x000fe2000f8e0205 */
[----:B------:R-:W-:Y:S01]  /*1ff0*/  IADD3.X R9, R13, UR11, RZ, P0, !PT ;  /* 0x0000000b0d097c10 */ /* 0x000fe200087fe4ff */
[----:B------:R-:W-:Y:S01]  /*2000*/  UIADD3 UR11, UR17, -0x1, URZ ;  /* 0xffffffff110b7890 */ /* 0x000fe2000fffe03f */
[----:B------:R-:W-:Y:S01]  /*2010*/  IMAD.SHL.U32 R0, R0, 0x8, RZ ;  /* 0x0000000800007824 */ /* 0x000fe200078e00ff */
[----:B------:R-:W-:Y:S01]  /*2020*/  ISETP.GE.AND P4, PT, R14, UR5, PT ;  /* 0x000000050e007c0c */ /* 0x000fe2000bf86270 */
[----:B--2---:R-:W-:Y:S01]  /*2030*/  ULEA UR4, UR31, UR4, 0x18 ;  /* 0x000000041f047291 */ /* 0x004fe2000f8ec03f */
[----:B------:R-:W-:Y:S01]  /*2040*/  ISETP.GE.AND P0, PT, R15, UR5, PT ;  /* 0x000000050f007c0c */ /* 0x000fe2000bf06270 */
[----:B------:R-:W-:Y:S01]  /*2050*/  IMAD.WIDE.U32 R22, R22, UR24, R8 ;  /* 0x0000001816167c25 */ /* 0x000fe2000f8e0008 */
[----:B------:R-:W-:Y:S01]  /*2060*/  IADD3.X R11, R13, UR14, RZ, P1, !PT ;  /* 0x0000000e0d0b7c10 */ /* 0x000fe20008ffe4ff */
[----:B------:R-:W-:Y:S01]  /*2070*/  USHF.L.U32 UR16, UR11, 0x6, URZ ;  /* 0x000000060b107899 */ /* 0x000fe2000800063f */
[----:B------:R-:W-:Y:S01]  /*2080*/  SHF.R.S32.HI R21, RZ, 0x1f, R20 ;  /* 0x0000001fff157819 */ /* 0x000fe20000011414 */
[----:B------:R-:W-:Y:S01]  /*2090*/  IMAD.MOV.U32 R7, RZ, RZ, 0x10 ;  /* 0x00000010ff077424 */ /* 0x000fe200078e00ff */
[----:B------:R-:W-:Y:S01]  /*20a0*/  R2P PR, R17, 0x6 ;  /* 0x0000000611007804 */ /* 0x000fe20000000000 */
[----:B------:R-:W-:Y:S01]  /*20b0*/  IMAD.MOV.U32 R5, RZ, RZ, 0x20 ;  /* 0x00000020ff057424 */ /* 0x000fe200078e00ff */
[----:B------:R-:W-:Y:S01]  /*20c0*/  LOP3.LUT R197, R197, 0xfffffe00, R0, 0xf8, !PT ;  /* 0xfffffe00c5c57812 */ /* 0x000fe200078ef800 */
[----:B------:R-:W-:Y:S01]  /*20d0*/  IMAD.WIDE.U32 R18, R18, UR6, R10 ;  /* 0x0000000612127c25 */ /* 0x000fe2000f8e000a */
[----:B------:R-:W-:Y:S01]  /*20e0*/  UIADD3 UR14, -UR16, UR25, URZ ;  /* 0x00000019100e7290 */ /* 0x000fe2000fffe13f */
[----:B------:R-:W-:-:S02]  /*20f0*/  IADD3.X R0, R21, UR28, RZ, P5, !PT ;  /* 0x0000001c15007c10 */ /* 0x000fc4000affe4ff */
[----:B------:R-:W-:Y:S01]  /*2100*/  VIADD R29, R23, UR30 ;  /* 0x0000001e171d7c36 */ /* 0x000fe20008000000 */
[----:B------:R-:W-:Y:S01]  /*2110*/  LEA R197, R197, UR4, 0x1 ;  /* 0x00000004c5c57c11 */ /* 0x000fe2000f8e08ff */
[----:B-1----:R-:W-:Y:S01]  /*2120*/  IMAD.WIDE R30, R31, 0x40, R20 ;  /* 0x000000401f1e7825 */ /* 0x002fe200078e0214 */
[----:B------:R-:W-:Y:S02]  /*2130*/  SEL R7, R7, 0xfffffff0, !P1 ;  /* 0xfffffff007077807 */ /* 0x000fe40004800000 */
[----:B------:R-:W-:Y:S01]  /*2140*/  SEL R5, R5, 0xffffffe0, !P2 ;  /* 0xffffffe005057807 */ /* 0x000fe20005000000 */
[C---:B------:R-:W-:Y:S02]  /*2150*/  VIADD R196, R198.reuse, 0x40 ;  /* 0x00000040c6c47836 */ /* 0x040fe40000000000 */
[----:B------:R-:W-:Y:S01]  /*2160*/  VIADD R195, R198, 0x80 ;  /* 0x00000080c6c37836 */ /* 0x000fe20000000000 */
        /* <DEDUP_REMOVED lines=36> */
.L_x_5426:
[----:B------:R-:W-:Y:S05]  /*23b0*/  BSYNC B0 ;  /* 0x0000000000007941 */ /* 0x000fea0003800000 */
.L_x_5425:
        /* <DEDUP_REMOVED lines=41> */
.L_x_5428:
[----:B------:R-:W-:Y:S05]  /*2650*/  BSYNC B0 ;  /* 0x0000000000007941 */ /* 0x000fea0003800000 */
.L_x_5427:
        /* <DEDUP_REMOVED lines=42> */
.L_x_5430:
[----:B------:R-:W-:Y:S05]  /*2900*/  BSYNC B0 ;  /* 0x0000000000007941 */ /* 0x000fea0003800000 */
.L_x_5429:
        /* <DEDUP_REMOVED lines=44> */
.L_x_5432:
[----:B------:R-:W-:Y:S05]  /*2bd0*/  BSYNC B0 ;  /* 0x0000000000007941 */ /* 0x000fea0003800000 */
.L_x_5431:
        /* <DEDUP_REMOVED lines=37> */
.L_x_5434:
[----:B------:R-:W-:Y:S05]  /*2e30*/  BSYNC B0 ;  /* 0x0000000000007941 */ /* 0x000fea0003800000 */
.L_x_5433:
        /* <DEDUP_REMOVED lines=33> */
.L_x_5436:
[----:B------:R-:W-:Y:S05]  /*3050*/  BSYNC B0 ;  /* 0x0000000000007941 */ /* 0x000fea0003800000 */
.L_x_5435:
        /* <DEDUP_REMOVED lines=39> */
.L_x_5438:
[----:B------:R-:W-:Y:S05]  /*32d0*/  BSYNC B0 ;  /* 0x0000000000007941 */ /* 0x000fea0003800000 */
.L_x_5437:
        /* <DEDUP_REMOVED lines=14> */
[----:B------:R-:W-:Y:S01]  /*33c0*/  ISETP.GE.AND P2, PT, R195, UR6, PT ;  /* 0x00000006c3007c0c */ /* 0x000fe2000bf46270 */
[----:B------:R-:W-:Y:S01]  /*33d0*/  UIMAD UR6, UR9, 0x30, URZ ;  /* 0x00000030090678a4 */ /* 0x000fe2000f8e023f */
[----:B------:R-:W-:-:S05]  /*33e0*/  IMAD.WIDE.U32 R26, R20, 0x30, R26 ;  /* 0x00000030141a7825 */ /* 0x000fca00078e001a */
[----:B------:R-:W-:Y:S02]  /*33f0*/  VIADD R20, R27, UR6 ;  /* 0x000000061b147c36 */ /* 0x000fe40008000000 */
[----:B------:R-:W5:Y:S01]  /*3400*/  @!P6 LDC.64 R12, c[0x0][0x218] ;  /* 0x00008600ff0ceb82 */ /* 0x000f620000000a00 */
[----:B------:R5:W-:Y:S07]  /*3410*/  @P6 STS.128 [R197+0x7800], RZ ;  /* 0x007800ffc5006388 */ /* 0x000bee0000000c00 */
[----:B-12---:R-:W1:Y:S08]  /*3420*/  @!P5 LDC.64 R10, c[0x0][0x218] ;  /* 0x00008600ff0adb82 */ /* 0x006e700000000a00 */
[----:B---34-:R-:W2:Y:S01]  /*3430*/  @!P2 LDC.64 R8, c[0x0][0x218] ;  /* 0x00008600ff08ab82 */ /* 0x018ea20000000a00 */
        /* <DEDUP_REMOVED lines=9> */
[----:B--2---:R-:W-:-:S03]  /*34d0*/  @!P2 LEA R8, P1, R26, R8, 0x1 ;  /* 0x000000081a08a211 */ /* 0x004fc600078208ff */
        /* <DEDUP_REMOVED lines=9> */
[----:B------:R1:W-:Y:S02]  /*3570*/  @!P2 LDGSTS.E.BYPASS.LTC128B.128 [R197+0xb800], desc[UR26][R8.64+0x100] ;  /* 0x0b80010008c5afae */ /* 0x0003e4000b901d5a */
.L_x_5440:
[----:B------:R-:W-:Y:S05]  /*3580*/  BSYNC B0 ;  /* 0x0000000000007941 */ /* 0x000fea0003800000 */
.L_x_5439:
[----:B------:R-:W-:Y:S01]  /*3590*/  USHF.R.S32.HI UR28, URZ, 0x1f, UR22 ;  /* 0x0000001f3f1c7899 */ /* 0x000fe20008011416 */
[----:B------:R-:W0:Y:S01]  /*35a0*/  LDGDEPBAR ;  /* 0x00000000000079af */ /* 0x000e220000000000 */
[----:B------:R-:W-:Y:S01]  /*35b0*/  ULDC.64 UR6, c[0x0][0x3d0] ;  /* 0x0000f40000067ab9 */ /* 0x000fe20000000a00 */
[----:B------:R-:W-:Y:S01]  /*35c0*/  UMOV UR32, UR24 ;  /* 0x0000001800207c82 */ /* 0x000fe20008000000 */
[----:B------:R-:W-:Y:S01]  /*35d0*/  UIMAD UR28, UR28, UR6, URZ ;  /* 0x000000061c1c72a4 */ /* 0x000fe2000f8e023f */
[----:B-1234-:R-:W-:Y:S01]  /*35e0*/  IMAD.SHL.U32 R9, R4, 0x40, RZ ;  /* 0x0000004004097824 */ /* 0x01efe200078e00ff */
[----:B------:R-:W-:Y:S01]  /*35f0*/  UMOV UR33, UR15 ;  /* 0x0000000f00217c82 */ /* 0x000fe20008000000 */
[----:B------:R-:W-:Y:S01]  /*3600*/  IMAD.IADD R24, R23, 0x1, -R24 ;  /* 0x0000000117187824 */ /* 0x000fe200078e0a18 */
[----:B------:R-:W-:Y:S01]  /*3610*/  UIMAD.WIDE.U32 UR32, UR22, UR6, UR32 ;  /* 0x00000006162072a5 */ /* 0x000fe2000f8e0020 */
[----:B------:R-:W-:Y:S01]  /*3620*/  IMAD.SHL.U32 R17, R17, 0x40, RZ ;  /* 0x0000004011117824 */ /* 0x000fe200078e00ff */
[----:B------:R-:W-:Y:S01]  /*3630*/  UIMAD UR28, UR22, UR7, UR28 ;  /* 0x00000007161c72a4 */ /* 0x000fe2000f8e021c */
[----:B------:R-:W-:Y:S01]  /*3640*/  IMAD.SHL.U32 R8, R24, 0x8, RZ ;  /* 0x0000000818087824 */ /* 0x000fe200078e00ff */
[----:B------:R-:W-:Y:S01]  /*3650*/  LOP3.LUT R21, R22, 0x8, R21, 0xf8, !PT ;  /* 0x0000000816157812 */ /* 0x000fe200078ef815 */
[----:B------:R-:W-:Y:S01]  /*3660*/  ULDC.64 UR6, c[0x0][0x3c8] ;  /* 0x0000f20000067ab9 */ /* 0x000fe20000000a00 */
[----:B------:R-:W-:Y:S01]  /*3670*/  UIADD3 UR28, UR33, UR28, URZ ;  /* 0x0000001c211c7290 */ /* 0x000fe2000fffe03f */
[----:B------:R-:W-:Y:S01]  /*3680*/  LOP3.LUT R17, R17, 0x1c0, RZ, 0xc0, !PT ;  /* 0x000001c011117812 */ /* 0x000fe200078ec0ff */
[----:B------:R-:W-:Y:S01]  /*3690*/  ULEA UR15, UP0, UR32, UR6, 0x2 ;  /* 0x00000006200f7291 */ /* 0x000fe2000f80103f */
[----:B------:R-:W-:Y:S01]  /*36a0*/  SHF.R.U32.HI R22, RZ, 0x3, R22 ;  /* 0x00000003ff167819 */ /* 0x000fe20000011616 */
[----:B------:R-:W-:Y:S01]  /*36b0*/  IMAD.IADD R19, R19, 0x1, R16 ;  /* 0x0000000113137824 */ /* 0x000fe200078e0210 */
[----:B------:R-:W-:Y:S01]  /*36c0*/  LOP3.LUT R8, R17, 0x8, R8, 0xf8, !PT ;  /* 0x0000000811087812 */ /* 0x000fe200078ef808 */
[----:B------:R-:W-:Y:S01]  /*36d0*/  ULEA.HI.X UR28, UR32, UR7, UR28, 0x2, UP0 ;  /* 0x00000007201c7291 */ /* 0x000fe200080f141c */
[----:B------:R-:W-:Y:S01]  /*36e0*/  SHF.R.U32.HI R17, RZ, 0x3, R17 ;  /* 0x00000003ff117819 */ /* 0x000fe20000011611 */
[----:B------:R-:W-:Y:S01]  /*36f0*/  IMAD.U32 R10, RZ, RZ, UR15 ;  /* 0x0000000fff0a7e24 */ /* 0x000fe2000f8e00ff */
[----:B------:R-:W-:Y:S01]  /*3700*/  ULDC.64 UR6, c[0x0][0x250] ;  /* 0x0000940000067ab9 */ /* 0x000fe20000000a00 */
[----:B------:R-:W-:Y:S01]  /*3710*/  LEA.HI R6, R6, R3, RZ, 0x5 ;  /* 0x0000000306067211 */ /* 0x000fe200078f28ff */
[----:B------:R-:W-:-:S04]  /*3720*/  DEPBAR.LE SB0, 0x0 ;  /* 0x000080000000791a */ /* 0x000fc80000000000 */
[----:B------:R-:W-:Y:S01]  /*3730*/  IMAD.U32 R11, RZ, RZ, UR28 ;  /* 0x0000001cff0b7e24 */ /* 0x000fe2000f8e00ff */
[----:B------:R-:W-:Y:S01]  /*3740*/  LOP3.LUT R8, R8, R17, RZ, 0x3c, !PT ;  /* 0x0000001108087212 */ /* 0x000fe200078e3cff */
[----:B------:R-:W-:Y:S01]  /*3750*/  IMAD R135, R0, UR6, RZ ;  /* 0x0000000600877c24 */ /* 0x000fe2000f8e02ff */
[----:B------:R-:W-:Y:S01]  /*3760*/  LOP3.LUT R21, R21, R22, RZ, 0x3c, !PT ;  /* 0x0000001615157212 */ /* 0x000fe200078e3cff */
[----:B------:R-:W-:Y:S01]  /*3770*/  ULDC.64 UR28, c[0x0][0x220] ;  /* 0x00008800001c7ab9 */ /* 0x000fe20000000a00 */
[----:B------:R1:W5:Y:S01]  /*3780*/  LDG.E R4, desc[UR26][R10.64] ;  /* 0x0000001a0a047981 */ /* 0x000362000c1e1900 */
[----:B------:R-:W-:Y:S01]  /*3790*/  IMAD R135, R152, UR7, R135 ;  /* 0x0000000798877c24 */ /* 0x000fe2000f8e0287 */
[----:B------:R-:W-:Y:S01]  /*37a0*/  LOP3.LUT R0, R8, 0xfffffe00, R9, 0xf8, !PT ;  /* 0xfffffe0008007812 */ /* 0x000fe200078ef809 */
[----:B------:R-:W-:Y:S01]  /*37b0*/  IMAD.WIDE.U32 R152, R152, UR6, R18 ;  /* 0x0000000698987c25 */ /* 0x000fe2000f8e0012 */
[----:B------:R-:W-:Y:S01]  /*37c0*/  BAR.SYNC.DEFER_BLOCKING 0x0 ;  /* 0x0000000000007b1d */ /* 0x000fe20000010000 */
[----:B------:R-:W-:-:S02]  /*37d0*/  SHF.R.S32.HI R85, RZ, 0x5, R6 ;  /* 0x00000005ff557819 */ /* 0x000fc40000011406 */
[----:B------:R-:W-:Y:S01]  /*37e0*/  IMAD R193, R24, 0x200, R21 ;  /* 0x0000020018c17824 */ /* 0x000fe200078e0215 */
[----:B------:R-:W-:Y:S01]  /*37f0*/  LEA R212, P1, R152, UR28, 0x1 ;  /* 0x0000001c98d47c11 */ /* 0x000fe2000f8208ff */
[----:B------:R-:W-:Y:S01]  /*3800*/  IMAD.IADD R135, R153, 0x1, R135 ;  /* 0x0000000199877824 */ /* 0x000fe200078e0287 */
[----:B------:R-:W-:Y:S01]  /*3810*/  ULDC UR15, c[0x0][0x2e8] ;  /* 0x0000ba00000f7ab9 */ /* 0x000fe20000000800 */
[----:B------:R-:W-:Y:S01]  /*3820*/  IMAD R194, R85, 0x400, R0 ;  /* 0x0000040055c27824 */ /* 0x000fe200078e0200 */
[----:B------:R-:W-:Y:S02]  /*3830*/  ISETP.GE.AND P6, PT, R15, UR14, PT ;  /* 0x0000000e0f007c0c */ /* 0x000fe4000bfc6270 */
[----:B------:R-:W-:Y:S01]  /*3840*/  ISETP.GE.AND P5, PT, R14, UR14, PT ;  /* 0x0000000e0e007c0c */ /* 0x000fe2000bfa6270 */
[----:B------:R1:W-:Y:S04]  /*3850*/  @P0 STS.128 [R197+0xc000], RZ ;  /* 0x00c000ffc5000388 */ /* 0x0003e80000000c00 */
[----:B------:R1:W-:Y:S04]  /*3860*/  @P0 STS.128 [R197+0xe000], RZ ;  /* 0x00e000ffc5000388 */ /* 0x0003e80000000c00 */
[----:B------:R1:W-:Y:S01]  /*3870*/  @P0 STS.128 [R197+0x10000], RZ ;  /* 0x010000ffc5000388 */ /* 0x0003e20000000c00 */
[----:B------:R-:W-:Y:S01]  /*3880*/  USHF.L.U64.HI UR22, UR6, 0x4, UR7 ;  /* 0x0000000406167899 */ /* 0x000fe20008010207 */
[----:B------:R-:W2:Y:S01]  /*3890*/  MUFU.RCP R87, UR15 ;  /* 0x0000000f00577d08 */ /* 0x000ea20008001000 */
[----:B------:R-:W-:Y:S01]  /*38a0*/  USHF.L.U32 UR24, UR6, 0x4, URZ ;  /* 0x0000000406187899 */ /* 0x000fe2000800063f */
        /* <DEDUP_REMOVED lines=28> */
.L_x_5442:
[----:B------:R-:W-:Y:S05]  /*3a70*/  BSYNC B0 ;  /* 0x0000000000007941 */ /* 0x000fea0003800000 */
.L_x_5441:
        /* <DEDUP_REMOVED lines=8> */
[----:B------:R-:W-:Y:S01]  /*3b00*/  IMAD.U32 R9, RZ, RZ, UR24 ;  /* 0x00000018ff097e24 */ /* 0x000fe2000f8e00ff */
[----:B------:R-:W-:Y:S01]  /*3b10*/  ISETP.GE.AND P2, PT, R196, UR15, PT ;  /* 0x0000000fc4007c0c */ /* 0x000fe2000bf46270 */
[----:B------:R-:W-:Y:S02]  /*3b20*/  IMAD.U32 R8, RZ, RZ, UR22 ;  /* 0x00000016ff087e24 */ /* 0x000fe4000f8e00ff */
[----:B-1----:R-:W-:-:S08]  /*3b30*/  IMAD.U32 R11, RZ, RZ, UR24 ;  /* 0x00000018ff0b7e24 */ /* 0x002fd0000f8e00ff */
[-C--:B------:R-:W-:Y:S01]  /*3b40*/  @!P4 LEA R12, P0, R13, R212.reuse, 0x1 ;  /* 0x000000d40d0cc211 */ /* 0x080fe200078008ff */
[----:B------:R1:W-:Y:S01]  /*3b50*/  @P4 STS.128 [R197+0xc800], RZ ;  /* 0x00c800ffc5004388 */ /* 0x0003e20000000c00 */
[----:B------:R-:W-:Y:S02]  /*3b60*/  @!P2 LEA R10, P1, R11, R212, 0x1 ;  /* 0x000000d40b0aa211 */ /* 0x000fe400078208ff */
[-CC-:B------:R-:W-:Y:S02]  /*3b70*/  @!P4 LEA.HI.X R13, R9, R215.reuse, R8.reuse, 0x1, P0 ;  /* 0x000000d7090dc211 */ /* 0x180fe400000f0c08 */
[----:B------:R-:W-:Y:S02]  /*3b80*/  ISETP.GE.AND P0, PT, R195, UR15, PT ;  /* 0x0000000fc3007c0c */ /* 0x000fe4000bf06270 */
        /* <DEDUP_REMOVED lines=12> */
[----:B-1----:R-:W-:Y:S01]  /*3c50*/  IMAD.U32 R11, RZ, RZ, UR24 ;  /* 0x00000018ff0b7e24 */ /* 0x002fe2000f8e00ff */
[----:B------:R-:W-:Y:S01]  /*3c60*/  MOV R9, UR24 ;  /* 0x0000001800097c02 */ /* 0x000fe20008000f00 */
[----:B------:R-:W-:-:S03]  /*3c70*/  IMAD.U32 R8, RZ, RZ, UR22 ;  /* 0x00000016ff087e24 */ /* 0x000fc6000f8e00ff */
[----:B------:R-:W-:-:S04]  /*3c80*/  LEA R10, P0, R11, R212, 0x1 ;  /* 0x000000d40b0a7211 */ /* 0x000fc800078008ff */
[----:B------:R-:W-:-:S05]  /*3c90*/  LEA.HI.X R11, R9, R215, R8, 0x1, P0 ;  /* 0x000000d7090b7211 */ /* 0x000fca00000f0c08 */
[----:B------:R-:W-:Y:S01]  /*3ca0*/  @!PT LDS RZ, [RZ] ;  /* 0x00000000fffff984 */ /* 0x000fe20000000800 */
[----:B------:R-:W-:Y:S01]  /*3cb0*/  @!PT LDS RZ, [RZ] ;  /* 0x00000000fffff984 */ /* 0x000fe20000000800 */
[----:B------:R-:W-:Y:S01]  /*3cc0*/  @!PT LDS RZ, [RZ] ;  /* 0x00000000fffff984 */ /* 0x000fe20000000800 */
[----:B------:R1:W-:Y:S04]  /*3cd0*/  LDGSTS.E.BYPASS.LTC128B.128 [R197+0x10800], desc[UR26][R10.64+0x100] ;  /* 0x108001000ac57fae */ /* 0x0003e8000b901d5a */
.L_x_5444:
[----:B------:R-:W-:Y:S05]  /*3ce0*/  BSYNC B0 ;  /* 0x0000000000007941 */ /* 0x000fea0003800000 */
.L_x_5443:
        /* <DEDUP_REMOVED lines=11> */
[----:B------:R-:W-:Y:S01]  /*3da0*/  ISETP.GE.AND P0, PT, R195, UR15, PT ;  /* 0x0000000fc3007c0c */ /* 0x000fe2000bf06270 */
[----:B------:R-:W-:-:S03]  /*3db0*/  IMAD.SHL.U32 R8, R8, 0x20, RZ ;  /* 0x0000002008087824 */ /* 0x000fc600078e00ff */
[----:B------:R-:W-:-:S05]  /*3dc0*/  SHF.L.U64.HI R9, R10, 0x5, R9 ;  /* 0x000000050a097819 */ /* 0x000fca0000010209 */
        /* <DEDUP_REMOVED lines=22> */
.L_x_5446:
[----:B------:R-:W-:Y:S05]  /*3f30*/  BSYNC B0 ;  /* 0x0000000000007941 */ /* 0x000fea0003800000 */
.L_x_5445:
        /* <DEDUP_REMOVED lines=9> */
[----:B------:R-:W-:Y:S02]  /*3fd0*/  ISETP.GE.AND P1, PT, R196, UR15, PT ;  /* 0x0000000fc4007c0c */ /* 0x000fe4000bf26270 */
[----:B------:R-:W-:-:S09]  /*3fe0*/  ISETP.GE.AND P0, PT, R195, UR15, PT ;  /* 0x0000000fc3007c0c */ /* 0x000fd2000bf06270 */
[----:B---34-:R-:W-:Y:S01]  /*3ff0*/  @!P2 MOV R213, R215 ;  /* 0x000000d700d5a202 */ /* 0x018fe20000000f00 */
[----:B------:R-:W-:Y:S01]  /*4000*/  VOTEU.ALL UP1, P2 ;  /* 0x00000000003f7886 */ /* 0x000fe20001020000 */
[----:B------:R-:W-:Y:S01]  /*4010*/  VOTEU.ALL UP0, P1 ;  /* 0x00000000003f7886 */ /* 0x000fe20000800000 */
[----:B------:R3:W-:Y:S01]  /*4020*/  @P2 STS.128 [R197+0xd800], RZ ;  /* 0x00d800ffc5002388 */ /* 0x0007e20000000c00 */
[----:B-1----:R-:W-:Y:S02]  /*4030*/  @!P2 IMAD.WIDE.U32 R10, R9, 0x60, R212 ;  /* 0x00000060090aa825 */ /* 0x002fe400078e00d4 */
[----:B------:R-:W-:Y:S02]  /*4040*/  @!UP1 UIMAD UR32, UR7, 0x60, URZ ;  /* 0x00000060072098a4 */ /* 0x000fe4000f8e023f */
[----:B------:R-:W-:Y:S01]  /*4050*/  @!UP0 UIMAD UR14, UR7, 0x60, URZ ;  /* 0x00000060070e88a4 */ /* 0x000fe2000f8e023f */
[----:B------:R-:W-:-:S03]  /*4060*/  @!P1 IMAD.MOV.U32 R213, RZ, RZ, R215 ;  /* 0x000000ffffd59224 */ /* 0x000fc600078e00d7 */
[----:B------:R-:W-:Y:S01]  /*4070*/  @!P2 IADD3 R11, R11, UR32, RZ ;  /* 0x000000200b0bac10 */ /* 0x000fe2000fffe0ff */
[----:B------:R-:W-:-:S04]  /*4080*/  @!P1 IMAD.WIDE.U32 R8, R8, 0x60, R212 ;  /* 0x0000006008089825 */ /* 0x000fc800078e00d4 */
[----:B------:R-:W-:Y:S01]  /*4090*/  @!PT LDS RZ, [RZ] ;  /* 0x00000000fffff984 */ /* 0x000fe20000000800 */
[----:B------:R-:W-:Y:S01]  /*40a0*/  @!PT LDS RZ, [RZ] ;  /* 0x00000000fffff984 */ /* 0x000fe20000000800 */
[----:B------:R-:W-:Y:S01]  /*40b0*/  @!PT LDS RZ, [RZ] ;  /* 0x00000000fffff984 */ /* 0x000fe20000000800 */
[----:B------:R3:W-:Y:S01]  /*40c0*/  @!P2 LDGSTS.E.BYPASS.LTC128B.128 [R197+0xd800], desc[UR26][R10.64] ;  /* 0x0d8000000ac5afae */ /* 0x0007e2000b901d5a */
[----:B------:R-:W-:-:S03]  /*40d0*/  @!P1 IADD3 R9, R9, UR14, RZ ;  /* 0x0000000e09099c10 */ /* 0x000fc6000fffe0ff */
[----:B------:R3:W-:Y:S04]  /*40e0*/  @P1 STS.128 [R197+0xf800], RZ ;  /* 0x00f800ffc5001388 */ /* 0x0007e80000000c00 */
[----:B------:R-:W-:Y:S01]  /*40f0*/  @!PT LDS RZ, [RZ] ;  /* 0x00000000fffff984 */ /* 0x000fe20000000800 */
[----:B------:R-:W-:Y:S01]  /*4100*/  @!PT LDS RZ, [RZ] ;  /* 0x00000000fffff984 */ /* 0x000fe20000000800 */
[----:B------:R-:W-:Y:S01]  /*4110*/  @!PT LDS RZ, [RZ] ;  /* 0x00000000fffff984 */ /* 0x000fe20000000800 */
[----:B------:R3:W-:Y:S04]  /*4120*/  @!P1 LDGSTS.E.BYPASS.LTC128B.128 [R197+0xf800], desc[UR26][R8.64+0x80] ;  /* 0x0f80008008c59fae */ /* 0x0007e8000b901d5a */
[----:B------:R3:W-:Y:S01]  /*4130*/  @P0 STS.128 [R197+0x11800], RZ ;  /* 0x011800ffc5000388 */ /* 0x0007e20000000c00 */
[----:B------:R-:W-:Y:S05]  /*4140*/  @P0 BRA `(.L_x_5448) ;  /* 0x0000000000240947 */ /* 0x000fea0003800000 */
[----:B---3--:R-:W-:Y:S01]  /*4150*/  MOV R8, UR6 ;  /* 0x0000000600087c02 */ /* 0x008fe20008000f00 */
[----:B------:R-:W-:Y:S01]  /*4160*/  UIMAD UR14, UR7, 0x60, URZ ;  /* 0x00000060070e78a4 */ /* 0x000fe2000f8e023f */
[----:B------:R-:W-:-:S03]  /*4170*/  MOV R213, R215 ;  /* 0x000000d700d57202 */ /* 0x000fc60000000f00 */
[----:B------:R-:W-:-:S05]  /*4180*/  IMAD.WIDE.U32 R8, R8, 0x60, R212 ;  /* 0x0000006008087825 */ /* 0x000fca00078e00d4 */
[----:B------:R-:W-:-:S05]  /*4190*/  IADD3 R9, R9, UR14, RZ ;  /* 0x0000000e09097c10 */ /* 0x000fca000fffe0ff */
[----:B------:R-:W-:Y:S01]  /*41a0*/  @!PT LDS RZ, [RZ] ;  /* 0x00000000fffff984 */ /* 0x000fe20000000800 */
[----:B------:R-:W-:Y:S01]  /*41b0*/  @!PT LDS RZ, [RZ] ;  /* 0x00000000fffff984 */ /* 0x000fe20000000800 */
[----:B------:R-:W-:Y:S01]  /*41c0*/  @!PT LDS RZ, [RZ] ;  /* 0x00000000fffff984 */ /* 0x000fe20000000800 */
[----:B------:R1:W-:Y:S02]  /*41d0*/  LDGSTS.E.BYPASS.LTC128B.128 [R197+0x11800], desc[UR26][R8.64+0x100] ;  /* 0x1180010008c57fae */ /* 0x0003e4000b901d5a */
.L_x_5448:
[----:B------:R-:W-:Y:S05]  /*41e0*/  BSYNC B0 ;  /* 0x0000000000007941 */ /* 0x000fea0003800000 */
.L_x_5447:
[----:B------:R-:W-:Y:S01]  /*41f0*/  LDSM.16.M88.4 R52, [R194] ;  /* 0x00000000c234783b */ /* 0x000fe20000000200 */
[----:B------:R-:W-:Y:S01]  /*4200*/  R2P PR, R2, 0x6 ;  /* 0x0000000602007804 */ /* 0x000fe20000000000 */
[C---:B------:R-:W-:Y:S01]  /*4210*/  VIADD R2, R193.reuse, 0x6000 ;  /* 0x00006000c1027836 */ /* 0x040fe20000000000 */
[----:B------:R-:W-:Y:S01]  /*4220*/  LOP3.LUT R6, R6, 0xffffffe0, RZ, 0xc0, !PT ;  /* 0xffffffe006067812 */ /* 0x000fe200078ec0ff */
[----:B------:R-:W4:Y:S01]  /*4230*/  LDSM.16.M88.4 R36, [R193+0x6000] ;  /* 0x00600000c124783b */ /* 0x000f220000000200 */
[----:B------:R-:W-:Y:S01]  /*4240*/  VIADD R191, R193, 0x6020 ;  /* 0x00006020c1bf7836 */ /* 0x000fe20000000000 */
[----:B------:R-:W-:Y:S01]  /*4250*/  UISETP.GT.AND UP0, UPT, UR11, UR10, UPT ;  /* 0x0000000a0b00728c */ /* 0x000fe2000bf04270 */
[--C-:B------:R-:W-:Y:S01]  /*4260*/  IMAD R192, R7, 0x2, R194.reuse ;  /* 0x0000000207c07824 */ /* 0x100fe200078e02c2 */
[----:B------:R-:W4:Y:S01]  /*4270*/  LDSM.16.M88.4 R20, [R193+0x7000] ;  /* 0x00700000c114783b */ /* 0x000f220000000200 */
        /* <DEDUP_REMOVED lines=10> */
[----:B------:R-:W-:Y:S01]  /*4320*/  UIADD3 UR32, UR25, -UR12, URZ ;  /* 0x8000000c19207290 */ /* 0x000fe2000fffe03f */
[----:B------:R-:W-:Y:S01]  /*4330*/  LDSM.16.M88.4 R60, [R192] ;  /* 0x00000000c03c783b */ /* 0x000fe20000000200 */
[----:B------:R-:W-:Y:S01]  /*4340*/  SHF.L.U32 R206, R3, 0x1, RZ ;  /* 0x0000000103ce7819 */ /* 0x000fe200000006ff */
[----:B------:R-:W-:Y:S01]  /*4350*/  IMAD.U32 R3, RZ, RZ, UR15 ;  /* 0x0000000fff037e24 */ /* 0x000fe2000f8e00ff */
[----:B------:R-:W-:Y:S01]  /*4360*/  SEL R2, R2, 0xffffffc0, !P2 ;  /* 0xffffffc002027807 */ /* 0x000fe20005000000 */
[----:B------:R-:W4:Y:S01]  /*4370*/  LDSM.16.M88.4 R48, [R191] ;  /* 0x00000000bf30783b */ /* 0x000f220000000200 */
[----:B------:R-:W-:Y:S01]  /*4380*/  UIADD3 UR14, UR15, UR18, URZ ;  /* 0x000000120f0e7290 */ /* 0x000fe2000fffe03f */
[----:B--2--5:R-:W-:Y:S01]  /*4390*/  FMUL.FTZ R4, R4, R87 ;  /* 0x0000005704047220 */ /* 0x024fe20000410000 */
[----:B------:R-:W-:Y:S01]  /*43a0*/  IMAD.U32 R203, RZ, RZ, UR25 ;  /* 0x00000019ffcb7e24 */ /* 0x000fe2000f8e00ff */
[----:B-1-3--:R-:W1:Y:S01]  /*43b0*/  LDSM.16.M88.4 R8, [R191+0x1000] ;  /* 0x00100000bf08783b */ /* 0x00ae620000000200 */
[----:B------:R-:W-:Y:S01]  /*43c0*/  IMAD.IADD R187, R193, 0x1, R2 ;  /* 0x00000001c1bb7824 */ /* 0x000fe200078e0202 */
[----:B------:R-:W-:Y:S01]  /*43d0*/  LOP3.LUT R206, R206, 0x6, RZ, 0xc0, !PT ;  /* 0x00000006cece7812 */ /* 0x000fe200078ec0ff */
[----:B------:R-:W-:Y:S01]  /*43e0*/  IMAD.IADD R180, R2, 0x1, R191 ;  /* 0x0000000102b47824 */ /* 0x000fe200078e02bf */
[----:B------:R-:W2:Y:S01]  /*43f0*/  LDSM.16.M88.4 R16, [R191+0x800] ;  /* 0x00080000bf10783b */ /* 0x000ea20000000200 */
[----:B------:R-:W-:Y:S01]  /*4400*/  R2UR UR23, R4 ;  /* 0x00000000041772ca */ /* 0x000fe200000e0000 */
[C---:B------:R-:W-:Y:S01]  /*4410*/  VIADD R182, R191.reuse, 0x1000 ;  /* 0x00001000bfb67836 */ /* 0x040fe20000000000 */
[C---:B------:R-:W-:Y:S01]  /*4420*/  IADD3 R183, R191.reuse, 0x800, RZ ;  /* 0x00000800bfb77810 */ /* 0x040fe20007ffe0ff */
[----:B------:R-:W3:Y:S01]  /*4430*/  LDSM.16.M88.4 R72, [R191+0x1800] ;  /* 0x00180000bf48783b */ /* 0x000ee20000000200 */
[C---:B------:R-:W-:Y:S01]  /*4440*/  VIADD R181, R191.reuse, 0x1800 ;  /* 0x00001800bfb57836 */ /* 0x040fe20000000000 */
[C---:B------:R-:W-:Y:S01]  /*4450*/  IADD3 R179, R191.reuse, 0x2000, RZ ;  /* 0x00002000bfb37810 */ /* 0x040fe20007ffe0ff */
[C---:B------:R-:W-:Y:S01]  /*4460*/  VIADD R178, R191.reuse, 0x2800 ;  /* 0x00002800bfb27836 */ /* 0x040fe20000000000 */
[----:B------:R-:W-:Y:S01]  /*4470*/  LDSM.16.M88.4 R64, [R190] ;  /* 0x00000000be40783b */ /* 0x000fe20000000200 */
[C---:B------:R-:W-:Y:S01]  /*4480*/  VIADD R177, R191.reuse, 0x3000 ;  /* 0x00003000bfb17836 */ /* 0x040fe20000000000 */
[C---:B------:R-:W-:Y:S01]  /*4490*/  IADD3 R176, R191.reuse, 0x3800, RZ ;  /* 0x00003800bfb07810 */ /* 0x040fe20007ffe0ff */
[C---:B------:R-:W-:Y:S01]  /*44a0*/  VIADD R175, R191.reuse, 0x4000 ;  /* 0x00004000bfaf7836 */ /* 0x040fe20000000000 */
[C---:B----4-:R-:W-:Y:S01]  /*44b0*/  HMMA.16816.F32 R40, R52.reuse, R36, RZ ;  /* 0x000000243428723c */ /* 0x050fe200000018ff */
[----:B------:R-:W4:Y:S01]  /*44c0*/  LDSM.16.M88.4 R12, [R187+0x6000] ;  /* 0x00600000bb0c783b */ /* 0x000f220000000200 */
[C---:B------:R-:W-:Y:S01]  /*44d0*/  VIADD R174, R191.reuse, 0x4800 ;  /* 0x00004800bfae7836 */ /* 0x040fe20000000000 */
[C---:B------:R-:W-:Y:S01]  /*44e0*/  IADD3 R173, R191.reuse, 0x5000, RZ ;  /* 0x00005000bfad7810 */ /* 0x040fe20007ffe0ff */
[----:B------:R-:W-:Y:S01]  /*44f0*/  VIADD R172, R191, 0x5800 ;  /* 0x00005800bfac7836 */ /* 0x000fe20000000000 */
[----:B------:R-:W4:Y:S01]  /*4500*/  LDSM.16.M88.4 R44, [R187+0x6800] ;  /* 0x00680000bb2c783b */ /* 0x000f220000000200 */
[C---:B------:R-:W-:Y:S03]  /*4510*/  HMMA.16816.F32 R36, R52.reuse, R38, RZ ;  /* 0x000000263424723c */ /* 0x040fe600000018ff */
[----:B------:R-:W-:Y:S03]  /*4520*/  LDSM.16.M88.4 R76, [R187+0x7800] ;  /* 0x00780000bb4c783b */ /* 0x000fe60000000200 */
[C---:B------:R-:W-:Y:S01]  /*4530*/  HMMA.16816.F32 R24, R52.reuse, R20, RZ ;  /* 0x000000143418723c */ /* 0x040fe200000018ff */
[----:B------:R-:W-:Y:S04]  /*4540*/  LDSM.16.M88.4 R80, [R191+0x3800] ;  /* 0x00380000bf50783b */ /* 0x000fe80000000200 */
[----:B------:R-:W0:Y:S01]  /*4550*/  LDGDEPBAR ;  /* 0x00000000000079af */ /* 0x000e220000000000 */
        /* <DEDUP_REMOVED lines=9> */
[C---:B-1----:R-:W-:Y:S06]  /*45f0*/  HMMA.16816.F32 R24, R60.reuse, R8, R24 ;  /* 0x000000083c18723c */ /* 0x042fec0000001818 */
[C---:B------:R-:W-:Y:S01]  /*4600*/  HMMA.16816.F32 R20, R60.reuse, R10, R20 ;  /* 0x0000000a3c14723c */ /* 0x040fe20000001814 */
[----:B------:R-:W1:Y:S05]  /*4610*/  LDSM.16.M88.4 R8, [R189] ;  /* 0x00000000bd08783b */ /* 0x000e6a0000000200 */
[C---:B--2---:R-:W-:Y:S06]  /*4620*/  HMMA.16816.F32 R32, R60.reuse, R16, R32 ;  /* 0x000000103c20723c */ /* 0x044fec0000001820 */
[C---:B------:R-:W-:Y:S01]  /*4630*/  HMMA.16816.F32 R28, R60.reuse, R18, R28 ;  /* 0x000000123c1c723c */ /* 0x040fe2000000181c */
[----:B------:R-:W2:Y:S05]  /*4640*/  LDSM.16.M88.4 R16, [R180+0x800] ;  /* 0x00080000b410783b */ /* 0x000eaa0000000200 */
[C---:B---3--:R-:W-:Y:S06]  /*4650*/  HMMA.16816.F32 R68, R60.reuse, R72, R68 ;  /* 0x000000483c44723c */ /* 0x048fec0000001844 */
[----:B------:R-:W-:Y:S01]  /*4660*/  HMMA.16816.F32 R52, R60, R74, R52 ;  /* 0x0000004a3c34723c */ /* 0x000fe20000001834 */
[----:B------:R-:W-:Y:S04]  /*4670*/  LDSM.16.M88.4 R72, [R180+0x1800] ;  /* 0x00180000b448783b */ /* 0x000fe80000000200 */
[----:B------:R-:W-:Y:S01]  /*4680*/  LDSM.16.M88.4 R60, [R193+0x8000] ;  /* 0x00800000c13c783b */ /* 0x000fe20000000200 */
[C---:B----4-:R-:W-:Y:S06]  /*4690*/  HMMA.16816.F32 R40, R64.reuse, R12, R40 ;  /* 0x0000000c4028723c */ /* 0x050fec0000001828 */
[C---:B------:R-:W-:Y:S01]  /*46a0*/  HMMA.16816.F32 R36, R64.reuse, R14, R36 ;  /* 0x0000000e4024723c */ /* 0x040fe20000001824 */
[----:B------:R-:W3:Y:S05]  /*46b0*/  LDSM.16.M88.4 R12, [R180+0x1000] ;  /* 0x00100000b40c783b */ /* 0x000eea0000000200 */
[C---:B------:R-:W-:Y:S06]  /*46c0*/  HMMA.16816.F32 R32, R64.reuse, R44, R32 ;  /* 0x0000002c4020723c */ /* 0x040fec0000001820 */
[C---:B------:R-:W-:Y:S01]  /*46d0*/  HMMA.16816.F32 R28, R64.reuse, R46, R28 ;  /* 0x0000002e401c723c */ /* 0x040fe2000000181c */
[----:B------:R-:W-:Y:S05]  /*46e0*/  LDSM.16.M88.4 R44, [R194+0x2000] ;  /* 0x00200000c22c783b */ /* 0x000fea0000000200 */
        /* <DEDUP_REMOVED lines=21> */
[C---:B------:R-:W-:Y:S06]  /*4840*/  HMMA.16816.F32 R40, R44.reuse, R60, R40 ;  /* 0x0000003c2c28723c */ /* 0x040fec0000001828 */
[C---:B------:R-:W-:Y:S01]  /*4850*/  HMMA.16816.F32 R36, R44.reuse, R62, R36 ;  /* 0x0000003e2c24723c */ /* 0x040fe20000001824 */
[----:B------:R-:W-:Y:S05]  /*4860*/  LDSM.16.M88.4 R60, [R187+0x8000] ;  /* 0x00800000bb3c783b */ /* 0x000fea0000000200 */
[C---:B------:R-:W-:Y:S01]  /*4870*/  HMMA.16816.F32 R28, R44.reuse, R58, R28 ;  /* 0x0000003a2c1c723c */ /* 0x040fe2000000181c */
[----:B------:R-:W-:Y:S05]  /*4880*/  LDSM.16.M88.4 R56, [R187+0x8800] ;  /* 0x00880000bb38783b */ /* 0x000fea0000000200 */
[C---:B-1----:R-:W-:Y:S06]  /*4890*/  HMMA.16816.F32 R24, R44.reuse, R48, R24 ;  /* 0x000000302c18723c */ /* 0x042fec0000001818 */
[C---:B------:R-:W-:Y:S01]  /*48a0*/  HMMA.16816.F32 R20, R44.reuse, R50, R20 ;  /* 0x000000322c14723c */ /* 0x040fe20000001814 */
[----:B------:R-:W1:Y:S05]  /*48b0*/  LDSM.16.M88.4 R48, [R190+0x2000] ;  /* 0x00200000be30783b */ /* 0x000e6a0000000200 */
[C---:B------:R-:W-:Y:S06]  /*48c0*/  HMMA.16816.F32 R68, R44.reuse, R52, R68 ;  /* 0x000000342c44723c */ /* 0x040fec0000001844 */
[----:B------:R-:W-:Y:S01]  /*48d0*/  HMMA.16816.F32 R64, R44, R54, R64 ;  /* 0x000000362c40723c */ /* 0x000fe20000001840 */
[----:B------:R-:W4:Y:S04]  /*48e0*/  LDSM.16.M88.4 R44, [R187+0x9000] ;  /* 0x00900000bb2c783b */ /* 0x000f280000000200 */
[----:B------:R-:W4:Y:S01]  /*48f0*/  LDSM.16.M88.4 R52, [R187+0x9800] ;  /* 0x00980000bb34783b */ /* 0x000f220000000200 */
        /* <DEDUP_REMOVED lines=11> */
[----:B------:R-:W-:Y:S04]  /*49b0*/  LDSM.16.M88.4 R80, [R180+0x3800] ;  /* 0x00380000b450783b */ /* 0x000fe80000000200 */
[----:B------:R-:W-:Y:S01]  /*49c0*/  LDSM.16.M88.4 R76, [R192+0x4000] ;  /* 0x00400000c04c783b */ /* 0x000fe20000000200 */
[C---:B-1----:R-:W-:Y:S06]  /*49d0*/  HMMA.16816.F32 R32, R48.reuse, R56, R32 ;  /* 0x000000383020723c */ /* 0x042fec0000001820 */
[C---:B------:R-:W-:Y:S06]  /*49e0*/  HMMA.16816.F32 R40, R48.reuse, R60, R40 ;  /* 0x0000003c3028723c */ /* 0x040fec0000001828 */
[C---:B------:R-:W-:Y:S01]  /*49f0*/  HMMA.16816.F32 R36, R48.reuse, R62, R36 ;  /* 0x0000003e3024723c */ /* 0x040fe20000001824 */
[----:B------:R-:W-:Y:S05]  /*4a00*/  LDSM.16.M88.4 R60, [R193+0xa000] ;  /* 0x00a00000c13c783b */ /* 0x000fea0000000200 */
[C---:B------:R-:W-:Y:S01]  /*4a10*/  HMMA.16816.F32 R28, R48.reuse, R58, R28 ;  /* 0x0000003a301c723c */ /* 0x040fe2000000181c */
[----:B------:R-:W-:Y:S05]  /*4a20*/  LDSM.16.M88.4 R56, [R193+0xa800] ;  /* 0x00a80000c138783b */ /* 0x000fea0000000200 */
[C---:B----4-:R-:W-:Y:S06]  /*4a30*/  HMMA.16816.F32 R24, R48.reuse, R44, R24 ;  /* 0x0000002c3018723c */ /* 0x050fec0000001818 */
[C---:B------:R-:W-:Y:S01]  /*4a40*/  HMMA.16816.F32 R20, R48.reuse, R46, R20 ;  /* 0x0000002e3014723c */ /* 0x040fe20000001814 */
[----:B------:R-:W1:Y:S05]  /*4a50*/  LDSM.16.M88.4 R44, [R194+0x4000] ;  /* 0x00400000c22c783b */ /* 0x000e6a0000000200 */
[C---:B------:R-:W-:Y:S06]  /*4a60*/  HMMA.16816.F32 R68, R48.reuse, R52, R68 ;  /* 0x000000343044723c */ /* 0x040fec0000001844 */
[----:B------:R-:W-:Y:S01]  /*4a70*/  HMMA.16816.F32 R64, R48, R54, R64 ;  /* 0x000000363040723c */ /* 0x000fe20000001840 */
[----:B------:R-:W4:Y:S04]  /*4a80*/  LDSM.16.M88.4 R52, [R193+0xb000] ;  /* 0x00b00000c134783b */ /* 0x000f280000000200 */
        /* <DEDUP_REMOVED lines=13> */
[----:B------:R-:W-:Y:S05]  /*4b60*/  LDSM.16.M88.4 R72, [R191+0x5800] ;  /* 0x00580000bf48783b */ /* 0x000fea0000000200 */
[C---:B------:R-:W-:Y:S06]  /*4b70*/  HMMA.16816.F32 R40, R44.reuse, R60, R40 ;  /* 0x0000003c2c28723c */ /* 0x040fec0000001828 */
[C---:B------:R-:W-:Y:S01]  /*4b80*/  HMMA.16816.F32 R36, R44.reuse, R62, R36 ;  /* 0x0000003e2c24723c */ /* 0x040fe20000001824 */
[----:B------:R-:W-:Y:S05]  /*4b90*/  LDSM.16.M88.4 R60, [R190+0x4000] ;  /* 0x00400000be3c783b */ /* 0x000fea0000000200 */
[C---:B----4-:R-:W-:Y:S06]  /*4ba0*/  HMMA.16816.F32 R24, R44.reuse, R52, R24 ;  /* 0x000000342c18723c */ /* 0x050fec0000001818 */
[C---:B------:R-:W-:Y:S01]  /*4bb0*/  HMMA.16816.F32 R20, R44.reuse, R54, R20 ;  /* 0x000000362c14723c */ /* 0x040fe20000001814 */
[----:B------:R-:W1:Y:S05]  /*4bc0*/  LDSM.16.M88.4 R52, [R187+0xa800] ;  /* 0x00a80000bb34783b */ /* 0x000e6a0000000200 */
[----:B------:R-:W-:Y:S01]  /*4bd0*/  HMMA.16816.F32 R28, R44, R58, R28 ;  /* 0x0000003a2c1c723c */ /* 0x000fe2000000181c */
[----:B------:R-:W4:Y:S05]  /*4be0*/  LDSM.16.M88.4 R56, [R187+0xa000] ;  /* 0x00a00000bb38783b */ /* 0x000f2a0000000200 */
[----:B--2---:R-:W-:Y:S06]  /*4bf0*/  HMMA.16816.F32 R32, R76, R12, R32 ;  /* 0x0000000c4c20723c */ /* 0x004fec0000001820 */
        /* <DEDUP_REMOVED lines=9> */
[----:B------:R-:W2:Y:S05]  /*4c90*/  LDSM.16.M88.4 R8, [R180+0x4800] ;  /* 0x00480000b408783b */ /* 0x000eaa0000000200 */
[----:B------:R-:W-:Y:S01]  /*4ca0*/  HMMA.16816.F32 R28, R76, R14, R28 ;  /* 0x0000000e4c1c723c */ /* 0x000fe2000000181c */
[----:B------:R-:W3:Y:S05]  /*4cb0*/  LDSM.16.M88.4 R12, [R180+0x4000] ;  /* 0x00400000b40c783b */ /* 0x000eea0000000200 */
[----:B-1----:R-:W-:Y:S06]  /*4cc0*/  HMMA.16816.F32 R32, R60, R52, R32 ;  /* 0x000000343c20723c */ /* 0x002fec0000001820 */
[C---:B------:R-:W-:Y:S06]  /*4cd0*/  HMMA.16816.F32 R68, R76.reuse, R72, R68 ;  /* 0x000000484c44723c */ /* 0x040fec0000001844 */
[----:B------:R-:W-:Y:S01]  /*4ce0*/  HMMA.16816.F32 R72, R76, R74, R64 ;  /* 0x0000004a4c48723c */ /* 0x000fe20000001840 */
[----:B------:R-:W1:Y:S05]  /*4cf0*/  LDSM.16.M88.4 R64, [R180+0x5000] ;  /* 0x00500000b440783b */ /* 0x000e6a0000000200 */
[----:B------:R-:W-:Y:S01]  /*4d00*/  HMMA.16816.F32 R28, R60, R54, R28 ;  /* 0x000000363c1c723c */ /* 0x000fe2000000181c */
[----:B------:R-:W1:Y:S01]  /*4d10*/  LDSM.16.M88.4 R52, [R180+0x5800] ;  /* 0x00580000b434783b */ /* 0x000e620000000200 */
[----:B------:R-:W-:-:S04]  /*4d20*/  DEPBAR.LE SB0, 0x0 ;  /* 0x000080000000791a */ /* 0x000fc80000000000 */
[----:B----4-:R-:W-:Y:S06]  /*4d30*/  HMMA.16816.F32 R40, R60, R56, R40 ;  /* 0x000000383c28723c */ /* 0x010fec0000001828 */
[----:B--2---:R-:W-:Y:S06]  /*4d40*/  HMMA.16816.F32 R32, R16, R8, R32 ;  /* 0x000000081020723c */ /* 0x004fec0000001820 */
[----:B------:R-:W-:Y:S01]  /*4d50*/  HMMA.16816.F32 R36, R60, R58, R36 ;  /* 0x0000003a3c24723c */ /* 0x000fe20000001824 */
[----:B------:R-:W-:-:S04]  /*4d60*/  SHF.R.S32.HI R9, RZ, 0x1f, R6 ;  /* 0x0000001fff097819 */ /* 0x000fc80000011406 */
[----:B------:R-:W-:Y:S01]  /*4d70*/  LEA.HI R6, R9, R6, RZ, 0x2 ;  /* 0x0000000609067211 */ /* 0x000fe200078f10ff */
[----:B------:R-:W-:Y:S03]  /*4d80*/  HMMA.16816.F32 R24, R60, R48, R24 ;  /* 0x000000303c18723c */ /* 0x000fe60000001818 */
[----:B------:R-:W-:-:S03]  /*4d90*/  SHF.R.S32.HI R6, RZ, 0x2, R6 ;  /* 0x00000002ff067819 */ /* 0x000fc60000011406 */
[----:B------:R-:W-:Y:S02]  /*4da0*/  HMMA.16816.F32 R20, R60, R50, R20 ;  /* 0x000000323c14723c */ /* 0x000fe40000001814 */
[----:B------:R-:W-:-:S04]  /*4db0*/  IMAD.IADD R6, R6, 0x1, R85 ;  /* 0x0000000106067824 */ /* 0x000fc800078e0255 */
[C---:B------:R-:W-:Y:S01]  /*4dc0*/  HMMA.16816.F32 R68, R60.reuse, R44, R68 ;  /* 0x0000002c3c44723c */ /* 0x040fe20000001844 */
[C---:B------:R-:W-:Y:S01]  /*4dd0*/  VIADD R202, R6.reuse, 0x8 ;  /* 0x0000000806ca7836 */ /* 0x040fe20000000000 */
[C---:B------:R-:W-:Y:S02]  /*4de0*/  IADD3 R205, R6.reuse, UR32, RZ ;  /* 0x0000002006cd7c10 */ /* 0x040fe4000fffe0ff */
[----:B------:R-:W-:Y:S02]  /*4df0*/  VIADDMNMX R203, R6, UR14, R203, PT ;  /* 0x0000000e06cb7c46 */ /* 0x000fe4000b8001cb */
[----:B------:R-:W-:Y:S01]  /*4e00*/  HMMA.16816.F32 R72, R60, R46, R72 ;  /* 0x0000002e3c48723c */ /* 0x000fe20000001848 */
[C---:B------:R-:W-:Y:S01]  /*4e10*/  IADD3 R200, R202.reuse, UR18, R3 ;  /* 0x00000012cac87c10 */ /* 0x040fe2000fffe003 */
[----:B------:R-:W-:Y:S01]  /*4e20*/  VIADD R202, R202, UR32 ;  /* 0x00000020caca7c36 */ /* 0x000fe20008000000 */
[----:B------:R-:W-:Y:S02]  /*4e30*/  VIADDMNMX R204, R205, -UR19, RZ, !PT ;  /* 0x80000013cdcc7c46 */ /* 0x000fe4000f8001ff */
[----:B------:R-:W-:Y:S01]  /*4e40*/  VIMNMX R200, R200, UR25, PT ;  /* 0x00000019c8c87c48 */ /* 0x000fe2000bfe0100 */
[----:B---3--:R-:W-:Y:S01]  /*4e50*/  HMMA.16816.F32 R40, R16, R12, R40 ;  /* 0x0000000c1028723c */ /* 0x008fe20000001828 */
[----:B------:R-:W-:-:S05]  /*4e60*/  VIADDMNMX R201, R202, -UR19, RZ, !PT ;  /* 0x80000013cac97c46 */ /* 0x000fca000f8001ff */
[C---:B------:R-:W-:Y:S06]  /*4e70*/  HMMA.16816.F32 R36, R16.reuse, R14, R36 ;  /* 0x0000000e1024723c */ /* 0x040fec0000001824 */
[C---:B------:R-:W-:Y:S06]  /*4e80*/  HMMA.16816.F32 R28, R16.reuse, R10, R28 ;  /* 0x0000000a101c723c */ /* 0x040fec000000181c */
[C---:B-1----:R-:W-:Y:S06]  /*4e90*/  HMMA.16816.F32 R24, R16.reuse, R64, R24 ;  /* 0x000000401018723c */ /* 0x042fec0000001818 */
[C---:B------:R-:W-:Y:S06]  /*4ea0*/  HMMA.16816.F32 R20, R16.reuse, R66, R20 ;  /* 0x000000421014723c */ /* 0x040fec0000001814 */
[C---:B------:R-:W-:Y:S06]  /*4eb0*/  HMMA.16816.F32 R68, R16.reuse, R52, R68 ;  /* 0x000000341044723c */ /* 0x040fec0000001844 */
        /* <DEDUP_REMOVED lines=60> */
[----:B------:R1:W2:Y:S01]  /*5280*/  LDG.E R2, desc[UR26][R8.64] ;  /* 0x0000001a08027981 */ /* 0x0002a2000c1e1900 */
[----:B------:R-:W-:-:S04]  /*5290*/  UIADD3 UR14, UR35, -UR14, URZ ;  /* 0x8000000e230e7290 */ /* 0x000fc8000fffe03f */
[----:B------:R-:W-:-:S04]  /*52a0*/  UIMAD UR15, UR14, UR15, -0x40 ;  /* 0xffffffc00e0f74a4 */ /* 0x000fc8000f8e020f */
[----:B------:R-:W-:Y:S02]  /*52b0*/  USHF.R.S32.HI UR14, URZ, 0x1f, UR15 ;  /* 0x0000001f3f0e7899 */ /* 0x000fe4000801140f */
[----:B------:R-:W-:Y:S02]  /*52c0*/  UIMAD.WIDE.U32 UR32, UR15, UR8, URZ ;  /* 0x000000080f2072a5 */ /* 0x000fe4000f8e003f */
[----:B------:R-:W-:-:S04]  /*52d0*/  UIMAD UR14, UR14, UR8, URZ ;  /* 0x000000080e0e72a4 */ /* 0x000fc8000f8e023f */
[----:B------:R-:W-:-:S04]  /*52e0*/  UIMAD UR14, UR15, UR9, UR14 ;  /* 0x000000090f0e72a4 */ /* 0x000fc8000f8e020e */
[----:B------:R-:W-:-:S03]  /*52f0*/  UIADD3 UR18, UR33, UR14, URZ ;  /* 0x0000000e21127290 */ /* 0x000fc6000fffe03f */
[----:B------:R-:W-:Y:S01]  /*5300*/  ULDC.64 UR14, c[0x0][0x230] ;  /* 0x00008c00000e7ab9 */ /* 0x000fe20000000a00 */
[----:B-1----:R-:W-:Y:S01]  /*5310*/  IMAD.U32 R9, RZ, RZ, UR33 ;  /* 0x00000021ff097e24 */ /* 0x002fe2000f8e00ff */
[----:B------:R-:W-:Y:S02]  /*5320*/  MOV R8, UR32 ;  /* 0x0000002000087c02 */ /* 0x000fe40008000f00 */
        /* <DEDUP_REMOVED lines=9> */
.L_x_5450:
[----:B------:R-:W-:-:S04]  /*53c0*/  ULEA UR14, -UR8, URZ, 0x6 ;  /* 0x0000003f080e7291 */ /* 0x000fc8000f8e313f */
[----:B------:R-:W-:Y:S02]  /*53d0*/  USHF.R.S32.HI UR15, URZ, 0x1f, UR14 ;  /* 0x0000001f3f0f7899 */ /* 0x000fe4000801140e */
[----:B------:R-:W-:-:S04]  /*53e0*/  MOV R4, UR14 ;  /* 0x0000000e00047c02 */ /* 0x000fc80008000f00 */
[----:B------:R-:W-:-:S07]  /*53f0*/  MOV R15, UR15 ;  /* 0x0000000f000f7c02 */ /* 0x000fce0008000f00 */
.L_x_5451:
        /* <DEDUP_REMOVED lines=132> */
.L_x_5453:
[----:B------:R-:W-:Y:S05]  /*5c40*/  BSYNC B0 ;  /* 0x0000000000007941 */ /* 0x000fea0003800000 */
.L_x_5452:
[----:B------:R-:W0:Y:S01]  /*5c50*/  LDGDEPBAR ;  /* 0x00000000000079af */ /* 0x000e220000000000 */
[----:B------:R-:W-:-:S04]  /*5c60*/  IADD3 R133, P0, R4, R133, RZ ;  /* 0x0000008504857210 */ /* 0x000fc80007f1e0ff */
[----:B------:R-:W-:-:S09]  /*5c70*/  IADD3.X R134, R15, R134, RZ, P0, !PT ;  /* 0x000000860f867210 */ /* 0x000fd200007fe4ff */
.L_x_5449:
[----:B-1-3--:R-:W-:Y:S01]  /*5c80*/  VIADD R2, R206, UR16 ;  /* 0x00000010ce027c36 */ /* 0x00afe20008000000 */
[----:B------:R-:W-:Y:S01]  /*5c90*/  ULDC UR18, c[0x0][0x2ec] ;  /* 0x0000bb0000127ab9 */ /* 0x000fe20000000800 */
[----:B------:R-:W-:Y:S01]  /*5ca0*/  LEA R188, R0, UR4, 0x1 ;  /* 0x0000000400bc7c11 */ /* 0x000fe2000f8e08ff */
[----:B------:R-:W-:Y:S01]  /*5cb0*/  ULDC.64 UR14, c[0x0][0x218] ;  /* 0x00008600000e7ab9 */ /* 0x000fe20000000a00 */
[C---:B------:R-:W-:Y:S01]  /*5cc0*/  VIADD R11, R2.reuse, 0x9 ;  /* 0x00000009020b7836 */ /* 0x040fe20000000000 */
[C---:B------:R-:W-:Y:S01]  /*5cd0*/  ISETP.GE.AND P1, PT, R2.reuse, R203, PT ;  /* 0x000000cb0200720c */ /* 0x040fe20003f26270 */
[C-C-:B------:R-:W-:Y:S01]  /*5ce0*/  IMAD.IADD R3, R205.reuse, 0x1, -R2.reuse ;  /* 0x00000001cd037824 */ /* 0x140fe200078e0a02 */
[C---:B------:R-:W-:Y:S01]  /*5cf0*/  ISETP.GE.AND P0, PT, R2.reuse, R200, PT ;  /* 0x000000c80200720c */ /* 0x040fe20003f06270 */
[C---:B------:R-:W-:Y:S01]  /*5d00*/  IMAD.IADD R6, R205.reuse, 0x1, -R11 ;  /* 0x00000001cd067824 */ /* 0x040fe200078e0a0b */
[----:B------:R-:W-:Y:S01]  /*5d10*/  ISETP.LT.OR P1, PT, R2, R204, P1 ;  /* 0x000000cc0200720c */ /* 0x000fe20000f21670 */
[----:B------:R-:W-:Y:S01]  /*5d20*/  IMAD.IADD R9, R202, 0x1, -R2 ;  /* 0x00000001ca097824 */ /* 0x000fe200078e0a02 */
[----:B------:R-:W-:Y:S01]  /*5d30*/  IABS R3, R3 ;  /* 0x0000000300037213 */ /* 0x000fe20000000000 */
[C---:B------:R-:W-:Y:S01]  /*5d40*/  VIADD R13, R2.reuse, 0x1 ;  /* 0x00000001020d7836 */ /* 0x040fe20000000000 */
[----:B------:R-:W-:Y:S01]  /*5d50*/  IABS R6, R6 ;  /* 0x0000000600067213 */ /* 0x000fe20000000000 */
[C---:B------:R-:W-:Y:S01]  /*5d60*/  VIADD R10, R2.reuse, 0x10 ;  /* 0x00000010020a7836 */ /* 0x040fe20000000000 */
[----:B------:R-:W-:Y:S01]  /*5d70*/  I2FP.F32.S32 R3, R3 ;  /* 0x0000000300037245 */ /* 0x000fe20000201400 */
[C---:B------:R-:W-:Y:S01]  /*5d80*/  IMAD.IADD R8, R205.reuse, 0x1, -R13 ;  /* 0x00000001cd087824 */ /* 0x040fe200078e0a0d */
[----:B------:R-:W-:Y:S01]  /*5d90*/  IABS R9, R9 ;  /* 0x0000000900097213 */ /* 0x000fe20000000000 */
[----:B------:R-:W-:Y:S01]  /*5da0*/  IMAD.IADD R15, R205, 0x1, -R10 ;  /* 0x00000001cd0f7824 */ /* 0x000fe200078e0a0a */
[----:B------:R-:W-:Y:S01]  /*5db0*/  I2FP.F32.S32 R6, R6 ;  /* 0x0000000600067245 */ /* 0x000fe20000201400 */
[----:B------:R-:W-:Y:S01]  /*5dc0*/  FFMA.FTZ R3, R3, -UR23, R40 ;  /* 0x8000001703037c23 */ /* 0x000fe20008010028 */
[----:B------:R-:W-:Y:S01]  /*5dd0*/  I2FP.F32.S32 R9, R9 ;  /* 0x0000000900097245 */ /* 0x000fe20000201400 */
[----:B------:R-:W-:Y:S01]  /*5de0*/  VIADD R40, R2, 0x8 ;  /* 0x0000000802287836 */ /* 0x000fe20000000000 */
[----:B------:R-:W-:Y:S01]  /*5df0*/  IABS R8, R8 ;  /* 0x0000000800087213 */ /* 0x000fe20000000000 */
[----:B------:R-:W-:Y:S01]  /*5e00*/  FFMA.FTZ R37, R6, -UR23, R37 ;  /* 0x8000001706257c23 */ /* 0x000fe20008010025 */
[----:B------:R-:W-:-:S02]  /*5e10*/  VIADD R6, R2, 0x21 ;  /* 0x0000002102067836 */ /* 0x000fc40000000000 */
[----:B------:R-:W-:Y:S01]  /*5e20*/  FFMA.FTZ R42, R9, -UR23, R42 ;  /* 0x80000017092a7c23 */ /* 0x000fe2000801002a */
[C---:B------:R-:W-:Y:S01]  /*5e30*/  IMAD.IADD R47, R205.reuse, 0x1, -R40 ;  /* 0x00000001cd2f7824 */ /* 0x040fe200078e0a28 */
[----:B------:R-:W-:Y:S01]  /*5e40*/  IABS R15, R15 ;  /* 0x0000000f000f7213 */ /* 0x000fe20000000000 */
[----:B------:R-:W-:Y:S01]  /*5e50*/  VIADD R9, R2, 0x11 ;  /* 0x0000001102097836 */ /* 0x000fe20000000000 */
[----:B------:R-:W-:Y:S01]  /*5e60*/  I2FP.F32.S32 R8, R8 ;  /* 0x0000000800087245 */ /* 0x000fe20000201400 */
[C---:B------:R-:W-:Y:S01]  /*5e70*/  IMAD.IADD R12, R205.reuse, 0x1, -R6 ;  /* 0x00000001cd0c7824 */ /* 0x040fe200078e0a06 */
[----:B------:R-:W-:Y:S01]  /*5e80*/  IABS R47, R47 ;  /* 0x0000002f002f7213 */ /* 0x000fe20000000000 */
[C---:B------:R-:W-:Y:S01]  /*5e90*/  IMAD.IADD R4, R205.reuse, 0x1, -R9 ;  /* 0x00000001cd047824 */ /* 0x040fe200078e0a09 */
[----:B------:R-:W-:Y:S01]  /*5ea0*/  I2FP.F32.S32 R15, R15 ;  /* 0x0000000f000f7245 */ /* 0x000fe20000201400 */
[----:B------:R-:W-:Y:S01]  /*5eb0*/  FFMA.FTZ R41, R8, -UR23, R41 ;  /* 0x8000001708297c23 */ /* 0x000fe20008010029 */
[----:B------:R-:W-:Y:S01]  /*5ec0*/  IABS R12, R12 ;  /* 0x0000000c000c7213 */ /* 0x000fe20000000000 */
[C---:B------:R-:W-:Y:S01]  /*5ed0*/  VIADD R8, R2.reuse, 0x20 ;  /* 0x0000002002087836 */ /* 0x040fe20000000000 */
[----:B------:R-:W-:Y:S01]  /*5ee0*/  I2FP.F32.S32 R47, R47 ;  /* 0x0000002f002f7245 */ /* 0x000fe20000201400 */
[C---:B------:R-:W-:Y:S01]  /*5ef0*/  VIADD R18, R2.reuse, 0x29 ;  /* 0x0000002902127836 */ /* 0x040fe20000000000 */
[----:B------:R-:W-:Y:S01]  /*5f00*/  IABS R4, R4 ;  /* 0x0000000400047213 */ /* 0x000fe20000000000 */
[----:B------:R-:W-:Y:S01]  /*5f10*/  IMAD.IADD R49, R205, 0x1, -R8 ;  /* 0x00000001cd317824 */ /* 0x000fe200078e0a08 */
[----:B------:R-:W-:Y:S01]  /*5f20*/  I2FP.F32.S32 R12, R12 ;  /* 0x0000000c000c7245 */ /* 0x000fe20000201400 */
[----:B------:R-:W-:Y:S01]  /*5f30*/  FFMA.FTZ R47, R47, -UR23, R36 ;  /* 0x800000172f2f7c23 */ /* 0x000fe20008010024 */
[----:B------:R-:W-:Y:S01]  /*5f40*/  I2FP.F32.S32 R4, R4 ;  /* 0x0000000400047245 */ /* 0x000fe20000201400 */
[----:B------:R-:W-:Y:S01]  /*5f50*/  FFMA.FTZ R36, R15, -UR23, R32 ;  /* 0x800000170f247c23 */ /* 0x000fe20008010020 */
[----:B------:R-:W-:-:S02]  /*5f60*/  VIADD R15, R2, 0x19 ;  /* 0x00000019020f7836 */ /* 0x000fc40000000000 */
[----:B------:R-:W-:Y:S01]  /*5f70*/  FFMA.FTZ R171, R12, -UR23, R25 ;  /* 0x800000170cab7c23 */ /* 0x000fe20008010019 */
[----:B------:R-:W-:Y:S02]  /*5f80*/  VIADD R12, R2, 0x38 ;  /* 0x00000038020c7836 */ /* 0x000fe40000000000 */
[----:B------:R-:W-:Y:S01]  /*5f90*/  FFMA.FTZ R33, R4, -UR23, R33 ;  /* 0x8000001704217c23 */ /* 0x000fe20008010021 */
[C---:B------:R-:W-:Y:S01]  /*5fa0*/  VIADD R4, R2.reuse, 0x28 ;  /* 0x0000002802047836 */ /* 0x040fe20000000000 */
[----:B------:R-:W-:Y:S01]  /*5fb0*/  IABS R49, R49 ;  /* 0x0000003100317213 */ /* 0x000fe20000000000 */
[----:B------:R-:W-:Y:S01]  /*5fc0*/  IMAD.IADD R14, R205, 0x1, -R15 ;  /* 0x00000001cd0e7824 */ /* 0x000fe200078e0a0f */
[----:B------:R-:W-:Y:S01]  /*5fd0*/  ISETP.GE.AND P4, PT, R13, R203, PT ;  /* 0x000000cb0d00720c */ /* 0x000fe20003f86270 */
[----:B------:R-:W-:Y:S01]  /*5fe0*/  VIADD R32, R2, 0x18 ;  /* 0x0000001802207836 */ /* 0x000fe20000000000 */
[----:B------:R-:W-:Y:S01]  /*5ff0*/  I2FP.F32.S32 R49, R49 ;  /* 0x0000003100317245 */ /* 0x000fe20000201400 */
[C---:B------:R-:W-:Y:S01]  /*6000*/  IMAD.IADD R25, R205.reuse, 0x1, -R12 ;  /* 0x00000001cd197824 */ /* 0x040fe200078e0a0c */
[----:B------:R-:W-:Y:S01]  /*6010*/  IABS R14, R14 ;  /* 0x0000000e000e7213 */ /* 0x000fe20000000000 */
[C---:B------:R-:W-:Y:S01]  /*6020*/  IMAD.IADD R45, R205.reuse, 0x1, -R4 ;  /* 0x00000001cd2d7824 */ /* 0x040fe200078e0a04 */
[----:B------:R-:W-:Y:S01]  /*6030*/  ISETP.GE.AND P2, PT, R40, R203, PT ;  /* 0x000000cb2800720c */ /* 0x000fe20003f46270 */
[C---:B------:R-:W-:Y:S01]  /*6040*/  IMAD.IADD R19, R205.reuse, 0x1, -R32 ;  /* 0x00000001cd137824 */ /* 0x040fe200078e0a20 */
[----:B------:R-:W-:Y:S01]  /*6050*/  IABS R25, R25 ;  /* 0x0000001900197213 */ /* 0x000fe20000000000 */
[----:B------:R-:W-:Y:S01]  /*6060*/  IMAD.IADD R46, R205, 0x1, -R18 ;  /* 0x00000001cd2e7824 */ /* 0x000fe200078e0a12 */
[----:B------:R-:W-:Y:S01]  /*6070*/  ISETP.LT.OR P4, PT, R13, R204, P4 ;  /* 0x000000cc0d00720c */ /* 0x000fe20002781670 */
[----:B------:R-:W-:Y:S01]  /*6080*/  FFMA.FTZ R24, R49, -UR23, R24 ;  /* 0x8000001731187c23 */ /* 0x000fe20008010018 */
[----:B------:R-:W-:Y:S01]  /*6090*/  FSEL R3, R3, -INF , !P1 ;  /* 0xff80000003037808 */ /* 0x000fe20004800000 */
[----:B------:R-:W-:Y:S01]  /*60a0*/  VIADD R16, R2, 0x30 ;  /* 0x0000003002107836 */ /* 0x000fe20000000000 */
[----:B------:R-:W-:Y:S01]  /*60b0*/  ISETP.GE.AND P1, PT, R10, R203, PT ;  /* 0x000000cb0a00720c */ /* 0x000fe20003f26270 */
[----:B------:R-:W-:Y:S01]  /*60c0*/  IMAD R186, R7, 0x2, R188 ;  /* 0x0000000207ba7824 */ /* 0x000fe200078e02bc */
[----:B------:R-:W-:Y:S01]  /*60d0*/  IABS R45, R45 ;  /* 0x0000002d002d7213 */ /* 0x000fe20000000000 */
[----:B------:R-:W-:Y:S01]  /*60e0*/  LDSM.16.MT88.4 R124, [R188+0xc000] ;  /* 0x00c00000bc7c783b */ /* 0x000fe20000004200 */
[----:B------:R-:W-:Y:S01]  /*60f0*/  I2FP.F32.S32 R14, R14 ;  /* 0x0000000e000e7245 */ /* 0x000fe20000201400 */
[----:B------:R-:W-:Y:S01]  /*6100*/  IMAD R184, R5, 0x2, R186 ;  /* 0x0000000205b87824 */ /* 0x000fe200078e02ba */
[----:B------:R-:W-:Y:S01]  /*6110*/  IABS R19, R19 ;  /* 0x0000001300137213 */ /* 0x000fe20000000000 */
[----:B------:R-:W-:Y:S01]  /*6120*/  LDSM.16.MT88.4 R116, [R186+0xc000] ;  /* 0x00c00000ba74783b */ /* 0x000fe20000004200 */
[----:B------:R-:W-:Y:S01]  /*6130*/  IABS R46, R46 ;  /* 0x0000002e002e7213 */ /* 0x000fe20000000000 */
[----:B------:R-:W-:Y:S01]  /*6140*/  FFMA.FTZ R17, R14, -UR23, R29 ;  /* 0x800000170e117c23 */ /* 0x000fe2000801001d */
[----:B------:R-:W-:Y:S01]  /*6150*/  I2FP.F32.S32 R25, R25 ;  /* 0x0000001900197245 */ /* 0x000fe20000201400 */
[----:B------:R-:W-:Y:S01]  /*6160*/  VIADD R14, R2, 0x31 ;  /* 0x00000031020e7836 */ /* 0x000fe20000000000 */
[-C--:B------:R-:W-:Y:S01]  /*6170*/  ISETP.GE.AND P5, PT, R11, R203.reuse, PT ;  /* 0x000000cb0b00720c */ /* 0x080fe20003fa6270 */
[----:B------:R-:W-:Y:S01]  /*6180*/  IMAD.IADD R29, R205, 0x1, -R16 ;  /* 0x00000001cd1d7824 */ /* 0x000fe200078e0a10 */
[-C--:B------:R-:W-:Y:S01]  /*6190*/  ISETP.LT.OR P2, PT, R40, R204.reuse, P2 ;  /* 0x000000cc2800720c */ /* 0x080fe20001741670 */
[----:B------:R-:W-:Y:S01]  /*61a0*/  FFMA.FTZ R72, R25, -UR23, R72 ;  /* 0x8000001719487c23 */ /* 0x000fe20008010048 */
[----:B------:R-:W-:Y:S01]  /*61b0*/  FSEL R49, R41, -INF , !P4 ;  /* 0xff80000029317808 */ /* 0x000fe20006000000 */
[----:B------:R-:W-:Y:S01]  /*61c0*/  IMAD.IADD R44, R205, 0x1, -R14 ;  /* 0x00000001cd2c7824 */ /* 0x000fe200078e0a0e */
[----:B------:R-:W-:Y:S01]  /*61d0*/  ISETP.GE.AND P4, PT, R9, R203, PT ;  /* 0x000000cb0900720c */ /* 0x000fe20003f86270 */
[----:B------:R-:W-:Y:S01]  /*61e0*/  LDSM.16.MT88.4 R64, [R184+0xe000] ;  /* 0x00e00000b840783b */ /* 0x000fe20000004200 */
[----:B------:R-:W-:Y:S01]  /*61f0*/  ISETP.LT.OR P1, PT, R10, R204, P1 ;  /* 0x000000cc0a00720c */ /* 0x000fe20000f21670 */
[----:B------:R-:W-:Y:S01]  /*6200*/  IMAD R185, R5, 0x2, R188 ;  /* 0x0000000205b97824 */ /* 0x000fe200078e02bc */
[----:B------:R-:W-:Y:S01]  /*6210*/  I2FP.F32.S32 R45, R45 ;  /* 0x0000002d002d7245 */ /* 0x000fe20000201400 */
[----:B------:R-:W-:Y:S01]  /*6220*/  LDSM.16.MT88.4 R80, [R186+0x10000] ;  /* 0x01000000ba50783b */ /* 0x000fe20000004200 */
[----:B------:R-:W-:-:S02]  /*6230*/  I2FP.F32.S32 R19, R19 ;  /* 0x0000001300137245 */ /* 0x000fc40000201400 */
[----:B------:R-:W-:Y:S01]  /*6240*/  I2FP.F32.S32 R46, R46 ;  /* 0x0000002e002e7245 */ /* 0x000fe20000201400 */
[----:B------:R-:W-:Y:S01]  /*6250*/  FFMA.FTZ R20, R45, -UR23, R20 ;  /* 0x800000172d147c23 */ /* 0x000fe20008010014 */
[-C--:B------:R-:W-:Y:S01]  /*6260*/  ISETP.LT.OR P5, PT, R11, R204.reuse, P5 ;  /* 0x000000cc0b00720c */ /* 0x080fe20002fa1670 */
[----:B------:R-:W-:Y:S01]  /*6270*/  FFMA.FTZ R19, R19, -UR23, R28 ;  /* 0x8000001713137c23 */ /* 0x000fe2000801001c */
[----:B------:R-:W-:Y:S01]  /*6280*/  FSEL R47, R47, -INF , !P2 ;  /* 0xff8000002f2f7808 */ /* 0x000fe20005000000 */
[----:B------:R-:W-:Y:S01]  /*6290*/  FFMA.FTZ R207, R46, -UR23, R21 ;  /* 0x800000172ecf7c23 */ /* 0x000fe20008010015 */
[-C--:B------:R-:W-:Y:S01]  /*62a0*/  ISETP.GE.AND P2, PT, R32, R203.reuse, PT ;  /* 0x000000cb2000720c */ /* 0x080fe20003f46270 */
[----:B------:R-:W-:Y:S01]  /*62b0*/  LDSM.16.MT88.4 R88, [R185+0x10000] ;  /* 0x01000000b958783b */ /* 0x000fe20000004200 */
[----:B------:R-:W-:Y:S02]  /*62c0*/  ISETP.LT.OR P4, PT, R9, R204, P4 ;  /* 0x000000cc0900720c */ /* 0x000fe40002781670 */
[----:B------:R-:W-:Y:S01]  /*62d0*/  FSEL R25, R36, -INF , !P1 ;  /* 0xff80000024197808 */ /* 0x000fe20004800000 */
[----:B------:R-:W-:Y:S01]  /*62e0*/  LDSM.16.MT88.4 R108, [R185+0xc000] ;  /* 0x00c00000b96c783b */ /* 0x000fe20000004200 */
[----:B------:R-:W-:-:S02]  /*62f0*/  ISETP.GE.AND P1, PT, R8, R203, PT ;  /* 0x000000cb0800720c */ /* 0x000fc40003f26270 */
[C---:B------:R-:W-:Y:S01]  /*6300*/  ISETP.LT.OR P0, PT, R2.reuse, R201, P0 ;  /* 0x000000c90200720c */ /* 0x040fe20000701670 */
[----:B------:R-:W-:Y:S01]  /*6310*/  VIADD R2, R2, 0x39 ;  /* 0x0000003902027836 */ /* 0x000fe20000000000 */
[----:B------:R-:W-:Y:S01]  /*6320*/  FSEL R45, R37, -INF , !P5 ;  /* 0xff800000252d7808 */ /* 0x000fe20006800000 */
[----:B------:R-:W-:Y:S01]  /*6330*/  LDSM.16.MT88.4 R100, [R184+0xc000] ;  /* 0x00c00000b864783b */ /* 0x000fe20000004200 */
[----:B------:R-:W-:Y:S01]  /*6340*/  IABS R29, R29 ;  /* 0x0000001d001d7213 */ /* 0x000fe20000000000 */
[----:B------:R-:W-:Y:S01]  /*6350*/  IMAD.IADD R28, R205, 0x1, -R2 ;  /* 0x00000001cd1c7824 */ /* 0x000fe200078e0a02 */
[-C--:B------:R-:W-:Y:S01]  /*6360*/  ISETP.GE.AND P5, PT, R15, R203.reuse, PT ;  /* 0x000000cb0f00720c */ /* 0x080fe20003fa6270 */
[----:B------:R-:W-:Y:S01]  /*6370*/  LDSM.16.MT88.4 R56, [R185+0xe000] ;  /* 0x00e00000b938783b */ /* 0x000fe20000004200 */
[----:B------:R-:W-:Y:S02]  /*6380*/  ISETP.LT.OR P2, PT, R32, R204, P2 ;  /* 0x000000cc2000720c */ /* 0x000fe40001741670 */
[----:B------:R-:W-:Y:S01]  /*6390*/  FSEL R21, R33, -INF , !P4 ;  /* 0xff80000021157808 */ /* 0x000fe20006000000 */
[----:B------:R-:W-:Y:S01]  /*63a0*/  LDSM.16.MT88.4 R136, [R184+0x10000] ;  /* 0x01000000b888783b */ /* 0x000fe20000004200 */
[----:B------:R-:W-:-:S02]  /*63b0*/  ISETP.GE.AND P4, PT, R6, R203, PT ;  /* 0x000000cb0600720c */ /* 0x000fc40003f86270 */
[----:B------:R-:W-:Y:S02]  /*63c0*/  ISETP.LT.OR P1, PT, R8, R204, P1 ;  /* 0x000000cc0800720c */ /* 0x000fe40000f21670 */
[----:B------:R-:W-:Y:S02]  /*63d0*/  IABS R44, R44 ;  /* 0x0000002c002c7213 */ /* 0x000fe40000000000 */
[----:B------:R-:W-:Y:S02]  /*63e0*/  I2FP.F32.S32 R29, R29 ;  /* 0x0000001d001d7245 */ /* 0x000fe40000201400 */
[----:B------:R-:W-:Y:S02]  /*63f0*/  ISETP.LT.OR P5, PT, R15, R204, P5 ;  /* 0x000000cc0f00720c */ /* 0x000fe40002fa1670 */
[----:B------:R-:W-:Y:S01]  /*6400*/  FSEL R19, R19, -INF , !P2 ;  /* 0xff80000013137808 */ /* 0x000fe20005000000 */
[----:B------:R-:W-:Y:S01]  /*6410*/  FFMA.FTZ R68, R29, -UR23, R68 ;  /* 0x800000171d447c23 */ /* 0x000fe20008010044 */
[----:B------:R-:W-:-:S02]  /*6420*/  ISETP.GE.AND P2, PT, R4, R203, PT ;  /* 0x000000cb0400720c */ /* 0x000fc40003f46270 */
[----:B------:R-:W-:Y:S02]  /*6430*/  ISETP.LT.OR P4, PT, R6, R204, P4 ;  /* 0x000000cc0600720c */ /* 0x000fe40002781670 */
[----:B------:R-:W-:Y:S02]  /*6440*/  FSEL R225, R24, -INF , !P1 ;  /* 0xff80000018e17808 */ /* 0x000fe40004800000 */
[-C--:B------:R-:W-:Y:S02]  /*6450*/  ISETP.GE.AND P1, PT, R16, R203.reuse, PT ;  /* 0x000000cb1000720c */ /* 0x080fe40003f26270 */
[----:B------:R-:W-:Y:S02]  /*6460*/  I2FP.F32.S32 R44, R44 ;  /* 0x0000002c002c7245 */ /* 0x000fe40000201400 */
[----:B------:R-:W-:Y:S02]  /*6470*/  FSEL R17, R17, -INF , !P5 ;  /* 0xff80000011117808 */ /* 0x000fe40006800000 */
[----:B------:R-:W-:Y:S01]  /*6480*/  IABS R28, R28 ;  /* 0x0000001c001c7213 */ /* 0x000fe20000000000 */
[----:B------:R-:W-:Y:S01]  /*6490*/  FFMA.FTZ R69, R44, -UR23, R69 ;  /* 0x800000172c457c23 */ /* 0x000fe20008010045 */
[----:B------:R-:W-:-:S02]  /*64a0*/  ISETP.GE.AND P5, PT, R18, R203, PT ;  /* 0x000000cb1200720c */ /* 0x000fc40003fa6270 */
[-C--:B------:R-:W-:Y:S02]  /*64b0*/  ISETP.LT.OR P2, PT, R4, R204.reuse, P2 ;  /* 0x000000cc0400720c */ /* 0x080fe40001741670 */
[----:B------:R-:W-:Y:S02]  /*64c0*/  FSEL R171, R171, -INF , !P4 ;  /* 0xff800000abab7808 */ /* 0x000fe40006000000 */
[----:B------:R-:W-:Y:S02]  /*64d0*/  ISETP.GE.AND P4, PT, R14, R203, PT ;  /* 0x000000cb0e00720c */ /* 0x000fe40003f86270 */
[----:B------:R-:W-:Y:S02]  /*64e0*/  ISETP.LT.OR P1, PT, R16, R204, P1 ;  /* 0x000000cc1000720c */ /* 0x000fe40000f21670 */
[----:B------:R-:W-:Y:S02]  /*64f0*/  I2FP.F32.S32 R28, R28 ;  /* 0x0000001c001c7245 */ /* 0x000fe40000201400 */
[----:B------:R-:W-:-:S02]  /*6500*/  ISETP.LT.OR P5, PT, R18, R204, P5 ;  /* 0x000000cc1200720c */ /* 0x000fc40002fa1670 */
[----:B------:R-:W-:Y:S01]  /*6510*/  FSEL R223, R20, -INF , !P2 ;  /* 0xff80000014df7808 */ /* 0x000fe20005000000 */
[----:B------:R-:W-:Y:S01]  /*6520*/  FFMA.FTZ R73, R28, -UR23, R73 ;  /* 0x800000171c497c23 */ /* 0x000fe20008010049 */
[-C--:B------:R-:W-:Y:S02]  /*6530*/  ISETP.GE.AND P2, PT, R12, R203.reuse, PT ;  /* 0x000000cb0c00720c */ /* 0x080fe40003f46270 */
[----:B------:R-:W-:Y:S02]  /*6540*/  ISETP.LT.OR P4, PT, R14, R204, P4 ;  /* 0x000000cc0e00720c */ /* 0x000fe40002781670 */
[----:B------:R-:W-:Y:S02]  /*6550*/  FSEL R221, R68, -INF , !P1 ;  /* 0xff80000044dd7808 */ /* 0x000fe40004800000 */
[----:B------:R-:W-:Y:S02]  /*6560*/  ISETP.GE.AND P1, PT, R2, R203, PT ;  /* 0x000000cb0200720c */ /* 0x000fe40003f26270 */
[----:B------:R-:W-:-:S02]  /*6570*/  FSEL R207, R207, -INF , !P5 ;  /* 0xff800000cfcf7808 */ /* 0x000fc40006800000 */
[----:B------:R-:W-:Y:S02]  /*6580*/  ISETP.GE.AND P5, PT, R13, R200, PT ;  /* 0x000000c80d00720c */ /* 0x000fe40003fa6270 */
[----:B------:R-:W-:Y:S02]  /*6590*/  FSEL R219, R69, -INF , !P4 ;  /* 0xff80000045db7808 */ /* 0x000fe40006000000 */
[----:B------:R-:W-:Y:S02]  /*65a0*/  ISETP.LT.OR P2, PT, R12, R204, P2 ;  /* 0x000000cc0c00720c */ /* 0x000fe40001741670 */
[----:B------:R-:W-:Y:S02]  /*65b0*/  ISETP.GE.AND P4, PT, R40, R200, PT ;  /* 0x000000c82800720c */ /* 0x000fe40003f86270 */
[----:B------:R-:W-:Y:S02]  /*65c0*/  ISETP.LT.OR P1, PT, R2, R204, P1 ;  /* 0x000000cc0200720c */ /* 0x000fe40000f21670 */
[----:B------:R-:W-:Y:S01]  /*65d0*/  ISETP.LT.OR P5, PT, R13, R201, P5 ;  /* 0x000000c90d00720c */ /* 0x000fe20002fa1670 */
[----:B------:R-:W-:Y:S01]  /*65e0*/  IMAD.IADD R13, R202, 0x1, -R13 ;  /* 0x00000001ca0d7824 */ /* 0x000fe200078e0a0d */
[----:B------:R-:W-:-:S02]  /*65f0*/  FSEL R151, R72, -INF , !P2 ;  /* 0xff80000048977808 */ /* 0x000fc40005000000 */
[----:B------:R-:W-:Y:S01]  /*6600*/  ISETP.LT.OR P4, PT, R40, R201, P4 ;  /* 0x000000c92800720c */ /* 0x000fe20002781670 */
[----:B------:R-:W-:Y:S01]  /*6610*/  IMAD.IADD R40, R202, 0x1, -R40 ;  /* 0x00000001ca287824 */ /* 0x000fe200078e0a28 */
[-C--:B------:R-:W-:Y:S02]  /*6620*/  ISETP.GE.AND P2, PT, R11, R200.reuse, PT ;  /* 0x000000c80b00720c */ /* 0x080fe40003f46270 */
[----:B------:R-:W-:Y:S02]  /*6630*/  FSEL R149, R73, -INF , !P1 ;  /* 0xff80000049957808 */ /* 0x000fe40004800000 */
[-C--:B------:R-:W-:Y:S02]  /*6640*/  ISETP.GE.AND P1, PT, R10, R200.reuse, PT ;  /* 0x000000c80a00720c */ /* 0x080fe40003f26270 */
[----:B------:R-:W-:Y:S02]  /*6650*/  FSEL R41, R42, -INF , !P0 ;  /* 0xff8000002a297808 */ /* 0x000fe40004000000 */
[----:B------:R-:W-:-:S02]  /*6660*/  ISETP.GE.AND P0, PT, R9, R200, PT ;  /* 0x000000c80900720c */ /* 0x000fc40003f06270 */
[-C--:B------:R-:W-:Y:S01]  /*6670*/  ISETP.LT.OR P2, PT, R11, R201.reuse, P2 ;  /* 0x000000c90b00720c */ /* 0x080fe20001741670 */
[----:B------:R-:W-:Y:S01]  /*6680*/  IMAD.IADD R11, R202, 0x1, -R11 ;  /* 0x00000001ca0b7824 */ /* 0x000fe200078e0a0b */
[----:B------:R-:W-:Y:S01]  /*6690*/  ISETP.LT.OR P1, PT, R10, R201, P1 ;  /* 0x000000c90a00720c */ /* 0x000fe20000f21670 */
[C---:B------:R-:W-:Y:S01]  /*66a0*/  IMAD.IADD R10, R202.reuse, 0x1, -R10 ;  /* 0x00000001ca0a7824 */ /* 0x040fe200078e0a0a */
[----:B------:R-:W-:Y:S02]  /*66b0*/  IABS R13, R13 ;  /* 0x0000000d000d7213 */ /* 0x000fe40000000000 */
[----:B------:R-:W-:Y:S01]  /*66c0*/  ISETP.LT.OR P0, PT, R9, R201, P0 ;  /* 0x000000c90900720c */ /* 0x000fe20000701670 */
[----:B------:R-:W-:Y:S01]  /*66d0*/  IMAD.IADD R9, R202, 0x1, -R9 ;  /* 0x00000001ca097824 */ /* 0x000fe200078e0a09 */
[----:B------:R-:W-:Y:S02]  /*66e0*/  IABS R40, R40 ;  /* 0x0000002800287213 */ /* 0x000fe40000000000 */
[----:B------:R-:W-:-:S02]  /*66f0*/  I2FP.F32.S32 R20, R13 ;  /* 0x0000000d00147245 */ /* 0x000fc40000201400 */
[----:B------:R-:W-:Y:S02]  /*6700*/  IABS R11, R11 ;  /* 0x0000000b000b7213 */ /* 0x000fe40000000000 */
[----:B------:R-:W-:Y:S01]  /*6710*/  I2FP.F32.S32 R13, R40 ;  /* 0x00000028000d7245 */ /* 0x000fe20000201400 */
[----:B------:R-:W-:Y:S01]  /*6720*/  FFMA.FTZ R20, R20, -UR23, R43 ;  /* 0x8000001714147c23 */ /* 0x000fe2000801002b */
[----:B------:R-:W-:Y:S02]  /*6730*/  IABS R10, R10 ;  /* 0x0000000a000a7213 */ /* 0x000fe40000000000 */
[----:B------:R-:W-:Y:S01]  /*6740*/  IABS R9, R9 ;  /* 0x0000000900097213 */ /* 0x000fe20000000000 */
[----:B------:R-:W-:Y:S01]  /*6750*/  FFMA.FTZ R13, R13, -UR23, R38 ;  /* 0x800000170d0d7c23 */ /* 0x000fe20008010026 */
[----:B------:R-:W-:Y:S02]  /*6760*/  I2FP.F32.S32 R24, R11 ;  /* 0x0000000b00187245 */ /* 0x000fe40000201400 */
[----:B------:R-:W-:-:S02]  /*6770*/  I2FP.F32.S32 R11, R10 ;  /* 0x0000000a000b7245 */ /* 0x000fc40000201400 */
[----:B------:R-:W-:Y:S01]  /*6780*/  I2FP.F32.S32 R10, R9 ;  /* 0x00000009000a7245 */ /* 0x000fe20000201400 */
[----:B------:R-:W-:Y:S01]  /*6790*/  FFMA.FTZ R24, R24, -UR23, R39 ;  /* 0x8000001718187c23 */ /* 0x000fe20008010027 */
[----:B------:R-:W-:Y:S01]  /*67a0*/  FSEL R33, R13, -INF , !P4 ;  /* 0xff8000000d217808 */ /* 0x000fe20006000000 */
[----:B------:R-:W-:Y:S01]  /*67b0*/  IMAD.IADD R9, R202, 0x1, -R15 ;  /* 0x00000001ca097824 */ /* 0x000fe200078e0a0f */
[----:B------:R-:W-:Y:S01]  /*67c0*/  FSEL R37, R20, -INF , !P5 ;  /* 0xff80000014257808 */ /* 0x000fe20006800000 */
[----:B------:R-:W-:Y:S01]  /*67d0*/  FFMA.FTZ R13, R10, -UR23, R35 ;  /* 0x800000170a0d7c23 */ /* 0x000fe20008010023 */
[----:B------:R-:W-:Y:S01]  /*67e0*/  FSEL R29, R24, -INF , !P2 ;  /* 0xff800000181d7808 */ /* 0x000fe20005000000 */
[----:B------:R-:W-:Y:S01]  /*67f0*/  FFMA.FTZ R11, R11, -UR23, R34 ;  /* 0x800000170b0b7c23 */ /* 0x000fe20008010022 */
[----:B------:R-:W-:Y:S02]  /*6800*/  ISETP.GE.AND P2, PT, R8, R200, PT ;  /* 0x000000c80800720c */ /* 0x000fe40003f46270 */
[----:B------:R-:W-:-:S02]  /*6810*/  FSEL R13, R13, -INF , !P0 ;  /* 0xff8000000d0d7808 */ /* 0x000fc40004000000 */
[-C--:B------:R-:W-:Y:S02]  /*6820*/  ISETP.GE.AND P0, PT, R4, R200.reuse, PT ;  /* 0x000000c80400720c */ /* 0x080fe40003f06270 */
[----:B------:R-:W-:Y:S02]  /*6830*/  ISETP.GE.AND P5, PT, R32, R200, PT ;  /* 0x000000c82000720c */ /* 0x000fe40003fa6270 */
[-C--:B------:R-:W-:Y:S01]  /*6840*/  ISETP.LT.OR P0, PT, R4, R201.reuse, P0 ;  /* 0x000000c90400720c */ /* 0x080fe20000701670 */
[----:B------:R-:W-:Y:S01]  /*6850*/  IMAD.IADD R4, R202, 0x1, -R4 ;  /* 0x00000001ca047824 */ /* 0x000fe200078e0a04 */
[-C--:B------:R-:W-:Y:S01]  /*6860*/  ISETP.LT.OR P2, PT, R8, R201.reuse, P2 ;  /* 0x000000c90800720c */ /* 0x080fe20001741670 */
[----:B------:R-:W-:Y:S01]  /*6870*/  IMAD.IADD R8, R202, 0x1, -R8 ;  /* 0x00000001ca087824 */ /* 0x000fe200078e0a08 */
[----:B------:R-:W-:Y:S01]  /*6880*/  ISETP.LT.OR P5, PT, R32, R201, P5 ;  /* 0x000000c92000720c */ /* 0x000fe20002fa1670 */
[----:B------:R-:W-:Y:S01]  /*6890*/  IMAD.IADD R32, R202, 0x1, -R32 ;  /* 0x00000001ca207824 */ /* 0x000fe200078e0a20 */
[----:B------:R-:W-:-:S02]  /*68a0*/  IABS R4, R4 ;  /* 0x0000000400047213 */ /* 0x000fc40000000000 */
[----:B------:R-:W-:Y:S02]  /*68b0*/  IABS R9, R9 ;  /* 0x0000000900097213 */ /* 0x000fe40000000000 */
[----:B------:R-:W-:Y:S02]  /*68c0*/  I2FP.F32.S32 R35, R4 ;  /* 0x0000000400237245 */ /* 0x000fe40000201400 */
[----:B------:R-:W-:Y:S02]  /*68d0*/  FMNMX.FTZ R4, R3, R49, !PT ;  /* 0x0000003103047209 */ /* 0x000fe40007810000 */
[----:B------:R-:W-:Y:S01]  /*68e0*/  ISETP.GE.AND P4, PT, R15, R200, PT ;  /* 0x000000c80f00720c */ /* 0x000fe20003f86270 */
[----:B------:R-:W-:Y:S01]  /*68f0*/  FFMA.FTZ R22, R35, -UR23, R22 ;  /* 0x8000001723167c23 */ /* 0x000fe20008010016 */
[----:B------:R-:W-:Y:S02]  /*6900*/  FMNMX.FTZ R4, R47, R4, !PT ;  /* 0x000000042f047209 */ /* 0x000fe40007810000 */
[----:B------:R-:W-:-:S02]  /*6910*/  IABS R8, R8 ;  /* 0x0000000800087213 */ /* 0x000fc40000000000 */
[----:B------:R-:W-:Y:S02]  /*6920*/  FMNMX.FTZ R4, R45, R4, !PT ;  /* 0x000000042d047209 */ /* 0x000fe40007810000 */
[----:B------:R-:W-:Y:S02]  /*6930*/  IABS R32, R32 ;  /* 0x0000002000207213 */ /* 0x000fe40000000000 */
[----:B------:R-:W-:Y:S02]  /*6940*/  FMNMX.FTZ R4, R25, R4, !PT ;  /* 0x0000000419047209 */ /* 0x000fe40007810000 */
[----:B------:R-:W-:Y:S02]  /*6950*/  I2FP.F32.S32 R10, R9 ;  /* 0x00000009000a7245 */ /* 0x000fe40000201400 */
[----:B------:R-:W-:Y:S02]  /*6960*/  ISETP.LT.OR P4, PT, R15, R201, P4 ;  /* 0x000000c90f00720c */ /* 0x000fe40002781670 */
[----:B------:R-:W-:Y:S01]  /*6970*/  I2FP.F32.S32 R9, R8 ;  /* 0x0000000800097245 */ /* 0x000fe20000201400 */
[----:B------:R-:W-:Y:S01]  /*6980*/  FFMA.FTZ R10, R10, -UR23, R31 ;  /* 0x800000170a0a7c23 */ /* 0x000fe2000801001f */
[----:B------:R-:W-:Y:S01]  /*6990*/  FSEL R15, R11, -INF , !P1 ;  /* 0xff8000000b0f7808 */ /* 0x000fe20004800000 */
[----:B------:R-:W-:Y:S01]  /*69a0*/  IMAD.IADD R31, R202, 0x1, -R12 ;  /* 0x00000001ca1f7824 */ /* 0x000fe200078e0a0c */
[----:B------:R-:W-:Y:S01]  /*69b0*/  FMNMX.FTZ R4, R21, R4, !PT ;  /* 0x0000000415047209 */ /* 0x000fe20007810000 */
[----:B------:R-:W-:Y:S01]  /*69c0*/  FFMA.FTZ R26, R9, -UR23, R26 ;  /* 0x80000017091a7c23 */ /* 0x000fe2000801001a */
[----:B------:R-:W-:-:S02]  /*69d0*/  FMNMX.FTZ R8, R41, R37, !PT ;  /* 0x0000002529087209 */ /* 0x000fc40007810000 */
[----:B------:R-:W-:Y:S02]  /*69e0*/  I2FP.F32.S32 R11, R32 ;  /* 0x00000020000b7245 */ /* 0x000fe40000201400 */
[C---:B------:R-:W-:Y:S02]  /*69f0*/  ISETP.GE.AND P1, PT, R6.reuse, R200, PT ;  /* 0x000000c80600720c */ /* 0x040fe40003f26270 */
[----:B------:R-:W-:Y:S01]  /*6a00*/  FMNMX.FTZ R4, R19, R4, !PT ;  /* 0x0000000413047209 */ /* 0x000fe20007810000 */
[----:B------:R-:W-:Y:S01]  /*6a10*/  FFMA.FTZ R11, R11, -UR23, R30 ;  /* 0x800000170b0b7c23 */ /* 0x000fe2000801001e */
[----:B------:R-:W-:Y:S02]  /*6a20*/  FMNMX.FTZ R8, R33, R8, !PT ;  /* 0x0000000821087209 */ /* 0x000fe40007810000 */
[----:B------:R-:W-:Y:S01]  /*6a30*/  ISETP.LT.OR P1, PT, R6, R201, P1 ;  /* 0x000000c90600720c */ /* 0x000fe20000f21670 */
[----:B------:R-:W-:Y:S01]  /*6a40*/  IMAD.IADD R6, R202, 0x1, -R6 ;  /* 0x00000001ca067824 */ /* 0x000fe200078e0a06 */
[----:B------:R-:W-:-:S02]  /*6a50*/  FMNMX.FTZ R4, R17, R4, !PT ;  /* 0x0000000411047209 */ /* 0x000fc40007810000 */
[----:B------:R-:W-:Y:S02]  /*6a60*/  FMNMX.FTZ R8, R29, R8, !PT ;  /* 0x000000081d087209 */ /* 0x000fe40007810000 */
[----:B------:R-:W-:Y:S02]  /*6a70*/  FSEL R11, R11, -INF , !P5 ;  /* 0xff8000000b0b7808 */ /* 0x000fe40006800000 */
[----:B------:R-:W-:Y:S02]  /*6a80*/  ISETP.GE.AND P5, PT, R18, R200, PT ;  /* 0x000000c81200720c */ /* 0x000fe40003fa6270 */
[----:B------:R-:W-:Y:S02]  /*6a90*/  FMNMX.FTZ R4, R225, R4, !PT ;  /* 0x00000004e1047209 */ /* 0x000fe40007810000 */
[----:B------:R-:W-:Y:S02]  /*6aa0*/  FMNMX.FTZ R8, R15, R8, !PT ;  /* 0x000000080f087209 */ /* 0x000fe40007810000 */
[----:B------:R-:W-:-:S02]  /*6ab0*/  IABS R6, R6 ;  /* 0x0000000600067213 */ /* 0x000fc40000000000 */
[----:B------:R-:W-:Y:S02]  /*6ac0*/  FSEL R9, R10, -INF , !P4 ;  /* 0xff8000000a097808 */ /* 0x000fe40006000000 */
[----:B------:R-:W-:Y:S02]  /*6ad0*/  ISETP.GE.AND P4, PT, R16, R200, PT ;  /* 0x000000c81000720c */ /* 0x000fe40003f86270 */
[----:B------:R-:W-:Y:S01]  /*6ae0*/  ISETP.LT.OR P5, PT, R18, R201, P5 ;  /* 0x000000c91200720c */ /* 0x000fe20002fa1670 */
[----:B------:R-:W-:Y:S01]  /*6af0*/  IMAD.IADD R18, R202, 0x1, -R18 ;  /* 0x00000001ca127824 */ /* 0x000fe200078e0a12 */
[----:B------:R-:W-:Y:S02]  /*6b00*/  FMNMX.FTZ R4, R171, R4, !PT ;  /* 0x00000004ab047209 */ /* 0x000fe40007810000 */
[----:B------:R-:W-:Y:S02]  /*6b10*/  FMNMX.FTZ R8, R13, R8, !PT ;  /* 0x000000080d087209 */ /* 0x000fe40007810000 */
[----:B------:R-:W-:-:S02]  /*6b20*/  I2FP.F32.S32 R6, R6 ;  /* 0x0000000600067245 */ /* 0x000fc40000201400 */
[----:B------:R-:W-:Y:S02]  /*6b30*/  FSEL R213, R26, -INF , !P2 ;  /* 0xff8000001ad57808 */ /* 0x000fe40005000000 */
[----:B------:R-:W-:Y:S01]  /*6b40*/  ISETP.LT.OR P4, PT, R16, R201, P4 ;  /* 0x000000c91000720c */ /* 0x000fe20002781670 */
[----:B------:R-:W-:Y:S01]  /*6b50*/  IMAD.IADD R16, R202, 0x1, -R16 ;  /* 0x00000001ca107824 */ /* 0x000fe200078e0a10 */
[----:B------:R-:W-:Y:S01]  /*6b60*/  ISETP.GE.AND P2, PT, R14, R200, PT ;  /* 0x000000c80e00720c */ /* 0x000fe20003f46270 */
[----:B------:R-:W-:Y:S01]  /*6b70*/  FFMA.FTZ R6, R6, -UR23, R27 ;  /* 0x8000001706067c23 */ /* 0x000fe2000801001b */
[----:B------:R-:W-:Y:S02]  /*6b80*/  FMNMX.FTZ R4, R223, R4, !PT ;  /* 0x00000004df047209 */ /* 0x000fe40007810000 */
[----:B------:R-:W-:Y:S02]  /*6b90*/  FMNMX.FTZ R8, R11, R8, !PT ;  /* 0x000000080b087209 */ /* 0x000fe40007810000 */
[----:B------:R-:W-:-:S02]  /*6ba0*/  IABS R18, R18 ;  /* 0x0000001200127213 */ /* 0x000fc40000000000 */
[----:B------:R-:W-:Y:S01]  /*6bb0*/  ISETP.LT.OR P2, PT, R14, R201, P2 ;  /* 0x000000c90e00720c */ /* 0x000fe20001741670 */
[----:B------:R-:W-:Y:S01]  /*6bc0*/  IMAD.IADD R14, R202, 0x1, -R14 ;  /* 0x00000001ca0e7824 */ /* 0x000fe200078e0a0e */
[----:B------:R-:W-:Y:S02]  /*6bd0*/  FMNMX.FTZ R4, R207, R4, !PT ;  /* 0x00000004cf047209 */ /* 0x000fe40007810000 */
[----:B------:R-:W-:Y:S02]  /*6be0*/  FMNMX.FTZ R8, R9, R8, !PT ;  /* 0x0000000809087209 */ /* 0x000fe40007810000 */
[----:B------:R-:W-:Y:S02]  /*6bf0*/  IABS R16, R16 ;  /* 0x0000001000107213 */ /* 0x000fe40000000000 */
[----:B------:R-:W-:Y:S02]  /*6c00*/  I2FP.F32.S32 R18, R18 ;  /* 0x0000001200127245 */ /* 0x000fe40000201400 */
[----:B------:R-:W-:Y:S01]  /*6c10*/  FSEL R209, R6, -INF , !P1 ;  /* 0xff80000006d17808 */ /* 0x000fe20004800000 */
[----:B------:R-:W-:Y:S01]  /*6c20*/  IMAD.IADD R6, R202, 0x1, -R2 ;  /* 0x00000001ca067824 */ /* 0x000fe200078e0a02 */
[----:B------:R-:W-:Y:S01]  /*6c30*/  FMNMX.FTZ R4, R221, R4, !PT ;  /* 0x00000004dd047209 */ /* 0x000fe20007810000 */
[----:B------:R-:W-:Y:S01]  /*6c40*/  FFMA.FTZ R18, R18, -UR23, R23 ;  /* 0x8000001712127c23 */ /* 0x000fe20008010017 */
[----:B------:R-:W-:-:S02]  /*6c50*/  FMNMX.FTZ R8, R213, R8, !PT ;  /* 0x00000008d5087209 */ /* 0x000fc40007810000 */
[----:B------:R-:W-:Y:S02]  /*6c60*/  IABS R14, R14 ;  /* 0x0000000e000e7213 */ /* 0x000fe40000000000 */
[----:B------:R-:W-:Y:S02]  /*6c70*/  I2FP.F32.S32 R27, R16 ;  /* 0x00000010001b7245 */ /* 0x000fe40000201400 */
[----:B------:R-:W-:Y:S02]  /*6c80*/  FSEL R147, R22, -INF , !P0 ;  /* 0xff80000016937808 */ /* 0x000fe40004000000 */
[----:B------:R-:W-:Y:S01]  /*6c90*/  FMNMX.FTZ R4, R219, R4, !PT ;  /* 0x00000004db047209 */ /* 0x000fe20007810000 */
[----:B------:R-:W-:Y:S01]  /*6ca0*/  FFMA.FTZ R27, R27, -UR23, R70 ;  /* 0x800000171b1b7c23 */ /* 0x000fe20008010046 */
[----:B------:R-:W-:Y:S02]  /*6cb0*/  FMNMX.FTZ R8, R209, R8, !PT ;  /* 0x00000008d1087209 */ /* 0x000fe40007810000 */
[----:B------:R-:W-:-:S02]  /*6cc0*/  I2FP.F32.S32 R14, R14 ;  /* 0x0000000e000e7245 */ /* 0x000fc40000201400 */
[----:B------:R-:W-:Y:S02]  /*6cd0*/  IABS R31, R31 ;  /* 0x0000001f001f7213 */ /* 0x000fe40000000000 */
[----:B------:R-:W-:Y:S01]  /*6ce0*/  FMNMX.FTZ R4, R151, R4, !PT ;  /* 0x0000000497047209 */ /* 0x000fe20007810000 */
[----:B------:R-:W-:Y:S01]  /*6cf0*/  FFMA.FTZ R71, R14, -UR23, R71 ;  /* 0x800000170e477c23 */ /* 0x000fe20008010047 */
[----:B------:R-:W-:Y:S02]  /*6d00*/  FSEL R145, R18, -INF , !P5 ;  /* 0xff80000012917808 */ /* 0x000fe40006800000 */
[----:B------:R-:W-:Y:S02]  /*6d10*/  FMNMX.FTZ R8, R147, R8, !PT ;  /* 0x0000000893087209 */ /* 0x000fe40007810000 */
[----:B------:R-:W-:Y:S02]  /*6d20*/  IABS R6, R6 ;  /* 0x0000000600067213 */ /* 0x000fe40000000000 */
[----:B------:R-:W-:-:S02]  /*6d30*/  I2FP.F32.S32 R31, R31 ;  /* 0x0000001f001f7245 */ /* 0x000fc40000201400 */
[C---:B------:R-:W-:Y:S02]  /*6d40*/  ISETP.GE.AND P1, PT, R12.reuse, R200, PT ;  /* 0x000000c80c00720c */ /* 0x040fe40003f26270 */
[----:B------:R-:W-:Y:S01]  /*6d50*/  FMNMX.FTZ R4, R149, R4, !PT ;  /* 0x0000000495047209 */ /* 0x000fe20007810000 */
[----:B------:R-:W-:Y:S01]  /*6d60*/  FFMA.FTZ R31, R31, -UR23, R74 ;  /* 0x800000171f1f7c23 */ /* 0x000fe2000801004a */
[----:B------:R-:W-:Y:S02]  /*6d70*/  FSEL R143, R27, -INF , !P4 ;  /* 0xff8000001b8f7808 */ /* 0x000fe40006000000 */
[----:B------:R-:W-:Y:S01]  /*6d80*/  FMNMX.FTZ R8, R145, R8, !PT ;  /* 0x0000000891087209 */ /* 0x000fe20007810000 */
[----:B------:R-:W1:Y:S01]  /*6d90*/  SHFL.BFLY PT, R23, R4, 0x2, 0x1f ;  /* 0x0c401f0004177f89 */ /* 0x000e6200000e0000 */
[----:B------:R-:W-:Y:S02]  /*6da0*/  I2FP.F32.S32 R6, R6 ;  /* 0x0000000600067245 */ /* 0x000fe40000201400 */
[----:B------:R-:W-:-:S02]  /*6db0*/  ISETP.LT.OR P1, PT, R12, R201, P1 ;  /* 0x000000c90c00720c */ /* 0x000fc40000f21670 */
[----:B------:R-:W-:Y:S01]  /*6dc0*/  ISETP.GE.AND P0, PT, R2, R200, PT ;  /* 0x000000c80200720c */ /* 0x000fe20003f06270 */
[----:B------:R-:W-:Y:S01]  /*6dd0*/  FFMA.FTZ R6, R6, -UR23, R75 ;  /* 0x8000001706067c23 */ /* 0x000fe2000801004b */
[----:B------:R-:W-:Y:S01]  /*6de0*/  FSEL R141, R71, -INF , !P2 ;  /* 0xff800000478d7808 */ /* 0x000fe20005000000 */
[----:B------:R-:W-:Y:S01]  /*6df0*/  LDSM.16.MT88.4 R72, [R188+0x10000] ;  /* 0x01000000bc48783b */ /* 0x000fe20000004200 */
[----:B------:R-:W-:Y:S02]  /*6e00*/  FMNMX.FTZ R8, R143, R8, !PT ;  /* 0x000000088f087209 */ /* 0x000fe40007810000 */
[----:B------:R-:W-:Y:S02]  /*6e10*/  ISETP.LT.OR P0, PT, R2, R201, P0 ;  /* 0x000000c90200720c */ /* 0x000fe40000701670 */
[----:B------:R-:W-:Y:S02]  /*6e20*/  FSEL R217, R31, -INF , !P1 ;  /* 0xff8000001fd97808 */ /* 0x000fe40004800000 */
[----:B------:R-:W-:-:S02]  /*6e30*/  FMNMX.FTZ R8, R141, R8, !PT ;  /* 0x000000088d087209 */ /* 0x000fc40007810000 */
[----:B------:R-:W-:Y:S02]  /*6e40*/  FSEL R211, R6, -INF , !P0 ;  /* 0xff80000006d37808 */ /* 0x000fe40004000000 */
[----:B------:R-:W-:-:S04]  /*6e50*/  FMNMX.FTZ R8, R217, R8, !PT ;  /* 0x00000008d9087209 */ /* 0x000fc80007810000 */
[----:B------:R-:W-:Y:S02]  /*6e60*/  FMNMX.FTZ R31, R211, R8, !PT ;  /* 0x00000008d31f7209 */ /* 0x000fe40007810000 */
[----:B-1----:R-:W-:Y:S02]  /*6e70*/  FMNMX.FTZ R27, R4, R23, !PT ;  /* 0x00000017041b7209 */ /* 0x002fe40007810000 */
[----:B------:R-:W-:Y:S04]  /*6e80*/  LDSM.16.MT88.4 R4, [R186+0xe800] ;  /* 0x00e80000ba04783b */ /* 0x000fe80000004200 */
[----:B------:R-:W1:Y:S04]  /*6e90*/  SHFL.BFLY PT, R2, R31, 0x2, 0x1f ;  /* 0x0c401f001f027f89 */ /* 0x000e6800000e0000 */
[----:B------:R-:W2:Y:S01]  /*6ea0*/  SHFL.BFLY PT, R132, R27, 0x1, 0x1f ;  /* 0x0c201f001b847f89 */ /* 0x000ea200000e0000 */
[----:B-1----:R-:W-:-:S02]  /*6eb0*/  FMNMX.FTZ R23, R31, R2, !PT ;  /* 0x000000021f177209 */ /* 0x002fc40007810000 */
        /* <DEDUP_REMOVED lines=15> */
[----:B-1----:R-:W-:Y:S01]  /*6fb0*/  FMNMX.FTZ R3, R23, R2, !PT ;  /* 0x0000000217037209 */ /* 0x002fe20007810000 */
[----:B------:R-:W-:Y:S01]  /*6fc0*/  LDSM.16.MT88.4 R48, [R186+0xe000] ;  /* 0x00e00000ba30783b */ /* 0x000fe20000004200 */
[--C-:B------:R-:W-:Y:S01]  /*6fd0*/  FFMA.FTZ R166, R225, UR18, -R140.reuse ;  /* 0x00000012e1a67c23 */ /* 0x100fe2000801088c */
[--C-:B------:R-:W-:Y:S01]  /*6fe0*/  FFMA.FTZ R171, R171, UR18, -R140.reuse ;  /* 0x00000012abab7c23 */ /* 0x100fe2000801088c */
[C---:B------:R-:W-:Y:S01]  /*6ff0*/  FSETP.NEU.FTZ.AND P0, PT, R3.reuse, -INF , PT ;  /* 0xff8000000300780b */ /* 0x040fe20003f1d000 */
[----:B------:R-:W-:Y:S01]  /*7000*/  FMUL.FTZ R210, R3, UR18 ;  /* 0x0000001203d27c20 */ /* 0x000fe20008410000 */
[----:B------:R-:W1:Y:S01]  /*7010*/  MUFU.EX2 R162, R162 ;  /* 0x000000a200a27308 */ /* 0x000e620000000800 */
[--C-:B------:R-:W-:Y:S01]  /*7020*/  FFMA.FTZ R168, R223, UR18, -R140.reuse ;  /* 0x00000012dfa87c23 */ /* 0x100fe2000801088c */
[--C-:B------:R-:W-:Y:S01]  /*7030*/  FFMA.FTZ R207, R207, UR18, -R140.reuse ;  /* 0x00000012cfcf7c23 */ /* 0x100fe2000801088c */
[----:B------:R-:W-:Y:S01]  /*7040*/  LDSM.16.MT88.4 R24, [R184+0xc800] ;  /* 0x00c80000b818783b */ /* 0x000fe20000004200 */
[----:B------:R-:W-:Y:S01]  /*7050*/  FSEL R210, R210, RZ, P0 ;  /* 0x000000ffd2d27208 */ /* 0x000fe20000000000 */
[--C-:B------:R-:W-:Y:S01]  /*7060*/  FFMA.FTZ R214, R221, UR18, -R140.reuse ;  /* 0x00000012ddd67c23 */ /* 0x100fe2000801088c */
[----:B------:R-:W-:Y:S01]  /*7070*/  FFMA.FTZ R219, R219, UR18, -R140 ;  /* 0x00000012dbdb7c23 */ /* 0x000fe2000801088c */
[----:B------:R-:W-:Y:S01]  /*7080*/  LDSM.16.MT88.4 R20, [R185+0xe800] ;  /* 0x00e80000b914783b */ /* 0x000fe20000004200 */
        /* <DEDUP_REMOVED lines=10> */
[--C-:B------:R-:W-:Y:S01]  /*7130*/  FFMA.FTZ R2, R9, UR18, -R210.reuse ;  /* 0x0000001209027c23 */ /* 0x100fe200080108d2 */
[----:B------:R-:W4:Y:S01]  /*7140*/  LDSM.16.MT88.4 R12, [R186+0xc800] ;  /* 0x00c80000ba0c783b */ /* 0x000f220000004200 */
[----:B-1----:R-:W-:Y:S01]  /*7150*/  F2FP.F16.F32.PACK_AB R96, R162, R167 ;  /* 0x000000a7a260723e */ /* 0x002fe200000000ff */
[--C-:B------:R-:W-:Y:S01]  /*7160*/  FFMA.FTZ R170, R213, UR18, -R210.reuse ;  /* 0x00000012d5aa7c23 */ /* 0x100fe200080108d2 */
[--C-:B------:R-:W-:Y:S01]  /*7170*/  FFMA.FTZ R209, R209, UR18, -R210.reuse ;  /* 0x00000012d1d17c23 */ /* 0x100fe200080108d2 */
[----:B------:R-:W1:Y:S01]  /*7180*/  LDSM.16.MT88.4 R8, [R188+0xe800] ;  /* 0x00e80000bc08783b */ /* 0x000e620000004200 */
[----:B------:R-:W-:Y:S01]  /*7190*/  MUFU.EX2 R164, R164 ;  /* 0x000000a400a47308 */ /* 0x000fe20000000800 */
[--C-:B------:R-:W-:Y:S01]  /*71a0*/  FFMA.FTZ R208, R147, UR18, -R210.reuse ;  /* 0x0000001293d07c23 */ /* 0x100fe200080108d2 */
[----:B------:R-:W-:Y:S01]  /*71b0*/  FFMA.FTZ R213, R145, UR18, -R210 ;  /* 0x0000001291d57c23 */ /* 0x000fe200080108d2 */
[----:B------:R-:W-:Y:S01]  /*71c0*/  LDSM.16.MT88.4 R28, [R185+0xc800] ;  /* 0x00c80000b91c783b */ /* 0x000fe20000004200 */
[--C-:B------:R-:W-:Y:S01]  /*71d0*/  FFMA.FTZ R216, R151, UR18, -R140.reuse ;  /* 0x0000001297d87c23 */ /* 0x100fe2000801088c */
[----:B------:R-:W-:Y:S01]  /*71e0*/  FFMA.FTZ R221, R149, UR18, -R140 ;  /* 0x0000001295dd7c23 */ /* 0x000fe2000801088c */
[--C-:B------:R-:W-:Y:S01]  /*71f0*/  FFMA.FTZ R218, R143, UR18, -R210.reuse ;  /* 0x000000128fda7c23 */ /* 0x100fe200080108d2 */
[--C-:B------:R-:W-:Y:S01]  /*7200*/  FFMA.FTZ R223, R141, UR18, -R210.reuse ;  /* 0x000000128ddf7c23 */ /* 0x100fe200080108d2 */
[----:B------:R-:W5:Y:S01]  /*7210*/  MUFU.EX2 R169, R169 ;  /* 0x000000a900a97308 */ /* 0x000f620000000800 */
[----:B---3--:R-:W-:Y:S01]  /*7220*/  F2FP.F16.F32.PACK_AB R98, R158, R165 ;  /* 0x000000a59e62723e */ /* 0x008fe200000000ff */
[--C-:B------:R-:W-:Y:S01]  /*7230*/  FFMA.FTZ R217, R217, UR18, -R210.reuse ;  /* 0x00000012d9d97c23 */ /* 0x100fe200080108d2 */
[----:B------:R-:W-:Y:S01]  /*7240*/  FFMA.FTZ R220, R211, UR18, -R210 ;  /* 0x00000012d3dc7c23 */ /* 0x000fe200080108d2 */
[----:B------:R-:W-:Y:S01]  /*7250*/  LDSM.16.MT88.4 R148, [R184+0x11000] ;  /* 0x01100000b894783b */ /* 0x000fe20000004200 */
[----:B------:R-:W-:Y:S01]  /*7260*/  FADD.FTZ R162, R167, R162 ;  /* 0x000000a2a7a27221 */ /* 0x000fe20000010000 */
[----:B------:R-:W-:-:S02]  /*7270*/  LEA R210, P0, R133, UR14, 0x1 ;  /* 0x0000000e85d27c11 */ /* 0x000fc4000f8008ff */
        /* <DEDUP_REMOVED lines=18> */
[----:B--2---:R-:W-:Y:S03]  /*73a0*/  HMMA.16816.F32 R36, R96, R40, RZ ;  /* 0x000000286024723c */ /* 0x004fe600000018ff */
        /* <DEDUP_REMOVED lines=28> */
[----:B------:R-:W5:Y:S01]  /*7570*/  MUFU.EX2 R207, R207 ;  /* 0x000000cf00cf7308 */ /* 0x000f620000000800 */
[C---:B--2---:R-:W-:Y:S01]  /*7580*/  F2FP.F16.F32.PACK_AB R144, R171.reuse, R166 ;  /* 0x000000a6ab90723e */ /* 0x044fe200000000ff */
[----:B------:R-:W-:Y:S01]  /*7590*/  FADD.FTZ R166, R166, R157 ;  /* 0x0000009da6a67221 */ /* 0x000fe20000010000 */
[----:B----4-:R-:W-:Y:S03]  /*75a0*/  HMMA.16816.F32 R120, R32, R12, R120 ;  /* 0x0000000c2078723c */ /* 0x010fe60000001878 */
[----:B------:R-:W-:-:S02]  /*75b0*/  FADD.FTZ R171, R171, R166 ;  /* 0x000000a6abab7221 */ /* 0x000fc40000010000 */
[----:B------:R-:W-:Y:S01]  /*75c0*/  MUFU.EX2 R170, R170 ;  /* 0x000000aa00aa7308 */ /* 0x000fe20000000800 */
[C---:B------:R-:W-:Y:S01]  /*75d0*/  HMMA.16816.F32 R116, R32.reuse, R14, R116 ;  /* 0x0000000e2074723c */ /* 0x040fe20000001874 */
[----:B------:R-:W2:Y:S05]  /*75e0*/  LDSM.16.MT88.4 R12, [R188+0x10800] ;  /* 0x01080000bc0c783b */ /* 0x000eaa0000004200 */
        /* <DEDUP_REMOVED lines=18> */
[----:B-----5:R-:W-:Y:S01]  /*7710*/  F2FP.F16.F32.PACK_AB R147, R213, R208 ;  /* 0x000000d0d593723e */ /* 0x020fe200000000ff */
[----:B------:R-:W-:Y:S01]  /*7720*/  FADD.FTZ R208, R208, R209 ;  /* 0x000000d1d0d07221 */ /* 0x000fe20000010000 */
[C---:B------:R-:W-:Y:S01]  /*7730*/  HMMA.16816.F32 R48, R32.reuse, R6, R48 ;  /* 0x000000062030723c */ /* 0x040fe20000001830 */
[----:B------:R-:W-:Y:S01]  /*7740*/  LDSM.16.MT88.4 R4, [R185+0x10800] ;  /* 0x01080000b904783b */ /* 0x000fe20000004200 */
[----:B------:R-:W-:Y:S01]  /*7750*/  LEA.HI.X R209, R133, UR15, R134, 0x1, P0 ;  /* 0x0000000f85d17c11 */ /* 0x000fe200080f0c86 */
[----:B------:R-:W-:Y:S02]  /*7760*/  FADD.FTZ R213, R213, R208 ;  /* 0x000000d0d5d57221 */ /* 0x000fe40000010000 */
[----:B------:R-:W-:Y:S01]  /*7770*/  MUFU.EX2 R216, R216 ;  /* 0x000000d800d87308 */ /* 0x000fe20000000800 */
[C---:B---3--:R-:W-:Y:S06]  /*7780*/  HMMA.16816.F32 R60, R32.reuse, R16, R60 ;  /* 0x00000010203c723c */ /* 0x048fec000000183c */
[C---:B------:R-:W-:Y:S01]  /*7790*/  HMMA.16816.F32 R64, R32.reuse, R18, R64 ;  /* 0x000000122040723c */ /* 0x040fe20000001840 */
[----:B------:R-:W3:Y:S01]  /*77a0*/  LDSM.16.MT88.4 R16, [R188+0xd000] ;  /* 0x00d00000bc10783b */ /* 0x000ee20000004200 */
[----:B------:R-:W-:Y:S04]  /*77b0*/  MUFU.EX2 R221, R221 ;  /* 0x000000dd00dd7308 */ /* 0x000fe80000000800 */
[C---:B--2---:R-:W-:Y:S04]  /*77c0*/  HMMA.16816.F32 R68, R32.reuse, R12, R68 ;  /* 0x0000000c2044723c */ /* 0x044fe80000001844 */
[----:B------:R-:W-:Y:S02]  /*77d0*/  MUFU.EX2 R218, R218 ;  /* 0x000000da00da7308 */ /* 0x000fe40000000800 */
[C---:B------:R-:W-:Y:S01]  /*77e0*/  HMMA.16816.F32 R72, R32.reuse, R14, R72 ;  /* 0x0000000e2048723c */ /* 0x040fe20000001848 */
[----:B------:R-:W2:Y:S05]  /*77f0*/  LDSM.16.MT88.4 R12, [R186+0xd000] ;  /* 0x00d00000ba0c783b */ /* 0x000eaa0000004200 */
        /* <DEDUP_REMOVED lines=8> */
[C---:B---3--:R-:W-:Y:S06]  /*7880*/  HMMA.16816.F32 R128, R144.reuse, R16, R128 ;  /* 0x000000109080723c */ /* 0x048fec0000001880 */
[----:B------:R-:W-:Y:S01]  /*7890*/  HMMA.16816.F32 R124, R144, R18, R124 ;  /* 0x00000012907c723c */ /* 0x000fe2000000187c */
[----:B------:R-:W-:Y:S05]  /*78a0*/  LDSM.16.MT88.4 R16, [R184+0xf000] ;  /* 0x00f00000b810783b */ /* 0x000fea0000004200 */
[C---:B------:R-:W-:Y:S06]  /*78b0*/  HMMA.16816.F32 R84, R32.reuse, R4, R84 ;  /* 0x000000042054723c */ /* 0x040fec0000001854 */
[----:B------:R-:W-:Y:S01]  /*78c0*/  HMMA.16816.F32 R88, R32, R6, R88 ;  /* 0x000000062058723c */ /* 0x000fe20000001858 */
[----:B------:R-:W3:Y:S05]  /*78d0*/  LDSM.16.MT88.4 R4, [R186+0xf000] ;  /* 0x00f00000ba04783b */ /* 0x000eea0000004200 */
[C---:B--2---:R-:W-:Y:S06]  /*78e0*/  HMMA.16816.F32 R120, R144.reuse, R12, R120 ;  /* 0x0000000c9078723c */ /* 0x044fec0000001878 */
[C---:B------:R-:W-:Y:S01]  /*78f0*/  HMMA.16816.F32 R116, R144.reuse, R14, R116 ;  /* 0x0000000e9074723c */ /* 0x040fe20000001874 */
[----:B------:R-:W2:Y:S05]  /*7900*/  LDSM.16.MT88.4 R12, [R188+0x11000] ;  /* 0x01100000bc0c783b */ /* 0x000eaa0000004200 */
        /* <DEDUP_REMOVED lines=10> */
[C---:B---3--:R-:W-:Y:S06]  /*79b0*/  HMMA.16816.F32 R44, R144.reuse, R4, R44 ;  /* 0x00000004902c723c */ /* 0x048fec000000182c */
[----:B------:R-:W-:Y:S01]  /*79c0*/  HMMA.16816.F32 R48, R144, R6, R48 ;  /* 0x000000069030723c */ /* 0x000fe20000001830 */
[----:B------:R-:W3:Y:S05]  /*79d0*/  LDSM.16.MT88.4 R4, [R185+0x11000] ;  /* 0x01100000b904783b */ /* 0x000eea0000004200 */
        /* <DEDUP_REMOVED lines=14> */
[C---:B--2---:R-:W-:Y:S06]  /*7ac0*/  HMMA.16816.F32 R68, R144.reuse, R12, R68 ;  /* 0x0000000c9044723c */ /* 0x044fec0000001844 */
[C---:B------:R-:W-:Y:S01]  /*7ad0*/  HMMA.16816.F32 R72, R144.reuse, R14, R72 ;  /* 0x0000000e9048723c */ /* 0x040fe20000001848 */
[----:B------:R-:W2:Y:S05]  /*7ae0*/  LDSM.16.MT88.4 R12, [R188+0xf800] ;  /* 0x00f80000bc0c783b */ /* 0x000eaa0000004200 */
[C---:B-----5:R-:W-:Y:S06]  /*7af0*/  HMMA.16816.F32 R76, R144.reuse, R8, R76 ;  /* 0x00000008904c723c */ /* 0x060fec000000184c */
[C---:B------:R-:W-:Y:S01]  /*7b00*/  HMMA.16816.F32 R80, R144.reuse, R10, R80 ;  /* 0x0000000a9050723c */ /* 0x040fe20000001850 */
[----:B------:R-:W5:Y:S05]  /*7b10*/  LDSM.16.MT88.4 R8, [R184+0xf800] ;  /* 0x00f80000b808783b */ /* 0x000f6a0000004200 */
[C---:B---3--:R-:W-:Y:S06]  /*7b20*/  HMMA.16816.F32 R84, R144.reuse, R4, R84 ;  /* 0x000000049054723c */ /* 0x048fec0000001854 */
        /* <DEDUP_REMOVED lines=122> */
[----:B------:R-:W-:-:S03]  /*82d0*/  UIMAD UR4, UR16, UR7, UR4 ;  /* 0x00000007100472a4 */ /* 0x000fc6000f8e0204 */
[----:B------:R-:W-:Y:S01]  /*82e0*/  ULDC.64 UR16, c[0x0][0x238] ;  /* 0x00008e0000107ab9 */ /* 0x000fe20000000a00 */
[----:B------:R-:W-:Y:S01]  /*82f0*/  UIADD3 UR4, UR33, UR4, URZ ;  /* 0x0000000421047290 */ /* 0x000fe2000fffe03f */
[----:B-1----:R-:W-:Y:S01]  /*8300*/  IMAD.U32 R7, RZ, RZ, UR33 ;  /* 0x00000021ff077e24 */ /* 0x002fe2000f8e00ff */
        /* <DEDUP_REMOVED lines=10> */
.L_x_5455:
[----:B------:R-:W-:-:S04]  /*83b0*/  ULEA UR4, -UR6, URZ, 0x6 ;  /* 0x0000003f06047291 */ /* 0x000fc8000f8e313f */
[----:B------:R-:W-:Y:S02]  /*83c0*/  USHF.R.S32.HI UR7, URZ, 0x1f, UR4 ;  /* 0x0000001f3f077899 */ /* 0x000fe40008011404 */
[----:B------:R-:W-:-:S04]  /*83d0*/  MOV R5, UR4 ;  /* 0x0000000400057c02 */ /* 0x000fc80008000f00 */
[----:B------:R-:W-:-:S07]  /*83e0*/  MOV R2, UR7 ;  /* 0x0000000700027c02 */ /* 0x000fce0008000f00 */
.L_x_5456:
        /* <DEDUP_REMOVED lines=11> */
[C---:B------:R-:W-:Y:S02]  /*84a0*/  IADD3 R9, P1, R5.reuse, UR24, RZ ;  /* 0x0000001805097c10 */ /* 0x040fe4000ff3e0ff */
[----:B------:R-:W-:-:S02]  /*84b0*/  LEA.HI.X R225, R5, R215, R2, 0x1, P0 ;  /* 0x000000d705e17211 */ /* 0x000fc400000f0c02 */
[C---:B------:R-:W-:Y:S02]  /*84c0*/  IADD3.X R0, R2.reuse, UR22, RZ, P1, !PT ;  /* 0x0000001602007c10 */ /* 0x040fe40008ffe4ff */
[-C--:B------:R-:W-:Y:S01]  /*84d0*/  @!P2 IADD3 R5, P0, R5, R152.reuse, RZ ;  /* 0x000000980505a210 */ /* 0x080fe20007f1e0ff */
[----:B------:R-:W-:Y:S01]  /*84e0*/  @!PT LDS RZ, [RZ] ;  /* 0x00000000fffff984 */ /* 0x000fe20000000800 */
[----:B------:R-:W-:Y:S01]  /*84f0*/  @!PT LDS RZ, [RZ] ;  /* 0x00000000fffff984 */ /* 0x000fe20000000800 */
[----:B------:R-:W-:Y:S01]  /*8500*/  @!PT LDS RZ, [RZ] ;  /* 0x00000000fffff984 */ /* 0x000fe20000000800 */
[----:B------:R-:W-:Y:S01]  /*8510*/  @!P5 LDGSTS.E.BYPASS.LTC128B.128 [R197+0xc000], desc[UR26][R224.64] ;  /* 0x0c000000e0c5dfae */ /* 0x000fe2000b901d5a */
[C---:B------:R-:W-:Y:S02]  /*8520*/  @!P4 IADD3 R7, P1, R9.reuse, R152, RZ ;  /* 0x000000980907c210 */ /* 0x040fe40007f3e0ff */
        /* <DEDUP_REMOVED lines=12> */
[C---:B------:R-:W-:Y:S02]  /*85f0*/  IADD3 R7, P1, R9.reuse, UR24, RZ ;  /* 0x0000001809077c10 */ /* 0x040fe4000ff3e0ff */
[CC--:B------:R-:W-:Y:S01]  /*8600*/  @!P2 IADD3 R5, P0, R9.reuse, R152.reuse, RZ ;  /* 0x000000980905a210 */ /* 0x0c0fe20007f1e0ff */
[----:B------:R-:W-:Y:S01]  /*8610*/  @P2 STS.128 [R197+0x10000], RZ ;  /* 0x010000ffc5002388 */ /* 0x000fe20000000c00 */
[C---:B------:R-:W-:Y:S02]  /*8620*/  IADD3.X R2, R0.reuse, UR22, RZ, P1, !PT ;  /* 0x0000001600027c10 */ /* 0x040fe40008ffe4ff */
[----:B------:R-:W-:Y:S01]  /*8630*/  @!P5 LEA.HI.X R17, R9, R215, R0, 0x1, P6 ;  /* 0x000000d70911d211 */ /* 0x000fe200030f0c00 */
[----:B------:R-:W-:Y:S01]  /*8640*/  @!P2 IMAD.X R0, R0, 0x1, R135, P0 ;  /* 0x000000010000a824 */ /* 0x000fe200000e0687 */
[----:B------:R-:W-:Y:S01]  /*8650*/  @!P2 LEA R10, P0, R5, UR28, 0x1 ;  /* 0x0000001c050aac11 */ /* 0x000fe2000f8008ff */
[----:B------:R-:W-:Y:S01]  /*8660*/  @!PT LDS RZ, [RZ] ;  /* 0x00000000fffff984 */ /* 0x000fe20000000800 */
[----:B------:R-:W-:Y:S01]  /*8670*/  @!PT LDS RZ, [RZ] ;  /* 0x00000000fffff984 */ /* 0x000fe20000000800 */
[----:B------:R-:W-:Y:S01]  /*8680*/  @!PT LDS RZ, [RZ] ;  /* 0x00000000fffff984 */ /* 0x000fe20000000800 */
[----:B------:R-:W-:Y:S01]  /*8690*/  @!P2 LDGSTS.E.BYPASS.LTC128B.128 [R197+0x10000], desc[UR26][R12.64+0x100] ;  /* 0x100001000cc5afae */ /* 0x000fe2000b901d5a */
[----:B------:R-:W-:-:S02]  /*86a0*/  @!P4 IADD3 R4, P1, R7, R152, RZ ;  /* 0x000000980704c210 */ /* 0x000fc40007f3e0ff */
[----:B------:R-:W-:Y:S01]  /*86b0*/  @!P2 LEA.HI.X R11, R5, UR29, R0, 0x1, P0 ;  /* 0x0000001d050bac11 */ /* 0x000fe200080f0c00 */
[----:B------:R-:W-:Y:S01]  /*86c0*/  @P5 STS.128 [R197+0xc800], RZ ;  /* 0x00c800ffc5005388 */ /* 0x000fe20000000c00 */
[C---:B------:R-:W-:Y:S01]  /*86d0*/  @!P2 IADD3 R0, P0, R7.reuse, R152, RZ ;  /* 0x000000980700a210 */ /* 0x040fe20007f1e0ff */
[----:B------:R-:W-:Y:S01]  /*86e0*/  @!P4 IMAD.X R5, R2, 0x1, R135, P1 ;  /* 0x000000010205c824 */ /* 0x000fe200008e0687 */
[C---:B------:R-:W-:Y:S01]  /*86f0*/  @!P4 LEA R24, P1, R4.reuse, UR28, 0x1 ;  /* 0x0000001c0418cc11 */ /* 0x040fe2000f8208ff */
[----:B------:R-:W-:Y:S01]  /*8700*/  @!PT LDS RZ, [RZ] ;  /* 0x00000000fffff984 */ /* 0x000fe20000000800 */
[----:B------:R-:W-:Y:S01]  /*8710*/  @!PT LDS RZ, [RZ] ;  /* 0x00000000fffff984 */ /* 0x000fe20000000800 */
[----:B------:R-:W-:Y:S01]  /*8720*/  @!PT LDS RZ, [RZ] ;  /* 0x00000000fffff984 */ /* 0x000fe20000000800 */
[----:B------:R-:W-:Y:S01]  /*8730*/  @!P5 LDGSTS.E.BYPASS.LTC128B.128 [R197+0xc800], desc[UR26][R16.64] ;  /* 0x0c80000010c5dfae */ /* 0x000fe2000b901d5a */
[C---:B------:R-:W-:Y:S02]  /*8740*/  @!P5 LEA R6, P6, R7.reuse, R212, 0x1 ;  /* 0x000000d40706d211 */ /* 0x040fe400078c08ff */
[----:B------:R-:W-:Y:S01]  /*8750*/  @!P4 LEA.HI.X R25, R4, UR29, R5, 0x1, P1 ;  /* 0x0000001d0419cc11 */ /* 0x000fe200088f0c05 */
[----:B------:R-:W-:Y:S01]  /*8760*/  @!P2 IMAD.X R5, R2, 0x1, R135, P0 ;  /* 0x000000010205a824 */ /* 0x000fe200000e0687 */
[----:B------:R-:W-:Y:S01]  /*8770*/  @!P2 LEA R26, P0, R0, UR28, 0x1 ;  /* 0x0000001c001aac11 */ /* 0x000fe2000f8008ff */
[----:B------:R-:W-:Y:S01]  /*8780*/  @P4 STS.128 [R197+0xe800], RZ ;  /* 0x00e800ffc5004388 */ /* 0x000fe20000000c00 */
[----:B------:R-:W-:-:S02]  /*8790*/  IADD3 R9, P1, R7, UR24, RZ ;  /* 0x0000001807097c10 */ /* 0x000fc4000ff3e0ff */
[-C--:B------:R-:W-:Y:S01]  /*87a0*/  @!P5 LEA.HI.X R7, R7, R215.reuse, R2, 0x1, P6 ;  /* 0x000000d70707d211 */ /* 0x080fe200030f0c02 */
[----:B------:R-:W-:Y:S01]  /*87b0*/  @!PT LDS RZ, [RZ] ;  /* 0x00000000fffff984 */ /* 0x000fe20000000800 */
[----:B------:R-:W-:Y:S01]  /*87c0*/  @!PT LDS RZ, [RZ] ;  /* 0x00000000fffff984 */ /* 0x000fe20000000800 */
[----:B------:R-:W-:Y:S01]  /*87d0*/  @!PT LDS RZ, [RZ] ;  /* 0x00000000fffff984 */ /* 0x000fe20000000800 */
[----:B------:R1:W-:Y:S01]  /*87e0*/  @!P4 LDGSTS.E.BYPASS.LTC128B.128 [R197+0xe800], desc[UR26][R14.64+0x80] ;  /* 0x0e8000800ec5cfae */ /* 0x0003e2000b901d5a */
[----:B------:R-:W-:Y:S02]  /*87f0*/  @!P2 LEA.HI.X R27, R0, UR29, R5, 0x1, P0 ;  /* 0x0000001d001bac11 */ /* 0x000fe400080f0c05 */
[----:B------:R-:W-:Y:S01]  /*8800*/  IADD3.X R2, R2, UR22, RZ, P1, !PT ;  /* 0x0000001602027c10 */ /* 0x000fe20008ffe4ff */
[----:B------:R-:W-:Y:S01]  /*8810*/  @P2 STS.128 [R197+0x10800], RZ ;  /* 0x010800ffc5002388 */ /* 0x000fe20000000c00 */
[CC--:B------:R-:W-:Y:S02]  /*8820*/  @!P4 IADD3 R0, P1, R9.reuse, R152.reuse, RZ ;  /* 0x000000980900c210 */ /* 0x0c0fe40007f3e0ff */
[C---:B------:R-:W-:Y:S01]  /*8830*/  @!P2 IADD3 R152, P0, R9.reuse, R152, RZ ;  /* 0x000000980998a210 */ /* 0x040fe20007f1e0ff */
[----:B------:R-:W-:Y:S01]  /*8840*/  @!PT LDS RZ, [RZ] ;  /* 0x00000000fffff984 */ /* 0x000fe20000000800 */
[----:B------:R-:W-:Y:S01]  /*8850*/  @!PT LDS RZ, [RZ] ;  /* 0x00000000fffff984 */ /* 0x000fe20000000800 */
[----:B------:R-:W-:Y:S01]  /*8860*/  @!PT LDS RZ, [RZ] ;  /* 0x00000000fffff984 */ /* 0x000fe20000000800 */
[----:B------:R2:W-:Y:S01]  /*8870*/  @!P2 LDGSTS.E.BYPASS.LTC128B.128 [R197+0x10800], desc[UR26][R10.64+0x100] ;  /* 0x108001000ac5afae */ /* 0x0005e2000b901d5a */
[C---:B------:R-:W-:Y:S01]  /*8880*/  @!P5 LEA R28, P6, R9.reuse, R212, 0x1 ;  /* 0x000000d4091cd211 */ /* 0x040fe200078c08ff */
[--C-:B------:R-:W-:Y:S01]  /*8890*/  @!P4 IMAD.X R5, R2, 0x1, R135.reuse, P1 ;  /* 0x000000010205c824 */ /* 0x100fe200008e0687 */
[----:B------:R-:W-:Y:S01]  /*88a0*/  @!P4 LEA R4, P1, R0, UR28, 0x1 ;  /* 0x0000001c0004cc11 */ /* 0x000fe2000f8208ff */
[----:B------:R-:W-:Y:S01]  /*88b0*/  @P5 STS.128 [R197+0xd000], RZ ;  /* 0x00d000ffc5005388 */ /* 0x000fe20000000c00 */
[----:B------:R-:W-:Y:S01]  /*88c0*/  @!P2 IMAD.X R135, R2, 0x1, R135, P0 ;  /* 0x000000010287a824 */ /* 0x000fe200000e0687 */
[----:B------:R-:W-:Y:S01]  /*88d0*/  @!P5 LEA.HI.X R29, R9, R215, R2, 0x1, P6 ;  /* 0x000000d7091dd211 */ /* 0x000fe200030f0c02 */
[----:B------:R-:W-:Y:S01]  /*88e0*/  IMAD.MOV.U32 R212, RZ, RZ, R224 ;  /* 0x000000ffffd47224 */ /* 0x000fe200078e00e0 */
[----:B------:R-:W-:Y:S01]  /*88f0*/  @!PT LDS RZ, [RZ] ;  /* 0x00000000fffff984 */ /* 0x000fe20000000800 */
[----:B------:R-:W-:Y:S01]  /*8900*/  @!PT LDS RZ, [RZ] ;  /* 0x00000000fffff984 */ /* 0x000fe20000000800 */
[----:B------:R-:W-:Y:S01]  /*8910*/  @!PT LDS RZ, [RZ] ;  /* 0x00000000fffff984 */ /* 0x000fe20000000800 */
[----:B------:R-:W-:Y:S01]  /*8920*/  @!P5 LDGSTS.E.BYPASS.LTC128B.128 [R197+0xd000], desc[UR26][R6.64] ;  /* 0x0d00000006c5dfae */ /* 0x000fe2000b901d5a */
[----:B------:R-:W-:Y:S01]  /*8930*/  @!P2 LEA R30, P0, R152, UR28, 0x1 ;  /* 0x0000001c981eac11 */ /* 0x000fe2000f8008ff */
[----:B------:R-:W-:Y:S01]  /*8940*/  IMAD.MOV.U32 R215, RZ, RZ, R225 ;  /* 0x000000ffffd77224 */ /* 0x000fe200078e00e1 */
[----:B------:R-:W-:Y:S01]  /*8950*/  @!P4 LEA.HI.X R5, R0, UR29, R5, 0x1, P1 ;  /* 0x0000001d0005cc11 */ /* 0x000fe200088f0c05 */
[----:B------:R-:W-:Y:S01]  /*8960*/  @P4 STS.128 [R197+0xf000], RZ ;  /* 0x00f000ffc5004388 */ /* 0x000fe20000000c00 */
[----:B------:R-:W-:-:S03]  /*8970*/  @!P2 LEA.HI.X R31, R152, UR29, R135, 0x1, P0 ;  /* 0x0000001d981fac11 */ /* 0x000fc600080f0c87 */
        /* <DEDUP_REMOVED lines=26> */
[----:B-1----:R-:W1:Y:S04]  /*8b20*/  LDSM.16.M88.4 R12, [R193+0x6800] ;  /* 0x00680000c10c783b */ /* 0x002e680000000200 */
[----:B------:R-:W1:Y:S04]  /*8b30*/  LDSM.16.M88.4 R156, [R193+0x7000] ;  /* 0x00700000c19c783b */ /* 0x000e680000000200 */
[----:B--2---:R-:W2:Y:S04]  /*8b40*/  LDSM.16.M88.4 R8, [R193+0x7800] ;  /* 0x00780000c108783b */ /* 0x004ea80000000200 */
[----:B------:R-:W-:Y:S04]  /*8b50*/  LDSM.16.M88.4 R32, [R192] ;  /* 0x00000000c020783b */ /* 0x000fe80000000200 */
[----:B------:R-:W2:Y:S04]  /*8b60*/  LDSM.16.M88.4 R144, [R191] ;  /* 0x00000000bf90783b */ /* 0x000ea80000000200 */
[----:B------:R-:W2:Y:S04]  /*8b70*/  LDSM.16.M88.4 R140, [R183] ;  /* 0x00000000b78c783b */ /* 0x000ea80000000200 */
[----:B---3--:R-:W3:Y:S04]  /*8b80*/  LDSM.16.M88.4 R4, [R182] ;  /* 0x00000000b604783b */ /* 0x008ee80000000200 */
[----:B------:R-:W3:Y:S04]  /*8b90*/  LDSM.16.M88.4 R168, [R181] ;  /* 0x00000000b5a8783b */ /* 0x000ee80000000200 */
[----:B------:R-:W-:Y:S01]  /*8ba0*/  LDSM.16.M88.4 R164, [R190] ;  /* 0x00000000bea4783b */ /* 0x000fe20000000200 */
[C---:B-----5:R-:W-:Y:S03]  /*8bb0*/  HMMA.16816.F32 R24, R148.reuse, R20, RZ ;  /* 0x000000149418723c */ /* 0x060fe600000018ff */
[----:B------:R-:W5:Y:S04]  /*8bc0*/  LDSM.16.M88.4 R136, [R187+0x6000] ;  /* 0x00600000bb88783b */ /* 0x000f680000000200 */
[----:B----4-:R-:W4:Y:S01]  /*8bd0*/  LDSM.16.M88.4 R28, [R187+0x6800] ;  /* 0x00680000bb1c783b */ /* 0x010f220000000200 */
[C---:B------:R-:W-:Y:S03]  /*8be0*/  HMMA.16816.F32 R20, R148.reuse, R22, RZ ;  /* 0x000000169414723c */ /* 0x040fe600000018ff */
[----:B------:R-:W-:Y:S03]  /*8bf0*/  LDSM.16.M88.4 R216, [R187+0x7800] ;  /* 0x00780000bbd8783b */ /* 0x000fe60000000200 */
[C---:B-1----:R-:W-:Y:S01]  /*8c00*/  HMMA.16816.F32 R16, R148.reuse, R12, RZ ;  /* 0x0000000c9410723c */ /* 0x042fe200000018ff */
[----:B------:R-:W-:Y:S04]  /*8c10*/  LDSM.16.M88.4 R220, [R193+0x9000] ;  /* 0x00900000c1dc783b */ /* 0x000fe80000000200 */
[----:B------:R-:W0:Y:S01]  /*8c20*/  LDGDEPBAR ;  /* 0x00000000000079af */ /* 0x000e220000000000 */
[C---:B------:R-:W-:Y:S06]  /*8c30*/  HMMA.16816.F32 R160, R148.reuse, R156, RZ ;  /* 0x0000009c94a0723c */ /* 0x040fec00000018ff */
[C---:B------:R-:W-:Y:S06]  /*8c40*/  HMMA.16816.F32 R12, R148.reuse, R14, RZ ;  /* 0x0000000e940c723c */ /* 0x040fec00000018ff */
[C---:B------:R-:W-:Y:S06]  /*8c50*/  HMMA.16816.F32 R156, R148.reuse, R158, RZ ;  /* 0x0000009e949c723c */ /* 0x040fec00000018ff */
[C---:B--2---:R-:W-:Y:S06]  /*8c60*/  HMMA.16816.F32 R152, R148.reuse, R8, RZ ;  /* 0x000000089498723c */ /* 0x044fec00000018ff */
[----:B------:R-:W-:Y:S01]  /*8c70*/  HMMA.16816.F32 R148, R148, R10, RZ ;  /* 0x0000000a9494723c */ /* 0x000fe200000018ff */
[----:B------:R-:W1:Y:S05]  /*8c80*/  LDSM.16.M88.4 R8, [R187+0x7000] ;  /* 0x00700000bb08783b */ /* 0x000e6a0000000200 */
[C---:B------:R-:W-:Y:S06]  /*8c90*/  HMMA.16816.F32 R24, R32.reuse, R144, R24 ;  /* 0x000000902018723c */ /* 0x040fec0000001818 */
[C---:B------:R-:W-:Y:S01]  /*8ca0*/  HMMA.16816.F32 R20, R32.reuse, R146, R20 ;  /* 0x000000922014723c */ /* 0x040fe20000001814 */
[----:B------:R-:W-:Y:S05]  /*8cb0*/  LDSM.16.M88.4 R144, [R180] ;  /* 0x00000000b490783b */ /* 0x000fea0000000200 */
[C---:B------:R-:W-:Y:S06]  /*8cc0*/  HMMA.16816.F32 R16, R32.reuse, R140, R16 ;  /* 0x0000008c2010723c */ /* 0x040fec0000001810 */
[C---:B------:R-:W-:Y:S01]  /*8cd0*/  HMMA.16816.F32 R12, R32.reuse, R142, R12 ;  /* 0x0000008e200c723c */ /* 0x040fe2000000180c */
[----:B------:R-:W-:Y:S05]  /*8ce0*/  LDSM.16.M88.4 R140, [R180+0x800] ;  /* 0x00080000b48c783b */ /* 0x000fea0000000200 */
[C---:B---3--:R-:W-:Y:S06]  /*8cf0*/  HMMA.16816.F32 R160, R32.reuse, R4, R160 ;  /* 0x0000000420a0723c */ /* 0x048fec00000018a0 */
[C---:B------:R-:W-:Y:S01]  /*8d00*/  HMMA.16816.F32 R156, R32.reuse, R6, R156 ;  /* 0x00000006209c723c */ /* 0x040fe2000000189c */
[----:B------:R-:W2:Y:S05]  /*8d10*/  LDSM.16.M88.4 R4, [R189] ;  /* 0x00000000bd04783b */ /* 0x000eaa0000000200 */
[C---:B------:R-:W-:Y:S06]  /*8d20*/  HMMA.16816.F32 R152, R32.reuse, R168, R152 ;  /* 0x000000a82098723c */ /* 0x040fec0000001898 */
[----:B------:R-:W-:Y:S01]  /*8d30*/  HMMA.16816.F32 R148, R32, R170, R148 ;  /* 0x000000aa2094723c */ /* 0x000fe20000001894 */
[----:B------:R-:W3:Y:S04]  /*8d40*/  LDSM.16.M88.4 R32, [R180+0x1000] ;  /* 0x00100000b420783b */ /* 0x000ee80000000200 */
[----:B------:R-:W-:Y:S01]  /*8d50*/  LDSM.16.M88.4 R168, [R194+0x2000] ;  /* 0x00200000c2a8783b */ /* 0x000fe20000000200 */
[C---:B-----5:R-:W-:Y:S06]  /*8d60*/  HMMA.16816.F32 R24, R164.reuse, R136, R24 ;  /* 0x00000088a418723c */ /* 0x060fec0000001818 */
[C---:B------:R-:W-:Y:S01]  /*8d70*/  HMMA.16816.F32 R20, R164.reuse, R138, R20 ;  /* 0x0000008aa414723c */ /* 0x040fe20000001814 */
[----:B------:R-:W-:Y:S05]  /*8d80*/  LDSM.16.M88.4 R136, [R180+0x1800] ;  /* 0x00180000b488783b */ /* 0x000fea0000000200 */
[C---:B----4-:R-:W-:Y:S06]  /*8d90*/  HMMA.16816.F32 R16, R164.reuse, R28, R16 ;  /* 0x0000001ca410723c */ /* 0x050fec0000001810 */
[C---:B------:R-:W-:Y:S01]  /*8da0*/  HMMA.16816.F32 R12, R164.reuse, R30, R12 ;  /* 0x0000001ea40c723c */ /* 0x040fe2000000180c */
[----:B------:R-:W4:Y:S05]  /*8db0*/  LDSM.16.M88.4 R28, [R193+0x8000] ;  /* 0x00800000c11c783b */ /* 0x000f2a0000000200 */
[C---:B-1----:R-:W-:Y:S06]  /*8dc0*/  HMMA.16816.F32 R160, R164.reuse, R8, R160 ;  /* 0x00000008a4a0723c */ /* 0x042fec00000018a0 */
[----:B------:R-:W-:Y:S01]  /*8dd0*/  HMMA.16816.F32 R156, R164, R10, R156 ;  /* 0x0000000aa49c723c */ /* 0x000fe2000000189c */
[----:B------:R-:W1:Y:S05]  /*8de0*/  LDSM.16.M88.4 R8, [R193+0x8800] ;  /* 0x00880000c108783b */ /* 0x000e6a0000000200 */
[C---:B--2---:R-:W-:Y:S06]  /*8df0*/  HMMA.16816.F32 R24, R4.reuse, R144, R24 ;  /* 0x000000900418723c */ /* 0x044fec0000001818 */
[----:B------:R-:W-:Y:S01]  /*8e00*/  HMMA.16816.F32 R20, R4, R146, R20 ;  /* 0x000000920414723c */ /* 0x000fe20000001814 */
[----:B------:R-:W-:Y:S05]  /*8e10*/  LDSM.16.M88.4 R144, [R179] ;  /* 0x00000000b390783b */ /* 0x000fea0000000200 */
[C---:B------:R-:W-:Y:S06]  /*8e20*/  HMMA.16816.F32 R152, R164.reuse, R216, R152 ;  /* 0x000000d8a498723c */ /* 0x040fec0000001898 */
[----:B------:R-:W-:Y:S01]  /*8e30*/  HMMA.16816.F32 R148, R164, R218, R148 ;  /* 0x000000daa494723c */ /* 0x000fe20000001894 */
[----:B------:R-:W-:Y:S04]  /*8e40*/  LDSM.16.M88.4 R216, [R193+0x9800] ;  /* 0x00980000c1d8783b */ /* 0x000fe80000000200 */
[----:B------:R-:W-:Y:S01]  /*8e50*/  LDSM.16.M88.4 R164, [R176] ;  /* 0x00000000b0a4783b */ /* 0x000fe20000000200 */
[C---:B------:R-:W-:Y:S06]  /*8e60*/  HMMA.16816.F32 R16, R4.reuse, R140, R16 ;  /* 0x0000008c0410723c */ /* 0x040fec0000001810 */
[C---:B------:R-:W-:Y:S01]  /*8e70*/  HMMA.16816.F32 R12, R4.reuse, R142, R12 ;  /* 0x0000008e040c723c */ /* 0x040fe2000000180c */
[----:B------:R-:W2:Y:S05]  /*8e80*/  LDSM.16.M88.4 R140, [R192+0x2000] ;  /* 0x00200000c08c783b */ /* 0x000eaa0000000200 */
[C---:B---3--:R-:W-:Y:S06]  /*8e90*/  HMMA.16816.F32 R160, R4.reuse, R32, R160 ;  /* 0x0000002004a0723c */ /* 0x048fec00000018a0 */
[----:B------:R-:W-:Y:S01]  /*8ea0*/  HMMA.16816.F32 R156, R4, R34, R156 ;  /* 0x00000022049c723c */ /* 0x000fe2000000189c */
[----:B------:R-:W3:Y:S05]  /*8eb0*/  LDSM.16.M88.4 R32, [R178] ;  /* 0x00000000b220783b */ /* 0x000eea0000000200 */
[C---:B----4-:R-:W-:Y:S06]  /*8ec0*/  HMMA.16816.F32 R24, R168.reuse, R28, R24 ;  /* 0x0000001ca818723c */ /* 0x050fec0000001818 */
[----:B------:R-:W-:Y:S01]  /*8ed0*/  HMMA.16816.F32 R20, R168, R30, R20 ;  /* 0x0000001ea814723c */ /* 0x000fe20000001814 */
[----:B------:R-:W-:Y:S05]  /*8ee0*/  LDSM.16.M88.4 R28, [R187+0x8000] ;  /* 0x00800000bb1c783b */ /* 0x000fea0000000200 */
[C---:B------:R-:W-:Y:S06]  /*8ef0*/  HMMA.16816.F32 R152, R4.reuse, R136, R152 ;  /* 0x000000880498723c */ /* 0x040fec0000001898 */
[----:B------:R-:W-:Y:S01]  /*8f00*/  HMMA.16816.F32 R148, R4, R138, R148 ;  /* 0x0000008a0494723c */ /* 0x000fe20000001894 */
[----:B------:R-:W4:Y:S04]  /*8f10*/  LDSM.16.M88.4 R4, [R177] ;  /* 0x00000000b104783b */ /* 0x000f280000000200 */
[----:B------:R-:W5:Y:S01]  /*8f20*/  LDSM.16.M88.4 R136, [R190+0x2000] ;  /* 0x00200000be88783b */ /* 0x000f620000000200 */
[C---:B-1----:R-:W-:Y:S06]  /*8f30*/  HMMA.16816.F32 R16, R168.reuse, R8, R16 ;  /* 0x00000008a810723c */ /* 0x042fec0000001810 */
[C---:B------:R-:W-:Y:S01]  /*8f40*/  HMMA.16816.F32 R12, R168.reuse, R10, R12 ;  /* 0x0000000aa80c723c */ /* 0x040fe2000000180c */
[----:B------:R-:W1:Y:S05]  /*8f50*/  LDSM.16.M88.4 R8, [R187+0x8800] ;  /* 0x00880000bb08783b */ /* 0x000e6a0000000200 */
        /* <DEDUP_REMOVED lines=21> */
[----:B------:R-:W-:Y:S04]  /*90b0*/  LDSM.16.M88.4 R164, [R180+0x3800] ;  /* 0x00380000b4a4783b */ /* 0x000fe80000000200 */
[----:B------:R-:W-:Y:S01]  /*90c0*/  LDSM.16.M88.4 R140, [R193+0xa800] ;  /* 0x00a80000c18c783b */ /* 0x000fe20000000200 */
[C---:B-1----:R-:W-:Y:S06]  /*90d0*/  HMMA.16816.F32 R16, R136.reuse, R8, R16 ;  /* 0x000000088810723c */ /* 0x042fec0000001810 */
[C---:B------:R-:W-:Y:S01]  /*90e0*/  HMMA.16816.F32 R12, R136.reuse, R10, R12 ;  /* 0x0000000a880c723c */ /* 0x040fe2000000180c */
[----:B------:R-:W1:Y:S05]  /*90f0*/  LDSM.16.M88.4 R8, [R194+0x4000] ;  /* 0x00400000c208783b */ /* 0x000e6a0000000200 */
[----:B------:R-:W-:Y:S06]  /*9100*/  HMMA.16816.F32 R160, R136, R220, R160 ;  /* 0x000000dc88a0723c */ /* 0x000fec00000018a0 */
[C---:B--2---:R-:W-:Y:S06]  /*9110*/  HMMA.16816.F32 R24, R144.reuse, R32, R24 ;  /* 0x000000209018723c */ /* 0x044fec0000001818 */
[----:B------:R-:W-:Y:S01]  /*9120*/  HMMA.16816.F32 R20, R144, R34, R20 ;  /* 0x000000229014723c */ /* 0x000fe20000001814 */
[----:B------:R-:W-:Y:S05]  /*9130*/  LDSM.16.M88.4 R32, [R193+0xb800] ;  /* 0x00b80000c120783b */ /* 0x000fea0000000200 */
[C---:B------:R-:W-:Y:S06]  /*9140*/  HMMA.16816.F32 R156, R136.reuse, R222, R156 ;  /* 0x000000de889c723c */ /* 0x040fec000000189c */
[C---:B------:R-:W-:Y:S06]  /*9150*/  HMMA.16816.F32 R152, R136.reuse, R216, R152 ;  /* 0x000000d88898723c */ /* 0x040fec0000001898 */
[----:B------:R-:W-:Y:S01]  /*9160*/  HMMA.16816.F32 R148, R136, R218, R148 ;  /* 0x000000da8894723c */ /* 0x000fe20000001894 */
[----:B------:R-:W2:Y:S04]  /*9170*/  LDSM.16.M88.4 R136, [R193+0xb000] ;  /* 0x00b00000c188783b */ /* 0x000ea80000000200 */
[----:B------:R-:W-:Y:S01]  /*9180*/  LDSM.16.M88.4 R216, [R192+0x4000] ;  /* 0x00400000c0d8783b */ /* 0x000fe20000000200 */
[C---:B---3--:R-:W-:Y:S06]  /*9190*/  HMMA.16816.F32 R16, R144.reuse, R4, R16 ;  /* 0x000000049010723c */ /* 0x048fec0000001810 */
[C---:B------:R-:W-:Y:S01]  /*91a0*/  HMMA.16816.F32 R12, R144.reuse, R6, R12 ;  /* 0x00000006900c723c */ /* 0x040fe2000000180c */
[----:B------:R-:W3:Y:S05]  /*91b0*/  LDSM.16.M88.4 R4, [R175] ;  /* 0x00000000af04783b */ /* 0x000eea0000000200 */
[----:B------:R-:W-:Y:S06]  /*91c0*/  HMMA.16816.F32 R160, R144, R168, R160 ;  /* 0x000000a890a0723c */ /* 0x000fec00000018a0 */
[C---:B-1----:R-:W-:Y:S06]  /*91d0*/  HMMA.16816.F32 R24, R8.reuse, R28, R24 ;  /* 0x0000001c0818723c */ /* 0x042fec0000001818 */
[----:B------:R-:W-:Y:S01]  /*91e0*/  HMMA.16816.F32 R20, R8, R30, R20 ;  /* 0x0000001e0814723c */ /* 0x000fe20000001814 */
[----:B------:R-:W1:Y:S05]  /*91f0*/  LDSM.16.M88.4 R28, [R174] ;  /* 0x00000000ae1c783b */ /* 0x000e6a0000000200 */
[C---:B------:R-:W-:Y:S01]  /*9200*/  HMMA.16816.F32 R156, R144.reuse, R170, R156 ;  /* 0x000000aa909c723c */ /* 0x040fe2000000189c */
[----:B------:R-:W4:Y:S05]  /*9210*/  LDSM.16.M88.4 R168, [R173] ;  /* 0x00000000ada8783b */ /* 0x000f2a0000000200 */
[C---:B------:R-:W-:Y:S06]  /*9220*/  HMMA.16816.F32 R152, R144.reuse, R164, R152 ;  /* 0x000000a49098723c */ /* 0x040fec0000001898 */
[----:B------:R-:W-:Y:S01]  /*9230*/  HMMA.16816.F32 R148, R144, R166, R148 ;  /* 0x000000a69094723c */ /* 0x000fe20000001894 */
[----:B------:R-:W-:Y:S04]  /*9240*/  LDSM.16.M88.4 R144, [R190+0x4000] ;  /* 0x00400000be90783b */ /* 0x000fe80000000200 */
[----:B------:R-:W-:Y:S01]  /*9250*/  LDSM.16.M88.4 R164, [R172] ;  /* 0x00000000aca4783b */ /* 0x000fe20000000200 */
[C---:B------:R-:W-:Y:S06]  /*9260*/  HMMA.16816.F32 R16, R8.reuse, R140, R16 ;  /* 0x0000008c0810723c */ /* 0x040fec0000001810 */
[C---:B------:R-:W-:Y:S01]  /*9270*/  HMMA.16816.F32 R12, R8.reuse, R142, R12 ;  /* 0x0000008e080c723c */ /* 0x040fe2000000180c */
[----:B------:R-:W5:Y:S05]  /*9280*/  LDSM.16.M88.4 R140, [R187+0xa000] ;  /* 0x00a00000bb8c783b */ /* 0x000f6a0000000200 */
[C---:B--2---:R-:W-:Y:S06]  /*9290*/  HMMA.16816.F32 R160, R8.reuse, R136, R160 ;  /* 0x0000008808a0723c */ /* 0x044fec00000018a0 */
[C---:B------:R-:W-:Y:S06]  /*92a0*/  HMMA.16816.F32 R152, R8.reuse, R32, R152 ;  /* 0x000000200898723c */ /* 0x040fec0000001898 */
[----:B------:R-:W-:Y:S01]  /*92b0*/  HMMA.16816.F32 R148, R8, R34, R148 ;  /* 0x000000220894723c */ /* 0x000fe20000001894 */
[----:B------:R-:W2:Y:S05]  /*92c0*/  LDSM.16.M88.4 R32, [R187+0xb000] ;  /* 0x00b00000bb20783b */ /* 0x000eaa0000000200 */
[----:B---3--:R-:W-:Y:S06]  /*92d0*/  HMMA.16816.F32 R24, R216, R4, R24 ;  /* 0x00000004d818723c */ /* 0x008fec0000001818 */
[----:B------:R-:W-:Y:S01]  /*92e0*/  HMMA.16816.F32 R156, R8, R138, R156 ;  /* 0x0000008a089c723c */ /* 0x000fe2000000189c */
[----:B------:R-:W-:Y:S04]  /*92f0*/  LDSM.16.M88.4 R8, [R189+0x4000] ;  /* 0x00400000bd08783b */ /* 0x000fe80000000200 */
[----:B------:R-:W-:Y:S01]  /*9300*/  LDSM.16.M88.4 R136, [R187+0xa800] ;  /* 0x00a80000bb88783b */ /* 0x000fe20000000200 */
[C---:B------:R-:W-:Y:S03]  /*9310*/  HMMA.16816.F32 R20, R216.reuse, R6, R20 ;  /* 0x00000006d814723c */ /* 0x040fe60000001814 */
[----:B------:R-:W3:Y:S03]  /*9320*/  LDSM.16.M88.4 R4, [R180+0x4000] ;  /* 0x00400000b404783b */ /* 0x000ee60000000200 */
[C---:B-1----:R-:W-:Y:S06]  /*9330*/  HMMA.16816.F32 R16, R216.reuse, R28, R16 ;  /* 0x0000001cd810723c */ /* 0x042fec0000001810 */
[C---:B------:R-:W-:Y:S01]  /*9340*/  HMMA.16816.F32 R12, R216.reuse, R30, R12 ;  /* 0x0000001ed80c723c */ /* 0x040fe2000000180c */
[----:B------:R-:W1:Y:S05]  /*9350*/  LDSM.16.M88.4 R28, [R187+0xb800] ;  /* 0x00b80000bb1c783b */ /* 0x000e6a0000000200 */
[----:B----4-:R-:W-:Y:S06]  /*9360*/  HMMA.16816.F32 R160, R216, R168, R160 ;  /* 0x000000a8d8a0723c */ /* 0x010fec00000018a0 */
[----:B-----5:R-:W-:Y:S06]  /*9370*/  HMMA.16816.F32 R24, R144, R140, R24 ;  /* 0x0000008c9018723c */ /* 0x020fec0000001818 */
[C---:B------:R-:W-:Y:S06]  /*9380*/  HMMA.16816.F32 R152, R216.reuse, R164, R152 ;  /* 0x000000a4d898723c */ /* 0x040fec0000001898 */
[----:B------:R-:W-:Y:S06]  /*9390*/  HMMA.16816.F32 R148, R216, R166, R148 ;  /* 0x000000a6d894723c */ /* 0x000fec0000001894 */
[----:B--2---:R-:W-:Y:S06]  /*93a0*/  HMMA.16816.F32 R160, R144, R32, R160 ;  /* 0x0000002090a0723c */ /* 0x004fec00000018a0 */
[----:B---3--:R-:W-:Y:S01]  /*93b0*/  HMMA.16816.F32 R24, R8, R4, R24 ;  /* 0x000000040818723c */ /* 0x008fe20000001818 */
[----:B------:R-:W-:-:S04]  /*93c0*/  IMAD.U32 R33, RZ, RZ, UR11 ;  /* 0x0000000bff217e24 */ /* 0x000fc8000f8e00ff */
[----:B------:R-:W-:Y:S01]  /*93d0*/  IMAD R0, R33, 0x40, R206 ;  /* 0x0000004021007824 */ /* 0x000fe200078e02ce */
[C---:B------:R-:W-:Y:S03]  /*93e0*/  HMMA.16816.F32 R20, R144.reuse, R142, R20 ;  /* 0x0000008e9014723c */ /* 0x040fe60000001814 */
[--C-:B------:R-:W-:Y:S01]  /*93f0*/  IMAD.IADD R5, R205, 0x1, -R0.reuse ;  /* 0x00000001cd057824 */ /* 0x100fe200078e0a00 */
[C---:B------:R-:W-:Y:S01]  /*9400*/  ISETP.GE.AND P1, PT, R0.reuse, R203, PT ;  /* 0x000000cb0000720c */ /* 0x040fe20003f26270 */
[----:B------:R-:W-:Y:S01]  /*9410*/  VIADD R2, R0, 0x1 ;  /* 0x0000000100027836 */ /* 0x000fe20000000000 */
[----:B-1----:R-:W-:Y:S01]  /*9420*/  HMMA.16816.F32 R152, R144, R28, R152 ;  /* 0x0000001c9098723c */ /* 0x002fe20000001898 */
[----:B------:R-:W-:Y:S01]  /*9430*/  IMAD.IADD R4, R202, 0x1, -R0 ;  /* 0x00000001ca047824 */ /* 0x000fe200078e0a00 */
[C---:B------:R-:W-:Y:S01]  /*9440*/  ISETP.LT.OR P1, PT, R0.reuse, R204, P1 ;  /* 0x000000cc0000720c */ /* 0x040fe20000f21670 */
[C---:B------:R-:W-:Y:S01]  /*9450*/  VIADD R32, R0.reuse, 0x10 ;  /* 0x0000001000207836 */ /* 0x040fe20000000000 */
[----:B------:R-:W-:-:S02]  /*9460*/  ISETP.GE.AND P0, PT, R0, R200, PT ;  /* 0x000000c80000720c */ /* 0x000fc40003f06270 */
[C---:B------:R-:W-:Y:S01]  /*9470*/  HMMA.16816.F32 R148, R144.reuse, R30, R148 ;  /* 0x0000001e9094723c */ /* 0x040fe20000001894 */
[----:B------:R-:W-:Y:S01]  /*9480*/  IMAD.IADD R29, R205, 0x1, -R2 ;  /* 0x00000001cd1d7824 */ /* 0x000fe200078e0a02 */
[----:B------:R-:W-:Y:S02]  /*9490*/  IABS R28, R5 ;  /* 0x00000005001c7213 */ /* 0x000fe40000000000 */
[----:B------:R-:W-:Y:S02]  /*94a0*/  IABS R5, R4 ;  /* 0x0000000400057213 */ /* 0x000fe40000000000 */
[----:B------:R-:W-:Y:S01]  /*94b0*/  IABS R4, R29 ;  /* 0x0000001d00047213 */ /* 0x000fe20000000000 */
[----:B------:R-:W-:Y:S01]  /*94c0*/  HMMA.16816.F32 R16, R144, R136, R16 ;  /* 0x000000889010723c */ /* 0x000fe20000001810 */
[----:B------:R-:W-:Y:S02]  /*94d0*/  I2FP.F32.S32 R33, R28 ;  /* 0x0000001c00217245 */ /* 0x000fe40000201400 */
[----:B------:R-:W1:Y:S01]  /*94e0*/  LDSM.16.M88.4 R28, [R180+0x4800] ;  /* 0x00480000b41c783b */ /* 0x000e620000000200 */
[----:B------:R-:W-:-:S02]  /*94f0*/  I2FP.F32.S32 R5, R5 ;  /* 0x0000000500057245 */ /* 0x000fc40000201400 */
[----:B------:R-:W-:Y:S01]  /*9500*/  HMMA.16816.F32 R20, R8, R6, R20 ;  /* 0x000000060814723c */ /* 0x000fe20000001814 */
[----:B------:R-:W-:Y:S01]  /*9510*/  FFMA.FTZ R33, R33, -UR23, R24 ;  /* 0x8000001721217c23 */ /* 0x000fe20008010018 */
[----:B------:R-:W-:Y:S01]  /*9520*/  I2FP.F32.S32 R4, R4 ;  /* 0x0000000400047245 */ /* 0x000fe20000201400 */
[----:B------:R-:W-:Y:S01]  /*9530*/  FFMA.FTZ R5, R5, -UR23, R26 ;  /* 0x8000001705057c23 */ /* 0x000fe2000801001a */
[----:B------:R-:W-:Y:S01]  /*9540*/  ISETP.GE.AND P6, PT, R2, R203, PT ;  /* 0x000000cb0200720c */ /* 0x000fe20003fc6270 */
[----:B------:R-:W-:Y:S01]  /*9550*/  IMAD.IADD R24, R202, 0x1, -R2 ;  /* 0x00000001ca187824 */ /* 0x000fe200078e0a02 */
[----:B------:R-:W-:Y:S01]  /*9560*/  FSEL R33, R33, -INF , !P1 ;  /* 0xff80000021217808 */ /* 0x000fe20004800000 */
[----:B------:R-:W-:Y:S01]  /*9570*/  VIADD R7, R0, 0x8 ;  /* 0x0000000800077836 */ /* 0x000fe20000000000 */
[----:B------:R-:W-:Y:S01]  /*9580*/  ISETP.GE.AND P1, PT, R2, R200, PT ;  /* 0x000000c80200720c */ /* 0x000fe20003f26270 */
[----:B------:R-:W-:Y:S01]  /*9590*/  FFMA.FTZ R25, R4, -UR23, R25 ;  /* 0x8000001704197c23 */ /* 0x000fe20008010019 */
[-C--:B------:R-:W-:Y:S01]  /*95a0*/  ISETP.LT.OR P0, PT, R0, R201.reuse, P0 ;  /* 0x000000c90000720c */ /* 0x080fe20000701670 */
[--C-:B------:R-:W-:Y:S01]  /*95b0*/  IMAD.IADD R26, R205, 0x1, -R7.reuse ;  /* 0x00000001cd1a7824 */ /* 0x100fe200078e0a07 */
[C---:B------:R-:W-:Y:S01]  /*95c0*/  ISETP.LT.OR P6, PT, R2.reuse, R204, P6 ;  /* 0x000000cc0200720c */ /* 0x040fe200037c1670 */
[----:B------:R-:W-:Y:S01]  /*95d0*/  HMMA.16816.F32 R156, R216, R170, R156 ;  /* 0x000000aad89c723c */ /* 0x000fe2000000189c */
[----:B------:R-:W-:Y:S01]  /*95e0*/  ISETP.LT.OR P1, PT, R2, R201, P1 ;  /* 0x000000c90200720c */ /* 0x000fe20000f21670 */
[----:B------:R-:W-:Y:S01]  /*95f0*/  VIADD R4, R0, 0x9 ;  /* 0x0000000900047836 */ /* 0x000fe20000000000 */
[----:B------:R-:W-:Y:S01]  /*9600*/  FSEL R2, R5, -INF , !P0 ;  /* 0xff80000005027808 */ /* 0x000fe20004000000 */
[----:B------:R-:W-:Y:S01]  /*9610*/  IMAD.IADD R5, R202, 0x1, -R7 ;  /* 0x00000001ca057824 */ /* 0x000fe200078e0a07 */
[----:B------:R-:W-:Y:S01]  /*9620*/  FSEL R25, R25, -INF , !P6 ;  /* 0xff80000019197808 */ /* 0x000fe20007000000 */
[----:B------:R-:W-:Y:S01]  /*9630*/  HMMA.16816.F32 R12, R144, R138, R12 ;  /* 0x0000008a900c723c */ /* 0x000fe2000000180c */
[----:B------:R-:W-:Y:S01]  /*9640*/  ISETP.GE.AND P0, PT, R7, R203, PT ;  /* 0x000000cb0700720c */ /* 0x000fe20003f06270 */
[----:B------:R-:W-:Y:S01]  /*9650*/  IMAD.IADD R6, R205, 0x1, -R4 ;  /* 0x00000001cd067824 */ /* 0x000fe200078e0a04 */
[----:B------:R-:W-:-:S02]  /*9660*/  ISETP.GE.AND P6, PT, R7, R200, PT ;  /* 0x000000c80700720c */ /* 0x000fc40003fc6270 */
[----:B------:R-:W-:Y:S02]  /*9670*/  IABS R24, R24 ;  /* 0x0000001800187213 */ /* 0x000fe40000000000 */
[----:B------:R-:W-:Y:S02]  /*9680*/  IABS R26, R26 ;  /* 0x0000001a001a7213 */ /* 0x000fe40000000000 */
[C---:B------:R-:W-:Y:S02]  /*9690*/  ISETP.LT.OR P0, PT, R7.reuse, R204, P0 ;  /* 0x000000cc0700720c */ /* 0x040fe40000701670 */
[----:B------:R-:W-:Y:S02]  /*96a0*/  IABS R5, R5 ;  /* 0x0000000500057213 */ /* 0x000fe40000000000 */
[----:B------:R-:W-:Y:S02]  /*96b0*/  I2FP.F32.S32 R24, R24 ;  /* 0x0000001800187245 */ /* 0x000fe40000201400 */
[----:B------:R-:W-:-:S02]  /*96c0*/  ISETP.LT.OR P6, PT, R7, R201, P6 ;  /* 0x000000c90700720c */ /* 0x000fc400037c1670 */
[----:B------:R-:W-:Y:S01]  /*96d0*/  I2FP.F32.S32 R7, R26 ;  /* 0x0000001a00077245 */ /* 0x000fe20000201400 */
[----:B------:R-:W-:Y:S01]  /*96e0*/  FFMA.FTZ R27, R24, -UR23, R27 ;  /* 0x80000017181b7c23 */ /* 0x000fe2000801001b */
[----:B------:R-:W-:Y:S01]  /*96f0*/  I2FP.F32.S32 R5, R5 ;  /* 0x0000000500057245 */ /* 0x000fe20000201400 */
[----:B-1----:R-:W-:Y:S01]  /*9700*/  HMMA.16816.F32 R16, R8, R28, R16 ;  /* 0x0000001c0810723c */ /* 0x002fe20000001810 */
[----:B------:R-:W-:Y:S01]  /*9710*/  IABS R6, R6 ;  /* 0x0000000600067213 */ /* 0x000fe20000000000 */
[----:B------:R-:W-:Y:S01]  /*9720*/  FFMA.FTZ R7, R7, -UR23, R20 ;  /* 0x8000001707077c23 */ /* 0x000fe20008010014 */
[----:B------:R-:W-:Y:S02]  /*9730*/  VIADD R26, R0, 0x11 ;  /* 0x00000011001a7836 */ /* 0x000fe40000000000 */
[----:B------:R-:W-:Y:S01]  /*9740*/  FFMA.FTZ R5, R5, -UR23, R22 ;  /* 0x8000001705057c23 */ /* 0x000fe20008010016 */
[----:B------:R-:W-:Y:S01]  /*9750*/  FSEL R22, R27, -INF , !P1 ;  /* 0xff8000001b167808 */ /* 0x000fe20004800000 */
[----:B------:R-:W-:Y:S01]  /*9760*/  HMMA.16816.F32 R156, R144, R34, R156 ;  /* 0x00000022909c723c */ /* 0x000fe2000000189c */
[----:B------:R-:W-:Y:S01]  /*9770*/  I2FP.F32.S32 R6, R6 ;  /* 0x0000000600067245 */ /* 0x000fe20000201400 */
[C---:B------:R-:W-:Y:S01]  /*9780*/  IMAD.IADD R29, R202.reuse, 0x1, -R32 ;  /* 0x00000001ca1d7824 */ /* 0x040fe200078e0a20 */
[----:B------:R-:W-:Y:S01]  /*9790*/  FSEL R27, R7, -INF , !P0 ;  /* 0xff800000071b7808 */ /* 0x000fe20004000000 */
[----:B------:R-:W-:Y:S01]  /*97a0*/  IMAD.IADD R28, R202, 0x1, -R4 ;  /* 0x00000001ca1c7824 */ /* 0x000fe200078e0a04 */
[----:B------:R-:W-:Y:S01]  /*97b0*/  ISETP.GE.AND P1, PT, R4, R203, PT ;  /* 0x000000cb0400720c */ /* 0x000fe20003f26270 */
[----:B------:R-:W-:Y:S01]  /*97c0*/  FFMA.FTZ R21, R6, -UR23, R21 ;  /* 0x8000001706157c23 */ /* 0x000fe20008010015 */
[C---:B------:R-:W-:Y:S01]  /*97d0*/  ISETP.GE.AND P0, PT, R4.reuse, R200, PT ;  /* 0x000000c80400720c */ /* 0x040fe20003f06270 */
[C---:B------:R-:W-:Y:S01]  /*97e0*/  IMAD.IADD R24, R205.reuse, 0x1, -R26 ;  /* 0x00000001cd187824 */ /* 0x040fe200078e0a1a */
[C---:B------:R-:W-:Y:S01]  /*97f0*/  ISETP.LT.OR P1, PT, R4.reuse, R204, P1 ;  /* 0x000000cc0400720c */ /* 0x040fe20000f21670 */
[----:B------:R-:W-:Y:S01]  /*9800*/  IMAD.IADD R35, R205, 0x1, -R32 ;  /* 0x00000001cd237824 */ /* 0x000fe200078e0a20 */
[----:B------:R-:W-:Y:S01]  /*9810*/  ISETP.LT.OR P0, PT, R4, R201, P0 ;  /* 0x000000c90400720c */ /* 0x000fe20000701670 */
[----:B------:R-:W-:Y:S01]  /*9820*/  HMMA.16816.F32 R12, R8, R30, R12 ;  /* 0x0000001e080c723c */ /* 0x000fe2000000180c */
[----:B------:R-:W-:-:S02]  /*9830*/  FSEL R20, R5, -INF , !P6 ;  /* 0xff80000005147808 */ /* 0x000fc40007000000 */
[----:B------:R-:W1:Y:S01]  /*9840*/  LDSM.16.M88.4 R4, [R180+0x5000] ;  /* 0x00500000b404783b */ /* 0x000e620000000200 */
[----:B------:R-:W-:Y:S02]  /*9850*/  IABS R29, R29 ;  /* 0x0000001d001d7213 */ /* 0x000fe40000000000 */
[----:B------:R-:W-:Y:S02]  /*9860*/  IABS R24, R24 ;  /* 0x0000001800187213 */ /* 0x000fe40000000000 */
[----:B------:R-:W-:Y:S02]  /*9870*/  IABS R28, R28 ;  /* 0x0000001c001c7213 */ /* 0x000fe40000000000 */
[----:B------:R-:W-:Y:S02]  /*9880*/  IABS R35, R35 ;  /* 0x0000002300237213 */ /* 0x000fe40000000000 */
[----:B------:R-:W-:Y:S02]  /*9890*/  I2FP.F32.S32 R29, R29 ;  /* 0x0000001d001d7245 */ /* 0x000fe40000201400 */
[----:B------:R-:W-:-:S02]  /*98a0*/  FSEL R21, R21, -INF , !P1 ;  /* 0xff80000015157808 */ /* 0x000fc40004800000 */
[----:B------:R-:W-:Y:S01]  /*98b0*/  I2FP.F32.S32 R24, R24 ;  /* 0x0000001800187245 */ /* 0x000fe20000201400 */
[----:B------:R-:W-:Y:S01]  /*98c0*/  FFMA.FTZ R29, R29, -UR23, R18 ;  /* 0x800000171d1d7c23 */ /* 0x000fe20008010012 */
[----:B------:R-:W-:Y:S01]  /*98d0*/  ISETP.GE.AND P1, PT, R32, R200, PT ;  /* 0x000000c82000720c */ /* 0x000fe20003f26270 */
[----:B------:R-:W-:Y:S01]  /*98e0*/  IMAD.IADD R18, R202, 0x1, -R26 ;  /* 0x00000001ca127824 */ /* 0x000fe200078e0a1a */
[----:B------:R-:W-:Y:S01]  /*98f0*/  I2FP.F32.S32 R28, R28 ;  /* 0x0000001c001c7245 */ /* 0x000fe20000201400 */
[----:B------:R-:W-:Y:S01]  /*9900*/  FFMA.FTZ R137, R24, -UR23, R17 ;  /* 0x8000001718897c23 */ /* 0x000fe20008010011 */
[----:B------:R-:W-:Y:S01]  /*9910*/  I2FP.F32.S32 R35, R35 ;  /* 0x0000002300237245 */ /* 0x000fe20000201400 */
[----:B------:R-:W-:Y:S01]  /*9920*/  VIADD R17, R0, 0x18 ;  /* 0x0000001800117836 */ /* 0x000fe20000000000 */
[----:B------:R-:W-:Y:S01]  /*9930*/  ISETP.GE.AND P6, PT, R32, R203, PT ;  /* 0x000000cb2000720c */ /* 0x000fe20003fc6270 */
[----:B------:R-:W-:Y:S01]  /*9940*/  FFMA.FTZ R23, R28, -UR23, R23 ;  /* 0x800000171c177c23 */ /* 0x000fe20008010017 */
[C---:B------:R-:W-:Y:S01]  /*9950*/  ISETP.LT.OR P1, PT, R32.reuse, R201, P1 ;  /* 0x000000c92000720c */ /* 0x040fe20000f21670 */
[----:B------:R-:W-:Y:S01]  /*9960*/  FFMA.FTZ R16, R35, -UR23, R16 ;  /* 0x8000001723107c23 */ /* 0x000fe20008010010 */
[----:B------:R-:W-:-:S02]  /*9970*/  ISETP.LT.OR P6, PT, R32, R204, P6 ;  /* 0x000000cc2000720c */ /* 0x000fc400037c1670 */
[----:B------:R-:W-:Y:S01]  /*9980*/  FSEL R208, R29, -INF , !P1 ;  /* 0xff8000001dd07808 */ /* 0x000fe20004800000 */
[--C-:B------:R-:W-:Y:S01]  /*9990*/  IMAD.IADD R29, R205, 0x1, -R17.reuse ;  /* 0x00000001cd1d7824 */ /* 0x100fe200078e0a11 */
[----:B------:R-:W-:Y:S01]  /*99a0*/  FSEL R24, R23, -INF , !P0 ;  /* 0xff80000017187808 */ /* 0x000fe20004000000 */
[----:B------:R-:W-:Y:S01]  /*99b0*/  IMAD.IADD R23, R202, 0x1, -R17 ;  /* 0x00000001ca177824 */ /* 0x000fe200078e0a11 */
[----:B------:R-:W-:Y:S01]  /*99c0*/  FSEL R207, R16, -INF , !P6 ;  /* 0xff80000010cf7808 */ /* 0x000fe20007000000 */
[----:B------:R-:W-:Y:S01]  /*99d0*/  VIADD R16, R0, 0x19 ;  /* 0x0000001900107836 */ /* 0x000fe20000000000 */
[C---:B------:R-:W-:Y:S02]  /*99e0*/  ISETP.GE.AND P0, PT, R26.reuse, R203, PT ;  /* 0x000000cb1a00720c */ /* 0x040fe40003f06270 */
[----:B------:R-:W-:Y:S02]  /*99f0*/  ISETP.GE.AND P6, PT, R26, R200, PT ;  /* 0x000000c81a00720c */ /* 0x000fe40003fc6270 */
[----:B------:R-:W-:-:S02]  /*9a00*/  IABS R18, R18 ;  /* 0x0000001200127213 */ /* 0x000fc40000000000 */
[----:B------:R-:W-:Y:S01]  /*9a10*/  IABS R29, R29 ;  /* 0x0000001d001d7213 */ /* 0x000fe20000000000 */
[C---:B-1----:R-:W-:Y:S01]  /*9a20*/  HMMA.16816.F32 R160, R8.reuse, R4, R160 ;  /* 0x0000000408a0723c */ /* 0x042fe200000018a0 */
[C---:B------:R-:W-:Y:S02]  /*9a30*/  ISETP.LT.OR P0, PT, R26.reuse, R204, P0 ;  /* 0x000000cc1a00720c */ /* 0x040fe40000701670 */
[----:B------:R-:W-:Y:S01]  /*9a40*/  ISETP.LT.OR P6, PT, R26, R201, P6 ;  /* 0x000000c91a00720c */ /* 0x000fe200037c1670 */
[----:B------:R-:W-:Y:S01]  /*9a50*/  IMAD.IADD R26, R205, 0x1, -R16 ;  /* 0x00000001cd1a7824 */ /* 0x000fe200078e0a10 */
[----:B------:R-:W-:Y:S01]  /*9a60*/  IABS R23, R23 ;  /* 0x0000001700177213 */ /* 0x000fe20000000000 */
[----:B------:R-:W-:Y:S01]  /*9a70*/  HMMA.16816.F32 R156, R8, R6, R156 ;  /* 0x00000006089c723c */ /* 0x000fe2000000189c */
[----:B------:R-:W-:Y:S01]  /*9a80*/  I2FP.F32.S32 R18, R18 ;  /* 0x0000001200127245 */ /* 0x000fe20000201400 */
[----:B------:R-:W-:Y:S01]  /*9a90*/  VIADD R5, R0, 0x20 ;  /* 0x0000002000057836 */ /* 0x000fe20000000000 */
[----:B------:R-:W-:-:S02]  /*9aa0*/  I2FP.F32.S32 R29, R29 ;  /* 0x0000001d001d7245 */ /* 0x000fc40000201400 */
[----:B------:R-:W-:Y:S01]  /*9ab0*/  ISETP.GE.AND P1, PT, R17, R203, PT ;  /* 0x000000cb1100720c */ /* 0x000fe20003f26270 */
[----:B------:R-:W-:Y:S01]  /*9ac0*/  FFMA.FTZ R19, R18, -UR23, R19 ;  /* 0x8000001712137c23 */ /* 0x000fe20008010013 */
[----:B------:R-:W-:Y:S01]  /*9ad0*/  FSEL R137, R137, -INF , !P0 ;  /* 0xff80000089897808 */ /* 0x000fe20004000000 */
[----:B------:R-:W-:Y:S01]  /*9ae0*/  FFMA.FTZ R12, R29, -UR23, R12 ;  /* 0x800000171d0c7c23 */ /* 0x000fe2000801000c */
[C---:B------:R-:W-:Y:S01]  /*9af0*/  ISETP.GE.AND P0, PT, R17.reuse, R200, PT ;  /* 0x000000c81100720c */ /* 0x040fe20003f06270 */
[----:B------:R-:W-:Y:S01]  /*9b00*/  VIADD R6, R0, 0x28 ;  /* 0x0000002800067836 */ /* 0x000fe20000000000 */
[----:B------:R-:W-:Y:S02]  /*9b10*/  IABS R26, R26 ;  /* 0x0000001a001a7213 */ /* 0x000fe40000000000 */
[----:B------:R-:W-:Y:S01]  /*9b20*/  I2FP.F32.S32 R23, R23 ;  /* 0x0000001700177245 */ /* 0x000fe20000201400 */
[----:B------:R-:W-:Y:S01]  /*9b30*/  IMAD.IADD R7, R202, 0x1, -R6 ;  /* 0x00000001ca077824 */ /* 0x000fe200078e0a06 */
[----:B------:R-:W-:-:S02]  /*9b40*/  ISETP.LT.OR P1, PT, R17, R204, P1 ;  /* 0x000000cc1100720c */ /* 0x000fc40000f21670 */
[----:B------:R-:W-:Y:S01]  /*9b50*/  ISETP.LT.OR P0, PT, R17, R201, P0 ;  /* 0x000000c91100720c */ /* 0x000fe20000701670 */
[----:B------:R-:W-:Y:S02]  /*9b60*/  IMAD.MOV.U32 R17, RZ, RZ, R26 ;  /* 0x000000ffff117224 */ /* 0x000fe400078e001a */
[----:B------:R-:W-:Y:S01]  /*9b70*/  FFMA.FTZ R14, R23, -UR23, R14 ;  /* 0x80000017170e7c23 */ /* 0x000fe2000801000e */
[----:B------:R-:W-:Y:S02]  /*9b80*/  FSEL R220, R19, -INF , !P6 ;  /* 0xff80000013dc7808 */ /* 0x000fe40007000000 */
[----:B------:R-:W-:Y:S02]  /*9b90*/  FSEL R139, R12, -INF , !P1 ;  /* 0xff8000000c8b7808 */ /* 0x000fe40004800000 */
[C---:B------:R-:W-:Y:S02]  /*9ba0*/  ISETP.GE.AND P6, PT, R16.reuse, R203, PT ;  /* 0x000000cb1000720c */ /* 0x040fe40003fc6270 */
[----:B------:R-:W-:-:S02]  /*9bb0*/  ISETP.GE.AND P1, PT, R16, R200, PT ;  /* 0x000000c81000720c */ /* 0x000fc40003f26270 */
[----:B------:R-:W-:Y:S02]  /*9bc0*/  I2FP.F32.S32 R4, R17 ;  /* 0x0000001100047245 */ /* 0x000fe40000201400 */
[----:B------:R-:W-:Y:S01]  /*9bd0*/  FSEL R216, R14, -INF , !P0 ;  /* 0xff8000000ed87808 */ /* 0x000fe20004000000 */
[----:B------:R-:W-:Y:S01]  /*9be0*/  IMAD.IADD R14, R202, 0x1, -R16 ;  /* 0x00000001ca0e7824 */ /* 0x000fe200078e0a10 */
[----:B------:R-:W-:Y:S01]  /*9bf0*/  ISETP.LT.OR P6, PT, R16, R204, P6 ;  /* 0x000000cc1000720c */ /* 0x000fe200037c1670 */
[----:B------:R-:W-:Y:S01]  /*9c00*/  FFMA.FTZ R13, R4, -UR23, R13 ;  /* 0x80000017040d7c23 */ /* 0x000fe2000801000d */
[----:B------:R-:W-:Y:S01]  /*9c10*/  ISETP.LT.OR P1, PT, R16, R201, P1 ;  /* 0x000000c91000720c */ /* 0x000fe20000f21670 */
[----:B------:R-:W-:Y:S01]  /*9c20*/  VIADD R4, R0, 0x21 ;  /* 0x0000002100047836 */ /* 0x000fe20000000000 */
[----:B------:R-:W1:Y:S01]  /*9c30*/  LDSM.16.M88.4 R16, [R180+0x5800] ;  /* 0x00580000b410783b */ /* 0x000e620000000200 */
[----:B------:R-:W-:Y:S01]  /*9c40*/  ISETP.GE.AND P0, PT, R5, R203, PT ;  /* 0x000000cb0500720c */ /* 0x000fe20003f06270 */
[----:B------:R-:W-:-:S04]  /*9c50*/  DEPBAR.LE SB0, 0x0 ;  /* 0x000080000000791a */ /* 0x000fc80000000000 */
[----:B------:R-:W-:Y:S01]  /*9c60*/  FSEL R135, R13, -INF , !P6 ;  /* 0xff8000000d877808 */ /* 0x000fe20007000000 */
[--C-:B------:R-:W-:Y:S01]  /*9c70*/  IMAD.IADD R13, R205, 0x1, -R5.reuse ;  /* 0x00000001cd0d7824 */ /* 0x100fe200078e0a05 */
[----:B------:R-:W-:Y:S01]  /*9c80*/  ISETP.GE.AND P6, PT, R5, R200, PT ;  /* 0x000000c80500720c */ /* 0x000fe20003fc6270 */
[--C-:B------:R-:W-:Y:S01]  /*9c90*/  IMAD.IADD R12, R205, 0x1, -R4.reuse ;  /* 0x00000001cd0c7824 */ /* 0x100fe200078e0a04 */
[C---:B------:R-:W-:Y:S01]  /*9ca0*/  ISETP.LT.OR P0, PT, R5.reuse, R204, P0 ;  /* 0x000000cc0500720c */ /* 0x040fe20000701670 */
[C---:B------:R-:W-:Y:S01]  /*9cb0*/  IMAD.IADD R146, R202.reuse, 0x1, -R4 ;  /* 0x00000001ca927824 */ /* 0x040fe200078e0a04 */
[----:B------:R-:W-:Y:S01]  /*9cc0*/  ISETP.LT.OR P6, PT, R5, R201, P6 ;  /* 0x000000c90500720c */ /* 0x000fe200037c1670 */
[----:B------:R-:W-:Y:S01]  /*9cd0*/  IMAD.IADD R5, R202, 0x1, -R5 ;  /* 0x00000001ca057824 */ /* 0x000fe200078e0a05 */
[----:B------:R-:W-:Y:S02]  /*9ce0*/  IABS R14, R14 ;  /* 0x0000000e000e7213 */ /* 0x000fe40000000000 */
[----:B------:R-:W-:-:S02]  /*9cf0*/  IABS R13, R13 ;  /* 0x0000000d000d7213 */ /* 0x000fc40000000000 */
[----:B------:R-:W-:Y:S02]  /*9d00*/  I2FP.F32.S32 R14, R14 ;  /* 0x0000000e000e7245 */ /* 0x000fe40000201400 */
[----:B------:R-:W-:Y:S02]  /*9d10*/  I2FP.F32.S32 R13, R13 ;  /* 0x0000000d000d7245 */ /* 0x000fe40000201400 */
        /* <DEDUP_REMOVED lines=8> */
[----:B------:R-:W-:Y:S01]  /*9da0*/  ISETP.GE.AND P1, PT, R4, R203, PT ;  /* 0x000000cb0400720c */ /* 0x000fe20003f26270 */
[----:B------:R-:W-:Y:S01]  /*9db0*/  VIADD R5, R0, 0x29 ;  /* 0x0000002900057836 */ /* 0x000fe20000000000 */
[----:B------:R-:W-:Y:S01]  /*9dc0*/  ISETP.GE.AND P0, PT, R4, R200, PT ;  /* 0x000000c80400720c */ /* 0x000fe20003f06270 */
[C---:B------:R-:W-:Y:S01]  /*9dd0*/  IMAD.IADD R13, R205.reuse, 0x1, -R6 ;  /* 0x00000001cd0d7824 */ /* 0x040fe200078e0a06 */
[----:B------:R-:W-:Y:S01]  /*9de0*/  IABS R146, R146 ;  /* 0x0000009200927213 */ /* 0x000fe20000000000 */
[--C-:B------:R-:W-:Y:S01]  /*9df0*/  IMAD.IADD R142, R202, 0x1, -R5.reuse ;  /* 0x00000001ca8e7824 */ /* 0x100fe200078e0a05 */
[C---:B------:R-:W-:Y:S02]  /*9e00*/  ISETP.LT.OR P1, PT, R4.reuse, R204, P1 ;  /* 0x000000cc0400720c */ /* 0x040fe40000f21670 */
[----:B------:R-:W-:Y:S01]  /*9e10*/  ISETP.LT.OR P0, PT, R4, R201, P0 ;  /* 0x000000c90400720c */ /* 0x000fe20000701670 */
[----:B------:R-:W-:Y:S01]  /*9e20*/  IMAD.IADD R4, R205, 0x1, -R5 ;  /* 0x00000001cd047824 */ /* 0x000fe200078e0a05 */
[----:B------:R-:W-:Y:S01]  /*9e30*/  I2FP.F32.S32 R12, R12 ;  /* 0x0000000c000c7245 */ /* 0x000fe20000201400 */
[----:B-1----:R-:W-:Y:S01]  /*9e40*/  HMMA.16816.F32 R152, R8, R16, R152 ;  /* 0x000000100898723c */ /* 0x002fe20000001898 */
[----:B------:R-:W-:-:S02]  /*9e50*/  I2FP.F32.S32 R146, R146 ;  /* 0x0000009200927245 */ /* 0x000fc40000201400 */
[----:B------:R-:W-:Y:S01]  /*9e60*/  IABS R7, R7 ;  /* 0x0000000700077213 */ /* 0x000fe20000000000 */
[----:B------:R-:W-:Y:S01]  /*9e70*/  FFMA.FTZ R12, R12, -UR23, R161 ;  /* 0x800000170c0c7c23 */ /* 0x000fe200080100a1 */
[----:B------:R-:W-:Y:S01]  /*9e80*/  IABS R13, R13 ;  /* 0x0000000d000d7213 */ /* 0x000fe20000000000 */
[----:B------:R-:W-:Y:S01]  /*9e90*/  FFMA.FTZ R146, R146, -UR23, R163 ;  /* 0x8000001792927c23 */ /* 0x000fe200080100a3 */
[----:B------:R-:W-:Y:S01]  /*9ea0*/  IABS R4, R4 ;  /* 0x0000000400047213 */ /* 0x000fe20000000000 */
[----:B------:R-:W-:Y:S01]  /*9eb0*/  HMMA.16816.F32 R148, R8, R18, R148 ;  /* 0x000000120894723c */ /* 0x000fe20000001894 */
[----:B------:R-:W-:Y:S02]  /*9ec0*/  I2FP.F32.S32 R7, R7 ;  /* 0x0000000700077245 */ /* 0x000fe40000201400 */
[----:B------:R-:W-:Y:S02]  /*9ed0*/  I2FP.F32.S32 R13, R13 ;  /* 0x0000000d000d7245 */ /* 0x000fe40000201400 */
[----:B------:R-:W-:Y:S01]  /*9ee0*/  FSEL R144, R144, -INF , !P6 ;  /* 0xff80000090907808 */ /* 0x000fe20007000000 */
[----:B------:R-:W-:Y:S01]  /*9ef0*/  FFMA.FTZ R140, R7, -UR23, R158 ;  /* 0x80000017078c7c23 */ /* 0x000fe2000801009e */
[----:B------:R-:W-:Y:S01]  /*9f00*/  I2FP.F32.S32 R4, R4 ;  /* 0x0000000400047245 */ /* 0x000fe20000201400 */
[----:B------:R-:W-:Y:S01]  /*9f10*/  VIADD R7, R0, 0x30 ;  /* 0x0000003000077836 */ /* 0x000fe20000000000 */
[----:B------:R-:W-:Y:S01]  /*9f20*/  BAR.SYNC.DEFER_BLOCKING 0x0 ;  /* 0x0000000000007b1d */ /* 0x000fe20000010000 */
[-C--:B------:R-:W-:Y:S01]  /*9f30*/  ISETP.GE.AND P6, PT, R6, R203.reuse, PT ;  /* 0x000000cb0600720c */ /* 0x080fe20003fc6270 */
[----:B------:R-:W-:Y:S01]  /*9f40*/  FFMA.FTZ R13, R13, -UR23, R156 ;  /* 0x800000170d0d7c23 */ /* 0x000fe2000801009c */
[----:B------:R-:W-:Y:S01]  /*9f50*/  FSEL R143, R12, -INF , !P1 ;  /* 0xff8000000c8f7808 */ /* 0x000fe20004800000 */
[----:B------:R-:W-:Y:S01]  /*9f60*/  FFMA.FTZ R141, R4, -UR23, R157 ;  /* 0x80000017048d7c23 */ /* 0x000fe2000801009d */
[----:B------:R-:W-:Y:S01]  /*9f70*/  FSEL R146, R146, -INF , !P0 ;  /* 0xff80000092927808 */ /* 0x000fe20004000000 */
[----:B------:R-:W-:Y:S01]  /*9f80*/  IMAD.IADD R12, R205, 0x1, -R7 ;  /* 0x00000001cd0c7824 */ /* 0x000fe200078e0a07 */
[----:B------:R-:W-:Y:S01]  /*9f90*/  ISETP.GE.AND P1, PT, R6, R200, PT ;  /* 0x000000c80600720c */ /* 0x000fe20003f26270 */
[----:B------:R-:W-:Y:S01]  /*9fa0*/  VIADD R4, R0, 0x31 ;  /* 0x0000003100047836 */ /* 0x000fe20000000000 */
[----:B------:R-:W-:-:S02]  /*9fb0*/  ISETP.GE.AND P0, PT, R5, R203, PT ;  /* 0x000000cb0500720c */ /* 0x000fc40003f06270 */
[-C--:B------:R-:W-:Y:S01]  /*9fc0*/  ISETP.LT.OR P6, PT, R6, R204.reuse, P6 ;  /* 0x000000cc0600720c */ /* 0x080fe200037c1670 */
[--C-:B------:R-:W-:Y:S01]  /*9fd0*/  IMAD.IADD R8, R202, 0x1, -R4.reuse ;  /* 0x00000001ca087824 */ /* 0x100fe200078e0a04 */
[----:B------:R-:W-:Y:S01]  /*9fe0*/  ISETP.LT.OR P1, PT, R6, R201, P1 ;  /* 0x000000c90600720c */ /* 0x000fe20000f21670 */
[----:B------:R-:W-:Y:S01]  /*9ff0*/  IMAD.IADD R6, R205, 0x1, -R4 ;  /* 0x00000001cd067824 */ /* 0x000fe200078e0a04 */
[----:B------:R-:W-:Y:S02]  /*a000*/  ISETP.LT.OR P0, PT, R5, R204, P0 ;  /* 0x000000cc0500720c */ /* 0x000fe40000701670 */
[----:B------:R-:W-:Y:S02]  /*a010*/  FSEL R145, R13, -INF , !P6 ;  /* 0xff8000000d917808 */ /* 0x000fe40007000000 */
[----:B------:R-:W-:Y:S02]  /*a020*/  ISETP.GE.AND P6, PT, R5, R200, PT ;  /* 0x000000c80500720c */ /* 0x000fe40003fc6270 */
[----:B------:R-:W-:-:S02]  /*a030*/  FSEL R140, R140, -INF , !P1 ;  /* 0xff8000008c8c7808 */ /* 0x000fc40004800000 */
[----:B------:R-:W-:Y:S02]  /*a040*/  FSEL R141, R141, -INF , !P0 ;  /* 0xff8000008d8d7808 */ /* 0x000fe40004000000 */
[C---:B------:R-:W-:Y:S02]  /*a050*/  ISETP.GE.AND P1, PT, R7.reuse, R203, PT ;  /* 0x000000cb0700720c */ /* 0x040fe40003f26270 */
[----:B------:R-:W-:Y:S02]  /*a060*/  ISETP.GE.AND P0, PT, R7, R200, PT ;  /* 0x000000c80700720c */ /* 0x000fe40003f06270 */
[----:B------:R-:W-:Y:S02]  /*a070*/  IABS R142, R142 ;  /* 0x0000008e008e7213 */ /* 0x000fe40000000000 */
[----:B------:R-:W-:Y:S02]  /*a080*/  IABS R12, R12 ;  /* 0x0000000c000c7213 */ /* 0x000fe40000000000 */
[----:B------:R-:W-:Y:S01]  /*a090*/  ISETP.LT.OR P6, PT, R5, R201, P6 ;  /* 0x000000c90500720c */ /* 0x000fe200037c1670 */
[----:B------:R-:W-:Y:S01]  /*a0a0*/  IMAD.IADD R5, R202, 0x1, -R7 ;  /* 0x00000001ca057824 */ /* 0x000fe200078e0a07 */
[----:B------:R-:W-:-:S02]  /*a0b0*/  ISETP.LT.OR P1, PT, R7, R204, P1 ;  /* 0x000000cc0700720c */ /* 0x000fc40000f21670 */
[----:B------:R-:W-:Y:S02]  /*a0c0*/  ISETP.LT.OR P0, PT, R7, R201, P0 ;  /* 0x000000c90700720c */ /* 0x000fe40000701670 */
[----:B------:R-:W-:Y:S02]  /*a0d0*/  I2FP.F32.S32 R142, R142 ;  /* 0x0000008e008e7245 */ /* 0x000fe40000201400 */
[----:B------:R-:W-:Y:S02]  /*a0e0*/  I2FP.F32.S32 R7, R12 ;  /* 0x0000000c00077245 */ /* 0x000fe40000201400 */
[----:B------:R-:W-:Y:S01]  /*a0f0*/  IABS R5, R5 ;  /* 0x0000000500057213 */ /* 0x000fe20000000000 */
[----:B------:R-:W-:Y:S01]  /*a100*/  FFMA.FTZ R142, R142, -UR23, R159 ;  /* 0x800000178e8e7c23 */ /* 0x000fe2000801009f */
[----:B------:R-:W-:Y:S01]  /*a110*/  IABS R6, R6 ;  /* 0x0000000600067213 */ /* 0x000fe20000000000 */
[----:B------:R-:W-:Y:S01]  /*a120*/  FFMA.FTZ R7, R7, -UR23, R152 ;  /* 0x8000001707077c23 */ /* 0x000fe20008010098 */
[----:B------:R-:W-:-:S02]  /*a130*/  I2FP.F32.S32 R5, R5 ;  /* 0x0000000500057245 */ /* 0x000fc40000201400 */
[----:B------:R-:W-:Y:S02]  /*a140*/  FSEL R142, R142, -INF , !P6 ;  /* 0xff8000008e8e7808 */ /* 0x000fe40007000000 */
[----:B------:R-:W-:Y:S01]  /*a150*/  FSEL R171, R7, -INF , !P1 ;  /* 0xff80000007ab7808 */ /* 0x000fe20004800000 */
[----:B------:R-:W-:Y:S01]  /*a160*/  VIADD R7, R0, 0x38 ;  /* 0x0000003800077836 */ /* 0x000fe20000000000 */
[C---:B------:R-:W-:Y:S01]  /*a170*/  ISETP.GE.AND P6, PT, R4.reuse, R203, PT ;  /* 0x000000cb0400720c */ /* 0x040fe20003fc6270 */
[----:B------:R-:W-:Y:S01]  /*a180*/  FFMA.FTZ R5, R5, -UR23, R154 ;  /* 0x8000001705057c23 */ /* 0x000fe2000801009a */
[C---:B------:R-:W-:Y:S01]  /*a190*/  ISETP.GE.AND P1, PT, R4.reuse, R200, PT ;  /* 0x000000c80400720c */ /* 0x040fe20003f26270 */
[--C-:B------:R-:W-:Y:S01]  /*a1a0*/  IMAD.IADD R9, R205, 0x1, -R7.reuse ;  /* 0x00000001cd097824 */ /* 0x100fe200078e0a07 */
[----:B------:R-:W-:Y:S01]  /*a1b0*/  ISETP.LT.OR P6, PT, R4, R204, P6 ;  /* 0x000000cc0400720c */ /* 0x000fe200037c1670 */
[----:B------:R-:W-:Y:S01]  /*a1c0*/  VIADD R0, R0, 0x39 ;  /* 0x0000003900007836 */ /* 0x000fe20000000000 */
[----:B------:R-:W-:Y:S01]  /*a1d0*/  ISETP.LT.OR P1, PT, R4, R201, P1 ;  /* 0x000000c90400720c */ /* 0x000fe20000f21670 */
[----:B------:R-:W-:Y:S01]  /*a1e0*/  IMAD.IADD R4, R202, 0x1, -R7 ;  /* 0x00000001ca047824 */ /* 0x000fe200078e0a07 */
[----:B------:R-:W-:-:S02]  /*a1f0*/  I2FP.F32.S32 R6, R6 ;  /* 0x0000000600067245 */ /* 0x000fc40000201400 */
[----:B------:R-:W-:Y:S02]  /*a200*/  FSEL R166, R5, -INF , !P0 ;  /* 0xff80000005a67808 */ /* 0x000fe40004000000 */
[----:B------:R-:W-:Y:S01]  /*a210*/  IABS R4, R4 ;  /* 0x0000000400047213 */ /* 0x000fe20000000000 */
[----:B------:R-:W-:Y:S01]  /*a220*/  FFMA.FTZ R6, R6, -UR23, R153 ;  /* 0x8000001706067c23 */ /* 0x000fe20008010099 */
[----:B------:R-:W-:Y:S02]  /*a230*/  IABS R5, R9 ;  /* 0x0000000900057213 */ /* 0x000fe40000000000 */
[----:B------:R-:W-:Y:S02]  /*a240*/  IABS R8, R8 ;  /* 0x0000000800087213 */ /* 0x000fe40000000000 */
[----:B------:R-:W-:Y:S01]  /*a250*/  I2FP.F32.S32 R9, R4 ;  /* 0x0000000400097245 */ /* 0x000fe20000201400 */
[--C-:B------:R-:W-:Y:S01]  /*a260*/  IMAD.IADD R4, R205, 0x1, -R0.reuse ;  /* 0x00000001cd047824 */ /* 0x100fe200078e0a00 */
[----:B------:R-:W-:Y:S01]  /*a270*/  FSEL R169, R6, -INF , !P6 ;  /* 0xff80000006a97808 */ /* 0x000fe20007000000 */
[----:B------:R-:W-:Y:S01]  /*a280*/  IMAD.IADD R6, R202, 0x1, -R0 ;  /* 0x00000001ca067824 */ /* 0x000fe200078e0a00 */
[----:B------:R-:W-:Y:S01]  /*a290*/  ISETP.GE.AND P6, PT, R7, R200, PT ;  /* 0x000000c80700720c */ /* 0x000fe20003fc6270 */
[----:B------:R-:W-:Y:S01]  /*a2a0*/  FFMA.FTZ R9, R9, -UR23, R150 ;  /* 0x8000001709097c23 */ /* 0x000fe20008010096 */
[----:B------:R-:W-:-:S02]  /*a2b0*/  I2FP.F32.S32 R8, R8 ;  /* 0x0000000800087245 */ /* 0x000fc40000201400 */
[C---:B------:R-:W-:Y:S02]  /*a2c0*/  ISETP.LT.OR P6, PT, R7.reuse, R201, P6 ;  /* 0x000000c90700720c */ /* 0x040fe400037c1670 */
[----:B------:R-:W-:Y:S01]  /*a2d0*/  I2FP.F32.S32 R5, R5 ;  /* 0x0000000500057245 */ /* 0x000fe20000201400 */
[----:B------:R-:W-:Y:S01]  /*a2e0*/  FFMA.FTZ R8, R8, -UR23, R155 ;  /* 0x8000001708087c23 */ /* 0x000fe2000801009b */
[----:B------:R-:W-:Y:S02]  /*a2f0*/  ISETP.GE.AND P0, PT, R7, R203, PT ;  /* 0x000000cb0700720c */ /* 0x000fe40003f06270 */
[----:B------:R-:W-:Y:S01]  /*a300*/  FSEL R162, R9, -INF , !P6 ;  /* 0xff80000009a27808 */ /* 0x000fe20007000000 */
[----:B------:R-:W-:Y:S01]  /*a310*/  FFMA.FTZ R5, R5, -UR23, R148 ;  /* 0x8000001705057c23 */ /* 0x000fe20008010094 */
[----:B------:R-:W-:Y:S02]  /*a320*/  IABS R4, R4 ;  /* 0x0000000400047213 */ /* 0x000fe40000000000 */
[----:B------:R-:W-:-:S02]  /*a330*/  PLOP3.LUT P6, PT, PT, PT, UP0, 0x80, 0x0 ;  /* 0x000000000000781c */ /* 0x000fc40003fcf008 */
[----:B------:R-:W-:Y:S02]  /*a340*/  IABS R6, R6 ;  /* 0x0000000600067213 */ /* 0x000fe40000000000 */
[----:B------:R-:W-:Y:S02]  /*a350*/  ISETP.LT.OR P0, PT, R7, R204, P0 ;  /* 0x000000cc0700720c */ /* 0x000fe40000701670 */
[----:B------:R-:W-:Y:S02]  /*a360*/  FSEL R164, R8, -INF , !P1 ;  /* 0xff80000008a47808 */ /* 0x000fe40004800000 */
[----:B------:R-:W-:Y:S02]  /*a370*/  I2FP.F32.S32 R8, R4 ;  /* 0x0000000400087245 */ /* 0x000fe40000201400 */
[----:B------:R-:W-:Y:S02]  /*a380*/  I2FP.F32.S32 R4, R6 ;  /* 0x0000000600047245 */ /* 0x000fe40000201400 */
[----:B------:R-:W-:Y:S01]  /*a390*/  FSEL R167, R5, -INF , !P0 ;  /* 0xff80000005a77808 */ /* 0x000fe20004000000 */
[----:B------:R-:W-:Y:S01]  /*a3a0*/  FFMA.FTZ R149, R8, -UR23, R149 ;  /* 0x8000001708957c23 */ /* 0x000fe20008010095 */
[----:B------:R-:W-:Y:S01]  /*a3b0*/  ISETP.GE.AND P1, PT, R0, R203, PT ;  /* 0x000000cb0000720c */ /* 0x000fe20003f26270 */
[----:B------:R-:W-:Y:S01]  /*a3c0*/  FFMA.FTZ R4, R4, -UR23, R151 ;  /* 0x8000001704047c23 */ /* 0x000fe20008010097 */
[----:B------:R-:W-:-:S02]  /*a3d0*/  ISETP.GE.AND P0, PT, R0, R200, PT ;  /* 0x000000c80000720c */ /* 0x000fc40003f06270 */
        /* <DEDUP_REMOVED lines=74> */
[----:B------:R-:W-:Y:S01]  /*a880*/  UIMAD UR4, UR7, UR17, UR4 ;  /* 0x00000011070472a4 */ /* 0x000fe2000f8e0204 */
[----:B------:R-:W-:-:S03]  /*a890*/  UMOV UR16, UR28 ;  /* 0x0000001c00107c82 */ /* 0x000fc60008000000 */
[----:B------:R-:W-:Y:S01]  /*a8a0*/  UIADD3 UR9, UR29, UR4, URZ ;  /* 0x000000041d097290 */ /* 0x000fe2000fffe03f */
[----:B------:R-:W-:Y:S11]  /*a8b0*/  BRA `(.L_x_5459) ;  /* 0x0000000000087947 */ /* 0x000ff60003800000 */
.L_x_5458:
[----:B------:R-:W-:-:S04]  /*a8c0*/  ULEA UR16, -UR8, URZ, 0x6 ;  /* 0x0000003f08107291 */ /* 0x000fc8000f8e313f */
[----:B------:R-:W-:-:S12]  /*a8d0*/  USHF.R.S32.HI UR9, URZ, 0x1f, UR16 ;  /* 0x0000001f3f097899 */ /* 0x000fd80008011410 */
.L_x_5459:
        /* <DEDUP_REMOVED lines=122> */
.L_x_5461:
[----:B------:R-:W-:Y:S05]  /*b080*/  BSYNC B0 ;  /* 0x0000000000007941 */ /* 0x000fea0003800000 */
.L_x_5460:
[----:B------:R-:W0:Y:S01]  /*b090*/  LDGDEPBAR ;  /* 0x00000000000079af */ /* 0x000e220000000000 */
[----:B-12---:R-:W-:Y:S01]  /*b0a0*/  IMAD.U32 R5, RZ, RZ, UR16 ;  /* 0x00000010ff057e24 */ /* 0x006fe2000f8e00ff */
[----:B------:R-:W-:Y:S01]  /*b0b0*/  MOV R0, UR9 ;  /* 0x0000000900007c02 */ /* 0x000fe20008000f00 */
[----:B------:R-:W-:-:S03]  /*b0c0*/  IMAD.U32 R4, RZ, RZ, UR16 ;  /* 0x00000010ff047e24 */ /* 0x000fc6000f8e00ff */
[----:B------:R-:W-:-:S04]  /*b0d0*/  LEA R210, P0, R5, R210, 0x1 ;  /* 0x000000d205d27211 */ /* 0x000fc800078008ff */
[----:B------:R-:W-:-:S09]  /*b0e0*/  LEA.HI.X R209, R4, R209, R0, 0x1, P0 ;  /* 0x000000d104d17211 */ /* 0x000fd200000f0c00 */
.L_x_5457:
        /* <DEDUP_REMOVED lines=69> */
[--C-:B------:R-:W-:Y:S01]  /*b540*/  FFMA.FTZ R214, R208, UR18, -R163.reuse ;  /* 0x00000012d0d67c23 */ /* 0x100fe200080108a3 */
[----:B------:R-:W-:Y:S01]  /*b550*/  LDSM.16.MT88.4 R136, [R184+0x10000] ;  /* 0x01000000b888783b */ /* 0x000fe20000004200 */
[--C-:B------:R-:W-:Y:S01]  /*b560*/  FFMA.FTZ R219, R220, UR18, -R163.reuse ;  /* 0x00000012dcdb7c23 */ /* 0x100fe200080108a3 */
[----:B------:R-:W3:Y:S01]  /*b570*/  MUFU.EX2 R155, R155 ;  /* 0x0000009b009b7308 */ /* 0x000ee20000000800 */
        /* <DEDUP_REMOVED lines=17> */
[--C-:B------:R-:W-:Y:S01]  /*b690*/  FFMA.FTZ R162, R162, UR18, -R163.reuse ;  /* 0x00000012a2a27c23 */ /* 0x100fe200080108a3 */
[----:B------:R-:W-:-:S05]  /*b6a0*/  FFMA.FTZ R161, R161, UR18, -R163 ;  /* 0x00000012a1a17c23 */ /* 0x000fca00080108a3 */
        /* <DEDUP_REMOVED lines=65> */
[C---:B--2---:R-:W-:Y:S01]  /*bac0*/  HMMA.16816.F32 R100, R4.reuse, R32, R108 ;  /* 0x000000200464723c */ /* 0x044fe2000000186c */
[-C--:B------:R-:W-:Y:S01]  /*bad0*/  FMUL.FTZ R94, R94, R3.reuse ;  /* 0x000000035e5e7220 */ /* 0x080fe20000410000 */
[-C--:B------:R-:W-:Y:S01]  /*bae0*/  FMUL.FTZ R95, R95, R3.reuse ;  /* 0x000000035f5f7220 */ /* 0x080fe20000410000 */
[----:B------:R-:W2:Y:S01]  /*baf0*/  LDSM.16.MT88.4 R108, [R185+0xe000] ;  /* 0x00e00000b96c783b */ /* 0x000ea20000004200 */
[----:B------:R4:W-:Y:S01]  /*bb00*/  MUFU.EX2 R208, R135 ;  /* 0x0000008700d07308 */ /* 0x0009e20000000800 */
        /* <DEDUP_REMOVED lines=16> */
[----:B----4-:R-:W-:Y:S01]  /*bc10*/  LDSM.16.MT88.4 R132, [R188+0xc800] ;  /* 0x00c80000bc84783b */ /* 0x010fe20000004200 */
[----:B---3--:R-:W-:Y:S01]  /*bc20*/  HMMA.16816.F32 R40, R4, R116, R104 ;  /* 0x000000740428723c */ /* 0x008fe20000001868 */
[----:B------:R-:W-:-:S02]  /*bc30*/  FADD.FTZ R155, R155, R156 ;  /* 0x0000009c9b9b7221 */ /* 0x000fc40000010000 */
[----:B------:R-:W3:Y:S02]  /*bc40*/  LDSM.16.MT88.4 R104, [R184+0xe000] ;  /* 0x00e00000b868783b */ /* 0x000ee40000004200 */
[----:B------:R-:W-:Y:S01]  /*bc50*/  FADD.FTZ R154, R154, R155 ;  /* 0x0000009b9a9a7221 */ /* 0x000fe20000010000 */
[C---:B------:R-:W-:Y:S01]  /*bc60*/  HMMA.16816.F32 R36, R4.reuse, R118, R36 ;  /* 0x000000760424723c */ /* 0x040fe20000001824 */
[-C--:B------:R-:W-:Y:S01]  /*bc70*/  FMUL.FTZ R116, R44, R160.reuse ;  /* 0x000000a02c747220 */ /* 0x080fe20000410000 */
[-C--:B------:R-:W-:Y:S01]  /*bc80*/  FMUL.FTZ R117, R45, R160.reuse ;  /* 0x000000a02d757220 */ /* 0x080fe20000410000 */
[-C--:B------:R-:W-:Y:S01]  /*bc90*/  FMUL.FTZ R44, R48, R160.reuse ;  /* 0x000000a0302c7220 */ /* 0x080fe20000410000 */
[----:B------:R-:W-:Y:S01]  /*bca0*/  FMUL.FTZ R45, R49, R160 ;  /* 0x000000a0312d7220 */ /* 0x000fe20000410000 */
[----:B------:R-:W-:Y:S01]  /*bcb0*/  MUFU.EX2 R216, R216 ;  /* 0x000000d800d87308 */ /* 0x000fe20000000800 */
[----:B------:R-:W-:Y:S01]  /*bcc0*/  HMMA.16816.F32 R92, R4, R136, R92 ;  /* 0x00000088045c723c */ /* 0x000fe2000000185c */
[-C--:B------:R-:W-:Y:S01]  /*bcd0*/  FMUL.FTZ R118, R46, R3.reuse ;  /* 0x000000032e767220 */ /* 0x080fe20000410000 */
[-C--:B------:R-:W-:Y:S01]  /*bce0*/  FMUL.FTZ R119, R47, R3.reuse ;  /* 0x000000032f777220 */ /* 0x080fe20000410000 */
[-C--:B------:R-:W-:Y:S01]  /*bcf0*/  FMUL.FTZ R46, R50, R3.reuse ;  /* 0x00000003322e7220 */ /* 0x080fe20000410000 */
[----:B------:R-:W-:Y:S01]  /*bd00*/  FMUL.FTZ R47, R51, R3 ;  /* 0x00000003332f7220 */ /* 0x000fe20000410000 */
[----:B------:R-:W-:-:S02]  /*bd10*/  FADD.FTZ R153, R153, R154 ;  /* 0x0000009a99997221 */ /* 0x000fc40000010000 */
[----:B------:R-:W4:Y:S02]  /*bd20*/  MUFU.EX2 R221, R221 ;  /* 0x000000dd00dd7308 */ /* 0x000f240000000800 */
        /* <DEDUP_REMOVED lines=23> */
[----:B------:R-:W4:Y:S02]  /*bea0*/  MUFU.EX2 R223, R223 ;  /* 0x000000df00df7308 */ /* 0x000f240000000800 */
[C---:B---3--:R-:W-:Y:S06]  /*beb0*/  HMMA.16816.F32 R64, R4.reuse, R104, R116 ;  /* 0x000000680440723c */ /* 0x048fec0000001874 */
        /* <DEDUP_REMOVED lines=25> */
[----:B------:R-:W-:Y:S02]  /*c050*/  MUFU.EX2 R222, R222 ;  /* 0x000000de00de7308 */ /* 0x000fe40000000800 */
[----:B------:R-:W-:Y:S01]  /*c060*/  HMMA.16816.F32 R84, R4, R110, R112 ;  /* 0x0000006e0454723c */ /* 0x000fe20000001870 */
[----:B------:R-:W2:Y:S01]  /*c070*/  LDSM.16.MT88.4 R112, [R186+0xe800] ;  /* 0x00e80000ba70783b */ /* 0x000ea20000004200 */
[----:B------:R-:W-:-:S03]  /*c080*/  FADD.FTZ R3, R2, R3 ;  /* 0x0000000302037221 */ /* 0x000fc60000010000 */
[----:B------:R-:W2:Y:S01]  /*c090*/  LDSM.16.MT88.4 R108, [R185+0xe800] ;  /* 0x00e80000b96c783b */ /* 0x000ea20000004200 */
[----:B------:R-:W2:Y:S01]  /*c0a0*/  MUFU.EX2 R227, R227 ;  /* 0x000000e300e37308 */ /* 0x000ea20000000800 */
[----:B------:R-:W-:-:S04]  /*c0b0*/  FADD.FTZ R0, R0, R3 ;  /* 0x0000000300007221 */ /* 0x000fc80000010000 */
[----:B------:R-:W-:Y:S01]  /*c0c0*/  FADD.FTZ R159, R159, R0 ;  /* 0x000000009f9f7221 */ /* 0x000fe20000010000 */
[----:B------:R-:W-:Y:S01]  /*c0d0*/  FADD.FTZ R0, R170, R153 ;  /* 0x00000099aa007221 */ /* 0x000fe20000010000 */
[----:B---3--:R-:W-:Y:S01]  /*c0e0*/  HMMA.16816.F32 R80, R4, R104, R80 ;  /* 0x000000680450723c */ /* 0x008fe20000001850 */
[----:B------:R-:W-:Y:S02]  /*c0f0*/  MUFU.EX2 R224, R224 ;  /* 0x000000e000e07308 */ /* 0x000fe40000000800 */
[----:B------:R-:W-:-:S03]  /*c100*/  FADD.FTZ R0, R217, R0 ;  /* 0x00000000d9007221 */ /* 0x000fc60000010000 */
[C---:B------:R-:W-:Y:S01]  /*c110*/  HMMA.16816.F32 R88, R4.reuse, R106, R88 ;  /* 0x0000006a0458723c */ /* 0x040fe20000001858 */
[----:B------:R-:W-:Y:S01]  /*c120*/  F2FP.F16.F32.PACK_AB R104, R217, R170 ;  /* 0x000000aad968723e */ /* 0x000fe200000000ff */
[----:B-----5:R-:W-:Y:S01]  /*c130*/  FADD.FTZ R3, R207, R0 ;  /* 0x00000000cf037221 */ /* 0x020fe20000010000 */
[----:B------:R-:W-:Y:S01]  /*c140*/  F2FP.F16.F32.PACK_AB R105, R219, R214 ;  /* 0x000000d6db69723e */ /* 0x000fe200000000ff */
[----:B------:R-:W3:Y:S01]  /*c150*/  MUFU.EX2 R229, R229 ;  /* 0x000000e500e57308 */ /* 0x000ee20000000800 */
[----:B------:R-:W-:Y:S01]  /*c160*/  FADD.FTZ R214, R214, R159 ;  /* 0x0000009fd6d67221 */ /* 0x000fe20000010000 */
[----:B------:R-:W-:Y:S01]  /*c170*/  HMMA.16816.F32 R4, R4, R138, R96 ;  /* 0x0000008a0404723c */ /* 0x000fe20000001860 */
[C---:B------:R-:W-:Y:S01]  /*c180*/  F2FP.F16.F32.PACK_AB R106, R208.reuse, R207 ;  /* 0x000000cfd06a723e */ /* 0x040fe200000000ff */
[----:B------:R-:W-:Y:S01]  /*c190*/  LDSM.16.MT88.4 R96, [R185+0x10800] ;  /* 0x01080000b960783b */ /* 0x000fe20000004200 */
[----:B----4-:R-:W-:Y:S01]  /*c1a0*/  F2FP.F16.F32.PACK_AB R107, R221, R216 ;  /* 0x000000d8dd6b723e */ /* 0x010fe200000000ff */
[----:B------:R-:W-:Y:S01]  /*c1b0*/  FADD.FTZ R219, R219, R214 ;  /* 0x000000d6dbdb7221 */ /* 0x000fe20000010000 */
[----:B------:R-:W-:Y:S01]  /*c1c0*/  FADD.FTZ R3, R208, R3 ;  /* 0x00000003d0037221 */ /* 0x000fe20000010000 */
[----:B------:R-:W-:Y:S01]  /*c1d0*/  LDSM.16.MT88.4 R136, [R184+0xf000] ;  /* 0x00f00000b888783b */ /* 0x000fe20000004200 */
[----:B------:R-:W-:Y:S01]  /*c1e0*/  MUFU.EX2 R164, R164 ;  /* 0x000000a400a47308 */ /* 0x000fe20000000800 */
[----:B------:R-:W-:-:S02]  /*c1f0*/  FADD.FTZ R216, R216, R219 ;  /* 0x000000dbd8d87221 */ /* 0x000fc40000010000 */
[----:B-1----:R-:W-:Y:S02]  /*c200*/  HMMA.16816.F32 R20, R104, R116, R20 ;  /* 0x000000746814723c */ /* 0x002fe40000001814 */
[----:B------:R-:W-:-:S03]  /*c210*/  FADD.FTZ R221, R221, R216 ;  /* 0x000000d8dddd7221 */ /* 0x000fc60000010000 */
[----:B------:R-:W-:Y:S01]  /*c220*/  MUFU.EX2 R162, R162 ;  /* 0x000000a200a27308 */ /* 0x000fe20000000800 */
[C---:B------:R-:W-:Y:S01]  /*c230*/  HMMA.16816.F32 R16, R104.reuse, R118, R16 ;  /* 0x000000766810723c */ /* 0x040fe20000001810 */
[----:B------:R-:W1:Y:S05]  /*c240*/  LDSM.16.MT88.4 R116, [R184+0xe800] ;  /* 0x00e80000b874783b */ /* 0x000e6a0000004200 */
[C---:B------:R-:W-:Y:S01]  /*c250*/  HMMA.16816.F32 R28, R104.reuse, R128, R28 ;  /* 0x00000080681c723c */ /* 0x040fe2000000181c */
[----:B------:R-:W4:Y:S05]  /*c260*/  MUFU.EX2 R161, R161 ;  /* 0x000000a100a17308 */ /* 0x000f2a0000000800 */
[C---:B------:R-:W-:Y:S01]  /*c270*/  HMMA.16816.F32 R24, R104.reuse, R130, R24 ;  /* 0x000000826818723c */ /* 0x040fe20000001818 */
[----:B------:R-:W5:Y:S05]  /*c280*/  LDSM.16.MT88.4 R128, [R188+0x10800] ;  /* 0x01080000bc80783b */ /* 0x000f6a0000004200 */
        /* <DEDUP_REMOVED lines=28> */
[----:B---3--:R-:W-:Y:S01]  /*c450*/  F2FP.F16.F32.PACK_AB R99, R229, R224 ;  /* 0x000000e0e563723e */ /* 0x008fe200000000ff */
[----:B------:R-:W-:-:S02]  /*c460*/  FADD.FTZ R227, R227, R222 ;  /* 0x000000dee3e37221 */ /* 0x000fc40000010000 */
        /* <DEDUP_REMOVED lines=9> */
[----:B------:R-:W2:Y:S05]  /*c500*/  LDSM.16.MT88.4 R8, [R188+0x11000] ;  /* 0x01100000bc08783b */ /* 0x000eaa0000004200 */
[C---:B----4-:R-:W-:Y:S06]  /*c510*/  HMMA.16816.F32 R112, R96.reuse, R108, R28 ;  /* 0x0000006c6070723c */ /* 0x050fec000000181c */
        /* <DEDUP_REMOVED lines=43> */
[----:B------:R-:W2:Y:S06]  /*c7d0*/  MUFU.EX2 R149, R149 ;  /* 0x0000009500957308 */ /* 0x000eac0000000800 */
[----:B------:R-:W-:-:S02]  /*c7e0*/  F2FP.F16.F32.PACK_AB R99, R161, R162 ;  /* 0x000000a2a163723e */ /* 0x000fc400000000ff */
[----:B------:R-:W3:Y:S08]  /*c7f0*/  MUFU.EX2 R151, R151 ;  /* 0x0000009700977308 */ /* 0x000ef00000000800 */
[----:B------:R-:W4:Y:S01]  /*c800*/  MUFU.EX2 R165, R165 ;  /* 0x000000a500a57308 */ /* 0x000f220000000800 */
[----:B--2---:R-:W-:Y:S01]  /*c810*/  F2FP.F16.F32.PACK_AB R96, R149, R148 ;  /* 0x000000949560723e */ /* 0x004fe200000000ff */
[----:B------:R-:W-:-:S04]  /*c820*/  FADD.FTZ R148, R148, R225 ;  /* 0x000000e194947221 */ /* 0x000fc80000010000 */
[----:B------:R-:W-:Y:S01]  /*c830*/  FADD.FTZ R149, R149, R148 ;  /* 0x0000009495957221 */ /* 0x000fe20000010000 */
[----:B---3--:R-:W-:-:S03]  /*c840*/  F2FP.F16.F32.PACK_AB R98, R151, R150 ;  /* 0x000000969762723e */ /* 0x008fc600000000ff */
        /* <DEDUP_REMOVED lines=35> */
.L_x_5454:
[----:B------:R-:W-:Y:S05]  /*ca80*/  @!P6 BRA `(.L_x_5462) ;  /* 0x00000048006ce947 */ /* 0x000fea0003800000 */
[----:B------:R-:W-:Y:S01]  /*ca90*/  ULDC UR14, c[0x0][0x380] ;  /* 0x0000e000000e7ab9 */ /* 0x000fe20000000800 */
[----:B------:R-:W-:Y:S01]  /*caa0*/  ULEA UR25, -UR8, URZ, 0x6 ;  /* 0x0000003f08197291 */ /* 0x000fe2000f8e313f */
[----:B------:R-:W-:Y:S01]  /*cab0*/  IMAD.U32 R2, RZ, RZ, UR14 ;  /* 0x0000000eff027e24 */ /* 0x000fe2000f8e00ff */
[----:B------:R-:W-:Y:S01]  /*cac0*/  IABS R0, UR14 ;  /* 0x0000000e00007c13 */ /* 0x000fe20008000000 */
[----:B------:R-:W-:Y:S01]  /*cad0*/  ULEA UR4, -UR6, URZ, 0x6 ;  /* 0x0000003f06047291 */ /* 0x000fe2000f8e313f */
[----:B------:R-:W-:Y:S02]  /*cae0*/  UMOV UR28, URZ ;  /* 0x0000003f001c7c82 */ /* 0x000fe40008000000 */
[----:B------:R-:W-:Y:S01]  /*caf0*/  IABS R2, R2 ;  /* 0x0000000200027213 */ /* 0x000fe20000000000 */
[----:B------:R-:W-:Y:S01]  /*cb00*/  UMOV UR32, URZ ;  /* 0x0000003f00207c82 */ /* 0x000fe20008000000 */
[----:B------:R-:W-:Y:S01]  /*cb10*/  R2UR UR7, R0 ;  /* 0x00000000000772ca */ /* 0x000fe200000e0000 */
[----:B------:R-:W-:Y:S01]  /*cb20*/  USHF.R.S32.HI UR16, URZ, 0x1f, UR4 ;  /* 0x0000001f3f107899 */ /* 0x000fe20008011404 */
[----:B------:R-:W-:Y:S01]  /*cb30*/  R2UR UR9, R2 ;  /* 0x00000000020972ca */ /* 0x000fe200000e0000 */
[----:B------:R-:W-:Y:S01]  /*cb40*/  IMAD.U32 R208, RZ, RZ, UR4 ;  /* 0x00000004ffd07e24 */ /* 0x000fe2000f8e00ff */
[----:B------:R-:W-:-:S02]  /*cb50*/  USHF.R.S32.HI UR18, URZ, 0x1f, UR25 ;  /* 0x0000001f3f127899 */ /* 0x000fc40008011419 */
[----:B------:R-:W-:Y:S01]  /*cb60*/  UISETP.NE.AND UP1, UPT, UR14, URZ, UPT ;  /* 0x0000003f0e00728c */ /* 0x000fe2000bf25270 */
[----:B------:R-:W-:Y:S01]  /*cb70*/  MOV R207, UR16 ;  /* 0x0000001000cf7c02 */ /* 0x000fe20008000f00 */
[----:B------:R-:W-:Y:S02]  /*cb80*/  ULOP3.LUT UR17, URZ, UR14, URZ, 0x33, !UPT ;  /* 0x0000000e3f117292 */ /* 0x000fe4000f8e333f */
[----:B------:R-:W-:Y:S02]  /*cb90*/  ULOP3.LUT UR6, URZ, UR14, URZ, 0x33, !UPT ;  /* 0x0000000e3f067292 */ /* 0x000fe4000f8e333f */
[----:B------:R-:W-:Y:S01]  /*cba0*/  UISETP.NE.AND UP0, UPT, UR14, URZ, UPT ;  /* 0x0000003f0e00728c */ /* 0x000fe2000bf05270 */
[----:B------:R-:W1:Y:S01]  /*cbb0*/  I2F.RP R5, UR7 ;  /* 0x0000000700057d06 */ /* 0x000e620008209400 */
[----:B------:R-:W-:Y:S01]  /*cbc0*/  ULDC UR16, c[0x0][0x2d0] ;  /* 0x0000b40000107ab9 */ /* 0x000fe20000000800 */
[----:B------:R-:W-:-:S06]  /*cbd0*/  ULDC UR4, c[0x0][0x2ec] ;  /* 0x0000bb0000047ab9 */ /* 0x000fcc0000000800 */
        /* <DEDUP_REMOVED lines=9> */
[----:B--2---:R-:W-:Y:S02]  /*cc70*/  R2UR UR33, R2 ;  /* 0x00000000022172ca */ /* 0x004fe400000e0000 */
[----:B------:R-:W-:-:S09]  /*cc80*/  MOV R2, R3 ;  /* 0x0000000300027202 */ /* 0x000fd20000000f00 */
[----:B------:R-:W-:-:S04]  /*cc90*/  UIADD3 UR8, URZ, -UR29, URZ ;  /* 0x8000001d3f087290 */ /* 0x000fc8000fffe03f */
[----:B------:R-:W-:Y:S02]  /*cca0*/  UIMAD UR8, UR8, UR7, URZ ;  /* 0x00000007080872a4 */ /* 0x000fe4000f8e023f */
[----:B------:R-:W-:Y:S02]  /*ccb0*/  UIADD3 UR15, URZ, -UR33, URZ ;  /* 0x800000213f0f7290 */ /* 0x000fe4000fffe03f */
[----:B------:R-:W-:Y:S02]  /*ccc0*/  UIMAD.WIDE.U32 UR28, UR29, UR8, UR28 ;  /* 0x000000081d1c72a5 */ /* 0x000fe4000f8e001c */
[----:B------:R-:W-:-:S04]  /*ccd0*/  UIMAD UR15, UR15, UR9, URZ ;  /* 0x000000090f0f72a4 */ /* 0x000fc8000f8e023f */
[----:B------:R-:W-:-:S03]  /*cce0*/  UIMAD.WIDE.U32 UR32, UR33, UR15, UR32 ;  /* 0x0000000f212072a5 */ /* 0x000fc6000f8e0020 */
[----:B------:R-:W-:-:S04]  /*ccf0*/  UMOV UR15, UR29 ;  /* 0x0000001d000f7c82 */ /* 0x000fc80008000000 */
[----:B------:R-:W-:-:S05]  /*cd00*/  UMOV UR19, UR33 ;  /* 0x0000002100137c82 */ /* 0x000fca0008000000 */
.L_x_5466:
        /* <DEDUP_REMOVED lines=76> */
.L_x_5463:
[CC--:B------:R-:W-:Y:S01]  /*d1d0*/  LEA R216, P0, R217.reuse, R212.reuse, 0x1 ;  /* 0x000000d4d9d87211 */ /* 0x0c0fe200078008ff */
[----:B------:R-:W-:Y:S01]  /*d1e0*/  @P5 STS.128 [R197+0xc000], RZ ;  /* 0x00c000ffc5005388 */ /* 0x000fe20000000c00 */
[C---:B------:R-:W-:Y:S01]  /*d1f0*/  IADD3 R3, P1, R217.reuse, UR24, RZ ;  /* 0x00000018d9037c10 */ /* 0x040fe2000ff3e0ff */
[----:B------:R-:W-:Y:S01]  /*d200*/  UISETP.GT.AND UP2, UPT, UR11, UR10, UPT ;  /* 0x0000000a0b00728c */ /* 0x000fe2000bf44270 */
        /* <DEDUP_REMOVED lines=9> */
[----:B------:R-:W-:Y:S01]  /*d2a0*/  @P4 STS.128 [R197+0xe000], RZ ;  /* 0x00e000ffc5004388 */ /* 0x000fe20000000c00 */
        /* <DEDUP_REMOVED lines=8> */
[----:B------:R-:W-:Y:S01]  /*d330*/  @P2 STS.128 [R197+0x10000], RZ ;  /* 0x010000ffc5002388 */ /* 0x000fe20000000c00 */
[----:B------:R-:W-:Y:S02]  /*d340*/  IADD3.X R214, R214, UR22, RZ, P6, !PT ;  /* 0x00000016d6d67c10 */ /* 0x000fe4000b7fe4ff */
        /* <DEDUP_REMOVED lines=26> */
[CC--:B------:R-:W-:Y:S02]  /*d4f0*/  @!P4 LEA.HI.X R231, R3.reuse, R215.reuse, R214, 0x1, P1 ;  /* 0x000000d703e7c211 */ /* 0x0c0fe400008f0cd6 */
[C---:B------:R-:W-:Y:S01]  /*d500*/  @!P2 LEA R234, P0, R3.reuse, R212, 0x1 ;  /* 0x000000d403eaa211 */ /* 0x040fe200078008ff */
[----:B------:R-:W-:Y:S01]  /*d510*/  @!PT LDS RZ, [RZ] ;  /* 0x00000000fffff984 */ /* 0x000fe20000000800 */
[----:B------:R-:W-:Y:S01]  /*d520*/  @!PT LDS RZ, [RZ] ;  /* 0x00000000fffff984 */ /* 0x000fe20000000800 */
[----:B------:R-:W-:Y:S01]  /*d530*/  @!PT LDS RZ, [RZ] ;  /* 0x00000000fffff984 */ /* 0x000fe20000000800 */
[----:B------:R1:W-:Y:S01]  /*d540*/  @!P2 LDGSTS.E.BYPASS.LTC128B.128 [R197+0x10800], desc[UR26][R220.64+0x100] ;  /* 0x10800100dcc5afae */ /* 0x0003e2000b901d5a */
[----:B------:R-:W-:Y:S02]  /*d550*/  IMAD.MOV.U32 R212, RZ, RZ, R216 ;  /* 0x000000ffffd47224 */ /* 0x000fe400078e00d8 */
[----:B------:R-:W-:Y:S01]  /*d560*/  @!P2 LEA.HI.X R235, R3, R215, R214, 0x1, P0 ;  /* 0x000000d703eba211 */ /* 0x000fe200000f0cd6 */
[----:B------:R-:W-:Y:S01]  /*d570*/  @P5 STS.128 [R197+0xd000], RZ ;  /* 0x00d000ffc5005388 */ /* 0x000fe20000000c00 */
[----:B------:R-:W-:Y:S01]  /*d580*/  PLOP3.LUT P0, PT, PT, PT, UP2, 0x80, 0x0 ;  /* 0x000000000000781c */ /* 0x000fe20003f0f028 */
        /* <DEDUP_REMOVED lines=236> */
[----:B------:R-:W1:Y:S01]  /*e450*/  LDC.64 R132, c[0x0][0x230] ;  /* 0x00008c00ff847b82 */ /* 0x000e620000000a00 */
[----:B------:R-:W-:Y:S02]  /*e460*/  R2UR UR32, R136 ;  /* 0x00000000882072ca */ /* 0x000fe400000e0000 */
[----:B------:R-:W-:Y:S05]  /*e470*/  R2UR UR33, R137 ;  /* 0x00000000892172ca */ /* 0x000fea00000e0000 */
[----:B------:R-:W2:Y:S01]  /*e480*/  LDC.64 R134, c[0x0][0x248] ;  /* 0x00009200ff867b82 */ /* 0x000ea20000000a00 */
[----:B------:R-:W-:Y:S01]  /*e490*/  IMAD.U32 R142, RZ, RZ, UR28 ;  /* 0x0000001cff8e7e24 */ /* 0x000fe2000f8e00ff */
[----:B------:R-:W-:Y:S02]  /*e4a0*/  UIADD3 UR28, UR37, -UR35, URZ ;  /* 0x80000023251c7290 */ /* 0x000fe4000fffe03f */
[----:B------:R-:W-:Y:S02]  /*e4b0*/  IMAD.U32 R143, RZ, RZ, UR29 ;  /* 0x0000001dff8f7e24 */ /* 0x000fe4000f8e00ff */
[----:B------:R-:W-:Y:S01]  /*e4c0*/  UIMAD UR28, UR28, UR14, -0x40 ;  /* 0xffffffc01c1c74a4 */ /* 0x000fe2000f8e020e */
[----:B------:R-:W-:Y:S01]  /*e4d0*/  MOV R140, UR32 ;  /* 0x00000020008c7c02 */ /* 0x000fe20008000f00 */
[----:B------:R-:W-:Y:S01]  /*e4e0*/  IMAD.U32 R141, RZ, RZ, UR33 ;  /* 0x00000021ff8d7e24 */ /* 0x000fe2000f8e00ff */
[----:B------:R-:W3:Y:S01]  /*e4f0*/  LDG.E R138, desc[UR26][R142.64] ;  /* 0x0000001a8e8a7981 */ /* 0x000ee2000c1e1900 */
[----:B------:R-:W-:Y:S03]  /*e500*/  USHF.R.S32.HI UR8, URZ, 0x1f, UR28 ;  /* 0x0000001f3f087899 */ /* 0x000fe6000801141c */
[----:B------:R-:W3:Y:S03]  /*e510*/  LDG.E R3, desc[UR26][R140.64] ;  /* 0x0000001a8c037981 */ /* 0x000ee6000c1e1900 */
        /* <DEDUP_REMOVED lines=11> */
.L_x_5465:
        /* <DEDUP_REMOVED lines=89> */
.L_x_5464:
[----:B------:R-:W-:Y:S01]  /*eb60*/  IMAD.U32 R3, RZ, RZ, UR11 ;  /* 0x0000000bff037e24 */ /* 0x000fe2000f8e00ff */
[----:B------:R-:W-:Y:S03]  /*eb70*/  UISETP.GT.AND UP2, UPT, UR11, UR10, UPT ;  /* 0x0000000a0b00728c */ /* 0x000fe6000bf44270 */
[----:B------:R-:W-:Y:S04]  /*eb80*/  IMAD R3, R3, 0x40, R206 ;  /* 0x0000004003037824 */ /* 0x000fe800078e02ce */
[----:B------:R-:W-:Y:S01]  /*eb90*/  IMAD.IADD R132, R205, 0x1, -R3 ;  /* 0x00000001cd847824 */ /* 0x000fe200078e0a03 */
[C---:B-1----:R-:W-:Y:S01]  /*eba0*/  IADD3 R136, R3.reuse, 0x10, RZ ;  /* 0x0000001003887810 */ /* 0x042fe20007ffe0ff */
[C---:B------:R-:W-:Y:S01]  /*ebb0*/  VIADD R138, R3.reuse, 0x9 ;  /* 0x00000009038a7836 */ /* 0x040fe20000000000 */
[----:B------:R-:W-:Y:S01]  /*ebc0*/  IADD3 R139, R202, -R3, RZ ;  /* 0x80000003ca8b7210 */ /* 0x000fe20007ffe0ff */
[----:B------:R-:W-:Y:S01]  /*ebd0*/  VIADD R141, R3, 0x11 ;  /* 0x00000011038d7836 */ /* 0x000fe20000000000 */
[----:B------:R-:W-:Y:S01]  /*ebe0*/  IABS R132, R132 ;  /* 0x0000008400847213 */ /* 0x000fe20000000000 */
[C---:B------:R-:W-:Y:S01]  /*ebf0*/  IMAD.IADD R135, R205.reuse, 0x1, -R136 ;  /* 0x00000001cd877824 */ /* 0x040fe200078e0a88 */
[----:B------:R-:W-:Y:S02]  /*ec00*/  IADD3 R134, R205, -R138, RZ ;  /* 0x8000008acd867210 */ /* 0x000fe40007ffe0ff */
[----:B------:R-:W-:Y:S01]  /*ec10*/  I2FP.F32.S32 R133, R132 ;  /* 0x0000008400857245 */ /* 0x000fe20000201400 */
[----:B------:R-:W-:Y:S01]  /*ec20*/  VIADD R132, R3, 0x1 ;  /* 0x0000000103847836 */ /* 0x000fe20000000000 */
[----:B------:R-:W-:Y:S02]  /*ec30*/  IABS R134, R134 ;  /* 0x0000008600867213 */ /* 0x000fe40000000000 */
[----:B------:R-:W-:Y:S01]  /*ec40*/  IABS R135, R135 ;  /* 0x0000008700877213 */ /* 0x000fe20000000000 */
[----:B------:R-:W-:Y:S02]  /*ec50*/  IMAD.IADD R140, R205, 0x1, -R132 ;  /* 0x00000001cd8c7824 */ /* 0x000fe400078e0a84 */
[----:B------:R-:W-:Y:S01]  /*ec60*/  FFMA.FTZ R4, R133, -UR23, R4 ;  /* 0x8000001785047c23 */ /* 0x000fe20008010004 */
[----:B------:R-:W-:Y:S01]  /*ec70*/  VIADD R133, R3, 0x8 ;  /* 0x0000000803857836 */ /* 0x000fe20000000000 */
[----:B------:R-:W-:Y:S02]  /*ec80*/  I2FP.F32.S32 R134, R134 ;  /* 0x0000008600867245 */ /* 0x000fe40000201400 */
[----:B------:R-:W-:Y:S01]  /*ec90*/  IABS R140, R140 ;  /* 0x0000008c008c7213 */ /* 0x000fe20000000000 */
[----:B------:R-:W-:Y:S01]  /*eca0*/  IMAD.IADD R137, R205, 0x1, -R133 ;  /* 0x00000001cd897824 */ /* 0x000fe200078e0a85 */
[----:B------:R-:W-:Y:S01]  /*ecb0*/  IABS R139, R139 ;  /* 0x0000008b008b7213 */ /* 0x000fe20000000000 */
[----:B------:R-:W-:Y:S01]  /*ecc0*/  FFMA.FTZ R9, R134, -UR23, R9 ;  /* 0x8000001786097c23 */ /* 0x000fe20008010009 */
[----:B------:R-:W-:Y:S01]  /*ecd0*/  I2FP.F32.S32 R140, R140 ;  /* 0x0000008c008c7245 */ /* 0x000fe20000201400 */
[----:B------:R-:W-:Y:S01]  /*ece0*/  IMAD.IADD R134, R202, 0x1, -R132 ;  /* 0x00000001ca867824 */ /* 0x000fe200078e0a84 */
[----:B------:R-:W-:Y:S02]  /*ecf0*/  I2FP.F32.S32 R135, R135 ;  /* 0x0000008700877245 */ /* 0x000fe40000201400 */
[----:B------:R-:W-:Y:S01]  /*ed00*/  I2FP.F32.S32 R139, R139 ;  /* 0x0000008b008b7245 */ /* 0x000fe20000201400 */
[----:B------:R-:W-:Y:S01]  /*ed10*/  FFMA.FTZ R5, R140, -UR23, R5 ;  /* 0x800000178c057c23 */ /* 0x000fe20008010005 */
[----:B------:R-:W-:Y:S01]  /*ed20*/  IADD3 R140, R3, 0x18, RZ ;  /* 0x00000018038c7810 */ /* 0x000fe20007ffe0ff */
[----:B------:R-:W-:Y:S01]  /*ed30*/  FFMA.FTZ R12, R135, -UR23, R12 ;  /* 0x80000017870c7c23 */ /* 0x000fe2000801000c */
[----:B------:R-:W-:Y:S01]  /*ed40*/  IABS R137, R137 ;  /* 0x0000008900897213 */ /* 0x000fe20000000000 */
[----:B------:R-:W-:Y:S01]  /*ed50*/  FFMA.FTZ R6, R139, -UR23, R6 ;  /* 0x800000178b067c23 */ /* 0x000fe20008010006 */
[----:B------:R-:W-:Y:S01]  /*ed60*/  VIADD R139, R3, 0x19 ;  /* 0x00000019038b7836 */ /* 0x000fe20000000000 */
[C---:B------:R-:W-:Y:S01]  /*ed70*/  ISETP.GE.AND P1, PT, R132.reuse, R201, PT ;  /* 0x000000c98400720c */ /* 0x040fe20003f26270 */
[----:B------:R-:W-:Y:S01]  /*ed80*/  IMAD.IADD R135, R205, 0x1, -R140 ;  /* 0x00000001cd877824 */ /* 0x000fe200078e0a8c */
[C---:B------:R-:W-:Y:S02]  /*ed90*/  ISETP.GE.AND P6, PT, R132.reuse, R204, PT ;  /* 0x000000cc8400720c */ /* 0x040fe40003fc6270 */
[----:B------:R-:W-:Y:S02]  /*eda0*/  IABS R134, R134 ;  /* 0x0000008600867213 */ /* 0x000fe40000000000 */
[C---:B------:R-:W-:Y:S02]  /*edb0*/  ISETP.GE.AND P4, PT, R3.reuse, R204, PT ;  /* 0x000000cc0300720c */ /* 0x040fe40003f86270 */
[----:B------:R-:W-:Y:S02]  /*edc0*/  I2FP.F32.S32 R137, R137 ;  /* 0x0000008900897245 */ /* 0x000fe40000201400 */
[----:B------:R-:W-:Y:S02]  /*edd0*/  ISETP.GE.AND P0, PT, R3, R201, PT ;  /* 0x000000c90300720c */ /* 0x000fe40003f06270 */
[C---:B------:R-:W-:Y:S01]  /*ede0*/  ISETP.GE.OR P1, PT, R132.reuse, R200, !P1 ;  /* 0x000000c88400720c */ /* 0x040fe20004f26670 */
[----:B------:R-:W-:Y:S01]  /*edf0*/  FFMA.FTZ R8, R137, -UR23, R8 ;  /* 0x8000001789087c23 */ /* 0x000fe20008010008 */
[----:B------:R-:W-:Y:S02]  /*ee00*/  ISETP.GE.OR P6, PT, R132, R203, !P6 ;  /* 0x000000cb8400720c */ /* 0x000fe400077c6670 */
[----:B------:R-:W-:Y:S02]  /*ee10*/  IABS R135, R135 ;  /* 0x0000008700877213 */ /* 0x000fe40000000000 */
[----:B------:R-:W-:Y:S02]  /*ee20*/  IADD3 R132, R205, -R139, RZ ;  /* 0x8000008bcd847210 */ /* 0x000fe40007ffe0ff */
[----:B------:R-:W-:Y:S02]  /*ee30*/  I2FP.F32.S32 R134, R134 ;  /* 0x0000008600867245 */ /* 0x000fe40000201400 */
[----:B------:R-:W-:Y:S02]  /*ee40*/  ISETP.GE.OR P4, PT, R3, R203, !P4 ;  /* 0x000000cb0300720c */ /* 0x000fe40006786670 */
[C---:B------:R-:W-:Y:S01]  /*ee50*/  ISETP.GE.AND P5, PT, R133.reuse, R201, PT ;  /* 0x000000c98500720c */ /* 0x040fe20003fa6270 */
[----:B------:R-:W-:Y:S01]  /*ee60*/  FFMA.FTZ R7, R134, -UR23, R7 ;  /* 0x8000001786077c23 */ /* 0x000fe20008010007 */
[----:B------:R-:W-:Y:S02]  /*ee70*/  ISETP.GE.AND P2, PT, R133, R204, PT ;  /* 0x000000cc8500720c */ /* 0x000fe40003f46270 */
[----:B------:R-:W-:Y:S02]  /*ee80*/  ISETP.GE.OR P0, PT, R3, R200, !P0 ;  /* 0x000000c80300720c */ /* 0x000fe40004706670 */
[----:B------:R-:W-:Y:S02]  /*ee90*/  I2FP.F32.S32 R135, R135 ;  /* 0x0000008700877245 */ /* 0x000fe40000201400 */
[----:B------:R-:W-:Y:S02]  /*eea0*/  FSEL R137, R4, -INF , !P4 ;  /* 0xff80000004897808 */ /* 0x000fe40006000000 */
[----:B------:R-:W-:Y:S01]  /*eeb0*/  IADD3 R142, R205, -R141, RZ ;  /* 0x8000008dcd8e7210 */ /* 0x000fe20007ffe0ff */
[----:B------:R-:W-:Y:S01]  /*eec0*/  FFMA.FTZ R16, R135, -UR23, R16 ;  /* 0x8000001787107c23 */ /* 0x000fe20008010010 */
[----:B------:R-:W-:Y:S02]  /*eed0*/  IABS R132, R132 ;  /* 0x0000008400847213 */ /* 0x000fe40000000000 */
[C---:B------:R-:W-:Y:S02]  /*eee0*/  ISETP.GE.OR P5, PT, R133.reuse, R200, !P5 ;  /* 0x000000c88500720c */ /* 0x040fe40006fa6670 */
[-C--:B------:R-:W-:Y:S02]  /*eef0*/  ISETP.GE.AND P4, PT, R138, R204.reuse, PT ;  /* 0x000000cc8a00720c */ /* 0x080fe40003f86270 */
[-C--:B------:R-:W-:Y:S01]  /*ef00*/  ISETP.GE.OR P2, PT, R133, R203.reuse, !P2 ;  /* 0x000000cb8500720c */ /* 0x080fe20005746670 */
[----:B------:R-:W-:Y:S01]  /*ef10*/  IMAD.IADD R133, R202, 0x1, -R133 ;  /* 0x00000001ca857824 */ /* 0x000fe200078e0a85 */
[----:B------:R-:W-:Y:S02]  /*ef20*/  FSEL R134, R6, -INF , !P0 ;  /* 0xff80000006867808 */ /* 0x000fe40004000000 */
[----:B------:R-:W-:Y:S02]  /*ef30*/  ISETP.GE.AND P0, PT, R136, R204, PT ;  /* 0x000000cc8800720c */ /* 0x000fe40003f06270 */
[----:B------:R-:W-:Y:S02]  /*ef40*/  IABS R142, R142 ;  /* 0x0000008e008e7213 */ /* 0x000fe40000000000 */
[----:B------:R-:W-:Y:S02]  /*ef50*/  I2FP.F32.S32 R132, R132 ;  /* 0x0000008400847245 */ /* 0x000fe40000201400 */
[----:B------:R-:W-:Y:S02]  /*ef60*/  FSEL R135, R5, -INF , !P6 ;  /* 0xff80000005877808 */ /* 0x000fe40007000000 */
[-C--:B------:R-:W-:Y:S01]  /*ef70*/  ISETP.GE.OR P4, PT, R138, R203.reuse, !P4 ;  /* 0x000000cb8a00720c */ /* 0x080fe20006786670 */
[----:B------:R-:W-:Y:S01]  /*ef80*/  FFMA.FTZ R17, R132, -UR23, R17 ;  /* 0x8000001784117c23 */ /* 0x000fe20008010011 */
[----:B------:R-:W-:Y:S01]  /*ef90*/  FSEL R5, R8, -INF , !P2 ;  /* 0xff80000008057808 */ /* 0x000fe20005000000 */
[----:B------:R-:W-:Y:S01]  /*efa0*/  VIADD R132, R3, 0x21 ;  /* 0x0000002103847836 */ /* 0x000fe20000000000 */
[C---:B------:R-:W-:Y:S02]  /*efb0*/  ISETP.GE.OR P0, PT, R136.reuse, R203, !P0 ;  /* 0x000000cb8800720c */ /* 0x040fe40004706670 */
[----:B------:R-:W-:Y:S01]  /*efc0*/  ISETP.GE.AND P2, PT, R136, R201, PT ;  /* 0x000000c98800720c */ /* 0x000fe20003f46270 */
[----:B------:R-:W-:Y:S01]  /*efd0*/  IMAD.IADD R4, R205, 0x1, -R132 ;  /* 0x00000001cd047824 */ /* 0x000fe200078e0a84 */
[----:B------:R-:W-:Y:S02]  /*efe0*/  IABS R133, R133 ;  /* 0x0000008500857213 */ /* 0x000fe40000000000 */
[----:B------:R-:W-:Y:S02]  /*eff0*/  I2FP.F32.S32 R142, R142 ;  /* 0x0000008e008e7245 */ /* 0x000fe40000201400 */
[----:B------:R-:W-:Y:S02]  /*f000*/  FSEL R9, R9, -INF , !P4 ;  /* 0xff80000009097808 */ /* 0x000fe40006000000 */
[C---:B------:R-:W-:Y:S01]  /*f010*/  ISETP.GE.AND P4, PT, R141.reuse, R204, PT ;  /* 0x000000cc8d00720c */ /* 0x040fe20003f86270 */
[----:B------:R-:W-:Y:S01]  /*f020*/  FFMA.FTZ R13, R142, -UR23, R13 ;  /* 0x800000178e0d7c23 */ /* 0x000fe2000801000d */
[----:B------:R-:W-:Y:S02]  /*f030*/  FSEL R217, R12, -INF , !P0 ;  /* 0xff8000000cd97808 */ /* 0x000fe40004000000 */
[-C--:B------:R-:W-:Y:S01]  /*f040*/  ISETP.GE.OR P2, PT, R136, R200.reuse, !P2 ;  /* 0x000000c88800720c */ /* 0x080fe20005746670 */
[C---:B------:R-:W-:Y:S01]  /*f050*/  IMAD.IADD R136, R202.reuse, 0x1, -R136 ;  /* 0x00000001ca887824 */ /* 0x040fe200078e0a88 */
[----:B------:R-:W-:Y:S02]  /*f060*/  I2FP.F32.S32 R133, R133 ;  /* 0x0000008500857245 */ /* 0x000fe40000201400 */
[C---:B------:R-:W-:Y:S02]  /*f070*/  ISETP.GE.AND P0, PT, R141.reuse, R201, PT ;  /* 0x000000c98d00720c */ /* 0x040fe40003f06270 */
[----:B------:R-:W-:Y:S01]  /*f080*/  ISETP.GE.OR P4, PT, R141, R203, !P4 ;  /* 0x000000cb8d00720c */ /* 0x000fe20006786670 */
[----:B------:R-:W-:Y:S01]  /*f090*/  FFMA.FTZ R10, R133, -UR23, R10 ;  /* 0x80000017850a7c23 */ /* 0x000fe2000801000a */
[----:B------:R-:W-:Y:S01]  /*f0a0*/  ISETP.GE.OR P0, PT, R141, R200, !P0 ;  /* 0x000000c88d00720c */ /* 0x000fe20004706670 */
[----:B------:R-:W-:Y:S01]  /*f0b0*/  VIADD R133, R3, 0x20 ;  /* 0x0000002003857836 */ /* 0x000fe20000000000 */
[C---:B------:R-:W-:Y:S02]  /*f0c0*/  IADD3 R6, R202.reuse, -R141, RZ ;  /* 0x8000008dca067210 */ /* 0x040fe40007ffe0ff */
[----:B------:R-:W-:Y:S01]  /*f0d0*/  IABS R141, R136 ;  /* 0x00000088008d7213 */ /* 0x000fe20000000000 */
[----:B------:R-:W-:Y:S01]  /*f0e0*/  IMAD.IADD R143, R205, 0x1, -R133 ;  /* 0x00000001cd8f7824 */ /* 0x000fe200078e0a85 */
[----:B------:R-:W-:Y:S01]  /*f0f0*/  FSEL R163, R13, -INF , !P4 ;  /* 0xff8000000da37808 */ /* 0x000fe20006000000 */
[----:B------:R-:W-:Y:S01]  /*f100*/  IMAD.IADD R13, R202, 0x1, -R140 ;  /* 0x00000001ca0d7824 */ /* 0x000fe200078e0a8c */
[C---:B------:R-:W-:Y:S02]  /*f110*/  ISETP.GE.AND P4, PT, R140.reuse, R204, PT ;  /* 0x000000cc8c00720c */ /* 0x040fe40003f86270 */
[----:B------:R-:W-:Y:S02]  /*f120*/  IABS R4, R4 ;  /* 0x0000000400047213 */ /* 0x000fe40000000000 */
[----:B------:R-:W-:Y:S02]  /*f130*/  I2FP.F32.S32 R141, R141 ;  /* 0x0000008d008d7245 */ /* 0x000fe40000201400 */
[----:B------:R-:W-:Y:S02]  /*f140*/  IABS R6, R6 ;  /* 0x0000000600067213 */ /* 0x000fe40000000000 */
[----:B------:R-:W-:Y:S01]  /*f150*/  I2FP.F32.S32 R4, R4 ;  /* 0x0000000400047245 */ /* 0x000fe20000201400 */
[----:B------:R-:W-:Y:S01]  /*f160*/  FFMA.FTZ R14, R141, -UR23, R14 ;  /* 0x800000178d0e7c23 */ /* 0x000fe2000801000e */
[----:B------:R-:W-:Y:S02]  /*f170*/  ISETP.GE.OR P4, PT, R140, R203, !P4 ;  /* 0x000000cb8c00720c */ /* 0x000fe40006786670 */
[----:B------:R-:W-:Y:S01]  /*f180*/  I2FP.F32.S32 R6, R6 ;  /* 0x0000000600067245 */ /* 0x000fe20000201400 */
[----:B------:R-:W-:Y:S01]  /*f190*/  FFMA.FTZ R21, R4, -UR23, R21 ;  /* 0x8000001704157c23 */ /* 0x000fe20008010015 */
[----:B------:R-:W-:Y:S01]  /*f1a0*/  IABS R143, R143 ;  /* 0x0000008f008f7213 */ /* 0x000fe20000000000 */
[----:B------:R-:W-:Y:S01]  /*f1b0*/  VIADD R4, R3, 0x30 ;  /* 0x0000003003047836 */ /* 0x000fe20000000000 */
[----:B------:R-:W-:Y:S01]  /*f1c0*/  FSEL R141, R16, -INF , !P4 ;  /* 0xff800000108d7808 */ /* 0x000fe20006000000 */
[----:B------:R-:W-:Y:S01]  /*f1d0*/  FFMA.FTZ R15, R6, -UR23, R15 ;  /* 0x80000017060f7c23 */ /* 0x000fe2000801000f */
[----:B------:R-:W-:Y:S01]  /*f1e0*/  ISETP.GE.AND P4, PT, R139, R204, PT ;  /* 0x000000cc8b00720c */ /* 0x000fe20003f86270 */
[C---:B------:R-:W-:Y:S01]  /*f1f0*/  IMAD.IADD R16, R202.reuse, 0x1, -R139 ;  /* 0x00000001ca107824 */ /* 0x040fe200078e0a8b */
[----:B------:R-:W-:Y:S02]  /*f200*/  I2FP.F32.S32 R143, R143 ;  /* 0x0000008f008f7245 */ /* 0x000fe40000201400 */
[C---:B------:R-:W-:Y:S02]  /*f210*/  IADD3 R8, R202.reuse, -R138, RZ ;  /* 0x8000008aca087210 */ /* 0x040fe40007ffe0ff */
[----:B------:R-:W-:Y:S01]  /*f220*/  IABS R13, R13 ;  /* 0x0000000d000d7213 */ /* 0x000fe20000000000 */
[----:B------:R-:W-:Y:S01]  /*f230*/  FFMA.FTZ R20, R143, -UR23, R20 ;  /* 0x800000178f147c23 */ /* 0x000fe20008010014 */
[----:B------:R-:W-:Y:S02]  /*f240*/  ISETP.GE.OR P4, PT, R139, R203, !P4 ;  /* 0x000000cb8b00720c */ /* 0x000fe40006786670 */
[----:B------:R-:W-:Y:S02]  /*f250*/  FSEL R12, R7, -INF , !P1 ;  /* 0xff800000070c7808 */ /* 0x000fe40004800000 */
[----:B------:R-:W-:Y:S02]  /*f260*/  IADD3 R7, R205, -R4, RZ ;  /* 0x80000004cd077210 */ /* 0x000fe40007ffe0ff */
[----:B------:R-:W-:Y:S02]  /*f270*/  FSEL R160, R15, -INF , !P0 ;  /* 0xff8000000fa07808 */ /* 0x000fe40004000000 */
[----:B------:R-:W-:Y:S02]  /*f280*/  I2FP.F32.S32 R13, R13 ;  /* 0x0000000d000d7245 */ /* 0x000fe40000201400 */
[----:B------:R-:W-:Y:S02]  /*f290*/  IABS R8, R8 ;  /* 0x0000000800087213 */ /* 0x000fe40000000000 */
[----:B------:R-:W-:Y:S01]  /*f2a0*/  FSEL R143, R17, -INF , !P4 ;  /* 0xff800000118f7808 */ /* 0x000fe20006000000 */
[----:B------:R-:W-:Y:S01]  /*f2b0*/  FFMA.FTZ R18, R13, -UR23, R18 ;  /* 0x800000170d127c23 */ /* 0x000fe20008010012 */
[----:B------:R-:W-:Y:S02]  /*f2c0*/  IADD3 R15, R202, -R133, RZ ;  /* 0x80000085ca0f7210 */ /* 0x000fe40007ffe0ff */
[C---:B------:R-:W-:Y:S02]  /*f2d0*/  ISETP.GE.AND P1, PT, R140.reuse, R201, PT ;  /* 0x000000c98c00720c */ /* 0x040fe40003f26270 */
[C---:B------:R-:W-:Y:S02]  /*f2e0*/  ISETP.GE.AND P4, PT, R133.reuse, R204, PT ;  /* 0x000000cc8500720c */ /* 0x040fe40003f86270 */
[----:B------:R-:W-:Y:S02]  /*f2f0*/  IABS R7, R7 ;  /* 0x0000000700077213 */ /* 0x000fe40000000000 */
[----:B------:R-:W-:Y:S02]  /*f300*/  IABS R16, R16 ;  /* 0x0000001000107213 */ /* 0x000fe40000000000 */
[----:B------:R-:W-:Y:S02]  /*f310*/  I2FP.F32.S32 R8, R8 ;  /* 0x0000000800087245 */ /* 0x000fe40000201400 */
[----:B------:R-:W-:Y:S02]  /*f320*/  IABS R15, R15 ;  /* 0x0000000f000f7213 */ /* 0x000fe40000000000 */
[----:B------:R-:W-:Y:S01]  /*f330*/  ISETP.GE.OR P1, PT, R140, R200, !P1 ;  /* 0x000000c88c00720c */ /* 0x000fe20004f26670 */
[----:B------:R-:W-:Y:S01]  /*f340*/  FFMA.FTZ R11, R8, -UR23, R11 ;  /* 0x80000017080b7c23 */ /* 0x000fe2000801000b */
[----:B------:R-:W-:Y:S01]  /*f350*/  ISETP.GE.OR P4, PT, R133, R203, !P4 ;  /* 0x000000cb8500720c */ /* 0x000fe20006786670 */
[----:B------:R-:W-:Y:S01]  /*f360*/  VIADD R8, R3, 0x28 ;  /* 0x0000002803087836 */ /* 0x000fe20000000000 */
[----:B------:R-:W-:Y:S02]  /*f370*/  ISETP.GE.AND P6, PT, R138, R201, PT ;  /* 0x000000c98a00720c */ /* 0x000fe40003fc6270 */
[----:B------:R-:W-:Y:S02]  /*f380*/  I2FP.F32.S32 R7, R7 ;  /* 0x0000000700077245 */ /* 0x000fe40000201400 */
[----:B------:R-:W-:Y:S02]  /*f390*/  I2FP.F32.S32 R16, R16 ;  /* 0x0000001000107245 */ /* 0x000fe40000201400 */
        /* <DEDUP_REMOVED lines=8> */
[----:B------:R-:W-:Y:S01]  /*f420*/  FSEL R142, R18, -INF , !P1 ;  /* 0xff800000128e7808 */ /* 0x000fe20004800000 */
[----:B------:R-:W-:Y:S01]  /*f430*/  IMAD.IADD R13, R205, 0x1, -R7 ;  /* 0x00000001cd0d7824 */ /* 0x000fe200078e0a07 */
[----:B------:R-:W-:Y:S02]  /*f440*/  ISETP.GE.OR P6, PT, R138, R200, !P6 ;  /* 0x000000c88a00720c */ /* 0x000fe400077c6670 */
[----:B------:R-:W-:Y:S02]  /*f450*/  ISETP.GE.AND P4, PT, R133, R201, PT ;  /* 0x000000c98500720c */ /* 0x000fe40003f86270 */
[C---:B------:R-:W-:Y:S02]  /*f460*/  ISETP.GE.AND P1, PT, R4.reuse, R204, PT ;  /* 0x000000cc0400720c */ /* 0x040fe40003f26270 */
[-C--:B------:R-:W-:Y:S02]  /*f470*/  ISETP.GE.OR P5, PT, R139, R200.reuse, !P5 ;  /* 0x000000c88b00720c */ /* 0x080fe40006fa6670 */
[----:B------:R-:W-:Y:S01]  /*f480*/  FSEL R16, R11, -INF , !P6 ;  /* 0xff8000000b107808 */ /* 0x000fe20007000000 */
[----:B------:R-:W-:Y:S01]  /*f490*/  VIADD R11, R3, 0x31 ;  /* 0x00000031030b7836 */ /* 0x000fe20000000000 */
[----:B------:R-:W-:Y:S02]  /*f4a0*/  ISETP.GE.OR P4, PT, R133, R200, !P4 ;  /* 0x000000c88500720c */ /* 0x000fe40006786670 */
[----:B------:R-:W-:Y:S01]  /*f4b0*/  ISETP.GE.OR P1, PT, R4, R203, !P1 ;  /* 0x000000cb0400720c */ /* 0x000fe20004f26670 */
[----:B------:R-:W-:Y:S01]  /*f4c0*/  IMAD.IADD R20, R205, 0x1, -R11 ;  /* 0x00000001cd147824 */ /* 0x000fe200078e0a0b */
[----:B------:R-:W-:Y:S01]  /*f4d0*/  FSEL R162, R14, -INF , !P2 ;  /* 0xff8000000ea27808 */ /* 0x000fe20005000000 */
[----:B------:R-:W-:Y:S01]  /*f4e0*/  IMAD.IADD R14, R202, 0x1, -R132 ;  /* 0x00000001ca0e7824 */ /* 0x000fe200078e0a84 */
[----:B------:R-:W-:Y:S02]  /*f4f0*/  FSEL R140, R19, -INF , !P5 ;  /* 0xff800000138c7808 */ /* 0x000fe40006800000 */
[-C--:B------:R-:W-:Y:S02]  /*f500*/  ISETP.GE.AND P5, PT, R4, R201.reuse, PT ;  /* 0x000000c90400720c */ /* 0x080fe40003fa6270 */
[----:B------:R-:W-:Y:S02]  /*f510*/  FSEL R153, R28, -INF , !P1 ;  /* 0xff8000001c997808 */ /* 0x000fe40004800000 */
[----:B------:R-:W-:Y:S02]  /*f520*/  FSEL R158, R22, -INF , !P4 ;  /* 0xff800000169e7808 */ /* 0x000fe40006000000 */
[C---:B------:R-:W-:Y:S02]  /*f530*/  ISETP.GE.AND P1, PT, R11.reuse, R204, PT ;  /* 0x000000cc0b00720c */ /* 0x040fe40003f26270 */
[----:B------:R-:W-:Y:S02]  /*f540*/  ISETP.GE.AND P4, PT, R11, R201, PT ;  /* 0x000000c90b00720c */ /* 0x000fe40003f86270 */
[----:B------:R-:W-:Y:S01]  /*f550*/  ISETP.GE.OR P5, PT, R4, R200, !P5 ;  /* 0x000000c80400720c */ /* 0x000fe20006fa6670 */
[----:B------:R-:W-:Y:S01]  /*f560*/  IMAD.IADD R4, R202, 0x1, -R4 ;  /* 0x00000001ca047824 */ /* 0x000fe200078e0a04 */
[----:B------:R-:W-:Y:S02]  /*f570*/  IABS R14, R14 ;  /* 0x0000000e000e7213 */ /* 0x000fe40000000000 */
[----:B------:R-:W-:Y:S02]  /*f580*/  IABS R13, R13 ;  /* 0x0000000d000d7213 */ /* 0x000fe40000000000 */
[----:B------:R-:W-:Y:S02]  /*f590*/  IADD3 R138, R205, -R8, RZ ;  /* 0x80000008cd8a7210 */ /* 0x000fe40007ffe0ff */
[C---:B------:R-:W-:Y:S02]  /*f5a0*/  ISETP.GE.OR P1, PT, R11.reuse, R203, !P1 ;  /* 0x000000cb0b00720c */ /* 0x040fe40004f26670 */
[----:B------:R-:W-:Y:S02]  /*f5b0*/  ISETP.GE.OR P4, PT, R11, R200, !P4 ;  /* 0x000000c80b00720c */ /* 0x000fe40006786670 */
[----:B------:R-:W-:Y:S02]  /*f5c0*/  ISETP.GE.AND P6, PT, R132, R204, PT ;  /* 0x000000cc8400720c */ /* 0x000fe40003fc6270 */
[----:B------:R-:W-:Y:S02]  /*f5d0*/  IADD3 R11, R202, -R11, RZ ;  /* 0x8000000bca0b7210 */ /* 0x000fe40007ffe0ff */
[----:B------:R-:W-:Y:S02]  /*f5e0*/  I2FP.F32.S32 R14, R14 ;  /* 0x0000000e000e7245 */ /* 0x000fe40000201400 */
[C---:B------:R-:W-:Y:S01]  /*f5f0*/  IADD3 R6, R3.reuse, 0x29, RZ ;  /* 0x0000002903067810 */ /* 0x040fe20007ffe0ff */
[----:B------:R-:W-:Y:S01]  /*f600*/  VIADD R3, R3, 0x39 ;  /* 0x0000003903037836 */ /* 0x000fe20000000000 */
[----:B------:R-:W-:Y:S01]  /*f610*/  I2FP.F32.S32 R13, R13 ;  /* 0x0000000d000d7245 */ /* 0x000fe20000201400 */
[----:B------:R-:W-:Y:S01]  /*f620*/  FFMA.FTZ R23, R14, -UR23, R23 ;  /* 0x800000170e177c23 */ /* 0x000fe20008010017 */
[----:B------:R-:W-:Y:S01]  /*f630*/  IABS R139, R138 ;  /* 0x0000008a008b7213 */ /* 0x000fe20000000000 */
[----:B------:R-:W-:Y:S01]  /*f640*/  IMAD.IADD R136, R205, 0x1, -R6 ;  /* 0x00000001cd887824 */ /* 0x000fe200078e0a06 */
[----:B------:R-:W-:Y:S01]  /*f650*/  ISETP.GE.OR P6, PT, R132, R203, !P6 ;  /* 0x000000cb8400720c */ /* 0x000fe200077c6670 */
[----:B------:R-:W-:Y:S01]  /*f660*/  FFMA.FTZ R32, R13, -UR23, R32 ;  /* 0x800000170d207c23 */ /* 0x000fe20008010020 */
[----:B------:R-:W-:Y:S02]  /*f670*/  IABS R4, R4 ;  /* 0x0000000400047213 */ /* 0x000fe40000000000 */
[----:B------:R-:W-:Y:S02]  /*f680*/  IABS R11, R11 ;  /* 0x0000000b000b7213 */ /* 0x000fe40000000000 */
[----:B------:R-:W-:Y:S02]  /*f690*/  I2FP.F32.S32 R139, R139 ;  /* 0x0000008b008b7245 */ /* 0x000fe40000201400 */
[----:B------:R-:W-:Y:S02]  /*f6a0*/  FSEL R159, R21, -INF , !P6 ;  /* 0xff800000159f7808 */ /* 0x000fe40007000000 */
[----:B------:R-:W-:Y:S01]  /*f6b0*/  FMNMX.FTZ R14, R137, R0, !PT ;  /* 0x00000000890e7209 */ /* 0x000fe20007810000 */
[----:B------:R-:W-:Y:S01]  /*f6c0*/  FFMA.FTZ R24, R139, -UR23, R24 ;  /* 0x800000178b187c23 */ /* 0x000fe20008010018 */
[----:B------:R-:W-:Y:S02]  /*f6d0*/  I2FP.F32.S32 R13, R4 ;  /* 0x00000004000d7245 */ /* 0x000fe40000201400 */
[----:B------:R-:W-:Y:S02]  /*f6e0*/  I2FP.F32.S32 R4, R11 ;  /* 0x0000000b00047245 */ /* 0x000fe40000201400 */
[----:B------:R-:W-:Y:S01]  /*f6f0*/  ISETP.GE.AND P6, PT, R8, R204, PT ;  /* 0x000000cc0800720c */ /* 0x000fe20003fc6270 */
[----:B------:R-:W-:Y:S01]  /*f700*/  FFMA.FTZ R30, R13, -UR23, R30 ;  /* 0x800000170d1e7c23 */ /* 0x000fe2000801001e */
[----:B------:R-:W-:Y:S01]  /*f710*/  FMNMX.FTZ R11, R134, R2, !PT ;  /* 0x00000002860b7209 */ /* 0x000fe20007810000 */
[----:B------:R-:W-:Y:S01]  /*f720*/  FFMA.FTZ R31, R4, -UR23, R31 ;  /* 0x80000017041f7c23 */ /* 0x000fe2000801001f */
[----:B------:R-:W-:Y:S02]  /*f730*/  FMNMX.FTZ R14, R135, R14, !PT ;  /* 0x0000000e870e7209 */ /* 0x000fe40007810000 */
[----:B------:R-:W-:Y:S02]  /*f740*/  IABS R136, R136 ;  /* 0x0000008800887213 */ /* 0x000fe40000000000 */
[----:B------:R-:W-:Y:S02]  /*f750*/  ISETP.GE.OR P6, PT, R8, R203, !P6 ;  /* 0x000000cb0800720c */ /* 0x000fe400077c6670 */
[----:B------:R-:W-:Y:S02]  /*f760*/  FMNMX.FTZ R11, R12, R11, !PT ;  /* 0x0000000b0c0b7209 */ /* 0x000fe40007810000 */
[----:B------:R-:W-:Y:S02]  /*f770*/  I2FP.F32.S32 R136, R136 ;  /* 0x0000008800887245 */ /* 0x000fe40000201400 */
[----:B------:R-:W-:Y:S02]  /*f780*/  FMNMX.FTZ R14, R5, R14, !PT ;  /* 0x0000000e050e7209 */ /* 0x000fe40007810000 */
[----:B------:R-:W-:Y:S01]  /*f790*/  FSEL R157, R24, -INF , !P6 ;  /* 0xff800000189d7808 */ /* 0x000fe20007000000 */
[----:B------:R-:W-:Y:S01]  /*f7a0*/  FFMA.FTZ R25, R136, -UR23, R25 ;  /* 0x8000001788197c23 */ /* 0x000fe20008010019 */
[----:B------:R-:W-:Y:S02]  /*f7b0*/  FMNMX.FTZ R11, R10, R11, !PT ;  /* 0x0000000b0a0b7209 */ /* 0x000fe40007810000 */
[C---:B------:R-:W-:Y:S02]  /*f7c0*/  ISETP.GE.AND P6, PT, R6.reuse, R204, PT ;  /* 0x000000cc0600720c */ /* 0x040fe40003fc6270 */
[----:B------:R-:W-:Y:S02]  /*f7d0*/  FMNMX.FTZ R14, R9, R14, !PT ;  /* 0x0000000e090e7209 */ /* 0x000fe40007810000 */
[----:B------:R-:W-:Y:S02]  /*f7e0*/  ISETP.GE.OR P6, PT, R6, R203, !P6 ;  /* 0x000000cb0600720c */ /* 0x000fe400077c6670 */
[----:B------:R-:W-:Y:S01]  /*f7f0*/  FMNMX.FTZ R13, R16, R11, !PT ;  /* 0x0000000b100d7209 */ /* 0x000fe20007810000 */
[----:B------:R-:W-:Y:S01]  /*f800*/  IMAD.IADD R11, R202, 0x1, -R7 ;  /* 0x00000001ca0b7824 */ /* 0x000fe200078e0a07 */
[----:B------:R-:W-:Y:S02]  /*f810*/  ISETP.GE.AND P0, PT, R8, R201, PT ;  /* 0x000000c90800720c */ /* 0x000fe40003f06270 */
[----:B------:R-:W-:Y:S02]  /*f820*/  FMNMX.FTZ R14, R217, R14, !PT ;  /* 0x0000000ed90e7209 */ /* 0x000fe40007810000 */
[----:B------:R-:W-:Y:S02]  /*f830*/  FSEL R155, R25, -INF , !P6 ;  /* 0xff800000199b7808 */ /* 0x000fe40007000000 */
[----:B------:R-:W-:Y:S02]  /*f840*/  FMNMX.FTZ R13, R162, R13, !PT ;  /* 0x0000000da20d7209 */ /* 0x000fe40007810000 */
[----:B------:R-:W-:Y:S02]  /*f850*/  ISETP.GE.OR P0, PT, R8, R200, !P0 ;  /* 0x000000c80800720c */ /* 0x000fe40004706670 */
[----:B------:R-:W-:Y:S02]  /*f860*/  ISETP.GE.AND P6, PT, R6, R201, PT ;  /* 0x000000c90600720c */ /* 0x000fe40003fc6270 */
[----:B------:R-:W-:Y:S02]  /*f870*/  FMNMX.FTZ R14, R163, R14, !PT ;  /* 0x0000000ea30e7209 */ /* 0x000fe40007810000 */
[----:B------:R-:W-:Y:S02]  /*f880*/  IADD3 R8, R202, -R8, RZ ;  /* 0x80000008ca087210 */ /* 0x000fe40007ffe0ff */
[----:B------:R-:W-:Y:S02]  /*f890*/  FMNMX.FTZ R13, R160, R13, !PT ;  /* 0x0000000da00d7209 */ /* 0x000fe40007810000 */
[----:B------:R-:W-:Y:S02]  /*f8a0*/  ISETP.GE.OR P6, PT, R6, R200, !P6 ;  /* 0x000000c80600720c */ /* 0x000fe400077c6670 */
[----:B------:R-:W-:Y:S02]  /*f8b0*/  FMNMX.FTZ R14, R141, R14, !PT ;  /* 0x0000000e8d0e7209 */ /* 0x000fe40007810000 */
[----:B------:R-:W-:Y:S02]  /*f8c0*/  IABS R20, R20 ;  /* 0x0000001400147213 */ /* 0x000fe40000000000 */
[----:B------:R-:W-:Y:S02]  /*f8d0*/  IABS R8, R8 ;  /* 0x0000000800087213 */ /* 0x000fe40000000000 */
[----:B------:R-:W-:Y:S02]  /*f8e0*/  IADD3 R6, R202, -R6, RZ ;  /* 0x80000006ca067210 */ /* 0x000fe40007ffe0ff */
[----:B------:R-:W-:Y:S02]  /*f8f0*/  FMNMX.FTZ R13, R142, R13, !PT ;  /* 0x0000000d8e0d7209 */ /* 0x000fe40007810000 */
[----:B------:R-:W-:Y:S02]  /*f900*/  ISETP.GE.AND P2, PT, R132, R201, PT ;  /* 0x000000c98400720c */ /* 0x000fe40003f46270 */
[----:B------:R-:W-:Y:S02]  /*f910*/  I2FP.F32.S32 R20, R20 ;  /* 0x0000001400147245 */ /* 0x000fe40000201400 */
[----:B------:R-:W-:Y:S01]  /*f920*/  I2FP.F32.S32 R15, R8 ;  /* 0x00000008000f7245 */ /* 0x000fe20000201400 */
[----:B------:R-:W-:Y:S01]  /*f930*/  IMAD.IADD R8, R205, 0x1, -R3 ;  /* 0x00000001cd087824 */ /* 0x000fe200078e0a03 */
[----:B------:R-:W-:Y:S01]  /*f940*/  FMNMX.FTZ R4, R143, R14, !PT ;  /* 0x0000000e8f047209 */ /* 0x000fe20007810000 */
[----:B------:R-:W-:Y:S01]  /*f950*/  FFMA.FTZ R29, R20, -UR23, R29 ;  /* 0x80000017141d7c23 */ /* 0x000fe2000801001d */
[----:B------:R-:W-:Y:S01]  /*f960*/  IABS R6, R6 ;  /* 0x0000000600067213 */ /* 0x000fe20000000000 */
[----:B------:R-:W-:Y:S01]  /*f970*/  FFMA.FTZ R26, R15, -UR23, R26 ;  /* 0x800000170f1a7c23 */ /* 0x000fe2000801001a */
[----:B------:R-:W-:Y:S02]  /*f980*/  FMNMX.FTZ R13, R140, R13, !PT ;  /* 0x0000000d8c0d7209 */ /* 0x000fe40007810000 */
[----:B------:R-:W-:Y:S02]  /*f990*/  ISETP.GE.OR P2, PT, R132, R200, !P2 ;  /* 0x000000c88400720c */ /* 0x000fe40005746670 */
[----:B------:R-:W-:Y:S02]  /*f9a0*/  FMNMX.FTZ R4, R161, R4, !PT ;  /* 0x00000004a1047209 */ /* 0x000fe40007810000 */
[----:B------:R-:W-:Y:S02]  /*f9b0*/  I2FP.F32.S32 R6, R6 ;  /* 0x0000000600067245 */ /* 0x000fe40000201400 */
[----:B------:R-:W-:Y:S02]  /*f9c0*/  FSEL R156, R23, -INF , !P2 ;  /* 0xff800000179c7808 */ /* 0x000fe40005000000 */
[----:B------:R-:W-:Y:S01]  /*f9d0*/  FMNMX.FTZ R13, R158, R13, !PT ;  /* 0x0000000d9e0d7209 */ /* 0x000fe20007810000 */
[----:B------:R-:W-:Y:S01]  /*f9e0*/  FFMA.FTZ R27, R6, -UR23, R27 ;  /* 0x80000017061b7c23 */ /* 0x000fe2000801001b */
[----:B------:R-:W-:Y:S01]  /*f9f0*/  FMNMX.FTZ R4, R159, R4, !PT ;  /* 0x000000049f047209 */ /* 0x000fe20007810000 */
[----:B------:R-:W-:Y:S01]  /*fa00*/  IMAD.IADD R6, R202, 0x1, -R3 ;  /* 0x00000001ca067824 */ /* 0x000fe200078e0a03 */
[----:B------:R-:W-:Y:S01]  /*fa10*/  FSEL R151, R29, -INF , !P1 ;  /* 0xff8000001d977808 */ /* 0x000fe20004800000 */
[----:B------:R-:W-:Y:S01]  /*fa20*/  LDSM.16.MT88.4 R20, [R186+0xc000] ;  /* 0x00c00000ba14783b */ /* 0x000fe20000004200 */
[----:B------:R-:W-:Y:S02]  /*fa30*/  FSEL R154, R26, -INF , !P0 ;  /* 0xff8000001a9a7808 */ /* 0x000fe40004000000 */
[----:B------:R-:W-:Y:S02]  /*fa40*/  FMNMX.FTZ R13, R156, R13, !PT ;  /* 0x0000000d9c0d7209 */ /* 0x000fe40007810000 */
[----:B------:R-:W-:Y:S02]  /*fa50*/  ISETP.GE.AND P1, PT, R7, R204, PT ;  /* 0x000000cc0700720c */ /* 0x000fe40003f26270 */
[----:B------:R-:W-:Y:S02]  /*fa60*/  FMNMX.FTZ R4, R157, R4, !PT ;  /* 0x000000049d047209 */ /* 0x000fe40007810000 */
[----:B------:R-:W-:Y:S02]  /*fa70*/  IABS R11, R11 ;  /* 0x0000000b000b7213 */ /* 0x000fe40000000000 */
[----:B------:R-:W-:Y:S02]  /*fa80*/  FSEL R152, R27, -INF , !P6 ;  /* 0xff8000001b987808 */ /* 0x000fe40007000000 */
[----:B------:R-:W-:Y:S02]  /*fa90*/  FMNMX.FTZ R13, R154, R13, !PT ;  /* 0x0000000d9a0d7209 */ /* 0x000fe40007810000 */
[----:B------:R-:W-:Y:S02]  /*faa0*/  IABS R8, R8 ;  /* 0x0000000800087213 */ /* 0x000fe40000000000 */
[----:B------:R-:W-:Y:S02]  /*fab0*/  ISETP.GE.OR P1, PT, R7, R203, !P1 ;  /* 0x000000cb0700720c */ /* 0x000fe40004f26670 */
[----:B------:R-:W-:Y:S02]  /*fac0*/  FMNMX.FTZ R4, R155, R4, !PT ;  /* 0x000000049b047209 */ /* 0x000fe40007810000 */
[----:B------:R-:W-:Y:S02]  /*fad0*/  I2FP.F32.S32 R11, R11 ;  /* 0x0000000b000b7245 */ /* 0x000fe40000201400 */
[----:B------:R-:W-:Y:S02]  /*fae0*/  IABS R6, R6 ;  /* 0x0000000600067213 */ /* 0x000fe40000000000 */
[----:B------:R-:W-:Y:S01]  /*faf0*/  FSEL R148, R30, -INF , !P5 ;  /* 0xff8000001e947808 */ /* 0x000fe20006800000 */
[----:B------:R-:W-:Y:S01]  /*fb00*/  FFMA.FTZ R34, R11, -UR23, R34 ;  /* 0x800000170b227c23 */ /* 0x000fe20008010022 */
[----:B------:R-:W-:Y:S02]  /*fb10*/  FMNMX.FTZ R13, R152, R13, !PT ;  /* 0x0000000d980d7209 */ /* 0x000fe40007810000 */
[----:B------:R-:W-:Y:S02]  /*fb20*/  I2FP.F32.S32 R8, R8 ;  /* 0x0000000800087245 */ /* 0x000fe40000201400 */
[----:B------:R-:W-:Y:S02]  /*fb30*/  ISETP.GE.AND P2, PT, R7, R201, PT ;  /* 0x000000c90700720c */ /* 0x000fe40003f46270 */
[----:B------:R-:W-:Y:S01]  /*fb40*/  FSEL R149, R32, -INF , !P1 ;  /* 0xff80000020957808 */ /* 0x000fe20004800000 */
[----:B------:R-:W-:Y:S01]  /*fb50*/  FFMA.FTZ R33, R8, -UR23, R33 ;  /* 0x8000001708217c23 */ /* 0x000fe20008010021 */
[----:B------:R-:W-:Y:S02]  /*fb60*/  FMNMX.FTZ R4, R153, R4, !PT ;  /* 0x0000000499047209 */ /* 0x000fe40007810000 */
[----:B------:R-:W-:Y:S02]  /*fb70*/  ISETP.GE.AND P1, PT, R3, R204, PT ;  /* 0x000000cc0300720c */ /* 0x000fe40003f26270 */
[----:B------:R-:W-:Y:S02]  /*fb80*/  I2FP.F32.S32 R6, R6 ;  /* 0x0000000600067245 */ /* 0x000fe40000201400 */
[----:B------:R-:W-:Y:S02]  /*fb90*/  FSEL R146, R31, -INF , !P4 ;  /* 0xff8000001f927808 */ /* 0x000fe40006000000 */
[----:B------:R-:W-:Y:S01]  /*fba0*/  FMNMX.FTZ R13, R148, R13, !PT ;  /* 0x0000000d940d7209 */ /* 0x000fe20007810000 */
[----:B------:R-:W-:Y:S01]  /*fbb0*/  FFMA.FTZ R35, R6, -UR23, R35 ;  /* 0x8000001706237c23 */ /* 0x000fe20008010023 */
[----:B------:R-:W-:Y:S01]  /*fbc0*/  ISETP.GE.OR P2, PT, R7, R200, !P2 ;  /* 0x000000c80700720c */ /* 0x000fe20005746670 */
[----:B------:R-:W-:Y:S01]  /*fbd0*/  LDSM.16.MT88.4 R28, [R185+0xc000] ;  /* 0x00c00000b91c783b */ /* 0x000fe20000004200 */
[----:B------:R-:W-:Y:S02]  /*fbe0*/  ISETP.GE.AND P0, PT, R3, R201, PT ;  /* 0x000000c90300720c */ /* 0x000fe40003f06270 */
[----:B------:R-:W-:Y:S02]  /*fbf0*/  FMNMX.FTZ R4, R151, R4, !PT ;  /* 0x0000000497047209 */ /* 0x000fe40007810000 */
[C---:B------:R-:W-:Y:S02]  /*fc00*/  ISETP.GE.OR P1, PT, R3.reuse, R203, !P1 ;  /* 0x000000cb0300720c */ /* 0x040fe40004f26670 */
[----:B------:R-:W-:Y:S02]  /*fc10*/  FSEL R144, R34, -INF , !P2 ;  /* 0xff80000022907808 */ /* 0x000fe40005000000 */
[----:B------:R-:W-:Y:S02]  /*fc20*/  FMNMX.FTZ R13, R146, R13, !PT ;  /* 0x0000000d920d7209 */ /* 0x000fe40007810000 */
[----:B------:R-:W-:Y:S02]  /*fc30*/  ISETP.GE.OR P0, PT, R3, R200, !P0 ;  /* 0x000000c80300720c */ /* 0x000fe40004706670 */
[----:B------:R-:W-:Y:S02]  /*fc40*/  FSEL R147, R33, -INF , !P1 ;  /* 0xff80000021937808 */ /* 0x000fe40004800000 */
[----:B------:R-:W-:Y:S02]  /*fc50*/  FMNMX.FTZ R4, R149, R4, !PT ;  /* 0x0000000495047209 */ /* 0x000fe40007810000 */
[----:B------:R-:W-:Y:S02]  /*fc60*/  FMNMX.FTZ R8, R144, R13, !PT ;  /* 0x0000000d90087209 */ /* 0x000fe40007810000 */
[----:B------:R-:W-:Y:S02]  /*fc70*/  FSEL R133, R35, -INF , !P0 ;  /* 0xff80000023857808 */ /* 0x000fe40004000000 */
        /* <DEDUP_REMOVED lines=18> */
[----:B------:R-:W-:Y:S01]  /*fda0*/  FSEL R5, R132, RZ, P1 ;  /* 0x000000ff84057208 */ /* 0x000fe20000800000 */
[----:B------:R-:W-:Y:S01]  /*fdb0*/  FFMA.FTZ R169, R137, UR4, -R150 ;  /* 0x0000000489a97c23 */ /* 0x000fe20008010896 */
[--C-:B------:R-:W-:Y:S01]  /*fdc0*/  FFMA.FTZ R135, R12, UR4, -R145.reuse ;  /* 0x000000040c877c23 */ /* 0x100fe20008010891 */
[--C-:B------:R-:W-:Y:S01]  /*fdd0*/  FFMA.FTZ R171, R134, UR4, -R145.reuse ;  /* 0x0000000486ab7c23 */ /* 0x100fe20008010891 */
[----:B------:R-:W1:Y:S01]  /*fde0*/  LDSM.16.MT88.4 R12, [R188+0xc000] ;  /* 0x00c00000bc0c783b */ /* 0x000e620000004200 */
[----:B------:R-:W-:Y:S01]  /*fdf0*/  FADD.FTZ R0, -R5, R0 ;  /* 0x0000000005007221 */ /* 0x000fe20000010100 */
[----:B------:R-:W-:Y:S01]  /*fe00*/  FSEL R5, R3, RZ, P0 ;  /* 0x000000ff03057208 */ /* 0x000fe20000000000 */
[--C-:B------:R-:W-:Y:S01]  /*fe10*/  FFMA.FTZ R134, R10, UR4, -R145.reuse ;  /* 0x000000040a867c23 */ /* 0x100fe20008010891 */
[--C-:B------:R-:W-:Y:S01]  /*fe20*/  FFMA.FTZ R167, R16, UR4, -R145.reuse ;  /* 0x0000000410a77c23 */ /* 0x100fe20008010891 */
[----:B------:R-:W-:Y:S01]  /*fe30*/  FMUL.FTZ R6, R0, UR4 ;  /* 0x0000000400067c20 */ /* 0x000fe20008410000 */
[----:B------:R-:W-:Y:S01]  /*fe40*/  FFMA.FTZ R164, R9, UR4, -R150 ;  /* 0x0000000409a47c23 */ /* 0x000fe20008010896 */
[----:B------:R-:W-:Y:S01]  /*fe50*/  FADD.FTZ R0, -R5, R2 ;  /* 0x0000000205007221 */ /* 0x000fe20000010100 */
[----:B------:R-:W-:Y:S01]  /*fe60*/  MUFU.EX2 R169, R169 ;  /* 0x000000a900a97308 */ /* 0x000fe20000000800 */
[--C-:B------:R-:W-:Y:S01]  /*fe70*/  FFMA.FTZ R170, R141, UR4, -R150.reuse ;  /* 0x000000048daa7c23 */ /* 0x100fe20008010896 */
[--C-:B------:R-:W-:Y:S01]  /*fe80*/  FFMA.FTZ R219, R143, UR4, -R150.reuse ;  /* 0x000000048fdb7c23 */ /* 0x100fe20008010896 */
[----:B------:R-:W-:Y:S01]  /*fe90*/  FMUL.FTZ R8, R0, UR4 ;  /* 0x0000000400087c20 */ /* 0x000fe20008410000 */
[--C-:B------:R-:W-:Y:S01]  /*fea0*/  FFMA.FTZ R214, R162, UR4, -R145.reuse ;  /* 0x00000004a2d67c23 */ /* 0x100fe20008010891 */
[--C-:B------:R-:W-:Y:S01]  /*feb0*/  FFMA.FTZ R221, R160, UR4, -R145.reuse ;  /* 0x00000004a0dd7c23 */ /* 0x100fe20008010891 */
[--C-:B------:R-:W-:Y:S01]  /*fec0*/  FFMA.FTZ R216, R142, UR4, -R145.reuse ;  /* 0x000000048ed87c23 */ /* 0x100fe20008010891 */
[--C-:B------:R-:W-:Y:S03]  /*fed0*/  FFMA.FTZ R223, R140, UR4, -R145.reuse ;  /* 0x000000048cdf7c23 */ /* 0x100fe60008010891 */
[----:B------:R-:W2:Y:S01]  /*fee0*/  MUFU.EX2 R166, R166 ;  /* 0x000000a600a67308 */ /* 0x000ea20000000800 */
[----:B------:R-:W-:Y:S01]  /*fef0*/  LDSM.16.MT88.4 R140, [R185+0xe800] ;  /* 0x00e80000b98c783b */ /* 0x000fe20000004200 */
[--C-:B------:R-:W-:Y:S01]  /*ff00*/  FFMA.FTZ R218, R161, UR4, -R150.reuse ;  /* 0x00000004a1da7c23 */ /* 0x100fe20008010896 */
[--C-:B------:R-:W-:Y:S01]  /*ff10*/  FFMA.FTZ R225, R159, UR4, -R150.reuse ;  /* 0x000000049fe17c23 */ /* 0x100fe20008010896 */
[--C-:B------:R-:W-:Y:S01]  /*ff20*/  FFMA.FTZ R220, R157, UR4, -R150.reuse ;  /* 0x000000049ddc7c23 */ /* 0x100fe20008010896 */
[--C-:B------:R-:W-:Y:S01]  /*ff30*/  FFMA.FTZ R227, R155, UR4, -R150.reuse ;  /* 0x000000049be37c23 */ /* 0x100fe20008010896 */
[--C-:B------:R-:W-:Y:S01]  /*ff40*/  FFMA.FTZ R222, R158, UR4, -R145.reuse ;  /* 0x000000049ede7c23 */ /* 0x100fe20008010891 */
[--C-:B------:R-:W-:Y:S03]  /*ff50*/  FFMA.FTZ R229, R156, UR4, -R145.reuse ;  /* 0x000000049ce57c23 */ /* 0x100fe60008010891 */
[----:B------:R-:W-:Y:S01]  /*ff60*/  MUFU.EX2 R165, R165 ;  /* 0x000000a500a57308 */ /* 0x000fe20000000800 */
[----:B------:R-:W-:Y:S01]  /*ff70*/  LDSM.16.MT88.4 R156, [R184+0xf800] ;  /* 0x00f80000b89c783b */ /* 0x000fe20000004200 */
        /* <DEDUP_REMOVED lines=10> */
[--C-:B------:R-:W-:Y:S01]  /*10020*/  FFMA.FTZ R232, R144, UR4, -R145.reuse ;  /* 0x0000000490e87c23 */ /* 0x100fe20008010891 */
[----:B------:R-:W-:Y:S01]  /*10030*/  FFMA.FTZ R133, R133, UR4, -R145 ;  /* 0x0000000485857c23 */ /* 0x000fe20008010891 */
[--C-:B------:R-:W-:Y:S01]  /*10040*/  FFMA.FTZ R168, R217, UR4, -R150.reuse ;  /* 0x00000004d9a87c23 */ /* 0x100fe20008010896 */
[--C-:B------:R-:W-:Y:S03]  /*10050*/  FFMA.FTZ R217, R163, UR4, -R150.reuse ;  /* 0x00000004a3d97c23 */ /* 0x100fe60008010896 */
[----:B------:R-:W-:Y:S01]  /*10060*/  MUFU.EX2 R171, R171 ;  /* 0x000000ab00ab7308 */ /* 0x000fe20000000800 */
[----:B------:R-:W-:Y:S01]  /*10070*/  FFMA.FTZ R150, R147, UR4, -R150 ;  /* 0x0000000493967c23 */ /* 0x000fe20008010896 */
[----:B------:R-:W-:Y:S01]  /*10080*/  LDSM.16.MT88.4 R160, [R188+0x11800] ;  /* 0x01180000bca0783b */ /* 0x000fe20000004200 */
[----:B------:R-:W-:Y:S07]  /*10090*/  PLOP3.LUT P0, PT, PT, PT, UP2, 0x80, 0x0 ;  /* 0x000000000000781c */ /* 0x000fee0003f0f028 */
        /* <DEDUP_REMOVED lines=175> */
[----:B------:R-:W-:Y:S01]  /*10b90*/  IMAD.MOV.U32 R0, RZ, RZ, R132 ;  /* 0x000000ffff007224 */ /* 0x000fe200078e0084 */
[----:B------:R-:W-:Y:S03]  /*10ba0*/  LDSM.16.MT88.4 R136, [R188+0xf000] ;  /* 0x00f00000bc88783b */ /* 0x000fe60000004200 */
[----:B------:R-:W3:Y:S01]  /*10bb0*/  MUFU.EX2 R133, R133 ;  /* 0x0000008500857308 */ /* 0x000ee20000000800 */
[----:B------:R-:W-:Y:S01]  /*10bc0*/  MOV R2, R3 ;  /* 0x0000000300027202 */ /* 0x000fe20000000f00 */
[----:B------:R-:W-:Y:S01]  /*10bd0*/  FADD.FTZ R166, R166, R169 ;  /* 0x000000a9a6a67221 */ /* 0x000fe20000010000 */
        /* <DEDUP_REMOVED lines=134> */
.L_x_5462:
        /* <DEDUP_REMOVED lines=255> */
[----:B------:R-:W1:Y:S01]  /*12430*/  S2UR UR14, SR_CTAID.Y ;  /* 0x00000000000e79c3 */ /* 0x000e620000002600 */
[----:B------:R-:W-:Y:S01]  /*12440*/  ULDC UR6, c[0x0][0x2c4] ;  /* 0x0000b10000067ab9 */ /* 0x000fe20000000800 */
[----:B------:R-:W-:Y:S01]  /*12450*/  UISETP.NE.AND UP0, UPT, UR13, -0x1, UPT ;  /* 0xffffffff0d00788c */ /* 0x000fe2000bf05270 */
[----:B------:R-:W-:-:S05]  /*12460*/  ULDC UR10, c[0x0][0x2e4] ;  /* 0x0000b900000a7ab9 */ /* 0x000fca0000000800 */
[----:B------:R-:W2:Y:S01]  /*12470*/  S2UR UR4, SR_CTAID.Z ;  /* 0x00000000000479c3 */ /* 0x000ea20000002700 */
[----:B-1----:R-:W-:-:S04]  /*12480*/  UIMAD UR6, UR14, UR6, URZ ;  /* 0x000000060e0672a4 */ /* 0x002fc8000f8e023f */
[----:B------:R-:W-:-:S04]  /*12490*/  USEL UR6, UR6, UR13, !UP0 ;  /* 0x0000000d06067287 */ /* 0x000fc8000c000000 */
[----:B--2---:R-:W-:Y:S01]  /*124a0*/  UIMAD UR10, UR4, UR10, UR6 ;  /* 0x0000000a040a72a4 */ /* 0x004fe2000f8e0206 */
[----:B------:R-:W-:Y:S11]  /*124b0*/  BRA `(.L_x_5468) ;  /* 0x0000000000187947 */ /* 0x000ff60003800000 */
.L_x_5467:
[----:B------:R-:W-:Y:S01]  /*124c0*/  S2UR UR4, SR_CTAID.Z ;  /* 0x00000000000479c3 */ /* 0x000fe20000002700 */
[----:B------:R-:W-:Y:S01]  /*124d0*/  ULDC UR6, c[0x0][0x270] ;  /* 0x00009c0000067ab9 */ /* 0x000fe20000000800 */
[----:B------:R-:W-:-:S06]  /*124e0*/  ULDC UR10, c[0x0][0x2c4] ;  /* 0x0000b100000a7ab9 */ /* 0x000fcc0000000800 */
[----:B------:R-:W1:Y:S02]  /*124f0*/  S2UR UR14, SR_CTAID.Y ;  /* 0x00000000000e79c3 */ /* 0x000e640000002600 */
[----:B-1----:R-:W-:-:S04]  /*12500*/  UIMAD UR6, UR14, UR6, UR4 ;  /* 0x000000060e0672a4 */ /* 0x002fc8000f8e0204 */
[----:B------:R-:W-:-:S12]  /*12510*/  UIMAD UR10, UR6, UR10, URZ ;  /* 0x0000000a060a72a4 */ /* 0x000fd8000f8e023f */
.L_x_5468:
[----:B------:R-:W1:Y:S01]  /*12520*/  S2R R4, SR_TID.X ;  /* 0x0000000000047919 */ /* 0x000e620000002100 */
[----:B------:R-:W-:Y:S01]  /*12530*/  LOP3.LUT R13, R10, 0xffffffe0, RZ, 0xc0, !PT ;  /* 0xffffffe00a0d7812 */ /* 0x000fe200078ec0ff */
[----:B------:R-:W-:Y:S01]  /*12540*/  USHF.R.S32.HI UR11, URZ, 0x1f, UR14 ;  /* 0x0000001f3f0b7899 */ /* 0x000fe2000801140e */
[----:B------:R-:W-:Y:S01]  /*12550*/  BSSY B0, `(.L_x_5469) ;  /* 0x0000028000007945 */ /* 0x000fe20003800000 */
[----:B------:R-:W-:Y:S01]  /*12560*/  UISETP.NE.AND UP0, UPT, UR13, -0x1, UPT ;  /* 0xffffffff0d00788c */ /* 0x000fe2000bf05270 */
[----:B------:R-:W-:Y:S01]  /*12570*/  BAR.SYNC.DEFER_BLOCKING 0x0 ;  /* 0x0000000000007b1d */ /* 0x000fe20000010000 */
[----:B------:R-:W-:Y:S01]  /*12580*/  IMAD.IADD R2, R0, 0x1, -R13 ;  /* 0x0000000100027824 */ /* 0x000fe200078e0a0d */
[----:B------:R-:W-:-:S04]  /*12590*/  SHF.R.S32.HI R13, RZ, 0x1f, R8 ;  /* 0x0000001fff0d7819 */ /* 0x000fc80000011408 */
[----:B------:R-:W-:Y:S01]  /*125a0*/  LOP3.LUT P0, RZ, R2, 0x3, RZ, 0xc0, !PT ;  /* 0x0000000302ff7812 */ /* 0x000fe2000780c0ff */
[----:B------:R-:W-:Y:S01]  /*125b0*/  ULDC.64 UR6, c[0x0][0x290] ;  /* 0x0000a40000067ab9 */ /* 0x000fe20000000a00 */
[----:B------:R-:W-:Y:S01]  /*125c0*/  LEA.HI R13, R13, R8, RZ, 0x2 ;  /* 0x000000080d0d7211 */ /* 0x000fe200078f10ff */
[----:B------:R-:W-:Y:S01]  /*125d0*/  UIMAD UR11, UR11, UR6, URZ ;  /* 0x000000060b0b72a4 */ /* 0x000fe2000f8e023f */
[----:B------:R-:W-:Y:S02]  /*125e0*/  ULDC.64 UR8, c[0x0][0x298] ;  /* 0x0000a60000087ab9 */ /* 0x000fe40000000a00 */
[----:B------:R-:W-:Y:S01]  /*125f0*/  LOP3.LUT R13, R13, 0xffffffc, RZ, 0xc0, !PT ;  /* 0x0ffffffc0d0d7812 */ /* 0x000fe200078ec0ff */
[----:B------:R-:W-:Y:S02]  /*12600*/  UIMAD.WIDE.U32 UR16, UR13, UR8, URZ ;  /* 0x000000080d1072a5 */ /* 0x000fe4000f8e003f */
[----:B------:R-:W-:Y:S02]  /*12610*/  UIMAD.WIDE.U32 UR18, UR14, UR6, URZ ;  /* 0x000000060e1272a5 */ /* 0x000fe4000f8e003f */
[----:B------:R-:W-:Y:S01]  /*12620*/  UIMAD UR7, UR14, UR7, UR11 ;  /* 0x000000070e0772a4 */ /* 0x000fe2000f8e020b */
[----:B---3--:R-:W-:Y:S01]  /*12630*/  IMAD.IADD R6, R8, 0x1, -R13 ;  /* 0x0000000108067824 */ /* 0x008fe200078e0a0d */
[----:B------:R-:W-:-:S02]  /*12640*/  UIMAD UR13, UR13, UR9, UR17 ;  /* 0x000000090d0d72a4 */ /* 0x000fc4000f8e0211 */
[----:B------:R-:W-:Y:S02]  /*12650*/  USEL UR16, UR18, UR16, !UP0 ;  /* 0x0000001012107287 */ /* 0x000fe4000c000000 */
[----:B------:R-:W-:Y:S01]  /*12660*/  @!UP0 UIADD3 UR13, UR19, UR7, URZ ;  /* 0x00000007130d8290 */ /* 0x000fe2000fffe03f */
        /* <DEDUP_REMOVED lines=22> */
.L_x_5470:
[----:B------:R-:W-:Y:S05]  /*127d0*/  BSYNC B0 ;  /* 0x0000000000007941 */ /* 0x000fea0003800000 */
.L_x_5469:
[----:B------:R-:W2:Y:S01]  /*127e0*/  S2UR UR10, SR_CTAID.X ;  /* 0x00000000000a79c3 */ /* 0x000ea20000002500 */
[----:B------:R-:W-:Y:S01]  /*127f0*/  LEA.HI R2, R7, R0, RZ, 0x3 ;  /* 0x0000000007027211 */ /* 0x000fe200078f18ff */
[----:B------:R-:W-:Y:S01]  /*12800*/  IMAD.U32 R7, RZ, RZ, UR8 ;  /* 0x00000008ff077e24 */ /* 0x000fe2000f8e00ff */
[----:B------:R-:W-:Y:S01]  /*12810*/  SHF.R.S32.HI R199, RZ, 0x1f, R198 ;  /* 0x0000001fffc77819 */ /* 0x000fe200000114c6 */
[----:B------:R-:W-:Y:S01]  /*12820*/  USHF.R.S32.HI UR7, URZ, 0x1f, UR4 ;  /* 0x0000001f3f077899 */ /* 0x000fe20008011404 */
[----:B------:R-:W-:Y:S01]  /*12830*/  SHF.R.S32.HI R2, RZ, 0x3, R2 ;  /* 0x00000003ff027819 */ /* 0x000fe20000011402 */
[----:B-1----:R1:W3:Y:S01]  /*12840*/  LDS.128 R8, [R197+0x1800] ;  /* 0x00180000c5087984 */ /* 0x0022e20000000c00 */
[----:B------:R-:W-:Y:S01]  /*12850*/  LEA.HI R0, R3, R4, RZ, 0x3 ;  /* 0x0000000403007211 */ /* 0x000fe200078f18ff */
[----:B------:R-:W4:Y:S01]  /*12860*/  LDC.64 R20, c[0x0][0x2a0] ;  /* 0x0000a800ff147b82 */ /* 0x000f220000000a00 */
[----:B------:R-:W-:Y:S01]  /*12870*/  BSSY B0, `(.L_x_5471) ;  /* 0x000002a000007945 */ /* 0x000fe20003800000 */
[C---:B------:R-:W-:Y:S01]  /*12880*/  VIADD R5, R2.reuse, 0x10 ;  /* 0x0000001002057836 */ /* 0x040fe20000000000 */
[----:B------:R1:W1:Y:S01]  /*12890*/  LDS.128 R16, [R197] ;  /* 0x00000000c5107984 */ /* 0x0002620000000c00 */
[----:B------:R-:W-:Y:S01]  /*128a0*/  VIADD R4, R2, 0x30 ;  /* 0x0000003002047836 */ /* 0x000fe20000000000 */
[----:B------:R-:W-:-:S02]  /*128b0*/  SHF.R.S32.HI R0, RZ, 0x3, R0 ;  /* 0x00000003ff007819 */ /* 0x000fc40000011400 */
[----:B------:R-:W-:Y:S01]  /*128c0*/  ISETP.GE.AND P2, PT, R5, UR5, PT ;  /* 0x0000000505007c0c */ /* 0x000fe2000bf46270 */
[----:B------:R-:W-:Y:S01]  /*128d0*/  VIADD R5, R2, 0x20 ;  /* 0x0000002002057836 */ /* 0x000fe20000000000 */
[----:B------:R-:W-:-:S04]  /*128e0*/  SHF.R.S32.HI R0, RZ, 0x1f, R0 ;  /* 0x0000001fff007819 */ /* 0x000fc80000011400 */
[----:B------:R-:W-:Y:S01]  /*128f0*/  ISETP.GE.AND P1, PT, R5, UR5, PT ;  /* 0x0000000505007c0c */ /* 0x000fe2000bf26270 */
[----:B--2---:R-:W-:-:S04]  /*12900*/  USHF.L.U32 UR10, UR10, 0x6, URZ ;  /* 0x000000060a0a7899 */ /* 0x004fc8000800063f */
[----:B------:R-:W-:Y:S02]  /*12910*/  USHF.R.S32.HI UR6, URZ, 0x1f, UR10 ;  /* 0x0000001f3f067899 */ /* 0x000fe4000801140a */
[----:B------:R-:W-:Y:S02]  /*12920*/  IMAD.WIDE.U32 R6, R7, UR10, R198 ;  /* 0x0000000a07067c25 */ /* 0x000fe4000f8e00c6 */
[----:B------:R-:W-:Y:S01]  /*12930*/  UIMAD UR6, UR6, UR8, URZ ;  /* 0x00000008060672a4 */ /* 0x000fe2000f8e023f */
[----:B------:R-:W-:-:S03]  /*12940*/  IADD3 R12, P0, R6, UR16, RZ ;  /* 0x00000010060c7c10 */ /* 0x000fc6000ff1e0ff */
[----:B------:R-:W-:Y:S01]  /*12950*/  UIMAD UR6, UR10, UR9, UR6 ;  /* 0x000000090a0672a4 */ /* 0x000fe2000f8e0206 */
[----:B----4-:R-:W-:Y:S01]  /*12960*/  IMAD R6, R20, UR7, RZ ;  /* 0x0000000714067c24 */ /* 0x010fe2000f8e02ff */
[----:B------:R-:W-:-:S03]  /*12970*/  UIADD3 UR10, -UR10, UR12, URZ ;  /* 0x0000000c0a0a7290 */ /* 0x000fc6000fffe13f */
[----:B------:R-:W-:Y:S02]  /*12980*/  IMAD R23, R21, UR4, R6 ;  /* 0x0000000415177c24 */ /* 0x000fe4000f8e0206 */
[----:B------:R-:W-:Y:S01]  /*12990*/  IMAD.U32 R3, RZ, RZ, UR6 ;  /* 0x00000006ff037e24 */ /* 0x000fe2000f8e00ff */
[----:B------:R-:W-:-:S04]  /*129a0*/  ISETP.GE.AND P3, PT, R2, UR10, PT ;  /* 0x0000000a02007c0c */ /* 0x000fc8000bf66270 */
[----:B------:R-:W-:Y:S02]  /*129b0*/  IADD3.X R13, R7, UR13, R3, P0, !PT ;  /* 0x0000000d070d7c10 */ /* 0x000fe400087fe403 */
[----:B------:R-:W-:Y:S02]  /*129c0*/  ISETP.GE.AND P0, PT, R4, UR5, PT ;  /* 0x0000000504007c0c */ /* 0x000fe4000bf06270 */
[----:B------:R2:W4:Y:S01]  /*129d0*/  LDS.128 R4, [R197+0x4000] ;  /* 0x00400000c5047984 */ /* 0x0005220000000c00 */
[----:B------:R-:W-:-:S03]  /*129e0*/  IMAD.WIDE.U32 R20, R20, UR4, R12 ;  /* 0x0000000414147c25 */ /* 0x000fc6000f8e000c */
[----:B------:R2:W1:Y:S01]  /*129f0*/  LDS.128 R12, [R197+0x2000] ;  /* 0x00200000c50c7984 */ /* 0x0004620000000c00 */
[----:B------:R-:W-:Y:S01]  /*12a00*/  IMAD.IADD R23, R23, 0x1, R21 ;  /* 0x0000000117177824 */ /* 0x000fe200078e0215 */
[----:B---3--:R-:W-:Y:S06]  /*12a10*/  @P3 BRA `(.L_x_5472) ;  /* 0x00000000003c3947 */ /* 0x008fec0003800000 */
[----:B------:R-:W-:Y:S01]  /*12a20*/  IMAD R3, R0, UR8, RZ ;  /* 0x0000000800037c24 */ /* 0x000fe2000f8e02ff */
[----:B------:R-:W-:Y:S01]  /*12a30*/  ULDC UR4, c[0x0][0x2d0] ;  /* 0x0000b40000047ab9 */ /* 0x000fe20000000800 */
[----:B------:R-:W-:Y:S01]  /*12a40*/  IMAD.MOV.U32 R22, RZ, RZ, R20 ;  /* 0x000000ffff167224 */ /* 0x000fe200078e0014 */
[----:B------:R-:W-:Y:S01]  /*12a50*/  ISETP.GE.AND P5, PT, R198, UR4, PT ;  /* 0x00000004c6007c0c */ /* 0x000fe2000bfa6270 */
[----:B------:R-:W-:Y:S01]  /*12a60*/  IMAD R3, R2, UR9, R3 ;  /* 0x0000000902037c24 */ /* 0x000fe2000f8e0203 */
[----:B------:R-:W-:Y:S01]  /*12a70*/  ISETP.GE.AND P4, PT, R196, UR4, PT ;  /* 0x00000004c4007c0c */ /* 0x000fe2000bf86270 */
[----:B------:R-:W-:Y:S01]  /*12a80*/  IMAD.WIDE.U32 R24, R2, UR8, R22 ;  /* 0x0000000802187c25 */ /* 0x000fe2000f8e0016 */
[----:B------:R-:W-:Y:S01]  /*12a90*/  ISETP.GE.AND P3, PT, R195, UR4, PT ;  /* 0x00000004c3007c0c */ /* 0x000fe2000bf66270 */
[----:B------:R-:W-:Y:S02]  /*12aa0*/  ULDC.64 UR6, c[0x0][0x280] ;  /* 0x0000a00000067ab9 */ /* 0x000fe40000000a00 */
[----:B------:R-:W-:Y:S01]  /*12ab0*/  IMAD.IADD R3, R3, 0x1, R25 ;  /* 0x0000000103037824 */ /* 0x000fe200078e0219 */
[----:B------:R-:W-:-:S04]  /*12ac0*/  LEA R26, P6, R24, UR6, 0x1 ;  /* 0x00000006181a7c11 */ /* 0x000fc8000f8c08ff */
[----:B------:R-:W-:-:S05]  /*12ad0*/  LEA.HI.X R27, R24, UR7, R3, 0x1, P6 ;  /* 0x00000007181b7c11 */ /* 0x000fca000b0f0c03 */
[----:B-1----:R3:W-:Y:S04]  /*12ae0*/  @!P5 STG.E.128 desc[UR26][R26.64], R16 ;  /* 0x000000101a00d986 */ /* 0x0027e8000c101d1a */
[----:B------:R3:W-:Y:S04]  /*12af0*/  @!P4 STG.E.128 desc[UR26][R26.64+0x80], R12 ;  /* 0x0000800c1a00c986 */ /* 0x0007e8000c101d1a */
[----:B----4-:R3:W-:Y:S02]  /*12b00*/  @!P3 STG.E.128 desc[UR26][R26.64+0x100], R4 ;  /* 0x000100041a00b986 */ /* 0x0107e4000c101d1a */
.L_x_5472:
[----:B------:R-:W-:Y:S05]  /*12b10*/  BSYNC B0 ;  /* 0x0000000000007941 */ /* 0x000fea0003800000 */
.L_x_5471:
[----:B-1-3--:R1:W3:Y:S01]  /*12b20*/  LDS.128 R16, [R197+0x800] ;  /* 0x00080000c5107984 */ /* 0x00a2e20000000c00 */
[----:B------:R-:W-:Y:S03]  /*12b30*/  BSSY B0, `(.L_x_5473) ;  /* 0x0000016000007945 */ /* 0x000fe60003800000 */
[----:B------:R1:W1:Y:S04]  /*12b40*/  LDS.128 R12, [R197+0x2800] ;  /* 0x00280000c50c7984 */ /* 0x0002680000000c00 */
[----:B----4-:R4:W1:Y:S01]  /*12b50*/  LDS.128 R4, [R197+0x4800] ;  /* 0x00480000c5047984 */ /* 0x0108620000000c00 */
        /* <DEDUP_REMOVED lines=11> */
[----:B------:R-:W-:-:S04]  /*12c10*/  IMAD R3, R3, UR8, RZ ;  /* 0x0000000803037c24 */ /* 0x000fc8000f8e02ff */
[----:B------:R-:W-:Y:S01]  /*12c20*/  IMAD R3, R24, UR9, R3 ;  /* 0x0000000918037c24 */ /* 0x000fe2000f8e0203 */
[----:B------:R-:W-:-:S03]  /*12c30*/  LEA R24, P5, R26, UR6, 0x1 ;  /* 0x000000061a187c11 */ /* 0x000fc6000f8a08ff */
[----:B------:R-:W-:-:S05]  /*12c40*/  IMAD.IADD R3, R3, 0x1, R27 ;  /* 0x0000000103037824 */ /* 0x000fca00078e021b */
[----:B------:R-:W-:-:S05]  /*12c50*/  LEA.HI.X R25, R26, UR7, R3, 0x1, P5 ;  /* 0x000000071a197c11 */ /* 0x000fca000a8f0c03 */
[----:B---3--:R3:W-:Y:S04]  /*12c60*/  @!P4 STG.E.128 desc[UR26][R24.64], R16 ;  /* 0x000000101800c986 */ /* 0x0087e8000c101d1a */
[----:B-1----:R3:W-:Y:S04]  /*12c70*/  @!P3 STG.E.128 desc[UR26][R24.64+0x80], R12 ;  /* 0x0000800c1800b986 */ /* 0x0027e8000c101d1a */
[----:B------:R3:W-:Y:S02]  /*12c80*/  @!P2 STG.E.128 desc[UR26][R24.64+0x100], R4 ;  /* 0x000100041800a986 */ /* 0x0007e4000c101d1a */
.L_x_5474:
[----:B------:R-:W-:Y:S05]  /*12c90*/  BSYNC B0 ;  /* 0x0000000000007941 */ /* 0x000fea0003800000 */
.L_x_5473:
[----:B---3--:R3:W2:Y:S01]  /*12ca0*/  LDS.128 R16, [R197+0x1000] ;  /* 0x00100000c5107984 */ /* 0x0086a20000000c00 */
        /* <DEDUP_REMOVED lines=19> */
[----:B--2---:R2:W-:Y:S04]  /*12de0*/  @!P3 STG.E.128 desc[UR26][R24.64], R16 ;  /* 0x000000101800b986 */ /* 0x0045e8000c101d1a */
[----:B-1----:R2:W-:Y:S04]  /*12df0*/  @!P2 STG.E.128 desc[UR26][R24.64+0x80], R12 ;  /* 0x0000800c1800a986 */ /* 0x0025e8000c101d1a */
[----:B------:R2:W-:Y:S02]  /*12e00*/  @!P1 STG.E.128 desc[UR26][R24.64+0x100], R4 ;  /* 0x0001000418009986 */ /* 0x0005e4000c101d1a */
.L_x_5476:
[----:B------:R-:W-:Y:S05]  /*12e10*/  BSYNC B0 ;  /* 0x0000000000007941 */ /* 0x000fea0003800000 */
.L_x_5475:
[----:B-12---:R1:W2:Y:S04]  /*12e20*/  LDS.128 R4, [R197+0x3800] ;  /* 0x00380000c5047984 */ /* 0x0062a80000000c00 */
[----:B------:R1:W1:Y:S01]  /*12e30*/  LDS.128 R12, [R197+0x5800] ;  /* 0x00580000c50c7984 */ /* 0x0002620000000c00 */
[----:B------:R-:W-:Y:S05]  /*12e40*/  @P0 EXIT ;  /* 0x000000000000094d */ /* 0x000fea0003800000 */
[----:B------:R-:W-:Y:S01]  /*12e50*/  IADD3 R2, P0, R2, 0x30, RZ ;  /* 0x0000003002027810 */ /* 0x000fe20007f1e0ff */
[----:B------:R-:W-:Y:S01]  /*12e60*/  IMAD.MOV.U32 R16, RZ, RZ, R20 ;  /* 0x000000ffff107224 */ /* 0x000fe200078e0014 */
[----:B------:R-:W-:Y:S01]  /*12e70*/  MOV R17, R23 ;  /* 0x0000001700117202 */ /* 0x000fe20000000f00 */
[----:B------:R-:W-:Y:S01]  /*12e80*/  ULDC.64 UR4, c[0x0][0x280] ;  /* 0x0000a00000047ab9 */ /* 0x000fe20000000a00 */
[----:B------:R-:W-:Y:S01]  /*12e90*/  ULDC UR6, c[0x0][0x2d0] ;  /* 0x0000b40000067ab9 */ /* 0x000fe20000000800 */
[----:B------:R-:W-:Y:S01]  /*12ea0*/  IMAD.X R3, RZ, RZ, R0, P0 ;  /* 0x000000ffff037224 */ /* 0x000fe200000e0600 */
[----:B------:R-:W-:Y:S01]  /*12eb0*/  ISETP.GE.AND P2, PT, R198, UR6, PT ;  /* 0x00000006c6007c0c */ /* 0x000fe2000bf46270 */
[----:B------:R-:W-:Y:S01]  /*12ec0*/  IMAD.WIDE.U32 R16, R2, UR8, R16 ;  /* 0x0000000802107c25 */ /* 0x000fe2000f8e0010 */
[----:B------:R-:W-:-:S03]  /*12ed0*/  ISETP.GE.AND P1, PT, R196, UR6, PT ;  /* 0x00000006c4007c0c */ /* 0x000fc6000bf26270 */
[----:B------:R-:W-:-:S04]  /*12ee0*/  IMAD R3, R3, UR8, RZ ;  /* 0x0000000803037c24 */ /* 0x000fc8000f8e02ff */
[----:B------:R-:W-:Y:S01]  /*12ef0*/  IMAD R3, R2, UR9, R3 ;  /* 0x0000000902037c24 */ /* 0x000fe2000f8e0203 */
[----:B------:R-:W-:-:S03]  /*12f00*/  LEA R2, P0, R16, UR4, 0x1 ;  /* 0x0000000410027c11 */ /* 0x000fc6000f8008ff */
[----:B------:R-:W-:-:S05]  /*12f10*/  IMAD.IADD R3, R3, 0x1, R17 ;  /* 0x0000000103037824 */ /* 0x000fca00078e0211 */
[----:B------:R-:W-:Y:S02]  /*12f20*/  LEA.HI.X R3, R16, UR5, R3, 0x1, P0 ;  /* 0x0000000510037c11 */ /* 0x000fe400080f0c03 */
[----:B------:R-:W-:-:S03]  /*12f30*/  ISETP.GE.AND P0, PT, R195, UR6, PT ;  /* 0x00000006c3007c0c */ /* 0x000fc6000bf06270 */
[----:B------:R1:W-:Y:S04]  /*12f40*/  @!P2 STG.E.128 desc[UR26][R2.64], R8 ;  /* 0x000000080200a986 */ /* 0x0003e8000c101d1a */
[----:B--2---:R2:W-:Y:S06]  /*12f50*/  @!P1 STG.E.128 desc[UR26][R2.64+0x80], R4 ;  /* 0x0000800402009986 */ /* 0x0045ec000c101d1a */
[----:B------:R-:W-:Y:S05]  /*12f60*/  @P0 EXIT ;  /* 0x000000000000094d */ /* 0x000fea0003800000 */
[----:B-1----:R-:W-:Y:S01]  /*12f70*/  STG.E.128 desc[UR26][R2.64+0x100], R12 ;  /* 0x0001000c02007986 */ /* 0x002fe2000c101d1a */
[----:B------:R-:W-:Y:S05]  /*12f80*/  EXIT ;  /* 0x000000000000794d */ /* 0x000fea0003800000 */
.L_x_5477:
        /* <DEDUP_REMOVED lines=15> */
.L_x_7482:


//--------------------- .text._ZN5flash24flash_fwd_splitkv_kernelI23Flash_fwd_kernel_traitsILi192ELi64ELi64ELi4ELb0ELb0EN7cutlass6half_tE19Flash_kernel_traitsILi192ELi64ELi64ELi4ES3_EELb0ELb1ELb1ELb0ELb0ELb1ELb0ELb0EEEvNS_16Flash_fwd_paramsE --------------------------
	.section	.text._ZN5flash24flash_fwd_splitkv_kernelI23Flash_fwd_kernel_traitsILi192ELi64ELi64ELi4ELb0ELb0EN7cutlass6half_tE19Flash_kernel_traitsILi192ELi64ELi64ELi4ES3_EELb0ELb1ELb1ELb0ELb0ELb1ELb0ELb0EEEvNS_16Flash_fwd_paramsE,"ax",@progbits
	.align	128
        .global         _ZN5flash24flash_fwd_splitkv_kernelI23Flash_fwd_kernel_traitsILi192ELi64ELi64ELi4ELb0ELb0EN7cutlass6half_tE19Flash_kernel_traitsILi192ELi64ELi64ELi4ES3_EELb0ELb1ELb1ELb0ELb0ELb1ELb0ELb0EEEvNS_16Flash_fwd_paramsE
        .type           _ZN5flash24flash_fwd_splitkv_kernelI23Flash_fwd_kernel_traitsILi192ELi64ELi64ELi4ELb0ELb0EN7cutlass6half_tE19Flash_kernel_traitsILi192ELi64ELi64ELi4ES3_EELb0ELb1ELb1ELb0ELb0ELb1ELb0ELb0EEEvNS_16Flash_fwd_paramsE,@function
        .size           _ZN5flash24flash_fwd_splitkv_kernelI23Flash_fwd_kernel_traitsILi192ELi64ELi64ELi4ELb0ELb0EN7cutlass6half_tE19Flash_kernel_traitsILi192ELi64ELi64ELi4ES3_EELb0ELb1ELb1ELb0ELb0ELb1ELb0ELb0EEEvNS_16Flash_fwd_paramsE,(.L_x_7483 - _ZN5flash24flash_fwd_splitkv_kernelI23Flash_fwd_kernel_traitsILi192ELi64ELi64ELi4ELb0ELb0EN7cutlass6half_tE19Flash_kernel_traitsILi192ELi64ELi64ELi4ES3_EELb0ELb1ELb1ELb0ELb0ELb1ELb0ELb0EEEvNS_16Flash_fwd_paramsE)
        .other          _ZN5flash24flash_fwd_splitkv_kernelI23Flash_fwd_kernel_traitsILi192ELi64ELi64ELi4ELb0ELb0EN7cutlass6half_tE19Flash_kernel_traitsILi192ELi64ELi64ELi4ES3_EELb0ELb1ELb1ELb0ELb0ELb1ELb0ELb0EEEvNS_16Flash_fwd_paramsE,@"STO_CUDA_ENTRY STV_DEFAULT"
_ZN5flash24flash_fwd_splitkv_kernelI23Flash_fwd_kernel_traitsILi192ELi64ELi64ELi4ELb0ELb0EN7cutlass6half_tE19Flash_kernel_traitsILi192ELi64ELi64ELi4ES3_EELb0ELb1ELb1ELb0ELb0ELb1ELb0ELb0EEEvNS_16Flash_fwd_paramsE:
.text._ZN5flash24flash_fwd_splitkv_kernelI23Flash_fwd_kernel_traitsILi192ELi64ELi64ELi4ELb0ELb0EN7cutlass6half_tE19Flash_kernel_traitsILi192ELi64ELi64ELi4ES3_EELb0ELb1ELb1ELb0ELb0ELb1ELb0ELb0EEEvNS_16Flash_fwd_paramsE:
        /* <DEDUP_REMOVED lines=54> */
.L_x_5478:
[----:B------:R-:W-:-:S03]  /*0360*/  ULDC UR6, c[0x0][0x2c8] ;  /* 0x0000b20000067ab9 */ /* 0x000fc60000000800 */
.L_x_5479:
        /* <DEDUP_REMOVED lines=116> */
.L_x_5482:
[----:B------:R-:W-:Y:S05]  /*0ab0*/  BSYNC B0 ;  /* 0x0000000000007941 */ /* 0x000fea0003800000 */
.L_x_5481:
        /* <DEDUP_REMOVED lines=22> */
.L_x_5484:
[----:B------:R-:W-:Y:S05]  /*0c20*/  BSYNC B0 ;  /* 0x0000000000007941 */ /* 0x000fea0003800000 */
.L_x_5483:
        /* <DEDUP_REMOVED lines=21> */
.L_x_5486:
[----:B------:R-:W-:Y:S05]  /*0d80*/  BSYNC B0 ;  /* 0x0000000000007941 */ /* 0x000fea0003800000 */
.L_x_5485:
        /* <DEDUP_REMOVED lines=20> */
.L_x_5488:
[----:B------:R-:W-:Y:S05]  /*0ed0*/  BSYNC B0 ;  /* 0x0000000000007941 */ /* 0x000fea0003800000 */
.L_x_5487:
        /* <DEDUP_REMOVED lines=18> */
.L_x_5480:
        /* <DEDUP_REMOVED lines=29> */
.L_x_5489:
        /* <DEDUP_REMOVED lines=95> */
.L_x_5490:
        /* <DEDUP_REMOVED lines=46> */
.L_x_5492:
        /* <DEDUP_REMOVED lines=35> */
.L_x_5491:
        /* <DEDUP_REMOVED lines=110> */
.L_x_5494:
[----:B------:R-:W-:Y:S05]  /*23b0*/  BSYNC B0 ;  /* 0x0000000000007941 */ /* 0x000fea0003800000 */
.L_x_5493:
        /* <DEDUP_REMOVED lines=41> */
.L_x_5496:
[----:B------:R-:W-:Y:S05]  /*2650*/  BSYNC B0 ;  /* 0x0000000000007941 */ /* 0x000fea0003800000 */
.L_x_5495:
        /* <DEDUP_REMOVED lines=42> */
.L_x_5498:
[----:B------:R-:W-:Y:S05]  /*2900*/  BSYNC B0 ;  /* 0x0000000000007941 */ /* 0x000fea0003800000 */
.L_x_5497:
        /* <DEDUP_REMOVED lines=44> */
.L_x_5500:
[----:B------:R-:W-:Y:S05]  /*2bd0*/  BSYNC B0 ;  /* 0x0000000000007941 */ /* 0x000fea0003800000 */
.L_x_5499:
        /* <DEDUP_REMOVED lines=37> */
.L_x_5502:
[----:B------:R-:W-:Y:S05]  /*2e30*/  BSYNC B0 ;  /* 0x0000000000007941 */ /* 0x000fea0003800000 */
.L_x_5501:
        /* <DEDUP_REMOVED lines=33> */
.L_x_5504:
[----:B------:R-:W-:Y:S05]  /*3050*/  BSYNC B0 ;  /* 0x0000000000007941 */ /* 0x000fea0003800000 */
.L_x_5503:
        /* <DEDUP_REMOVED lines=39> */
.L_x_5506:
[----:B------:R-:W-:Y:S05]  /*32d0*/  BSYNC B0 ;  /* 0x0000000000007941 */ /* 0x000fea0003800000 */
.L_x_5505:
        /* <DEDUP_REMOVED lines=42> */
.L_x_5508:
[----:B------:R-:W-:Y:S05]  /*3580*/  BSYNC B0 ;  /* 0x0000000000007941 */ /* 0x000fea0003800000 */
.L_x_5507:
        /* <DEDUP_REMOVED lines=78> */
.L_x_5510:
[----:B------:R-:W-:Y:S05]  /*3a70*/  BSYNC B0 ;  /* 0x0000000000007941 */ /* 0x000fea0003800000 */
.L_x_5509:
        /* <DEDUP_REMOVED lines=38> */
.L_x_5512:
[----:B------:R-:W-:Y:S05]  /*3ce0*/  BSYNC B0 ;  /* 0x0000000000007941 */ /* 0x000fea0003800000 */
.L_x_5511:
        /* <DEDUP_REMOVED lines=36> */
.L_x_5514:
[----:B------:R-:W-:Y:S05]  /*3f30*/  BSYNC B0 ;  /* 0x0000000000007941 */ /* 0x000fea0003800000 */
.L_x_5513:
        /* <DEDUP_REMOVED lines=42> */
.L_x_5516:
[----:B------:R-:W-:Y:S05]  /*41e0*/  BSYNC B0 ;  /* 0x0000000000007941 */ /* 0x000fea0003800000 */
.L_x_5515:
[----:B------:R-:W-:Y:S01]  /*41f0*/  LDSM.16.M88.4 R48, [R202] ;  /* 0x00000000ca30783b */ /* 0x000fe20000000200 */
[----:B------:R-:W-:Y:S01]  /*4200*/  R2P PR, R2, 0x6 ;  /* 0x0000000602007804 */ /* 0x000fe20000000000 */
[----:B------:R-:W-:Y:S01]  /*4210*/  ULDC UR32, c[0x0][0x39c] ;  /* 0x0000e70000207ab9 */ /* 0x000fe20000000800 */
[C---:B------:R-:W-:Y:S01]  /*4220*/  IADD3 R2, R201.reuse, 0x6000, RZ ;  /* 0x00006000c9027810 */ /* 0x040fe20007ffe0ff */
[----:B------:R-:W4:Y:S01]  /*4230*/  LDSM.16.M88.4 R16, [R201+0x6000] ;  /* 0x00600000c910783b */ /* 0x000f220000000200 */
[----:B------:R-:W-:Y:S01]  /*4240*/  IADD3 R199, R201, 0x6020, RZ ;  /* 0x00006020c9c77810 */ /* 0x000fe20007ffe0ff */
[----:B------:R-:W-:Y:S01]  /*4250*/  UIADD3 UR15, UR25, 0x1, -UR12 ;  /* 0x00000001190f7890 */ /* 0x000fe2000fffe80c */
[-C--:B------:R-:W-:Y:S01]  /*4260*/  LEA R200, R7, R202.reuse, 0x1 ;  /* 0x000000ca07c87211 */ /* 0x080fe200078e08ff */
[----:B------:R-:W4:Y:S01]  /*4270*/  LDSM.16.M88.4 R60, [R201+0x7000] ;  /* 0x00700000c93c783b */ /* 0x000f220000000200 */
[C---:B------:R-:W-:Y:S01]  /*4280*/  LEA R198, R5.reuse, R202, 0x1 ;  /* 0x000000ca05c67211 */ /* 0x040fe200078e08ff */
[----:B------:R-:W-:Y:S01]  /*4290*/  UISETP.GT.AND UP0, UPT, UR11, UR10, UPT ;  /* 0x0000000a0b00728c */ /* 0x000fe2000bf04270 */
[----:B------:R-:W-:Y:S01]  /*42a0*/  LEA R197, R5, R200, 0x1 ;  /* 0x000000c805c57211 */ /* 0x000fe200078e08ff */
[----:B------:R-:W-:Y:S01]  /*42b0*/  LDSM.16.M88.4 R24, [R200] ;  /* 0x00000000c818783b */ /* 0x000fe20000000200 */
[----:B------:R-:W-:Y:S01]  /*42c0*/  LOP3.LUT R6, R6, 0xffffffe0, RZ, 0xc0, !PT ;  /* 0xffffffe006067812 */ /* 0x000fe200078ec0ff */
[----:B--2--5:R-:W-:Y:S01]  /*42d0*/  FMUL.FTZ R99, R4, R99 ;  /* 0x0000006304637220 */ /* 0x024fe20000410000 */
[----:B------:R-:W-:Y:S01]  /*42e0*/  @P1 IADD3 R199, R2, -0x20, RZ ;  /* 0xffffffe002c71810 */ /* 0x000fe20007ffe0ff */
[----:B------:R-:W-:Y:S01]  /*42f0*/  IMAD.MOV.U32 R2, RZ, RZ, 0x40 ;  /* 0x00000040ff027424 */ /* 0x000fe200078e00ff */
[----:B------:R-:W-:Y:S01]  /*4300*/  LDSM.16.M88.4 R44, [R201+0x6800] ;  /* 0x00680000c92c783b */ /* 0x000fe20000000200 */
[----:B------:R-:W-:Y:S01]  /*4310*/  LEA R213, R97, UR23, 0x4 ;  /* 0x0000001761d57c11 */ /* 0x000fe2000f8e20ff */
[----:B------:R-:W-:Y:S01]  /*4320*/  UIADD3 UR14, UR15, UR18, URZ ;  /* 0x000000120f0e7290 */ /* 0x000fe2000fffe03f */
[----:B------:R-:W-:Y:S01]  /*4330*/  SHF.L.U32 R214, R3, 0x1, RZ ;  /* 0x0000000103d67819 */ /* 0x000fe200000006ff */
[----:B------:R-:W2:Y:S01]  /*4340*/  LDSM.16.M88.4 R52, [R199] ;  /* 0x00000000c734783b */ /* 0x000ea20000000200 */
[----:B------:R-:W-:Y:S01]  /*4350*/  SEL R2, R2, 0xffffffc0, !P2 ;  /* 0xffffffc002027807 */ /* 0x000fe20005000000 */
[----:B------:R-:W-:Y:S01]  /*4360*/  UIADD3 UR33, UR25, -UR12, URZ ;  /* 0x8000000c19217290 */ /* 0x000fe2000fffe03f */
[----:B------:R-:W-:Y:S01]  /*4370*/  PLOP3.LUT P6, PT, PT, PT, UP0, 0x80, 0x0 ;  /* 0x000000000000781c */ /* 0x000fe20003fcf008 */
[----:B------:R-:W-:Y:S01]  /*4380*/  LDSM.16.M88.4 R80, [R198] ;  /* 0x00000000c650783b */ /* 0x000fe20000000200 */
[----:B------:R-:W-:Y:S01]  /*4390*/  IADD3 R195, R201, R2, RZ ;  /* 0x00000002c9c37210 */ /* 0x000fe20007ffe0ff */
[----:B------:R-:W-:Y:S01]  /*43a0*/  IMAD.IADD R188, R2, 0x1, R199 ;  /* 0x0000000102bc7824 */ /* 0x000fe200078e02c7 */
[----:B------:R-:W-:Y:S01]  /*43b0*/  R2UR UR23, R99 ;  /* 0x00000000631772ca */ /* 0x000fe200000e0000 */
[----:B-1----:R-:W-:Y:S01]  /*43c0*/  LDSM.16.M88.4 R12, [R201+0x7800] ;  /* 0x00780000c90c783b */ /* 0x002fe20000000200 */
[----:B------:R-:W-:Y:S01]  /*43d0*/  LOP3.LUT R214, R214, 0x6, RZ, 0xc0, !PT ;  /* 0x00000006d6d67812 */ /* 0x000fe200078ec0ff */
[C---:B------:R-:W-:Y:S01]  /*43e0*/  VIADD R190, R199.reuse, 0x1000 ;  /* 0x00001000c7be7836 */ /* 0x040fe20000000000 */
[C---:B------:R-:W-:Y:S01]  /*43f0*/  IADD3 R191, R199.reuse, 0x800, RZ ;  /* 0x00000800c7bf7810 */ /* 0x040fe20007ffe0ff */
[----:B------:R-:W1:Y:S01]  /*4400*/  LDSM.16.M88.4 R76, [R195+0x6000] ;  /* 0x00600000c34c783b */ /* 0x000e620000000200 */
[C---:B------:R-:W-:Y:S01]  /*4410*/  IADD3 R189, R199.reuse, 0x1800, RZ ;  /* 0x00001800c7bd7810 */ /* 0x040fe20007ffe0ff */
[C---:B------:R-:W-:Y:S01]  /*4420*/  VIADD R184, R199.reuse, 0x3800 ;  /* 0x00003800c7b87836 */ /* 0x040fe20000000000 */
[C---:B------:R-:W-:Y:S01]  /*4430*/  IADD3 R187, R199.reuse, 0x2000, RZ ;  /* 0x00002000c7bb7810 */ /* 0x040fe20007ffe0ff */
[----:B------:R-:W1:Y:S01]  /*4440*/  LDSM.16.M88.4 R28, [R199+0x1000] ;  /* 0x00100000c71c783b */ /* 0x000e620000000200 */
[----:B------:R-:W-:-:S02]  /*4450*/  IADD3 R186, R199, 0x2800, RZ ;  /* 0x00002800c7ba7810 */ /* 0x000fc40007ffe0ff */
[C---:B------:R-:W-:Y:S01]  /*4460*/  IADD3 R185, R199.reuse, 0x3000, RZ ;  /* 0x00003000c7b97810 */ /* 0x040fe20007ffe0ff */
[----:B---3--:R-:W3:Y:S01]  /*4470*/  LDSM.16.M88.4 R8, [R199+0x800] ;  /* 0x00080000c708783b */ /* 0x008ee20000000200 */
[C---:B------:R-:W-:Y:S01]  /*4480*/  IADD3 R183, R199.reuse, 0x4000, RZ ;  /* 0x00004000c7b77810 */ /* 0x040fe20007ffe0ff */
[C---:B----4-:R-:W-:Y:S02]  /*4490*/  HMMA.16816.F32 R20, R48.reuse, R16, RZ ;  /* 0x000000103014723c */ /* 0x050fe400000018ff */
[----:B------:R-:W-:Y:S01]  /*44a0*/  LDSM.16.M88.4 R72, [R197] ;  /* 0x00000000c548783b */ /* 0x000fe20000000200 */
[C---:B------:R-:W-:Y:S02]  /*44b0*/  IADD3 R182, R199.reuse, 0x4800, RZ ;  /* 0x00004800c7b67810 */ /* 0x040fe40007ffe0ff */
[C---:B------:R-:W-:Y:S01]  /*44c0*/  IADD3 R181, R199.reuse, 0x5000, RZ ;  /* 0x00005000c7b57810 */ /* 0x040fe20007ffe0ff */
[----:B------:R-:W4:Y:S01]  /*44d0*/  LDSM.16.M88.4 R84, [R188] ;  /* 0x00000000bc54783b */ /* 0x000f220000000200 */
[----:B------:R-:W-:Y:S01]  /*44e0*/  HMMA.16816.F32 R16, R48, R18, RZ ;  /* 0x000000123010723c */ /* 0x000fe200000018ff */
[----:B------:R-:W-:-:S02]  /*44f0*/  IADD3 R180, R199, 0x5800, RZ ;  /* 0x00005800c7b47810 */ /* 0x000fc40007ffe0ff */
[----:B------:R-:W4:Y:S03]  /*4500*/  LDSM.16.M88.4 R68, [R199+0x1800] ;  /* 0x00180000c744783b */ /* 0x000f260000000200 */
[C---:B------:R-:W-:Y:S01]  /*4510*/  HMMA.16816.F32 R64, R48.reuse, R60, RZ ;  /* 0x0000003c3040723c */ /* 0x040fe200000018ff */
[----:B------:R-:W4:Y:S04]  /*4520*/  LDSM.16.M88.4 R40, [R195+0x7000] ;  /* 0x00700000c328783b */ /* 0x000f280000000200 */
[----:B------:R-:W4:Y:S01]  /*4530*/  LDSM.16.M88.4 R36, [R195+0x6800] ;  /* 0x00680000c324783b */ /* 0x000f220000000200 */
[----:B------:R-:W-:Y:S03]  /*4540*/  HMMA.16816.F32 R60, R48, R62, RZ ;  /* 0x0000003e303c723c */ /* 0x000fe600000018ff */
[----:B------:R-:W-:Y:S03]  /*4550*/  LDSM.16.M88.4 R88, [R201+0x8000] ;  /* 0x00800000c958783b */ /* 0x000fe60000000200 */
[C---:B--2---:R-:W-:Y:S01]  /*4560*/  HMMA.16816.F32 R20, R24.reuse, R52, R20 ;  /* 0x000000341814723c */ /* 0x044fe20000001814 */
[----:B------:R-:W-:Y:S04]  /*4570*/  LDSM.16.M88.4 R92, [R195+0x9800] ;  /* 0x00980000c35c783b */ /* 0x000fe80000000200 */
[----:B------:R-:W0:Y:S01]  /*4580*/  LDGDEPBAR ;  /* 0x00000000000079af */ /* 0x000e220000000000 */
[----:B------:R-:W-:Y:S03]  /*4590*/  HMMA.16816.F32 R16, R24, R54, R16 ;  /* 0x000000361810723c */ /* 0x000fe60000001810 */
[----:B------:R-:W-:Y:S03]  /*45a0*/  LDSM.16.M88.4 R52, [R195+0x7800] ;  /* 0x00780000c334783b */ /* 0x000fe60000000200 */
[C---:B------:R-:W-:Y:S06]  /*45b0*/  HMMA.16816.F32 R32, R48.reuse, R44, RZ ;  /* 0x0000002c3020723c */ /* 0x040fec00000018ff */
[----:B------:R-:W-:Y:S06]  /*45c0*/  HMMA.16816.F32 R44, R48, R46, RZ ;  /* 0x0000002e302c723c */ /* 0x000fec00000018ff */
[----:B-1----:R-:W-:Y:S06]  /*45d0*/  HMMA.16816.F32 R20, R80, R76, R20 ;  /* 0x0000004c5014723c */ /* 0x002fec0000001814 */
[----:B------:R-:W-:Y:S06]  /*45e0*/  HMMA.16816.F32 R56, R48, R12, RZ ;  /* 0x0000000c3038723c */ /* 0x000fec00000018ff */
[----:B------:R-:W-:Y:S01]  /*45f0*/  HMMA.16816.F32 R16, R80, R78, R16 ;  /* 0x0000004e5010723c */ /* 0x000fe20000001810 */
[----:B------:R-:W-:Y:S05]  /*4600*/  LDSM.16.M88.4 R76, [R188+0x1800] ;  /* 0x00180000bc4c783b */ /* 0x000fea0000000200 */
[----:B------:R-:W-:Y:S01]  /*4610*/  HMMA.16816.F32 R48, R48, R14, RZ ;  /* 0x0000000e3030723c */ /* 0x000fe200000018ff */
[----:B------:R-:W-:Y:S05]  /*4620*/  LDSM.16.M88.4 R12, [R188+0x800] ;  /* 0x00080000bc0c783b */ /* 0x000fea0000000200 */
[C---:B------:R-:W-:Y:S06]  /*4630*/  HMMA.16816.F32 R64, R24.reuse, R28, R64 ;  /* 0x0000001c1840723c */ /* 0x040fec0000001840 */
[C---:B------:R-:W-:Y:S01]  /*4640*/  HMMA.16816.F32 R60, R24.reuse, R30, R60 ;  /* 0x0000001e183c723c */ /* 0x040fe2000000183c */
[----:B------:R-:W1:Y:S05]  /*4650*/  LDSM.16.M88.4 R28, [R202+0x2000] ;  /* 0x00200000ca1c783b */ /* 0x000e6a0000000200 */
[C---:B---3--:R-:W-:Y:S06]  /*4660*/  HMMA.16816.F32 R32, R24.reuse, R8, R32 ;  /* 0x000000081820723c */ /* 0x048fec0000001820 */
[----:B------:R-:W-:Y:S01]  /*4670*/  HMMA.16816.F32 R44, R24, R10, R44 ;  /* 0x0000000a182c723c */ /* 0x000fe2000000182c */
[----:B------:R-:W2:Y:S05]  /*4680*/  LDSM.16.M88.4 R8, [R188+0x1000] ;  /* 0x00100000bc08783b */ /* 0x000eaa0000000200 */
[----:B----4-:R-:W-:Y:S06]  /*4690*/  HMMA.16816.F32 R20, R72, R84, R20 ;  /* 0x000000544814723c */ /* 0x010fec0000001814 */
        /* <DEDUP_REMOVED lines=8> */
[----:B------:R-:W3:Y:S05]  /*4720*/  LDSM.16.M88.4 R40, [R200+0x2000] ;  /* 0x00200000c828783b */ /* 0x000eea0000000200 */
[C---:B------:R-:W-:Y:S06]  /*4730*/  HMMA.16816.F32 R32, R80.reuse, R36, R32 ;  /* 0x000000245020723c */ /* 0x040fec0000001820 */
[----:B------:R-:W-:Y:S01]  /*4740*/  HMMA.16816.F32 R44, R80, R38, R44 ;  /* 0x00000026502c723c */ /* 0x000fe2000000182c */
[----:B------:R-:W4:Y:S05]  /*4750*/  LDSM.16.M88.4 R36, [R201+0x9000] ;  /* 0x00900000c924783b */ /* 0x000f2a0000000200 */
[----:B-1----:R-:W-:Y:S06]  /*4760*/  HMMA.16816.F32 R20, R28, R88, R20 ;  /* 0x000000581c14723c */ /* 0x002fec0000001814 */
[----:B------:R-:W-:Y:S06]  /*4770*/  HMMA.16816.F32 R56, R80, R52, R56 ;  /* 0x000000345038723c */ /* 0x000fec0000001838 */
[----:B------:R-:W-:Y:S01]  /*4780*/  HMMA.16816.F32 R16, R28, R90, R16 ;  /* 0x0000005a1c10723c */ /* 0x000fe20000001810 */
[----:B------:R-:W-:Y:S05]  /*4790*/  LDSM.16.M88.4 R88, [R201+0xa800] ;  /* 0x00a80000c958783b */ /* 0x000fea0000000200 */
[----:B------:R-:W-:Y:S01]  /*47a0*/  HMMA.16816.F32 R80, R80, R54, R24 ;  /* 0x000000365050723c */ /* 0x000fe20000001818 */
[----:B------:R-:W-:Y:S04]  /*47b0*/  LDSM.16.M88.4 R52, [R201+0x9800] ;  /* 0x00980000c934783b */ /* 0x000fe80000000200 */
[----:B------:R-:W-:Y:S01]  /*47c0*/  LDSM.16.M88.4 R24, [R199+0x2800] ;  /* 0x00280000c718783b */ /* 0x000fe20000000200 */
[C---:B--2---:R-:W-:Y:S06]  /*47d0*/  HMMA.16816.F32 R64, R72.reuse, R8, R64 ;  /* 0x000000084840723c */ /* 0x044fec0000001840 */
[C---:B------:R-:W-:Y:S01]  /*47e0*/  HMMA.16816.F32 R60, R72.reuse, R10, R60 ;  /* 0x0000000a483c723c */ /* 0x040fe2000000183c */
[----:B------:R-:W1:Y:S05]  /*47f0*/  LDSM.16.M88.4 R8, [R195+0x8000] ;  /* 0x00800000c308783b */ /* 0x000e6a0000000200 */
[C---:B------:R-:W-:Y:S06]  /*4800*/  HMMA.16816.F32 R32, R72.reuse, R12, R32 ;  /* 0x0000000c4820723c */ /* 0x040fec0000001820 */
[----:B------:R-:W-:Y:S01]  /*4810*/  HMMA.16816.F32 R44, R72, R14, R44 ;  /* 0x0000000e482c723c */ /* 0x000fe2000000182c */
[----:B------:R-:W2:Y:S05]  /*4820*/  LDSM.16.M88.4 R12, [R199+0x3000] ;  /* 0x00300000c70c783b */ /* 0x000eaa0000000200 */
[C---:B---3--:R-:W-:Y:S06]  /*4830*/  HMMA.16816.F32 R20, R40.reuse, R68, R20 ;  /* 0x000000442814723c */ /* 0x048fec0000001814 */
[----:B------:R-:W-:Y:S01]  /*4840*/  HMMA.16816.F32 R16, R40, R70, R16 ;  /* 0x000000462810723c */ /* 0x000fe20000001810 */
        /* <DEDUP_REMOVED lines=27> */
[C---:B----4-:R-:W-:Y:S06]  /*4a00*/  HMMA.16816.F32 R56, R40.reuse, R48, R56 ;  /* 0x000000302838723c */ /* 0x050fec0000001838 */
[----:B------:R-:W-:Y:S01]  /*4a10*/  HMMA.16816.F32 R80, R40, R50, R80 ;  /* 0x000000322850723c */ /* 0x000fe20000001850 */
[----:B------:R-:W-:Y:S04]  /*4a20*/  LDSM.16.M88.4 R40, [R200+0x4000] ;  /* 0x00400000c828783b */ /* 0x000fe80000000200 */
[----:B------:R-:W3:Y:S01]  /*4a30*/  LDSM.16.M88.4 R48, [R199+0x4000] ;  /* 0x00400000c730783b */ /* 0x000ee20000000200 */
[C---:B-1----:R-:W-:Y:S06]  /*4a40*/  HMMA.16816.F32 R20, R52.reuse, R12, R20 ;  /* 0x0000000c3414723c */ /* 0x042fec0000001814 */
[----:B------:R-:W-:Y:S01]  /*4a50*/  HMMA.16816.F32 R16, R52, R14, R16 ;  /* 0x0000000e3410723c */ /* 0x000fe20000001810 */
[----:B------:R-:W-:Y:S05]  /*4a60*/  LDSM.16.M88.4 R12, [R197+0x4000] ;  /* 0x00400000c50c783b */ /* 0x000fea0000000200 */
[C---:B------:R-:W-:Y:S06]  /*4a70*/  HMMA.16816.F32 R32, R84.reuse, R28, R32 ;  /* 0x0000001c5420723c */ /* 0x040fec0000001820 */
[C---:B------:R-:W-:Y:S01]  /*4a80*/  HMMA.16816.F32 R44, R84.reuse, R30, R44 ;  /* 0x0000001e542c723c */ /* 0x040fe2000000182c */
[----:B------:R-:W-:Y:S05]  /*4a90*/  LDSM.16.M88.4 R28, [R198+0x4000] ;  /* 0x00400000c61c783b */ /* 0x000fea0000000200 */
[C---:B--2---:R-:W-:Y:S06]  /*4aa0*/  HMMA.16816.F32 R64, R84.reuse, R24, R64 ;  /* 0x000000185440723c */ /* 0x044fec0000001840 */
[----:B------:R-:W-:Y:S01]  /*4ab0*/  HMMA.16816.F32 R60, R84, R26, R60 ;  /* 0x0000001a543c723c */ /* 0x000fe2000000183c */
[----:B------:R-:W1:Y:S05]  /*4ac0*/  LDSM.16.M88.4 R24, [R195+0xa000] ;  /* 0x00a00000c318783b */ /* 0x000e6a0000000200 */
[----:B------:R-:W-:Y:S06]  /*4ad0*/  HMMA.16816.F32 R32, R76, R8, R32 ;  /* 0x000000084c20723c */ /* 0x000fec0000001820 */
[C---:B---3--:R-:W-:Y:S06]  /*4ae0*/  HMMA.16816.F32 R20, R40.reuse, R48, R20 ;  /* 0x000000302814723c */ /* 0x048fec0000001814 */
[----:B------:R-:W-:Y:S01]  /*4af0*/  HMMA.16816.F32 R16, R40, R50, R16 ;  /* 0x000000322810723c */ /* 0x000fe20000001810 */
[----:B------:R-:W2:Y:S05]  /*4b00*/  LDSM.16.M88.4 R48, [R201+0xb000] ;  /* 0x00b00000c930783b */ /* 0x000eaa0000000200 */
[C---:B------:R-:W-:Y:S01]  /*4b10*/  HMMA.16816.F32 R44, R76.reuse, R10, R44 ;  /* 0x0000000a4c2c723c */ /* 0x040fe2000000182c */
[----:B------:R-:W3:Y:S05]  /*4b20*/  LDSM.16.M88.4 R8, [R188+0x4000] ;  /* 0x00400000bc08783b */ /* 0x000eea0000000200 */
[----:B------:R-:W-:Y:S06]  /*4b30*/  HMMA.16816.F32 R64, R76, R72, R64 ;  /* 0x000000484c40723c */ /* 0x000fec0000001840 */
[----:B------:R-:W-:Y:S06]  /*4b40*/  HMMA.16816.F32 R56, R84, R92, R56 ;  /* 0x0000005c5438723c */ /* 0x000fec0000001838 */
[C---:B-1----:R-:W-:Y:S06]  /*4b50*/  HMMA.16816.F32 R20, R28.reuse, R24, R20 ;  /* 0x000000181c14723c */ /* 0x042fec0000001814 */
[----:B------:R-:W-:Y:S01]  /*4b60*/  HMMA.16816.F32 R16, R28, R26, R16 ;  /* 0x0000001a1c10723c */ /* 0x000fe20000001810 */
[----:B------:R-:W1:Y:S05]  /*4b70*/  LDSM.16.M88.4 R24, [R199+0x5000] ;  /* 0x00500000c718783b */ /* 0x000e6a0000000200 */
[----:B------:R-:W-:Y:S01]  /*4b80*/  HMMA.16816.F32 R84, R84, R94, R80 ;  /* 0x0000005e5454723c */ /* 0x000fe20000001850 */
[----:B------:R-:W-:Y:S05]  /*4b90*/  LDSM.16.M88.4 R80, [R195+0xa800] ;  /* 0x00a80000c350783b */ /* 0x000fea0000000200 */
[----:B------:R-:W-:Y:S06]  /*4ba0*/  HMMA.16816.F32 R60, R76, R74, R60 ;  /* 0x0000004a4c3c723c */ /* 0x000fec000000183c */
[C---:B--2---:R-:W-:Y:S06]  /*4bb0*/  HMMA.16816.F32 R64, R52.reuse, R48, R64 ;  /* 0x000000303440723c */ /* 0x044fec0000001840 */
[C---:B------:R-:W-:Y:S06]  /*4bc0*/  HMMA.16816.F32 R32, R52.reuse, R88, R32 ;  /* 0x000000583420723c */ /* 0x040fec0000001820 */
[----:B------:R-:W-:Y:S01]  /*4bd0*/  HMMA.16816.F32 R44, R52, R90, R44 ;  /* 0x0000005a342c723c */ /* 0x000fe2000000182c */
[----:B------:R-:W2:Y:S05]  /*4be0*/  LDSM.16.M88.4 R88, [R201+0xb800] ;  /* 0x00b80000c958783b */ /* 0x000eaa0000000200 */
[----:B---3--:R-:W-:Y:S06]  /*4bf0*/  HMMA.16816.F32 R20, R12, R8, R20 ;  /* 0x000000080c14723c */ /* 0x008fec0000001814 */
[C---:B------:R-:W-:Y:S01]  /*4c00*/  HMMA.16816.F32 R72, R76.reuse, R68, R56 ;  /* 0x000000444c48723c */ /* 0x040fe20000001838 */
[----:B------:R-:W-:Y:S05]  /*4c10*/  LDSM.16.M88.4 R56, [R188+0x4800] ;  /* 0x00480000bc38783b */ /* 0x000fea0000000200 */
[----:B------:R-:W-:Y:S06]  /*4c20*/  HMMA.16816.F32 R84, R76, R70, R84 ;  /* 0x000000464c54723c */ /* 0x000fec0000001854 */
[----:B------:R-:W-:Y:S01]  /*4c30*/  HMMA.16816.F32 R16, R12, R10, R16 ;  /* 0x0000000a0c10723c */ /* 0x000fe20000001810 */
[----:B------:R-:W3:Y:S05]  /*4c40*/  LDSM.16.M88.4 R8, [R195+0xb000] ;  /* 0x00b00000c308783b */ /* 0x000eea0000000200 */
[----:B------:R-:W-:Y:S01]  /*4c50*/  HMMA.16816.F32 R60, R52, R50, R60 ;  /* 0x00000032343c723c */ /* 0x000fe2000000183c */
[----:B------:R-:W-:Y:S01]  /*4c60*/  FMUL.FTZ R2, R20, UR32 ;  /* 0x0000002014027c20 */ /* 0x000fe20008410000 */
[----:B------:R-:W-:-:S04]  /*4c70*/  FMUL.FTZ R48, R21, UR32 ;  /* 0x0000002015307c20 */ /* 0x000fc80008410000 */
[----:B-1----:R-:W-:Y:S01]  /*4c80*/  HMMA.16816.F32 R64, R40, R24, R64 ;  /* 0x000000182840723c */ /* 0x002fe20000001840 */
[----:B------:R-:W1:Y:S05]  /*4c90*/  MUFU.TANH R2, R2 ;  /* 0x0000000200027308 */ /* 0x000e6a0000002400 */
[C---:B--2---:R-:W-:Y:S01]  /*4ca0*/  HMMA.16816.F32 R72, R52.reuse, R88, R72 ;  /* 0x000000583448723c */ /* 0x044fe20000001848 */
[----:B------:R-:W-:Y:S01]  /*4cb0*/  FMUL.FTZ R25, R22, UR32 ;  /* 0x0000002016197c20 */ /* 0x000fe20008410000 */
[----:B------:R-:W-:Y:S01]  /*4cc0*/  FMUL.FTZ R24, R23, UR32 ;  /* 0x0000002017187c20 */ /* 0x000fe20008410000 */
[----:B------:R-:W2:Y:S01]  /*4cd0*/  MUFU.TANH R48, R48 ;  /* 0x0000003000307308 */ /* 0x000ea20000002400 */
[----:B------:R-:W4:Y:S02]  /*4ce0*/  LDSM.16.M88.4 R20, [R199+0x5800] ;  /* 0x00580000c714783b */ /* 0x000f240000000200 */
[----:B------:R-:W-:Y:S01]  /*4cf0*/  HMMA.16816.F32 R84, R52, R90, R84 ;  /* 0x0000005a3454723c */ /* 0x000fe20000001854 */
[----:B------:R-:W-:Y:S01]  /*4d00*/  FMUL.FTZ R16, R16, UR32 ;  /* 0x0000002010107c20 */ /* 0x000fe20008410000 */
[----:B------:R-:W-:-:S03]  /*4d10*/  FMUL.FTZ R50, R17, UR32 ;  /* 0x0000002011327c20 */ /* 0x000fc60008410000 */
[----:B------:R1:W1:Y:S01]  /*4d20*/  MUFU.TANH R49, R16 ;  /* 0x0000001000317308 */ /* 0x0002620000002400 */
[C---:B------:R-:W-:Y:S06]  /*4d30*/  HMMA.16816.F32 R60, R40.reuse, R26, R60 ;  /* 0x0000001a283c723c */ /* 0x040fec000000183c */
[C---:B------:R-:W-:Y:S01]  /*4d40*/  HMMA.16816.F32 R32, R40.reuse, R36, R32 ;  /* 0x000000242820723c */ /* 0x040fe20000001820 */
[----:B------:R-:W-:Y:S01]  /*4d50*/  FMUL.FTZ R26, R18, UR32 ;  /* 0x00000020121a7c20 */ /* 0x000fe20008410000 */
[----:B------:R-:W-:Y:S01]  /*4d60*/  FMUL.FTZ R27, R19, UR32 ;  /* 0x00000020131b7c20 */ /* 0x000fe20008410000 */
[----:B------:R-:W2:Y:S03]  /*4d70*/  MUFU.TANH R25, R25 ;  /* 0x0000001900197308 */ /* 0x000ea60000002400 */
[----:B------:R-:W-:Y:S01]  /*4d80*/  HMMA.16816.F32 R44, R40, R38, R44 ;  /* 0x00000026282c723c */ /* 0x000fe2000000182c */
[----:B------:R-:W-:Y:S04]  /*4d90*/  LDSM.16.M88.4 R36, [R188+0x5000] ;  /* 0x00500000bc24783b */ /* 0x000fe80000000200 */
[----:B-1----:R-:W1:Y:S01]  /*4da0*/  LDSM.16.M88.4 R16, [R195+0xb800] ;  /* 0x00b80000c310783b */ /* 0x002e620000000200 */
[C---:B---3--:R-:W-:Y:S01]  /*4db0*/  HMMA.16816.F32 R64, R28.reuse, R8, R64 ;  /* 0x000000081c40723c */ /* 0x048fe20000001840 */
[----:B------:R-:W3:Y:S05]  /*4dc0*/  MUFU.TANH R24, R24 ;  /* 0x0000001800187308 */ /* 0x000eea0000002400 */
[----:B------:R-:W-:Y:S01]  /*4dd0*/  HMMA.16816.F32 R60, R28, R10, R60 ;  /* 0x0000000a1c3c723c */ /* 0x000fe2000000183c */
[----:B------:R-:W2:Y:S01]  /*4de0*/  LDSM.16.M88.4 R8, [R188+0x5800] ;  /* 0x00580000bc08783b */ /* 0x000ea20000000200 */
[----:B------:R-:W-:-:S04]  /*4df0*/  DEPBAR.LE SB0, 0x0 ;  /* 0x000080000000791a */ /* 0x000fc80000000000 */
[----:B------:R-:W-:Y:S01]  /*4e00*/  HMMA.16816.F32 R32, R28, R80, R32 ;  /* 0x000000501c20723c */ /* 0x000fe20000001820 */
[----:B------:R-:W1:Y:S05]  /*4e10*/  MUFU.TANH R50, R50 ;  /* 0x0000003200327308 */ /* 0x000e6a0000002400 */
[C---:B----4-:R-:W-:Y:S03]  /*4e20*/  HMMA.16816.F32 R72, R40.reuse, R20, R72 ;  /* 0x000000142848723c */ /* 0x050fe60000001848 */
[----:B------:R-:W4:Y:S03]  /*4e30*/  MUFU.TANH R26, R26 ;  /* 0x0000001a001a7308 */ /* 0x000f260000002400 */
[----:B------:R-:W-:Y:S05]  /*4e40*/  HMMA.16816.F32 R84, R40, R22, R84 ;  /* 0x000000162854723c */ /* 0x000fea0000001854 */
[----:B------:R-:W2:Y:S01]  /*4e50*/  MUFU.TANH R27, R27 ;  /* 0x0000001b001b7308 */ /* 0x000ea20000002400 */
[----:B------:R-:W-:Y:S06]  /*4e60*/  HMMA.16816.F32 R44, R28, R82, R44 ;  /* 0x000000521c2c723c */ /* 0x000fec000000182c */
[----:B------:R-:W-:Y:S06]  /*4e70*/  HMMA.16816.F32 R32, R12, R56, R32 ;  /* 0x000000380c20723c */ /* 0x000fec0000001820 */
[C---:B-1----:R-:W-:Y:S06]  /*4e80*/  HMMA.16816.F32 R72, R28.reuse, R16, R72 ;  /* 0x000000101c48723c */ /* 0x042fec0000001848 */
[----:B------:R-:W-:Y:S06]  /*4e90*/  HMMA.16816.F32 R84, R28, R18, R84 ;  /* 0x000000121c54723c */ /* 0x000fec0000001854 */
[C---:B------:R-:W-:Y:S06]  /*4ea0*/  HMMA.16816.F32 R44, R12.reuse, R58, R44 ;  /* 0x0000003a0c2c723c */ /* 0x040fec000000182c */
[----:B------:R-:W-:Y:S01]  /*4eb0*/  HMMA.16816.F32 R64, R12, R36, R64 ;  /* 0x000000240c40723c */ /* 0x000fe20000001840 */
[----:B------:R-:W-:Y:S01]  /*4ec0*/  FMUL.FTZ R20, R34, UR32 ;  /* 0x0000002022147c20 */ /* 0x000fe20008410000 */
[----:B------:R-:W-:Y:S01]  /*4ed0*/  FMUL.FTZ R34, R35, UR32 ;  /* 0x0000002023227c20 */ /* 0x000fe20008410000 */
[----:B------:R-:W-:Y:S01]  /*4ee0*/  FMUL.FTZ R32, R32, UR32 ;  /* 0x0000002020207c20 */ /* 0x000fe20008410000 */
[----:B------:R-:W-:-:S02]  /*4ef0*/  FMUL.FTZ R33, R33, UR32 ;  /* 0x0000002021217c20 */ /* 0x000fc40008410000 */
[C---:B------:R-:W-:Y:S01]  /*4f00*/  HMMA.16816.F32 R60, R12.reuse, R38, R60 ;  /* 0x000000260c3c723c */ /* 0x040fe2000000183c */
[----:B------:R-:W1:Y:S05]  /*4f10*/  MUFU.TANH R20, R20 ;  /* 0x0000001400147308 */ /* 0x000e6a0000002400 */
[C---:B--2---:R-:W-:Y:S03]  /*4f20*/  HMMA.16816.F32 R72, R12.reuse, R8, R72 ;  /* 0x000000080c48723c */ /* 0x044fe60000001848 */
[----:B------:R-:W2:Y:S03]  /*4f30*/  MUFU.TANH R32, R32 ;  /* 0x0000002000207308 */ /* 0x000ea60000002400 */
        /* <DEDUP_REMOVED lines=17> */
[----:B------:R-:W-:Y:S01]  /*5050*/  IADD3 R213, R8, R213, RZ ;  /* 0x000000d508d57210 */ /* 0x000fe20007ffe0ff */
[----:B------:R-:W-:Y:S01]  /*5060*/  FMUL.FTZ R29, R72, UR32 ;  /* 0x00000020481d7c20 */ /* 0x000fe20008410000 */
[----:B------:R-:W-:Y:S01]  /*5070*/  FMUL.FTZ R31, R73, UR32 ;  /* 0x00000020491f7c20 */ /* 0x000fe20008410000 */
[----:B------:R-:W-:Y:S01]  /*5080*/  FMUL.FTZ R4, R75, UR32 ;  /* 0x000000204b047c20 */ /* 0x000fe20008410000 */
[----:B------:R-:W-:Y:S01]  /*5090*/  MOV R3, UR15 ;  /* 0x0000000f00037c02 */ /* 0x000fe20008000f00 */
[----:B------:R-:W-:-:S02]  /*50a0*/  VIADD R210, R213, 0x8 ;  /* 0x00000008d5d27836 */ /* 0x000fc40000000000 */
[----:B------:R-:W-:Y:S01]  /*50b0*/  FMUL.FTZ R74, R74, UR32 ;  /* 0x000000204a4a7c20 */ /* 0x000fe20008410000 */
[----:B------:R-:W-:Y:S01]  /*50c0*/  FMUL.FTZ R39, R84, UR32 ;  /* 0x0000002054277c20 */ /* 0x000fe20008410000 */
[----:B------:R-:W-:Y:S01]  /*50d0*/  FMUL.FTZ R40, R85, UR32 ;  /* 0x0000002055287c20 */ /* 0x000fe20008410000 */
[----:B------:R-:W-:Y:S01]  /*50e0*/  FMUL.FTZ R30, R86, UR32 ;  /* 0x00000020561e7c20 */ /* 0x000fe20008410000 */
[----:B------:R-:W-:Y:S01]  /*50f0*/  FMUL.FTZ R87, R87, UR32 ;  /* 0x0000002057577c20 */ /* 0x000fe20008410000 */
[C---:B------:R-:W-:Y:S01]  /*5100*/  IADD3 R208, R210.reuse, UR18, R3 ;  /* 0x00000012d2d07c10 */ /* 0x040fe2000fffe003 */
[----:B------:R-:W1:Y:S01]  /*5110*/  MUFU.TANH R33, R33 ;  /* 0x0000002100217308 */ /* 0x000e620000002400 */
[----:B------:R-:W-:Y:S02]  /*5120*/  MOV R8, UR25 ;  /* 0x0000001900087c02 */ /* 0x000fe40008000f00 */
[----:B------:R-:W-:Y:S02]  /*5130*/  IADD3 R210, R210, UR33, RZ ;  /* 0x00000021d2d27c10 */ /* 0x000fe4000fffe0ff */
[----:B------:R-:W-:-:S02]  /*5140*/  VIADDMNMX R211, R213, UR14, R8, PT ;  /* 0x0000000ed5d37c46 */ /* 0x000fc4000b800108 */
[----:B------:R-:W-:Y:S01]  /*5150*/  IADD3 R213, R213, UR33, RZ ;  /* 0x00000021d5d57c10 */ /* 0x000fe2000fffe0ff */
[----:B------:R-:W1:Y:S01]  /*5160*/  MUFU.TANH R34, R34 ;  /* 0x0000002200227308 */ /* 0x000e620000002400 */
[----:B------:R-:W-:Y:S02]  /*5170*/  VIADDMNMX R209, R210, -UR19, RZ, !PT ;  /* 0x80000013d2d17c46 */ /* 0x000fe4000f8001ff */
[----:B------:R-:W-:Y:S02]  /*5180*/  VIADDMNMX R212, R213, -UR19, RZ, !PT ;  /* 0x80000013d5d47c46 */ /* 0x000fe4000f8001ff */
[----:B------:R-:W-:-:S03]  /*5190*/  VIMNMX R208, R208, UR25, PT ;  /* 0x00000019d0d07c48 */ /* 0x000fc6000bfe0100 */
        /* <DEDUP_REMOVED lines=14> */
[----:B------:R1:W1:Y:S08]  /*5280*/  MUFU.TANH R6, R74 ;  /* 0x0000004a00067308 */ /* 0x0002700000002400 */
[----:B------:R-:W1:Y:S08]  /*5290*/  MUFU.TANH R4, R4 ;  /* 0x0000000400047308 */ /* 0x000e700000002400 */
[----:B------:R-:W1:Y:S08]  /*52a0*/  MUFU.TANH R39, R39 ;  /* 0x0000002700277308 */ /* 0x000e700000002400 */
[----:B------:R-:W1:Y:S08]  /*52b0*/  MUFU.TANH R40, R40 ;  /* 0x0000002800287308 */ /* 0x000e700000002400 */
[----:B------:R-:W1:Y:S08]  /*52c0*/  MUFU.TANH R30, R30 ;  /* 0x0000001e001e7308 */ /* 0x000e700000002400 */
        /* <DEDUP_REMOVED lines=55> */
[----:B------:R-:W-:Y:S02]  /*5640*/  IMAD.U32 R10, RZ, RZ, UR34 ;  /* 0x00000022ff0a7e24 */ /* 0x000fe4000f8e00ff */
[----:B------:R-:W-:Y:S02]  /*5650*/  IMAD.U32 R11, RZ, RZ, UR35 ;  /* 0x00000023ff0b7e24 */ /* 0x000fe4000f8e00ff */
        /* <DEDUP_REMOVED lines=10> */
[----:B---3--:R-:W-:Y:S01]  /*5700*/  MOV R11, UR35 ;  /* 0x00000023000b7c02 */ /* 0x008fe20008000f00 */
[----:B------:R-:W-:Y:S02]  /*5710*/  IMAD.U32 R10, RZ, RZ, UR34 ;  /* 0x00000022ff0a7e24 */ /* 0x000fe4000f8e00ff */
[----:B------:R-:W-:Y:S01]  /*5720*/  IMAD.U32 R11, RZ, RZ, UR18 ;  /* 0x00000012ff0b7e24 */ /* 0x000fe2000f8e00ff */
[----:B--2---:R-:W-:-:S04]  /*5730*/  IADD3 R8, -R9, R8, RZ ;  /* 0x0000000809087210 */ /* 0x004fc80007ffe1ff */
[----:B------:R-:W-:Y:S01]  /*5740*/  SHF.R.S32.HI R41, RZ, 0x1f, R8 ;  /* 0x0000001fff297819 */ /* 0x000fe20000011408 */
[----:B------:R-:W-:-:S04]  /*5750*/  IMAD.WIDE.U32 R42, R8, UR14, R10 ;  /* 0x0000000e082a7c25 */ /* 0x000fc8000f8e000a */
[----:B------:R-:W-:-:S04]  /*5760*/  IMAD R41, R41, UR14, RZ ;  /* 0x0000000e29297c24 */ /* 0x000fc8000f8e02ff */
[----:B------:R-:W-:-:S05]  /*5770*/  IMAD R41, R8, UR15, R41 ;  /* 0x0000000f08297c24 */ /* 0x000fca000f8e0229 */
[----:B------:R-:W-:Y:S01]  /*5780*/  IADD3 R41, R43, R41, RZ ;  /* 0x000000292b297210 */ /* 0x000fe20007ffe0ff */
[----:B------:R-:W-:Y:S06]  /*5790*/  BRA `(.L_x_5519) ;  /* 0x0000000000107947 */ /* 0x000fec0003800000 */
.L_x_5518:
[----:B------:R-:W-:-:S04]  /*57a0*/  ULEA UR14, -UR8, URZ, 0x6 ;  /* 0x0000003f080e7291 */ /* 0x000fc8000f8e313f */
[----:B------:R-:W-:Y:S02]  /*57b0*/  USHF.R.S32.HI UR15, URZ, 0x1f, UR14 ;  /* 0x0000001f3f0f7899 */ /* 0x000fe4000801140e */
[----:B------:R-:W-:-:S04]  /*57c0*/  MOV R42, UR14 ;  /* 0x0000000e002a7c02 */ /* 0x000fc80008000f00 */
[----:B------:R-:W-:-:S07]  /*57d0*/  MOV R41, UR15 ;  /* 0x0000000f00297c02 */ /* 0x000fce0008000f00 */
.L_x_5519:
        /* <DEDUP_REMOVED lines=8> */
[C-C-:B------:R-:W-:Y:S01]  /*5860*/  @!P4 IMAD.X R52, R41.reuse, 0x1, R134.reuse, P0 ;  /* 0x000000012934c824 */ /* 0x140fe200000e0686 */
[----:B------:R-:W-:Y:S01]  /*5870*/  @!P2 IADD3 R44, P0, R42, R133, RZ ;  /* 0x000000852a2ca210 */ /* 0x000fe20007f1e0ff */
[----:B------:R-:W4:Y:S04]  /*5880*/  @!P2 LDC.64 R10, c[0x0][0x218] ;  /* 0x00008600ff0aab82 */ /* 0x000f280000000a00 */
[----:B------:R-:W-:-:S04]  /*5890*/  @!P2 IMAD.X R45, R41, 0x1, R134, P0 ;  /* 0x00000001292da824 */ /* 0x000fc800000e0686 */
[----:B------:R-:W5:Y:S01]  /*58a0*/  @!P1 LDC.64 R8, c[0x0][0x218] ;  /* 0x00008600ff089b82 */ /* 0x000f620000000a00 */
[----:B--2---:R-:W-:-:S07]  /*58b0*/  @!P4 LEA R46, P5, R43, R12, 0x1 ;  /* 0x0000000c2b2ec211 */ /* 0x004fce00078a08ff */
[----:B------:R-:W2:Y:S01]  /*58c0*/  @!P4 LDC.64 R14, c[0x0][0x218] ;  /* 0x00008600ff0ecb82 */ /* 0x000ea20000000a00 */
[----:B------:R-:W-:Y:S02]  /*58d0*/  @!P4 LEA.HI.X R47, R43, R13, R52, 0x1, P5 ;  /* 0x0000000d2b2fc211 */ /* 0x000fe400028f0c34 */
        /* <DEDUP_REMOVED lines=116> */
.L_x_5521:
[----:B------:R-:W-:Y:S05]  /*6020*/  BSYNC B0 ;  /* 0x0000000000007941 */ /* 0x000fea0003800000 */
.L_x_5520:
[----:B------:R-:W0:Y:S01]  /*6030*/  LDGDEPBAR ;  /* 0x00000000000079af */ /* 0x000e220000000000 */
[----:B------:R-:W-:-:S04]  /*6040*/  IADD3 R133, P0, R42, R133, RZ ;  /* 0x000000852a857210 */ /* 0x000fc80007f1e0ff */
[----:B------:R-:W-:-:S09]  /*6050*/  IADD3.X R134, R41, R134, RZ, P0, !PT ;  /* 0x0000008629867210 */ /* 0x000fd200007fe4ff */
.L_x_5517:
[----:B------:R-:W-:Y:S01]  /*6060*/  VIADD R52, R214, UR16 ;  /* 0x00000010d6347c36 */ /* 0x000fe20008000000 */
[----:B------:R-:W-:Y:S01]  /*6070*/  ULDC UR18, c[0x0][0x2ec] ;  /* 0x0000bb0000127ab9 */ /* 0x000fe20000000800 */
[----:B------:R-:W-:Y:S01]  /*6080*/  LEA R196, R0, UR4, 0x1 ;  /* 0x0000000400c47c11 */ /* 0x000fe2000f8e08ff */
[----:B------:R-:W-:Y:S01]  /*6090*/  ULDC.64 UR14, c[0x0][0x218] ;  /* 0x00008600000e7ab9 */ /* 0x000fe20000000a00 */
[--C-:B-12---:R-:W-:Y:S01]  /*60a0*/  IMAD.IADD R8, R210, 0x1, -R52.reuse ;  /* 0x00000001d2087824 */ /* 0x106fe200078e0a34 */
[C---:B------:R-:W-:Y:S01]  /*60b0*/  ISETP.GE.AND P1, PT, R52.reuse, R211, PT ;  /* 0x000000d33400720c */ /* 0x040fe20003f26270 */
[C---:B------:R-:W-:Y:S01]  /*60c0*/  IMAD.IADD R43, R213.reuse, 0x1, -R52 ;  /* 0x00000001d52b7824 */ /* 0x040fe200078e0a34 */
[C---:B------:R-:W-:Y:S01]  /*60d0*/  ISETP.GE.AND P0, PT, R52.reuse, R208, PT ;  /* 0x000000d03400720c */ /* 0x040fe20003f06270 */
[C---:B------:R-:W-:Y:S01]  /*60e0*/  VIADD R45, R52.reuse, 0x8 ;  /* 0x00000008342d7836 */ /* 0x040fe20000000000 */
[----:B------:R-:W-:Y:S01]  /*60f0*/  IABS R8, R8 ;  /* 0x0000000800087213 */ /* 0x000fe20000000000 */
[C---:B------:R-:W-:Y:S01]  /*6100*/  VIADD R12, R52.reuse, 0x10 ;  /* 0x00000010340c7836 */ /* 0x040fe20000000000 */
[----:B------:R-:W-:Y:S01]  /*6110*/  IABS R43, R43 ;  /* 0x0000002b002b7213 */ /* 0x000fe20000000000 */
[C---:B------:R-:W-:Y:S01]  /*6120*/  VIADD R15, R52.reuse, 0x1 ;  /* 0x00000001340f7836 */ /* 0x040fe20000000000 */
[----:B------:R-:W-:Y:S01]  /*6130*/  I2FP.F32.S32 R8, R8 ;  /* 0x0000000800087245 */ /* 0x000fe20000201400 */
[C---:B------:R-:W-:Y:S01]  /*6140*/  VIADD R11, R52.reuse, 0x11 ;  /* 0x00000011340b7836 */ /* 0x040fe20000000000 */
[----:B------:R-:W-:Y:S01]  /*6150*/  I2FP.F32.S32 R43, R43 ;  /* 0x0000002b002b7245 */ /* 0x000fe20000201400 */
[C---:B------:R-:W-:Y:S01]  /*6160*/  IMAD.IADD R9, R213.reuse, 0x1, -R12 ;  /* 0x00000001d5097824 */ /* 0x040fe200078e0a0c */
[----:B------:R-:W-:Y:S01]  /*6170*/  ISETP.LT.OR P1, PT, R52, R212, P1 ;  /* 0x000000d43400720c */ /* 0x000fe20000f21670 */
[----:B------:R-:W-:Y:S01]  /*6180*/  FFMA.FTZ R25, R8, -UR23, R25 ;  /* 0x8000001708197c23 */ /* 0x000fe20008010019 */
[----:B------:R-:W-:-:S02]  /*6190*/  IMAD.IADD R8, R213, 0x1, -R45 ;  /* 0x00000001d5087824 */ /* 0x000fc400078e0a2d */
[----:B------:R-:W-:Y:S01]  /*61a0*/  FFMA.FTZ R43, R43, -UR23, R2 ;  /* 0x800000172b2b7c23 */ /* 0x000fe20008010002 */
[C---:B------:R-:W-:Y:S01]  /*61b0*/  IMAD.IADD R41, R213.reuse, 0x1, -R15 ;  /* 0x00000001d5297824 */ /* 0x040fe200078e0a0f */
[----:B------:R-:W-:Y:S01]  /*61c0*/  IABS R9, R9 ;  /* 0x0000000900097213 */ /* 0x000fe20000000000 */
[----:B------:R-:W-:Y:S01]  /*61d0*/  IMAD.IADD R2, R213, 0x1, -R11 ;  /* 0x00000001d5027824 */ /* 0x000fe200078e0a0b */
[----:B------:R-:W-:Y:S01]  /*61e0*/  IABS R8, R8 ;  /* 0x0000000800087213 */ /* 0x000fe20000000000 */
[C---:B------:R-:W-:Y:S01]  /*61f0*/  VIADD R10, R52.reuse, 0x20 ;  /* 0x00000020340a7836 */ /* 0x040fe20000000000 */
[----:B------:R-:W-:Y:S01]  /*6200*/  IABS R41, R41 ;  /* 0x0000002900297213 */ /* 0x000fe20000000000 */
[C---:B------:R-:W-:Y:S01]  /*6210*/  VIADD R13, R52.reuse, 0x9 ;  /* 0x00000009340d7836 */ /* 0x040fe20000000000 */
[----:B------:R-:W-:Y:S01]  /*6220*/  I2FP.F32.S32 R8, R8 ;  /* 0x0000000800087245 */ /* 0x000fe20000201400 */
[C---:B------:R-:W-:Y:S01]  /*6230*/  VIADD R44, R52.reuse, 0x18 ;  /* 0x00000018342c7836 */ /* 0x040fe20000000000 */
[----:B------:R-:W-:Y:S01]  /*6240*/  IABS R2, R2 ;  /* 0x0000000200027213 */ /* 0x000fe20000000000 */
[----:B------:R-:W-:Y:S01]  /*6250*/  VIADD R42, R52, 0x19 ;  /* 0x00000019342a7836 */ /* 0x000fe20000000000 */
[----:B------:R-:W-:Y:S01]  /*6260*/  I2FP.F32.S32 R9, R9 ;  /* 0x0000000900097245 */ /* 0x000fe20000201400 */
[----:B------:R-:W-:Y:S01]  /*6270*/  FFMA.FTZ R51, R8, -UR23, R49 ;  /* 0x8000001708337c23 */ /* 0x000fe20008010031 */
[----:B------:R-:W-:Y:S01]  /*6280*/  I2FP.F32.S32 R41, R41 ;  /* 0x0000002900297245 */ /* 0x000fe20000201400 */
[C---:B------:R-:W-:Y:S01]  /*6290*/  VIADD R8, R52.reuse, 0x28 ;  /* 0x0000002834087836 */ /* 0x040fe20000000000 */
[----:B------:R-:W-:Y:S01]  /*62a0*/  I2FP.F32.S32 R2, R2 ;  /* 0x0000000200027245 */ /* 0x000fe20000201400 */
[----:B------:R-:W-:Y:S01]  /*62b0*/  FFMA.FTZ R49, R9, -UR23, R32 ;  /* 0x8000001709317c23 */ /* 0x000fe20008010020 */
[----:B------:R-:W-:-:S02]  /*62c0*/  VIADD R9, R52, 0x21 ;  /* 0x0000002134097836 */ /* 0x000fc40000000000 */
[----:B------:R-:W-:Y:S01]  /*62d0*/  FFMA.FTZ R41, R41, -UR23, R48 ;  /* 0x8000001729297c23 */ /* 0x000fe20008010030 */
[C---:B------:R-:W-:Y:S02]  /*62e0*/  IMAD.IADD R14, R213.reuse, 0x1, -R10 ;  /* 0x00000001d50e7824 */ /* 0x040fe400078e0a0a */
[----:B------:R-:W-:Y:S01]  /*62f0*/  FFMA.FTZ R48, R2, -UR23, R33 ;  /* 0x8000001702307c23 */ /* 0x000fe20008010021 */
[C---:B------:R-:W-:Y:S01]  /*6300*/  IMAD.IADD R47, R213.reuse, 0x1, -R13 ;  /* 0x00000001d52f7824 */ /* 0x040fe200078e0a0d */
[----:B------:R-:W-:Y:S01]  /*6310*/  ISETP.LT.OR P0, PT, R52, R209, P0 ;  /* 0x000000d13400720c */ /* 0x000fe20000701670 */
[C---:B------:R-:W-:Y:S01]  /*6320*/  IMAD.IADD R32, R213.reuse, 0x1, -R44 ;  /* 0x00000001d5207824 */ /* 0x040fe200078e0a2c */
[----:B------:R-:W-:Y:S01]  /*6330*/  IABS R14, R14 ;  /* 0x0000000e000e7213 */ /* 0x000fe20000000000 */
[C---:B------:R-:W-:Y:S01]  /*6340*/  IMAD.IADD R33, R213.reuse, 0x1, -R42 ;  /* 0x00000001d5217824 */ /* 0x040fe200078e0a2a */
[----:B------:R-:W-:Y:S01]  /*6350*/  IABS R47, R47 ;  /* 0x0000002f002f7213 */ /* 0x000fe20000000000 */
[C---:B------:R-:W-:Y:S01]  /*6360*/  IMAD.IADD R2, R213.reuse, 0x1, -R9 ;  /* 0x00000001d5027824 */ /* 0x040fe200078e0a09 */
[----:B------:R-:W-:Y:S01]  /*6370*/  IABS R32, R32 ;  /* 0x0000002000207213 */ /* 0x000fe20000000000 */
[----:B------:R-:W-:Y:S01]  /*6380*/  IMAD.IADD R221, R213, 0x1, -R8 ;  /* 0x00000001d5dd7824 */ /* 0x000fe200078e0a08 */
[----:B------:R-:W-:Y:S01]  /*6390*/  IABS R33, R33 ;  /* 0x0000002100217213 */ /* 0x000fe20000000000 */
[----:B------:R-:W-:Y:S01]  /*63a0*/  IMAD R194, R7, 0x2, R196 ;  /* 0x0000000207c27824 */ /* 0x000fe200078e02c4 */
[----:B------:R-:W-:Y:S01]  /*63b0*/  IABS R2, R2 ;  /* 0x0000000200027213 */ /* 0x000fe20000000000 */
[----:B------:R-:W-:Y:S01]  /*63c0*/  LDSM.16.MT88.4 R124, [R196+0xc000] ;  /* 0x00c00000c47c783b */ /* 0x000fe20000004200 */
[----:B------:R-:W-:Y:S01]  /*63d0*/  IABS R221, R221 ;  /* 0x000000dd00dd7213 */ /* 0x000fe20000000000 */
[C---:B------:R-:W-:Y:S01]  /*63e0*/  IMAD R192, R5.reuse, 0x2, R194 ;  /* 0x0000000205c07824 */ /* 0x040fe200078e02c2 */
[----:B------:R-:W-:Y:S01]  /*63f0*/  I2FP.F32.S32 R14, R14 ;  /* 0x0000000e000e7245 */ /* 0x000fe20000201400 */
[----:B------:R-:W-:Y:S01]  /*6400*/  LDSM.16.MT88.4 R116, [R194+0xc000] ;  /* 0x00c00000c274783b */ /* 0x000fe20000004200 */
[----:B------:R-:W-:Y:S01]  /*6410*/  I2FP.F32.S32 R47, R47 ;  /* 0x0000002f002f7245 */ /* 0x000fe20000201400 */
        /* <DEDUP_REMOVED lines=9> */
[----:B------:R-:W-:Y:S01]  /*64b0*/  FFMA.FTZ R46, R33, -UR23, R36 ;  /* 0x80000017212e7c23 */ /* 0x000fe20008010024 */
[----:B------:R-:W-:Y:S01]  /*64c0*/  FFMA.FTZ R171, R2, -UR23, R23 ;  /* 0x8000001702ab7c23 */ /* 0x000fe20008010017 */
[----:B------:R-:W-:-:S02]  /*64d0*/  VIADD R36, R52, 0x30 ;  /* 0x0000003034247836 */ /* 0x000fc40000000000 */
[----:B------:R-:W-:Y:S01]  /*64e0*/  FFMA.FTZ R221, R221, -UR23, R38 ;  /* 0x80000017dddd7c23 */ /* 0x000fe20008010026 */
[C---:B------:R-:W-:Y:S01]  /*64f0*/  VIADD R38, R52.reuse, 0x29 ;  /* 0x0000002934267836 */ /* 0x040fe20000000000 */
[-C--:B------:R-:W-:Y:S01]  /*6500*/  ISETP.GE.AND P2, PT, R45, R211.reuse, PT ;  /* 0x000000d32d00720c */ /* 0x080fe20003f46270 */
[C---:B------:R-:W-:Y:S01]  /*6510*/  VIADD R32, R52.reuse, 0x31 ;  /* 0x0000003134207836 */ /* 0x040fe20000000000 */
[----:B------:R-:W-:Y:S01]  /*6520*/  FSEL R43, R43, -INF , !P1 ;  /* 0xff8000002b2b7808 */ /* 0x000fe20004800000 */
[----:B------:R-:W-:Y:S01]  /*6530*/  VIADD R2, R52, 0x39 ;  /* 0x0000003934027836 */ /* 0x000fe20000000000 */
[-C--:B------:R-:W-:Y:S01]  /*6540*/  ISETP.GE.AND P4, PT, R15, R211.reuse, PT ;  /* 0x000000d30f00720c */ /* 0x080fe20003f86270 */
[C---:B------:R-:W-:Y:S01]  /*6550*/  IMAD.IADD R52, R213.reuse, 0x1, -R14 ;  /* 0x00000001d5347824 */ /* 0x040fe200078e0a0e */
[C---:B------:R-:W-:Y:S01]  /*6560*/  ISETP.GE.AND P1, PT, R12.reuse, R211, PT ;  /* 0x000000d30c00720c */ /* 0x040fe20003f26270 */
[----:B------:R-:W-:Y:S01]  /*6570*/  IMAD.IADD R58, R213, 0x1, -R38 ;  /* 0x00000001d53a7824 */ /* 0x000fe200078e0a26 */
[----:B------:R-:W-:Y:S01]  /*6580*/  ISETP.LT.OR P2, PT, R45, R212, P2 ;  /* 0x000000d42d00720c */ /* 0x000fe20001741670 */
[C---:B------:R-:W-:Y:S01]  /*6590*/  IMAD.IADD R56, R213.reuse, 0x1, -R36 ;  /* 0x00000001d5387824 */ /* 0x040fe200078e0a24 */
[----:B------:R-:W-:Y:S01]  /*65a0*/  IABS R52, R52 ;  /* 0x0000003400347213 */ /* 0x000fe20000000000 */
[----:B------:R-:W-:Y:S01]  /*65b0*/  IMAD.IADD R17, R213, 0x1, -R2 ;  /* 0x00000001d5117824 */ /* 0x000fe200078e0a02 */
[----:B------:R-:W-:Y:S01]  /*65c0*/  ISETP.LT.OR P4, PT, R15, R212, P4 ;  /* 0x000000d40f00720c */ /* 0x000fe20002781670 */
[----:B------:R-:W-:Y:S01]  /*65d0*/  IMAD.IADD R54, R213, 0x1, -R32 ;  /* 0x00000001d5367824 */ /* 0x000fe200078e0a20 */
[----:B------:R-:W-:Y:S01]  /*65e0*/  I2FP.F32.S32 R52, R52 ;  /* 0x0000003400347245 */ /* 0x000fe20000201400 */
[----:B------:R-:W-:Y:S01]  /*65f0*/  LDSM.16.MT88.4 R64, [R192+0xe000] ;  /* 0x00e00000c040783b */ /* 0x000fe20000004200 */
[----:B------:R-:W-:-:S02]  /*6600*/  ISETP.LT.OR P1, PT, R12, R212, P1 ;  /* 0x000000d40c00720c */ /* 0x000fc40000f21670 */
[----:B------:R-:W-:Y:S01]  /*6610*/  IABS R58, R58 ;  /* 0x0000003a003a7213 */ /* 0x000fe20000000000 */
[----:B------:R-:W-:Y:S01]  /*6620*/  FFMA.FTZ R151, R52, -UR23, R39 ;  /* 0x8000001734977c23 */ /* 0x000fe20008010027 */
[----:B------:R-:W-:Y:S01]  /*6630*/  FSEL R39, R51, -INF , !P2 ;  /* 0xff80000033277808 */ /* 0x000fe20005000000 */
[----:B------:R-:W-:Y:S01]  /*6640*/  LDSM.16.MT88.4 R72, [R196+0x10000] ;  /* 0x01000000c448783b */ /* 0x000fe20000004200 */
[-C--:B------:R-:W-:Y:S02]  /*6650*/  ISETP.GE.AND P5, PT, R13, R211.reuse, PT ;  /* 0x000000d30d00720c */ /* 0x080fe40003fa6270 */
[----:B------:R-:W-:Y:S01]  /*6660*/  FSEL R41, R41, -INF , !P4 ;  /* 0xff80000029297808 */ /* 0x000fe20006000000 */
[----:B------:R-:W-:Y:S01]  /*6670*/  LDSM.16.MT88.4 R80, [R194+0x10000] ;  /* 0x01000000c250783b */ /* 0x000fe20000004200 */
[-C--:B------:R-:W-:Y:S02]  /*6680*/  ISETP.GE.AND P2, PT, R44, R211.reuse, PT ;  /* 0x000000d32c00720c */ /* 0x080fe40003f46270 */
[----:B------:R-:W-:Y:S01]  /*6690*/  FSEL R23, R49, -INF , !P1 ;  /* 0xff80000031177808 */ /* 0x000fe20004800000 */
[----:B------:R-:W-:Y:S01]  /*66a0*/  LDSM.16.MT88.4 R88, [R193+0x10000] ;  /* 0x01000000c158783b */ /* 0x000fe20000004200 */
[----:B------:R-:W-:-:S02]  /*66b0*/  ISETP.GE.AND P4, PT, R11, R211, PT ;  /* 0x000000d30b00720c */ /* 0x000fc40003f86270 */
[----:B------:R-:W-:Y:S01]  /*66c0*/  ISETP.GE.AND P1, PT, R10, R211, PT ;  /* 0x000000d30a00720c */ /* 0x000fe20003f26270 */
[----:B------:R-:W-:Y:S01]  /*66d0*/  LDSM.16.MT88.4 R108, [R193+0xc000] ;  /* 0x00c00000c16c783b */ /* 0x000fe20000004200 */
[----:B------:R-:W-:Y:S02]  /*66e0*/  I2FP.F32.S32 R58, R58 ;  /* 0x0000003a003a7245 */ /* 0x000fe40000201400 */
[----:B------:R-:W-:Y:S01]  /*66f0*/  IABS R56, R56 ;  /* 0x0000003800387213 */ /* 0x000fe20000000000 */
[----:B------:R-:W-:Y:S01]  /*6700*/  LDSM.16.MT88.4 R100, [R192+0xc000] ;  /* 0x00c00000c064783b */ /* 0x000fe20000004200 */
[-C--:B------:R-:W-:Y:S01]  /*6710*/  ISETP.LT.OR P5, PT, R13, R212.reuse, P5 ;  /* 0x000000d40d00720c */ /* 0x080fe20002fa1670 */
[----:B------:R-:W-:Y:S01]  /*6720*/  FFMA.FTZ R173, R58, -UR23, R19 ;  /* 0x800000173aad7c23 */ /* 0x000fe20008010013 */
[-C--:B------:R-:W-:Y:S01]  /*6730*/  ISETP.LT.OR P2, PT, R44, R212.reuse, P2 ;  /* 0x000000d42c00720c */ /* 0x080fe20001741670 */
[----:B------:R-:W-:Y:S01]  /*6740*/  LDSM.16.MT88.4 R136, [R192+0x10000] ;  /* 0x01000000c088783b */ /* 0x000fe20000004200 */
[----:B------:R-:W-:-:S02]  /*6750*/  ISETP.LT.OR P4, PT, R11, R212, P4 ;  /* 0x000000d40b00720c */ /* 0x000fc40002781670 */
[----:B------:R-:W-:Y:S02]  /*6760*/  ISETP.LT.OR P1, PT, R10, R212, P1 ;  /* 0x000000d40a00720c */ /* 0x000fe40000f21670 */
[----:B------:R-:W-:Y:S02]  /*6770*/  IABS R17, R17 ;  /* 0x0000001100117213 */ /* 0x000fe40000000000 */
[----:B------:R-:W-:Y:S02]  /*6780*/  I2FP.F32.S32 R56, R56 ;  /* 0x0000003800387245 */ /* 0x000fe40000201400 */
[----:B------:R-:W-:Y:S02]  /*6790*/  FSEL R33, R50, -INF , !P5 ;  /* 0xff80000032217808 */ /* 0x000fe40006800000 */
[----:B------:R-:W-:Y:S01]  /*67a0*/  FSEL R19, R47, -INF , !P2 ;  /* 0xff8000002f137808 */ /* 0x000fe20005000000 */
[----:B------:R-:W-:Y:S01]  /*67b0*/  FFMA.FTZ R29, R56, -UR23, R29 ;  /* 0x80000017381d7c23 */ /* 0x000fe2000801001d */
[----:B------:R-:W-:Y:S01]  /*67c0*/  ISETP.GE.AND P5, PT, R42, R211, PT ;  /* 0x000000d32a00720c */ /* 0x000fe20003fa6270 */
[----:B------:R-:W-:Y:S01]  /*67d0*/  LDSM.16.MT88.4 R56, [R193+0xe000] ;  /* 0x00e00000c138783b */ /* 0x000fe20000004200 */
[----:B------:R-:W-:-:S02]  /*67e0*/  FSEL R21, R48, -INF , !P4 ;  /* 0xff80000030157808 */ /* 0x000fc40006000000 */
[-C--:B------:R-:W-:Y:S01]  /*67f0*/  ISETP.GE.AND P2, PT, R8, R211.reuse, PT ;  /* 0x000000d30800720c */ /* 0x080fe20003f46270 */
[----:B------:R-:W-:Y:S01]  /*6800*/  LDSM.16.MT88.4 R48, [R194+0xe000] ;  /* 0x00e00000c230783b */ /* 0x000fe20000004200 */
[----:B------:R-:W-:Y:S02]  /*6810*/  FSEL R225, R225, -INF , !P1 ;  /* 0xff800000e1e17808 */ /* 0x000fe40004800000 */
[-C--:B------:R-:W-:Y:S02]  /*6820*/  ISETP.GE.AND P4, PT, R9, R211.reuse, PT ;  /* 0x000000d30900720c */ /* 0x080fe40003f86270 */
[----:B------:R-:W-:Y:S02]  /*6830*/  ISETP.GE.AND P1, PT, R36, R211, PT ;  /* 0x000000d32400720c */ /* 0x000fe40003f26270 */
[----:B------:R-:W-:Y:S02]  /*6840*/  I2FP.F32.S32 R17, R17 ;  /* 0x0000001100117245 */ /* 0x000fe40000201400 */
[----:B------:R-:W-:-:S02]  /*6850*/  IABS R54, R54 ;  /* 0x0000003600367213 */ /* 0x000fc40000000000 */
[-C--:B------:R-:W-:Y:S01]  /*6860*/  ISETP.LT.OR P5, PT, R42, R212.reuse, P5 ;  /* 0x000000d42a00720c */ /* 0x080fe20002fa1670 */
[----:B------:R-:W-:Y:S01]  /*6870*/  FFMA.FTZ R40, R17, -UR23, R40 ;  /* 0x8000001711287c23 */ /* 0x000fe20008010028 */
[-C--:B------:R-:W-:Y:S02]  /*6880*/  ISETP.LT.OR P2, PT, R8, R212.reuse, P2 ;  /* 0x000000d40800720c */ /* 0x080fe40001741670 */
[-C--:B------:R-:W-:Y:S02]  /*6890*/  ISETP.LT.OR P4, PT, R9, R212.reuse, P4 ;  /* 0x000000d40900720c */ /* 0x080fe40002781670 */
[----:B------:R-:W-:Y:S02]  /*68a0*/  ISETP.LT.OR P1, PT, R36, R212, P1 ;  /* 0x000000d42400720c */ /* 0x000fe40000f21670 */
[----:B------:R-:W-:Y:S02]  /*68b0*/  I2FP.F32.S32 R54, R54 ;  /* 0x0000003600367245 */ /* 0x000fe40000201400 */
[----:B------:R-:W-:-:S02]  /*68c0*/  FSEL R17, R46, -INF , !P5 ;  /* 0xff8000002e117808 */ /* 0x000fc40006800000 */
[----:B------:R-:W-:Y:S01]  /*68d0*/  FSEL R221, R221, -INF , !P2 ;  /* 0xff800000dddd7808 */ /* 0x000fe20005000000 */
[----:B------:R-:W-:Y:S01]  /*68e0*/  FFMA.FTZ R31, R54, -UR23, R31 ;  /* 0x80000017361f7c23 */ /* 0x000fe2000801001f */
[-C--:B------:R-:W-:Y:S02]  /*68f0*/  ISETP.GE.AND P5, PT, R38, R211.reuse, PT ;  /* 0x000000d32600720c */ /* 0x080fe40003fa6270 */
[----:B------:R-:W-:Y:S02]  /*6900*/  FSEL R171, R171, -INF , !P4 ;  /* 0xff800000abab7808 */ /* 0x000fe40006000000 */
[-C--:B------:R-:W-:Y:S02]  /*6910*/  ISETP.GE.AND P2, PT, R14, R211.reuse, PT ;  /* 0x000000d30e00720c */ /* 0x080fe40003f46270 */
[----:B------:R-:W-:Y:S02]  /*6920*/  FSEL R219, R29, -INF , !P1 ;  /* 0xff8000001ddb7808 */ /* 0x000fe40004800000 */
[----:B------:R-:W-:-:S02]  /*6930*/  ISETP.GE.AND P4, PT, R32, R211, PT ;  /* 0x000000d32000720c */ /* 0x000fc40003f86270 */
[----:B------:R-:W-:Y:S02]  /*6940*/  ISETP.GE.AND P1, PT, R2, R211, PT ;  /* 0x000000d30200720c */ /* 0x000fe40003f26270 */
[-C--:B------:R-:W-:Y:S02]  /*6950*/  ISETP.LT.OR P5, PT, R38, R212.reuse, P5 ;  /* 0x000000d42600720c */ /* 0x080fe40002fa1670 */
[-C--:B------:R-:W-:Y:S02]  /*6960*/  ISETP.LT.OR P2, PT, R14, R212.reuse, P2 ;  /* 0x000000d40e00720c */ /* 0x080fe40001741670 */
[-C--:B------:R-:W-:Y:S02]  /*6970*/  ISETP.LT.OR P4, PT, R32, R212.reuse, P4 ;  /* 0x000000d42000720c */ /* 0x080fe40002781670 */
[----:B------:R-:W-:Y:S02]  /*6980*/  ISETP.LT.OR P1, PT, R2, R212, P1 ;  /* 0x000000d40200720c */ /* 0x000fe40000f21670 */
[----:B------:R-:W-:-:S02]  /*6990*/  FSEL R173, R173, -INF , !P5 ;  /* 0xff800000adad7808 */ /* 0x000fc40006800000 */
[----:B------:R-:W-:Y:S02]  /*69a0*/  FSEL R151, R151, -INF , !P2 ;  /* 0xff80000097977808 */ /* 0x000fe40005000000 */
[-C--:B------:R-:W-:Y:S02]  /*69b0*/  ISETP.GE.AND P5, PT, R15, R208.reuse, PT ;  /* 0x000000d00f00720c */ /* 0x080fe40003fa6270 */
[----:B------:R-:W-:Y:S02]  /*69c0*/  FSEL R217, R31, -INF , !P4 ;  /* 0xff8000001fd97808 */ /* 0x000fe40006000000 */
[-C--:B------:R-:W-:Y:S02]  /*69d0*/  ISETP.GE.AND P2, PT, R13, R208.reuse, PT ;  /* 0x000000d00d00720c */ /* 0x080fe40003f46270 */
[----:B------:R-:W-:Y:S02]  /*69e0*/  FSEL R149, R40, -INF , !P1 ;  /* 0xff80000028957808 */ /* 0x000fe40004800000 */
[----:B------:R-:W-:-:S02]  /*69f0*/  ISETP.GE.AND P1, PT, R12, R208, PT ;  /* 0x000000d00c00720c */ /* 0x000fc40003f26270 */
[----:B------:R-:W-:Y:S02]  /*6a00*/  FSEL R31, R25, -INF , !P0 ;  /* 0xff800000191f7808 */ /* 0x000fe40004000000 */
[----:B------:R-:W-:Y:S02]  /*6a10*/  ISETP.GE.AND P0, PT, R11, R208, PT ;  /* 0x000000d00b00720c */ /* 0x000fe40003f06270 */
[-C--:B------:R-:W-:Y:S01]  /*6a20*/  ISETP.LT.OR P5, PT, R15, R209.reuse, P5 ;  /* 0x000000d10f00720c */ /* 0x080fe20002fa1670 */
[C---:B------:R-:W-:Y:S01]  /*6a30*/  IMAD.IADD R15, R210.reuse, 0x1, -R15 ;  /* 0x00000001d20f7824 */ /* 0x040fe200078e0a0f */
[-C--:B------:R-:W-:Y:S01]  /*6a40*/  ISETP.LT.OR P2, PT, R13, R209.reuse, P2 ;  /* 0x000000d10d00720c */ /* 0x080fe20001741670 */
[----:B------:R-:W-:Y:S01]  /*6a50*/  IMAD.IADD R13, R210, 0x1, -R13 ;  /* 0x00000001d20d7824 */ /* 0x000fe200078e0a0d */
[-C--:B------:R-:W-:Y:S01]  /*6a60*/  ISETP.LT.OR P1, PT, R12, R209.reuse, P1 ;  /* 0x000000d10c00720c */ /* 0x080fe20000f21670 */
[C---:B------:R-:W-:Y:S01]  /*6a70*/  IMAD.IADD R12, R210.reuse, 0x1, -R12 ;  /* 0x00000001d20c7824 */ /* 0x040fe200078e0a0c */
[----:B------:R-:W-:Y:S01]  /*6a80*/  ISETP.LT.OR P0, PT, R11, R209, P0 ;  /* 0x000000d10b00720c */ /* 0x000fe20000701670 */
[----:B------:R-:W-:Y:S01]  /*6a90*/  IMAD.IADD R11, R210, 0x1, -R11 ;  /* 0x00000001d20b7824 */ /* 0x000fe200078e0a0b */
[----:B------:R-:W-:-:S02]  /*6aa0*/  IABS R15, R15 ;  /* 0x0000000f000f7213 */ /* 0x000fc40000000000 */
[----:B------:R-:W-:Y:S02]  /*6ab0*/  IABS R13, R13 ;  /* 0x0000000d000d7213 */ /* 0x000fe40000000000 */
[----:B------:R-:W-:Y:S02]  /*6ac0*/  IABS R12, R12 ;  /* 0x0000000c000c7213 */ /* 0x000fe40000000000 */
[----:B------:R-:W-:Y:S02]  /*6ad0*/  ISETP.GE.AND P4, PT, R45, R208, PT ;  /* 0x000000d02d00720c */ /* 0x000fe40003f86270 */
[----:B------:R-:W-:Y:S02]  /*6ae0*/  IABS R11, R11 ;  /* 0x0000000b000b7213 */ /* 0x000fe40000000000 */
[----:B------:R-:W-:Y:S02]  /*6af0*/  I2FP.F32.S32 R15, R15 ;  /* 0x0000000f000f7245 */ /* 0x000fe40000201400 */
[----:B------:R-:W-:-:S02]  /*6b00*/  I2FP.F32.S32 R40, R13 ;  /* 0x0000000d00287245 */ /* 0x000fc40000201400 */
[----:B------:R-:W-:Y:S01]  /*6b10*/  I2FP.F32.S32 R13, R12 ;  /* 0x0000000c000d7245 */ /* 0x000fe20000201400 */
[----:B------:R-:W-:Y:S01]  /*6b20*/  FFMA.FTZ R15, R15, -UR23, R24 ;  /* 0x800000170f0f7c23 */ /* 0x000fe20008010018 */
[----:B------:R-:W-:Y:S01]  /*6b30*/  ISETP.LT.OR P4, PT, R45, R209, P4 ;  /* 0x000000d12d00720c */ /* 0x000fe20002781670 */
[----:B------:R-:W-:Y:S01]  /*6b40*/  IMAD.IADD R45, R210, 0x1, -R45 ;  /* 0x00000001d22d7824 */ /* 0x000fe200078e0a2d */
[----:B------:R-:W-:Y:S01]  /*6b50*/  I2FP.F32.S32 R11, R11 ;  /* 0x0000000b000b7245 */ /* 0x000fe20000201400 */
[----:B------:R-:W-:Y:S01]  /*6b60*/  FFMA.FTZ R25, R40, -UR23, R27 ;  /* 0x8000001728197c23 */ /* 0x000fe2000801001b */
[----:B------:R-:W-:Y:S01]  /*6b70*/  FFMA.FTZ R13, R13, -UR23, R20 ;  /* 0x800000170d0d7c23 */ /* 0x000fe20008010014 */
[----:B------:R-:W-:Y:S02]  /*6b80*/  FSEL R29, R15, -INF , !P5 ;  /* 0xff8000000f1d7808 */ /* 0x000fe40006800000 */
[----:B------:R-:W-:Y:S01]  /*6b90*/  FFMA.FTZ R34, R11, -UR23, R34 ;  /* 0x800000170b227c23 */ /* 0x000fe20008010022 */
[----:B------:R-:W-:-:S02]  /*6ba0*/  IABS R45, R45 ;  /* 0x0000002d002d7213 */ /* 0x000fc40000000000 */
[----:B------:R-:W-:Y:S02]  /*6bb0*/  FSEL R25, R25, -INF , !P2 ;  /* 0xff80000019197808 */ /* 0x000fe40005000000 */
[-C--:B------:R-:W-:Y:S02]  /*6bc0*/  ISETP.GE.AND P2, PT, R10, R208.reuse, PT ;  /* 0x000000d00a00720c */ /* 0x080fe40003f46270 */
[----:B------:R-:W-:Y:S02]  /*6bd0*/  FSEL R15, R13, -INF , !P1 ;  /* 0xff8000000d0f7808 */ /* 0x000fe40004800000 */
[----:B------:R-:W-:Y:S02]  /*6be0*/  I2FP.F32.S32 R45, R45 ;  /* 0x0000002d002d7245 */ /* 0x000fe40000201400 */
[-C--:B------:R-:W-:Y:S02]  /*6bf0*/  ISETP.GE.AND P1, PT, R9, R208.reuse, PT ;  /* 0x000000d00900720c */ /* 0x080fe40003f26270 */
[----:B------:R-:W-:Y:S01]  /*6c00*/  FSEL R13, R34, -INF , !P0 ;  /* 0xff800000220d7808 */ /* 0x000fe20004000000 */
[----:B------:R-:W-:Y:S01]  /*6c10*/  FFMA.FTZ R26, R45, -UR23, R26 ;  /* 0x800000172d1a7c23 */ /* 0x000fe2000801001a */
[----:B------:R-:W-:-:S02]  /*6c20*/  ISETP.GE.AND P0, PT, R8, R208, PT ;  /* 0x000000d00800720c */ /* 0x000fc40003f06270 */
[-C--:B------:R-:W-:Y:S01]  /*6c30*/  ISETP.LT.OR P2, PT, R10, R209.reuse, P2 ;  /* 0x000000d10a00720c */ /* 0x080fe20001741670 */
[C---:B------:R-:W-:Y:S01]  /*6c40*/  IMAD.IADD R10, R210.reuse, 0x1, -R10 ;  /* 0x00000001d20a7824 */ /* 0x040fe200078e0a0a */
[-C--:B------:R-:W-:Y:S01]  /*6c50*/  ISETP.LT.OR P1, PT, R9, R209.reuse, P1 ;  /* 0x000000d10900720c */ /* 0x080fe20000f21670 */
[----:B------:R-:W-:Y:S01]  /*6c60*/  IMAD.IADD R9, R210, 0x1, -R9 ;  /* 0x00000001d2097824 */ /* 0x000fe200078e0a09 */
[----:B------:R-:W-:Y:S01]  /*6c70*/  ISETP.LT.OR P0, PT, R8, R209, P0 ;  /* 0x000000d10800720c */ /* 0x000fe20000701670 */
[----:B------:R-:W-:Y:S01]  /*6c80*/  IMAD.IADD R8, R210, 0x1, -R8 ;  /* 0x00000001d2087824 */ /* 0x000fe200078e0a08 */
[----:B------:R-:W-:Y:S02]  /*6c90*/  IABS R10, R10 ;  /* 0x0000000a000a7213 */ /* 0x000fe40000000000 */
[----:B------:R-:W-:Y:S02]  /*6ca0*/  FSEL R27, R26, -INF , !P4 ;  /* 0xff8000001a1b7808 */ /* 0x000fe40006000000 */
[----:B------:R-:W-:-:S02]  /*6cb0*/  IABS R9, R9 ;  /* 0x0000000900097213 */ /* 0x000fc40000000000 */
[----:B------:R-:W-:Y:S02]  /*6cc0*/  ISETP.GE.AND P4, PT, R42, R208, PT ;  /* 0x000000d02a00720c */ /* 0x000fe40003f86270 */
[----:B------:R-:W-:Y:S02]  /*6cd0*/  IABS R8, R8 ;  /* 0x0000000800087213 */ /* 0x000fe40000000000 */
[----:B------:R-:W-:Y:S02]  /*6ce0*/  I2FP.F32.S32 R45, R10 ;  /* 0x0000000a002d7245 */ /* 0x000fe40000201400 */
[----:B------:R-:W-:Y:S02]  /*6cf0*/  ISETP.GE.AND P5, PT, R44, R208, PT ;  /* 0x000000d02c00720c */ /* 0x000fe40003fa6270 */
[----:B------:R-:W-:Y:S01]  /*6d00*/  I2FP.F32.S32 R10, R9 ;  /* 0x00000009000a7245 */ /* 0x000fe20000201400 */
[----:B------:R-:W-:Y:S01]  /*6d10*/  FFMA.FTZ R22, R45, -UR23, R22 ;  /* 0x800000172d167c23 */ /* 0x000fe20008010016 */
[----:B------:R-:W-:Y:S01]  /*6d20*/  ISETP.LT.OR P4, PT, R42, R209, P4 ;  /* 0x000000d12a00720c */ /* 0x000fe20002781670 */
[----:B------:R-:W-:Y:S01]  /*6d30*/  IMAD.IADD R42, R210, 0x1, -R42 ;  /* 0x00000001d22a7824 */ /* 0x000fe200078e0a2a */
[----:B------:R-:W-:Y:S01]  /*6d40*/  I2FP.F32.S32 R9, R8 ;  /* 0x0000000800097245 */ /* 0x000fe20000201400 */
[----:B------:R-:W-:Y:S01]  /*6d50*/  FFMA.FTZ R10, R10, -UR23, R37 ;  /* 0x800000170a0a7c23 */ /* 0x000fe20008010025 */
[----:B------:R-:W-:-:S02]  /*6d60*/  FMNMX.FTZ R8, R43, R41, !PT ;  /* 0x000000292b087209 */ /* 0x000fc40007810000 */
[----:B------:R-:W-:Y:S01]  /*6d70*/  ISETP.LT.OR P5, PT, R44, R209, P5 ;  /* 0x000000d12c00720c */ /* 0x000fe20002fa1670 */
[----:B------:R-:W-:Y:S01]  /*6d80*/  IMAD.IADD R44, R210, 0x1, -R44 ;  /* 0x00000001d22c7824 */ /* 0x000fe200078e0a2c */
[----:B------:R-:W-:Y:S01]  /*6d90*/  FMNMX.FTZ R8, R39, R8, !PT ;  /* 0x0000000827087209 */ /* 0x000fe20007810000 */
[----:B------:R-:W-:Y:S01]  /*6da0*/  FFMA.FTZ R28, R9, -UR23, R28 ;  /* 0x80000017091c7c23 */ /* 0x000fe2000801001c */
[----:B------:R-:W-:Y:S02]  /*6db0*/  IABS R42, R42 ;  /* 0x0000002a002a7213 */ /* 0x000fe40000000000 */
[----:B------:R-:W-:Y:S02]  /*6dc0*/  IABS R44, R44 ;  /* 0x0000002c002c7213 */ /* 0x000fe40000000000 */
[----:B------:R-:W-:Y:S02]  /*6dd0*/  FMNMX.FTZ R8, R33, R8, !PT ;  /* 0x0000000821087209 */ /* 0x000fe40007810000 */
[----:B------:R-:W-:-:S02]  /*6de0*/  I2FP.F32.S32 R11, R42 ;  /* 0x0000002a000b7245 */ /* 0x000fc40000201400 */
[----:B------:R-:W-:Y:S02]  /*6df0*/  FMNMX.FTZ R12, R31, R29, !PT ;  /* 0x0000001d1f0c7209 */ /* 0x000fe40007810000 */
[----:B------:R-:W-:Y:S01]  /*6e00*/  I2FP.F32.S32 R44, R44 ;  /* 0x0000002c002c7245 */ /* 0x000fe20000201400 */
[----:B------:R-:W-:Y:S01]  /*6e10*/  FFMA.FTZ R16, R11, -UR23, R16 ;  /* 0x800000170b107c23 */ /* 0x000fe20008010010 */
[----:B------:R-:W-:Y:S02]  /*6e20*/  FMNMX.FTZ R8, R23, R8, !PT ;  /* 0x0000000817087209 */ /* 0x000fe40007810000 */
[----:B------:R-:W-:Y:S01]  /*6e30*/  FSEL R179, R22, -INF , !P2 ;  /* 0xff80000016b37808 */ /* 0x000fe20005000000 */
[----:B------:R-:W-:Y:S01]  /*6e40*/  FFMA.FTZ R35, R44, -UR23, R35 ;  /* 0x800000172c237c23 */ /* 0x000fe20008010023 */
[----:B------:R-:W-:Y:S02]  /*6e50*/  FMNMX.FTZ R12, R27, R12, !PT ;  /* 0x0000000c1b0c7209 */ /* 0x000fe40007810000 */
[----:B------:R-:W-:-:S02]  /*6e60*/  ISETP.GE.AND P2, PT, R32, R208, PT ;  /* 0x000000d02000720c */ /* 0x000fc40003f46270 */
[----:B------:R-:W-:Y:S02]  /*6e70*/  FMNMX.FTZ R8, R21, R8, !PT ;  /* 0x0000000815087209 */ /* 0x000fe40007810000 */
[----:B------:R-:W-:Y:S02]  /*6e80*/  FSEL R9, R16, -INF , !P4 ;  /* 0xff80000010097808 */ /* 0x000fe40006000000 */
[----:B------:R-:W-:Y:S02]  /*6e90*/  FMNMX.FTZ R12, R25, R12, !PT ;  /* 0x0000000c190c7209 */ /* 0x000fe40007810000 */
[----:B------:R-:W-:Y:S02]  /*6ea0*/  ISETP.GE.AND P4, PT, R36, R208, PT ;  /* 0x000000d02400720c */ /* 0x000fe40003f86270 */
[----:B------:R-:W-:Y:S01]  /*6eb0*/  ISETP.LT.OR P2, PT, R32, R209, P2 ;  /* 0x000000d12000720c */ /* 0x000fe20001741670 */
[----:B------:R-:W-:Y:S01]  /*6ec0*/  IMAD.IADD R32, R210, 0x1, -R32 ;  /* 0x00000001d2207824 */ /* 0x000fe200078e0a20 */
[----:B------:R-:W-:-:S02]  /*6ed0*/  FMNMX.FTZ R8, R19, R8, !PT ;  /* 0x0000000813087209 */ /* 0x000fc40007810000 */
[----:B------:R-:W-:Y:S02]  /*6ee0*/  FSEL R11, R35, -INF , !P5 ;  /* 0xff800000230b7808 */ /* 0x000fe40006800000 */
[----:B------:R-:W-:Y:S02]  /*6ef0*/  ISETP.GE.AND P5, PT, R38, R208, PT ;  /* 0x000000d02600720c */ /* 0x000fe40003fa6270 */
[----:B------:R-:W-:Y:S02]  /*6f00*/  FMNMX.FTZ R12, R15, R12, !PT ;  /* 0x0000000c0f0c7209 */ /* 0x000fe40007810000 */
[----:B------:R-:W-:Y:S01]  /*6f10*/  ISETP.LT.OR P4, PT, R36, R209, P4 ;  /* 0x000000d12400720c */ /* 0x000fe20002781670 */
[----:B------:R-:W-:Y:S01]  /*6f20*/  IMAD.IADD R36, R210, 0x1, -R36 ;  /* 0x00000001d2247824 */ /* 0x000fe200078e0a24 */
[----:B------:R-:W-:Y:S02]  /*6f30*/  FMNMX.FTZ R8, R17, R8, !PT ;  /* 0x0000000811087209 */ /* 0x000fe40007810000 */
[----:B------:R-:W-:-:S02]  /*6f40*/  IABS R32, R32 ;  /* 0x0000002000207213 */ /* 0x000fc40000000000 */
[----:B------:R-:W-:Y:S02]  /*6f50*/  FSEL R175, R10, -INF , !P1 ;  /* 0xff8000000aaf7808 */ /* 0x000fe40004800000 */
[----:B------:R-:W-:Y:S01]  /*6f60*/  ISETP.LT.OR P5, PT, R38, R209, P5 ;  /* 0x000000d12600720c */ /* 0x000fe20002fa1670 */
[----:B------:R-:W-:Y:S01]  /*6f70*/  IMAD.IADD R38, R210, 0x1, -R38 ;  /* 0x00000001d2267824 */ /* 0x000fe200078e0a26 */
[----:B------:R-:W-:Y:S02]  /*6f80*/  FMNMX.FTZ R10, R13, R12, !PT ;  /* 0x0000000c0d0a7209 */ /* 0x000fe40007810000 */
[----:B------:R-:W-:Y:S02]  /*6f90*/  FMNMX.FTZ R8, R225, R8, !PT ;  /* 0x00000008e1087209 */ /* 0x000fe40007810000 */
[----:B------:R-:W-:Y:S02]  /*6fa0*/  IABS R36, R36 ;  /* 0x0000002400247213 */ /* 0x000fe40000000000 */
[----:B------:R-:W-:-:S02]  /*6fb0*/  I2FP.F32.S32 R141, R32 ;  /* 0x00000020008d7245 */ /* 0x000fc40000201400 */
[----:B------:R-:W-:Y:S02]  /*6fc0*/  FMNMX.FTZ R10, R11, R10, !PT ;  /* 0x0000000a0b0a7209 */ /* 0x000fe40007810000 */
[----:B------:R-:W-:Y:S01]  /*6fd0*/  FMNMX.FTZ R8, R171, R8, !PT ;  /* 0x00000008ab087209 */ /* 0x000fe20007810000 */
[----:B------:R-:W-:Y:S01]  /*6fe0*/  FFMA.FTZ R141, R141, -UR23, R4 ;  /* 0x800000178d8d7c23 */ /* 0x000fe20008010004 */
[----:B------:R-:W-:Y:S02]  /*6ff0*/  IABS R38, R38 ;  /* 0x0000002600267213 */ /* 0x000fe40000000000 */
[----:B------:R-:W-:Y:S02]  /*7000*/  I2FP.F32.S32 R37, R36 ;  /* 0x0000002400257245 */ /* 0x000fe40000201400 */
[----:B------:R-:W-:Y:S02]  /*7010*/  FMNMX.FTZ R10, R9, R10, !PT ;  /* 0x0000000a090a7209 */ /* 0x000fe40007810000 */
[----:B------:R-:W-:Y:S01]  /*7020*/  FMNMX.FTZ R4, R221, R8, !PT ;  /* 0x00000008dd047209 */ /* 0x000fe20007810000 */
[----:B------:R-:W-:Y:S01]  /*7030*/  FFMA.FTZ R6, R37, -UR23, R6 ;  /* 0x8000001725067c23 */ /* 0x000fe20008010006 */
[----:B------:R-:W-:Y:S01]  /*7040*/  I2FP.F32.S32 R35, R38 ;  /* 0x0000002600237245 */ /* 0x000fe20000201400 */
[C---:B------:R-:W-:Y:S01]  /*7050*/  IMAD.IADD R37, R210.reuse, 0x1, -R14 ;  /* 0x00000001d2257824 */ /* 0x040fe200078e0a0e */
[----:B------:R-:W-:Y:S01]  /*7060*/  FMNMX.FTZ R10, R179, R10, !PT ;  /* 0x0000000ab30a7209 */ /* 0x000fe20007810000 */
[----:B------:R-:W-:Y:S01]  /*7070*/  IMAD.IADD R8, R210, 0x1, -R2 ;  /* 0x00000001d2087824 */ /* 0x000fe200078e0a02 */
[----:B------:R-:W-:Y:S01]  /*7080*/  FMNMX.FTZ R4, R173, R4, !PT ;  /* 0x00000004ad047209 */ /* 0x000fe20007810000 */
[----:B------:R-:W-:Y:S01]  /*7090*/  FFMA.FTZ R18, R35, -UR23, R18 ;  /* 0x8000001723127c23 */ /* 0x000fe20008010012 */
[----:B------:R-:W-:-:S02]  /*70a0*/  FSEL R147, R28, -INF , !P0 ;  /* 0xff8000001c937808 */ /* 0x000fc40004000000 */
[----:B------:R-:W-:Y:S02]  /*70b0*/  FMNMX.FTZ R10, R175, R10, !PT ;  /* 0x0000000aaf0a7209 */ /* 0x000fe40007810000 */
[----:B------:R-:W-:Y:S02]  /*70c0*/  FMNMX.FTZ R4, R219, R4, !PT ;  /* 0x00000004db047209 */ /* 0x000fe40007810000 */
[----:B------:R-:W-:Y:S02]  /*70d0*/  IABS R37, R37 ;  /* 0x0000002500257213 */ /* 0x000fe40000000000 */
[----:B------:R-:W-:Y:S02]  /*70e0*/  FSEL R145, R18, -INF , !P5 ;  /* 0xff80000012917808 */ /* 0x000fe40006800000 */
[----:B------:R-:W-:Y:S02]  /*70f0*/  FMNMX.FTZ R10, R147, R10, !PT ;  /* 0x0000000a930a7209 */ /* 0x000fe40007810000 */
[----:B------:R-:W-:-:S02]  /*7100*/  FMNMX.FTZ R4, R217, R4, !PT ;  /* 0x00000004d9047209 */ /* 0x000fc40007810000 */
[----:B------:R-:W-:Y:S02]  /*7110*/  IABS R8, R8 ;  /* 0x0000000800087213 */ /* 0x000fe40000000000 */
[----:B------:R-:W-:Y:S02]  /*7120*/  I2FP.F32.S32 R37, R37 ;  /* 0x0000002500257245 */ /* 0x000fe40000201400 */
[----:B------:R-:W-:Y:S02]  /*7130*/  FSEL R143, R6, -INF , !P4 ;  /* 0xff800000068f7808 */ /* 0x000fe40006000000 */
[----:B------:R-:W-:Y:S01]  /*7140*/  ISETP.GE.AND P1, PT, R14, R208, PT ;  /* 0x000000d00e00720c */ /* 0x000fe20003f26270 */
[----:B------:R-:W-:Y:S01]  /*7150*/  FFMA.FTZ R30, R37, -UR23, R30 ;  /* 0x80000017251e7c23 */ /* 0x000fe2000801001e */
[----:B------:R-:W-:Y:S02]  /*7160*/  FMNMX.FTZ R6, R145, R10, !PT ;  /* 0x0000000a91067209 */ /* 0x000fe40007810000 */
[----:B------:R-:W-:-:S02]  /*7170*/  FMNMX.FTZ R4, R151, R4, !PT ;  /* 0x0000000497047209 */ /* 0x000fc40007810000 */
[----:B------:R-:W-:Y:S02]  /*7180*/  I2FP.F32.S32 R8, R8 ;  /* 0x0000000800087245 */ /* 0x000fe40000201400 */
[----:B------:R-:W-:Y:S02]  /*7190*/  ISETP.LT.OR P1, PT, R14, R209, P1 ;  /* 0x000000d10e00720c */ /* 0x000fe40000f21670 */
[----:B------:R-:W-:Y:S01]  /*71a0*/  ISETP.GE.AND P0, PT, R2, R208, PT ;  /* 0x000000d00200720c */ /* 0x000fe20003f06270 */
[----:B------:R-:W-:Y:S01]  /*71b0*/  FFMA.FTZ R3, R8, -UR23, R3 ;  /* 0x8000001708037c23 */ /* 0x000fe20008010003 */
[----:B------:R-:W-:Y:S02]  /*71c0*/  FSEL R141, R141, -INF , !P2 ;  /* 0xff8000008d8d7808 */ /* 0x000fe40005000000 */
[----:B------:R-:W-:Y:S02]  /*71d0*/  FMNMX.FTZ R6, R143, R6, !PT ;  /* 0x000000068f067209 */ /* 0x000fe40007810000 */
[----:B------:R-:W-:-:S02]  /*71e0*/  FMNMX.FTZ R4, R149, R4, !PT ;  /* 0x0000000495047209 */ /* 0x000fc40007810000 */
[----:B------:R-:W-:Y:S02]  /*71f0*/  ISETP.LT.OR P0, PT, R2, R209, P0 ;  /* 0x000000d10200720c */ /* 0x000fe40000701670 */
[----:B------:R-:W-:Y:S01]  /*7200*/  FSEL R215, R30, -INF , !P1 ;  /* 0xff8000001ed77808 */ /* 0x000fe20004800000 */
[----:B------:R-:W1:Y:S01]  /*7210*/  SHFL.BFLY PT, R35, R4, 0x2, 0x1f ;  /* 0x0c401f0004237f89 */ /* 0x000e6200000e0000 */
[----:B------:R-:W-:Y:S02]  /*7220*/  FMNMX.FTZ R6, R141, R6, !PT ;  /* 0x000000068d067209 */ /* 0x000fe40007810000 */
[----:B------:R-:W-:Y:S02]  /*7230*/  FSEL R177, R3, -INF , !P0 ;  /* 0xff80000003b17808 */ /* 0x000fe40004000000 */
[----:B------:R-:W-:-:S04]  /*7240*/  FMNMX.FTZ R6, R215, R6, !PT ;  /* 0x00000006d7067209 */ /* 0x000fc80007810000 */
[----:B------:R-:W-:-:S05]  /*7250*/  FMNMX.FTZ R37, R177, R6, !PT ;  /* 0x00000006b1257209 */ /* 0x000fca0007810000 */
[----:B------:R-:W2:Y:S01]  /*7260*/  SHFL.BFLY PT, R2, R37, 0x2, 0x1f ;  /* 0x0c401f0025027f89 */ /* 0x000ea200000e0000 */
[----:B-1----:R-:W-:-:S03]  /*7270*/  FMNMX.FTZ R35, R4, R35, !PT ;  /* 0x0000002304237209 */ /* 0x002fc60007810000 */
[----:B------:R-:W-:Y:S04]  /*7280*/  LDSM.16.MT88.4 R4, [R194+0xe800] ;  /* 0x00e80000c204783b */ /* 0x000fe80000004200 */
[----:B------:R-:W1:Y:S01]  /*7290*/  SHFL.BFLY PT, R132, R35, 0x1, 0x1f ;  /* 0x0c201f0023847f89 */ /* 0x000e6200000e0000 */
[----:B--2---:R-:W-:-:S05]  /*72a0*/  FMNMX.FTZ R2, R37, R2, !PT ;  /* 0x0000000225027209 */ /* 0x004fca0007810000 */
[----:B------:R-:W2:Y:S01]  /*72b0*/  SHFL.BFLY PT, R3, R2, 0x1, 0x1f ;  /* 0x0c201f0002037f89 */ /* 0x000ea200000e0000 */
[----:B-1----:R-:W-:-:S04]  /*72c0*/  FMNMX.FTZ R132, R35, R132, !PT ;  /* 0x0000008423847209 */ /* 0x002fc80007810000 */
[C---:B------:R-:W-:Y:S01]  /*72d0*/  FSETP.NEU.FTZ.AND P0, PT, R132.reuse, -INF , PT ;  /* 0xff8000008400780b */ /* 0x040fe20003f1d000 */
[----:B------:R-:W-:-:S05]  /*72e0*/  FMUL.FTZ R140, R132, UR18 ;  /* 0x00000012848c7c20 */ /* 0x000fca0008410000 */
[----:B------:R-:W-:Y:S02]  /*72f0*/  FSEL R140, R140, RZ, P0 ;  /* 0x000000ff8c8c7208 */ /* 0x000fe40000000000 */
[----:B--2---:R-:W-:-:S03]  /*7300*/  FMNMX.FTZ R3, R2, R3, !PT ;  /* 0x0000000302037209 */ /* 0x004fc60007810000 */
[--C-:B------:R-:W-:Y:S01]  /*7310*/  FFMA.FTZ R167, R43, UR18, -R140.reuse ;  /* 0x000000122ba77c23 */ /* 0x100fe2000801088c */
[--C-:B------:R-:W-:Y:S01]  /*7320*/  FFMA.FTZ R162, R41, UR18, -R140.reuse ;  /* 0x0000001229a27c23 */ /* 0x100fe2000801088c */
[C---:B------:R-:W-:Y:S01]  /*7330*/  FSETP.NEU.FTZ.AND P0, PT, R3.reuse, -INF , PT ;  /* 0xff8000000300780b */ /* 0x040fe20003f1d000 */
[----:B------:R-:W-:Y:S01]  /*7340*/  FMUL.FTZ R174, R3, UR18 ;  /* 0x0000001203ae7c20 */ /* 0x000fe20008410000 */
[----:B------:R-:W1:Y:S01]  /*7350*/  LDSM.16.MT88.4 R40, [R196+0xe000] ;  /* 0x00e00000c428783b */ /* 0x000e620000004200 */
[--C-:B------:R-:W-:Y:S01]  /*7360*/  FFMA.FTZ R165, R39, UR18, -R140.reuse ;  /* 0x0000001227a57c23 */ /* 0x100fe2000801088c */
[--C-:B------:R-:W-:Y:S01]  /*7370*/  FFMA.FTZ R158, R33, UR18, -R140.reuse ;  /* 0x00000012219e7c23 */ /* 0x100fe2000801088c */
[----:B------:R-:W-:Y:S01]  /*7380*/  MUFU.EX2 R167, R167 ;  /* 0x000000a700a77308 */ /* 0x000fe20000000800 */
[----:B------:R-:W-:Y:S01]  /*7390*/  FSEL R174, R174, RZ, P0 ;  /* 0x000000ffaeae7208 */ /* 0x000fe20000000000 */
[--C-:B------:R-:W-:Y:S01]  /*73a0*/  FFMA.FTZ R157, R19, UR18, -R140.reuse ;  /* 0x00000012139d7c23 */ /* 0x100fe2000801088c */
[--C-:B------:R-:W-:Y:S01]  /*73b0*/  FFMA.FTZ R0, R17, UR18, -R140.reuse ;  /* 0x0000001211007c23 */ /* 0x100fe2000801088c */
[----:B------:R-:W-:Y:S01]  /*73c0*/  FFMA.FTZ R161, R23, UR18, -R140 ;  /* 0x0000001217a17c23 */ /* 0x000fe2000801088c */
        /* <DEDUP_REMOVED lines=9> */
[----:B------:R-:W-:Y:S01]  /*7460*/  FFMA.FTZ R2, R9, UR18, -R174 ;  /* 0x0000001209027c23 */ /* 0x000fe200080108ae */
[----:B------:R-:W4:Y:S01]  /*7470*/  LDSM.16.MT88.4 R12, [R194+0xc800] ;  /* 0x00c80000c20c783b */ /* 0x000f220000004200 */
[----:B------:R-:W-:Y:S01]  /*7480*/  FFMA.FTZ R156, R21, UR18, -R140 ;  /* 0x00000012159c7c23 */ /* 0x000fe2000801088c */
[----:B------:R-:W-:Y:S01]  /*7490*/  FFMA.FTZ R170, R179, UR18, -R174 ;  /* 0x00000012b3aa7c23 */ /* 0x000fe200080108ae */
[----:B------:R-:W-:Y:S01]  /*74a0*/  MUFU.EX2 R165, R165 ;  /* 0x000000a500a57308 */ /* 0x000fe20000000800 */
[----:B------:R-:W5:Y:S01]  /*74b0*/  LDSM.16.MT88.4 R8, [R196+0xe800] ;  /* 0x00e80000c408783b */ /* 0x000f620000004200 */
[--C-:B------:R-:W-:Y:S01]  /*74c0*/  FFMA.FTZ R166, R225, UR18, -R140.reuse ;  /* 0x00000012e1a67c23 */ /* 0x100fe2000801088c */
[--C-:B------:R-:W-:Y:S01]  /*74d0*/  FFMA.FTZ R171, R171, UR18, -R140.reuse ;  /* 0x00000012abab7c23 */ /* 0x100fe2000801088c */
[--C-:B------:R-:W-:Y:S01]  /*74e0*/  FFMA.FTZ R168, R221, UR18, -R140.reuse ;  /* 0x00000012dda87c23 */ /* 0x100fe2000801088c */
[----:B------:R-:W-:Y:S01]  /*74f0*/  FFMA.FTZ R173, R173, UR18, -R140 ;  /* 0x00000012adad7c23 */ /* 0x000fe2000801088c */
[--C-:B------:R-:W-:Y:S01]  /*7500*/  FFMA.FTZ R175, R175, UR18, -R174.reuse ;  /* 0x00000012afaf7c23 */ /* 0x100fe200080108ae */
[--C-:B------:R-:W-:Y:S01]  /*7510*/  FFMA.FTZ R172, R147, UR18, -R174.reuse ;  /* 0x0000001293ac7c23 */ /* 0x100fe200080108ae */
[----:B------:R-:W1:Y:S01]  /*7520*/  MUFU.EX2 R158, R158 ;  /* 0x0000009e009e7308 */ /* 0x000e620000000800 */
[----:B---3--:R-:W-:Y:S01]  /*7530*/  F2FP.F16.F32.PACK_AB R96, R162, R167 ;  /* 0x000000a7a260723e */ /* 0x008fe200000000ff */
[----:B------:R-:W-:Y:S01]  /*7540*/  FFMA.FTZ R179, R145, UR18, -R174 ;  /* 0x0000001291b37c23 */ /* 0x000fe200080108ae */
[----:B------:R-:W-:Y:S01]  /*7550*/  LDSM.16.MT88.4 R28, [R193+0xc800] ;  /* 0x00c80000c11c783b */ /* 0x000fe20000004200 */
[----:B------:R-:W-:Y:S01]  /*7560*/  FFMA.FTZ R176, R219, UR18, -R140 ;  /* 0x00000012dbb07c23 */ /* 0x000fe2000801088c */
[--C-:B------:R-:W-:Y:S01]  /*7570*/  FFMA.FTZ R216, R143, UR18, -R174.reuse ;  /* 0x000000128fd87c23 */ /* 0x100fe200080108ae */
[--C-:B------:R-:W-:Y:S01]  /*7580*/  FFMA.FTZ R219, R141, UR18, -R174.reuse ;  /* 0x000000128ddb7c23 */ /* 0x100fe200080108ae */
[----:B------:R-:W-:Y:S01]  /*7590*/  LDSM.16.MT88.4 R24, [R192+0xc800] ;  /* 0x00c80000c018783b */ /* 0x000fe20000004200 */
[----:B------:R-:W-:Y:S01]  /*75a0*/  MUFU.EX2 R164, R164 ;  /* 0x000000a400a47308 */ /* 0x000fe20000000800 */
[----:B------:R-:W-:Y:S01]  /*75b0*/  FFMA.FTZ R215, R215, UR18, -R174 ;  /* 0x00000012d7d77c23 */ /* 0x000fe200080108ae */
[--C-:B------:R-:W-:Y:S01]  /*75c0*/  FFMA.FTZ R217, R217, UR18, -R140.reuse ;  /* 0x00000012d9d97c23 */ /* 0x100fe2000801088c */
[----:B------:R-:W-:Y:S01]  /*75d0*/  LDSM.16.MT88.4 R20, [R193+0xe800] ;  /* 0x00e80000c114783b */ /* 0x000fe20000004200 */
[--C-:B------:R-:W-:Y:S01]  /*75e0*/  FFMA.FTZ R178, R151, UR18, -R140.reuse ;  /* 0x0000001297b27c23 */ /* 0x100fe2000801088c */
[----:B------:R-:W-:Y:S01]  /*75f0*/  FFMA.FTZ R221, R149, UR18, -R140 ;  /* 0x0000001295dd7c23 */ /* 0x000fe2000801088c */
[----:B------:R-:W-:Y:S01]  /*7600*/  FFMA.FTZ R174, R177, UR18, -R174 ;  /* 0x00000012b1ae7c23 */ /* 0x000fe200080108ae */
[----:B------:R-:W-:Y:S01]  /*7610*/  LDSM.16.MT88.4 R148, [R192+0x11000] ;  /* 0x01100000c094783b */ /* 0x000fe20000004200 */
[----:B------:R-:W3:Y:S01]  /*7620*/  MUFU.EX2 R169, R169 ;  /* 0x000000a900a97308 */ /* 0x000ee20000000800 */
[----:B-1----:R-:W-:Y:S01]  /*7630*/  F2FP.F16.F32.PACK_AB R98, R158, R165 ;  /* 0x000000a59e62723e */ /* 0x002fe200000000ff */
[----:B------:R-:W-:Y:S01]  /*7640*/  FADD.FTZ R162, R167, R162 ;  /* 0x000000a2a7a27221 */ /* 0x000fe20000010000 */
[----:B------:R-:W-:Y:S01]  /*7650*/  LDSM.16.MT88.4 R140, [R196+0xd800] ;  /* 0x00d80000c48c783b */ /* 0x000fe20000004200 */
[----:B------:R-:W-:-:S02]  /*7660*/  LEA R218, P0, R133, UR14, 0x1 ;  /* 0x0000000e85da7c11 */ /* 0x000fc4000f8008ff */
[----:B------:R-:W-:Y:S02]  /*7670*/  FADD.FTZ R165, R165, R162 ;  /* 0x000000a2a5a57221 */ /* 0x000fe40000010000 */
[----:B------:R-:W-:Y:S02]  /*7680*/  MUFU.EX2 R163, R163 ;  /* 0x000000a300a37308 */ /* 0x000fe40000000800 */
[----:B------:R-:W-:-:S06]  /*7690*/  FADD.FTZ R158, R158, R165 ;  /* 0x000000a59e9e7221 */ /* 0x000fcc0000010000 */
        /* <DEDUP_REMOVED lines=43> */
[----:B------:R-:W3:Y:S01]  /*7950*/  MUFU.EX2 R173, R173 ;  /* 0x000000ad00ad7308 */ /* 0x000ee20000000800 */
[C---:B-1----:R-:W-:Y:S01]  /*7960*/  F2FP.F16.F32.PACK_AB R144, R171.reuse, R166 ;  /* 0x000000a6ab90723e */ /* 0x042fe200000000ff */
[----:B------:R-:W-:Y:S01]  /*7970*/  FADD.FTZ R166, R166, R157 ;  /* 0x0000009da6a67221 */ /* 0x000fe20000010000 */
[----:B----4-:R-:W-:Y:S03]  /*7980*/  HMMA.16816.F32 R120, R32, R12, R120 ;  /* 0x0000000c2078723c */ /* 0x010fe60000001878 */
[----:B------:R-:W-:-:S02]  /*7990*/  FADD.FTZ R171, R171, R166 ;  /* 0x000000a6abab7221 */ /* 0x000fc40000010000 */
[----:B------:R-:W-:Y:S01]  /*79a0*/  MUFU.EX2 R170, R170 ;  /* 0x000000aa00aa7308 */ /* 0x000fe20000000800 */
[C---:B------:R-:W-:Y:S01]  /*79b0*/  HMMA.16816.F32 R116, R32.reuse, R14, R116 ;  /* 0x0000000e2074723c */ /* 0x040fe20000001874 */
[----:B------:R-:W1:Y:S05]  /*79c0*/  LDSM.16.MT88.4 R12, [R196+0x10800] ;  /* 0x01080000c40c783b */ /* 0x000e6a0000004200 */
[----:B-----5:R-:W-:Y:S01]  /*79d0*/  HMMA.16816.F32 R36, R32, R8, R36 ;  /* 0x000000082024723c */ /* 0x020fe20000001824 */
        /* <DEDUP_REMOVED lines=95> */
[----:B------:R-:W-:Y:S01]  /*7fd0*/  FADD.FTZ R215, R215, R216 ;  /* 0x000000d8d7d77221 */ /* 0x000fe20000010000 */
[----:B------:R-:W-:Y:S01]  /*7fe0*/  LEA.HI.X R217, R133, UR15, R134, 0x1, P0 ;  /* 0x0000000f85d97c11 */ /* 0x000fe200080f0c86 */
        /* <DEDUP_REMOVED lines=123> */
.L_x_5523:
[----:B------:R-:W-:-:S04]  /*87a0*/  ULEA UR4, -UR6, URZ, 0x6 ;  /* 0x0000003f06047291 */ /* 0x000fc8000f8e313f */
[----:B------:R-:W-:Y:S02]  /*87b0*/  USHF.R.S32.HI UR7, URZ, 0x1f, UR4 ;  /* 0x0000001f3f077899 */ /* 0x000fe40008011404 */
[----:B------:R-:W-:-:S04]  /*87c0*/  MOV R5, UR4 ;  /* 0x0000000400057c02 */ /* 0x000fc80008000f00 */
[----:B------:R-:W-:-:S07]  /*87d0*/  MOV R2, UR7 ;  /* 0x0000000700027c02 */ /* 0x000fce0008000f00 */
.L_x_5524:
        /* <DEDUP_REMOVED lines=63> */
[----:B------:R-:W-:Y:S01]  /*8bd0*/  @!P4 LDGSTS.E.BYPASS.LTC128B.128 [R205+0xe800], desc[UR26][R14.64+0x80] ;  /* 0x0e8000800ecdcfae */ /* 0x000fe2000b901d5a */
        /* <DEDUP_REMOVED lines=51> */
[----:B-1----:R-:W-:Y:S04]  /*8f10*/  LDSM.16.M88.4 R8, [R200] ;  /* 0x00000000c808783b */ /* 0x002fe80000000200 */
[----:B------:R-:W-:Y:S04]  /*8f20*/  LDSM.16.M88.4 R16, [R199] ;  /* 0x00000000c710783b */ /* 0x000fe80000000200 */
[----:B------:R-:W1:Y:S04]  /*8f30*/  LDSM.16.M88.4 R144, [R201+0x6800] ;  /* 0x00680000c990783b */ /* 0x000e680000000200 */
[----:B------:R-:W1:Y:S04]  /*8f40*/  LDSM.16.M88.4 R136, [R201+0x7000] ;  /* 0x00700000c988783b */ /* 0x000e680000000200 */
[----:B--2---:R-:W2:Y:S04]  /*8f50*/  LDSM.16.M88.4 R20, [R201+0x7800] ;  /* 0x00780000c914783b */ /* 0x004ea80000000200 */
[----:B---3--:R-:W-:Y:S04]  /*8f60*/  LDSM.16.M88.4 R24, [R198] ;  /* 0x00000000c618783b */ /* 0x008fe80000000200 */
[----:B----4-:R-:W3:Y:S04]  /*8f70*/  LDSM.16.M88.4 R4, [R195+0x6000] ;  /* 0x00600000c304783b */ /* 0x010ee80000000200 */
[----:B------:R-:W4:Y:S04]  /*8f80*/  LDSM.16.M88.4 R176, [R191] ;  /* 0x00000000bfb0783b */ /* 0x000f280000000200 */
[----:B------:R-:W4:Y:S01]  /*8f90*/  LDSM.16.M88.4 R156, [R190] ;  /* 0x00000000be9c783b */ /* 0x000f220000000200 */
[C---:B-----5:R-:W-:Y:S03]  /*8fa0*/  HMMA.16816.F32 R12, R172.reuse, R152, RZ ;  /* 0x00000098ac0c723c */ /* 0x060fe600000018ff */
[----:B------:R-:W5:Y:S04]  /*8fb0*/  LDSM.16.M88.4 R28, [R189] ;  /* 0x00000000bd1c783b */ /* 0x000f680000000200 */
[----:B------:R-:W-:Y:S01]  /*8fc0*/  LDSM.16.M88.4 R168, [R195+0x6800] ;  /* 0x00680000c3a8783b */ /* 0x000fe20000000200 */
[C---:B------:R-:W-:Y:S03]  /*8fd0*/  HMMA.16816.F32 R152, R172.reuse, R154, RZ ;  /* 0x0000009aac98723c */ /* 0x040fe600000018ff */
[----:B------:R-:W-:Y:S03]  /*8fe0*/  LDSM.16.M88.4 R164, [R195+0x7000] ;  /* 0x00700000c3a4783b */ /* 0x000fe60000000200 */
[C---:B-1----:R-:W-:Y:S01]  /*8ff0*/  HMMA.16816.F32 R148, R172.reuse, R144, RZ ;  /* 0x00000090ac94723c */ /* 0x042fe200000018ff */
[----:B------:R-:W-:Y:S04]  /*9000*/  LDSM.16.M88.4 R160, [R195+0x7800] ;  /* 0x00780000c3a0783b */ /* 0x000fe80000000200 */
[----:B------:R-:W-:Y:S01]  /*9010*/  LDSM.16.M88.4 R228, [R183] ;  /* 0x00000000b7e4783b */ /* 0x000fe20000000200 */
[----:B------:R-:W-:Y:S03]  /*9020*/  HMMA.16816.F32 R140, R172, R136, RZ ;  /* 0x00000088ac8c723c */ /* 0x000fe600000018ff */
[----:B------:R-:W-:Y:S03]  /*9030*/  LDSM.16.M88.4 R224, [R201+0xb800] ;  /* 0x00b80000c9e0783b */ /* 0x000fe60000000200 */
[----:B------:R-:W-:Y:S01]  /*9040*/  HMMA.16816.F32 R12, R8, R16, R12 ;  /* 0x00000010080c723c */ /* 0x000fe2000000180c */
[----:B------:R-:W0:Y:S05]  /*9050*/  LDGDEPBAR ;  /* 0x00000000000079af */ /* 0x000e2a0000000000 */
[C---:B------:R-:W-:Y:S06]  /*9060*/  HMMA.16816.F32 R144, R172.reuse, R146, RZ ;  /* 0x00000092ac90723c */ /* 0x040fec00000018ff */
[C---:B------:R-:W-:Y:S06]  /*9070*/  HMMA.16816.F32 R136, R172.reuse, R138, RZ ;  /* 0x0000008aac88723c */ /* 0x040fec00000018ff */
[C---:B--2---:R-:W-:Y:S06]  /*9080*/  HMMA.16816.F32 R32, R172.reuse, R20, RZ ;  /* 0x00000014ac20723c */ /* 0x044fec00000018ff */
[----:B------:R-:W-:Y:S01]  /*9090*/  HMMA.16816.F32 R172, R172, R22, RZ ;  /* 0x00000016acac723c */ /* 0x000fe200000018ff */
[----:B------:R-:W-:Y:S05]  /*90a0*/  LDSM.16.M88.4 R20, [R188] ;  /* 0x00000000bc14783b */ /* 0x000fea0000000200 */
[----:B------:R-:W-:Y:S01]  /*90b0*/  HMMA.16816.F32 R152, R8, R18, R152 ;  /* 0x000000120898723c */ /* 0x000fe20000001898 */
[----:B------:R-:W1:Y:S05]  /*90c0*/  LDSM.16.M88.4 R16, [R197] ;  /* 0x00000000c510783b */ /* 0x000e6a0000000200 */
[----:B---3--:R-:W-:Y:S06]  /*90d0*/  HMMA.16816.F32 R12, R24, R4, R12 ;  /* 0x00000004180c723c */ /* 0x008fec000000180c */
[C---:B----4-:R-:W-:Y:S06]  /*90e0*/  HMMA.16816.F32 R148, R8.reuse, R176, R148 ;  /* 0x000000b00894723c */ /* 0x050fec0000001894 */
[C---:B------:R-:W-:Y:S01]  /*90f0*/  HMMA.16816.F32 R144, R8.reuse, R178, R144 ;  /* 0x000000b20890723c */ /* 0x040fe20000001890 */
[----:B------:R-:W-:Y:S05]  /*9100*/  LDSM.16.M88.4 R176, [R188+0x800] ;  /* 0x00080000bcb0783b */ /* 0x000fea0000000200 */
[C---:B------:R-:W-:Y:S06]  /*9110*/  HMMA.16816.F32 R140, R8.reuse, R156, R140 ;  /* 0x0000009c088c723c */ /* 0x040fec000000188c */
[C---:B------:R-:W-:Y:S01]  /*9120*/  HMMA.16816.F32 R136, R8.reuse, R158, R136 ;  /* 0x0000009e0888723c */ /* 0x040fe20000001888 */
[----:B------:R-:W-:Y:S05]  /*9130*/  LDSM.16.M88.4 R156, [R188+0x1000] ;  /* 0x00100000bc9c783b */ /* 0x000fea0000000200 */
[C---:B-----5:R-:W-:Y:S06]  /*9140*/  HMMA.16816.F32 R32, R8.reuse, R28, R32 ;  /* 0x0000001c0820723c */ /* 0x060fec0000001820 */
        /* <DEDUP_REMOVED lines=60> */
[----:B------:R-:W1:Y:S05]  /*9510*/  LDSM.16.M88.4 R168, [R200+0x4000] ;  /* 0x00400000c8a8783b */ /* 0x000e6a0000000200 */
[C---:B------:R-:W-:Y:S06]  /*9520*/  HMMA.16816.F32 R140, R4.reuse, R164, R140 ;  /* 0x000000a4048c723c */ /* 0x040fec000000188c */
[C---:B------:R-:W-:Y:S01]  /*9530*/  HMMA.16816.F32 R136, R4.reuse, R166, R136 ;  /* 0x000000a60488723c */ /* 0x040fe20000001888 */
[----:B------:R-:W-:Y:S05]  /*9540*/  LDSM.16.M88.4 R164, [R182] ;  /* 0x00000000b6a4783b */ /* 0x000fea0000000200 */
[C---:B------:R-:W-:Y:S06]  /*9550*/  HMMA.16816.F32 R32, R4.reuse, R8, R32 ;  /* 0x000000080420723c */ /* 0x040fec0000001820 */
[----:B------:R-:W-:Y:S01]  /*9560*/  HMMA.16816.F32 R172, R4, R10, R172 ;  /* 0x0000000a04ac723c */ /* 0x000fe200000018ac */
[----:B------:R-:W3:Y:S04]  /*9570*/  LDSM.16.M88.4 R8, [R201+0xa800] ;  /* 0x00a80000c908783b */ /* 0x000ee80000000200 */
[----:B------:R-:W4:Y:S01]  /*9580*/  LDSM.16.M88.4 R4, [R201+0xb000] ;  /* 0x00b00000c904783b */ /* 0x000f220000000200 */
[----:B--2---:R-:W-:Y:S06]  /*9590*/  HMMA.16816.F32 R12, R176, R16, R12 ;  /* 0x00000010b00c723c */ /* 0x004fec000000180c */
[C---:B------:R-:W-:Y:S01]  /*95a0*/  HMMA.16816.F32 R152, R20.reuse, R162, R152 ;  /* 0x000000a21498723c */ /* 0x040fe20000001898 */
[----:B------:R-:W-:Y:S05]  /*95b0*/  LDSM.16.M88.4 R160, [R181] ;  /* 0x00000000b5a0783b */ /* 0x000fea0000000200 */
[C---:B------:R-:W-:Y:S06]  /*95c0*/  HMMA.16816.F32 R148, R20.reuse, R156, R148 ;  /* 0x0000009c1494723c */ /* 0x040fec0000001894 */
[C---:B------:R-:W-:Y:S01]  /*95d0*/  HMMA.16816.F32 R144, R20.reuse, R158, R144 ;  /* 0x0000009e1490723c */ /* 0x040fe20000001890 */
[----:B------:R-:W-:Y:S05]  /*95e0*/  LDSM.16.M88.4 R156, [R180] ;  /* 0x00000000b49c783b */ /* 0x000fea0000000200 */
[C---:B------:R-:W-:Y:S06]  /*95f0*/  HMMA.16816.F32 R140, R20.reuse, R28, R140 ;  /* 0x0000001c148c723c */ /* 0x040fec000000188c */
[C---:B------:R-:W-:Y:S01]  /*9600*/  HMMA.16816.F32 R136, R20.reuse, R30, R136 ;  /* 0x0000001e1488723c */ /* 0x040fe20000001888 */
[----:B------:R-:W-:Y:S05]  /*9610*/  LDSM.16.M88.4 R28, [R198+0x4000] ;  /* 0x00400000c61c783b */ /* 0x000fea0000000200 */
[C---:B------:R-:W-:Y:S06]  /*9620*/  HMMA.16816.F32 R32, R20.reuse, R24, R32 ;  /* 0x000000181420723c */ /* 0x040fec0000001820 */
[----:B------:R-:W-:Y:S01]  /*9630*/  HMMA.16816.F32 R172, R20, R26, R172 ;  /* 0x0000001a14ac723c */ /* 0x000fe200000018ac */
[----:B------:R-:W2:Y:S04]  /*9640*/  LDSM.16.M88.4 R24, [R195+0xa000] ;  /* 0x00a00000c318783b */ /* 0x000ea80000000200 */
[----:B------:R-:W-:Y:S01]  /*9650*/  LDSM.16.M88.4 R20, [R195+0xa800] ;  /* 0x00a80000c314783b */ /* 0x000fe20000000200 */
[----:B-1----:R-:W-:Y:S06]  /*9660*/  HMMA.16816.F32 R12, R168, R228, R12 ;  /* 0x000000e4a80c723c */ /* 0x002fec000000180c */
[C---:B------:R-:W-:Y:S01]  /*9670*/  HMMA.16816.F32 R152, R176.reuse, R18, R152 ;  /* 0x00000012b098723c */ /* 0x040fe20000001898 */
[----:B------:R-:W-:Y:S05]  /*9680*/  LDSM.16.M88.4 R16, [R195+0xb000] ;  /* 0x00b00000c310783b */ /* 0x000fea0000000200 */
[C---:B---3--:R-:W-:Y:S06]  /*9690*/  HMMA.16816.F32 R148, R176.reuse, R8, R148 ;  /* 0x00000008b094723c */ /* 0x048fec0000001894 */
[C---:B------:R-:W-:Y:S01]  /*96a0*/  HMMA.16816.F32 R144, R176.reuse, R10, R144 ;  /* 0x0000000ab090723c */ /* 0x040fe20000001890 */
[----:B------:R-:W-:Y:S05]  /*96b0*/  LDSM.16.M88.4 R8, [R197+0x4000] ;  /* 0x00400000c508783b */ /* 0x000fea0000000200 */
[C---:B----4-:R-:W-:Y:S06]  /*96c0*/  HMMA.16816.F32 R140, R176.reuse, R4, R140 ;  /* 0x00000004b08c723c */ /* 0x050fec000000188c */
[----:B------:R-:W-:Y:S01]  /*96d0*/  HMMA.16816.F32 R136, R176, R6, R136 ;  /* 0x00000006b088723c */ /* 0x000fe20000001888 */
[----:B------:R-:W1:Y:S05]  /*96e0*/  LDSM.16.M88.4 R4, [R188+0x4000] ;  /* 0x00400000bc04783b */ /* 0x000e6a0000000200 */
[----:B--2---:R-:W-:Y:S06]  /*96f0*/  HMMA.16816.F32 R12, R28, R24, R12 ;  /* 0x000000181c0c723c */ /* 0x004fec000000180c */
[C---:B------:R-:W-:Y:S06]  /*9700*/  HMMA.16816.F32 R32, R176.reuse, R224, R32 ;  /* 0x000000e0b020723c */ /* 0x040fec0000001820 */
[----:B------:R-:W-:Y:S06]  /*9710*/  HMMA.16816.F32 R172, R176, R226, R172 ;  /* 0x000000e2b0ac723c */ /* 0x000fec00000018ac */
[C---:B------:R-:W-:Y:S06]  /*9720*/  HMMA.16816.F32 R152, R168.reuse, R230, R152 ;  /* 0x000000e6a898723c */ /* 0x040fec0000001898 */
[C---:B------:R-:W-:Y:S06]  /*9730*/  HMMA.16816.F32 R148, R168.reuse, R164, R148 ;  /* 0x000000a4a894723c */ /* 0x040fec0000001894 */
[----:B------:R-:W-:Y:S01]  /*9740*/  HMMA.16816.F32 R144, R168, R166, R144 ;  /* 0x000000a6a890723c */ /* 0x000fe20000001890 */
[----:B------:R-:W2:Y:S05]  /*9750*/  LDSM.16.M88.4 R164, [R195+0xb800] ;  /* 0x00b80000c3a4783b */ /* 0x000eaa0000000200 */
[----:B-1----:R-:W-:Y:S06]  /*9760*/  HMMA.16816.F32 R12, R8, R4, R12 ;  /* 0x00000004080c723c */ /* 0x002fec000000180c */
[----:B------:R-:W-:Y:S01]  /*9770*/  HMMA.16816.F32 R176, R168, R160, R140 ;  /* 0x000000a0a8b0723c */ /* 0x000fe2000000188c */
[----:B------:R-:W1:Y:S01]  /*9780*/  LDSM.16.M88.4 R140, [R188+0x4800] ;  /* 0x00480000bc8c783b */ /* 0x000e620000000200 */
[----:B------:R-:W-:-:S04]  /*9790*/  IMAD.U32 R5, RZ, RZ, UR11 ;  /* 0x0000000bff057e24 */ /* 0x000fc8000f8e00ff */
[----:B------:R-:W-:Y:S01]  /*97a0*/  HMMA.16816.F32 R136, R168, R162, R136 ;  /* 0x000000a2a888723c */ /* 0x000fe20000001888 */
[----:B------:R-:W-:-:S04]  /*97b0*/  IMAD R0, R5, 0x40, R214 ;  /* 0x0000004005007824 */ /* 0x000fc800078e02d6 */
[C---:B------:R-:W-:Y:S01]  /*97c0*/  VIADD R5, R0.reuse, 0x1 ;  /* 0x0000000100057836 */ /* 0x040fe20000000000 */
[C---:B------:R-:W-:Y:S01]  /*97d0*/  HMMA.16816.F32 R160, R168.reuse, R156, R32 ;  /* 0x0000009ca8a0723c */ /* 0x040fe20000001820 */
[----:B------:R-:W3:Y:S01]  /*97e0*/  LDSM.16.M88.4 R32, [R188+0x5000] ;  /* 0x00500000bc20783b */ /* 0x000ee20000000200 */
[C---:B------:R-:W-:Y:S02]  /*97f0*/  ISETP.GE.AND P1, PT, R0.reuse, R211, PT ;  /* 0x000000d30000720c */ /* 0x040fe40003f26270 */
[----:B------:R-:W-:Y:S02]  /*9800*/  ISETP.GE.AND P0, PT, R0, R208, PT ;  /* 0x000000d00000720c */ /* 0x000fe40003f06270 */
[----:B------:R-:W-:Y:S01]  /*9810*/  HMMA.16816.F32 R172, R168, R158, R172 ;  /* 0x0000009ea8ac723c */ /* 0x000fe200000018ac */
[----:B------:R-:W-:Y:S01]  /*9820*/  FMUL.FTZ R2, R12, UR32 ;  /* 0x000000200c027c20 */ /* 0x000fe20008410000 */
[----:B------:R-:W-:Y:S02]  /*9830*/  IMAD.IADD R12, R213, 0x1, -R0 ;  /* 0x00000001d50c7824 */ /* 0x000fe400078e0a00 */
[----:B------:R-:W-:Y:S01]  /*9840*/  FMUL.FTZ R4, R14, UR32 ;  /* 0x000000200e047c20 */ /* 0x000fe20008410000 */
[----:B------:R-:W-:Y:S01]  /*9850*/  ISETP.LT.OR P1, PT, R0, R212, P1 ;  /* 0x000000d40000720c */ /* 0x000fe20000f21670 */
[----:B------:R-:W-:Y:S01]  /*9860*/  FMUL.FTZ R15, R15, UR32 ;  /* 0x000000200f0f7c20 */ /* 0x000fe20008410000 */
[----:B------:R-:W-:Y:S01]  /*9870*/  HMMA.16816.F32 R152, R28, R26, R152 ;  /* 0x0000001a1c98723c */ /* 0x000fe20000001898 */
[----:B------:R-:W4:Y:S01]  /*9880*/  MUFU.TANH R2, R2 ;  /* 0x0000000200027308 */ /* 0x000f220000002400 */
[----:B------:R-:W-:-:S02]  /*9890*/  IABS R12, R12 ;  /* 0x0000000c000c7213 */ /* 0x000fc40000000000 */
[C---:B------:R-:W-:Y:S02]  /*98a0*/  ISETP.GE.AND P6, PT, R5.reuse, R211, PT ;  /* 0x000000d30500720c */ /* 0x040fe40003fc6270 */
[C---:B------:R-:W-:Y:S01]  /*98b0*/  HMMA.16816.F32 R148, R28.reuse, R20, R148 ;  /* 0x000000141c94723c */ /* 0x040fe20000001894 */
[----:B------:R-:W-:Y:S02]  /*98c0*/  ISETP.LT.OR P0, PT, R0, R209, P0 ;  /* 0x000000d10000720c */ /* 0x000fe40000701670 */
[----:B------:R-:W5:Y:S01]  /*98d0*/  MUFU.TANH R4, R4 ;  /* 0x0000000400047308 */ /* 0x000f620000002400 */
[----:B------:R-:W-:Y:S02]  /*98e0*/  ISETP.LT.OR P6, PT, R5, R212, P6 ;  /* 0x000000d40500720c */ /* 0x000fe400037c1670 */
[----:B------:R-:W-:Y:S01]  /*98f0*/  HMMA.16816.F32 R144, R28, R22, R144 ;  /* 0x000000161c90723c */ /* 0x000fe20000001890 */
[----:B------:R-:W5:Y:S01]  /*9900*/  LDSM.16.M88.4 R20, [R188+0x5800] ;  /* 0x00580000bc14783b */ /* 0x000f620000000200 */
[----:B------:R-:W-:-:S04]  /*9910*/  DEPBAR.LE SB0, 0x0 ;  /* 0x000080000000791a */ /* 0x000fc80000000000 */
[C---:B------:R-:W-:Y:S01]  /*9920*/  HMMA.16816.F32 R176, R28.reuse, R16, R176 ;  /* 0x000000101cb0723c */ /* 0x040fe200000018b0 */
[----:B------:R-:W-:Y:S05]  /*9930*/  MUFU.TANH R15, R15 ;  /* 0x0000000f000f7308 */ /* 0x000fea0000002400 */
[----:B------:R-:W-:Y:S01]  /*9940*/  HMMA.16816.F32 R136, R28, R18, R136 ;  /* 0x000000121c88723c */ /* 0x000fe20000001888 */
[----:B------:R-:W-:-:S05]  /*9950*/  IMAD.MOV.U32 R17, RZ, RZ, R12 ;  /* 0x000000ffff117224 */ /* 0x000fca00078e000c */
[----:B--2---:R-:W-:Y:S01]  /*9960*/  HMMA.16816.F32 R160, R28, R164, R160 ;  /* 0x000000a41ca0723c */ /* 0x004fe200000018a0 */
[----:B------:R-:W-:-:S05]  /*9970*/  I2FP.F32.S32 R17, R17 ;  /* 0x0000001100117245 */ /* 0x000fca0000201400 */
[----:B------:R-:W-:Y:S01]  /*9980*/  HMMA.16816.F32 R172, R28, R166, R172 ;  /* 0x000000a61cac723c */ /* 0x000fe200000018ac */
[----:B----4-:R-:W-:-:S05]  /*9990*/  FFMA.FTZ R2, R17, -UR23, R2 ;  /* 0x8000001711027c23 */ /* 0x010fca0008010002 */
[C---:B------:R-:W-:Y:S06]  /*99a0*/  HMMA.16816.F32 R152, R8.reuse, R6, R152 ;  /* 0x000000060898723c */ /* 0x040fec0000001898 */
[----:B-1----:R-:W-:Y:S01]  /*99b0*/  HMMA.16816.F32 R148, R8, R140, R148 ;  /* 0x0000008c0894723c */ /* 0x002fe20000001894 */
[----:B------:R-:W-:Y:S01]  /*99c0*/  FMUL.FTZ R6, R13, UR32 ;  /* 0x000000200d067c20 */ /* 0x000fe20008410000 */
[----:B------:R-:W-:Y:S02]  /*99d0*/  IMAD.IADD R7, R210, 0x1, -R0 ;  /* 0x00000001d2077824 */ /* 0x000fe400078e0a00 */
[----:B------:R-:W-:-:S02]  /*99e0*/  IMAD.IADD R13, R213, 0x1, -R5 ;  /* 0x00000001d50d7824 */ /* 0x000fc400078e0a05 */
[C---:B------:R-:W-:Y:S01]  /*99f0*/  HMMA.16816.F32 R144, R8.reuse, R142, R144 ;  /* 0x0000008e0890723c */ /* 0x040fe20000001890 */
[----:B------:R-:W1:Y:S01]  /*9a00*/  MUFU.TANH R6, R6 ;  /* 0x0000000600067308 */ /* 0x000e620000002400 */
[----:B------:R-:W-:Y:S02]  /*9a10*/  IABS R7, R7 ;  /* 0x0000000700077213 */ /* 0x000fe40000000000 */
[----:B------:R-:W-:Y:S02]  /*9a20*/  IABS R13, R13 ;  /* 0x0000000d000d7213 */ /* 0x000fe40000000000 */
[----:B---3--:R-:W-:Y:S01]  /*9a30*/  HMMA.16816.F32 R176, R8, R32, R176 ;  /* 0x0000002008b0723c */ /* 0x008fe200000018b0 */
[----:B------:R-:W-:Y:S02]  /*9a40*/  IMAD.MOV.U32 R12, RZ, RZ, R7 ;  /* 0x000000ffff0c7224 */ /* 0x000fe400078e0007 */
[----:B------:R-:W-:-:S03]  /*9a50*/  IMAD.MOV.U32 R7, RZ, RZ, R13 ;  /* 0x000000ffff077224 */ /* 0x000fc600078e000d */
[----:B------:R-:W-:Y:S01]  /*9a60*/  I2FP.F32.S32 R13, R12 ;  /* 0x0000000c000d7245 */ /* 0x000fe20000201400 */
[C---:B------:R-:W-:Y:S01]  /*9a70*/  HMMA.16816.F32 R136, R8.reuse, R34, R136 ;  /* 0x000000220888723c */ /* 0x040fe20000001888 */
[----:B------:R-:W-:Y:S01]  /*9a80*/  I2FP.F32.S32 R7, R7 ;  /* 0x0000000700077245 */ /* 0x000fe20000201400 */
[----:B------:R-:W-:Y:S01]  /*9a90*/  FMUL.FTZ R153, R153, UR32 ;  /* 0x0000002099997c20 */ /* 0x000fe20008410000 */
[----:B------:R-:W-:Y:S01]  /*9aa0*/  FMUL.FTZ R155, R155, UR32 ;  /* 0x000000209b9b7c20 */ /* 0x000fe20008410000 */
[----:B-----5:R-:W-:Y:S01]  /*9ab0*/  FFMA.FTZ R13, R13, -UR23, R4 ;  /* 0x800000170d0d7c23 */ /* 0x020fe20008010004 */
[C---:B------:R-:W-:Y:S01]  /*9ac0*/  VIADD R4, R0.reuse, 0x9 ;  /* 0x0000000900047836 */ /* 0x040fe20000000000 */
[----:B------:R-:W-:Y:S01]  /*9ad0*/  HMMA.16816.F32 R160, R8, R20, R160 ;  /* 0x0000001408a0723c */ /* 0x000fe200000018a0 */
[----:B-1----:R-:W-:Y:S01]  /*9ae0*/  FFMA.FTZ R7, R7, -UR23, R6 ;  /* 0x8000001707077c23 */ /* 0x002fe20008010006 */
[----:B------:R-:W-:Y:S01]  /*9af0*/  VIADD R6, R0, 0x8 ;  /* 0x0000000800067836 */ /* 0x000fe20000000000 */
[----:B------:R-:W-:Y:S01]  /*9b00*/  MUFU.TANH R153, R153 ;  /* 0x0000009900997308 */ /* 0x000fe20000002400 */
[----:B------:R-:W-:-:S02]  /*9b10*/  IMAD.IADD R12, R213, 0x1, -R4 ;  /* 0x00000001d50c7824 */ /* 0x000fc400078e0a04 */
[----:B------:R-:W-:Y:S01]  /*9b20*/  FMUL.FTZ R17, R149, UR32 ;  /* 0x0000002095117c20 */ /* 0x000fe20008410000 */
[----:B------:R-:W-:Y:S01]  /*9b30*/  HMMA.16816.F32 R172, R8, R22, R172 ;  /* 0x0000001608ac723c */ /* 0x000fe200000018ac */
[----:B------:R-:W-:Y:S01]  /*9b40*/  FMUL.FTZ R14, R150, UR32 ;  /* 0x00000020960e7c20 */ /* 0x000fe20008410000 */
[----:B------:R-:W-:Y:S01]  /*9b50*/  FMUL.FTZ R151, R151, UR32 ;  /* 0x0000002097977c20 */ /* 0x000fe20008410000 */
[----:B------:R-:W-:Y:S01]  /*9b60*/  IABS R12, R12 ;  /* 0x0000000c000c7213 */ /* 0x000fe20000000000 */
[----:B------:R-:W-:Y:S01]  /*9b70*/  FMUL.FTZ R145, R145, UR32 ;  /* 0x0000002091917c20 */ /* 0x000fe20008410000 */
[----:B------:R-:W-:Y:S01]  /*9b80*/  MUFU.TANH R155, R155 ;  /* 0x0000009b009b7308 */ /* 0x000fe20000002400 */
[----:B------:R-:W-:Y:S01]  /*9b90*/  FMUL.FTZ R146, R146, UR32 ;  /* 0x0000002092927c20 */ /* 0x000fe20008410000 */
[----:B------:R-:W-:Y:S01]  /*9ba0*/  FMUL.FTZ R8, R152, UR32 ;  /* 0x0000002098087c20 */ /* 0x000fe20008410000 */
[----:B------:R-:W-:Y:S01]  /*9bb0*/  FSEL R9, R2, -INF , !P1 ;  /* 0xff80000002097808 */ /* 0x000fe20004800000 */
[----:B------:R-:W-:Y:S01]  /*9bc0*/  FMUL.FTZ R11, R154, UR32 ;  /* 0x000000209a0b7c20 */ /* 0x000fe20008410000 */
[-C--:B------:R-:W-:Y:S01]  /*9bd0*/  ISETP.GE.AND P1, PT, R5, R208.reuse, PT ;  /* 0x000000d00500720c */ /* 0x080fe20003f26270 */
[----:B------:R-:W-:Y:S01]  /*9be0*/  IMAD.IADD R10, R210, 0x1, -R5 ;  /* 0x00000001d20a7824 */ /* 0x000fe200078e0a05 */
[----:B------:R-:W-:Y:S01]  /*9bf0*/  FSEL R2, R13, -INF , !P0 ;  /* 0xff8000000d027808 */ /* 0x000fe20004000000 */
[----:B------:R-:W1:Y:S01]  /*9c00*/  MUFU.TANH R8, R8 ;  /* 0x0000000800087308 */ /* 0x000e620000002400 */
[----:B------:R-:W-:Y:S01]  /*9c10*/  ISETP.LT.OR P1, PT, R5, R209, P1 ;  /* 0x000000d10500720c */ /* 0x000fe20000f21670 */
[----:B------:R-:W-:Y:S01]  /*9c20*/  FMUL.FTZ R13, R148, UR32 ;  /* 0x00000020940d7c20 */ /* 0x000fe20008410000 */
[----:B------:R-:W-:Y:S01]  /*9c30*/  FSEL R5, R7, -INF , !P6 ;  /* 0xff80000007057808 */ /* 0x000fe20007000000 */
[--C-:B------:R-:W-:Y:S01]  /*9c40*/  IMAD.IADD R7, R213, 0x1, -R6.reuse ;  /* 0x00000001d5077824 */ /* 0x100fe200078e0a06 */
[C---:B------:R-:W-:Y:S01]  /*9c50*/  ISETP.GE.AND P0, PT, R6.reuse, R211, PT ;  /* 0x000000d30600720c */ /* 0x040fe20003f06270 */
[----:B------:R-:W-:Y:S01]  /*9c60*/  FMUL.FTZ R147, R147, UR32 ;  /* 0x0000002093937c20 */ /* 0x000fe20008410000 */
[C---:B------:R-:W-:Y:S01]  /*9c70*/  ISETP.GE.AND P6, PT, R6.reuse, R208, PT ;  /* 0x000000d00600720c */ /* 0x040fe20003fc6270 */
[----:B------:R-:W2:Y:S01]  /*9c80*/  MUFU.TANH R11, R11 ;  /* 0x0000000b000b7308 */ /* 0x000ea20000002400 */
[C---:B------:R-:W-:Y:S01]  /*9c90*/  ISETP.LT.OR P0, PT, R6.reuse, R212, P0 ;  /* 0x000000d40600720c */ /* 0x040fe20000701670 */
[----:B------:R-:W-:Y:S01]  /*9ca0*/  FMUL.FTZ R179, R179, UR32 ;  /* 0x00000020b3b37c20 */ /* 0x000fe20008410000 */
[----:B------:R-:W-:Y:S01]  /*9cb0*/  ISETP.LT.OR P6, PT, R6, R209, P6 ;  /* 0x000000d10600720c */ /* 0x000fe200037c1670 */
[----:B------:R-:W-:Y:S01]  /*9cc0*/  IMAD.IADD R6, R210, 0x1, -R6 ;  /* 0x00000001d2067824 */ /* 0x000fe200078e0a06 */
[----:B------:R-:W-:Y:S01]  /*9cd0*/  IABS R10, R10 ;  /* 0x0000000a000a7213 */ /* 0x000fe20000000000 */
[----:B------:R-:W-:Y:S01]  /*9ce0*/  FMUL.FTZ R137, R137, UR32 ;  /* 0x0000002089897c20 */ /* 0x000fe20008410000 */
[----:B------:R-:W-:Y:S01]  /*9cf0*/  IABS R7, R7 ;  /* 0x0000000700077213 */ /* 0x000fe20000000000 */
[----:B------:R-:W3:Y:S01]  /*9d00*/  MUFU.TANH R13, R13 ;  /* 0x0000000d000d7308 */ /* 0x000ee20000002400 */
[----:B------:R-:W-:Y:S01]  /*9d10*/  I2FP.F32.S32 R10, R10 ;  /* 0x0000000a000a7245 */ /* 0x000fe20000201400 */
[----:B------:R-:W-:Y:S01]  /*9d20*/  FMUL.FTZ R139, R139, UR32 ;  /* 0x000000208b8b7c20 */ /* 0x000fe20008410000 */
[----:B------:R-:W-:Y:S01]  /*9d30*/  IABS R6, R6 ;  /* 0x0000000600067213 */ /* 0x000fe20000000000 */
[----:B------:R-:W-:Y:S01]  /*9d40*/  FMUL.FTZ R160, R160, UR32 ;  /* 0x00000020a0a07c20 */ /* 0x000fe20008410000 */
[----:B------:R-:W-:Y:S01]  /*9d50*/  I2FP.F32.S32 R7, R7 ;  /* 0x0000000700077245 */ /* 0x000fe20000201400 */
[----:B------:R-:W-:Y:S01]  /*9d60*/  FFMA.FTZ R10, R10, -UR23, R15 ;  /* 0x800000170a0a7c23 */ /* 0x000fe2000801000f */
[----:B------:R-:W-:Y:S01]  /*9d70*/  I2FP.F32.S32 R6, R6 ;  /* 0x0000000600067245 */ /* 0x000fe20000201400 */
[----:B------:R-:W4:Y:S01]  /*9d80*/  MUFU.TANH R17, R17 ;  /* 0x0000001100117308 */ /* 0x000f220000002400 */
[----:B------:R-:W-:Y:S01]  /*9d90*/  I2FP.F32.S32 R12, R12 ;  /* 0x0000000c000c7245 */ /* 0x000fe20000201400 */
[----:B-1----:R-:W-:Y:S01]  /*9da0*/  FFMA.FTZ R7, R7, -UR23, R8 ;  /* 0x8000001707077c23 */ /* 0x002fe20008010008 */
[----:B------:R-:W-:Y:S01]  /*9db0*/  FSEL R8, R10, -INF , !P1 ;  /* 0xff8000000a087808 */ /* 0x000fe20004800000 */
[----:B--2---:R-:W-:Y:S01]  /*9dc0*/  FFMA.FTZ R6, R6, -UR23, R11 ;  /* 0x8000001706067c23 */ /* 0x004fe2000801000b */
[----:B------:R-:W-:Y:S01]  /*9dd0*/  ISETP.GE.AND P1, PT, R4, R211, PT ;  /* 0x000000d30400720c */ /* 0x000fe20003f26270 */
[----:B------:R-:W-:Y:S01]  /*9de0*/  FFMA.FTZ R153, R12, -UR23, R153 ;  /* 0x800000170c997c23 */ /* 0x000fe20008010099 */
[----:B------:R-:W-:Y:S01]  /*9df0*/  FSEL R11, R7, -INF , !P0 ;  /* 0xff800000070b7808 */ /* 0x000fe20004000000 */
[----:B------:R-:W-:Y:S01]  /*9e00*/  VIADD R12, R0, 0x10 ;  /* 0x00000010000c7836 */ /* 0x000fe20000000000 */
[----:B------:R-:W-:Y:S01]  /*9e10*/  ISETP.GE.AND P0, PT, R4, R208, PT ;  /* 0x000000d00400720c */ /* 0x000fe20003f06270 */
[----:B------:R-:W-:Y:S01]  /*9e20*/  VIADD R10, R0, 0x11 ;  /* 0x00000011000a7836 */ /* 0x000fe20000000000 */
[C---:B------:R-:W-:Y:S01]  /*9e30*/  ISETP.LT.OR P1, PT, R4.reuse, R212, P1 ;  /* 0x000000d40400720c */ /* 0x040fe20000f21670 */
[----:B------:R-:W-:Y:S01]  /*9e40*/  IMAD.IADD R15, R213, 0x1, -R12 ;  /* 0x00000001d50f7824 */ /* 0x000fe200078e0a0c */
[----:B------:R-:W-:Y:S01]  /*9e50*/  ISETP.LT.OR P0, PT, R4, R209, P0 ;  /* 0x000000d10400720c */ /* 0x000fe20000701670 */
[----:B------:R-:W-:Y:S01]  /*9e60*/  IMAD.IADD R4, R210, 0x1, -R4 ;  /* 0x00000001d2047824 */ /* 0x000fe200078e0a04 */
[----:B------:R-:W-:Y:S01]  /*9e70*/  FSEL R6, R6, -INF , !P6 ;  /* 0xff80000006067808 */ /* 0x000fe20007000000 */
[----:B------:R-:W1:Y:S01]  /*9e80*/  MUFU.TANH R14, R14 ;  /* 0x0000000e000e7308 */ /* 0x000e620000002400 */
[----:B------:R-:W-:Y:S01]  /*9e90*/  FSEL R7, R153, -INF , !P1 ;  /* 0xff80000099077808 */ /* 0x000fe20004800000 */
[----:B------:R-:W-:Y:S01]  /*9ea0*/  IMAD.IADD R16, R213, 0x1, -R10 ;  /* 0x00000001d5107824 */ /* 0x000fe200078e0a0a */
[C---:B------:R-:W-:Y:S01]  /*9eb0*/  ISETP.GE.AND P6, PT, R12.reuse, R211, PT ;  /* 0x000000d30c00720c */ /* 0x040fe20003fc6270 */
[----:B------:R-:W-:Y:S01]  /*9ec0*/  FMUL.FTZ R161, R161, UR32 ;  /* 0x00000020a1a17c20 */ /* 0x000fe20008410000 */
[----:B------:R-:W-:Y:S01]  /*9ed0*/  ISETP.GE.AND P1, PT, R12, R208, PT ;  /* 0x000000d00c00720c */ /* 0x000fe20003f26270 */
[----:B------:R-:W-:Y:S01]  /*9ee0*/  FMUL.FTZ R174, R174, UR32 ;  /* 0x00000020aeae7c20 */ /* 0x000fe20008410000 */
[----:B------:R-:W-:Y:S01]  /*9ef0*/  IABS R4, R4 ;  /* 0x0000000400047213 */ /* 0x000fe20000000000 */
[----:B------:R-:W-:Y:S01]  /*9f00*/  MUFU.TANH R145, R145 ;  /* 0x0000009100917308 */ /* 0x000fe20000002400 */
[----:B------:R-:W-:Y:S01]  /*9f10*/  IABS R15, R15 ;  /* 0x0000000f000f7213 */ /* 0x000fe20000000000 */
[----:B------:R-:W-:Y:S01]  /*9f20*/  FMUL.FTZ R163, R163, UR32 ;  /* 0x00000020a3a37c20 */ /* 0x000fe20008410000 */
[C---:B------:R-:W-:Y:S01]  /*9f30*/  ISETP.LT.OR P6, PT, R12.reuse, R212, P6 ;  /* 0x000000d40c00720c */ /* 0x040fe200037c1670 */
[----:B------:R-:W-:Y:S01]  /*9f40*/  FMUL.FTZ R173, R173, UR32 ;  /* 0x00000020adad7c20 */ /* 0x000fe20008410000 */
[----:B------:R-:W-:Y:S01]  /*9f50*/  ISETP.LT.OR P1, PT, R12, R209, P1 ;  /* 0x000000d10c00720c */ /* 0x000fe20000f21670 */
[----:B------:R-:W-:Y:S01]  /*9f60*/  IMAD.IADD R12, R210, 0x1, -R12 ;  /* 0x00000001d20c7824 */ /* 0x000fe200078e0a0c */
[----:B------:R-:W-:Y:S01]  /*9f70*/  IABS R16, R16 ;  /* 0x0000001000107213 */ /* 0x000fe20000000000 */
[----:B------:R-:W-:Y:S01]  /*9f80*/  MUFU.TANH R147, R147 ;  /* 0x0000009300937308 */ /* 0x000fe20000002400 */
[----:B------:R-:W-:Y:S01]  /*9f90*/  I2FP.F32.S32 R4, R4 ;  /* 0x0000000400047245 */ /* 0x000fe20000201400 */
[----:B------:R-:W-:Y:S01]  /*9fa0*/  FMUL.FTZ R175, R175, UR32 ;  /* 0x00000020afaf7c20 */ /* 0x000fe20008410000 */
[----:B------:R-:W-:-:S02]  /*9fb0*/  I2FP.F32.S32 R18, R15 ;  /* 0x0000000f00127245 */ /* 0x000fc40000201400 */
[----:B------:R-:W-:Y:S01]  /*9fc0*/  IABS R12, R12 ;  /* 0x0000000c000c7213 */ /* 0x000fe20000000000 */
[----:B------:R-:W-:Y:S01]  /*9fd0*/  FFMA.FTZ R4, R4, -UR23, R155 ;  /* 0x8000001704047c23 */ /* 0x000fe2000801009b */
[----:B------:R-:W-:Y:S01]  /*9fe0*/  I2FP.F32.S32 R16, R16 ;  /* 0x0000001000107245 */ /* 0x000fe20000201400 */
[----:B---3--:R-:W-:Y:S01]  /*9ff0*/  FFMA.FTZ R13, R18, -UR23, R13 ;  /* 0x80000017120d7c23 */ /* 0x008fe2000801000d */
[----:B------:R-:W-:Y:S01]  /*a000*/  I2FP.F32.S32 R15, R12 ;  /* 0x0000000c000f7245 */ /* 0x000fe20000201400 */
[----:B------:R-:W-:Y:S01]  /*a010*/  VIADD R12, R0, 0x18 ;  /* 0x00000018000c7836 */ /* 0x000fe20000000000 */
[----:B------:R-:W-:Y:S01]  /*a020*/  FSEL R4, R4, -INF , !P0 ;  /* 0xff80000004047808 */ /* 0x000fe20004000000 */
[----:B----4-:R-:W-:Y:S01]  /*a030*/  FFMA.FTZ R16, R16, -UR23, R17 ;  /* 0x8000001710107c23 */ /* 0x010fe20008010011 */
[----:B------:R-:W-:Y:S01]  /*a040*/  FMUL.FTZ R17, R144, UR32 ;  /* 0x0000002090117c20 */ /* 0x000fe20008410000 */
[----:B------:R-:W-:Y:S01]  /*a050*/  FSEL R215, R13, -INF , !P6 ;  /* 0xff8000000dd77808 */ /* 0x000fe20007000000 */
[----:B-1----:R-:W-:Y:S01]  /*a060*/  FFMA.FTZ R14, R15, -UR23, R14 ;  /* 0x800000170f0e7c23 */ /* 0x002fe2000801000e */
[C---:B------:R-:W-:Y:S01]  /*a070*/  ISETP.GE.AND P0, PT, R10.reuse, R211, PT ;  /* 0x000000d30a00720c */ /* 0x040fe20003f06270 */
[----:B------:R1:W2:Y:S01]  /*a080*/  MUFU.TANH R15, R151 ;  /* 0x00000097000f7308 */ /* 0x0002a20000002400 */
[----:B------:R-:W-:Y:S01]  /*a090*/  ISETP.GE.AND P6, PT, R10, R208, PT ;  /* 0x000000d00a00720c */ /* 0x000fe20003fc6270 */
[----:B------:R-:W-:Y:S01]  /*a0a0*/  VIADD R13, R0, 0x19 ;  /* 0x00000019000d7836 */ /* 0x000fe20000000000 */
[----:B------:R-:W-:-:S02]  /*a0b0*/  ISETP.LT.OR P0, PT, R10, R212, P0 ;  /* 0x000000d40a00720c */ /* 0x000fc40000701670 */
[----:B------:R-:W-:Y:S01]  /*a0c0*/  ISETP.LT.OR P6, PT, R10, R209, P6 ;  /* 0x000000d10a00720c */ /* 0x000fe200037c1670 */
[----:B------:R-:W-:Y:S01]  /*a0d0*/  IMAD.IADD R10, R210, 0x1, -R10 ;  /* 0x00000001d20a7824 */ /* 0x000fe200078e0a0a */
[----:B------:R-:W-:Y:S01]  /*a0e0*/  FSEL R216, R14, -INF , !P1 ;  /* 0xff8000000ed87808 */ /* 0x000fe20004800000 */
[----:B------:R-:W3:Y:S01]  /*a0f0*/  MUFU.TANH R17, R17 ;  /* 0x0000001100117308 */ /* 0x000ee20000002400 */
[C---:B------:R-:W-:Y:S01]  /*a100*/  IMAD.IADD R14, R213.reuse, 0x1, -R12 ;  /* 0x00000001d50e7824 */ /* 0x040fe200078e0a0c */
[C---:B------:R-:W-:Y:S01]  /*a110*/  ISETP.GE.AND P1, PT, R12.reuse, R211, PT ;  /* 0x000000d30c00720c */ /* 0x040fe20003f26270 */
[----:B------:R-:W-:Y:S01]  /*a120*/  IMAD.IADD R18, R213, 0x1, -R13 ;  /* 0x00000001d5127824 */ /* 0x000fe200078e0a0d */
[----:B------:R-:W-:Y:S02]  /*a130*/  IABS R10, R10 ;  /* 0x0000000a000a7213 */ /* 0x000fe40000000000 */
[----:B------:R-:W-:Y:S02]  /*a140*/  ISETP.LT.OR P1, PT, R12, R212, P1 ;  /* 0x000000d40c00720c */ /* 0x000fe40000f21670 */
[----:B------:R-:W-:Y:S01]  /*a150*/  IABS R14, R14 ;  /* 0x0000000e000e7213 */ /* 0x000fe20000000000 */
[----:B------:R-:W-:Y:S01]  /*a160*/  MUFU.TANH R179, R179 ;  /* 0x000000b300b37308 */ /* 0x000fe20000002400 */
[----:B-1----:R-:W-:-:S02]  /*a170*/  FSEL R151, R16, -INF , !P0 ;  /* 0xff80000010977808 */ /* 0x002fc40004000000 */
[C---:B------:R-:W-:Y:S02]  /*a180*/  ISETP.GE.AND P0, PT, R12.reuse, R208, PT ;  /* 0x000000d00c00720c */ /* 0x040fe40003f06270 */
[----:B------:R-:W-:Y:S02]  /*a190*/  I2FP.F32.S32 R10, R10 ;  /* 0x0000000a000a7245 */ /* 0x000fe40000201400 */
[----:B------:R-:W-:Y:S01]  /*a1a0*/  ISETP.LT.OR P0, PT, R12, R209, P0 ;  /* 0x000000d10c00720c */ /* 0x000fe20000701670 */
[----:B------:R-:W1:Y:S01]  /*a1b0*/  MUFU.TANH R16, R146 ;  /* 0x0000009200107308 */ /* 0x000e620000002400 */
[----:B------:R-:W-:Y:S01]  /*a1c0*/  IMAD.IADD R12, R210, 0x1, -R12 ;  /* 0x00000001d20c7824 */ /* 0x000fe200078e0a0c */
[----:B------:R-:W-:Y:S01]  /*a1d0*/  I2FP.F32.S32 R14, R14 ;  /* 0x0000000e000e7245 */ /* 0x000fe20000201400 */
[----:B--2---:R-:W-:Y:S01]  /*a1e0*/  FFMA.FTZ R10, R10, -UR23, R15 ;  /* 0x800000170a0a7c23 */ /* 0x004fe2000801000f */
[----:B------:R-:W-:Y:S01]  /*a1f0*/  IABS R18, R18 ;  /* 0x0000001200127213 */ /* 0x000fe20000000000 */
[----:B------:R-:W-:Y:S01]  /*a200*/  FMUL.FTZ R15, R178, UR32 ;  /* 0x00000020b20f7c20 */ /* 0x000fe20008410000 */
[----:B------:R-:W-:Y:S01]  /*a210*/  IABS R12, R12 ;  /* 0x0000000c000c7213 */ /* 0x000fe20000000000 */
[----:B---3--:R-:W-:Y:S01]  /*a220*/  FFMA.FTZ R14, R14, -UR23, R17 ;  /* 0x800000170e0e7c23 */ /* 0x008fe20008010011 */
[----:B------:R-:W-:Y:S01]  /*a230*/  I2FP.F32.S32 R18, R18 ;  /* 0x0000001200127245 */ /* 0x000fe20000201400 */
[----:B------:R-:W-:Y:S01]  /*a240*/  FMUL.FTZ R17, R176, UR32 ;  /* 0x00000020b0117c20 */ /* 0x000fe20008410000 */
[----:B------:R-:W-:Y:S01]  /*a250*/  I2FP.F32.S32 R19, R12 ;  /* 0x0000000c00137245 */ /* 0x000fe20000201400 */
[----:B------:R-:W-:Y:S01]  /*a260*/  VIADD R12, R0, 0x20 ;  /* 0x00000020000c7836 */ /* 0x000fe20000000000 */
[----:B------:R-:W-:Y:S01]  /*a270*/  FSEL R176, R10, -INF , !P6 ;  /* 0xff8000000ab07808 */ /* 0x000fe20007000000 */
[----:B------:R-:W-:Y:S01]  /*a280*/  FFMA.FTZ R18, R18, -UR23, R145 ;  /* 0x8000001712127c23 */ /* 0x000fe20008010091 */
[----:B------:R-:W-:Y:S01]  /*a290*/  ISETP.GE.AND P6, PT, R13, R211, PT ;  /* 0x000000d30d00720c */ /* 0x000fe20003fc6270 */
[----:B------:R-:W-:Y:S01]  /*a2a0*/  MUFU.TANH R15, R15 ;  /* 0x0000000f000f7308 */ /* 0x000fe20000002400 */
[----:B------:R-:W-:Y:S01]  /*a2b0*/  FSEL R149, R14, -INF , !P1 ;  /* 0xff8000000e957808 */ /* 0x000fe20004800000 */
[----:B-1----:R-:W-:Y:S01]  /*a2c0*/  FFMA.FTZ R16, R19, -UR23, R16 ;  /* 0x8000001713107c23 */ /* 0x002fe20008010010 */
[C---:B------:R-:W-:Y:S01]  /*a2d0*/  ISETP.LT.OR P6, PT, R13.reuse, R212, P6 ;  /* 0x000000d40d00720c */ /* 0x040fe200037c1670 */
[----:B------:R-:W-:Y:S01]  /*a2e0*/  VIADD R10, R0, 0x21 ;  /* 0x00000021000a7836 */ /* 0x000fe20000000000 */
[----:B------:R-:W-:-:S02]  /*a2f0*/  ISETP.GE.AND P1, PT, R13, R208, PT ;  /* 0x000000d00d00720c */ /* 0x000fc40003f26270 */
[----:B------:R-:W-:Y:S01]  /*a300*/  FSEL R150, R16, -INF , !P0 ;  /* 0xff80000010967808 */ /* 0x000fe20004000000 */
[----:B------:R1:W2:Y:S01]  /*a310*/  MUFU.TANH R14, R17 ;  /* 0x00000011000e7308 */ /* 0x0002a20000002400 */
[----:B------:R-:W-:Y:S01]  /*a320*/  FSEL R135, R18, -INF , !P6 ;  /* 0xff80000012877808 */ /* 0x000fe20007000000 */
[----:B------:R-:W-:Y:S01]  /*a330*/  FMUL.FTZ R18, R177, UR32 ;  /* 0x00000020b1127c20 */ /* 0x000fe20008410000 */
[----:B------:R-:W-:Y:S01]  /*a340*/  ISETP.LT.OR P1, PT, R13, R209, P1 ;  /* 0x000000d10d00720c */ /* 0x000fe20000f21670 */
[----:B------:R-:W-:Y:S01]  /*a350*/  IMAD.IADD R13, R210, 0x1, -R13 ;  /* 0x00000001d20d7824 */ /* 0x000fe200078e0a0d */
[C---:B------:R-:W-:Y:S01]  /*a360*/  ISETP.GE.AND P0, PT, R12.reuse, R211, PT ;  /* 0x000000d30c00720c */ /* 0x040fe20003f06270 */
[----:B------:R-:W-:Y:S01]  /*a370*/  IMAD.IADD R16, R213, 0x1, -R12 ;  /* 0x00000001d5107824 */ /* 0x000fe200078e0a0c */
[C---:B------:R-:W-:Y:S01]  /*a380*/  ISETP.GE.AND P6, PT, R12.reuse, R208, PT ;  /* 0x000000d00c00720c */ /* 0x040fe20003fc6270 */
[----:B------:R-:W3:Y:S01]  /*a390*/  MUFU.TANH R18, R18 ;  /* 0x0000001200127308 */ /* 0x000ee20000002400 */
[----:B------:R-:W-:-:S02]  /*a3a0*/  ISETP.LT.OR P0, PT, R12, R212, P0 ;  /* 0x000000d40c00720c */ /* 0x000fc40000701670 */
[----:B------:R-:W-:Y:S01]  /*a3b0*/  ISETP.LT.OR P6, PT, R12, R209, P6 ;  /* 0x000000d10c00720c */ /* 0x000fe200037c1670 */
[----:B------:R-:W-:Y:S01]  /*a3c0*/  IMAD.IADD R12, R210, 0x1, -R12 ;  /* 0x00000001d20c7824 */ /* 0x000fe200078e0a0c */
[----:B------:R-:W-:Y:S02]  /*a3d0*/  IABS R13, R13 ;  /* 0x0000000d000d7213 */ /* 0x000fe40000000000 */
[----:B------:R-:W-:Y:S01]  /*a3e0*/  IABS R16, R16 ;  /* 0x0000001000107213 */ /* 0x000fe20000000000 */
[----:B------:R-:W-:Y:S01]  /*a3f0*/  MUFU.TANH R137, R137 ;  /* 0x0000008900897308 */ /* 0x000fe20000002400 */
[----:B-1----:R-:W-:Y:S01]  /*a400*/  IMAD.IADD R17, R213, 0x1, -R10 ;  /* 0x00000001d5117824 */ /* 0x002fe200078e0a0a */
[----:B------:R-:W-:Y:S02]  /*a410*/  IABS R12, R12 ;  /* 0x0000000c000c7213 */ /* 0x000fe40000000000 */
[----:B------:R-:W-:Y:S02]  /*a420*/  I2FP.F32.S32 R20, R13 ;  /* 0x0000000d00147245 */ /* 0x000fe40000201400 */
[----:B------:R-:W-:Y:S01]  /*a430*/  I2FP.F32.S32 R13, R16 ;  /* 0x00000010000d7245 */ /* 0x000fe20000201400 */
[----:B------:R-:W-:Y:S01]  /*a440*/  FMUL.FTZ R16, R138, UR32 ;  /* 0x000000208a107c20 */ /* 0x000fe20008410000 */
[----:B------:R-:W-:Y:S01]  /*a450*/  I2FP.F32.S32 R12, R12 ;  /* 0x0000000c000c7245 */ /* 0x000fe20000201400 */
[----:B------:R-:W-:Y:S01]  /*a460*/  FFMA.FTZ R20, R20, -UR23, R147 ;  /* 0x8000001714147c23 */ /* 0x000fe20008010093 */
[----:B------:R-:W-:Y:S01]  /*a470*/  IABS R17, R17 ;  /* 0x0000001100117213 */ /* 0x000fe20000000000 */
[----:B--2---:R-:W-:Y:S01]  /*a480*/  FFMA.FTZ R13, R13, -UR23, R14 ;  /* 0x800000170d0d7c23 */ /* 0x004fe2000801000e */
[----:B------:R-:W-:-:S02]  /*a490*/  VIADD R14, R0, 0x28 ;  /* 0x00000028000e7836 */ /* 0x000fc40000000000 */
[----:B------:R-:W-:Y:S01]  /*a4a0*/  FFMA.FTZ R12, R12, -UR23, R15 ;  /* 0x800000170c0c7c23 */ /* 0x000fe2000801000f */
[----:B------:R-:W-:Y:S01]  /*a4b0*/  I2FP.F32.S32 R17, R17 ;  /* 0x0000001100117245 */ /* 0x000fe20000201400 */
[----:B------:R-:W-:Y:S01]  /*a4c0*/  FMUL.FTZ R15, R136, UR32 ;  /* 0x00000020880f7c20 */ /* 0x000fe20008410000 */
[----:B------:R-:W-:Y:S01]  /*a4d0*/  FSEL R148, R20, -INF , !P1 ;  /* 0xff80000014947808 */ /* 0x000fe20004800000 */
[----:B------:R-:W-:Y:S01]  /*a4e0*/  MUFU.TANH R16, R16 ;  /* 0x0000001000107308 */ /* 0x000fe20000002400 */
[----:B------:R-:W-:Y:S01]  /*a4f0*/  ISETP.GE.AND P1, PT, R10, R211, PT ;  /* 0x000000d30a00720c */ /* 0x000fe20003f26270 */
[----:B---3--:R-:W-:Y:S01]  /*a500*/  FFMA.FTZ R17, R17, -UR23, R18 ;  /* 0x8000001711117c23 */ /* 0x008fe20008010012 */
[----:B------:R-:W-:Y:S01]  /*a510*/  FSEL R147, R13, -INF , !P0 ;  /* 0xff8000000d937808 */ /* 0x000fe20004000000 */
[----:B------:R-:W-:Y:S01]  /*a520*/  VIADD R13, R0, 0x29 ;  /* 0x00000029000d7836 */ /* 0x000fe20000000000 */
[C---:B------:R-:W-:Y:S02]  /*a530*/  ISETP.GE.AND P0, PT, R10.reuse, R208, PT ;  /* 0x000000d00a00720c */ /* 0x040fe40003f06270 */
[C---:B------:R-:W-:Y:S01]  /*a540*/  ISETP.LT.OR P1, PT, R10.reuse, R212, P1 ;  /* 0x000000d40a00720c */ /* 0x040fe20000f21670 */
[----:B------:R-:W1:Y:S01]  /*a550*/  MUFU.TANH R15, R15 ;  /* 0x0000000f000f7308 */ /* 0x000e620000002400 */
[----:B------:R-:W-:Y:S01]  /*a560*/  ISETP.LT.OR P0, PT, R10, R209, P0 ;  /* 0x000000d10a00720c */ /* 0x000fe20000701670 */
[----:B------:R-:W-:Y:S01]  /*a570*/  IMAD.IADD R10, R210, 0x1, -R10 ;  /* 0x00000001d20a7824 */ /* 0x000fe200078e0a0a */
[----:B------:R-:W-:Y:S01]  /*a580*/  FSEL R146, R12, -INF , !P6 ;  /* 0xff8000000c927808 */ /* 0x000fe20007000000 */
[----:B------:R-:W-:Y:S01]  /*a590*/  IMAD.IADD R12, R213, 0x1, -R14 ;  /* 0x00000001d50c7824 */ /* 0x000fe200078e0a0e */
[----:B------:R-:W-:Y:S01]  /*a5a0*/  FSEL R145, R17, -INF , !P1 ;  /* 0xff80000011917808 */ /* 0x000fe20004800000 */
[----:B------:R-:W-:Y:S01]  /*a5b0*/  IMAD.IADD R17, R213, 0x1, -R13 ;  /* 0x00000001d5117824 */ /* 0x000fe200078e0a0d */
[C---:B------:R-:W-:Y:S01]  /*a5c0*/  ISETP.GE.AND P6, PT, R14.reuse, R211, PT ;  /* 0x000000d30e00720c */ /* 0x040fe20003fc6270 */
[----:B------:R-:W-:Y:S01]  /*a5d0*/  MUFU.TANH R139, R139 ;  /* 0x0000008b008b7308 */ /* 0x000fe20000002400 */
[----:B------:R-:W-:-:S02]  /*a5e0*/  ISETP.GE.AND P1, PT, R14, R208, PT ;  /* 0x000000d00e00720c */ /* 0x000fc40003f26270 */
[C---:B------:R-:W-:Y:S02]  /*a5f0*/  ISETP.LT.OR P6, PT, R14.reuse, R212, P6 ;  /* 0x000000d40e00720c */ /* 0x040fe400037c1670 */
[----:B------:R-:W-:Y:S01]  /*a600*/  ISETP.LT.OR P1, PT, R14, R209, P1 ;  /* 0x000000d10e00720c */ /* 0x000fe20000f21670 */
[----:B------:R-:W-:Y:S01]  /*a610*/  IMAD.IADD R14, R210, 0x1, -R14 ;  /* 0x00000001d20e7824 */ /* 0x000fe200078e0a0e */
[----:B------:R-:W-:Y:S01]  /*a620*/  IABS R10, R10 ;  /* 0x0000000a000a7213 */ /* 0x000fe20000000000 */
[----:B------:R-:W-:Y:S01]  /*a630*/  MUFU.TANH R161, R161 ;  /* 0x000000a100a17308 */ /* 0x000fe20000002400 */
[----:B------:R-:W-:Y:S02]  /*a640*/  IABS R12, R12 ;  /* 0x0000000c000c7213 */ /* 0x000fe40000000000 */
[----:B------:R-:W-:Y:S02]  /*a650*/  I2FP.F32.S32 R10, R10 ;  /* 0x0000000a000a7245 */ /* 0x000fe40000201400 */
[----:B------:R-:W-:-:S02]  /*a660*/  I2FP.F32.S32 R12, R12 ;  /* 0x0000000c000c7245 */ /* 0x000fc40000201400 */
[----:B------:R-:W-:Y:S01]  /*a670*/  IABS R14, R14 ;  /* 0x0000000e000e7213 */ /* 0x000fe20000000000 */
[----:B------:R-:W-:Y:S01]  /*a680*/  FFMA.FTZ R10, R10, -UR23, R179 ;  /* 0x800000170a0a7c23 */ /* 0x000fe200080100b3 */
[----:B------:R-:W-:Y:S01]  /*a690*/  IABS R17, R17 ;  /* 0x0000001100117213 */ /* 0x000fe20000000000 */
[----:B-1----:R-:W-:Y:S01]  /*a6a0*/  FFMA.FTZ R12, R12, -UR23, R15 ;  /* 0x800000170c0c7c23 */ /* 0x002fe2000801000f */
[----:B------:R-:W-:Y:S01]  /*a6b0*/  I2FP.F32.S32 R19, R14 ;  /* 0x0000000e00137245 */ /* 0x000fe20000201400 */
[----:B------:R-:W-:Y:S01]  /*a6c0*/  FMUL.FTZ R15, R162, UR32 ;  /* 0x00000020a20f7c20 */ /* 0x000fe20008410000 */
[----:B------:R-:W-:Y:S01]  /*a6d0*/  I2FP.F32.S32 R14, R17 ;  /* 0x00000011000e7245 */ /* 0x000fe20000201400 */
[----:B------:R-:W-:Y:S01]  /*a6e0*/  MUFU.TANH R174, R174 ;  /* 0x000000ae00ae7308 */ /* 0x000fe20000002400 */
[----:B------:R-:W-:Y:S01]  /*a6f0*/  FSEL R144, R10, -INF , !P0 ;  /* 0xff8000000a907808 */ /* 0x000fe20004000000 */
[----:B------:R-:W-:Y:S01]  /*a700*/  FFMA.FTZ R16, R19, -UR23, R16 ;  /* 0x8000001713107c23 */ /* 0x000fe20008010010 */
[----:B------:R-:W-:Y:S01]  /*a710*/  FSEL R143, R12, -INF , !P6 ;  /* 0xff8000000c8f7808 */ /* 0x000fe20007000000 */
[----:B------:R-:W-:Y:S01]  /*a720*/  FFMA.FTZ R137, R14, -UR23, R137 ;  /* 0x800000170e897c23 */ /* 0x000fe20008010089 */
[C---:B------:R-:W-:Y:S01]  /*a730*/  ISETP.GE.AND P0, PT, R13.reuse, R211, PT ;  /* 0x000000d30d00720c */ /* 0x040fe20003f06270 */
[----:B------:R-:W-:Y:S01]  /*a740*/  VIADD R14, R0, 0x30 ;  /* 0x00000030000e7836 */ /* 0x000fe20000000000 */
[C---:B------:R-:W-:Y:S01]  /*a750*/  ISETP.GE.AND P6, PT, R13.reuse, R208, PT ;  /* 0x000000d00d00720c */ /* 0x040fe20003fc6270 */
[----:B------:R-:W1:Y:S01]  /*a760*/  MUFU.TANH R12, R160 ;  /* 0x000000a0000c7308 */ /* 0x000e620000002400 */
[----:B------:R-:W-:Y:S01]  /*a770*/  ISETP.LT.OR P0, PT, R13, R212, P0 ;  /* 0x000000d40d00720c */ /* 0x000fe20000701670 */
[--C-:B------:R-:W-:Y:S01]  /*a780*/  IMAD.IADD R17, R213, 0x1, -R14.reuse ;  /* 0x00000001d5117824 */ /* 0x100fe200078e0a0e */
[----:B------:R-:W-:Y:S01]  /*a790*/  ISETP.LT.OR P6, PT, R13, R209, P6 ;  /* 0x000000d10d00720c */ /* 0x000fe200037c1670 */
[----:B------:R-:W-:Y:S01]  /*a7a0*/  IMAD.IADD R13, R210, 0x1, -R13 ;  /* 0x00000001d20d7824 */ /* 0x000fe200078e0a0d */
[----:B------:R-:W-:Y:S01]  /*a7b0*/  FSEL R142, R16, -INF , !P1 ;  /* 0xff800000108e7808 */ /* 0x000fe20004800000 */
[----:B------:R-:W-:Y:S01]  /*a7c0*/  VIADD R10, R0, 0x31 ;  /* 0x00000031000a7836 */ /* 0x000fe20000000000 */
[----:B------:R-:W-:Y:S01]  /*a7d0*/  IABS R17, R17 ;  /* 0x0000001100117213 */ /* 0x000fe20000000000 */
[----:B------:R-:W2:Y:S01]  /*a7e0*/  MUFU.TANH R15, R15 ;  /* 0x0000000f000f7308 */ /* 0x000ea20000002400 */
[----:B------:R-:W-:Y:S01]  /*a7f0*/  IMAD.IADD R16, R210, 0x1, -R14 ;  /* 0x00000001d2107824 */ /* 0x000fe200078e0a0e */
[----:B------:R-:W-:Y:S01]  /*a800*/  IABS R13, R13 ;  /* 0x0000000d000d7213 */ /* 0x000fe20000000000 */
[----:B------:R-:W-:Y:S01]  /*a810*/  IMAD.IADD R18, R213, 0x1, -R10 ;  /* 0x00000001d5127824 */ /* 0x000fe200078e0a0a */
[----:B------:R-:W-:-:S02]  /*a820*/  I2FP.F32.S32 R17, R17 ;  /* 0x0000001100117245 */ /* 0x000fc40000201400 */
[----:B------:R-:W-:Y:S01]  /*a830*/  I2FP.F32.S32 R20, R13 ;  /* 0x0000000d00147245 */ /* 0x000fe20000201400 */
[----:B------:R-:W-:Y:S01]  /*a840*/  FMUL.FTZ R13, R172, UR32 ;  /* 0x00000020ac0d7c20 */ /* 0x000fe20008410000 */
[----:B------:R-:W-:Y:S01]  /*a850*/  IABS R16, R16 ;  /* 0x0000001000107213 */ /* 0x000fe20000000000 */
[----:B-1----:R-:W-:Y:S01]  /*a860*/  FFMA.FTZ R12, R17, -UR23, R12 ;  /* 0x80000017110c7c23 */ /* 0x002fe2000801000c */
[----:B------:R-:W-:Y:S01]  /*a870*/  ISETP.GE.AND P1, PT, R14, R211, PT ;  /* 0x000000d30e00720c */ /* 0x000fe20003f26270 */
[----:B------:R-:W-:Y:S01]  /*a880*/  FFMA.FTZ R20, R20, -UR23, R139 ;  /* 0x8000001714147c23 */ /* 0x000fe2000801008b */
[----:B------:R-:W-:Y:S01]  /*a890*/  IABS R18, R18 ;  /* 0x0000001200127213 */ /* 0x000fe20000000000 */
[----:B------:R-:W1:Y:S01]  /*a8a0*/  MUFU.TANH R13, R13 ;  /* 0x0000000d000d7308 */ /* 0x000e620000002400 */
[----:B------:R-:W-:Y:S02]  /*a8b0*/  I2FP.F32.S32 R16, R16 ;  /* 0x0000001000107245 */ /* 0x000fe40000201400 */
[----:B------:R-:W-:-:S02]  /*a8c0*/  FSEL R141, R137, -INF , !P0 ;  /* 0xff800000898d7808 */ /* 0x000fc40004000000 */
[----:B------:R-:W-:Y:S01]  /*a8d0*/  ISETP.GE.AND P0, PT, R14, R208, PT ;  /* 0x000000d00e00720c */ /* 0x000fe20003f06270 */
[----:B--2---:R-:W-:Y:S01]  /*a8e0*/  FFMA.FTZ R15, R16, -UR23, R15 ;  /* 0x80000017100f7c23 */ /* 0x004fe2000801000f */
[----:B------:R-:W-:Y:S01]  /*a8f0*/  BAR.SYNC.DEFER_BLOCKING 0x0 ;  /* 0x0000000000007b1d */ /* 0x000fe20000010000 */
[----:B------:R-:W-:Y:S02]  /*a900*/  ISETP.LT.OR P1, PT, R14, R212, P1 ;  /* 0x000000d40e00720c */ /* 0x000fe40000f21670 */
[----:B------:R-:W-:Y:S02]  /*a910*/  I2FP.F32.S32 R18, R18 ;  /* 0x0000001200127245 */ /* 0x000fe40000201400 */
[----:B------:R-:W-:Y:S01]  /*a920*/  FSEL R140, R20, -INF , !P6 ;  /* 0xff800000148c7808 */ /* 0x000fe20007000000 */
[----:B------:R-:W2:Y:S01]  /*a930*/  MUFU.TANH R163, R163 ;  /* 0x000000a300a37308 */ /* 0x000ea20000002400 */
[----:B------:R-:W-:Y:S01]  /*a940*/  ISETP.LT.OR P0, PT, R14, R209, P0 ;  /* 0x000000d10e00720c */ /* 0x000fe20000701670 */
[----:B------:R-:W-:Y:S01]  /*a950*/  FFMA.FTZ R18, R18, -UR23, R161 ;  /* 0x8000001712127c23 */ /* 0x000fe200080100a1 */
[----:B------:R-:W-:-:S02]  /*a960*/  ISETP.GE.AND P6, PT, R10, R211, PT ;  /* 0x000000d30a00720c */ /* 0x000fc40003fc6270 */
[----:B------:R-:W-:Y:S01]  /*a970*/  FSEL R171, R12, -INF , !P1 ;  /* 0xff8000000cab7808 */ /* 0x000fe20004800000 */
[----:B------:R-:W-:Y:S01]  /*a980*/  VIADD R12, R0, 0x38 ;  /* 0x00000038000c7836 */ /* 0x000fe20000000000 */
[----:B------:R-:W-:Y:S01]  /*a990*/  ISETP.LT.OR P6, PT, R10, R212, P6 ;  /* 0x000000d40a00720c */ /* 0x000fe200037c1670 */
[----:B------:R-:W-:Y:S01]  /*a9a0*/  VIADD R0, R0, 0x39 ;  /* 0x0000003900007836 */ /* 0x000fe20000000000 */
[----:B------:R-:W-:Y:S01]  /*a9b0*/  FSEL R166, R15, -INF , !P0 ;  /* 0xff8000000fa67808 */ /* 0x000fe20004000000 */
[--C-:B------:R-:W-:Y:S01]  /*a9c0*/  IMAD.IADD R15, R213, 0x1, -R12.reuse ;  /* 0x00000001d50f7824 */ /* 0x100fe200078e0a0c */
[----:B------:R-:W-:Y:S01]  /*a9d0*/  ISETP.GE.AND P1, PT, R10, R208, PT ;  /* 0x000000d00a00720c */ /* 0x000fe20003f26270 */
[----:B------:R-:W-:Y:S01]  /*a9e0*/  IMAD.IADD R14, R210, 0x1, -R12 ;  /* 0x00000001d20e7824 */ /* 0x000fe200078e0a0c */
[----:B------:R-:W-:Y:S01]  /*a9f0*/  FSEL R169, R18, -INF , !P6 ;  /* 0xff80000012a97808 */ /* 0x000fe20007000000 */
[----:B------:R-:W3:Y:S01]  /*aa00*/  MUFU.TANH R173, R173 ;  /* 0x000000ad00ad7308 */ /* 0x000ee20000002400 */
[----:B------:R-:W-:-:S02]  /*aa10*/  ISETP.GE.AND P0, PT, R12, R211, PT ;  /* 0x000000d30c00720c */ /* 0x000fc40003f06270 */
[----:B------:R-:W-:Y:S02]  /*aa20*/  ISETP.GE.AND P6, PT, R12, R208, PT ;  /* 0x000000d00c00720c */ /* 0x000fe40003fc6270 */
[----:B------:R-:W-:Y:S01]  /*aa30*/  ISETP.LT.OR P1, PT, R10, R209, P1 ;  /* 0x000000d10a00720c */ /* 0x000fe20000f21670 */
[----:B------:R-:W-:Y:S01]  /*aa40*/  IMAD.IADD R10, R210, 0x1, -R10 ;  /* 0x00000001d20a7824 */ /* 0x000fe200078e0a0a */
[----:B------:R-:W-:Y:S01]  /*aa50*/  IABS R15, R15 ;  /* 0x0000000f000f7213 */ /* 0x000fe20000000000 */
[----:B------:R-:W4:Y:S01]  /*aa60*/  MUFU.TANH R175, R175 ;  /* 0x000000af00af7308 */ /* 0x000f220000002400 */
[----:B------:R-:W-:Y:S02]  /*aa70*/  IABS R14, R14 ;  /* 0x0000000e000e7213 */ /* 0x000fe40000000000 */
[C---:B------:R-:W-:Y:S02]  /*aa80*/  ISETP.LT.OR P0, PT, R12.reuse, R212, P0 ;  /* 0x000000d40c00720c */ /* 0x040fe40000701670 */
[----:B------:R-:W-:-:S02]  /*aa90*/  ISETP.LT.OR P6, PT, R12, R209, P6 ;  /* 0x000000d10c00720c */ /* 0x000fc400037c1670 */
[----:B------:R-:W-:Y:S02]  /*aaa0*/  I2FP.F32.S32 R12, R15 ;  /* 0x0000000f000c7245 */ /* 0x000fe40000201400 */
[----:B------:R-:W-:Y:S01]  /*aab0*/  I2FP.F32.S32 R15, R14 ;  /* 0x0000000e000f7245 */ /* 0x000fe20000201400 */
[--C-:B------:R-:W-:Y:S01]  /*aac0*/  IMAD.IADD R14, R210, 0x1, -R0.reuse ;  /* 0x00000001d20e7824 */ /* 0x100fe200078e0a00 */
[----:B------:R-:W-:Y:S01]  /*aad0*/  IABS R10, R10 ;  /* 0x0000000a000a7213 */ /* 0x000fe20000000000 */
[----:B-1----:R-:W-:Y:S01]  /*aae0*/  FFMA.FTZ R12, R12, -UR23, R13 ;  /* 0x800000170c0c7c23 */ /* 0x002fe2000801000d */
[----:B------:R-:W-:Y:S02]  /*aaf0*/  IMAD.IADD R13, R213, 0x1, -R0 ;  /* 0x00000001d50d7824 */ /* 0x000fe400078e0a00 */
[----:B------:R-:W-:Y:S01]  /*ab00*/  FFMA.FTZ R15, R15, -UR23, R174 ;  /* 0x800000170f0f7c23 */ /* 0x000fe200080100ae */
[----:B------:R-:W-:Y:S02]  /*ab10*/  I2FP.F32.S32 R10, R10 ;  /* 0x0000000a000a7245 */ /* 0x000fe40000201400 */
[----:B------:R-:W-:-:S02]  /*ab20*/  IABS R14, R14 ;  /* 0x0000000e000e7213 */ /* 0x000fc40000000000 */
[----:B------:R-:W-:Y:S01]  /*ab30*/  FSEL R162, R15, -INF , !P6 ;  /* 0xff8000000fa27808 */ /* 0x000fe20007000000 */
[----:B--2---:R-:W-:Y:S01]  /*ab40*/  FFMA.FTZ R10, R10, -UR23, R163 ;  /* 0x800000170a0a7c23 */ /* 0x004fe200080100a3 */
[----:B------:R-:W-:Y:S02]  /*ab50*/  PLOP3.LUT P6, PT, PT, PT, UP0, 0x80, 0x0 ;  /* 0x000000000000781c */ /* 0x000fe40003fcf008 */
[----:B------:R-:W-:Y:S02]  /*ab60*/  IABS R13, R13 ;  /* 0x0000000d000d7213 */ /* 0x000fe40000000000 */
[----:B------:R-:W-:Y:S02]  /*ab70*/  FSEL R164, R10, -INF , !P1 ;  /* 0xff8000000aa47808 */ /* 0x000fe40004800000 */
[----:B------:R-:W-:Y:S02]  /*ab80*/  FSEL R167, R12, -INF , !P0 ;  /* 0xff8000000ca77808 */ /* 0x000fe40004000000 */
[----:B------:R-:W-:-:S02]  /*ab90*/  I2FP.F32.S32 R12, R13 ;  /* 0x0000000d000c7245 */ /* 0x000fc40000201400 */
[----:B------:R-:W-:Y:S02]  /*aba0*/  I2FP.F32.S32 R10, R14 ;  /* 0x0000000e000a7245 */ /* 0x000fe40000201400 */
[----:B------:R-:W-:Y:S01]  /*abb0*/  ISETP.GE.AND P1, PT, R0, R211, PT ;  /* 0x000000d30000720c */ /* 0x000fe20003f26270 */
[----:B---3--:R-:W-:Y:S01]  /*abc0*/  FFMA.FTZ R165, R12, -UR23, R173 ;  /* 0x800000170ca57c23 */ /* 0x008fe200080100ad */
[----:B------:R-:W-:Y:S01]  /*abd0*/  ISETP.GE.AND P0, PT, R0, R208, PT ;  /* 0x000000d00000720c */ /* 0x000fe20003f06270 */
[----:B----4-:R-:W-:Y:S01]  /*abe0*/  FFMA.FTZ R10, R10, -UR23, R175 ;  /* 0x800000170a0a7c23 */ /* 0x010fe200080100af */
[C---:B------:R-:W-:Y:S02]  /*abf0*/  ISETP.LT.OR P1, PT, R0.reuse, R212, P1 ;  /* 0x000000d40000720c */ /* 0x040fe40000f21670 */
[----:B------:R-:W-:Y:S02]  /*ac00*/  ISETP.LT.OR P0, PT, R0, R209, P0 ;  /* 0x000000d10000720c */ /* 0x000fe40000701670 */
[----:B------:R-:W-:-:S02]  /*ac10*/  FSEL R165, R165, -INF , !P1 ;  /* 0xff800000a5a57808 */ /* 0x000fc40004800000 */
        /* <DEDUP_REMOVED lines=75> */
.L_x_5526:
[----:B------:R-:W-:-:S04]  /*b0d0*/  ULEA UR16, -UR8, URZ, 0x6 ;  /* 0x0000003f08107291 */ /* 0x000fc8000f8e313f */
[----:B------:R-:W-:-:S12]  /*b0e0*/  USHF.R.S32.HI UR9, URZ, 0x1f, UR16 ;  /* 0x0000001f3f097899 */ /* 0x000fd80008011410 */
.L_x_5527:
        /* <DEDUP_REMOVED lines=66> */
[C---:B------:R-:W-:Y:S01]  /*b510*/  @!P2 IADD3 R0, P0, R133.reuse, UR7, RZ ;  /* 0x000000078500ac10 */ /* 0x040fe2000ff1e0ff */
        /* <DEDUP_REMOVED lines=8> */
[----:B------:R-:W-:Y:S01]  /*b5a0*/  @!P2 LEA R26, P0, R0, UR14, 0x1 ;  /* 0x0000000e001aac11 */ /* 0x000fe2000f8008ff */
[----:B------:R1:W-:Y:S01]  /*b5b0*/  @P5 STS.128 [R205+0x7000], RZ ;  /* 0x007000ffcd005388 */ /* 0x0003e20000000c00 */
[----:B------:R-:W-:Y:S01]  /*b5c0*/  @!P4 LEA.HI.X R31, R12, UR15, R13, 0x1, P1 ;  /* 0x0000000f0c1fcc11 */ /* 0x000fe200088f0c0d */
[----:B------:R-:W-:Y:S01]  /*b5d0*/  IMAD.U32 R13, RZ, RZ, UR7 ;  /* 0x00000007ff0d7e24 */ /* 0x000fe2000f8e00ff */
[----:B------:R-:W-:Y:S01]  /*b5e0*/  @!P2 LEA.HI.X R27, R0, UR15, R27, 0x1, P0 ;  /* 0x0000000f001bac11 */ /* 0x000fe200080f0c1b */
[----:B------:R-:W-:Y:S01]  /*b5f0*/  IMAD.U32 R0, RZ, RZ, UR7 ;  /* 0x00000007ff007e24 */ /* 0x000fe2000f8e00ff */
[----:B------:R-:W-:Y:S01]  /*b600*/  @!P4 IADD3 R12, P0, R133, UR7, RZ ;  /* 0x00000007850ccc10 */ /* 0x000fe2000ff1e0ff */
[----:B------:R-:W-:Y:S01]  /*b610*/  IMAD.U32 R10, RZ, RZ, UR4 ;  /* 0x00000004ff0a7e24 */ /* 0x000fe2000f8e00ff */
[----:B------:R-:W-:Y:S01]  /*b620*/  @!P5 LEA R32, P1, R13, R218, 0x1 ;  /* 0x000000da0d20d211 */ /* 0x000fe200078208ff */
[----:B------:R-:W-:Y:S01]  /*b630*/  @!PT LDS RZ, [RZ] ;  /* 0x00000000fffff984 */ /* 0x000fe20000000800 */
[----:B------:R-:W-:Y:S01]  /*b640*/  @!PT LDS RZ, [RZ] ;  /* 0x00000000fffff984 */ /* 0x000fe20000000800 */
[----:B------:R-:W-:Y:S01]  /*b650*/  @!PT LDS RZ, [RZ] ;  /* 0x00000000fffff984 */ /* 0x000fe20000000800 */
[----:B------:R1:W-:Y:S01]  /*b660*/  @!P5 LDGSTS.E.BYPASS.LTC128B.128 [R205+0x7000], desc[UR26][R28.64] ;  /* 0x070000001ccddfae */ /* 0x0003e2000b901d5a */
[----:B------:R-:W-:-:S02]  /*b670*/  @!P4 IADD3.X R13, R134, UR4, RZ, P0, !PT ;  /* 0x00000004860dcc10 */ /* 0x000fc400087fe4ff */
[----:B------:R-:W-:Y:S01]  /*b680*/  @!P4 LEA R34, P0, R12, UR14, 0x1 ;  /* 0x0000000e0c22cc11 */ /* 0x000fe2000f8008ff */
[----:B------:R1:W-:Y:S01]  /*b690*/  @P4 STS.128 [R205+0x9000], RZ ;  /* 0x009000ffcd004388 */ /* 0x0003e20000000c00 */
[----:B------:R-:W-:Y:S02]  /*b6a0*/  @!P5 LEA.HI.X R33, R0, R217, R10, 0x1, P1 ;  /* 0x000000d90021d211 */ /* 0x000fe400008f0c0a */
        /* <DEDUP_REMOVED lines=30> */
.L_x_5529:
[----:B------:R-:W-:Y:S05]  /*b890*/  BSYNC B0 ;  /* 0x0000000000007941 */ /* 0x000fea0003800000 */
.L_x_5528:
[----:B------:R-:W0:Y:S01]  /*b8a0*/  LDGDEPBAR ;  /* 0x00000000000079af */ /* 0x000e220000000000 */
[----:B--2---:R-:W-:Y:S01]  /*b8b0*/  IMAD.U32 R13, RZ, RZ, UR16 ;  /* 0x00000010ff0d7e24 */ /* 0x004fe2000f8e00ff */
[----:B------:R-:W-:Y:S01]  /*b8c0*/  MOV R0, UR9 ;  /* 0x0000000900007c02 */ /* 0x000fe20008000f00 */
[----:B------:R-:W-:-:S03]  /*b8d0*/  IMAD.U32 R10, RZ, RZ, UR16 ;  /* 0x00000010ff0a7e24 */ /* 0x000fc6000f8e00ff */
[----:B------:R-:W-:-:S04]  /*b8e0*/  LEA R218, P0, R13, R218, 0x1 ;  /* 0x000000da0dda7211 */ /* 0x000fc800078008ff */
[----:B------:R-:W-:-:S09]  /*b8f0*/  LEA.HI.X R217, R10, R217, R0, 0x1, P0 ;  /* 0x000000d90ad97211 */ /* 0x000fd200000f0c00 */
.L_x_5525:
        /* <DEDUP_REMOVED lines=51> */
[----:B------:R-:W-:Y:S01]  /*bc30*/  FSEL R5, R158, RZ, P1 ;  /* 0x000000ff9e057208 */ /* 0x000fe20000800000 */
[--C-:B------:R-:W-:Y:S01]  /*bc40*/  FFMA.FTZ R156, R9, UR18, -R168.reuse ;  /* 0x00000012099c7c23 */ /* 0x100fe200080108a8 */
[--C-:B------:R-:W-:Y:S01]  /*bc50*/  FFMA.FTZ R154, R11, UR18, -R168.reuse ;  /* 0x000000120b9a7c23 */ /* 0x100fe200080108a8 */
[----:B------:R-:W-:Y:S01]  /*bc60*/  FFMA.FTZ R159, R4, UR18, -R163 ;  /* 0x00000012049f7c23 */ /* 0x000fe200080108a3 */
[----:B------:R-:W-:Y:S01]  /*bc70*/  FSEL R4, R157, RZ, P0 ;  /* 0x000000ff9d047208 */ /* 0x000fe20000000000 */
[----:B------:R-:W-:Y:S01]  /*bc80*/  FADD.FTZ R5, R132, -R5 ;  /* 0x8000000584057221 */ /* 0x000fe20000010000 */
        /* <DEDUP_REMOVED lines=8> */
[----:B------:R-:W1:Y:S01]  /*bd10*/  LDSM.16.MT88.4 R8, [R196+0xc000] ;  /* 0x00c00000c408783b */ /* 0x000e620000004200 */
        /* <DEDUP_REMOVED lines=21> */
[----:B------:R-:W3:Y:S01]  /*be70*/  MUFU.EX2 R153, R153 ;  /* 0x0000009900997308 */ /* 0x000ee20000000800 */
[----:B--2---:R-:W-:Y:S01]  /*be80*/  F2FP.F16.F32.PACK_AB R4, R155, R156 ;  /* 0x0000009c9b04723e */ /* 0x004fe200000000ff */
[--C-:B------:R-:W-:Y:S01]  /*be90*/  FFMA.FTZ R164, R164, UR18, -R163.reuse ;  /* 0x00000012a4a47c23 */ /* 0x100fe200080108a3 */
[----:B------:R-:W-:Y:S01]  /*bea0*/  LDSM.16.MT88.4 R140, [R194+0xf000] ;  /* 0x00f00000c28c783b */ /* 0x000fe20000004200 */
[--C-:B------:R-:W-:Y:S01]  /*beb0*/  FFMA.FTZ R162, R162, UR18, -R163.reuse ;  /* 0x00000012a2a27c23 */ /* 0x100fe200080108a3 */
[----:B------:R-:W-:-:S03]  /*bec0*/  FFMA.FTZ R161, R161, UR18, -R163 ;  /* 0x00000012a1a17c23 */ /* 0x000fc600080108a3 */
        /* <DEDUP_REMOVED lines=68> */
[----:B------:R-:W1:Y:S01]  /*c310*/  LDSM.16.MT88.4 R108, [R193+0xe000] ;  /* 0x00e00000c16c783b */ /* 0x000e620000004200 */
        /* <DEDUP_REMOVED lines=16> */
[----:B------:R-:W4:Y:S01]  /*c420*/  MUFU.EX2 R177, R177 ;  /* 0x000000b100b17308 */ /* 0x000f220000000800 */
[----:B------:R-:W-:Y:S01]  /*c430*/  HMMA.16816.F32 R92, R4, R136, R92 ;  /* 0x00000088045c723c */ /* 0x000fe2000000185c */
[----:B------:R-:W-:-:S04]  /*c440*/  FADD.FTZ R155, R155, R156 ;  /* 0x0000009c9b9b7221 */ /* 0x000fc80000010000 */
        /* <DEDUP_REMOVED lines=28> */
[C---:B-1----:R-:W-:Y:S06]  /*c610*/  HMMA.16816.F32 R56, R4.reuse, R108, R116 ;  /* 0x0000006c0438723c */ /* 0x042fec0000001874 */
[C---:B------:R-:W-:Y:S01]  /*c620*/  HMMA.16816.F32 R52, R4.reuse, R110, R52 ;  /* 0x0000006e0434723c */ /* 0x040fe20000001834 */
[----:B------:R-:W1:Y:S01]  /*c630*/  LDSM.16.MT88.4 R108, [R194+0x10000] ;  /* 0x01000000c26c783b */ /* 0x000e620000004200 */
        /* <DEDUP_REMOVED lines=29> */
[----:B-1----:R-:W-:Y:S01]  /*c810*/  HMMA.16816.F32 R76, R4, R108, R76 ;  /* 0x0000006c044c723c */ /* 0x002fe2000000184c */
[-C--:B------:R-:W-:Y:S01]  /*c820*/  FMUL.FTZ R114, R82, R3.reuse ;  /* 0x0000000352727220 */ /* 0x080fe20000410000 */
[-C--:B------:R-:W-:Y:S01]  /*c830*/  FMUL.FTZ R115, R83, R3.reuse ;  /* 0x0000000353737220 */ /* 0x080fe20000410000 */
[-C--:B------:R-:W-:Y:S01]  /*c840*/  FMUL.FTZ R82, R86, R3.reuse ;  /* 0x0000000356527220 */ /* 0x080fe20000410000 */
[-C--:B------:R-:W-:Y:S01]  /*c850*/  FMUL.FTZ R83, R87, R3.reuse ;  /* 0x0000000357537220 */ /* 0x080fe20000410000 */
[----:B------:R-:W-:-:S02]  /*c860*/  FFMA.FTZ R3, R219, R3, R152 ;  /* 0x00000003db037223 */ /* 0x000fc40000010098 */
[----:B------:R-:W1:Y:S02]  /*c870*/  MUFU.EX2 R227, R227 ;  /* 0x000000e300e37308 */ /* 0x000e640000000800 */
[----:B------:R-:W-:Y:S01]  /*c880*/  HMMA.16816.F32 R84, R4, R110, R112 ;  /* 0x0000006e0454723c */ /* 0x000fe20000001870 */
[----:B------:R-:W1:Y:S01]  /*c890*/  LDSM.16.MT88.4 R112, [R194+0xe800] ;  /* 0x00e80000c270783b */ /* 0x000e620000004200 */
[----:B------:R-:W-:-:S03]  /*c8a0*/  FADD.FTZ R3, R2, R3 ;  /* 0x0000000302037221 */ /* 0x000fc60000010000 */
[----:B------:R-:W1:Y:S01]  /*c8b0*/  LDSM.16.MT88.4 R108, [R193+0xe800] ;  /* 0x00e80000c16c783b */ /* 0x000e620000004200 */
[----:B------:R-:W-:Y:S01]  /*c8c0*/  MUFU.EX2 R224, R224 ;  /* 0x000000e000e07308 */ /* 0x000fe20000000800 */
[----:B------:R-:W-:Y:S01]  /*c8d0*/  FADD.FTZ R0, R0, R3 ;  /* 0x0000000300007221 */ /* 0x000fe20000010000 */
[----:B------:R-:W-:-:S03]  /*c8e0*/  MOV R3, R157 ;  /* 0x0000009d00037202 */ /* 0x000fc60000000f00 */
[----:B------:R-:W-:Y:S01]  /*c8f0*/  FADD.FTZ R159, R159, R0 ;  /* 0x000000009f9f7221 */ /* 0x000fe20000010000 */
[C---:B--2---:R-:W-:Y:S02]  /*c900*/  HMMA.16816.F32 R80, R4.reuse, R104, R80 ;  /* 0x000000680450723c */ /* 0x044fe40000001850 */
[----:B------:R-:W2:Y:S04]  /*c910*/  MUFU.EX2 R229, R229 ;  /* 0x000000e500e57308 */ /* 0x000ea80000000800 */
[C---:B------:R-:W-:Y:S01]  /*c920*/  HMMA.16816.F32 R88, R4.reuse, R106, R88 ;  /* 0x0000006a0458723c */ /* 0x040fe20000001858 */
[----:B------:R-:W-:Y:S01]  /*c930*/  F2FP.F16.F32.PACK_AB R104, R173, R170 ;  /* 0x000000aaad68723e */ /* 0x000fe200000000ff */
[----:B------:R-:W-:Y:S01]  /*c940*/  FADD.FTZ R170, R170, R153 ;  /* 0x00000099aaaa7221 */ /* 0x000fe20000010000 */
[----:B----4-:R-:W-:Y:S01]  /*c950*/  F2FP.F16.F32.PACK_AB R105, R177, R174 ;  /* 0x000000aeb169723e */ /* 0x010fe200000000ff */
[----:B------:R-:W-:Y:S01]  /*c960*/  MUFU.EX2 R164, R164 ;  /* 0x000000a400a47308 */ /* 0x000fe20000000800 */
[----:B------:R-:W-:Y:S01]  /*c970*/  FADD.FTZ R174, R174, R159 ;  /* 0x0000009faeae7221 */ /* 0x000fe20000010000 */
[----:B------:R-:W-:Y:S01]  /*c980*/  HMMA.16816.F32 R4, R4, R138, R96 ;  /* 0x0000008a0404723c */ /* 0x000fe20000001860 */
[----:B------:R-:W-:Y:S01]  /*c990*/  F2FP.F16.F32.PACK_AB R106, R175, R172 ;  /* 0x000000acaf6a723e */ /* 0x000fe200000000ff */
[----:B------:R-:W-:Y:S01]  /*c9a0*/  LDSM.16.MT88.4 R96, [R193+0x10800] ;  /* 0x01080000c160783b */ /* 0x000fe20000004200 */
[----:B-----5:R-:W-:Y:S01]  /*c9b0*/  F2FP.F16.F32.PACK_AB R107, R179, R176 ;  /* 0x000000b0b36b723e */ /* 0x020fe200000000ff */
        /* <DEDUP_REMOVED lines=9> */
[----:B------:R-:W3:Y:S01]  /*ca50*/  MUFU.EX2 R161, R161 ;  /* 0x000000a100a17308 */ /* 0x000ee20000000800 */
        /* <DEDUP_REMOVED lines=8> */
[C---:B-1----:R-:W-:Y:S06]  /*cae0*/  HMMA.16816.F32 R48, R104.reuse, R112, R48 ;  /* 0x000000706830723c */ /* 0x042fec0000001830 */
        /* <DEDUP_REMOVED lines=8> */
[C---:B------:R-:W-:Y:S06]  /*cb70*/  HMMA.16816.F32 R40, R104.reuse, R120, R40 ;  /* 0x000000786828723c */ /* 0x040fec0000001828 */
[C---:B------:R-:W-:Y:S01]  /*cb80*/  HMMA.16816.F32 R36, R104.reuse, R122, R36 ;  /* 0x0000007a6824723c */ /* 0x040fe20000001824 */
[----:B------:R-:W3:Y:S05]  /*cb90*/  LDSM.16.MT88.4 R120, [R194+0x10800] ;  /* 0x01080000c278783b */ /* 0x000eea0000004200 */
[C---:B----4-:R-:W-:Y:S06]  /*cba0*/  HMMA.16816.F32 R64, R104.reuse, R116, R64 ;  /* 0x000000746840723c */ /* 0x050fec0000001840 */
[C---:B------:R-:W-:Y:S01]  /*cbb0*/  HMMA.16816.F32 R60, R104.reuse, R118, R60 ;  /* 0x00000076683c723c */ /* 0x040fe2000000183c */
[----:B------:R-:W4:Y:S05]  /*cbc0*/  LDSM.16.MT88.4 R116, [R194+0xd000] ;  /* 0x00d00000c274783b */ /* 0x000f2a0000004200 */
        /* <DEDUP_REMOVED lines=9> */
[----:B--2---:R-:W-:Y:S01]  /*cc60*/  F2FP.F16.F32.PACK_AB R99, R229, R224 ;  /* 0x000000e0e563723e */ /* 0x004fe200000000ff */
[----:B------:R-:W-:Y:S02]  /*cc70*/  FADD.FTZ R227, R227, R222 ;  /* 0x000000dee3e37221 */ /* 0x000fe40000010000 */
[----:B------:R-:W-:Y:S01]  /*cc80*/  HMMA.16816.F32 R68, R104, R130, R68 ;  /* 0x000000826844723c */ /* 0x000fe20000001844 */
[----:B------:R-:W-:Y:S01]  /*cc90*/  FADD.FTZ R216, R216, R215 ;  /* 0x000000d7d8d87221 */ /* 0x000fe20000010000 */
[----:B------:R-:W-:-:S03]  /*cca0*/  FADD.FTZ R0, R224, R227 ;  /* 0x000000e3e0007221 */ /* 0x000fc60000010000 */
[----:B------:R-:W-:Y:S01]  /*ccb0*/  FADD.FTZ R225, R225, R216 ;  /* 0x000000d8e1e17221 */ /* 0x000fe20000010000 */
[----:B-1----:R-:W-:Y:S01]  /*ccc0*/  HMMA.16816.F32 R92, R104, R112, R92 ;  /* 0x00000070685c723c */ /* 0x002fe2000000185c */
[----:B------:R-:W-:-:S05]  /*ccd0*/  FADD.FTZ R0, R229, R0 ;  /* 0x00000000e5007221 */ /* 0x000fca0000010000 */
[----:B------:R-:W-:Y:S06]  /*cce0*/  HMMA.16816.F32 R4, R104, R114, R4 ;  /* 0x000000726804723c */ /* 0x000fec0000001804 */
[C---:B------:R-:W-:Y:S06]  /*ccf0*/  HMMA.16816.F32 R128, R96.reuse, R124, R12 ;  /* 0x0000007c6080723c */ /* 0x040fec000000180c */
[C---:B------:R-:W-:Y:S01]  /*cd00*/  HMMA.16816.F32 R124, R96.reuse, R126, R8 ;  /* 0x0000007e607c723c */ /* 0x040fe20000001808 */
[----:B------:R-:W1:Y:S05]  /*cd10*/  LDSM.16.MT88.4 R8, [R196+0x11000] ;  /* 0x01100000c408783b */ /* 0x000e6a0000004200 */
[C---:B---3--:R-:W-:Y:S06]  /*cd20*/  HMMA.16816.F32 R112, R96.reuse, R108, R28 ;  /* 0x0000006c6070723c */ /* 0x048fec000000181c */
[C---:B------:R-:W-:Y:S06]  /*cd30*/  HMMA.16816.F32 R28, R96.reuse, R144, R40 ;  /* 0x00000090601c723c */ /* 0x040fec0000001828 */
[----:B------:R-:W-:Y:S01]  /*cd40*/  HMMA.16816.F32 R40, R96, R146, R36 ;  /* 0x000000926028723c */ /* 0x000fe20000001824 */
[----:B------:R-:W2:Y:S04]  /*cd50*/  LDSM.16.MT88.4 R36, [R194+0x11000] ;  /* 0x01100000c224783b */ /* 0x000ea80000004200 */
[----:B------:R-:W-:Y:S01]  /*cd60*/  LDSM.16.MT88.4 R144, [R192+0x11000] ;  /* 0x01100000c090783b */ /* 0x000fe20000004200 */
[C---:B------:R-:W-:Y:S06]  /*cd70*/  HMMA.16816.F32 R76, R104.reuse, R120, R76 ;  /* 0x00000078684c723c */ /* 0x040fec000000184c */
[----:B------:R-:W-:Y:S01]  /*cd80*/  HMMA.16816.F32 R84, R104, R122, R84 ;  /* 0x0000007a6854723c */ /* 0x000fe20000001854 */
[----:B------:R-:W-:Y:S05]  /*cd90*/  LDSM.16.MT88.4 R104, [R193+0xd800] ;  /* 0x00d80000c168783b */ /* 0x000fea0000004200 */
[C---:B----4-:R-:W-:Y:S06]  /*cda0*/  HMMA.16816.F32 R120, R96.reuse, R116, R20 ;  /* 0x000000746078723c */ /* 0x050fec0000001814 */
        /* <DEDUP_REMOVED lines=78> */
.L_x_5522:
[----:B------:R-:W-:Y:S05]  /*d290*/  @!P6 BRA `(.L_x_5530) ;  /* 0x0000004c0070e947 */ /* 0x000fea0003800000 */
[----:B------:R-:W-:Y:S01]  /*d2a0*/  ULDC UR14, c[0x0][0x380] ;  /* 0x0000e000000e7ab9 */ /* 0x000fe20000000800 */
[----:B------:R-:W-:Y:S01]  /*d2b0*/  ULEA UR4, -UR6, URZ, 0x6 ;  /* 0x0000003f06047291 */ /* 0x000fe2000f8e313f */
[----:B------:R-:W-:Y:S01]  /*d2c0*/  IMAD.U32 R2, RZ, RZ, UR14 ;  /* 0x0000000eff027e24 */ /* 0x000fe2000f8e00ff */
[----:B------:R-:W-:Y:S01]  /*d2d0*/  IABS R0, UR14 ;  /* 0x0000000e00007c13 */ /* 0x000fe20008000000 */
[----:B------:R-:W-:Y:S02]  /*d2e0*/  ULEA UR28, -UR8, URZ, 0x6 ;  /* 0x0000003f081c7291 */ /* 0x000fe4000f8e313f */
[----:B------:R-:W-:Y:S01]  /*d2f0*/  USHF.R.S32.HI UR8, URZ, 0x1f, UR4 ;  /* 0x0000001f3f087899 */ /* 0x000fe20008011404 */
[----:B------:R-:W-:Y:S01]  /*d300*/  IABS R2, R2 ;  /* 0x0000000200027213 */ /* 0x000fe20000000000 */
[----:B------:R-:W-:Y:S01]  /*d310*/  UMOV UR32, URZ ;  /* 0x0000003f00207c82 */ /* 0x000fe20008000000 */
[----:B------:R-:W-:Y:S01]  /*d320*/  R2UR UR7, R0 ;  /* 0x00000000000772ca */ /* 0x000fe200000e0000 */
[----:B------:R-:W-:Y:S01]  /*d330*/  IMAD.U32 R216, RZ, RZ, UR4 ;  /* 0x00000004ffd87e24 */ /* 0x000fe2000f8e00ff */
[----:B------:R-:W-:Y:S01]  /*d340*/  R2UR UR9, R2 ;  /* 0x00000000020972ca */ /* 0x000fe200000e0000 */
[----:B------:R-:W-:Y:S01]  /*d350*/  USHF.R.S32.HI UR25, URZ, 0x1f, UR28 ;  /* 0x0000001f3f197899 */ /* 0x000fe2000801141c */
[----:B------:R-:W-:Y:S01]  /*d360*/  MOV R215, UR8 ;  /* 0x0000000800d77c02 */ /* 0x000fe20008000f00 */
[----:B------:R-:W-:-:S02]  /*d370*/  UISETP.NE.AND UP1, UPT, UR14, URZ, UPT ;  /* 0x0000003f0e00728c */ /* 0x000fc4000bf25270 */
[----:B------:R-:W-:Y:S02]  /*d380*/  ULOP3.LUT UR18, URZ, UR14, URZ, 0x33, !UPT ;  /* 0x0000000e3f127292 */ /* 0x000fe4000f8e333f */
[----:B------:R-:W-:Y:S02]  /*d390*/  ULOP3.LUT UR6, URZ, UR14, URZ, 0x33, !UPT ;  /* 0x0000000e3f067292 */ /* 0x000fe4000f8e333f */
[----:B------:R-:W-:Y:S02]  /*d3a0*/  UISETP.NE.AND UP0, UPT, UR14, URZ, UPT ;  /* 0x0000003f0e00728c */ /* 0x000fe4000bf05270 */
[----:B------:R-:W1:Y:S01]  /*d3b0*/  I2F.RP R5, UR7 ;  /* 0x0000000700057d06 */ /* 0x000e620008209400 */
[----:B------:R-:W-:-:S07]  /*d3c0*/  ULDC UR4, c[0x0][0x2ec] ;  /* 0x0000bb0000047ab9 */ /* 0x000fce0000000800 */
        /* <DEDUP_REMOVED lines=13> */
[----:B------:R-:W-:-:S04]  /*d4a0*/  UIADD3 UR16, URZ, -UR33, URZ ;  /* 0x800000213f107290 */ /* 0x000fc8000fffe03f */
[----:B------:R-:W-:-:S03]  /*d4b0*/  UIMAD UR19, UR16, UR9, URZ ;  /* 0x00000009101372a4 */ /* 0x000fc6000f8e023f */
[----:B------:R-:W-:Y:S01]  /*d4c0*/  UMOV UR16, URZ ;  /* 0x0000003f00107c82 */ /* 0x000fe20008000000 */
[----:B------:R-:W-:Y:S02]  /*d4d0*/  UIMAD.WIDE.U32 UR32, UR33, UR19, UR32 ;  /* 0x00000013212072a5 */ /* 0x000fe4000f8e0020 */
[----:B------:R-:W-:-:S03]  /*d4e0*/  UIMAD.WIDE.U32 UR34, UR17, UR15, UR16 ;  /* 0x0000000f112272a5 */ /* 0x000fc6000f8e0010 */
[----:B------:R-:W-:Y:S01]  /*d4f0*/  ULDC UR17, c[0x0][0x2d0] ;  /* 0x0000b40000117ab9 */ /* 0x000fe20000000800 */
[----:B------:R-:W-:Y:S01]  /*d500*/  ULDC UR16, c[0x0][0x39c] ;  /* 0x0000e70000107ab9 */ /* 0x000fe20000000800 */
[----:B------:R-:W-:Y:S02]  /*d510*/  UMOV UR19, UR33 ;  /* 0x0000002100137c82 */ /* 0x000fe40008000000 */
[----:B------:R-:W-:-:S05]  /*d520*/  UMOV UR15, UR35 ;  /* 0x00000023000f7c82 */ /* 0x000fca0008000000 */
.L_x_5534:
        /* <DEDUP_REMOVED lines=77> */
.L_x_5531:
        /* <DEDUP_REMOVED lines=19> */
[----:B------:R-:W-:Y:S01]  /*db30*/  @!P4 LDGSTS.E.BYPASS.LTC128B.128 [R205+0xe000], desc[UR26][R224.64+0x80] ;  /* 0x0e000080e0cdcfae */ /* 0x000fe2000b901d5a */
        /* <DEDUP_REMOVED lines=70> */
[----:B------:R-:W5:Y:S04]  /*dfa0*/  LDSM.16.M88.4 R140, [R201+0x6800] ;  /* 0x00680000c98c783b */ /* 0x000f680000000200 */
[----:B------:R-:W1:Y:S04]  /*dfb0*/  LDSM.16.M88.4 R144, [R201+0x7000] ;  /* 0x00700000c990783b */ /* 0x000e680000000200 */
[----:B------:R-:W2:Y:S04]  /*dfc0*/  LDSM.16.M88.4 R148, [R201+0x7800] ;  /* 0x00780000c994783b */ /* 0x000ea80000000200 */
[----:B------:R-:W0:Y:S04]  /*dfd0*/  LDGDEPBAR ;  /* 0x00000000000079af */ /* 0x000e280000000000 */
[----:B------:R-:W-:Y:S04]  /*dfe0*/  LDSM.16.M88.4 R152, [R200] ;  /* 0x00000000c898783b */ /* 0x000fe80000000200 */
[----:B------:R-:W3:Y:S04]  /*dff0*/  LDSM.16.M88.4 R156, [R199] ;  /* 0x00000000c79c783b */ /* 0x000ee80000000200 */
[----:B------:R-:W3:Y:S04]  /*e000*/  LDSM.16.M88.4 R160, [R191] ;  /* 0x00000000bfa0783b */ /* 0x000ee80000000200 */
[----:B------:R-:W3:Y:S04]  /*e010*/  LDSM.16.M88.4 R164, [R190] ;  /* 0x00000000bea4783b */ /* 0x000ee80000000200 */
[----:B------:R-:W3:Y:S01]  /*e020*/  LDSM.16.M88.4 R168, [R189] ;  /* 0x00000000bda8783b */ /* 0x000ee20000000200 */
[C---:B----4-:R-:W-:Y:S03]  /*e030*/  HMMA.16816.F32 R4, R132.reuse, R136, RZ ;  /* 0x000000888404723c */ /* 0x050fe600000018ff */
[----:B------:R-:W-:Y:S04]  /*e040*/  LDSM.16.M88.4 R172, [R198] ;  /* 0x00000000c6ac783b */ /* 0x000fe80000000200 */
[----:B------:R-:W4:Y:S01]  /*e050*/  LDSM.16.M88.4 R176, [R195+0x6000] ;  /* 0x00600000c3b0783b */ /* 0x000f220000000200 */
[C---:B------:R-:W-:Y:S03]  /*e060*/  HMMA.16816.F32 R8, R132.reuse, R138, RZ ;  /* 0x0000008a8408723c */ /* 0x040fe600000018ff */
[----:B------:R-:W-:Y:S03]  /*e070*/  LDSM.16.M88.4 R136, [R195+0x7000] ;  /* 0x00700000c388783b */ /* 0x000fe60000000200 */
[C---:B-----5:R-:W-:Y:S06]  /*e080*/  HMMA.16816.F32 R12, R132.reuse, R140, RZ ;  /* 0x0000008c840c723c */ /* 0x060fec00000018ff */
[C---:B------:R-:W-:Y:S01]  /*e090*/  HMMA.16816.F32 R16, R132.reuse, R142, RZ ;  /* 0x0000008e8410723c */ /* 0x040fe200000018ff */
[----:B------:R-:W-:Y:S05]  /*e0a0*/  LDSM.16.M88.4 R140, [R195+0x7800] ;  /* 0x00780000c38c783b */ /* 0x000fea0000000200 */
[C---:B-1----:R-:W-:Y:S06]  /*e0b0*/  HMMA.16816.F32 R20, R132.reuse, R144, RZ ;  /* 0x000000908414723c */ /* 0x042fec00000018ff */
[C---:B------:R-:W-:Y:S01]  /*e0c0*/  HMMA.16816.F32 R24, R132.reuse, R146, RZ ;  /* 0x000000928418723c */ /* 0x040fe200000018ff */
[----:B------:R-:W-:Y:S05]  /*e0d0*/  LDSM.16.M88.4 R144, [R197] ;  /* 0x00000000c590783b */ /* 0x000fea0000000200 */
[C---:B--2---:R-:W-:Y:S06]  /*e0e0*/  HMMA.16816.F32 R28, R132.reuse, R148, RZ ;  /* 0x00000094841c723c */ /* 0x044fec00000018ff */
[----:B------:R-:W-:Y:S01]  /*e0f0*/  HMMA.16816.F32 R32, R132, R150, RZ ;  /* 0x000000968420723c */ /* 0x000fe200000018ff */
[----:B------:R-:W1:Y:S04]  /*e100*/  LDSM.16.M88.4 R132, [R195+0x6800] ;  /* 0x00680000c384783b */ /* 0x000e680000000200 */
[----:B------:R-:W2:Y:S01]  /*e110*/  LDSM.16.M88.4 R148, [R188] ;  /* 0x00000000bc94783b */ /* 0x000ea20000000200 */
[C---:B---3--:R-:W-:Y:S06]  /*e120*/  HMMA.16816.F32 R4, R152.reuse, R156, R4 ;  /* 0x0000009c9804723c */ /* 0x048fec0000001804 */
        /* <DEDUP_REMOVED lines=11> */
[----:B------:R-:W5:Y:S01]  /*e1e0*/  LDSM.16.M88.4 R168, [R201+0x8000] ;  /* 0x00800000c9a8783b */ /* 0x000f620000000200 */
[C---:B----4-:R-:W-:Y:S06]  /*e1f0*/  HMMA.16816.F32 R4, R172.reuse, R176, R4 ;  /* 0x000000b0ac04723c */ /* 0x050fec0000001804 */
[C---:B------:R-:W-:Y:S01]  /*e200*/  HMMA.16816.F32 R8, R172.reuse, R178, R8 ;  /* 0x000000b2ac08723c */ /* 0x040fe20000001808 */
[----:B------:R-:W-:Y:S05]  /*e210*/  LDSM.16.M88.4 R176, [R187] ;  /* 0x00000000bbb0783b */ /* 0x000fea0000000200 */
        /* <DEDUP_REMOVED lines=23> */
[C---:B-----5:R-:W-:Y:S06]  /*e390*/  HMMA.16816.F32 R4, R164.reuse, R168, R4 ;  /* 0x000000a8a404723c */ /* 0x060fec0000001804 */
        /* <DEDUP_REMOVED lines=207> */
[----:B------:R-:W2:Y:S01]  /*f090*/  LDC.64 R4, c[0x0][0x230] ;  /* 0x00008c00ff047b82 */ /* 0x000ea20000000a00 */
[----:B------:R-:W-:Y:S02]  /*f0a0*/  R2UR UR38, R6 ;  /* 0x00000000062672ca */ /* 0x000fe400000e0000 */
[----:B------:R-:W-:Y:S02]  /*f0b0*/  R2UR UR39, R7 ;  /* 0x00000000072772ca */ /* 0x000fe400000e0000 */
[----:B------:R-:W-:Y:S03]  /*f0c0*/  R2UR UR32, R8 ;  /* 0x00000000082072ca */ /* 0x000fe600000e0000 */
[----:B------:R-:W3:Y:S04]  /*f0d0*/  LDC.64 R6, c[0x0][0x248] ;  /* 0x00009200ff067b82 */ /* 0x000ee80000000a00 */
[----:B------:R-:W-:Y:S02]  /*f0e0*/  IMAD.U32 R15, RZ, RZ, UR33 ;  /* 0x00000021ff0f7e24 */ /* 0x000fe4000f8e00ff */
[----:B------:R-:W-:Y:S02]  /*f0f0*/  MOV R12, UR38 ;  /* 0x00000026000c7c02 */ /* 0x000fe40008000f00 */
[----:B------:R-:W-:Y:S02]  /*f100*/  IMAD.U32 R13, RZ, RZ, UR39 ;  /* 0x00000027ff0d7e24 */ /* 0x000fe4000f8e00ff */
[----:B------:R-:W-:Y:S03]  /*f110*/  IMAD.U32 R14, RZ, RZ, UR32 ;  /* 0x00000020ff0e7e24 */ /* 0x000fe6000f8e00ff */
[----:B------:R-:W4:Y:S04]  /*f120*/  LDG.E R9, desc[UR26][R12.64] ;  /* 0x0000001a0c097981 */ /* 0x000f28000c1e1900 */
[----:B------:R-:W4:Y:S01]  /*f130*/  LDG.E R10, desc[UR26][R14.64] ;  /* 0x0000001a0e0a7981 */ /* 0x000f22000c1e1900 */
        /* <DEDUP_REMOVED lines=11> */
.L_x_5533:
        /* <DEDUP_REMOVED lines=89> */
.L_x_5532:
[----:B------:R-:W-:Y:S01]  /*f780*/  IMAD.U32 R5, RZ, RZ, UR11 ;  /* 0x0000000bff057e24 */ /* 0x000fe2000f8e00ff */
[----:B--2---:R-:W-:Y:S01]  /*f790*/  LDSM.16.MT88.4 R28, [R193+0xc000] ;  /* 0x00c00000c11c783b */ /* 0x004fe20000004200 */
[----:B------:R-:W-:Y:S02]  /*f7a0*/  UISETP.GT.AND UP2, UPT, UR11, UR10, UPT ;  /* 0x0000000a0b00728c */ /* 0x000fe4000bf44270 */
[----:B------:R-:W-:Y:S04]  /*f7b0*/  IMAD R4, R5, 0x40, R214 ;  /* 0x0000004005047824 */ /* 0x000fe800078e02d6 */
[C---:B------:R-:W-:Y:S01]  /*f7c0*/  IMAD.IADD R5, R213.reuse, 0x1, -R4 ;  /* 0x00000001d5057824 */ /* 0x040fe200078e0a04 */
[C---:B------:R-:W-:Y:S01]  /*f7d0*/  IADD3 R10, R4.reuse, 0x10, RZ ;  /* 0x00000010040a7810 */ /* 0x040fe20007ffe0ff */
[C---:B------:R-:W-:Y:S01]  /*f7e0*/  VIADD R11, R4.reuse, 0x9 ;  /* 0x00000009040b7836 */ /* 0x040fe20000000000 */
[C---:B------:R-:W-:Y:S01]  /*f7f0*/  ISETP.GE.AND P4, PT, R4.reuse, R212, PT ;  /* 0x000000d40400720c */ /* 0x040fe20003f86270 */
[C---:B------:R-:W-:Y:S01]  /*f800*/  VIADD R14, R4.reuse, 0x11 ;  /* 0x00000011040e7836 */ /* 0x040fe20000000000 */
[----:B------:R-:W-:Y:S01]  /*f810*/  IABS R5, R5 ;  /* 0x0000000500057213 */ /* 0x000fe20000000000 */
[C---:B------:R-:W-:Y:S01]  /*f820*/  IMAD.IADD R7, R213.reuse, 0x1, -R10 ;  /* 0x00000001d5077824 */ /* 0x040fe200078e0a0a */
[C---:B------:R-:W-:Y:S01]  /*f830*/  IADD3 R8, R213.reuse, -R11, RZ ;  /* 0x8000000bd5087210 */ /* 0x040fe20007ffe0ff */
[C---:B------:R-:W-:Y:S01]  /*f840*/  VIADD R12, R4.reuse, 0x19 ;  /* 0x00000019040c7836 */ /* 0x040fe20000000000 */
[----:B------:R-:W-:Y:S01]  /*f850*/  I2FP.F32.S32 R6, R5 ;  /* 0x0000000500067245 */ /* 0x000fe20000201400 */
[----:B------:R-:W-:Y:S01]  /*f860*/  VIADD R5, R4, 0x1 ;  /* 0x0000000104057836 */ /* 0x000fe20000000000 */
[----:B------:R-:W-:Y:S02]  /*f870*/  IABS R7, R7 ;  /* 0x0000000700077213 */ /* 0x000fe40000000000 */
[----:B------:R-:W-:Y:S01]  /*f880*/  IABS R8, R8 ;  /* 0x0000000800087213 */ /* 0x000fe20000000000 */
[----:B------:R-:W-:Y:S01]  /*f890*/  FFMA.FTZ R3, R6, -UR23, R3 ;  /* 0x8000001706037c23 */ /* 0x000fe20008010003 */
[C---:B------:R-:W-:Y:S01]  /*f8a0*/  VIADD R6, R4.reuse, 0x8 ;  /* 0x0000000804067836 */ /* 0x040fe20000000000 */
[----:B------:R-:W-:Y:S01]  /*f8b0*/  I2FP.F32.S32 R7, R7 ;  /* 0x0000000700077245 */ /* 0x000fe20000201400 */
[C---:B------:R-:W-:Y:S01]  /*f8c0*/  IMAD.IADD R13, R213.reuse, 0x1, -R5 ;  /* 0x00000001d50d7824 */ /* 0x040fe200078e0a05 */
[----:B------:R-:W-:Y:S01]  /*f8d0*/  I2FP.F32.S32 R8, R8 ;  /* 0x0000000800087245 */ /* 0x000fe20000201400 */
[----:B------:R-:W-:Y:S01]  /*f8e0*/  IMAD.IADD R9, R213, 0x1, -R6 ;  /* 0x00000001d5097824 */ /* 0x000fe200078e0a06 */
[----:B------:R-:W-:Y:S01]  /*f8f0*/  ISETP.GE.OR P4, PT, R4, R211, !P4 ;  /* 0x000000d30400720c */ /* 0x000fe20006786670 */
[----:B-1----:R-:W-:Y:S01]  /*f900*/  FFMA.FTZ R232, R7, -UR23, R232 ;  /* 0x8000001707e87c23 */ /* 0x002fe200080100e8 */
[----:B------:R-:W-:Y:S01]  /*f910*/  IABS R13, R13 ;  /* 0x0000000d000d7213 */ /* 0x000fe20000000000 */
[----:B------:R-:W-:Y:S01]  /*f920*/  FFMA.FTZ R229, R8, -UR23, R229 ;  /* 0x8000001708e57c23 */ /* 0x000fe200080100e5 */
[----:B------:R-:W-:Y:S01]  /*f930*/  IABS R9, R9 ;  /* 0x0000000900097213 */ /* 0x000fe20000000000 */
[----:B------:R-:W-:Y:S01]  /*f940*/  IMAD.IADD R8, R210, 0x1, -R5 ;  /* 0x00000001d2087824 */ /* 0x000fe200078e0a05 */
[----:B------:R-:W-:Y:S02]  /*f950*/  I2FP.F32.S32 R13, R13 ;  /* 0x0000000d000d7245 */ /* 0x000fe40000201400 */
[----:B------:R-:W-:Y:S02]  /*f960*/  I2FP.F32.S32 R9, R9 ;  /* 0x0000000900097245 */ /* 0x000fe40000201400 */
[----:B------:R-:W-:Y:S01]  /*f970*/  ISETP.GE.AND P6, PT, R5, R212, PT ;  /* 0x000000d40500720c */ /* 0x000fe20003fc6270 */
[----:B------:R-:W-:Y:S01]  /*f980*/  FFMA.FTZ R222, R13, -UR23, R222 ;  /* 0x800000170dde7c23 */ /* 0x000fe200080100de */
[----:B------:R-:W-:Y:S01]  /*f990*/  IADD3 R13, R4, 0x18, RZ ;  /* 0x00000018040d7810 */ /* 0x000fe20007ffe0ff */
[----:B------:R-:W-:Y:S01]  /*f9a0*/  FFMA.FTZ R228, R9, -UR23, R228 ;  /* 0x8000001709e47c23 */ /* 0x000fe200080100e4 */
[----:B------:R-:W-:Y:S02]  /*f9b0*/  ISETP.GE.AND P1, PT, R5, R209, PT ;  /* 0x000000d10500720c */ /* 0x000fe40003f26270 */
[C---:B------:R-:W-:Y:S01]  /*f9c0*/  IADD3 R15, R210.reuse, -R4, RZ ;  /* 0x80000004d20f7210 */ /* 0x040fe20007ffe0ff */
[----:B------:R-:W-:Y:S01]  /*f9d0*/  IMAD.IADD R7, R213, 0x1, -R13 ;  /* 0x00000001d5077824 */ /* 0x000fe200078e0a0d */
[----:B------:R-:W-:Y:S02]  /*f9e0*/  FSEL R9, R3, -INF , !P4 ;  /* 0xff80000003097808 */ /* 0x000fe40006000000 */
[----:B------:R-:W-:Y:S02]  /*f9f0*/  IADD3 R16, R213, -R14, RZ ;  /* 0x8000000ed5107210 */ /* 0x000fe40007ffe0ff */
[C---:B------:R-:W-:Y:S02]  /*fa00*/  ISETP.GE.OR P6, PT, R5.reuse, R211, !P6 ;  /* 0x000000d30500720c */ /* 0x040fe400077c6670 */
[----:B------:R-:W-:Y:S01]  /*fa10*/  ISETP.GE.OR P1, PT, R5, R208, !P1 ;  /* 0x000000d00500720c */ /* 0x000fe20004f26670 */
[----:B------:R-:W-:Y:S01]  /*fa20*/  IMAD.IADD R5, R210, 0x1, -R6 ;  /* 0x00000001d2057824 */ /* 0x000fe200078e0a06 */
[C---:B------:R-:W-:Y:S02]  /*fa30*/  ISETP.GE.AND P4, PT, R11.reuse, R212, PT ;  /* 0x000000d40b00720c */ /* 0x040fe40003f86270 */
[----:B------:R-:W-:Y:S02]  /*fa40*/  IABS R15, R15 ;  /* 0x0000000f000f7213 */ /* 0x000fe40000000000 */
[----:B------:R-:W-:Y:S02]  /*fa50*/  IABS R16, R16 ;  /* 0x0000001000107213 */ /* 0x000fe40000000000 */
[----:B------:R-:W-:Y:S02]  /*fa60*/  ISETP.GE.OR P4, PT, R11, R211, !P4 ;  /* 0x000000d30b00720c */ /* 0x000fe40006786670 */
[----:B------:R-:W-:Y:S02]  /*fa70*/  IABS R7, R7 ;  /* 0x0000000700077213 */ /* 0x000fe40000000000 */
[----:B------:R-:W-:Y:S02]  /*fa80*/  I2FP.F32.S32 R15, R15 ;  /* 0x0000000f000f7245 */ /* 0x000fe40000201400 */
[----:B------:R-:W-:Y:S02]  /*fa90*/  IABS R5, R5 ;  /* 0x0000000500057213 */ /* 0x000fe40000000000 */
[----:B------:R-:W-:Y:S01]  /*faa0*/  I2FP.F32.S32 R16, R16 ;  /* 0x0000001000107245 */ /* 0x000fe20000201400 */
[----:B------:R-:W-:Y:S01]  /*fab0*/  FFMA.FTZ R226, R15, -UR23, R226 ;  /* 0x800000170fe27c23 */ /* 0x000fe200080100e2 */
[----:B------:R-:W-:Y:S02]  /*fac0*/  FSEL R229, R229, -INF , !P4 ;  /* 0xff800000e5e57808 */ /* 0x000fe40006000000 */
[-C--:B------:R-:W-:Y:S01]  /*fad0*/  ISETP.GE.AND P2, PT, R6, R212.reuse, PT ;  /* 0x000000d40600720c */ /* 0x080fe20003f46270 */
[----:B------:R-:W-:Y:S01]  /*fae0*/  FFMA.FTZ R235, R16, -UR23, R235 ;  /* 0x8000001710eb7c23 */ /* 0x000fe200080100eb */
[----:B------:R-:W-:Y:S02]  /*faf0*/  ISETP.GE.AND P0, PT, R4, R209, PT ;  /* 0x000000d10400720c */ /* 0x000fe40003f06270 */
[----:B------:R-:W-:Y:S02]  /*fb00*/  I2FP.F32.S32 R7, R7 ;  /* 0x0000000700077245 */ /* 0x000fe40000201400 */
[----:B------:R-:W-:Y:S02]  /*fb10*/  ISETP.GE.AND P4, PT, R14, R212, PT ;  /* 0x000000d40e00720c */ /* 0x000fe40003f86270 */
[----:B------:R-:W-:Y:S01]  /*fb20*/  I2FP.F32.S32 R5, R5 ;  /* 0x0000000500057245 */ /* 0x000fe20000201400 */
[----:B------:R-:W-:Y:S01]  /*fb30*/  FFMA.FTZ R238, R7, -UR23, R238 ;  /* 0x8000001707ee7c23 */ /* 0x000fe200080100ee */
[-C--:B------:R-:W-:Y:S02]  /*fb40*/  ISETP.GE.OR P2, PT, R6, R211.reuse, !P2 ;  /* 0x000000d30600720c */ /* 0x080fe40005746670 */
[----:B------:R-:W-:Y:S01]  /*fb50*/  ISETP.GE.OR P0, PT, R4, R208, !P0 ;  /* 0x000000d00400720c */ /* 0x000fe20004706670 */
[----:B------:R-:W-:Y:S01]  /*fb60*/  FFMA.FTZ R230, R5, -UR23, R230 ;  /* 0x8000001705e67c23 */ /* 0x000fe200080100e6 */
[----:B------:R-:W-:Y:S02]  /*fb70*/  ISETP.GE.OR P4, PT, R14, R211, !P4 ;  /* 0x000000d30e00720c */ /* 0x000fe40006786670 */
[----:B------:R-:W-:Y:S02]  /*fb80*/  IABS R8, R8 ;  /* 0x0000000800087213 */ /* 0x000fe40000000000 */
[-C--:B------:R-:W-:Y:S02]  /*fb90*/  ISETP.GE.AND P5, PT, R6, R209.reuse, PT ;  /* 0x000000d10600720c */ /* 0x080fe40003fa6270 */
[----:B------:R-:W-:Y:S02]  /*fba0*/  FSEL R7, R222, -INF , !P6 ;  /* 0xff800000de077808 */ /* 0x000fe40007000000 */
[----:B------:R-:W-:Y:S02]  /*fbb0*/  FSEL R226, R226, -INF , !P0 ;  /* 0xff800000e2e27808 */ /* 0x000fe40004000000 */
[----:B------:R-:W-:Y:S02]  /*fbc0*/  FSEL R5, R228, -INF , !P2 ;  /* 0xff800000e4057808 */ /* 0x000fe40005000000 */
[-C--:B------:R-:W-:Y:S02]  /*fbd0*/  ISETP.GE.AND P6, PT, R11, R209.reuse, PT ;  /* 0x000000d10b00720c */ /* 0x080fe40003fc6270 */
[----:B------:R-:W-:Y:S02]  /*fbe0*/  FSEL R163, R235, -INF , !P4 ;  /* 0xff800000eba37808 */ /* 0x000fe40006000000 */
[----:B------:R-:W-:Y:S02]  /*fbf0*/  I2FP.F32.S32 R8, R8 ;  /* 0x0000000800087245 */ /* 0x000fe40000201400 */
[C---:B------:R-:W-:Y:S02]  /*fc00*/  ISETP.GE.AND P2, PT, R10.reuse, R209, PT ;  /* 0x000000d10a00720c */ /* 0x040fe40003f46270 */
[----:B------:R-:W-:Y:S01]  /*fc10*/  ISETP.GE.AND P0, PT, R10, R212, PT ;  /* 0x000000d40a00720c */ /* 0x000fe20003f06270 */
[----:B------:R-:W-:Y:S01]  /*fc20*/  FFMA.FTZ R227, R8, -UR23, R227 ;  /* 0x8000001708e37c23 */ /* 0x000fe200080100e3 */
[----:B------:R-:W-:Y:S01]  /*fc30*/  ISETP.GE.OR P5, PT, R6, R208, !P5 ;  /* 0x000000d00600720c */ /* 0x000fe20006fa6670 */
[----:B------:R-:W-:Y:S01]  /*fc40*/  VIADD R8, R4, 0x20 ;  /* 0x0000002004087836 */ /* 0x000fe20000000000 */
[----:B------:R-:W-:Y:S02]  /*fc50*/  ISETP.GE.AND P4, PT, R13, R212, PT ;  /* 0x000000d40d00720c */ /* 0x000fe40003f86270 */
[C---:B------:R-:W-:Y:S01]  /*fc60*/  IADD3 R6, R213.reuse, -R12, RZ ;  /* 0x8000000cd5067210 */ /* 0x040fe20007ffe0ff */
[----:B------:R-:W-:Y:S01]  /*fc70*/  IMAD.IADD R15, R213, 0x1, -R8 ;  /* 0x00000001d50f7824 */ /* 0x000fe200078e0a08 */
[-C--:B------:R-:W-:Y:S02]  /*fc80*/  ISETP.GE.OR P6, PT, R11, R208.reuse, !P6 ;  /* 0x000000d00b00720c */ /* 0x080fe400077c6670 */
[C---:B------:R-:W-:Y:S01]  /*fc90*/  IADD3 R16, R210.reuse, -R11, RZ ;  /* 0x8000000bd2107210 */ /* 0x040fe20007ffe0ff */
[----:B------:R-:W-:Y:S01]  /*fca0*/  IMAD.IADD R11, R210, 0x1, -R10 ;  /* 0x00000001d20b7824 */ /* 0x000fe200078e0a0a */
[C---:B------:R-:W-:Y:S02]  /*fcb0*/  ISETP.GE.OR P2, PT, R10.reuse, R208, !P2 ;  /* 0x000000d00a00720c */ /* 0x040fe40005746670 */
[-C--:B------:R-:W-:Y:S02]  /*fcc0*/  ISETP.GE.OR P0, PT, R10, R211.reuse, !P0 ;  /* 0x000000d30a00720c */ /* 0x080fe40004706670 */
[----:B------:R-:W-:Y:S02]  /*fcd0*/  ISETP.GE.OR P4, PT, R13, R211, !P4 ;  /* 0x000000d30d00720c */ /* 0x000fe40006786670 */
[----:B------:R-:W-:Y:S02]  /*fce0*/  IADD3 R10, R210, -R14, RZ ;  /* 0x8000000ed20a7210 */ /* 0x000fe40007ffe0ff */
[----:B------:R-:W-:Y:S02]  /*fcf0*/  IABS R6, R6 ;  /* 0x0000000600067213 */ /* 0x000fe40000000000 */
[----:B------:R-:W-:Y:S02]  /*fd00*/  FSEL R143, R238, -INF , !P4 ;  /* 0xff800000ee8f7808 */ /* 0x000fe40006000000 */
[----:B------:R-:W-:Y:S02]  /*fd10*/  FSEL R173, R232, -INF , !P0 ;  /* 0xff800000e8ad7808 */ /* 0x000fe40004000000 */
[----:B------:R-:W-:Y:S02]  /*fd20*/  FSEL R230, R230, -INF , !P5 ;  /* 0xff800000e6e67808 */ /* 0x000fe40006800000 */
[----:B------:R-:W-:Y:S02]  /*fd30*/  IABS R10, R10 ;  /* 0x0000000a000a7213 */ /* 0x000fe40000000000 */
[----:B------:R-:W-:Y:S02]  /*fd40*/  I2FP.F32.S32 R6, R6 ;  /* 0x0000000600067245 */ /* 0x000fe40000201400 */
[-C--:B------:R-:W-:Y:S02]  /*fd50*/  ISETP.GE.AND P0, PT, R14, R209.reuse, PT ;  /* 0x000000d10e00720c */ /* 0x080fe40003f06270 */
[----:B------:R-:W-:Y:S01]  /*fd60*/  ISETP.GE.AND P4, PT, R12, R212, PT ;  /* 0x000000d40c00720c */ /* 0x000fe20003f86270 */
[----:B------:R-:W-:Y:S01]  /*fd70*/  FFMA.FTZ R239, R6, -UR23, R239 ;  /* 0x8000001706ef7c23 */ /* 0x000fe200080100ef */
[----:B------:R-:W-:Y:S01]  /*fd80*/  ISETP.GE.AND P5, PT, R12, R209, PT ;  /* 0x000000d10c00720c */ /* 0x000fe20003fa6270 */
[----:B------:R-:W-:Y:S01]  /*fd90*/  VIADD R6, R4, 0x21 ;  /* 0x0000002104067836 */ /* 0x000fe20000000000 */
[----:B------:R-:W-:Y:S02]  /*fda0*/  I2FP.F32.S32 R10, R10 ;  /* 0x0000000a000a7245 */ /* 0x000fe40000201400 */
[-C--:B------:R-:W-:Y:S01]  /*fdb0*/  ISETP.GE.OR P0, PT, R14, R208.reuse, !P0 ;  /* 0x000000d00e00720c */ /* 0x080fe20004706670 */
[----:B------:R-:W-:Y:S01]  /*fdc0*/  IMAD.IADD R3, R213, 0x1, -R6 ;  /* 0x00000001d5037824 */ /* 0x000fe200078e0a06 */
[----:B------:R-:W-:Y:S01]  /*fdd0*/  ISETP.GE.OR P4, PT, R12, R211, !P4 ;  /* 0x000000d30c00720c */ /* 0x000fe20006786670 */
[----:B------:R-:W-:Y:S01]  /*fde0*/  FFMA.FTZ R233, R10, -UR23, R233 ;  /* 0x800000170ae97c23 */ /* 0x000fe200080100e9 */
[----:B------:R-:W-:Y:S01]  /*fdf0*/  ISETP.GE.OR P5, PT, R12, R208, !P5 ;  /* 0x000000d00c00720c */ /* 0x000fe20006fa6670 */
[----:B------:R-:W-:Y:S01]  /*fe00*/  IMAD.IADD R12, R210, 0x1, -R12 ;  /* 0x00000001d20c7824 */ /* 0x000fe200078e0a0c */
[----:B------:R-:W-:Y:S02]  /*fe10*/  IABS R14, R15 ;  /* 0x0000000f000e7213 */ /* 0x000fe40000000000 */
[----:B------:R-:W-:Y:S02]  /*fe20*/  IABS R16, R16 ;  /* 0x0000001000107213 */ /* 0x000fe40000000000 */
[----:B------:R-:W-:Y:S02]  /*fe30*/  FSEL R10, R227, -INF , !P1 ;  /* 0xff800000e30a7808 */ /* 0x000fe40004800000 */
[----:B------:R-:W-:Y:S02]  /*fe40*/  I2FP.F32.S32 R14, R14 ;  /* 0x0000000e000e7245 */ /* 0x000fe40000201400 */
[----:B------:R-:W-:Y:S02]  /*fe50*/  I2FP.F32.S32 R16, R16 ;  /* 0x0000001000107245 */ /* 0x000fe40000201400 */
[C---:B------:R-:W-:Y:S01]  /*fe60*/  ISETP.GE.AND P1, PT, R13.reuse, R209, PT ;  /* 0x000000d10d00720c */ /* 0x040fe20003f26270 */
[----:B------:R-:W-:Y:S01]  /*fe70*/  FFMA.FTZ R243, R14, -UR23, R243 ;  /* 0x800000170ef37c23 */ /* 0x000fe200080100f3 */
[----:B------:R-:W-:Y:S01]  /*fe80*/  IABS R12, R12 ;  /* 0x0000000c000c7213 */ /* 0x000fe20000000000 */
[----:B------:R-:W-:Y:S01]  /*fe90*/  FFMA.FTZ R231, R16, -UR23, R231 ;  /* 0x8000001710e77c23 */ /* 0x000fe200080100e7 */
[----:B------:R-:W-:Y:S01]  /*fea0*/  IABS R11, R11 ;  /* 0x0000000b000b7213 */ /* 0x000fe20000000000 */
[----:B------:R-:W-:Y:S01]  /*feb0*/  VIADD R14, R4, 0x28 ;  /* 0x00000028040e7836 */ /* 0x000fe20000000000 */
[----:B------:R-:W-:Y:S01]  /*fec0*/  ISETP.GE.OR P1, PT, R13, R208, !P1 ;  /* 0x000000d00d00720c */ /* 0x000fe20004f26670 */
[----:B------:R-:W-:Y:S01]  /*fed0*/  IMAD.IADD R13, R210, 0x1, -R13 ;  /* 0x00000001d20d7824 */ /* 0x000fe200078e0a0d */
[----:B------:R-:W-:Y:S02]  /*fee0*/  I2FP.F32.S32 R12, R12 ;  /* 0x0000000c000c7245 */ /* 0x000fe40000201400 */
[----:B------:R-:W-:Y:S02]  /*fef0*/  IABS R3, R3 ;  /* 0x0000000300037213 */ /* 0x000fe40000000000 */
[----:B------:R-:W-:Y:S01]  /*ff00*/  I2FP.F32.S32 R11, R11 ;  /* 0x0000000b000b7245 */ /* 0x000fe20000201400 */
[----:B------:R-:W-:Y:S01]  /*ff10*/  FFMA.FTZ R237, R12, -UR23, R237 ;  /* 0x800000170ced7c23 */ /* 0x000fe200080100ed */
[----:B------:R-:W-:Y:S02]  /*ff20*/  I2FP.F32.S32 R3, R3 ;  /* 0x0000000300037245 */ /* 0x000fe40000201400 */
[----:B------:R-:W-:Y:S01]  /*ff30*/  FSEL R141, R239, -INF , !P4 ;  /* 0xff800000ef8d7808 */ /* 0x000fe20006000000 */
[----:B------:R-:W-:Y:S01]  /*ff40*/  FFMA.FTZ R234, R11, -UR23, R234 ;  /* 0x800000170bea7c23 */ /* 0x000fe200080100ea */
[----:B------:R-:W-:Y:S01]  /*ff50*/  FSEL R12, R231, -INF , !P6 ;  /* 0xff800000e70c7808 */ /* 0x000fe20007000000 */
[----:B------:R-:W-:Y:S01]  /*ff60*/  FFMA.FTZ R244, R3, -UR23, R244 ;  /* 0x8000001703f47c23 */ /* 0x000fe200080100f4 */
[C---:B------:R-:W-:Y:S01]  /*ff70*/  IADD3 R15, R213.reuse, -R14, RZ ;  /* 0x8000000ed50f7210 */ /* 0x040fe20007ffe0ff */
[----:B------:R-:W-:Y:S01]  /*ff80*/  VIADD R3, R4, 0x30 ;  /* 0x0000003004037836 */ /* 0x000fe20000000000 */
[----:B------:R-:W-:Y:S02]  /*ff90*/  IABS R13, R13 ;  /* 0x0000000d000d7213 */ /* 0x000fe40000000000 */
[-C--:B------:R-:W-:Y:S02]  /*ffa0*/  ISETP.GE.AND P4, PT, R8, R212.reuse, PT ;  /* 0x000000d40800720c */ /* 0x080fe40003f86270 */
[-C--:B------:R-:W-:Y:S02]  /*ffb0*/  ISETP.GE.AND P6, PT, R6, R212.reuse, PT ;  /* 0x000000d40600720c */ /* 0x080fe40003fc6270 */
[----:B------:R-:W-:Y:S02]  /*ffc0*/  IADD3 R11, R4, 0x29, RZ ;  /* 0x00000029040b7810 */ /* 0x000fe40007ffe0ff */
[----:B------:R-:W-:Y:S02]  /*ffd0*/  I2FP.F32.S32 R13, R13 ;  /* 0x0000000d000d7245 */ /* 0x000fe40000201400 */
[----:B------:R-:W-:Y:S01]  /*ffe0*/  IABS R15, R15 ;  /* 0x0000000f000f7213 */ /* 0x000fe20000000000 */
[----:B------:R-:W-:Y:S01]  /*fff0*/  IMAD.IADD R20, R213, 0x1, -R11 ;  /* 0x00000001d5147824 */ /* 0x000fe200078e0a0b */
[-C--:B------:R-:W-:Y:S01]  /*10000*/  ISETP.GE.OR P4, PT, R8, R211.reuse, !P4 ;  /* 0x000000d30800720c */ /* 0x080fe20006786670 */
[----:B------:R-:W-:Y:S01]  /*10010*/  FFMA.FTZ R236, R13, -UR23, R236 ;  /* 0x800000170dec7c23 */ /* 0x000fe200080100ec */
[----:B------:R-:W-:Y:S01]  /*10020*/  ISETP.GE.OR P6, PT, R6, R211, !P6 ;  /* 0x000000d30600720c */ /* 0x000fe200077c6670 */
[----:B------:R-:W-:Y:S01]  /*10030*/  VIADD R13, R4, 0x38 ;  /* 0x00000038040d7836 */ /* 0x000fe20000000000 */
[----:B------:R-:W-:Y:S02]  /*10040*/  I2FP.F32.S32 R15, R15 ;  /* 0x0000000f000f7245 */ /* 0x000fe40000201400 */
[----:B------:R-:W-:Y:S02]  /*10050*/  FSEL R161, R243, -INF , !P4 ;  /* 0xff800000f3a17808 */ /* 0x000fe40006000000 */
[----:B------:R-:W-:Y:S01]  /*10060*/  FSEL R159, R244, -INF , !P6 ;  /* 0xff800000f49f7808 */ /* 0x000fe20007000000 */
[----:B------:R-:W-:Y:S01]  /*10070*/  FFMA.FTZ R246, R15, -UR23, R246 ;  /* 0x800000170ff67c23 */ /* 0x000fe200080100f6 */
[----:B------:R-:W-:Y:S01]  /*10080*/  ISETP.GE.AND P4, PT, R8, R209, PT ;  /* 0x000000d10800720c */ /* 0x000fe20003f86270 */
[----:B------:R-:W-:Y:S01]  /*10090*/  VIADD R15, R4, 0x31 ;  /* 0x00000031040f7836 */ /* 0x000fe20000000000 */
[----:B------:R-:W-:Y:S01]  /*100a0*/  ISETP.GE.AND P6, PT, R14, R212, PT ;  /* 0x000000d40e00720c */ /* 0x000fe20003fc6270 */
[----:B------:R-:W-:Y:S01]  /*100b0*/  VIADD R4, R4, 0x39 ;  /* 0x0000003904047836 */ /* 0x000fe20000000000 */
[----:B------:R-:W-:Y:S02]  /*100c0*/  IABS R20, R20 ;  /* 0x0000001400147213 */ /* 0x000fe40000000000 */
[----:B------:R-:W-:Y:S02]  /*100d0*/  FSEL R142, R236, -INF , !P1 ;  /* 0xff800000ec8e7808 */ /* 0x000fe40004800000 */
[----:B------:R-:W-:Y:S02]  /*100e0*/  FSEL R140, R237, -INF , !P5 ;  /* 0xff800000ed8c7808 */ /* 0x000fe40006800000 */
[----:B------:R-:W-:Y:S02]  /*100f0*/  ISETP.GE.OR P4, PT, R8, R208, !P4 ;  /* 0x000000d00800720c */ /* 0x000fe40006786670 */
[----:B------:R-:W-:Y:S02]  /*10100*/  ISETP.GE.OR P6, PT, R14, R211, !P6 ;  /* 0x000000d30e00720c */ /* 0x000fe400077c6670 */
[C---:B------:R-:W-:Y:S01]  /*10110*/  IADD3 R21, R210.reuse, -R8, RZ ;  /* 0x80000008d2157210 */ /* 0x040fe20007ffe0ff */
[----:B------:R-:W-:Y:S01]  /*10120*/  IMAD.IADD R8, R210, 0x1, -R6 ;  /* 0x00000001d2087824 */ /* 0x000fe200078e0a06 */
[C---:B------:R-:W-:Y:S02]  /*10130*/  ISETP.GE.AND P1, PT, R3.reuse, R212, PT ;  /* 0x000000d40300720c */ /* 0x040fe40003f26270 */
[C---:B------:R-:W-:Y:S02]  /*10140*/  ISETP.GE.AND P5, PT, R3.reuse, R209, PT ;  /* 0x000000d10300720c */ /* 0x040fe40003fa6270 */
[----:B------:R-:W-:Y:S02]  /*10150*/  I2FP.F32.S32 R20, R20 ;  /* 0x0000001400147245 */ /* 0x000fe40000201400 */
[----:B------:R-:W-:Y:S02]  /*10160*/  FSEL R157, R246, -INF , !P6 ;  /* 0xff800000f69d7808 */ /* 0x000fe40007000000 */
[C---:B------:R-:W-:Y:S01]  /*10170*/  ISETP.GE.OR P1, PT, R3.reuse, R211, !P1 ;  /* 0x000000d30300720c */ /* 0x040fe20004f26670 */
[----:B------:R-:W-:Y:S01]  /*10180*/  FFMA.FTZ R247, R20, -UR23, R247 ;  /* 0x8000001714f77c23 */ /* 0x000fe200080100f7 */
[----:B------:R-:W-:Y:S02]  /*10190*/  ISETP.GE.OR P5, PT, R3, R208, !P5 ;  /* 0x000000d00300720c */ /* 0x000fe40006fa6670 */
[----:B------:R-:W-:Y:S02]  /*101a0*/  ISETP.GE.AND P6, PT, R11, R212, PT ;  /* 0x000000d40b00720c */ /* 0x000fe40003fc6270 */
[----:B------:R-:W-:Y:S01]  /*101b0*/  IADD3 R16, R213, -R3, RZ ;  /* 0x80000003d5107210 */ /* 0x000fe20007ffe0ff */
[----:B------:R-:W-:Y:S01]  /*101c0*/  IMAD.IADD R3, R210, 0x1, -R3 ;  /* 0x00000001d2037824 */ /* 0x000fe200078e0a03 */
[----:B------:R-:W-:Y:S02]  /*101d0*/  IABS R8, R8 ;  /* 0x0000000800087213 */ /* 0x000fe40000000000 */
[----:B------:R-:W-:Y:S02]  /*101e0*/  ISETP.GE.OR P6, PT, R11, R211, !P6 ;  /* 0x000000d30b00720c */ /* 0x000fe400077c6670 */
[----:B------:R-:W-:Y:S02]  /*101f0*/  I2FP.F32.S32 R8, R8 ;  /* 0x0000000800087245 */ /* 0x000fe40000201400 */
[----:B------:R-:W-:Y:S02]  /*10200*/  IABS R3, R3 ;  /* 0x0000000300037213 */ /* 0x000fe40000000000 */
[----:B------:R-:W-:Y:S01]  /*10210*/  FSEL R155, R247, -INF , !P6 ;  /* 0xff800000f79b7808 */ /* 0x000fe20007000000 */
[----:B------:R-:W-:Y:S01]  /*10220*/  FFMA.FTZ R241, R8, -UR23, R241 ;  /* 0x8000001708f17c23 */ /* 0x000fe200080100f1 */
[----:B------:R-:W-:Y:S02]  /*10230*/  ISETP.GE.AND P6, PT, R11, R209, PT ;  /* 0x000000d10b00720c */ /* 0x000fe40003fc6270 */
[----:B------:R-:W-:Y:S02]  /*10240*/  I2FP.F32.S32 R3, R3 ;  /* 0x0000000300037245 */ /* 0x000fe40000201400 */
[----:B------:R-:W-:Y:S02]  /*10250*/  FMNMX.FTZ R8, R9, R0, !PT ;  /* 0x0000000009087209 */ /* 0x000fe40007810000 */
[----:B------:R-:W-:Y:S01]  /*10260*/  FSEL R162, R234, -INF , !P2 ;  /* 0xff800000eaa27808 */ /* 0x000fe20005000000 */
[----:B------:R-:W-:Y:S01]  /*10270*/  FFMA.FTZ R250, R3, -UR23, R250 ;  /* 0x8000001703fa7c23 */ /* 0x000fe200080100fa */
[----:B------:R-:W-:Y:S02]  /*10280*/  ISETP.GE.OR P6, PT, R11, R208, !P6 ;  /* 0x000000d00b00720c */ /* 0x000fe400077c6670 */
[----:B------:R-:W-:Y:S02]  /*10290*/  ISETP.GE.AND P2, PT, R6, R209, PT ;  /* 0x000000d10600720c */ /* 0x000fe40003f46270 */
[----:B------:R-:W-:Y:S02]  /*102a0*/  IADD3 R11, R210, -R11, RZ ;  /* 0x8000000bd20b7210 */ /* 0x000fe40007ffe0ff */
[----:B------:R-:W-:Y:S02]  /*102b0*/  FMNMX.FTZ R8, R7, R8, !PT ;  /* 0x0000000807087209 */ /* 0x000fe40007810000 */
[----:B------:R-:W-:Y:S02]  /*102c0*/  IABS R21, R21 ;  /* 0x0000001500157213 */ /* 0x000fe40000000000 */
[----:B------:R-:W-:Y:S02]  /*102d0*/  IABS R16, R16 ;  /* 0x0000001000107213 */ /* 0x000fe40000000000 */
[----:B------:R-:W-:Y:S02]  /*102e0*/  FMNMX.FTZ R3, R226, R2, !PT ;  /* 0x00000002e2037209 */ /* 0x000fe40007810000 */
[----:B------:R-:W-:Y:S02]  /*102f0*/  ISETP.GE.OR P2, PT, R6, R208, !P2 ;  /* 0x000000d00600720c */ /* 0x000fe40005746670 */
[----:B------:R-:W-:Y:S02]  /*10300*/  IABS R11, R11 ;  /* 0x0000000b000b7213 */ /* 0x000fe40000000000 */
[----:B------:R-:W-:Y:S02]  /*10310*/  I2FP.F32.S32 R21, R21 ;  /* 0x0000001500157245 */ /* 0x000fe40000201400 */
[----:B------:R-:W-:Y:S02]  /*10320*/  I2FP.F32.S32 R16, R16 ;  /* 0x0000001000107245 */ /* 0x000fe40000201400 */
[----:B------:R-:W-:Y:S01]  /*10330*/  IADD3 R6, R210, -R14, RZ ;  /* 0x8000000ed2067210 */ /* 0x000fe20007ffe0ff */
[----:B------:R-:W-:Y:S01]  /*10340*/  FFMA.FTZ R240, R21, -UR23, R240 ;  /* 0x8000001715f07c23 */ /* 0x000fe200080100f0 */
[----:B------:R-:W-:Y:S01]  /*10350*/  FMNMX.FTZ R8, R5, R8, !PT ;  /* 0x0000000805087209 */ /* 0x000fe20007810000 */
[----:B------:R-:W-:Y:S01]  /*10360*/  FFMA.FTZ R19, R16, -UR23, R19 ;  /* 0x8000001710137c23 */ /* 0x000fe20008010013 */
[----:B------:R-:W-:Y:S01]  /*10370*/  FMNMX.FTZ R3, R10, R3, !PT ;  /* 0x000000030a037209 */ /* 0x000fe20007810000 */
[----:B------:R-:W-:Y:S01]  /*10380*/  IMAD.IADD R16, R213, 0x1, -R15 ;  /* 0x00000001d5107824 */ /* 0x000fe200078e0a0f */
[----:B------:R-:W-:Y:S02]  /*10390*/  I2FP.F32.S32 R11, R11 ;  /* 0x0000000b000b7245 */ /* 0x000fe40000201400 */
[----:B------:R-:W-:Y:S02]  /*103a0*/  FMNMX.FTZ R8, R229, R8, !PT ;  /* 0x00000008e5087209 */ /* 0x000fe40007810000 */
[----:B------:R-:W-:Y:S01]  /*103b0*/  IABS R6, R6 ;  /* 0x0000000600067213 */ /* 0x000fe20000000000 */
[----:B------:R-:W-:Y:S01]  /*103c0*/  FFMA.FTZ R242, R11, -UR23, R242 ;  /* 0x800000170bf27c23 */ /* 0x000fe200080100f2 */
[----:B------:R-:W-:Y:S02]  /*103d0*/  FMNMX.FTZ R3, R230, R3, !PT ;  /* 0x00000003e6037209 */ /* 0x000fe40007810000 */
[----:B------:R-:W-:Y:S02]  /*103e0*/  FMNMX.FTZ R8, R173, R8, !PT ;  /* 0x00000008ad087209 */ /* 0x000fe40007810000 */
[----:B------:R-:W-:Y:S02]  /*103f0*/  I2FP.F32.S32 R6, R6 ;  /* 0x0000000600067245 */ /* 0x000fe40000201400 */
[----:B------:R-:W-:Y:S01]  /*10400*/  FMNMX.FTZ R11, R12, R3, !PT ;  /* 0x000000030c0b7209 */ /* 0x000fe20007810000 */
[--C-:B------:R-:W-:Y:S01]  /*10410*/  IMAD.IADD R3, R210, 0x1, -R4.reuse ;  /* 0x00000001d2037824 */ /* 0x100fe200078e0a04 */
[----:B------:R-:W-:Y:S01]  /*10420*/  FSEL R153, R19, -INF , !P1 ;  /* 0xff80000013997808 */ /* 0x000fe20004800000 */
[----:B------:R-:W-:Y:S01]  /*10430*/  FFMA.FTZ R245, R6, -UR23, R245 ;  /* 0x8000001706f57c23 */ /* 0x000fe200080100f5 */
[----:B------:R-:W-:Y:S01]  /*10440*/  FSEL R158, R240, -INF , !P4 ;  /* 0xff800000f09e7808 */ /* 0x000fe20006000000 */
[----:B------:R-:W-:Y:S01]  /*10450*/  IMAD.IADD R6, R213, 0x1, -R4 ;  /* 0x00000001d5067824 */ /* 0x000fe200078e0a04 */
[C---:B------:R-:W-:Y:S02]  /*10460*/  ISETP.GE.AND P1, PT, R15.reuse, R212, PT ;  /* 0x000000d40f00720c */ /* 0x040fe40003f26270 */
[----:B------:R-:W-:Y:S02]  /*10470*/  ISETP.GE.AND P4, PT, R15, R209, PT ;  /* 0x000000d10f00720c */ /* 0x000fe40003f86270 */
[----:B------:R-:W-:Y:S02]  /*10480*/  FMNMX.FTZ R8, R163, R8, !PT ;  /* 0x00000008a3087209 */ /* 0x000fe40007810000 */
[----:B------:R-:W-:Y:S02]  /*10490*/  FSEL R160, R233, -INF , !P0 ;  /* 0xff800000e9a07808 */ /* 0x000fe40004000000 */
[----:B------:R-:W-:Y:S02]  /*104a0*/  FMNMX.FTZ R11, R162, R11, !PT ;  /* 0x0000000ba20b7209 */ /* 0x000fe40007810000 */
[C---:B------:R-:W-:Y:S02]  /*104b0*/  ISETP.GE.OR P1, PT, R15.reuse, R211, !P1 ;  /* 0x000000d30f00720c */ /* 0x040fe40004f26670 */
[----:B------:R-:W-:Y:S02]  /*104c0*/  ISETP.GE.OR P4, PT, R15, R208, !P4 ;  /* 0x000000d00f00720c */ /* 0x000fe40006786670 */
[----:B------:R-:W-:Y:S02]  /*104d0*/  ISETP.GE.AND P0, PT, R14, R209, PT ;  /* 0x000000d10e00720c */ /* 0x000fe40003f06270 */
[----:B------:R-:W-:Y:S02]  /*104e0*/  FMNMX.FTZ R8, R143, R8, !PT ;  /* 0x000000088f087209 */ /* 0x000fe40007810000 */
[----:B------:R-:W-:Y:S02]  /*104f0*/  IADD3 R15, R210, -R15, RZ ;  /* 0x8000000fd20f7210 */ /* 0x000fe40007ffe0ff */
[----:B------:R-:W-:Y:S02]  /*10500*/  IABS R16, R16 ;  /* 0x0000001000107213 */ /* 0x000fe40000000000 */
[----:B------:R-:W-:Y:S02]  /*10510*/  FMNMX.FTZ R11, R160, R11, !PT ;  /* 0x0000000ba00b7209 */ /* 0x000fe40007810000 */
[----:B------:R-:W-:Y:S01]  /*10520*/  ISETP.GE.OR P0, PT, R14, R208, !P0 ;  /* 0x000000d00e00720c */ /* 0x000fe20004706670 */
[----:B------:R-:W-:Y:S01]  /*10530*/  IMAD.IADD R14, R213, 0x1, -R13 ;  /* 0x00000001d50e7824 */ /* 0x000fe200078e0a0d */
[----:B------:R-:W-:Y:S02]  /*10540*/  IABS R6, R6 ;  /* 0x0000000600067213 */ /* 0x000fe40000000000 */
[----:B------:R-:W-:Y:S02]  /*10550*/  IABS R15, R15 ;  /* 0x0000000f000f7213 */ /* 0x000fe40000000000 */
[----:B------:R-:W-:Y:S02]  /*10560*/  FMNMX.FTZ R8, R141, R8, !PT ;  /* 0x000000088d087209 */ /* 0x000fe40007810000 */
[----:B------:R-:W-:Y:S02]  /*10570*/  I2FP.F32.S32 R16, R16 ;  /* 0x0000001000107245 */ /* 0x000fe40000201400 */
[----:B------:R-:W-:Y:S02]  /*10580*/  FMNMX.FTZ R11, R142, R11, !PT ;  /* 0x0000000b8e0b7209 */ /* 0x000fe40007810000 */
[----:B------:R-:W-:Y:S01]  /*10590*/  I2FP.F32.S32 R19, R6 ;  /* 0x0000000600137245 */ /* 0x000fe20000201400 */
[----:B------:R-:W-:Y:S01]  /*105a0*/  FFMA.FTZ R17, R16, -UR23, R17 ;  /* 0x8000001710117c23 */ /* 0x000fe20008010011 */
[----:B------:R-:W-:Y:S02]  /*105b0*/  I2FP.F32.S32 R6, R15 ;  /* 0x0000000f00067245 */ /* 0x000fe40000201400 */
[----:B------:R-:W-:Y:S01]  /*105c0*/  FMNMX.FTZ R8, R161, R8, !PT ;  /* 0x00000008a1087209 */ /* 0x000fe20007810000 */
[----:B------:R-:W-:Y:S01]  /*105d0*/  FFMA.FTZ R252, R19, -UR23, R252 ;  /* 0x8000001713fc7c23 */ /* 0x000fe200080100fc */
[----:B------:R-:W-:Y:S01]  /*105e0*/  FMNMX.FTZ R11, R140, R11, !PT ;  /* 0x0000000b8c0b7209 */ /* 0x000fe20007810000 */
[----:B------:R-:W-:Y:S01]  /*105f0*/  FFMA.FTZ R251, R6, -UR23, R251 ;  /* 0x8000001706fb7c23 */ /* 0x000fe200080100fb */
[----:B------:R-:W-:Y:S01]  /*10600*/  IABS R14, R14 ;  /* 0x0000000e000e7213 */ /* 0x000fe20000000000 */
[----:B------:R-:W-:Y:S01]  /*10610*/  IMAD.IADD R6, R210, 0x1, -R13 ;  /* 0x00000001d2067824 */ /* 0x000fe200078e0a0d */
[----:B------:R-:W-:Y:S02]  /*10620*/  FMNMX.FTZ R8, R159, R8, !PT ;  /* 0x000000089f087209 */ /* 0x000fe40007810000 */
[----:B------:R-:W-:Y:S02]  /*10630*/  I2FP.F32.S32 R21, R14 ;  /* 0x0000000e00157245 */ /* 0x000fe40000201400 */
[----:B------:R-:W-:Y:S02]  /*10640*/  FSEL R156, R241, -INF , !P2 ;  /* 0xff800000f19c7808 */ /* 0x000fe40005000000 */
[----:B------:R-:W-:Y:S01]  /*10650*/  FMNMX.FTZ R11, R158, R11, !PT ;  /* 0x0000000b9e0b7209 */ /* 0x000fe20007810000 */
[----:B------:R-:W-:Y:S01]  /*10660*/  FFMA.FTZ R18, R21, -UR23, R18 ;  /* 0x8000001715127c23 */ /* 0x000fe20008010012 */
[----:B------:R-:W-:Y:S01]  /*10670*/  FSEL R151, R17, -INF , !P1 ;  /* 0xff80000011977808 */ /* 0x000fe20004800000 */
[----:B------:R-:W-:Y:S01]  /*10680*/  LDSM.16.MT88.4 R20, [R194+0xc000] ;  /* 0x00c00000c214783b */ /* 0x000fe20000004200 */
[----:B------:R-:W-:Y:S02]  /*10690*/  ISETP.GE.AND P1, PT, R13, R212, PT ;  /* 0x000000d40d00720c */ /* 0x000fe40003f26270 */
[----:B------:R-:W-:Y:S02]  /*106a0*/  FMNMX.FTZ R8, R157, R8, !PT ;  /* 0x000000089d087209 */ /* 0x000fe40007810000 */
[----:B------:R-:W-:Y:S02]  /*106b0*/  FSEL R154, R245, -INF , !P0 ;  /* 0xff800000f59a7808 */ /* 0x000fe40004000000 */
[----:B------:R-:W-:Y:S02]  /*106c0*/  FMNMX.FTZ R11, R156, R11, !PT ;  /* 0x0000000b9c0b7209 */ /* 0x000fe40007810000 */
[----:B------:R-:W-:Y:S02]  /*106d0*/  ISETP.GE.OR P1, PT, R13, R211, !P1 ;  /* 0x000000d30d00720c */ /* 0x000fe40004f26670 */
[----:B------:R-:W-:Y:S02]  /*106e0*/  IABS R6, R6 ;  /* 0x0000000600067213 */ /* 0x000fe40000000000 */
[----:B------:R-:W-:Y:S02]  /*106f0*/  FMNMX.FTZ R8, R155, R8, !PT ;  /* 0x000000089b087209 */ /* 0x000fe40007810000 */
[----:B------:R-:W-:Y:S02]  /*10700*/  ISETP.GE.AND P2, PT, R13, R209, PT ;  /* 0x000000d10d00720c */ /* 0x000fe40003f46270 */
[----:B------:R-:W-:Y:S02]  /*10710*/  FSEL R152, R242, -INF , !P6 ;  /* 0xff800000f2987808 */ /* 0x000fe40007000000 */
[----:B------:R-:W-:Y:S02]  /*10720*/  FMNMX.FTZ R11, R154, R11, !PT ;  /* 0x0000000b9a0b7209 */ /* 0x000fe40007810000 */
[----:B------:R-:W-:Y:S02]  /*10730*/  FSEL R149, R18, -INF , !P1 ;  /* 0xff80000012957808 */ /* 0x000fe40004800000 */
[----:B------:R-:W-:Y:S02]  /*10740*/  I2FP.F32.S32 R6, R6 ;  /* 0x0000000600067245 */ /* 0x000fe40000201400 */
[----:B------:R-:W-:Y:S02]  /*10750*/  IABS R3, R3 ;  /* 0x0000000300037213 */ /* 0x000fe40000000000 */
[----:B------:R-:W-:Y:S01]  /*10760*/  FMNMX.FTZ R8, R153, R8, !PT ;  /* 0x0000000899087209 */ /* 0x000fe20007810000 */
[----:B------:R-:W-:Y:S01]  /*10770*/  FFMA.FTZ R249, R6, -UR23, R249 ;  /* 0x8000001706f97c23 */ /* 0x000fe200080100f9 */
[----:B------:R-:W-:Y:S02]  /*10780*/  ISETP.GE.OR P2, PT, R13, R208, !P2 ;  /* 0x000000d00d00720c */ /* 0x000fe40005746670 */
[----:B------:R-:W-:Y:S02]  /*10790*/  ISETP.GE.AND P1, PT, R4, R212, PT ;  /* 0x000000d40400720c */ /* 0x000fe40003f26270 */
[----:B------:R-:W-:Y:S02]  /*107a0*/  FSEL R148, R250, -INF , !P5 ;  /* 0xff800000fa947808 */ /* 0x000fe40006800000 */
[----:B------:R-:W-:Y:S02]  /*107b0*/  FMNMX.FTZ R13, R152, R11, !PT ;  /* 0x0000000b980d7209 */ /* 0x000fe40007810000 */
[----:B------:R-:W-:Y:S02]  /*107c0*/  I2FP.F32.S32 R3, R3 ;  /* 0x0000000300037245 */ /* 0x000fe40000201400 */
[----:B------:R-:W-:Y:S02]  /*107d0*/  FMNMX.FTZ R8, R151, R8, !PT ;  /* 0x0000000897087209 */ /* 0x000fe40007810000 */
[----:B------:R-:W-:Y:S01]  /*107e0*/  ISETP.GE.OR P1, PT, R4, R211, !P1 ;  /* 0x000000d30400720c */ /* 0x000fe20004f26670 */
[----:B------:R-:W-:Y:S01]  /*107f0*/  FFMA.FTZ R248, R3, -UR23, R248 ;  /* 0x8000001703f87c23 */ /* 0x000fe200080100f8 */
[----:B------:R-:W-:Y:S02]  /*10800*/  FSEL R146, R251, -INF , !P4 ;  /* 0xff800000fb927808 */ /* 0x000fe40006000000 */
[----:B------:R-:W-:Y:S02]  /*10810*/  FMNMX.FTZ R13, R148, R13, !PT ;  /* 0x0000000d940d7209 */ /* 0x000fe40007810000 */
[----:B------:R-:W-:Y:S02]  /*10820*/  ISETP.GE.AND P0, PT, R4, R209, PT ;  /* 0x000000d10400720c */ /* 0x000fe40003f06270 */
[----:B------:R-:W-:Y:S02]  /*10830*/  FSEL R147, R252, -INF , !P1 ;  /* 0xff800000fc937808 */ /* 0x000fe40004800000 */
        /* <DEDUP_REMOVED lines=386> */
.L_x_5530:
        /* <DEDUP_REMOVED lines=264> */
.L_x_5535:
[----:B------:R-:W-:Y:S01]  /*130e0*/  S2UR UR4, SR_CTAID.Z ;  /* 0x00000000000479c3 */ /* 0x000fe20000002700 */
[----:B------:R-:W-:Y:S01]  /*130f0*/  ULDC UR6, c[0x0][0x270] ;  /* 0x00009c0000067ab9 */ /* 0x000fe20000000800 */
[----:B------:R-:W-:-:S06]  /*13100*/  ULDC UR10, c[0x0][0x2c4] ;  /* 0x0000b100000a7ab9 */ /* 0x000fcc0000000800 */
[----:B------:R-:W1:Y:S02]  /*13110*/  S2UR UR14, SR_CTAID.Y ;  /* 0x00000000000e79c3 */ /* 0x000e640000002600 */
[----:B-1----:R-:W-:-:S04]  /*13120*/  UIMAD UR6, UR14, UR6, UR4 ;  /* 0x000000060e0672a4 */ /* 0x002fc8000f8e0204 */
[----:B------:R-:W-:-:S12]  /*13130*/  UIMAD UR10, UR6, UR10, URZ ;  /* 0x0000000a060a72a4 */ /* 0x000fd8000f8e023f */
.L_x_5536:
        /* <DEDUP_REMOVED lines=43> */
.L_x_5538:
[----:B------:R-:W-:Y:S05]  /*133f0*/  BSYNC B0 ;  /* 0x0000000000007941 */ /* 0x000fea0003800000 */
.L_x_5537:
        /* <DEDUP_REMOVED lines=51> */
.L_x_5540:
[----:B------:R-:W-:Y:S05]  /*13730*/  BSYNC B0 ;  /* 0x0000000000007941 */ /* 0x000fea0003800000 */
.L_x_5539:
        /* <DEDUP_REMOVED lines=23> */
.L_x_5542:
[----:B------:R-:W-:Y:S05]  /*138b0*/  BSYNC B0 ;  /* 0x0000000000007941 */ /* 0x000fea0003800000 */
.L_x_5541:
        /* <DEDUP_REMOVED lines=23> */
.L_x_5544:
[----:B------:R-:W-:Y:S05]  /*13a30*/  BSYNC B0 ;  /* 0x0000000000007941 */ /* 0x000fea0003800000 */
.L_x_5543:
        /* <DEDUP_REMOVED lines=23> */
.L_x_5545:
        /* <DEDUP_REMOVED lines=13> */
.L_x_7483:


//--------------------- .text._ZN5flash24flash_fwd_splitkv_kernelI23Flash_fwd_kernel_traitsILi192ELi64ELi64ELi4ELb0ELb0EN7cutlass6half_tE19Flash_kernel_traitsILi192ELi64ELi64ELi4ES3_EELb0ELb1ELb0ELb0ELb1ELb0ELb0ELb1EEEvNS_16Flash_fwd_paramsE --------------------------
	.section	.text._ZN5flash24flash_fwd_splitkv_kernelI23Flash_fwd_kernel_traitsILi192ELi64ELi64ELi4ELb0ELb0EN7cutlass6half_tE19Flash_kernel_traitsILi192ELi64ELi64ELi4ES3_EELb0ELb1ELb0ELb0ELb1ELb0ELb0ELb1EEEvNS_16Flash_fwd_paramsE,"ax",@progbits
	.align	128
        .global         _ZN5flash24flash_fwd_splitkv_kernelI23Flash_fwd_kernel_traitsILi192ELi64ELi64ELi4ELb0ELb0EN7cutlass6half_tE19Flash_kernel_traitsILi192ELi64ELi64ELi4ES3_EELb0ELb1ELb0ELb0ELb1ELb0ELb0ELb1EEEvNS_16Flash_fwd_paramsE
        .type           _ZN5flash24flash_fwd_splitkv_kernelI23Flash_fwd_kernel_traitsILi192ELi64ELi64ELi4ELb0ELb0EN7cutlass6half_tE19Flash_kernel_traitsILi192ELi64ELi64ELi4ES3_EELb0ELb1ELb0ELb0ELb1ELb0ELb0ELb1EEEvNS_16Flash_fwd_paramsE,@function
        .size           _ZN5flash24flash_fwd_splitkv_kernelI23Flash_fwd_kernel_traitsILi192ELi64ELi64ELi4ELb0ELb0EN7cutlass6half_tE19Flash_kernel_traitsILi192ELi64ELi64ELi4ES3_EELb0ELb1ELb0ELb0ELb1ELb0ELb0ELb1EEEvNS_16Flash_fwd_paramsE,(.L_x_7484 - _ZN5flash24flash_fwd_splitkv_kernelI23Flash_fwd_kernel_traitsILi192ELi64ELi64ELi4ELb0ELb0EN7cutlass6half_tE19Flash_kernel_traitsILi192ELi64ELi64ELi4ES3_EELb0ELb1ELb0ELb0ELb1ELb0ELb0ELb1EEEvNS_16Flash_fwd_paramsE)
        .other          _ZN5flash24flash_fwd_splitkv_kernelI23Flash_fwd_kernel_traitsILi192ELi64ELi64ELi4ELb0ELb0EN7cutlass6half_tE19Flash_kernel_traitsILi192ELi64ELi64ELi4ES3_EELb0ELb1ELb0ELb0ELb1ELb0ELb0ELb1EEEvNS_16Flash_fwd_paramsE,@"STO_CUDA_ENTRY STV_DEFAULT"
_ZN5flash24flash_fwd_splitkv_kernelI23Flash_fwd_kernel_traitsILi192ELi64ELi64ELi4ELb0ELb0EN7cutlass6half_tE19Flash_kernel_traitsILi192ELi64ELi64ELi4ES3_EELb0ELb1ELb0ELb0ELb1ELb0ELb0ELb1EEEvNS_16Flash_fwd_paramsE:
.text._ZN5flash24flash_fwd_splitkv_kernelI23Flash_fwd_kernel_traitsILi192ELi64ELi64ELi4ELb0ELb0EN7cutlass6half_tE19Flash_kernel_traitsILi192ELi64ELi64ELi4ES3_EELb0ELb1ELb0ELb0ELb1ELb0ELb0ELb1EEEvNS_16Flash_fwd_paramsE:
        /* <DEDUP_REMOVED lines=29> */
[----:B------:R-:W1:Y:S01]  /*01d0*/  S2R R58, SR_TID.X ;  /* 0x00000000003a7919 */ /* 0x000e620000002100 */
        /* <DEDUP_REMOVED lines=11> */
.L_x_5546:
[----:B------:R-:W1:Y:S02]  /*0290*/  LDC R5, c[0x0][0x2c8] ;  /* 0x0000b200ff057b82 */ /* 0x000e640000000800 */
.L_x_5547:
[----:B------:R-:W4:Y:S02]  /*02a0*/  LDC.64 R2, c[0x0][0x308] ;  /* 0x0000c200ff027b82 */ /* 0x000f240000000a00 */
[----:B----4-:R-:W-:-:S04]  /*02b0*/  ISETP.NE.U32.AND P1, PT, R2, RZ, PT ;  /* 0x000000ff0200720c */ /* 0x010fc80003f25070 */
[----:B------:R-:W-:-:S13]  /*02c0*/  ISETP.NE.AND.EX P1, PT, R3, RZ, PT, P1 ;  /* 0x000000ff0300720c */ /* 0x000fda0003f25310 */
[----:B------:R-:W3:Y:S01]  /*02d0*/  @P1 LDC.64 R2, c[0x0][0x308] ;  /* 0x0000c200ff021b82 */ /* 0x000ee20000000a00 */
[----:B------:R-:W-:-:S07]  /*02e0*/  IMAD.SHL.U32 R61, R19, 0x40, RZ ;  /* 0x00000040133d7824 */ /* 0x000fce00078e00ff */
[----:B------:R-:W4:Y:S01]  /*02f0*/  @!P1 LDC R4, c[0x0][0x2cc] ;  /* 0x0000b300ff049b82 */ /* 0x000f220000000800 */
[----:B---3--:R-:W-:-:S07]  /*0300*/  @P1 IMAD.WIDE R6, R25, 0x4, R2 ;  /* 0x0000000419061825 */ /* 0x008fce00078e0202 */
[----:B------:R-:W3:Y:S01]  /*0310*/  @!P1 LDC.64 R2, c[0x0][0x318] ;  /* 0x0000c600ff029b82 */ /* 0x000ee20000000a00 */
[----:B------:R1:W5:Y:S01]  /*0320*/  @P1 LDG.E R63, desc[UR6][R6.64] ;  /* 0x00000006063f1981 */ /* 0x000362000c1e1900 */
[----:B--2---:R-:W-:-:S13]  /*0330*/  ISETP.GT.AND P0, PT, R196, R61, PT ;  /* 0x0000003dc400720c */ /* 0x004fda0003f04270 */
[----:B----4-:R-:W-:Y:S05]  /*0340*/  @!P0 EXIT ;  /* 0x000000000000894d */ /* 0x010fea0003800000 */
[----:B------:R-:W2:Y:S01]  /*0350*/  LDC R0, c[0x0][0x398] ;  /* 0x0000e600ff007b82 */ /* 0x000ea20000000800 */
[----:B---3--:R-:W-:Y:S01]  /*0360*/  @!P1 ISETP.NE.U32.AND P0, PT, R2, RZ, PT ;  /* 0x000000ff0200920c */ /* 0x008fe20003f05070 */
[--C-:B-1---5:R-:W-:Y:S01]  /*0370*/  IMAD.IADD R68, R5, 0x1, -R8.reuse ;  /* 0x0000000105447824 */ /* 0x122fe200078e0a08 */
[----:B------:R-:W-:Y:S01]  /*0380*/  ULDC UR5, c[0x0][0x2c8] ;  /* 0x0000b20000057ab9 */ /* 0x000fe20000000800 */
[----:B------:R-:W-:Y:S01]  /*0390*/  @P1 IMAD.IADD R63, R63, 0x1, -R8 ;  /* 0x000000013f3f1824 */ /* 0x000fe200078e0a08 */
[----:B------:R-:W-:Y:S01]  /*03a0*/  @!P1 ISETP.NE.AND.EX P0, PT, R3, RZ, PT, P0 ;  /* 0x000000ff0300920c */ /* 0x000fe20003f05300 */
[----:B------:R-:W-:Y:S01]  /*03b0*/  ULDC UR4, c[0x0][0x394] ;  /* 0x0000e50000047ab9 */ /* 0x000fe20000000800 */
[----:B------:R-:W-:Y:S02]  /*03c0*/  UIADD3 UR5, UR5, 0x3f, URZ ;  /* 0x0000003f05057890 */ /* 0x000fe4000fffe03f */
[----:B------:R-:W-:-:S05]  /*03d0*/  @!P1 SEL R3, R4, RZ, P0 ;  /* 0x000000ff04039207 */ /* 0x000fca0000000000 */
[----:B------:R-:W-:Y:S01]  /*03e0*/  @!P1 IMAD.IADD R63, R68, 0x1, R3 ;  /* 0x00000001443f9824 */ /* 0x000fe200078e0203 */
[----:B------:R-:W-:-:S03]  /*03f0*/  IADD3 R3, -R196, 0x7f, R61 ;  /* 0x0000007fc4037810 */ /* 0x000fc60007ffe13d */
        /* <DEDUP_REMOVED lines=19> */
[----:B------:R-:W-:Y:S05]  /*0530*/  @!P0 BRA `(.L_x_5548) ;  /* 0x0000000400f88947 */ /* 0x000fea0003800000 */
[----:B------:R-:W-:Y:S01]  /*0540*/  ISETP.NE.AND P0, PT, R197, -0x1, PT ;  /* 0xffffffffc500780c */ /* 0x000fe20003f05270 */
[----:B------:R-:W1:Y:S01]  /*0550*/  LDC.64 R4, c[0x0][0x298] ;  /* 0x0000a600ff047b82 */ /* 0x000e620000000a00 */
[----:B------:R-:W-:Y:S01]  /*0560*/  SHF.R.S32.HI R7, RZ, 0x1f, R58 ;  /* 0x0000001fff077819 */ /* 0x000fe2000001143a */
[----:B------:R-:W-:Y:S01]  /*0570*/  ULDC.64 UR4, c[0x0][0x2a0] ;  /* 0x0000a80000047ab9 */ /* 0x000fe20000000a00 */
[----:B------:R-:W-:Y:S01]  /*0580*/  LOP3.LUT P6, RZ, R58, 0x7, RZ, 0xc0, !PT ;  /* 0x000000073aff7812 */ /* 0x000fe200078cc0ff */
[----:B------:R-:W-:Y:S01]  /*0590*/  ULDC UR8, c[0x0][0x270] ;  /* 0x00009c0000087ab9 */ /* 0x000fe20000000800 */
[----:B------:R-:W-:Y:S01]  /*05a0*/  LEA.HI R0, R7, R58, RZ, 0x3 ;  /* 0x0000003a07007211 */ /* 0x000fe200078f18ff */
[----:B------:R-:W-:Y:S03]  /*05b0*/  BSSY B0, `(.L_x_5549) ;  /* 0x0000032000007945 */ /* 0x000fe60003800000 */
[----:B------:R-:W-:-:S02]  /*05c0*/  LOP3.LUT R7, R0, 0x1ffffff8, RZ, 0xc0, !PT ;  /* 0x1ffffff800077812 */ /* 0x000fc400078ec0ff */
[----:B------:R-:W-:Y:S01]  /*05d0*/  SHF.R.S32.HI R0, RZ, 0x3, R0 ;  /* 0x00000003ff007819 */ /* 0x000fe20000011400 */
[----:B------:R-:W2:Y:S02]  /*05e0*/  @!P0 LDC.64 R2, c[0x0][0x290] ;  /* 0x0000a400ff028b82 */ /* 0x000ea40000000a00 */
[----:B------:R-:W-:-:S04]  /*05f0*/  IMAD.IADD R7, R58, 0x1, -R7 ;  /* 0x000000013a077824 */ /* 0x000fc800078e0a07 */
[----:B------:R-:W-:Y:S01]  /*0600*/  IMAD.SHL.U32 R12, R7, 0x8, RZ ;  /* 0x00000008070c7824 */ /* 0x000fe200078e00ff */
[----:B------:R-:W-:-:S04]  /*0610*/  SHF.R.S32.HI R7, RZ, 0x1f, R61 ;  /* 0x0000001fff077819 */ /* 0x000fc8000001143d */
[----:B------:R-:W-:-:S03]  /*0620*/  SHF.R.S32.HI R13, RZ, 0x1f, R12 ;  /* 0x0000001fff0d7819 */ /* 0x000fc6000001140c */
[----:B-1----:R-:W-:-:S04]  /*0630*/  IMAD.WIDE.U32 R12, R61, R4, R12 ;  /* 0x000000043d0c7225 */ /* 0x002fc800078e000c */
[-C--:B--2---:R-:W-:Y:S02]  /*0640*/  @!P0 IMAD R6, R9, R2.reuse, RZ ;  /* 0x0000000209068224 */ /* 0x084fe400078e02ff */
[----:B------:R-:W-:-:S04]  /*0650*/  @!P0 IMAD.WIDE.U32 R10, R25, R2, RZ ;  /* 0x00000002190a8225 */ /* 0x000fc800078e00ff */
[----:B------:R-:W-:-:S04]  /*0660*/  @P0 IMAD.WIDE.U32 R8, R197, R4, RZ ;  /* 0x00000004c5080225 */ /* 0x000fc800078e00ff */
[----:B------:R-:W-:Y:S01]  /*0670*/  @!P0 IMAD R3, R25, R3, R6 ;  /* 0x0000000319038224 */ /* 0x000fe200078e0206 */
[----:B------:R-:W-:Y:S01]  /*0680*/  IADD3 R6, R0, 0x10, RZ ;  /* 0x0000001000067810 */ /* 0x000fe20007ffe0ff */
[----:B------:R-:W-:Y:S02]  /*0690*/  @!P0 IMAD.MOV.U32 R8, RZ, RZ, R10 ;  /* 0x000000ffff088224 */ /* 0x000fe400078e000a */
[----:B------:R-:W-:Y:S01]  /*06a0*/  IMAD R2, R7, R4, RZ ;  /* 0x0000000407027224 */ /* 0x000fe200078e02ff */
[----:B------:R-:W-:Y:S01]  /*06b0*/  SHF.R.S32.HI R7, RZ, 0x1f, R0 ;  /* 0x0000001fff077819 */ /* 0x000fe20000011400 */
[----:B------:R-:W-:Y:S01]  /*06c0*/  @P0 IMAD R197, R197, R5, R9 ;  /* 0x00000005c5c50224 */ /* 0x000fe200078e0209 */
[----:B------:R-:W-:Y:S01]  /*06d0*/  @!P0 IADD3 R197, R11, R3, RZ ;  /* 0x000000030bc58210 */ /* 0x000fe20007ffe0ff */
[----:B------:R-:W-:Y:S01]  /*06e0*/  IMAD R2, R61, R5, R2 ;  /* 0x000000053d027224 */ /* 0x000fe200078e0202 */
[----:B------:R-:W-:Y:S01]  /*06f0*/  IADD3 R10, P0, R8, R12, RZ ;  /* 0x0000000c080a7210 */ /* 0x000fe20007f1e0ff */
[----:B------:R-:W-:Y:S01]  /*0700*/  IMAD.IADD R9, R196, 0x1, -R61 ;  /* 0x00000001c4097824 */ /* 0x000fe200078e0a3d */
[----:B------:R-:W-:-:S02]  /*0710*/  SHF.R.S32.HI R3, RZ, 0x1f, R144 ;  /* 0x0000001fff037819 */ /* 0x000fc40000011490 */
[----:B------:R-:W-:Y:S01]  /*0720*/  IADD3.X R11, R197, R13, R2, P0, !PT ;  /* 0x0000000dc50b7210 */ /* 0x000fe200007fe402 */
[----:B------:R-:W-:Y:S01]  /*0730*/  IMAD R2, R25, UR8, R144 ;  /* 0x0000000819027c24 */ /* 0x000fe2000f8e0290 */
[-C--:B------:R-:W-:Y:S01]  /*0740*/  ISETP.GE.AND P0, PT, R0, R9.reuse, PT ;  /* 0x000000090000720c */ /* 0x080fe20003f06270 */
[----:B------:R-:W-:Y:S01]  /*0750*/  IMAD R3, R3, UR4, RZ ;  /* 0x0000000403037c24 */ /* 0x000fe2000f8e02ff */
[CC--:B------:R-:W-:Y:S02]  /*0760*/  ISETP.GE.AND P2, PT, R6.reuse, R9.reuse, PT ;  /* 0x000000090600720c */ /* 0x0c0fe40003f46270 */
[-C--:B------:R-:W-:Y:S01]  /*0770*/  ISETP.GE.OR P4, PT, R6, R9.reuse, P6 ;  /* 0x000000090600720c */ /* 0x080fe20003786670 */
[----:B------:R-:W-:Y:S01]  /*0780*/  IMAD R3, R144, UR5, R3 ;  /* 0x0000000590037c24 */ /* 0x000fe2000f8e0203 */
[----:B------:R-:W-:Y:S01]  /*0790*/  ISETP.GE.OR P5, PT, R0, R9, P6 ;  /* 0x000000090000720c */ /* 0x000fe200037a6670 */
[----:B------:R-:W-:Y:S01]  /*07a0*/  IMAD.WIDE.U32 R144, R144, UR4, R10 ;  /* 0x0000000490907c25 */ /* 0x000fe2000f8e000a */
[----:B------:R-:W-:-:S03]  /*07b0*/  ULDC UR4, c[0x0][0x2c4] ;  /* 0x0000b10000047ab9 */ /* 0x000fc60000000800 */
[----:B------:R-:W-:Y:S01]  /*07c0*/  VIADD R6, R0, 0x20 ;  /* 0x0000002000067836 */ /* 0x000fe20000000000 */
[----:B------:R-:W-:Y:S01]  /*07d0*/  IADD3 R13, R145, R3, RZ ;  /* 0x00000003910d7210 */ /* 0x000fe20007ffe0ff */
[----:B------:R-:W-:-:S03]  /*07e0*/  IMAD R61, R2, UR4, R61 ;  /* 0x00000004023d7c24 */ /* 0x000fc6000f8e023d */
[CC--:B------:R-:W-:Y:S02]  /*07f0*/  ISETP.GE.AND P1, PT, R6.reuse, R9.reuse, PT ;  /* 0x000000090600720c */ /* 0x0c0fe40003f26270 */
[----:B------:R-:W-:Y:S01]  /*0800*/  ISETP.GE.OR P3, PT, R6, R9, P6 ;  /* 0x000000090600720c */ /* 0x000fe20003766670 */
[----:B------:R-:W-:-:S12]  /*0810*/  @P0 BRA `(.L_x_5550) ;  /* 0x00000000002c0947 */ /* 0x000fd80003800000 */
        /* <DEDUP_REMOVED lines=11> */
.L_x_5550:
[----:B------:R-:W-:Y:S05]  /*08d0*/  BSYNC B0 ;  /* 0x0000000000007941 */ /* 0x000fea0003800000 */
.L_x_5549:
[----:B------:R-:W-:Y:S01]  /*08e0*/  BSSY B0, `(.L_x_5551) ;  /* 0x0000012000007945 */ /* 0x000fe20003800000 */
[----:B------:R-:W-:Y:S02]  /*08f0*/  IADD3 R6, P0, R61, R0, RZ ;  /* 0x000000003d067210 */ /* 0x000fe40007f1e0ff */
[----:B------:R-:W-:Y:S01]  /*0900*/  IADD3 R8, R0, 0x30, RZ ;  /* 0x0000003000087810 */ /* 0x000fe20007ffe0ff */
        /* <DEDUP_REMOVED lines=9> */
[----:B-1----:R-:W-:Y:S02]  /*09a0*/  LEA R14, P2, R10, UR4, 0x1 ;  /* 0x000000040a0e7c11 */ /* 0x002fe4000f8408ff */
[----:B------:R-:W-:-:S04]  /*09b0*/  IADD3 R3, R11, R2, RZ ;  /* 0x000000020b037210 */ /* 0x000fc80007ffe0ff */
[----:B------:R-:W-:-:S05]  /*09c0*/  LEA.HI.X R15, R10, UR5, R3, 0x1, P2 ;  /* 0x000000050a0f7c11 */ /* 0x000fca00090f0c03 */
[----:B------:R2:W-:Y:S04]  /*09d0*/  STG.E.128 desc[UR6][R14.64], RZ ;  /* 0x000000ff0e007986 */ /* 0x0005e8000c101d06 */
[----:B------:R2:W-:Y:S04]  /*09e0*/  STG.E.128 desc[UR6][R14.64+0x80], RZ ;  /* 0x000080ff0e007986 */ /* 0x0005e8000c101d06 */
[----:B------:R2:W-:Y:S02]  /*09f0*/  STG.E.128 desc[UR6][R14.64+0x100], RZ ;  /* 0x000100ff0e007986 */ /* 0x0005e4000c101d06 */
.L_x_5552:
[----:B------:R-:W-:Y:S05]  /*0a00*/  BSYNC B0 ;  /* 0x0000000000007941 */ /* 0x000fea0003800000 */
.L_x_5551:
[----:B------:R-:W-:Y:S01]  /*0a10*/  BSSY B0, `(.L_x_5553) ;  /* 0x0000011000007945 */ /* 0x000fe20003800000 */
[----:B------:R-:W-:-:S03]  /*0a20*/  ISETP.GE.AND P2, PT, R8, R9, PT ;  /* 0x000000090800720c */ /* 0x000fc60003f46270 */
[----:B------:R-:W-:Y:S10]  /*0a30*/  @P1 BRA `(.L_x_5554) ;  /* 0x0000000000381947 */ /* 0x000ff40003800000 */
        /* <DEDUP_REMOVED lines=8> */
[----:B-12---:R-:W-:Y:S02]  /*0ac0*/  LEA R14, P1, R10, UR4, 0x1 ;  /* 0x000000040a0e7c11 */ /* 0x006fe4000f8208ff */
[----:B------:R-:W-:-:S04]  /*0ad0*/  IADD3 R3, R11, R2, RZ ;  /* 0x000000020b037210 */ /* 0x000fc80007ffe0ff */
[----:B------:R-:W-:-:S05]  /*0ae0*/  LEA.HI.X R15, R10, UR5, R3, 0x1, P1 ;  /* 0x000000050a0f7c11 */ /* 0x000fca00088f0c03 */
[----:B------:R3:W-:Y:S04]  /*0af0*/  STG.E.128 desc[UR6][R14.64], RZ ;  /* 0x000000ff0e007986 */ /* 0x0007e8000c101d06 */
[----:B------:R3:W-:Y:S04]  /*0b00*/  STG.E.128 desc[UR6][R14.64+0x80], RZ ;  /* 0x000080ff0e007986 */ /* 0x0007e8000c101d06 */
[----:B------:R3:W-:Y:S02]  /*0b10*/  STG.E.128 desc[UR6][R14.64+0x100], RZ ;  /* 0x000100ff0e007986 */ /* 0x0007e4000c101d06 */
.L_x_5554:
[----:B------:R-:W-:Y:S05]  /*0b20*/  BSYNC B0 ;  /* 0x0000000000007941 */ /* 0x000fea0003800000 */
.L_x_5553:
        /* <DEDUP_REMOVED lines=15> */
.L_x_5556:
[----:B------:R-:W-:Y:S05]  /*0c20*/  BSYNC B0 ;  /* 0x0000000000007941 */ /* 0x000fea0003800000 */
.L_x_5555:
        /* <DEDUP_REMOVED lines=15> */
.L_x_5548:
        /* <DEDUP_REMOVED lines=22> */
.L_x_5557:
[----:B------:R-:W-:Y:S05]  /*0e80*/  @!P3 BRA `(.L_x_5558) ;  /* 0x000000040044b947 */ /* 0x000fea0003800000 */
[----:B------:R-:W1:Y:S01]  /*0e90*/  LDC R8, c[0x0][0x380] ;  /* 0x0000e000ff087b82 */ /* 0x000e620000000800 */
[----:B------:R-:W-:Y:S01]  /*0ea0*/  LEA R7, R134, 0xffffffc0, 0x6 ;  /* 0xffffffc086077811 */ /* 0x000fe200078e30ff */
[----:B------:R-:W-:-:S06]  /*0eb0*/  ULDC.64 UR4, c[0x0][0x230] ;  /* 0x00008c0000047ab9 */ /* 0x000fcc0000000a00 */
[----:B------:R-:W2:Y:S01]  /*0ec0*/  LDC.64 R152, c[0x0][0x248] ;  /* 0x00009200ff987b82 */ /* 0x000ea20000000a00 */
        /* <DEDUP_REMOVED lines=10> */
[----:B------:R-:W1:Y:S04]  /*0f70*/  LDC R5, c[0x0][0x278] ;  /* 0x00009e00ff057b82 */ /* 0x000e680000000800 */
        /* <DEDUP_REMOVED lines=53> */
[----:B------:R-:W-:-:S04]  /*12d0*/  IMAD.WIDE.U32 R12, R4, R2, RZ ;  /* 0x00000002040c7225 */ /* 0x000fc800078e00ff */
[----:B------:R-:W-:-:S04]  /*12e0*/  IMAD.WIDE.U32 R14, R21, R152, R14 ;  /* 0x00000098150e7225 */ /* 0x000fc800078e000e */
[----:B------:R-:W-:Y:S01]  /*12f0*/  IMAD R6, R21, R153, R6 ;  /* 0x0000009915067224 */ /* 0x000fe200078e0206 */
[----:B------:R-:W-:-:S03]  /*1300*/  MOV R22, R14 ;  /* 0x0000000e00167202 */ /* 0x000fc60000000f00 */
[----:B------:R-:W-:Y:S01]  /*1310*/  IMAD.IADD R23, R15, 0x1, R6 ;  /* 0x000000010f177824 */ /* 0x000fe200078e0206 */
[----:B------:R-:W-:Y:S01]  /*1320*/  MOV R6, R12 ;  /* 0x0000000c00067202 */ /* 0x000fe20000000f00 */
[----:B------:R-:W-:Y:S02]  /*1330*/  IMAD R15, R5, UR4, RZ ;  /* 0x00000004050f7c24 */ /* 0x000fe4000f8e02ff */
[----:B-----5:R-:W-:-:S04]  /*1340*/  IMAD.WIDE.U32 R24, R0, UR4, R22 ;  /* 0x0000000400187c25 */ /* 0x020fc8000f8e0016 */
[----:B------:R-:W-:Y:S01]  /*1350*/  IMAD R15, R0, UR5, R15 ;  /* 0x00000005000f7c24 */ /* 0x000fe2000f8e020f */
[----:B------:R-:W-:Y:S01]  /*1360*/  MOV R4, R24 ;  /* 0x0000001800047202 */ /* 0x000fe20000000f00 */
[----:B------:R-:W-:-:S03]  /*1370*/  IMAD.IADD R23, R13, 0x1, R3 ;  /* 0x000000010d177824 */ /* 0x000fc600078e0203 */
[----:B------:R-:W-:Y:S01]  /*1380*/  IADD3 R15, R25, R15, RZ ;  /* 0x0000000f190f7210 */ /* 0x000fe20007ffe0ff */
[----:B------:R-:W-:Y:S06]  /*1390*/  BRA `(.L_x_5559) ;  /* 0x0000000400447947 */ /* 0x000fec0003800000 */
.L_x_5558:
[----:B------:R-:W1:Y:S01]  /*13a0*/  LDC R21, c[0x0][0x278] ;  /* 0x00009e00ff157b82 */ /* 0x000e620000000800 */
[----:B------:R-:W-:Y:S02]  /*13b0*/  MOV R4, RZ ;  /* 0x000000ff00047202 */ /* 0x000fe40000000f00 */
[----:B------:R-:W-:-:S13]  /*13c0*/  ISETP.NE.AND P4, PT, R15, -0x1, PT ;  /* 0xffffffff0f00780c */ /* 0x000fda0003f85270 */
[----:B------:R-:W2:Y:S01]  /*13d0*/  @P4 LDC.64 R152, c[0x0][0x248] ;  /* 0x00009200ff984b82 */ /* 0x000ea20000000a00 */
[----:B------:R-:W-:Y:S01]  /*13e0*/  @P4 IMAD.IADD R22, R8, 0x1, R15 ;  /* 0x0000000108164824 */ /* 0x000fe200078e020f */
[----:B-1----:R-:W-:-:S06]  /*13f0*/  IABS R3, R21 ;  /* 0x0000001500037213 */ /* 0x002fcc0000000000 */
[----:B------:R-:W1:Y:S01]  /*1400*/  @P4 LDC.64 R12, c[0x0][0x250] ;  /* 0x00009400ff0c4b82 */ /* 0x000e620000000a00 */
[----:B------:R-:W3:Y:S08]  /*1410*/  I2F.RP R7, R3 ;  /* 0x0000000300077306 */ /* 0x000ef00000209400 */
[----:B---3--:R-:W3:Y:S02]  /*1420*/  MUFU.RCP R6, R7 ;  /* 0x0000000700067308 */ /* 0x008ee40000001000 */
[----:B---3--:R-:W-:Y:S01]  /*1430*/  VIADD R6, R6, 0xffffffe ;  /* 0x0ffffffe06067836 */ /* 0x008fe20000000000 */
[----:B------:R-:W-:-:S05]  /*1440*/  LEA R7, R134, 0xffffffc0, 0x6 ;  /* 0xffffffc086077811 */ /* 0x000fca00078e30ff */
[----:B------:R-:W3:Y:S01]  /*1450*/  F2I.FTZ.U32.TRUNC.NTZ R5, R6 ;  /* 0x0000000600057305 */ /* 0x000ee2000021f000 */
[----:B------:R-:W-:Y:S01]  /*1460*/  SHF.R.S32.HI R17, RZ, 0x1f, R7 ;  /* 0x0000001fff117819 */ /* 0x000fe20000011407 */
[----:B---3--:R-:W-:-:S04]  /*1470*/  IMAD.MOV R0, RZ, RZ, -R5 ;  /* 0x000000ffff007224 */ /* 0x008fc800078e0a05 */
        /* <DEDUP_REMOVED lines=35> */
.L_x_5560:
        /* <DEDUP_REMOVED lines=10> */
[----:B--2---:R-:W-:Y:S01]  /*1750*/  IMAD R4, R5, R2, RZ ;  /* 0x0000000205047224 */ /* 0x004fe200078e02ff */
[----:B------:R-:W-:Y:S01]  /*1760*/  @P4 MOV R6, R22 ;  /* 0x0000001600064202 */ /* 0x000fe20000000f00 */
[----:B------:R-:W-:-:S04]  /*1770*/  IMAD.WIDE.U32 R20, R0, R2, R20 ;  /* 0x0000000200147225 */ /* 0x000fc800078e0014 */
[----:B------:R-:W-:Y:S01]  /*1780*/  IMAD R3, R0, R3, R4 ;  /* 0x0000000300037224 */ /* 0x000fe200078e0204 */
[----:B------:R-:W-:Y:S01]  /*1790*/  MOV R4, R20 ;  /* 0x0000001400047202 */ /* 0x000fe20000000f00 */
[----:B------:R-:W-:-:S03]  /*17a0*/  @P4 IMAD R23, R15, R13, R23 ;  /* 0x0000000d0f174224 */ /* 0x000fc600078e0217 */
        /* <DEDUP_REMOVED lines=16> */
.L_x_5559:
[----:B------:R1:W5:Y:S01]  /*18b0*/  @P5 LDG.E R48, desc[UR6][R148.64] ;  /* 0x0000000694305981 */ /* 0x000362000c1e1900 */
[----:B------:R-:W-:Y:S01]  /*18c0*/  ISETP.NE.AND P0, PT, R197, -0x1, PT ;  /* 0xffffffffc500780c */ /* 0x000fe20003f05270 */
[----:B------:R-:W2:Y:S01]  /*18d0*/  LDC.64 R2, c[0x0][0x240] ;  /* 0x00009000ff027b82 */ /* 0x000ea20000000a00 */
[----:B------:R-:W-:Y:S01]  /*18e0*/  SHF.R.S32.HI R59, RZ, 0x1f, R58 ;  /* 0x0000001fff3b7819 */ /* 0x000fe2000001143a */
[----:B------:R-:W-:Y:S01]  /*18f0*/  ULDC.64 UR4, c[0x0][0x268] ;  /* 0x00009a0000047ab9 */ /* 0x000fe20000000a00 */
[----:B------:R-:W-:Y:S01]  /*1900*/  IMAD.MOV.U32 R47, RZ, RZ, 0x10 ;  /* 0x00000010ff2f7424 */ /* 0x000fe200078e00ff */
[----:B------:R-:W-:Y:S01]  /*1910*/  MOV R45, 0x20 ;  /* 0x00000020002d7802 */ /* 0x000fe20000000f00 */
[----:B------:R-:W-:Y:S01]  /*1920*/  IMAD.SHL.U32 R56, R152, 0x10, RZ ;  /* 0x0000001098387824 */ /* 0x000fe200078e00ff */
[CC--:B-----5:R-:W-:Y:S02]  /*1930*/  LEA.HI R25, R59.reuse, R58.reuse, RZ, 0x3 ;  /* 0x0000003a3b197211 */ /* 0x0e0fe400078f18ff */
[----:B------:R-:W3:Y:S01]  /*1940*/  LDC R129, c[0x0][0x2e0] ;  /* 0x0000b800ff817b82 */ /* 0x000ee20000000800 */
[----:B------:R-:W-:-:S02]  /*1950*/  LEA.HI R131, R59, R58, RZ, 0x4 ;  /* 0x0000003a3b837211 */ /* 0x000fc400078f20ff */
[----:B------:R-:W-:Y:S02]  /*1960*/  SHF.R.S32.HI R142, RZ, 0x3, R25 ;  /* 0x00000003ff8e7819 */ /* 0x000fe40000011419 */
[----:B------:R-:W-:Y:S02]  /*1970*/  LOP3.LUT R25, R25, 0xfffffff8, RZ, 0xc0, !PT ;  /* 0xfffffff819197812 */ /* 0x000fe400078ec0ff */
[----:B------:R-:W-:Y:S01]  /*1980*/  SHF.R.S32.HI R143, RZ, 0x1f, R142 ;  /* 0x0000001fff8f7819 */ /* 0x000fe2000001148e */
[----:B------:R-:W4:Y:S01]  /*1990*/  @!P0 LDC.64 R12, c[0x0][0x228] ;  /* 0x00008a00ff0c8b82 */ /* 0x000f220000000a00 */
[----:B------:R-:W-:Y:S01]  /*19a0*/  IMAD.SHL.U32 R27, R142, 0x40, RZ ;  /* 0x000000408e1b7824 */ /* 0x000fe200078e00ff */
[----:B------:R-:W-:Y:S01]  /*19b0*/  SHF.L.U64.HI R57, R152, 0x4, R153 ;  /* 0x0000000498397819 */ /* 0x000fe20000010299 */
[----:B------:R-:W-:-:S03]  /*19c0*/  IMAD.IADD R60, R58, 0x1, -R25 ;  /* 0x000000013a3c7824 */ /* 0x000fc600078e0a19 */
[----:B------:R-:W-:Y:S01]  /*19d0*/  LOP3.LUT R27, R27, 0x1c0, RZ, 0xc0, !PT ;  /* 0x000001c01b1b7812 */ /* 0x000fe200078ec0ff */
[----:B------:R-:W-:Y:S01]  /*19e0*/  IMAD.SHL.U32 R18, R60, 0x8, RZ ;  /* 0x000000083c127824 */ /* 0x000fe200078e00ff */
[----:B------:R-:W1:Y:S01]  /*19f0*/  LDC.64 R150, c[0x0][0x250] ;  /* 0x00009400ff967b82 */ /* 0x000e620000000a00 */
[----:B--2---:R-:W-:Y:S01]  /*1a00*/  @P0 IMAD.WIDE.U32 R28, R197, R2, RZ ;  /* 0x00000002c51c0225 */ /* 0x004fe200078e00ff */
[----:B------:R-:W-:Y:S02]  /*1a10*/  SHF.R.U32.HI R132, RZ, 0x3, R27 ;  /* 0x00000003ff847819 */ /* 0x000fe4000001161b */
[----:B------:R-:W-:Y:S01]  /*1a20*/  LOP3.LUT R25, R27, 0x38, R18, 0xf8, !PT ;  /* 0x000000381b197812 */ /* 0x000fe200078ef812 */
[----:B------:R-:W-:Y:S01]  /*1a30*/  @P0 IMAD.MOV.U32 R8, RZ, RZ, R28 ;  /* 0x000000ffff080224 */ /* 0x000fe200078e001c */
[----:B------:R-:W-:Y:S02]  /*1a40*/  LEA.HI R27, R59, R58, RZ, 0x6 ;  /* 0x0000003a3b1b7211 */ /* 0x000fe400078f30ff */
[----:B------:R-:W-:Y:S01]  /*1a50*/  LOP3.LUT R132, R25, R132, RZ, 0x3c, !PT ;  /* 0x0000008419847212 */ /* 0x000fe200078e3cff */
[----:B------:R-:W-:Y:S01]  /*1a60*/  @P0 IMAD R25, R197, R3, R29 ;  /* 0x00000003c5190224 */ /* 0x000fe200078e021d */
[----:B------:R-:W-:-:S02]  /*1a70*/  SHF.L.U32 R27, R27, 0x3, RZ ;  /* 0x000000031b1b7819 */ /* 0x000fc400000006ff */
[----:B---3--:R-:W-:Y:S02]  /*1a80*/  LEA.HI R129, R129, R129, RZ, 0x1 ;  /* 0x0000008181817211 */ /* 0x008fe400078f08ff */
[----:B------:R-:W-:Y:S01]  /*1a90*/  LOP3.LUT R132, R132, 0xfffffe00, R27, 0xf8, !PT ;  /* 0xfffffe0084847812 */ /* 0x000fe200078ef81b */
[-C--:B----4-:R-:W-:Y:S01]  /*1aa0*/  @!P0 IMAD.WIDE.U32 R28, R11, R12.reuse, RZ ;  /* 0x0000000c0b1c8225 */ /* 0x090fe200078e00ff */
[----:B------:R-:W-:Y:S02]  /*1ab0*/  LOP3.LUT R27, R131, 0xfffffff0, RZ, 0xc0, !PT ;  /* 0xfffffff0831b7812 */ /* 0x000fe400078ec0ff */
[----:B------:R-:W-:Y:S01]  /*1ac0*/  SHF.R.S32.HI R127, RZ, 0x1, R129 ;  /* 0x00000001ff7f7819 */ /* 0x000fe20000011481 */
[----:B------:R-:W-:Y:S01]  /*1ad0*/  @!P0 IMAD R10, R9, R12, RZ ;  /* 0x0000000c090a8224 */ /* 0x000fe200078e02ff */
[-C--:B------:R-:W-:Y:S01]  /*1ae0*/  IADD3 R130, -R27, R58.reuse, RZ ;  /* 0x0000003a1b827210 */ /* 0x080fe20007ffe1ff */
[----:B------:R-:W-:Y:S01]  /*1af0*/  @!P0 IMAD.MOV.U32 R8, RZ, RZ, R28 ;  /* 0x000000ffff088224 */ /* 0x000fe200078e001c */
[----:B------:R-:W-:Y:S01]  /*1b00*/  SHF.L.U32 R125, R60, 0x2, RZ ;  /* 0x000000023c7d7819 */ /* 0x000fe200000006ff */
[----:B------:R-:W-:Y:S01]  /*1b10*/  @!P0 IMAD R10, R11, R13, R10 ;  /* 0x0000000d0b0a8224 */ /* 0x000fe200078e020a */
[----:B------:R-:W-:Y:S01]  /*1b20*/  LEA.HI R59, R59, R58, RZ, 0x5 ;  /* 0x0000003a3b3b7211 */ /* 0x000fe200078f28ff */
[----:B------:R-:W-:Y:S01]  /*1b30*/  IMAD.WIDE R12, R19, 0x40, R142 ;  /* 0x00000040130c7825 */ /* 0x000fe200078e028e */
[----:B------:R-:W-:-:S02]  /*1b40*/  SHF.R.S32.HI R19, RZ, 0x1f, R18 ;  /* 0x0000001fff137819 */ /* 0x000fc40000011412 */
[C---:B------:R-:W-:Y:S01]  /*1b50*/  IADD3 R28, P1, R18.reuse, R8, RZ ;  /* 0x00000008121c7210 */ /* 0x040fe20007f3e0ff */
[----:B------:R-:W-:Y:S01]  /*1b60*/  @!P0 IMAD.IADD R25, R29, 0x1, R10 ;  /* 0x000000011d198824 */ /* 0x000fe200078e020a */
[----:B------:R-:W-:Y:S01]  /*1b70*/  IADD3 R24, P0, R18, R6, RZ ;  /* 0x0000000612187210 */ /* 0x000fe20007f1e0ff */
[-C--:B------:R-:W-:Y:S01]  /*1b80*/  IMAD R8, R13, R2.reuse, RZ ;  /* 0x000000020d087224 */ /* 0x080fe200078e02ff */
[----:B-1----:R-:W-:Y:S01]  /*1b90*/  SHF.L.U64.HI R136, R150, 0x4, R151 ;  /* 0x0000000496887819 */ /* 0x002fe20000010297 */
[C---:B------:R-:W-:Y:S01]  /*1ba0*/  IMAD.X R29, R19.reuse, 0x1, R25, P1 ;  /* 0x00000001131d7824 */ /* 0x040fe200008e0619 */
[----:B------:R-:W-:Y:S01]  /*1bb0*/  SHF.R.S32.HI R59, RZ, 0x5, R59 ;  /* 0x00000005ff3b7819 */ /* 0x000fe2000001143b */
[----:B------:R-:W-:Y:S01]  /*1bc0*/  IMAD.X R25, R19, 0x1, R23, P0 ;  /* 0x0000000113197824 */ /* 0x000fe200000e0617 */
[----:B------:R-:W-:Y:S01]  /*1bd0*/  IADD3 R138, P0, R142, R21, RZ ;  /* 0x000000158e8a7210 */ /* 0x000fe20007f1e0ff */
[C---:B------:R-:W-:Y:S02]  /*1be0*/  IMAD R3, R12.reuse, R3, R8 ;  /* 0x000000030c037224 */ /* 0x040fe400078e0208 */
[----:B------:R-:W-:Y:S01]  /*1bf0*/  IMAD.WIDE.U32 R22, R12, R2, R28 ;  /* 0x000000020c167225 */ /* 0x000fe200078e001c */
[----:B------:R-:W-:-:S03]  /*1c00*/  SHF.R.S32.HI R2, RZ, 0x1f, R144 ;  /* 0x0000001fff027819 */ /* 0x000fc60000011490 */
[----:B------:R-:W-:Y:S01]  /*1c10*/  IMAD R13, R5, UR4, RZ ;  /* 0x00000004050d7c24 */ /* 0x000fe2000f8e02ff */
[----:B------:R-:W-:Y:S01]  /*1c20*/  IADD3 R23, R23, R3, RZ ;  /* 0x0000000317177210 */ /* 0x000fe20007ffe0ff */
[----:B------:R-:W-:Y:S01]  /*1c30*/  IMAD.WIDE.U32 R24, R0, UR4, R24 ;  /* 0x0000000400187c25 */ /* 0x000fe2000f8e0018 */
[----:B------:R-:W-:-:S03]  /*1c40*/  SHF.R.S32.HI R3, RZ, 0x1f, R68 ;  /* 0x0000001fff037819 */ /* 0x000fc60000011444 */
[----:B------:R-:W-:Y:S01]  /*1c50*/  IMAD R20, R0, UR5, R13 ;  /* 0x0000000500147c24 */ /* 0x000fe2000f8e020d */
[----:B------:R-:W-:Y:S01]  /*1c60*/  ULDC.64 UR4, c[0x0][0x258] ;  /* 0x0000960000047ab9 */ /* 0x000fe20000000a00 */
[----:B------:R-:W-:Y:S01]  /*1c70*/  SHF.R.S32.HI R13, RZ, 0x1f, R130 ;  /* 0x0000001fff0d7819 */ /* 0x000fe20000011482 */
[----:B------:R-:W-:Y:S01]  /*1c80*/  IMAD R147, R2, UR4, RZ ;  /* 0x0000000402937c24 */ /* 0x000fe2000f8e02ff */
[----:B------:R-:W-:Y:S01]  /*1c90*/  LEA.HI R2, R3, R68, RZ, 0x6 ;  /* 0x0000004403027211 */ /* 0x000fe200078f30ff */
[----:B------:R-:W-:Y:S01]  /*1ca0*/  IMAD.X R17, R143, 0x1, R17, P0 ;  /* 0x000000018f117824 */ /* 0x000fe200000e0611 */
[----:B------:R-:W-:Y:S01]  /*1cb0*/  IADD3 R140, P0, R18, R4, RZ ;  /* 0x00000004128c7210 */ /* 0x000fe20007f1e0ff */
[----:B------:R-:W-:Y:S01]  /*1cc0*/  IMAD.IADD R21, R25, 0x1, R20 ;  /* 0x0000000119157824 */ /* 0x000fe200078e0214 */
[----:B------:R-:W-:Y:S01]  /*1cd0*/  SHF.R.S32.HI R2, RZ, 0x6, R2 ;  /* 0x00000006ff027819 */ /* 0x000fe20000011402 */
[----:B------:R-:W-:Y:S01]  /*1ce0*/  IMAD R17, R17, R150, RZ ;  /* 0x0000009611117224 */ /* 0x000fe200078e02ff */
[----:B------:R-:W-:Y:S01]  /*1cf0*/  LEA.HI R62, R13, R130, RZ, 0x3 ;  /* 0x000000820d3e7211 */ /* 0x000fe200078f18ff */
[----:B------:R-:W-:Y:S01]  /*1d00*/  IMAD.X R141, R19, 0x1, R15, P0 ;  /* 0x00000001138d7824 */ /* 0x000fe200000e060f */
[----:B------:R-:W-:Y:S01]  /*1d10*/  VIMNMX R67, R195, R2, !PT ;  /* 0x00000002c3437248 */ /* 0x000fe20007fe0100 */
[----:B------:R-:W-:Y:S01]  /*1d20*/  IMAD R3, R143, R152, RZ ;  /* 0x000000988f037224 */ /* 0x000fe200078e02ff */
[----:B------:R-:W-:Y:S01]  /*1d30*/  LOP3.LUT R13, R62, 0xfffffff8, RZ, 0xc0, !PT ;  /* 0xfffffff83e0d7812 */ /* 0x000fe200078ec0ff */
[----:B------:R-:W-:Y:S01]  /*1d40*/  IMAD R126, R142, R127, R125 ;  /* 0x0000007f8e7e7224 */ /* 0x000fe200078e027d */
[----:B------:R-:W-:Y:S01]  /*1d50*/  ISETP.GT.AND P0, PT, R134, R67, PT ;  /* 0x000000438600720c */ /* 0x000fe20003f04270 */
[----:B------:R-:W-:-:S02]  /*1d60*/  IMAD.MOV.U32 R20, RZ, RZ, R24 ;  /* 0x000000ffff147224 */ /* 0x000fc400078e0018 */
[----:B------:R-:W-:Y:S01]  /*1d70*/  IMAD.IADD R130, R130, 0x1, -R13 ;  /* 0x0000000182827824 */ /* 0x000fe200078e0a0d */
[--C-:B------:R-:W-:Y:S01]  /*1d80*/  SHF.R.S32.HI R116, RZ, 0x1f, R126.reuse ;  /* 0x0000001fff747819 */ /* 0x100fe2000001147e */
[----:B------:R-:W-:Y:S02]  /*1d90*/  IMAD R147, R144, UR5, R147 ;  /* 0x0000000590937c24 */ /* 0x000fe4000f8e0293 */
[----:B------:R-:W-:Y:S01]  /*1da0*/  IMAD R133, R138, R151, R17 ;  /* 0x000000978a857224 */ /* 0x000fe200078e0211 */
[----:B------:R-:W-:Y:S01]  /*1db0*/  R2P PR, R130, 0x6 ;  /* 0x0000000682007804 */ /* 0x000fe20000000000 */
[C---:B------:R-:W-:Y:S02]  /*1dc0*/  IMAD R3, R142.reuse, R153, R3 ;  /* 0x000000998e037224 */ /* 0x040fe400078e0203 */
[----:B------:R-:W-:Y:S02]  /*1dd0*/  IMAD.IADD R125, R125, 0x1, R126 ;  /* 0x000000017d7d7824 */ /* 0x000fe400078e027e */
[----:B------:R-:W-:Y:S01]  /*1de0*/  IMAD.WIDE.U32 R140, R142, R152, R140 ;  /* 0x000000988e8c7225 */ /* 0x000fe200078e008c */
[----:B------:R-:W-:-:S02]  /*1df0*/  SEL R47, R47, 0xfffffff0, !P1 ;  /* 0xfffffff02f2f7807 */ /* 0x000fc40004800000 */
[----:B------:R-:W-:Y:S01]  /*1e00*/  SHF.R.S32.HI R115, RZ, 0x1f, R125 ;  /* 0x0000001fff737819 */ /* 0x000fe2000001147d */
[----:B------:R-:W-:Y:S01]  /*1e10*/  IMAD.WIDE.U32 R144, R144, UR4, R22 ;  /* 0x0000000490907c25 */ /* 0x000fe2000f8e0016 */
[----:B------:R-:W-:Y:S02]  /*1e20*/  SEL R45, R45, 0xffffffe0, !P2 ;  /* 0xffffffe02d2d7807 */ /* 0x000fe40005000000 */
[----:B------:R-:W-:Y:S01]  /*1e30*/  IADD3 R46, R141, R3, RZ ;  /* 0x000000038d2e7210 */ /* 0x000fe20007ffe0ff */
[----:B------:R-:W-:-:S04]  /*1e40*/  IMAD.WIDE.U32 R138, R138, R150, R20 ;  /* 0x000000968a8a7225 */ /* 0x000fc800078e0014 */
[----:B------:R-:W-:Y:S02]  /*1e50*/  IMAD.SHL.U32 R135, R150, 0x10, RZ ;  /* 0x0000001096877824 */ /* 0x000fe400078e00ff */
[----:B------:R-:W-:Y:S02]  /*1e60*/  IMAD.SHL.U32 R128, R127, 0x10, RZ ;  /* 0x000000107f807824 */ /* 0x000fe400078e00ff */
[----:B------:R-:W-:Y:S02]  /*1e70*/  IMAD.IADD R147, R145, 0x1, R147 ;  /* 0x0000000191937824 */ /* 0x000fe400078e0293 */
        /* <DEDUP_REMOVED lines=12> */
[----:B------:R-:W-:Y:S01]  /*1f40*/  IADD3 R48, R48, R7, RZ ;  /* 0x0000000730307210 */ /* 0x000fe20007ffe0ff */
[----:B------:R-:W-:Y:S01]  /*1f50*/  ULDC.64 UR12, c[0x0][0x350] ;  /* 0x0000d400000c7ab9 */ /* 0x000fe20000000a00 */
[----:B------:R-:W-:Y:S01]  /*1f60*/  IADD3.X R13, R13, R143, ~R8, P1, P0 ;  /* 0x0000008f0d0d7210 */ /* 0x000fe20000fe0c08 */
[C---:B------:R-:W-:Y:S01]  /*1f70*/  IMAD R4, R11.reuse, UR11, R4 ;  /* 0x0000000b0b047c24 */ /* 0x040fe2000f8e0204 */
[----:B------:R-:W-:Y:S01]  /*1f80*/  ULDC.64 UR10, c[0x0][0x348] ;  /* 0x0000d200000a7ab9 */ /* 0x000fe20000000a00 */
[----:B------:R-:W-:Y:S01]  /*1f90*/  IMAD.WIDE.U32 R16, R11, UR4, R18 ;  /* 0x000000040b107c25 */ /* 0x000fe2000f8e0012 */
[----:B------:R-:W2:Y:S01]  /*1fa0*/  LDC R69, c[0x0][0x340] ;  /* 0x0000d000ff457b82 */ /* 0x000ea20000000800 */
[----:B------:R-:W-:Y:S01]  /*1fb0*/  SHF.L.U32 R124, R127, 0x5, RZ ;  /* 0x000000057f7c7819 */ /* 0x000fe200000006ff */
[----:B------:R-:W-:Y:S01]  /*1fc0*/  ULDC.U8 UR22, c[0x0][0x3c3] ;  /* 0x0000f0c000167ab9 */ /* 0x000fe20000000000 */
[----:B------:R-:W-:Y:S01]  /*1fd0*/  IMAD R10, R11, UR5, R10 ;  /* 0x000000050b0a7c24 */ /* 0x000fe2000f8e020a */
[----:B------:R-:W-:Y:S01]  /*1fe0*/  ULDC.64 UR4, c[0x0][0x340] ;  /* 0x0000d00000047ab9 */ /* 0x000fe20000000a00 */
[----:B------:R-:W-:Y:S01]  /*1ff0*/  IMAD.IADD R15, R15, 0x1, R4 ;  /* 0x000000010f0f7824 */ /* 0x000fe200078e0204 */
[----:B------:R-:W-:Y:S01]  /*2000*/  USHF.L.U32 UR14, UR4, 0x5, URZ ;  /* 0x00000005040e7899 */ /* 0x000fe2000800063f */
[----:B------:R-:W-:Y:S01]  /*2010*/  IMAD R9, R13, UR4, RZ ;  /* 0x000000040d097c24 */ /* 0x000fe2000f8e02ff */
[----:B------:R-:W-:Y:S01]  /*2020*/  USHF.L.U64.HI UR15, UR4, 0x4, UR5 ;  /* 0x00000004040f7899 */ /* 0x000fe20008010205 */
[----:B------:R-:W-:Y:S01]  /*2030*/  IMAD.IADD R17, R17, 0x1, R10 ;  /* 0x0000000111117824 */ /* 0x000fe200078e020a */
[----:B------:R-:W-:Y:S01]  /*2040*/  USHF.L.U32 UR20, UR4, 0x4, URZ ;  /* 0x0000000404147899 */ /* 0x000fe2000800063f */
[-C--:B-1----:R-:W-:Y:S01]  /*2050*/  IMAD R4, R13, R2.reuse, RZ ;  /* 0x000000020d047224 */ /* 0x082fe200078e02ff */
[----:B------:R-:W-:Y:S01]  /*2060*/  UIMAD.WIDE.U32 UR18, UR4, 0x60, URZ ;  /* 0x00000060041278a5 */ /* 0x000fe2000f8e003f */
[----:B------:R-:W-:Y:S01]  /*2070*/  IMAD R9, R6, UR5, R9 ;  /* 0x0000000506097c24 */ /* 0x000fe2000f8e0209 */
[----:B------:R-:W-:Y:S01]  /*2080*/  SHF.L.U64.HI R70, R2, 0x4, R3 ;  /* 0x0000000402467819 */ /* 0x000fe20000010203 */
[----:B------:R-:W-:Y:S01]  /*2090*/  IMAD.WIDE.U32 R14, R6, UR4, R14 ;  /* 0x00000004060e7c25 */ /* 0x000fe2000f8e000e */
[----:B------:R-:W-:Y:S01]  /*20a0*/  SHF.L.U64.HI R72, R2, 0x5, R3 ;  /* 0x0000000502487819 */ /* 0x000fe20000010203 */
[----:B------:R-:W-:Y:S01]  /*20b0*/  USHF.L.U64.HI UR23, UR20, 0x1, UR15 ;  /* 0x0000000114177899 */ /* 0x000fe2000801020f */
[----:B------:R-:W-:Y:S01]  /*20c0*/  IADD3 R65, R142, 0x20, RZ ;  /* 0x000000208e417810 */ /* 0x000fe20007ffe0ff */
[C---:B------:R-:W-:Y:S01]  /*20d0*/  IMAD R4, R6.reuse, R3, R4 ;  /* 0x0000000306047224 */ /* 0x040fe200078e0204 */
[----:B------:R-:W-:Y:S01]  /*20e0*/  SHF.R.S32.HI R114, RZ, 0x1f, R128 ;  /* 0x0000001fff727819 */ /* 0x000fe20000011480 */
[----:B------:R-:W-:Y:S01]  /*20f0*/  IMAD.WIDE.U32 R16, R6, R2, R16 ;  /* 0x0000000206107225 */ /* 0x000fe200078e0010 */
[----:B------:R-:W-:Y:S01]  /*2100*/  SHF.R.S32.HI R113, RZ, 0x1f, R124 ;  /* 0x0000001fff717819 */ /* 0x000fe2000001147c */
[----:B------:R-:W-:-:S02]  /*2110*/  USHF.L.U32 UR25, UR14, 0x1, URZ ;  /* 0x000000010e197899 */ /* 0x000fc4000800063f */
[----:B------:R-:W-:Y:S01]  /*2120*/  IMAD.IADD R15, R15, 0x1, R9 ;  /* 0x000000010f0f7824 */ /* 0x000fe200078e0209 */
[----:B------:R-:W-:Y:S01]  /*2130*/  ULDC UR21, c[0x0][0x2e0] ;  /* 0x0000b80000157ab9 */ /* 0x000fe20000000800 */
[----:B------:R-:W-:Y:S01]  /*2140*/  IMAD.IADD R7, R17, 0x1, R4 ;  /* 0x0000000111077824 */ /* 0x000fe200078e0204 */
[----:B------:R-:W-:Y:S01]  /*2150*/  ULDC.64 UR16, c[0x0][0x250] ;  /* 0x0000940000107ab9 */ /* 0x000fe20000000a00 */
[C---:B------:R-:W-:Y:S01]  /*2160*/  IMAD R99, R5.reuse, UR12, RZ ;  /* 0x0000000c05637c24 */ /* 0x040fe2000f8e02ff */
[----:B------:R-:W-:Y:S01]  /*2170*/  USHF.L.U32 UR20, UR20, 0x1, URZ ;  /* 0x0000000114147899 */ /* 0x000fe2000800063f */
[----:B------:R-:W-:Y:S02]  /*2180*/  IMAD.MOV.U32 R6, RZ, RZ, R16 ;  /* 0x000000ffff067224 */ /* 0x000fe400078e0010 */
[----:B------:R-:W-:Y:S02]  /*2190*/  IMAD R101, R5, UR10, RZ ;  /* 0x0000000a05657c24 */ /* 0x000fe4000f8e02ff */
[----:B------:R-:W-:-:S02]  /*21a0*/  IMAD R48, R127, R48, RZ ;  /* 0x000000307f307224 */ /* 0x000fc400078e02ff */
[C---:B------:R-:W-:Y:S02]  /*21b0*/  IMAD R99, R0.reuse, UR13, R99 ;  /* 0x0000000d00637c24 */ /* 0x040fe4000f8e0263 */
[C---:B------:R-:W-:Y:S01]  /*21c0*/  IMAD.WIDE.U32 R4, R0.reuse, UR12, R14 ;  /* 0x0000000c00047c25 */ /* 0x040fe2000f8e000e */
[----:B------:R-:W-:Y:S01]  /*21d0*/  ULDC.64 UR12, c[0x0][0x320] ;  /* 0x0000c800000c7ab9 */ /* 0x000fe20000000a00 */
[----:B------:R-:W-:Y:S02]  /*21e0*/  SHF.R.S32.HI R49, RZ, 0x1f, R48 ;  /* 0x0000001fff317819 */ /* 0x000fe40000011430 */
[C---:B------:R-:W-:Y:S01]  /*21f0*/  IMAD R101, R0.reuse, UR11, R101 ;  /* 0x0000000b00657c24 */ /* 0x040fe2000f8e0265 */
[-C--:B------:R-:W-:Y:S01]  /*2200*/  IADD3 R104, P2, R125, R48.reuse, RZ ;  /* 0x000000307d687210 */ /* 0x080fe20007f5e0ff */
[----:B------:R-:W-:Y:S01]  /*2210*/  IMAD.WIDE.U32 R6, R0, UR10, R6 ;  /* 0x0000000a00067c25 */ /* 0x000fe2000f8e0006 */
[----:B------:R-:W-:Y:S01]  /*2220*/  ULDC.64 UR10, c[0x0][0x318] ;  /* 0x0000c600000a7ab9 */ /* 0x000fe20000000a00 */
[----:B------:R-:W-:Y:S01]  /*2230*/  LEA R98, P1, R4, UR12, 0x1 ;  /* 0x0000000c04627c11 */ /* 0x000fe2000f8208ff */
[----:B------:R-:W-:Y:S01]  /*2240*/  UIMAD UR12, UR5, 0x60, URZ ;  /* 0x00000060050c78a4 */ /* 0x000fe2000f8e023f */
[----:B------:R-:W-:Y:S01]  /*2250*/  IMAD.IADD R99, R5, 0x1, R99 ;  /* 0x0000000105637824 */ /* 0x000fe200078e0263 */
[----:B------:R-:W-:Y:S01]  /*2260*/  LEA R100, P0, R6, UR10, 0x1 ;  /* 0x0000000a06647c11 */ /* 0x000fe2000f8008ff */
[----:B------:R-:W-:Y:S01]  /*2270*/  IMAD.IADD R101, R7, 0x1, R101 ;  /* 0x0000000107657824 */ /* 0x000fe200078e0265 */
[----:B------:R-:W-:Y:S01]  /*2280*/  IADD3 R48, P4, R126, R48, RZ ;  /* 0x000000307e307210 */ /* 0x000fe20007f9e0ff */
[----:B------:R-:W-:Y:S01]  /*2290*/  IMAD.X R105, R115, 0x1, R49, P2 ;  /* 0x0000000173697824 */ /* 0x000fe200010e0631 */
[----:B------:R-:W-:Y:S01]  /*22a0*/  LEA.HI.X R99, R4, UR13, R99, 0x1, P1 ;  /* 0x0000000d04637c11 */ /* 0x000fe200088f0c63 */
[----:B------:R-:W-:Y:S01]  /*22b0*/  USHF.L.U64.HI UR13, UR4, 0x5, UR5 ;  /* 0x00000005040d7899 */ /* 0x000fe20008010205 */
[----:B------:R-:W-:Y:S01]  /*22c0*/  LEA.HI.X R101, R6, UR11, R101, 0x1, P0 ;  /* 0x0000000b06657c11 */ /* 0x000fe200080f0c65 */
[----:B------:R-:W-:Y:S01]  /*22d0*/  ULDC.64 UR10, c[0x0][0x218] ;  /* 0x00008600000a7ab9 */ /* 0x000fe20000000a00 */
[----:B------:R-:W-:Y:S01]  /*22e0*/  ULDC.64 UR4, c[0x0][0x220] ;  /* 0x0000880000047ab9 */ /* 0x000fe20000000a00 */
[----:B------:R-:W-:Y:S01]  /*22f0*/  LEA R94, P1, R140, UR10, 0x1 ;  /* 0x0000000a8c5e7c11 */ /* 0x000fe2000f8208ff */
[----:B------:R-:W-:Y:S01]  /*2300*/  IMAD.X R49, R116, 0x1, R49, P4 ;  /* 0x0000000174317824 */ /* 0x000fe200020e0631 */
[----:B------:R-:W-:Y:S01]  /*2310*/  LEA R97, P0, R138, UR4, 0x1 ;  /* 0x000000048a617c11 */ /* 0x000fe2000f8008ff */
[----:B------:R-:W-:Y:S01]  /*2320*/  IMAD.SHL.U32 R71, R2, 0x10, RZ ;  /* 0x0000001002477824 */ /* 0x000fe200078e00ff */
[C---:B------:R-:W-:Y:S01]  /*2330*/  SHF.L.U64.HI R105, R104.reuse, 0x1, R105 ;  /* 0x0000000168697819 */ /* 0x040fe20000010269 */
[----:B------:R-:W-:Y:S01]  /*2340*/  IMAD.SHL.U32 R104, R104, 0x2, RZ ;  /* 0x0000000268687824 */ /* 0x000fe200078e00ff */
[----:B------:R-:W-:Y:S01]  /*2350*/  LEA.HI.X R95, R140, UR11, R46, 0x1, P1 ;  /* 0x0000000b8c5f7c11 */ /* 0x000fe200088f0c2e */
[----:B------:R-:W-:Y:S01]  /*2360*/  ULDC.64 UR10, c[0x0][0x360] ;  /* 0x0000d800000a7ab9 */ /* 0x000fe20000000a00 */
[----:B------:R-:W-:Y:S01]  /*2370*/  LEA.HI.X R96, R138, UR5, R133, 0x1, P0 ;  /* 0x000000058a607c11 */ /* 0x000fe200080f0c85 */
[----:B------:R-:W-:Y:S01]  /*2380*/  ULDC.64 UR4, c[0x0][0x358] ;  /* 0x0000d60000047ab9 */ /* 0x000fe20000000a00 */
[----:B------:R-:W-:Y:S01]  /*2390*/  IADD3 R102, P4, R104, UR10, RZ ;  /* 0x0000000a68667c10 */ /* 0x000fe2000ff9e0ff */
[----:B------:R-:W-:Y:S01]  /*23a0*/  VIADD R123, R128, 0x40 ;  /* 0x00000040807b7836 */ /* 0x000fe20000000000 */
[----:B------:R-:W-:Y:S01]  /*23b0*/  IADD3 R104, P2, R104, UR4, RZ ;  /* 0x0000000468687c10 */ /* 0x000fe2000ff5e0ff */
[----:B------:R-:W-:Y:S01]  /*23c0*/  VIADD R121, R128, 0x80 ;  /* 0x0000008080797836 */ /* 0x000fe20000000000 */
[C---:B------:R-:W-:Y:S01]  /*23d0*/  SHF.L.U64.HI R49, R48.reuse, 0x1, R49 ;  /* 0x0000000130317819 */ /* 0x040fe20000010231 */
[----:B------:R-:W-:Y:S01]  /*23e0*/  IMAD.SHL.U32 R91, R151, 0x20, RZ ;  /* 0x00000020975b7824 */ /* 0x000fe200078e00ff */
[----:B------:R-:W-:Y:S01]  /*23f0*/  SHF.L.U32 R48, R48, 0x1, RZ ;  /* 0x0000000130307819 */ /* 0x000fe200000006ff */
[----:B------:R-:W-:Y:S01]  /*2400*/  IMAD.WIDE.U32 R8, R150, 0x20, RZ ;  /* 0x0000002096087825 */ /* 0x000fe200078e00ff */
[C---:B------:R-:W-:Y:S01]  /*2410*/  IADD3.X R103, R105.reuse, UR11, RZ, P4, !PT ;  /* 0x0000000b69677c10 */ /* 0x040fe2000a7fe4ff */
[----:B------:R-:W-:Y:S01]  /*2420*/  USHF.L.U64.HI UR24, UR14, 0x1, UR13 ;  /* 0x000000010e187899 */ /* 0x000fe2000801020d */
[----:B------:R-:W-:Y:S01]  /*2430*/  IADD3.X R105, R105, UR5, RZ, P2, !PT ;  /* 0x0000000569697c10 */ /* 0x000fe200097fe4ff */
[----:B------:R-:W-:Y:S01]  /*2440*/  IMAD.IADD R119, R128, 0x1, R121 ;  /* 0x0000000180777824 */ /* 0x000fe200078e0279 */
[----:B------:R-:W-:Y:S01]  /*2450*/  IADD3 R81, P2, R56, R56, RZ ;  /* 0x0000003838517210 */ /* 0x000fe20007f5e0ff */
[----:B------:R-:W-:Y:S01]  /*2460*/  IMAD R93, R151, 0x60, RZ ;  /* 0x00000060975d7824 */ /* 0x000fe200078e02ff */
[C---:B------:R-:W-:Y:S01]  /*2470*/  IADD3 R20, P1, R48.reuse, UR10, RZ ;  /* 0x0000000a30147c10 */ /* 0x040fe2000ff3e0ff */
[----:B------:R-:W-:Y:S01]  /*2480*/  IMAD R122, R127, 0x30, RZ ;  /* 0x000000307f7a7824 */ /* 0x000fe200078e02ff */
[----:B------:R-:W-:Y:S01]  /*2490*/  IADD3 R48, P0, R48, UR4, RZ ;  /* 0x0000000430307c10 */ /* 0x000fe2000ff1e0ff */
[----:B------:R-:W-:Y:S01]  /*24a0*/  IMAD.X R82, R57, 0x1, R57, P2 ;  /* 0x0000000139527824 */ /* 0x000fe200010e0639 */
[----:B------:R-:W-:Y:S01]  /*24b0*/  IADD3.X R21, R49, UR11, RZ, P1, !PT ;  /* 0x0000000b31157c10 */ /* 0x000fe20008ffe4ff */
[----:B------:R-:W-:Y:S01]  /*24c0*/  IMAD.WIDE.U32 R150, R150, 0x60, RZ ;  /* 0x0000006096967825 */ /* 0x000fe200078e00ff */
[----:B------:R-:W-:Y:S01]  /*24d0*/  IADD3 R77, P1, R81, 0x40, RZ ;  /* 0x00000040514d7810 */ /* 0x000fe20007f3e0ff */
[----:B------:R-:W-:Y:S01]  /*24e0*/  UIADD3 UR27, UR19, UR12, URZ ;  /* 0x0000000c131b7290 */ /* 0x000fe2000fffe03f */
[----:B------:R-:W-:Y:S01]  /*24f0*/  IADD3.X R49, R49, UR5, RZ, P0, !PT ;  /* 0x0000000531317c10 */ /* 0x000fe200087fe4ff */
[----:B------:R-:W-:Y:S01]  /*2500*/  IMAD.SHL.U32 R92, R8, 0x2, RZ ;  /* 0x00000002085c7824 */ /* 0x000fe200078e00ff */
[----:B------:R-:W-:Y:S01]  /*2510*/  IADD3 R81, P0, R81, 0x80, RZ ;  /* 0x0000008051517810 */ /* 0x000fe20007f1e0ff */
[----:B------:R-:W-:Y:S01]  /*2520*/  IMAD.SHL.U32 R73, R2, 0x20, RZ ;  /* 0x0000002002497824 */ /* 0x000fe200078e00ff */
[----:B------:R-:W-:Y:S01]  /*2530*/  IADD3.X R78, RZ, R82, RZ, P1, !PT ;  /* 0x00000052ff4e7210 */ /* 0x000fe20000ffe4ff */
[----:B------:R-:W-:Y:S01]  /*2540*/  VIADD R66, R142, 0x10 ;  /* 0x000000108e427836 */ /* 0x000fe20000000000 */
[----:B------:R-:W-:Y:S01]  /*2550*/  IADD3 R86, P2, R56, R77, RZ ;  /* 0x0000004d38567210 */ /* 0x000fe20007f5e0ff */
[----:B------:R-:W-:Y:S01]  /*2560*/  IMAD.X R82, RZ, RZ, R82, P0 ;  /* 0x000000ffff527224 */ /* 0x000fe200000e0652 */
[----:B------:R-:W-:Y:S01]  /*2570*/  IADD3 R80, P1, R71, R71, RZ ;  /* 0x0000004747507210 */ /* 0x000fe20007f3e0ff */
[----:B------:R-:W-:Y:S01]  /*2580*/  VIADD R64, R142, 0x30 ;  /* 0x000000308e407836 */ /* 0x000fe20000000000 */
[----:B------:R-:W-:Y:S01]  /*2590*/  IADD3 R120, R128, R123, RZ ;  /* 0x0000007b80787210 */ /* 0x000fe20007ffe0ff */
[----:B------:R-:W-:Y:S01]  /*25a0*/  IMAD.X R85, R57, 0x1, R78, P2 ;  /* 0x0000000139557824 */ /* 0x000fe200010e064e */
[----:B------:R-:W-:Y:S01]  /*25b0*/  IADD3 R90, P0, R56, R81, RZ ;  /* 0x00000051385a7210 */ /* 0x000fe20007f1e0ff */
[----:B------:R-:W-:Y:S01]  /*25c0*/  IMAD.X R79, R70, 0x1, R70, P1 ;  /* 0x00000001464f7824 */ /* 0x000fe200008e0646 */
[----:B------:R-:W-:Y:S01]  /*25d0*/  IADD3 R76, P4, R80, 0x40, RZ ;  /* 0x00000040504c7810 */ /* 0x000fe20007f9e0ff */
[----:B------:R-:W-:Y:S01]  /*25e0*/  IMAD.IADD R118, R128, 0x1, R120 ;  /* 0x0000000180767824 */ /* 0x000fe200078e0278 */
[----:B------:R-:W-:Y:S01]  /*25f0*/  IADD3 R80, P2, R80, 0x80, RZ ;  /* 0x0000008050507810 */ /* 0x000fe20007f5e0ff */
[----:B------:R-:W-:Y:S01]  /*2600*/  VIADD R15, R18, 0x40 ;  /* 0x00000040120f7836 */ /* 0x000fe20000000000 */
[----:B------:R-:W-:Y:S01]  /*2610*/  SHF.L.U32 R5, R153, 0x5, RZ ;  /* 0x0000000599057819 */ /* 0x000fe200000006ff */
[----:B------:R-:W-:Y:S01]  /*2620*/  IMAD.WIDE.U32 R152, R152, 0x20, RZ ;  /* 0x0000002098987825 */ /* 0x000fe200078e00ff */
[----:B------:R-:W-:Y:S01]  /*2630*/  IADD3.X R89, R57, R82, RZ, P0, !PT ;  /* 0x0000005239597210 */ /* 0x000fe200007fe4ff */
[----:B------:R-:W-:Y:S01]  /*2640*/  ULDC UR4, c[0x0][0x2e0] ;  /* 0x0000b80000047ab9 */ /* 0x000fe20000000800 */
[----:B------:R-:W-:Y:S01]  /*2650*/  IADD3 R88, P0, R80, R71, RZ ;  /* 0x0000004750587210 */ /* 0x000fe20007f1e0ff */
[--C-:B------:R-:W-:Y:S01]  /*2660*/  IMAD.X R75, RZ, RZ, R79.reuse, P4 ;  /* 0x000000ffff4b7224 */ /* 0x100fe200020e064f */
[----:B------:R-:W-:Y:S01]  /*2670*/  IADD3 R91, R9, R91, RZ ;  /* 0x0000005b095b7210 */ /* 0x000fe20007ffe0ff */
[----:B------:R-:W-:Y:S01]  /*2680*/  IMAD.X R79, RZ, RZ, R79, P2 ;  /* 0x000000ffff4f7224 */ /* 0x000fe200010e064f */
[----:B------:R-:W-:Y:S01]  /*2690*/  IADD3 R117, R128, R119, RZ ;  /* 0x0000007780757210 */ /* 0x000fe20007ffe0ff */
[----:B------:R-:W-:Y:S01]  /*26a0*/  VIADD R14, R18, 0x80 ;  /* 0x00000080120e7836 */ /* 0x000fe20000000000 */
[----:B------:R-:W-:Y:S01]  /*26b0*/  IADD3 R84, P1, R76, R71, RZ ;  /* 0x000000474c547210 */ /* 0x000fe20007f3e0ff */
[----:B------:R-:W-:Y:S01]  /*26c0*/  IMAD.MOV.U32 R13, RZ, RZ, R134 ;  /* 0x000000ffff0d7224 */ /* 0x000fe200078e0086 */
[----:B------:R-:W-:Y:S01]  /*26d0*/  SHF.L.U64.HI R91, R8, 0x1, R91 ;  /* 0x00000001085b7819 */ /* 0x000fe2000001025b */
[----:B------:R-:W-:Y:S01]  /*26e0*/  IMAD.IADD R93, R151, 0x1, R93 ;  /* 0x00000001975d7824 */ /* 0x000fe200078e025d */
[----:B------:R-:W-:Y:S01]  /*26f0*/  IADD3 R74, R153, R5, RZ ;  /* 0x00000005994a7210 */ /* 0x000fe20007ffe0ff */
[----:B--2---:R-:W-:Y:S01]  /*2700*/  IMAD.U32 R69, R69, -0x40, RZ ;  /* 0xffffffc045457824 */ /* 0x004fe200078e00ff */
        /* <DEDUP_REMOVED lines=12> */
[----:B------:R-:W-:-:S07]  /*27d0*/  IADD3.X R83, R75, R70, RZ, P1, !PT ;  /* 0x000000464b537210 */ /* 0x000fce0000ffe4ff */
.L_x_5607:
[----:B------:R-:W-:Y:S04]  /*27e0*/  IMAD.SHL.U32 R17, R13, 0x40, RZ ;  /* 0x000000400d117824 */ /* 0x000fe800078e00ff */
        /* <DEDUP_REMOVED lines=9> */
[----:B-1--4-:R-:W2:Y:S01]  /*2880*/  @P6 LDG.E.128 R24, desc[UR6][R98.64] ;  /* 0x0000000662186981 */ /* 0x012ea2000c1e1d00 */
[----:B------:R-:W-:Y:S01]  /*2890*/  @P6 IMAD.MOV.U32 R2, RZ, RZ, R97 ;  /* 0x000000ffff026224 */ /* 0x000fe200078e0061 */
[C---:B------:R-:W-:Y:S01]  /*28a0*/  @P5 IADD3 R22, P0, R98.reuse, UR20, RZ ;  /* 0x0000001462165c10 */ /* 0x040fe2000ff1e0ff */
[----:B------:R-:W-:Y:S03]  /*28b0*/  @P6 IMAD.MOV.U32 R3, RZ, RZ, R96 ;  /* 0x000000ffff036224 */ /* 0x000fe600078e0060 */
[----:B------:R-:W-:Y:S02]  /*28c0*/  @P5 IADD3.X R23, R99, UR23, RZ, P0, !PT ;  /* 0x0000001763175c10 */ /* 0x000fe400087fe4ff */
[C---:B------:R-:W-:Y:S04]  /*28d0*/  @P5 LEA R32, P0, R135.reuse, R97, 0x1 ;  /* 0x0000006187205211 */ /* 0x040fe800078008ff */
[----:B------:R-:W-:Y:S02]  /*28e0*/  @P5 LEA.HI.X R33, R135, R96, R136, 0x1, P0 ;  /* 0x0000006087215211 */ /* 0x000fe400000f0c88 */
[----:B------:R-:W-:Y:S04]  /*28f0*/  @P1 IADD3 R34, P0, R98, UR25, RZ ;  /* 0x0000001962221c10 */ /* 0x000fe8000ff1e0ff */
[----:B------:R-:W-:Y:S01]  /*2900*/  @P1 IADD3.X R35, R99, UR24, RZ, P0, !PT ;  /* 0x0000001863231c10 */ /* 0x000fe200087fe4ff */
[----:B--2---:R-:W-:Y:S04]  /*2910*/  @P6 STG.E.128 desc[UR6][R2.64], R24 ;  /* 0x0000001802006986 */ /* 0x004fe8000c101d06 */
[----:B------:R-:W2:Y:S04]  /*2920*/  @P6 LDG.E.128 R4, desc[UR6][R98.64+0x80] ;  /* 0x0000800662046981 */ /* 0x000ea8000c1e1d00 */
[----:B--2---:R-:W-:Y:S04]  /*2930*/  @P6 STG.E.128 desc[UR6][R2.64+0x80], R4 ;  /* 0x0000800402006986 */ /* 0x004fe8000c101d06 */
[----:B------:R-:W2:Y:S04]  /*2940*/  @P6 LDG.E.128 R8, desc[UR6][R98.64+0x100] ;  /* 0x0001000662086981 */ /* 0x000ea8000c1e1d00 */
[----:B--2---:R1:W-:Y:S04]  /*2950*/  @P6 STG.E.128 desc[UR6][R2.64+0x100], R8 ;  /* 0x0001000802006986 */ /* 0x0043e8000c101d06 */
[----:B------:R-:W2:Y:S01]  /*2960*/  @P5 LDG.E.128 R28, desc[UR6][R22.64] ;  /* 0x00000006161c5981 */ /* 0x000ea2000c1e1d00 */
[----:B-1----:R-:W-:Y:S05]  /*2970*/  @P1 IADD3 R2, P0, R97, R92, RZ ;  /* 0x0000005c61021210 */ /* 0x002fea0007f1e0ff */
[----:B------:R-:W-:Y:S01]  /*2980*/  @P1 IMAD.X R3, R96, 0x1, R91, P0 ;  /* 0x0000000160031824 */ /* 0x000fe200000e065b */
[C---:B------:R-:W-:Y:S04]  /*2990*/  ISETP.GE.AND P0, PT, R64.reuse, R155, PT ;  /* 0x0000009b4000720c */ /* 0x040fe80003f06270 */
[----:B------:R-:W-:Y:S01]  /*29a0*/  ISETP.GE.AND P0, PT, R64, R137, !P0 ;  /* 0x000000894000720c */ /* 0x000fe20004706270 */
[----:B--2---:R-:W-:Y:S04]  /*29b0*/  @P5 STG.E.128 desc[UR6][R32.64], R28 ;  /* 0x0000001c20005986 */ /* 0x004fe8000c101d06 */
[----:B------:R-:W2:Y:S04]  /*29c0*/  @P5 LDG.E.128 R4, desc[UR6][R22.64+0x80] ;  /* 0x0000800616045981 */ /* 0x000ea8000c1e1d00 */
[----:B--2---:R1:W-:Y:S04]  /*29d0*/  @P5 STG.E.128 desc[UR6][R32.64+0x80], R4 ;  /* 0x0000800420005986 */ /* 0x0043e8000c101d06 */
[----:B------:R2:W3:Y:S02]  /*29e0*/  @P5 LDG.E.128 R24, desc[UR6][R22.64+0x100] ;  /* 0x0001000616185981 */ /* 0x0004e4000c1e1d00 */
[----:B--2---:R-:W-:Y:S04]  /*29f0*/  @P0 IADD3 R22, P2, R98, UR18, RZ ;  /* 0x0000001262160c10 */ /* 0x004fe8000ff5e0ff */
[----:B------:R-:W-:Y:S01]  /*2a00*/  @P0 IADD3.X R23, R99, UR27, RZ, P2, !PT ;  /* 0x0000001b63170c10 */ /* 0x000fe200097fe4ff */
[----:B---3--:R2:W-:Y:S04]  /*2a10*/  @P5 STG.E.128 desc[UR6][R32.64+0x100], R24 ;  /* 0x0001001820005986 */ /* 0x0085e8000c101d06 */
[----:B------:R-:W3:Y:S04]  /*2a20*/  @P1 LDG.E.128 R8, desc[UR6][R34.64] ;  /* 0x0000000622081981 */ /* 0x000ee8000c1e1d00 */
[----:B---3--:R3:W-:Y:S04]  /*2a30*/  @P1 STG.E.128 desc[UR6][R2.64], R8 ;  /* 0x0000000802001986 */ /* 0x0087e8000c101d06 */
[----:B-1----:R-:W4:Y:S04]  /*2a40*/  @P1 LDG.E.128 R4, desc[UR6][R34.64+0x80] ;  /* 0x0000800622041981 */ /* 0x002f28000c1e1d00 */
[----:B----4-:R1:W-:Y:S04]  /*2a50*/  @P1 STG.E.128 desc[UR6][R2.64+0x80], R4 ;  /* 0x0000800402001986 */ /* 0x0103e8000c101d06 */
[----:B------:R-:W4:Y:S04]  /*2a60*/  @P1 LDG.E.128 R28, desc[UR6][R34.64+0x100] ;  /* 0x00010006221c1981 */ /* 0x000f28000c1e1d00 */
[----:B----4-:R4:W-:Y:S01]  /*2a70*/  @P1 STG.E.128 desc[UR6][R2.64+0x100], R28 ;  /* 0x0001001c02001986 */ /* 0x0109e2000c101d06 */
[----:B--2---:R-:W-:Y:S03]  /*2a80*/  @P0 IADD3 R32, P1, R97, R150, RZ ;  /* 0x0000009661200210 */ /* 0x004fe60007f3e0ff */
[----:B------:R-:W2:Y:S02]  /*2a90*/  @P0 LDG.E.128 R24, desc[UR6][R22.64] ;  /* 0x0000000616180981 */ /* 0x000ea4000c1e1d00 */
[----:B------:R-:W-:Y:S01]  /*2aa0*/  @P0 IMAD.X R33, R96, 0x1, R93, P1 ;  /* 0x0000000160210824 */ /* 0x000fe200008e065d */
[----:B------:R-:W-:Y:S04]  /*2ab0*/  ISETP.NE.AND P1, PT, RZ, UR4, PT ;  /* 0x00000004ff007c0c */ /* 0x000fe8000bf25270 */
[----:B--2---:R4:W-:Y:S04]  /*2ac0*/  @P0 STG.E.128 desc[UR6][R32.64], R24 ;  /* 0x0000001820000986 */ /* 0x0049e8000c101d06 */
[----:B---3--:R-:W2:Y:S04]  /*2ad0*/  @P0 LDG.E.128 R8, desc[UR6][R22.64+0x80] ;  /* 0x0000800616080981 */ /* 0x008ea8000c1e1d00 */
        /* <DEDUP_REMOVED lines=10> */
[----:B----4-:R-:W1:Y:S01]  /*2b80*/  LDC R3, c[0x0][0x2e0] ;  /* 0x0000b800ff037b82 */ /* 0x010e620000000800 */
        /* <DEDUP_REMOVED lines=10> */
[----:B------:R-:W-:Y:S01]  /*2c30*/  ISETP.GE.AND P0, PT, R18, UR4, PT ;  /* 0x0000000412007c0c */ /* 0x000fe2000bf06270 */
[----:B------:R-:W2:Y:S01]  /*2c40*/  LDG.E.128 R24, desc[UR6][R100.64] ;  /* 0x0000000664187981 */ /* 0x000ea2000c1e1d00 */
[----:B------:R-:W-:Y:S11]  /*2c50*/  ISETP.GE.AND P1, PT, R15, UR4, PT ;  /* 0x000000040f007c0c */ /* 0x000ff6000bf26270 */
        /* <DEDUP_REMOVED lines=144> */
.L_x_5565:
[----:B------:R-:W-:Y:S05]  /*3560*/  BSYNC B0 ;  /* 0x0000000000007941 */ /* 0x000fea0003800000 */
.L_x_5564:
[----:B------:R-:W-:Y:S04]  /*3570*/  BSSY B0, `(.L_x_5566) ;  /* 0x000009f000007945 */ /* 0x000fe80003800000 */
[----:B------:R-:W-:Y:S05]  /*3580*/  @!P5 BRA `(.L_x_5567) ;  /* 0x000000080074d947 */ /* 0x000fea0003800000 */
[C---:B------:R-:W-:Y:S02]  /*3590*/  LEA R156, P1, R71.reuse, R100, 0x1 ;  /* 0x00000064479c7211 */ /* 0x040fe400078208ff */
[----:B------:R-:W-:Y:S02]  /*35a0*/  SHF.L.U32 R155, R128, 0x1, RZ ;  /* 0x00000001809b7819 */ /* 0x000fe400000006ff */
[----:B------:R-:W-:Y:S02]  /*35b0*/  ISETP.GE.AND P0, PT, R18, UR4, PT ;  /* 0x0000000412007c0c */ /* 0x000fe4000bf06270 */
[----:B------:R-:W-:Y:S02]  /*35c0*/  LEA.HI.X R157, R71, R101, R70, 0x1, P1 ;  /* 0x00000065479d7211 */ /* 0x000fe400008f0c46 */
[-C--:B------:R-:W-:Y:S02]  /*35d0*/  IADD3 R32, P1, R20, R155.reuse, RZ ;  /* 0x0000009b14207210 */ /* 0x080fe40007f3e0ff */
[----:B------:R-:W-:Y:S01]  /*35e0*/  SHF.L.U64.HI R137, R128, 0x1, R114 ;  /* 0x0000000180897819 */ /* 0x000fe20000010272 */
[----:B-1----:R-:W2:Y:S01]  /*35f0*/  LDG.E.128 R24, desc[UR6][R156.64] ;  /* 0x000000069c187981 */ /* 0x002ea2000c1e1d00 */
[----:B------:R-:W-:Y:S02]  /*3600*/  IADD3 R50, P5, R48, R155, RZ ;  /* 0x0000009b30327210 */ /* 0x000fe40007fbe0ff */
[-C--:B------:R-:W-:Y:S02]  /*3610*/  IADD3.X R33, R21, R137.reuse, RZ, P1, !PT ;  /* 0x0000008915217210 */ /* 0x080fe40000ffe4ff */
[----:B------:R-:W-:Y:S02]  /*3620*/  IADD3.X R51, R49, R137, RZ, P5, !PT ;  /* 0x0000008931337210 */ /* 0x000fe40002ffe4ff */
[----:B------:R-:W-:Y:S01]  /*3630*/  LEA R154, P5, R56, R94, 0x1 ;  /* 0x0000005e389a7211 */ /* 0x000fe200078a08ff */
[----:B------:R-:W3:Y:S01]  /*3640*/  @!P0 LDG.E.64 R22, desc[UR6][R32.64] ;  /* 0x0000000620168981 */ /* 0x000ee2000c1e1b00 */
[----:B------:R-:W-:Y:S05]  /*3650*/  ISETP.GE.AND P1, PT, R15, UR4, PT ;  /* 0x000000040f007c0c */ /* 0x000fea000bf26270 */
        /* <DEDUP_REMOVED lines=44> */
[----:B------:R-:W-:Y:S02]  /*3920*/  @!P0 MOV R27, R159 ;  /* 0x0000009f001b8202 */ /* 0x000fe40000000f00 */
[----:B------:R-:W-:Y:S02]  /*3930*/  LEA.HI.X R155, R56, R95, R57, 0x1, P5 ;  /* 0x0000005f389b7211 */ /* 0x000fe400028f0c39 */
        /* <DEDUP_REMOVED lines=98> */
.L_x_5567:
[----:B------:R-:W-:Y:S05]  /*3f60*/  BSYNC B0 ;  /* 0x0000000000007941 */ /* 0x000fea0003800000 */
.L_x_5566:
[----:B------:R-:W-:Y:S04]  /*3f70*/  BSSY B0, `(.L_x_5568) ;  /* 0x00000a7000007945 */ /* 0x000fe80003800000 */
[----:B------:R-:W-:Y:S05]  /*3f80*/  @!P4 BRA `(.L_x_5569) ;  /* 0x000000080094c947 */ /* 0x000fea0003800000 */
[CC--:B------:R-:W-:Y:S02]  /*3f90*/  LEA R156, P1, R73.reuse, R100.reuse, 0x1 ;  /* 0x00000064499c7211 */ /* 0x0c0fe400078208ff */
[----:B--2---:R-:W-:Y:S02]  /*3fa0*/  SHF.L.U32 R155, R124, 0x1, RZ ;  /* 0x000000017c9b7819 */ /* 0x004fe400000006ff */
[----:B------:R-:W-:Y:S02]  /*3fb0*/  ISETP.GE.AND P0, PT, R18, UR4, PT ;  /* 0x0000000412007c0c */ /* 0x000fe4000bf06270 */
[----:B------:R-:W-:Y:S02]  /*3fc0*/  LEA.HI.X R157, R73, R101, R72, 0x1, P1 ;  /* 0x00000065499d7211 */ /* 0x000fe400008f0c48 */
[----:B------:R-:W-:Y:S02]  /*3fd0*/  SHF.L.U64.HI R137, R124, 0x1, R113 ;  /* 0x000000017c897819 */ /* 0x000fe40000010271 */
[-C--:B------:R-:W-:Y:S01]  /*3fe0*/  IADD3 R32, P1, R20, R155.reuse, RZ ;  /* 0x0000009b14207210 */ /* 0x080fe20007f3e0ff */
[----:B-1----:R1:W2:Y:S01]  /*3ff0*/  LDG.E.128 R24, desc[UR6][R156.64] ;  /* 0x000000069c187981 */ /* 0x0022a2000c1e1d00 */
        /* <DEDUP_REMOVED lines=9> */
[----:B------:R-:W-:Y:S02]  /*4090*/  LEA.HI.X R161, R152, R95, R74, 0x1, P5 ;  /* 0x0000005f98a17211 */ /* 0x000fe400028f0c4a */
[----:B-1----:R-:W-:Y:S01]  /*40a0*/  LEA R156, P4, R80, R100, 0x1 ;  /* 0x00000064509c7211 */ /* 0x002fe200078808ff */
        /* <DEDUP_REMOVED lines=16> */
[----:B------:R-:W-:Y:S02]  /*41b0*/  @!P0 HADD2.F32 R36, -RZ, R42.H1_H1 ;  /* 0x3000002aff248230 */ /* 0x000fe40000004100 */
[----:B------:R-:W-:Y:S01]  /*41c0*/  @!P0 FFMA.FTZ R0, R37, R39, R0 ;  /* 0x0000002725008223 */ /* 0x000fe20000010000 */
[--C-:B------:R-:W-:Y:S02]  /*41d0*/  @!P0 HADD2.F32 R29, -RZ, R31.reuse.H0_H0 ;  /* 0x2000001fff1d8230 */ /* 0x100fe40000004100 */
[-C--:B------:R-:W-:Y:S01]  /*41e0*/  @!P0 FMUL.FTZ R2, R35, R30.reuse ;  /* 0x0000001e23028220 */ /* 0x080fe20000410000 */
[--C-:B------:R-:W-:Y:S02]  /*41f0*/  @!P0 HADD2.F32 R37, -RZ, R28.reuse.H1_H1 ;  /* 0x3000001cff258230 */ /* 0x100fe40000004100 */
[----:B------:R-:W-:Y:S01]  /*4200*/  @!P0 FMUL.FTZ R155, R41, R30 ;  /* 0x0000001e299b8220 */ /* 0x000fe20000410000 */
[----:B------:R-:W-:Y:S01]  /*4210*/  @!P0 F2FP.F16.F32.PACK_AB R137, R0, R137 ;  /* 0x000000890089823e */ /* 0x000fe200000000ff */
[----:B------:R-:W-:Y:S02]  /*4220*/  @!P0 HADD2.F32 R38, -RZ, R31.H1_H1 ;  /* 0x3000001fff268230 */ /* 0x000fe40000004100 */
[-C--:B------:R-:W-:Y:S01]  /*4230*/  @!P0 FMUL.FTZ R3, R29, R22.reuse ;  /* 0x000000161d038220 */ /* 0x080fe20000410000 */
[----:B------:R-:W-:Y:S01]  /*4240*/  @!P0 HADD2.F32 R28, -RZ, R28.H0_H0 ;  /* 0x2000001cff1c8230 */ /* 0x000fe20000004100 */
[----:B------:R-:W-:Y:S01]  /*4250*/  @!P0 MOV R24, R137 ;  /* 0x0000008900188202 */ /* 0x000fe20000000f00 */
[--C-:B------:R-:W-:Y:S02]  /*4260*/  @!P0 HADD2.F32 R40, -RZ, R43.reuse.H0_H0 ;  /* 0x2000002bff288230 */ /* 0x100fe40000004100 */
[----:B------:R-:W-:Y:S01]  /*4270*/  @!P0 FMUL.FTZ R54, R38, R22 ;  /* 0x0000001626368220 */ /* 0x000fe20000410000 */
[----:B------:R-:W-:Y:S02]  /*4280*/  @!P0 HADD2.F32 R43, -RZ, R43.H1_H1 ;  /* 0x3000002bff2b8230 */ /* 0x000fe40000004100 */
[-C--:B------:R-:W-:Y:S01]  /*4290*/  @!P0 FMUL.FTZ R157, R37, R23.reuse ;  /* 0x00000017259d8220 */ /* 0x080fe20000410000 */
        /* <DEDUP_REMOVED lines=13> */
[----:B------:R-:W-:Y:S02]  /*4370*/  ISETP.GE.AND P0, PT, R14, UR4, PT ;  /* 0x000000040e007c0c */ /* 0x000fe4000bf06270 */
[----:B------:R-:W-:Y:S01]  /*4380*/  LEA.HI.X R157, R80, R101, R79, 0x1, P4 ;  /* 0x00000065509d7211 */ /* 0x000fe200020f0c4f */
        /* <DEDUP_REMOVED lines=101> */
.L_x_5569:
[----:B------:R-:W-:Y:S05]  /*49e0*/  BSYNC B0 ;  /* 0x0000000000007941 */ /* 0x000fea0003800000 */
.L_x_5568:
[----:B------:R-:W-:Y:S04]  /*49f0*/  BSSY B0, `(.L_x_5570) ;  /* 0x00000ab000007945 */ /* 0x000fe80003800000 */
[----:B------:R-:W-:Y:S05]  /*4a00*/  @!P2 BRA `(.L_x_5571) ;  /* 0x0000000800a4a947 */ /* 0x000fea0003800000 */
[----:B--2---:R-:W-:Y:S01]  /*4a10*/  SHF.L.U32 R155, R122, 0x1, RZ ;  /* 0x000000017a9b7819 */ /* 0x004fe200000006ff */
[----:B------:R-:W3:Y:S01]  /*4a20*/  LDC.64 R50, c[0x0][0x338] ;  /* 0x0000ce00ff327b82 */ /* 0x000ee20000000a00 */
[----:B------:R-:W-:Y:S02]  /*4a30*/  ISETP.GE.AND P0, PT, R18, UR4, PT ;  /* 0x0000000412007c0c */ /* 0x000fe4000bf06270 */
[-C--:B------:R-:W-:Y:S02]  /*4a40*/  IADD3 R32, P1, R20, R155.reuse, RZ ;  /* 0x0000009b14207210 */ /* 0x080fe40007f3e0ff */
[----:B------:R-:W-:Y:S02]  /*4a50*/  IADD3 R48, P2, R48, R155, RZ ;  /* 0x0000009b30307210 */ /* 0x000fe40007f5e0ff */
[----:B------:R-:W-:Y:S04]  /*4a60*/  SHF.L.U64.HI R137, R122, 0x1, R111 ;  /* 0x000000017a897819 */ /* 0x000fe8000001026f */
[-C--:B------:R-:W-:Y:S02]  /*4a70*/  IADD3.X R33, R21, R137.reuse, RZ, P1, !PT ;  /* 0x0000008915217210 */ /* 0x080fe40000ffe4ff */
[----:B------:R-:W-:Y:S02]  /*4a80*/  IADD3.X R49, R49, R137, RZ, P2, !PT ;  /* 0x0000008931317210 */ /* 0x000fe400017fe4ff */
[----:B------:R-:W-:Y:S01]  /*4a90*/  ISETP.GE.AND P1, PT, R15, UR4, PT ;  /* 0x000000040f007c0c */ /* 0x000fe2000bf26270 */
[----:B------:R-:W2:Y:S06]  /*4aa0*/  @!P0 LDG.E.64 R20, desc[UR6][R32.64] ;  /* 0x0000000620148981 */ /* 0x000eac000c1e1b00 */
[----:B------:R-:W4:Y:S01]  /*4ab0*/  @!P0 LDG.E.64 R42, desc[UR6][R48.64] ;  /* 0x00000006302a8981 */ /* 0x000f22000c1e1b00 */
[----:B---3--:R-:W-:Y:S04]  /*4ac0*/  IMAD.WIDE.U32 R156, R50, 0x60, R100 ;  /* 0x00000060329c7825 */ /* 0x008fe800078e0064 */
[----:B------:R-:W-:Y:S05]  /*4ad0*/  IMAD R51, R51, 0x60, RZ ;  /* 0x0000006033337824 */ /* 0x000fea00078e02ff */
[----:B------:R-:W-:Y:S02]  /*4ae0*/  IADD3 R157, R157, R51, RZ ;  /* 0x000000339d9d7210 */ /* 0x000fe40007ffe0ff */
[----:B------:R-:W3:Y:S03]  /*4af0*/  LDC.64 R50, c[0x0][0x248] ;  /* 0x00009200ff327b82 */ /* 0x000ee60000000a00 */
[----:B-1----:R1:W5:Y:S01]  /*4b00*/  LDG.E.128 R24, desc[UR6][R156.64] ;  /* 0x000000069c187981 */ /* 0x002362000c1e1d00 */
[----:B---3--:R-:W-:Y:S01]  /*4b10*/  IMAD.WIDE.U32 R158, R50, 0x60, R94 ;  /* 0x00000060329e7825 */ /* 0x008fe200078e005e */
[----:B------:R-:W-:Y:S03]  /*4b20*/  LEA R50, P2, R84, R100, 0x1 ;  /* 0x0000006454327211 */ /* 0x000fe600078408ff */
[----:B------:R-:W-:Y:S01]  /*4b30*/  IMAD R51, R51, 0x60, RZ ;  /* 0x0000006033337824 */ /* 0x000fe200078e02ff */
[----:B-1----:R-:W-:Y:S04]  /*4b40*/  LEA R156, P4, R86, R94, 0x1 ;  /* 0x0000005e569c7211 */ /* 0x002fe800078808ff */
[----:B------:R-:W-:Y:S02]  /*4b50*/  IADD3 R159, R159, R51, RZ ;  /* 0x000000339f9f7210 */ /* 0x000fe40007ffe0ff */
[----:B------:R-:W-:Y:S01]  /*4b60*/  LEA.HI.X R51, R84, R101, R83, 0x1, P2 ;  /* 0x0000006554337211 */ /* 0x000fe200010f0c53 */
[--C-:B--2---:R-:W-:Y:S02]  /*4b70*/  @!P0 HADD2.F32 R23, -RZ, R20.reuse.H0_H0 ;  /* 0x20000014ff178230 */ /* 0x104fe40000004100 */
[----:B------:R-:W-:Y:S02]  /*4b80*/  @!P0 HADD2.F32 R22, -RZ, R20.H1_H1 ;  /* 0x30000014ff168230 */ /* 0x000fe40000004100 */
[--C-:B------:R-:W-:Y:S02]  /*4b90*/  @!P0 HADD2.F32 R20, -RZ, R21.reuse.H0_H0 ;  /* 0x20000015ff148230 */ /* 0x100fe40000004100 */
[--C-:B----4-:R-:W-:Y:S02]  /*4ba0*/  @!P0 HADD2.F32 R39, -RZ, R42.reuse.H0_H0 ;  /* 0x2000002aff278230 */ /* 0x110fe40000004100 */
[----:B------:R-:W-:Y:S02]  /*4bb0*/  @!P0 HADD2.F32 R21, -RZ, R21.H1_H1 ;  /* 0x30000015ff158230 */ /* 0x000fe40000004100 */
[----:B------:R-:W-:Y:S02]  /*4bc0*/  @!P0 HADD2.F32 R34, -RZ, R42.H1_H1 ;  /* 0x3000002aff228230 */ /* 0x000fe40000004100 */
[--C-:B------:R-:W-:Y:S02]  /*4bd0*/  @!P0 HADD2.F32 R38, -RZ, R43.reuse.H0_H0 ;  /* 0x2000002bff268230 */ /* 0x100fe40000004100 */
[----:B------:R-:W-:Y:S01]  /*4be0*/  @!P0 HADD2.F32 R43, -RZ, R43.H1_H1 ;  /* 0x3000002bff2b8230 */ /* 0x000fe20000004100 */
[----:B-----5:R-:W-:Y:S02]  /*4bf0*/  @!P0 MOV R28, R24 ;  /* 0x00000018001c8202 */ /* 0x020fe40000000f00 */
        /* <DEDUP_REMOVED lines=19> */
[----:B------:R-:W-:Y:S02]  /*4d30*/  @!P0 HADD2.F32 R22, -RZ, R28.H0_H0 ;  /* 0x2000001cff168230 */ /* 0x000fe40000004100 */
[----:B------:R-:W-:Y:S01]  /*4d40*/  @!P0 FMUL.FTZ R3, R23, R20 ;  /* 0x0000001417038220 */ /* 0x000fe20000410000 */
[----:B------:R-:W-:Y:S01]  /*4d50*/  @!P0 FMUL.FTZ R157, R37, R21 ;  /* 0x00000015259d8220 */ /* 0x000fe20000410000 */
[----:B------:R-:W-:Y:S01]  /*4d60*/  @!P0 MOV R24, R137 ;  /* 0x0000008900188202 */ /* 0x000fe20000000f00 */
[----:B------:R-:W-:Y:S01]  /*4d70*/  @!P0 FFMA.FTZ R155, R29, R34, -R155 ;  /* 0x000000221d9b8223 */ /* 0x000fe2000001089b */
[----:B------:R-:W-:Y:S01]  /*4d80*/  @!P0 FMUL.FTZ R4, R22, R21 ;  /* 0x0000001516048220 */ /* 0x000fe20000410000 */
[-C--:B------:R-:W-:Y:S01]  /*4d90*/  @!P0 FFMA.FTZ R3, R36, R38.reuse, R3 ;  /* 0x0000002624038223 */ /* 0x080fe20000010003 */
[----:B------:R-:W-:Y:S01]  /*4da0*/  @!P0 FFMA.FTZ R54, R23, R38, -R54 ;  /* 0x0000002617368223 */ /* 0x000fe20000010836 */
[----:B------:R-:W-:Y:S01]  /*4db0*/  @!P0 FFMA.FTZ R157, R22, R43, -R157 ;  /* 0x0000002b169d8223 */ /* 0x000fe2000001089d */
[----:B------:R-:W-:Y:S01]  /*4dc0*/  @!P0 F2FP.F16.F32.PACK_AB R154, R2, R155 ;  /* 0x0000009b029a823e */ /* 0x000fe200000000ff */
[----:B------:R-:W-:Y:S02]  /*4dd0*/  @!P0 FFMA.FTZ R4, R37, R43, R4 ;  /* 0x0000002b25048223 */ /* 0x000fe40000010004 */
[----:B------:R-:W-:Y:S02]  /*4de0*/  @!P0 F2FP.F16.F32.PACK_AB R54, R3, R54 ;  /* 0x000000360336823e */ /* 0x000fe400000000ff */
[----:B------:R-:W-:Y:S02]  /*4df0*/  @!P0 MOV R25, R154 ;  /* 0x0000009a00198202 */ /* 0x000fe40000000f00 */
[----:B------:R-:W-:Y:S02]  /*4e00*/  @!P0 F2FP.F16.F32.PACK_AB R157, R4, R157 ;  /* 0x0000009d049d823e */ /* 0x000fe400000000ff */
[----:B------:R-:W-:Y:S02]  /*4e10*/  @!P0 MOV R26, R54 ;  /* 0x00000036001a8202 */ /* 0x000fe40000000f00 */
[----:B------:R-:W-:Y:S02]  /*4e20*/  @!P0 MOV R27, R157 ;  /* 0x0000009d001b8202 */ /* 0x000fe40000000f00 */
[----:B------:R-:W-:Y:S02]  /*4e30*/  LEA R154, P2, R88, R100, 0x1 ;  /* 0x00000064589a7211 */ /* 0x000fe400078408ff */
[----:B------:R-:W-:Y:S01]  /*4e40*/  ISETP.GE.AND P0, PT, R14, UR4, PT ;  /* 0x000000040e007c0c */ /* 0x000fe2000bf06270 */
[----:B------:R1:W-:Y:S01]  /*4e50*/  STG.E.128 desc[UR6][R158.64], R24 ;  /* 0x000000189e007986 */ /* 0x0003e2000c101d06 */
[----:B------:R-:W-:Y:S02]  /*4e60*/  LEA.HI.X R157, R86, R95, R85, 0x1, P4 ;  /* 0x0000005f569d7211 */ /* 0x000fe400020f0c55 */
[----:B------:R-:W-:Y:S05]  /*4e70*/  LEA.HI.X R155, R88, R101, R87, 0x1, P2 ;  /* 0x00000065589b7211 */ /* 0x000fea00010f0c57 */
        /* <DEDUP_REMOVED lines=98> */
.L_x_5571:
[----:B------:R-:W-:Y:S05]  /*54a0*/  BSYNC B0 ;  /* 0x0000000000007941 */ /* 0x000fea0003800000 */
.L_x_5570:
[----:B----4-:R-:W-:Y:S01]  /*54b0*/  MOV R20, R53 ;  /* 0x0000003500147202 */ /* 0x010fe20000000f00 */
[----:B------:R-:W-:Y:S01]  /*54c0*/  IMAD.MOV.U32 R48, RZ, RZ, R55 ;  /* 0x000000ffff307224 */ /* 0x000fe200078e0037 */
[----:B------:R-:W-:Y:S01]  /*54d0*/  MOV R21, R44 ;  /* 0x0000002c00157202 */ /* 0x000fe20000000f00 */
[----:B------:R-:W-:Y:S01]  /*54e0*/  IMAD.MOV.U32 R49, RZ, RZ, R52 ;  /* 0x000000ffff317224 */ /* 0x000fe200078e0034 */
[----:B------:R-:W-:Y:S01]  /*54f0*/  UMOV UR4, UR21 ;  /* 0x0000001500047c82 */ /* 0x000fe20008000000 */
[----:B------:R-:W-:Y:S05]  /*5500*/  BRA `(.L_x_5572) ;  /* 0x0000004c00787947 */ /* 0x000fea0003800000 */
.L_x_5563:
[----:B------:R-:W-:Y:S04]  /*5510*/  BSSY B1, `(.L_x_5573) ;  /* 0x0000114000017945 */ /* 0x000fe80003800000 */
[----:B------:R-:W-:Y:S05]  /*5520*/  @!P6 BRA `(.L_x_5574) ;  /* 0x000000100048e947 */ /* 0x000fea0003800000 */
[----:B------:R-:W-:Y:S01]  /*5530*/  ISETP.GE.AND P0, PT, R18, UR4, PT ;  /* 0x0000000412007c0c */ /* 0x000fe2000bf06270 */
[----:B------:R1:W5:Y:S01]  /*5540*/  LDG.E.128 R52, desc[UR6][R100.64] ;  /* 0x0000000664347981 */ /* 0x000362000c1e1d00 */
[----:B------:R-:W-:Y:S01]  /*5550*/  IADD3 R160, P1, R100, 0x80, RZ ;  /* 0x0000008064a07810 */ /* 0x000fe20007f3e0ff */
[----:B------:R-:W-:Y:S01]  /*5560*/  BSSY B0, `(.L_x_5575) ;  /* 0x0000058000007945 */ /* 0x000fe20003800000 */
[----:B------:R-:W-:Y:S03]  /*5570*/  ISETP.GE.AND P2, PT, R15, UR4, PT ;  /* 0x000000040f007c0c */ /* 0x000fe6000bf46270 */
        /* <DEDUP_REMOVED lines=86> */
.L_x_5576:
[----:B------:R-:W-:Y:S05]  /*5ae0*/  BSYNC B0 ;  /* 0x0000000000007941 */ /* 0x000fea0003800000 */
.L_x_5575:
        /* <DEDUP_REMOVED lines=88> */
.L_x_5578:
[----:B------:R-:W-:Y:S05]  /*6070*/  BSYNC B0 ;  /* 0x0000000000007941 */ /* 0x000fea0003800000 */
.L_x_5577:
        /* <DEDUP_REMOVED lines=26> */
[----:B------:R-:W4:Y:S01]  /*6220*/  LDG.E.128 R40, desc[UR6][R40.64+0x100] ;  /* 0x0001000628287981 */ /* 0x000f22000c1e1d00 */
[----:B------:R-:W-:Y:S07]  /*6230*/  LEA.HI.X.SX32 R159, R157, R103, 0x1, P0 ;  /* 0x000000679d9f7211 */ /* 0x000fee00000f0eff */
[----:B------:R-:W2:Y:S08]  /*6240*/  LDG.E.128 R24, desc[UR6][R22.64] ;  /* 0x0000000616187981 */ /* 0x000eb0000c1e1d00 */
[----:B------:R-:W3:Y:S01]  /*6250*/  LDG.E.128 R156, desc[UR6][R158.64+0x100] ;  /* 0x000100069e9c7981 */ /* 0x000ee2000c1e1d00 */
[--C-:B----4-:R-:W-:Y:S02]  /*6260*/  HADD2.F32 R33, -RZ, R40.reuse.H0_H0 ;  /* 0x20000028ff217230 */ /* 0x110fe40000004100 */
[----:B------:R-:W-:Y:S02]  /*6270*/  HADD2.F32 R34, -RZ, R40.H1_H1 ;  /* 0x30000028ff227230 */ /* 0x000fe40000004100 */
[--C-:B------:R-:W-:Y:S02]  /*6280*/  HADD2.F32 R37, -RZ, R41.reuse.H0_H0 ;  /* 0x20000029ff257230 */ /* 0x100fe40000004100 */
[----:B------:R-:W-:Y:S02]  /*6290*/  HADD2.F32 R38, -RZ, R41.H1_H1 ;  /* 0x30000029ff267230 */ /* 0x000fe40000004100 */
[--C-:B------:R-:W-:Y:S01]  /*62a0*/  HADD2.F32 R39, -RZ, R42.reuse.H0_H0 ;  /* 0x2000002aff277230 */ /* 0x100fe20000004100 */
[----:B--2---:R-:W-:Y:S01]  /*62b0*/  MOV R10, R24 ;  /* 0x00000018000a7202 */ /* 0x004fe20000000f00 */
        /* <DEDUP_REMOVED lines=55> */
.L_x_5580:
[----:B------:R-:W-:Y:S05]  /*6630*/  BSYNC B0 ;  /* 0x0000000000007941 */ /* 0x000fea0003800000 */
.L_x_5579:
[----:B-----5:R1:W-:Y:S02]  /*6640*/  STG.E.128 desc[UR6][R94.64+0x100], R52 ;  /* 0x000100345e007986 */ /* 0x0203e4000c101d06 */
.L_x_5574:
[----:B------:R-:W-:Y:S05]  /*6650*/  BSYNC B1 ;  /* 0x0000000000017941 */ /* 0x000fea0003800000 */
.L_x_5573:
        /* <DEDUP_REMOVED lines=13> */
[--C-:B-----5:R-:W-:Y:S01]  /*6730*/  HADD2.F32 R35, -RZ, R52.reuse.H1_H1 ;  /* 0x30000034ff237230 */ /* 0x120fe20000004100 */
        /* <DEDUP_REMOVED lines=11> */
[C---:B----4-:R-:W-:Y:S02]  /*67f0*/  LEA R10, P1, R159.reuse, R162, 0x1 ;  /* 0x000000a29f0a7211 */ /* 0x050fe400078208ff */
[C---:B------:R-:W-:Y:S02]  /*6800*/  IADD3 R157, P4, R128.reuse, R167, RZ ;  /* 0x000000a7809d7210 */ /* 0x040fe40007f9e0ff */
[----:B------:R-:W-:Y:S02]  /*6810*/  LEA.HI.X.SX32 R11, R159, R163, 0x1, P1 ;  /* 0x000000a39f0b7211 */ /* 0x000fe400008f0eff */
[----:B------:R-:W-:Y:S02]  /*6820*/  LEA R170, P1, R157, R102, 0x1 ;  /* 0x000000669daa7211 */ /* 0x000fe400078208ff */
[-C--:B------:R-:W-:Y:S01]  /*6830*/  LEA.HI.X.SX32 R50, R167, R114.reuse, 0x1, P4 ;  /* 0x00000072a7327211 */ /* 0x080fe200020f0eff */
[----:B------:R-:W4:Y:S01]  /*6840*/  LDG.E.128 R28, desc[UR6][R10.64] ;  /* 0x000000060a1c7981 */ /* 0x000f22000c1e1d00 */
[----:B------:R-:W-:Y:S02]  /*6850*/  @P2 IADD3 R169, RZ, -UR26, RZ ;  /* 0x8000001affa92c10 */ /* 0x000fe4000fffe0ff */
[----:B------:R-:W-:Y:S02]  /*6860*/  LEA.HI.X R171, R157, R103, R50, 0x1, P1 ;  /* 0x000000679dab7211 */ /* 0x000fe400008f0c32 */
[----:B------:R-:W-:Y:S03]  /*6870*/  IADD3 R167, P1, R128, R169, RZ ;  /* 0x000000a980a77210 */ /* 0x000fe60007f3e0ff */
[----:B------:R-:W2:Y:S01]  /*6880*/  LDG.E.128 R156, desc[UR6][R170.64] ;  /* 0x00000006aa9c7981 */ /* 0x000ea2000c1e1d00 */
[----:B------:R-:W-:Y:S02]  /*6890*/  LEA.HI.X.SX32 R50, R169, R114, 0x1, P1 ;  /* 0x00000072a9327211 */ /* 0x000fe400008f0eff */
[C---:B------:R-:W-:Y:S04]  /*68a0*/  LEA R32, P1, R167.reuse, R104, 0x1 ;  /* 0x00000068a7207211 */ /* 0x040fe800078208ff */
[----:B------:R-:W-:Y:S05]  /*68b0*/  LEA.HI.X R33, R167, R105, R50, 0x1, P1 ;  /* 0x00000069a7217211 */ /* 0x000fea00008f0c32 */
[----:B------:R3:W4:Y:S02]  /*68c0*/  LDG.E.128 R40, desc[UR6][R32.64] ;  /* 0x0000000620287981 */ /* 0x000724000c1e1d00 */
[----:B---3--:R-:W-:Y:S02]  /*68d0*/  HADD2.F32 R33, -RZ, R52.H0_H0 ;  /* 0x20000034ff217230 */ /* 0x008fe40000004100 */
[--C-:B--2---:R-:W-:Y:S01]  /*68e0*/  HADD2.F32 R25, -RZ, R157.reuse.H0_H0 ;  /* 0x2000009dff197230 */ /* 0x104fe20000004100 */
[----:B----4-:R-:W-:Y:S01]  /*68f0*/  MOV R26, R28 ;  /* 0x0000001c001a7202 */ /* 0x010fe20000000f00 */
        /* <DEDUP_REMOVED lines=59> */
.L_x_5584:
[----:B------:R-:W-:Y:S05]  /*6cb0*/  BSYNC B0 ;  /* 0x0000000000007941 */ /* 0x000fea0003800000 */
.L_x_5583:
[----:B-----5:R2:W-:Y:S01]  /*6cc0*/  STG.E.128 desc[UR6][R160.64], R52 ;  /* 0x00000034a0007986 */ /* 0x0205e2000c101d06 */
[----:B------:R-:W-:Y:S03]  /*6cd0*/  BSSY B0, `(.L_x_5585) ;  /* 0x000005b000007945 */ /* 0x000fe60003800000 */
[----:B--2---:R2:W5:Y:S01]  /*6ce0*/  LDG.E.128 R52, desc[UR6][R162.64+0x80] ;  /* 0x00008006a2347981 */ /* 0x004562000c1e1d00 */
[----:B------:R-:W-:Y:S05]  /*6cf0*/  @P0 BRA `(.L_x_5586) ;  /* 0x0000000400600947 */ /* 0x000fea0003800000 */
[--C-:B-----5:R-:W-:Y:S01]  /*6d00*/  HADD2.F32 R35, -RZ, R52.reuse.H1_H1 ;  /* 0x30000034ff237230 */ /* 0x120fe20000004100 */
        /* <DEDUP_REMOVED lines=10> */
[----:B----4-:R-:W-:Y:S02]  /*6db0*/  LEA R10, P0, R157, R164, 0x1 ;  /* 0x000000a49d0a7211 */ /* 0x010fe400078008ff */
        /* <DEDUP_REMOVED lines=13> */
[----:B------:R1:W2:Y:S02]  /*6e90*/  LDG.E.128 R40, desc[UR6][R32.64] ;  /* 0x0000000620287981 */ /* 0x0002a4000c1e1d00 */
[----:B-1----:R-:W-:Y:S02]  /*6ea0*/  HADD2.F32 R33, -RZ, R52.H0_H0 ;  /* 0x20000034ff217230 */ /* 0x002fe40000004100 */
[--C-:B---3--:R-:W-:Y:S01]  /*6eb0*/  HADD2.F32 R25, -RZ, R157.reuse.H0_H0 ;  /* 0x2000009dff197230 */ /* 0x108fe20000004100 */
        /* <DEDUP_REMOVED lines=60> */
.L_x_5586:
[----:B------:R-:W-:Y:S05]  /*7280*/  BSYNC B0 ;  /* 0x0000000000007941 */ /* 0x000fea0003800000 */
.L_x_5585:
        /* <DEDUP_REMOVED lines=97> */
.L_x_5588:
[----:B------:R-:W-:Y:S05]  /*78a0*/  BSYNC B0 ;  /* 0x0000000000007941 */ /* 0x000fea0003800000 */
.L_x_5587:
[----:B-----5:R4:W-:Y:S02]  /*78b0*/  STG.E.128 desc[UR6][R160.64+0x100], R24 ;  /* 0x00010018a0007986 */ /* 0x0209e4000c101d06 */
.L_x_5582:
[----:B------:R-:W-:Y:S05]  /*78c0*/  BSYNC B1 ;  /* 0x0000000000017941 */ /* 0x000fea0003800000 */
.L_x_5581:
[C---:B------:R-:W-:Y:S01]  /*78d0*/  ISETP.GE.AND P0, PT, R65.reuse, R155, PT ;  /* 0x0000009b4100720c */ /* 0x040fe20003f06270 */
[----:B------:R-:W-:Y:S03]  /*78e0*/  BSSY B1, `(.L_x_5589) ;  /* 0x0000132000017945 */ /* 0x000fe60003800000 */
[----:B------:R-:W-:Y:S11]  /*78f0*/  ISETP.GE.AND P0, PT, R65, R137, !P0 ;  /* 0x000000894100720c */ /* 0x000ff60004706270 */
[----:B------:R-:W-:Y:S02]  /*7900*/  @!UPT UIADD3 URZ, URZ, URZ, URZ ;  /* 0x0000003f3f3ff290 */ /* 0x000fe4000fffe03f */
[----:B------:R-:W-:Y:S05]  /*7910*/  @!P0 BRA `(.L_x_5590) ;  /* 0x0000001000b88947 */ /* 0x000fea0003800000 */
[C---:B----4-:R-:W-:Y:S01]  /*7920*/  LEA R2, P4, R73.reuse, R100, 0x1 ;  /* 0x0000006449027211 */ /* 0x050fe200078808ff */
[----:B------:R-:W-:Y:S01]  /*7930*/  BSSY B0, `(.L_x_5591) ;  /* 0x0000062000007945 */ /* 0x000fe20003800000 */
[----:B------:R-:W-:Y:S02]  /*7940*/  ISETP.GE.AND P0, PT, R18, UR4, PT ;  /* 0x0000000412007c0c */ /* 0x000fe4000bf06270 */
[----:B------:R-:W-:Y:S02]  /*7950*/  LEA.HI.X R3, R73, R101, R72, 0x1, P4 ;  /* 0x0000006549037211 */ /* 0x000fe400020f0c48 */
[----:B-1----:R-:W-:Y:S02]  /*7960*/  LEA R52, P2, R152, R94, 0x1 ;  /* 0x0000005e98347211 */ /* 0x002fe400078408ff */
[----:B------:R-:W-:Y:S01]  /*7970*/  LEA R50, P1, R76, R100, 0x1 ;  /* 0x000000644c327211 */ /* 0x000fe200078208ff */
[----:B------:R1:W5:Y:S06]  /*7980*/  LDG.E.128 R8, desc[UR6][R2.64] ;  /* 0x0000000602087981 */ /* 0x00036c000c1e1d00 */
        /* <DEDUP_REMOVED lines=12> */
[C---:B-1----:R-:W-:Y:S02]  /*7a50*/  LEA R2, P0, R5.reuse, R2, 0x1 ;  /* 0x0000000205027211 */ /* 0x042fe400078008ff */
        /* <DEDUP_REMOVED lines=79> */
.L_x_5592:
[----:B------:R-:W-:Y:S05]  /*7f50*/  BSYNC B0 ;  /* 0x0000000000007941 */ /* 0x000fea0003800000 */
.L_x_5591:
        /* <DEDUP_REMOVED lines=101> */
.L_x_5594:
[----:B------:R-:W-:Y:S05]  /*85b0*/  BSYNC B0 ;  /* 0x0000000000007941 */ /* 0x000fea0003800000 */
.L_x_5593:
        /* <DEDUP_REMOVED lines=98> */
.L_x_5596:
[----:B------:R-:W-:Y:S05]  /*8be0*/  BSYNC B0 ;  /* 0x0000000000007941 */ /* 0x000fea0003800000 */
.L_x_5595:
[----:B-----5:R4:W-:Y:S02]  /*8bf0*/  STG.E.128 desc[UR6][R50.64], R8 ;  /* 0x0000000832007986 */ /* 0x0209e4000c101d06 */
.L_x_5590:
[----:B------:R-:W-:Y:S05]  /*8c00*/  BSYNC B1 ;  /* 0x0000000000017941 */ /* 0x000fea0003800000 */
.L_x_5589:
[C---:B------:R-:W-:Y:S01]  /*8c10*/  ISETP.GE.AND P0, PT, R64.reuse, R155, PT ;  /* 0x0000009b4000720c */ /* 0x040fe20003f06270 */
[----:B------:R-:W-:Y:S03]  /*8c20*/  BSSY B1, `(.L_x_5597) ;  /* 0x0000136000017945 */ /* 0x000fe60003800000 */
[----:B------:R-:W-:Y:S11]  /*8c30*/  ISETP.GE.AND P0, PT, R64, R137, !P0 ;  /* 0x000000894000720c */ /* 0x000ff60004706270 */
[----:B------:R-:W-:Y:S02]  /*8c40*/  @!UPT UIADD3 URZ, URZ, URZ, URZ ;  /* 0x0000003f3f3ff290 */ /* 0x000fe4000fffe03f */
[----:B------:R-:W-:Y:S05]  /*8c50*/  @!P0 BRA `(.L_x_5598) ;  /* 0x0000001000c88947 */ /* 0x000fea0003800000 */
[----:B----4-:R-:W4:Y:S01]  /*8c60*/  LDC.64 R4, c[0x0][0x338] ;  /* 0x0000ce00ff047b82 */ /* 0x010f220000000a00 */
[----:B------:R-:W-:Y:S01]  /*8c70*/  ISETP.GE.AND P0, PT, R18, UR4, PT ;  /* 0x0000000412007c0c */ /* 0x000fe2000bf06270 */
[----:B------:R-:W-:Y:S06]  /*8c80*/  BSSY B0, `(.L_x_5599) ;  /* 0x0000064000007945 */ /* 0x000fec0003800000 */
[----:B-1----:R-:W1:Y:S01]  /*8c90*/  LDC.64 R2, c[0x0][0x248] ;  /* 0x00009200ff027b82 */ /* 0x002e620000000a00 */
        /* <DEDUP_REMOVED lines=22> */
[C---:B------:R-:W-:Y:S04]  /*8e00*/  LEA R36, P0, R0.reuse, R102, 0x1 ;  /* 0x0000006600247211 */ /* 0x040fe800078008ff */
[----:B------:R-:W-:Y:S02]  /*8e10*/  LEA.HI.X R37, R0, R103, R4, 0x1, P0 ;  /* 0x0000006700257211 */ /* 0x000fe400000f0c04 */
[----:B-1----:R1:W4:Y:S01]  /*8e20*/  LDG.E.128 R4, desc[UR6][R2.64] ;  /* 0x0000000602047981 */ /* 0x002322000c1e1d00 */
        /* <DEDUP_REMOVED lines=73> */
.L_x_5600:
[----:B------:R-:W-:Y:S05]  /*92c0*/  BSYNC B0 ;  /* 0x0000000000007941 */ /* 0x000fea0003800000 */
.L_x_5599:
[C---:B------:R-:W-:Y:S01]  /*92d0*/  LEA R2, P4, R84.reuse, R100, 0x1 ;  /* 0x0000006454027211 */ /* 0x040fe200078808ff */
[----:B------:R-:W-:Y:S01]  /*92e0*/  IMAD.IADD R51, R51, 0x1, R34 ;  /* 0x0000000133337824 */ /* 0x000fe200078e0222 */
[----:B------:R-:W-:Y:S01]  /*92f0*/  ISETP.GE.AND P2, PT, R15, UR4, PT ;  /* 0x000000040f007c0c */ /* 0x000fe2000bf46270 */
[----:B------:R-:W-:Y:S01]  /*9300*/  BSSY B0, `(.L_x_5601) ;  /* 0x0000063000007945 */ /* 0x000fe20003800000 */
[----:B------:R-:W-:Y:S02]  /*9310*/  LEA.HI.X R3, R84, R101, R83, 0x1, P4 ;  /* 0x0000006554037211 */ /* 0x000fe400020f0c53 */
[----:B-----5:R4:W-:Y:S01]  /*9320*/  STG.E.128 desc[UR6][R50.64], R8 ;  /* 0x0000000832007986 */ /* 0x0209e2000c101d06 */
[----:B------:R-:W-:Y:S02]  /*9330*/  LEA R42, P1, R86, R94, 0x1 ;  /* 0x0000005e562a7211 */ /* 0x000fe400078208ff */
[----:B------:R-:W-:Y:S02]  /*9340*/  LEA R40, P0, R88, R100, 0x1 ;  /* 0x0000006458287211 */ /* 0x000fe400078008ff */
        /* <DEDUP_REMOVED lines=15> */
[C---:B----4-:R-:W-:Y:S02]  /*9440*/  LEA R2, P0, R5.reuse, R2, 0x1 ;  /* 0x0000000205027211 */ /* 0x050fe400078008ff */
        /* <DEDUP_REMOVED lines=12> */
[----:B------:R-:W-:Y:S06]  /*9510*/  LEA.HI.X R29, R9, R105, R0, 0x1, P0 ;  /* 0x00000069091d7211 */ /* 0x000fec00000f0c00 */
[----:B------:R-:W2:Y:S01]  /*9520*/  LDG.E.128 R28, desc[UR6][R28.64] ;  /* 0x000000061c1c7981 */ /* 0x000ea2000c1e1d00 */
[--C-:B-1----:R-:W-:Y:S01]  /*9530*/  HADD2.F32 R3, -RZ, R37.reuse.H0_H0 ;  /* 0x20000025ff037230 */ /* 0x102fe20000004100 */
[----:B----4-:R-:W-:Y:S01]  /*9540*/  MOV R12, R4 ;  /* 0x00000004000c7202 */ /* 0x010fe20000000f00 */
        /* <DEDUP_REMOVED lines=30> */
[--C-:B--2---:R-:W-:Y:S02]  /*9730*/  HADD2.F32 R10, -RZ, R28.reuse.H0_H0 ;  /* 0x2000001cff0a7230 */ /* 0x104fe40000004100 */
        /* <DEDUP_REMOVED lines=31> */
.L_x_5602:
[----:B------:R-:W-:Y:S05]  /*9930*/  BSYNC B0 ;  /* 0x0000000000007941 */ /* 0x000fea0003800000 */
.L_x_5601:
        /* <DEDUP_REMOVED lines=98> */
.L_x_5604:
[----:B------:R-:W-:Y:S05]  /*9f60*/  BSYNC B0 ;  /* 0x0000000000007941 */ /* 0x000fea0003800000 */
.L_x_5603:
[----:B-----5:R4:W-:Y:S02]  /*9f70*/  STG.E.128 desc[UR6][R50.64], R8 ;  /* 0x0000000832007986 */ /* 0x0209e4000c101d06 */
.L_x_5598:
[----:B------:R-:W-:Y:S05]  /*9f80*/  BSYNC B1 ;  /* 0x0000000000017941 */ /* 0x000fea0003800000 */
.L_x_5597:
[----:B-1--4-:R-:W1:Y:S01]  /*9f90*/  LDC R3, c[0x0][0x2e0] ;  /* 0x0000b800ff037b82 */ /* 0x012e620000000800 */
[----:B------:R-:W-:Y:S01]  /*9fa0*/  UMOV UR4, UR5 ;  /* 0x0000000500047c82 */ /* 0x000fe20008000000 */
[----:B-1----:R-:W-:Y:S05]  /*9fb0*/  IMAD.U32 R3, R3, -0x20, RZ ;  /* 0xffffffe003037824 */ /* 0x002fea00078e00ff */
[C---:B------:R-:W-:Y:S02]  /*9fc0*/  LEA R104, P1, R3.reuse, R104, 0x1 ;  /* 0x0000006803687211 */ /* 0x040fe400078208ff */
[C---:B------:R-:W-:Y:S02]  /*9fd0*/  LEA R102, P0, R3.reuse, R102, 0x1 ;  /* 0x0000006603667211 */ /* 0x040fe400078008ff */
[C---:B------:R-:W-:Y:S02]  /*9fe0*/  LEA.HI.X.SX32 R105, R3.reuse, R105, 0x1, P1 ;  /* 0x0000006903697211 */ /* 0x040fe400008f0eff */
[----:B------:R-:W-:Y:S01]  /*9ff0*/  LEA.HI.X.SX32 R103, R3, R103, 0x1, P0 ;  /* 0x0000006703677211 */ /* 0x000fe200000f0eff */
[----:B------:R-:W-:Y:S08]  /*a000*/  BRA `(.L_x_5572) ;  /* 0x0000000000b87947 */ /* 0x000ff00003800000 */
.L_x_5562:
[----:B----4-:R-:W2:Y:S01]  /*a010*/  @P6 LDG.E.128 R4, desc[UR6][R100.64] ;  /* 0x0000000664046981 */ /* 0x010ea2000c1e1d00 */
[C---:B------:R-:W-:Y:S01]  /*a020*/  @P5 LEA R2, P0, R71.reuse, R100, 0x1 ;  /* 0x0000006447025211 */ /* 0x040fe200078008ff */
[----:B------:R-:W-:Y:S03]  /*a030*/  UMOV UR4, URZ ;  /* 0x0000003f00047c82 */ /* 0x000fe60008000000 */
        /* <DEDUP_REMOVED lines=12> */
[----:B--2---:R1:W-:Y:S04]  /*a100*/  @P6 STG.E.128 desc[UR6][R94.64], R4 ;  /* 0x000000045e006986 */ /* 0x0043e8000c101d06 */
[----:B------:R-:W2:Y:S04]  /*a110*/  @P6 LDG.E.128 R28, desc[UR6][R100.64+0x80] ;  /* 0x00008006641c6981 */ /* 0x000ea8000c1e1d00 */
[----:B--2---:R2:W-:Y:S04]  /*a120*/  @P6 STG.E.128 desc[UR6][R94.64+0x80], R28 ;  /* 0x0000801c5e006986 */ /* 0x0045e8000c101d06 */
[----:B------:R-:W3:Y:S04]  /*a130*/  @P6 LDG.E.128 R24, desc[UR6][R100.64+0x100] ;  /* 0x0001000664186981 */ /* 0x000ee8000c1e1d00 */
[----:B---3--:R3:W-:Y:S04]  /*a140*/  @P6 STG.E.128 desc[UR6][R94.64+0x100], R24 ;  /* 0x000100185e006986 */ /* 0x0087e8000c101d06 */
[----:B------:R-:W4:Y:S04]  /*a150*/  @P5 LDG.E.128 R8, desc[UR6][R2.64] ;  /* 0x0000000602085981 */ /* 0x000f28000c1e1d00 */
[----:B----4-:R-:W-:Y:S04]  /*a160*/  @P5 STG.E.128 desc[UR6][R34.64], R8 ;  /* 0x0000000822005986 */ /* 0x010fe8000c101d06 */
[----:B-1----:R-:W4:Y:S04]  /*a170*/  @P5 LDG.E.128 R4, desc[UR6][R2.64+0x80] ;  /* 0x0000800602045981 */ /* 0x002f28000c1e1d00 */
[----:B----4-:R-:W-:Y:S04]  /*a180*/  @P5 STG.E.128 desc[UR6][R34.64+0x80], R4 ;  /* 0x0000800422005986 */ /* 0x010fe8000c101d06 */
[----:B--2---:R1:W2:Y:S02]  /*a190*/  @P5 LDG.E.128 R28, desc[UR6][R2.64+0x100] ;  /* 0x00010006021c5981 */ /* 0x0042a4000c1e1d00 */
[----:B-1----:R-:W1:Y:S02]  /*a1a0*/  @P1 LDC.64 R2, c[0x0][0x338] ;  /* 0x0000ce00ff021b82 */ /* 0x002e640000000a00 */
[----:B-1----:R-:W-:Y:S01]  /*a1b0*/  @P1 IMAD R3, R3, 0x60, RZ ;  /* 0x0000006003031824 */ /* 0x002fe200078e02ff */
[----:B--2---:R1:W-:Y:S04]  /*a1c0*/  @P5 STG.E.128 desc[UR6][R34.64+0x100], R28 ;  /* 0x0001001c22005986 */ /* 0x0043e8000c101d06 */
[----:B---3--:R-:W2:Y:S01]  /*a1d0*/  @P0 LDG.E.128 R24, desc[UR6][R32.64] ;  /* 0x0000000620180981 */ /* 0x008ea2000c1e1d00 */
        /* <DEDUP_REMOVED lines=17> */
.L_x_5572:
[----:B------:R-:W5:Y:S02]  /*a2f0*/  LDC R0, c[0x0][0x338] ;  /* 0x0000ce00ff007b82 */ /* 0x000f640000000800 */
[----:B-----5:R-:W-:Y:S05]  /*a300*/  IMAD.U32 R3, R0, -0x40, RZ ;  /* 0xffffffc000037824 */ /* 0x020fea00078e00ff */
[C---:B--23--:R-:W-:Y:S04]  /*a310*/  LEA R100, P0, R3.reuse, R100, 0x1 ;  /* 0x0000006403647211 */ /* 0x04cfe800078008ff */
[----:B------:R-:W-:Y:S01]  /*a320*/  LEA.HI.X.SX32 R101, R3, R101, 0x1, P0 ;  /* 0x0000006503657211 */ /* 0x000fe200000f0eff */
[----:B------:R-:W-:Y:S08]  /*a330*/  @!P3 BRA `(.L_x_5605) ;  /* 0x000000040034b947 */ /* 0x000ff00003800000 */
[----:B------:R-:W-:Y:S04]  /*a340*/  IADD3 R0, R13, -0x1, RZ ;  /* 0xffffffff0d007810 */ /* 0x000fe80007ffe0ff */
[----:B------:R-:W-:Y:S11]  /*a350*/  ISETP.GT.AND P0, PT, R0, R67, PT ;  /* 0x000000430000720c */ /* 0x000ff60003f04270 */
[----:B------:R-:W-:Y:S02]  /*a360*/  @!UPT UIADD3 URZ, URZ, URZ, URZ ;  /* 0x0000003f3f3ff290 */ /* 0x000fe4000fffe03f */
[----:B------:R-:W-:Y:S05]  /*a370*/  @!P0 BRA `(.L_x_5606) ;  /* 0x00000004004c8947 */ /* 0x000fea0003800000 */
[----:B----4-:R-:W-:Y:S01]  /*a380*/  IMAD.MOV.U32 R8, RZ, RZ, RZ ;  /* 0x000000ffff087224 */ /* 0x010fe200078e00ff */
[----:B------:R-:W2:Y:S01]  /*a390*/  LDC R2, c[0x0][0x380] ;  /* 0x0000e000ff027b82 */ /* 0x000ea20000000800 */
[----:B------:R-:W-:Y:S02]  /*a3a0*/  IADD3 R17, R17, -0x80, RZ ;  /* 0xffffff8011117810 */ /* 0x000fe40007ffe0ff */
[----:B------:R-:W-:Y:S02]  /*a3b0*/  IABS R7, R16 ;  /* 0x0000001000077213 */ /* 0x000fe40000000000 */
[----:B------:R-:W-:Y:S02]  /*a3c0*/  IABS R5, R17 ;  /* 0x0000001100057213 */ /* 0x000fe40000000000 */
[----:B--2---:R-:W-:Y:S04]  /*a3d0*/  IABS R3, R2 ;  /* 0x0000000200037213 */ /* 0x004fe80000000000 */
[----:B------:R-:W2:Y:S10]  /*a3e0*/  I2F.RP R6, R3 ;  /* 0x0000000300067306 */ /* 0x000eb40000209400 */
[----:B--2---:R-:W2:Y:S02]  /*a3f0*/  MUFU.RCP R0, R6 ;  /* 0x0000000600007308 */ /* 0x004ea40000001000 */
[----:B--2---:R-:W-:Y:S08]  /*a400*/  VIADD R4, R0, 0xffffffe ;  /* 0x0ffffffe00047836 */ /* 0x004ff00000000000 */
[----:B------:R-:W2:Y:S02]  /*a410*/  F2I.FTZ.U32.TRUNC.NTZ R9, R4 ;  /* 0x0000000400097305 */ /* 0x000ea4000021f000 */
[--C-:B--2---:R-:W-:Y:S04]  /*a420*/  IMAD.MOV R0, RZ, RZ, -R9.reuse ;  /* 0x000000ffff007224 */ /* 0x104fe800078e0a09 */
        /* <DEDUP_REMOVED lines=29> */
[CC--:B-1----:R-:W-:Y:S02]  /*a600*/  LEA R24, P1, R4.reuse, R198.reuse, 0x2 ;  /* 0x000000c604187211 */ /* 0x0c2fe400078210ff */
        /* <DEDUP_REMOVED lines=32> */
.L_x_5605:
[----:B------:R-:W2:Y:S01]  /*a810*/  LDC R2, c[0x0][0x250] ;  /* 0x00009400ff027b82 */ /* 0x000ea20000000800 */
[----:B----4-:R-:W-:Y:S02]  /*a820*/  IMAD.MOV.U32 R4, RZ, RZ, R97 ;  /* 0x000000ffff047224 */ /* 0x010fe400078e0061 */
[----:B------:R-:W-:Y:S05]  /*a830*/  IMAD.MOV.U32 R5, RZ, RZ, R96 ;  /* 0x000000ffff057224 */ /* 0x000fea00078e0060 */
[----:B------:R-:W3:Y:S02]  /*a840*/  LDC R0, c[0x0][0x248] ;  /* 0x00009200ff007b82 */ /* 0x000ee40000000800 */
[----:B---3--:R-:W-:Y:S02]  /*a850*/  IMAD.U32 R3, R0, -0x40, RZ ;  /* 0xffffffc000037824 */ /* 0x008fe400078e00ff */
[----:B--2---:R-:W-:Y:S03]  /*a860*/  IMAD.U32 R2, R2, -0x40, RZ ;  /* 0xffffffc002027824 */ /* 0x004fe600078e00ff */
[C---:B-1----:R-:W-:Y:S02]  /*a870*/  LEA R94, P0, R3.reuse, R94, 0x1 ;  /* 0x0000005e035e7211 */ /* 0x042fe400078008ff */
[C---:B------:R-:W-:Y:S02]  /*a880*/  LEA R97, P1, R2.reuse, R4, 0x1 ;  /* 0x0000000402617211 */ /* 0x040fe400078208ff */
[----:B------:R-:W-:Y:S02]  /*a890*/  LEA.HI.X.SX32 R95, R3, R95, 0x1, P0 ;  /* 0x0000005f035f7211 */ /* 0x000fe400000f0eff */
[----:B------:R-:W-:Y:S09]  /*a8a0*/  LEA.HI.X.SX32 R96, R2, R5, 0x1, P1 ;  /* 0x0000000502607211 */ /* 0x000ff200008f0eff */
.L_x_5606:
[----:B------:R-:W-:Y:S04]  /*a8b0*/  IADD3 R13, R13, -0x1, RZ ;  /* 0xffffffff0d0d7810 */ /* 0x000fe80007ffe0ff */
[----:B------:R-:W-:Y:S11]  /*a8c0*/  ISETP.GT.AND P0, PT, R13, R67, PT ;  /* 0x000000430d00720c */ /* 0x000ff60003f04270 */
[----:B------:R-:W-:Y:S02]  /*a8d0*/  @!UPT UIADD3 URZ, URZ, URZ, URZ ;  /* 0x0000003f3f3ff290 */ /* 0x000fe4000fffe03f */
[----:B------:R-:W-:Y:S05]  /*a8e0*/  @P0 BRA `(.L_x_5607) ;  /* 0xffffff7c00bc0947 */ /* 0x000fea000383ffff */
.L_x_5561:
[----:B------:R-:W2:Y:S01]  /*a8f0*/  S2UR UR4, SR_CgaCtaId ;  /* 0x00000000000479c3 */ /* 0x000ea20000008800 */
[----:B------:R-:W-:Y:S01]  /*a900*/  ULDC UR5, c[0x0][0x2e0] ;  /* 0x0000b80000057ab9 */ /* 0x000fe20000000800 */
[----:B------:R-:W-:-:S06]  /*a910*/  UMOV UR10, 0x400 ;  /* 0x00000400000a7882 */ /* 0x000fcc0000000000 */
[----:B------:R-:W-:Y:S01]  /*a920*/  BAR.SYNC.DEFER_BLOCKING 0x0 ;  /* 0x0000000000007b1d */ /* 0x000fe20000010000 */
[----:B------:R-:W-:-:S07]  /*a930*/  ISETP.NE.AND P0, PT, RZ, UR5, PT ;  /* 0x00000005ff007c0c */ /* 0x000fce000bf05270 */
[----:B------:R-:W3:Y:S01]  /*a940*/  LDC.64 R2, c[0x0][0x240] ;  /* 0x00009000ff027b82 */ /* 0x000ee20000000a00 */
[----:B------:R-:W-:Y:S01]  /*a950*/  BSSY B2, `(.L_x_5608) ;  /* 0x0000725000027945 */ /* 0x000fe20003800000 */
[----:B--2---:R-:W-:-:S06]  /*a960*/  ULEA UR4, UR4, UR10, 0x18 ;  /* 0x0000000a04047291 */ /* 0x004fcc000f8ec03f */
[----:B------:R-:W-:Y:S02]  /*a970*/  LEA R200, R132, UR4, 0x1 ;  /* 0x0000000484c87c11 */ /* 0x000fe4000f8e08ff */
[C---:B---3--:R-:W-:Y:S01]  /*a980*/  SHF.L.U64.HI R13, R2.reuse, 0x4, R3 ;  /* 0x00000004020d7819 */ /* 0x048fe20000010203 */
[----:B------:R-:W-:Y:S01]  /*a990*/  IMAD.SHL.U32 R15, R2, 0x10, RZ ;  /* 0x00000010020f7824 */ /* 0x000fe200078e00ff */
[----:B------:R-:W-:Y:S06]  /*a9a0*/  @!P0 BRA `(.L_x_5609) ;  /* 0x0000006c00cc8947 */ /* 0x000fec0003800000 */
[----:B------:R-:W-:Y:S01]  /*a9b0*/  ISETP.NE.U32.AND P0, PT, RZ, UR8, PT ;  /* 0x00000008ff007c0c */ /* 0x000fe2000bf05070 */
[----:B----4-:R-:W-:-:S03]  /*a9c0*/  IMAD.MOV.U32 R4, RZ, RZ, RZ ;  /* 0x000000ffff047224 */ /* 0x010fc600078e00ff */
[----:B------:R-:W-:Y:S01]  /*a9d0*/  ISETP.NE.AND.EX P0, PT, RZ, UR9, PT, P0 ;  /* 0x00000009ff007c0c */ /* 0x000fe2000bf05300 */
[----:B------:R-:W-:-:S12]  /*a9e0*/  ULDC.64 UR8, c[0x0][0x210] ;  /* 0x0000840000087ab9 */ /* 0x000fd80000000a00 */
[----:B------:R-:W2:Y:S01]  /*a9f0*/  @P0 LDG.E R4, desc[UR6][R148.64] ;  /* 0x0000000694040981 */ /* 0x000ea2000c1e1900 */
[-C--:B------:R-:W-:Y:S01]  /*aa00*/  IADD3 R15, P1, R15, R144.reuse, RZ ;  /* 0x000000900f0f7210 */ /* 0x080fe20007f3e0ff */
[----:B------:R-:W-:Y:S01]  /*aa10*/  ULDC.U8 UR10, c[0x0][0x3c3] ;  /* 0x0000f0c0000a7ab9 */ /* 0x000fe20000000000 */
[C---:B------:R-:W-:Y:S01]  /*aa20*/  LEA R0, P0, R2.reuse, R144, 0x5 ;  /* 0x0000009002007211 */ /* 0x040fe200078028ff */
[----:B------:R-:W-:Y:S02]  /*aa30*/  IMAD.MOV.U32 R146, RZ, RZ, R144 ;  /* 0x000000ffff927224 */ /* 0x000fe400078e0090 */
[----:B------:R-:W-:Y:S01]  /*aa40*/  IMAD.X R6, R13, 0x1, R147, P1 ;  /* 0x000000010d067824 */ /* 0x000fe200008e0693 */
[C---:B------:R-:W-:Y:S01]  /*aa50*/  LEA.HI.X R5, R2.reuse, R147, R3, 0x5, P0 ;  /* 0x0000009302057211 */ /* 0x040fe200000f2c03 */
[----:B------:R-:W-:Y:S01]  /*aa60*/  IMAD.WIDE.U32 R8, R2, 0x30, R146 ;  /* 0x0000003002087825 */ /* 0x000fe200078e0092 */
[----:B-1----:R-:W-:Y:S02]  /*aa70*/  LEA R26, P0, R15, UR8, 0x1 ;  /* 0x000000080f1a7c11 */ /* 0x002fe4000f8008ff */
[----:B------:R-:W-:Y:S01]  /*aa80*/  LEA R40, P1, R144, UR8, 0x1 ;  /* 0x0000000890287c11 */ /* 0x000fe2000f8208ff */
[----:B------:R-:W-:Y:S01]  /*aa90*/  IMAD R3, R3, 0x30, RZ ;  /* 0x0000003003037824 */ /* 0x000fe200078e02ff */
[----:B------:R-:W-:Y:S01]  /*aaa0*/  LEA.HI.X R27, R15, UR9, R6, 0x1, P0 ;  /* 0x000000090f1b7c11 */ /* 0x000fe200080f0c06 */
[----:B------:R-:W-:Y:S01]  /*aab0*/  IMAD.IADD R17, R196, 0x1, -R61 ;  /* 0x00000001c4117824 */ /* 0x000fe200078e0a3d */
[----:B------:R-:W-:Y:S01]  /*aac0*/  ISETP.NE.AND P0, PT, RZ, UR10, PT ;  /* 0x0000000aff007c0c */ /* 0x000fe2000bf05270 */
[----:B------:R-:W-:Y:S01]  /*aad0*/  IMAD.IADD R2, R9, 0x1, R3 ;  /* 0x0000000109027824 */ /* 0x000fe200078e0203 */
[----:B------:R-:W-:-:S02]  /*aae0*/  LEA R24, P4, R0, UR8, 0x1 ;  /* 0x0000000800187c11 */ /* 0x000fc4000f8808ff */
[----:B------:R-:W-:Y:S02]  /*aaf0*/  LEA R14, P2, R8, UR8, 0x1 ;  /* 0x00000008080e7c11 */ /* 0x000fe4000f8408ff */
[----:B------:R-:W-:Y:S02]  /*ab00*/  LEA.HI.X R41, R144, UR9, R147, 0x1, P1 ;  /* 0x0000000990297c11 */ /* 0x000fe400088f0c93 */
[----:B------:R-:W-:Y:S02]  /*ab10*/  ISETP.GE.AND P1, PT, R142, R17, PT ;  /* 0x000000118e00720c */ /* 0x000fe40003f26270 */
[----:B------:R-:W-:Y:S02]  /*ab20*/  LEA.HI.X R25, R0, UR9, R5, 0x1, P4 ;  /* 0x0000000900197c11 */ /* 0x000fe4000a0f0c05 */
[----:B------:R-:W-:Y:S02]  /*ab30*/  LEA.HI.X R15, R8, UR9, R2, 0x1, P2 ;  /* 0x00000009080f7c11 */ /* 0x000fe400090f0c02 */
[----:B------:R-:W-:-:S02]  /*ab40*/  ISETP.GT.AND P1, PT, R58, -0x8, !P1 ;  /* 0xfffffff83a00780c */ /* 0x000fc40004f24270 */
[----:B--2---:R-:W-:-:S05]  /*ab50*/  IADD3 R4, R4, R68, R61 ;  /* 0x0000004404047210 */ /* 0x004fca0007ffe03d */
[----:B------:R-:W-:-:S05]  /*ab60*/  IMAD R4, R127, R4, RZ ;  /* 0x000000047f047224 */ /* 0x000fca00078e02ff */
[-C--:B------:R-:W-:Y:S02]  /*ab70*/  IADD3 R7, P6, R126, R4.reuse, RZ ;  /* 0x000000047e077210 */ /* 0x080fe40007fde0ff */
[----:B------:R-:W-:Y:S02]  /*ab80*/  IADD3 R3, P5, R125, R4, RZ ;  /* 0x000000047d037210 */ /* 0x000fe40007fbe0ff */
[----:B------:R-:W-:-:S05]  /*ab90*/  SHF.R.S32.HI R4, RZ, 0x1f, R4 ;  /* 0x0000001fff047819 */ /* 0x000fca0000011404 */
[--C-:B------:R-:W-:Y:S02]  /*aba0*/  IMAD.X R6, R116, 0x1, R4.reuse, P6 ;  /* 0x0000000174067824 */ /* 0x100fe400030e0604 */
[----:B------:R-:W-:Y:S01]  /*abb0*/  IMAD.X R13, R115, 0x1, R4, P5 ;  /* 0x00000001730d7824 */ /* 0x000fe200028e0604 */
[----:B------:R-:W-:Y:S06]  /*abc0*/  @!P0 BRA `(.L_x_5610) ;  /* 0x0000002400c88947 */ /* 0x000fec0003800000 */
[----:B------:R-:W-:Y:S04]  /*abd0*/  BSSY B1, `(.L_x_5611) ;  /* 0x0000097000017945 */ /* 0x000fe80003800000 */
[----:B------:R-:W-:Y:S05]  /*abe0*/  @!P1 BRA `(.L_x_5612) ;  /* 0x0000000800549947 */ /* 0x000fea0003800000 */
[----:B------:R1:W5:Y:S04]  /*abf0*/  LDG.E.128 R20, desc[UR6][R40.64+0x80] ;  /* 0x0000800628147981 */ /* 0x000368000c1e1d00 */
[----:B------:R1:W5:Y:S04]  /*ac00*/  LDG.E.128 R8, desc[UR6][R40.64+0x100] ;  /* 0x0001000628087981 */ /* 0x000368000c1e1d00 */
[----:B------:R1:W5:Y:S01]  /*ac10*/  LDG.E.128 R28, desc[UR6][R40.64] ;  /* 0x00000006281c7981 */ /* 0x000362000c1e1d00 */
[----:B------:R-:W-:Y:S01]  /*ac20*/  ISETP.GE.AND P2, PT, R18, UR5, PT ;  /* 0x0000000512007c0c */ /* 0x000fe2000bf46270 */
[C---:B------:R-:W-:Y:S01]  /*ac30*/  IMAD.SHL.U32 R38, R7.reuse, 0x2, RZ ;  /* 0x0000000207267824 */ /* 0x040fe200078e00ff */
[----:B------:R-:W-:Y:S01]  /*ac40*/  ULDC.64 UR10, c[0x0][0x358] ;  /* 0x0000d600000a7ab9 */ /* 0x000fe20000000a00 */
[----:B------:R-:W-:Y:S01]  /*ac50*/  ULDC.64 UR8, c[0x0][0x360] ;  /* 0x0000d80000087ab9 */ /* 0x000fe20000000a00 */
[----:B------:R-:W-:Y:S01]  /*ac60*/  SHF.L.U64.HI R0, R7, 0x1, R6 ;  /* 0x0000000107007819 */ /* 0x000fe20000010206 */
[----:B------:R-:W-:Y:S01]  /*ac70*/  BSSY B0, `(.L_x_5613) ;  /* 0x000002e000007945 */ /* 0x000fe20003800000 */
[----:B------:R-:W-:-:S02]  /*ac80*/  IADD3 R36, P1, R38, UR10, RZ ;  /* 0x0000000a26247c10 */ /* 0x000fc4000ff3e0ff */
[----:B------:R-:W-:Y:S02]  /*ac90*/  IADD3 R38, P0, R38, UR8, RZ ;  /* 0x0000000826267c10 */ /* 0x000fe4000ff1e0ff */
[C---:B------:R-:W-:Y:S02]  /*aca0*/  IADD3.X R37, R0.reuse, UR11, RZ, P1, !PT ;  /* 0x0000000b00257c10 */ /* 0x040fe40008ffe4ff */
[----:B------:R-:W-:Y:S01]  /*acb0*/  IADD3.X R39, R0, UR9, RZ, P0, !PT ;  /* 0x0000000900277c10 */ /* 0x000fe200087fe4ff */
[----:B------:R-:W-:Y:S08]  /*acc0*/  @P2 BRA `(.L_x_5614) ;  /* 0x0000000000a02947 */ /* 0x000ff00003800000 */
[----:B------:R-:W2:Y:S04]  /*acd0*/  LDG.E.64 R2, desc[UR6][R38.64] ;  /* 0x0000000626027981 */ /* 0x000ea8000c1e1b00 */
[----:B------:R-:W3:Y:S01]  /*ace0*/  LDG.E.64 R4, desc[UR6][R36.64] ;  /* 0x0000000624047981 */ /* 0x000ee2000c1e1b00 */
[--C-:B-----5:R-:W-:Y:S01]  /*acf0*/  HADD2.F32 R33, -RZ, R31.reuse.H0_H0 ;  /* 0x2000001fff217230 */ /* 0x120fe20000004100 */
[----:B------:R-:W-:Y:S01]  /*ad00*/  MOV R32, R30 ;  /* 0x0000001e00207202 */ /* 0x000fe20000000f00 */
[----:B------:R-:W-:Y:S02]  /*ad10*/  HADD2.F32 R31, -RZ, R31.H1_H1 ;  /* 0x3000001fff1f7230 */ /* 0x000fe40000004100 */
[--C-:B------:R-:W-:Y:S02]  /*ad20*/  HADD2.F32 R35, -RZ, R29.reuse.H0_H0 ;  /* 0x2000001dff237230 */ /* 0x100fe40000004100 */
[----:B------:R-:W-:-:S02]  /*ad30*/  HADD2.F32 R34, -RZ, R29.H1_H1 ;  /* 0x3000001dff227230 */ /* 0x000fc40000004100 */
[----:B--2---:R-:W-:Y:S02]  /*ad40*/  HADD2.F32 R0, -RZ, R3.H1_H1 ;  /* 0x30000003ff007230 */ /* 0x004fe40000004100 */
[----:B------:R-:W-:Y:S02]  /*ad50*/  HADD2.F32 R13, -RZ, R2.H1_H1 ;  /* 0x30000002ff0d7230 */ /* 0x000fe40000004100 */
[----:B---3--:R-:W-:Y:S02]  /*ad60*/  HADD2.F32 R29, -RZ, R5.H1_H1 ;  /* 0x30000005ff1d7230 */ /* 0x008fe40000004100 */
        /* <DEDUP_REMOVED lines=30> */
.L_x_5614:
[----:B------:R-:W-:Y:S05]  /*af50*/  BSYNC B0 ;  /* 0x0000000000007941 */ /* 0x000fea0003800000 */
.L_x_5613:
        /* <DEDUP_REMOVED lines=45> */
.L_x_5616:
[----:B------:R-:W-:Y:S05]  /*b230*/  BSYNC B0 ;  /* 0x0000000000007941 */ /* 0x000fea0003800000 */
.L_x_5615:
[----:B------:R3:W-:Y:S01]  /*b240*/  STS.128 [R200+0x2000], R20 ;  /* 0x00200014c8007388 */ /* 0x0007e20000000c00 */
[----:B------:R-:W-:Y:S01]  /*b250*/  IADD3 R0, R18, 0x80, RZ ;  /* 0x0000008012007810 */ /* 0x000fe20007ffe0ff */
[----:B------:R-:W-:Y:S03]  /*b260*/  BSSY B0, `(.L_x_5617) ;  /* 0x000002c000007945 */ /* 0x000fe60003800000 */
[----:B------:R-:W-:-:S13]  /*b270*/  ISETP.GE.AND P0, PT, R0, UR5, PT ;  /* 0x0000000500007c0c */ /* 0x000fda000bf06270 */
[----:B------:R-:W-:Y:S05]  /*b280*/  @P0 BRA `(.L_x_5618) ;  /* 0x0000000000a40947 */ /* 0x000fea0003800000 */
[----:B------:R-:W4:Y:S04]  /*b290*/  LDG.E.64 R2, desc[UR6][R38.64+0x80] ;  /* 0x0000800626027981 */ /* 0x000f28000c1e1b00 */
[----:B------:R-:W5:Y:S01]  /*b2a0*/  LDG.E.64 R4, desc[UR6][R36.64+0x80] ;  /* 0x0000800624047981 */ /* 0x000f62000c1e1b00 */
[----:B---3--:R-:W-:Y:S01]  /*b2b0*/  MOV R20, R10 ;  /* 0x0000000a00147202 */ /* 0x008fe20000000f00 */
[----:B------:R-:W-:Y:S02]  /*b2c0*/  HADD2.F32 R23, -RZ, R9.H1_H1 ;  /* 0x30000009ff177230 */ /* 0x000fe40000004100 */
[----:B------:R-:W-:Y:S02]  /*b2d0*/  HADD2.F32 R21, -RZ, R11.H1_H1 ;  /* 0x3000000bff157230 */ /* 0x000fe40000004100 */
[----:B------:R-:W-:-:S02]  /*b2e0*/  HADD2.F32 R22, -RZ, R9.H0_H0 ;  /* 0x20000009ff167230 */ /* 0x000fc40000004100 */
[----:B------:R-:W-:Y:S02]  /*b2f0*/  HADD2.F32 R16, -RZ, R11.H0_H0 ;  /* 0x2000000bff107230 */ /* 0x000fe40000004100 */
[----:B----4-:R-:W-:Y:S02]  /*b300*/  HADD2.F32 R10, -RZ, R2.H1_H1 ;  /* 0x30000002ff0a7230 */ /* 0x010fe40000004100 */
[----:B------:R-:W-:Y:S02]  /*b310*/  HADD2.F32 R0, -RZ, R3.H1_H1 ;  /* 0x30000003ff007230 */ /* 0x000fe40000004100 */
[----:B-----5:R-:W-:Y:S02]  /*b320*/  HADD2.F32 R13, -RZ, R4.H1_H1 ;  /* 0x30000004ff0d7230 */ /* 0x020fe40000004100 */
[----:B------:R-:W-:Y:S01]  /*b330*/  FMUL.FTZ R11, R23, R10 ;  /* 0x0000000a170b7220 */ /* 0x000fe20000410000 */
[----:B------:R-:W-:Y:S02]  /*b340*/  HADD2.F32 R12, -RZ, R5.H1_H1 ;  /* 0x30000005ff0c7230 */ /* 0x000fe40000004100 */
[----:B------:R-:W-:Y:S01]  /*b350*/  FMUL.FTZ R9, R21, R0 ;  /* 0x0000000015097220 */ /* 0x000fe20000410000 */
[----:B------:R-:W-:Y:S01]  /*b360*/  FMUL.FTZ R10, R22, R10 ;  /* 0x0000000a160a7220 */ /* 0x000fe20000410000 */
[----:B------:R-:W-:Y:S01]  /*b370*/  FMUL.FTZ R0, R16, R0 ;  /* 0x0000000010007220 */ /* 0x000fe20000410000 */
[----:B------:R-:W-:Y:S01]  /*b380*/  FFMA.FTZ R11, R22, R13, -R11 ;  /* 0x0000000d160b7223 */ /* 0x000fe2000001080b */
[----:B------:R-:W-:-:S02]  /*b390*/  HADD2.F32 R3, -RZ, R3.H0_H0 ;  /* 0x20000003ff037230 */ /* 0x000fc40000004100 */
[----:B------:R-:W-:Y:S01]  /*b3a0*/  FFMA.FTZ R10, R23, R13, R10 ;  /* 0x0000000d170a7223 */ /* 0x000fe2000001000a */
[-C--:B------:R-:W-:Y:S01]  /*b3b0*/  FFMA.FTZ R0, R21, R12.reuse, R0 ;  /* 0x0000000c15007223 */ /* 0x080fe20000010000 */
[--C-:B------:R-:W-:Y:S02]  /*b3c0*/  HADD2.F32 R13, -RZ, R8.reuse.H0_H0 ;  /* 0x20000008ff0d7230 */ /* 0x100fe40000004100 */
[----:B------:R-:W-:Y:S01]  /*b3d0*/  FFMA.FTZ R9, R16, R12, -R9 ;  /* 0x0000000c10097223 */ /* 0x000fe20000010809 */
[----:B------:R-:W-:Y:S01]  /*b3e0*/  HADD2.F32 R21, -RZ, R8.H1_H1 ;  /* 0x30000008ff157230 */ /* 0x000fe20000004100 */
[----:B------:R-:W-:Y:S01]  /*b3f0*/  F2FP.F16.F32.PACK_AB R10, R10, R11 ;  /* 0x0000000b0a0a723e */ /* 0x000fe200000000ff */
[--C-:B------:R-:W-:Y:S02]  /*b400*/  HADD2.F32 R8, -RZ, R20.reuse.H0_H0 ;  /* 0x20000014ff087230 */ /* 0x100fe40000004100 */
[----:B------:R-:W-:Y:S01]  /*b410*/  HADD2.F32 R20, -RZ, R20.H1_H1 ;  /* 0x30000014ff147230 */ /* 0x000fe20000004100 */
[----:B------:R-:W-:Y:S01]  /*b420*/  F2FP.F16.F32.PACK_AB R11, R0, R9 ;  /* 0x00000009000b723e */ /* 0x000fe200000000ff */
[----:B------:R-:W-:Y:S01]  /*b430*/  HADD2.F32 R2, -RZ, R2.H0_H0 ;  /* 0x20000002ff027230 */ /* 0x000fe20000004100 */
[----:B------:R-:W-:Y:S01]  /*b440*/  MOV R9, R10 ;  /* 0x0000000a00097202 */ /* 0x000fe20000000f00 */
[----:B------:R-:W-:-:S02]  /*b450*/  HADD2.F32 R5, -RZ, R5.H0_H0 ;  /* 0x20000005ff057230 */ /* 0x000fc40000004100 */
[-C--:B------:R-:W-:Y:S01]  /*b460*/  FMUL.FTZ R23, R20, R3.reuse ;  /* 0x0000000314177220 */ /* 0x080fe20000410000 */
        /* <DEDUP_REMOVED lines=11> */
.L_x_5618:
[----:B------:R-:W-:Y:S05]  /*b520*/  BSYNC B0 ;  /* 0x0000000000007941 */ /* 0x000fea0003800000 */
.L_x_5617:
[----:B------:R4:W-:Y:S02]  /*b530*/  STS.128 [R200+0x4000], R8 ;  /* 0x00400008c8007388 */ /* 0x0009e40000000c00 */
.L_x_5612:
[----:B------:R-:W-:Y:S05]  /*b540*/  BSYNC B1 ;  /* 0x0000000000017941 */ /* 0x000fea0003800000 */
.L_x_5611:
        /* <DEDUP_REMOVED lines=8> */
[C---:B------:R-:W-:Y:S01]  /*b5d0*/  IADD3 R2, P0, R128.reuse, R7, RZ ;  /* 0x0000000780027210 */ /* 0x040fe20007f1e0ff */
[----:B------:R-:W-:Y:S01]  /*b5e0*/  ULDC.64 UR10, c[0x0][0x358] ;  /* 0x0000d600000a7ab9 */ /* 0x000fe20000000a00 */
[----:B------:R-:W-:Y:S01]  /*b5f0*/  ULDC.64 UR8, c[0x0][0x360] ;  /* 0x0000d80000087ab9 */ /* 0x000fe20000000a00 */
[----:B------:R-:W-:Y:S01]  /*b600*/  BSSY B0, `(.L_x_5621) ;  /* 0x0000032000007945 */ /* 0x000fe20003800000 */
[----:B------:R-:W-:Y:S01]  /*b610*/  LEA.HI.X.SX32 R3, R128, R6, 0x1, P0 ;  /* 0x0000000680037211 */ /* 0x000fe200000f0eff */
[----:B------:R-:W-:Y:S01]  /*b620*/  IMAD.SHL.U32 R38, R2, 0x2, RZ ;  /* 0x0000000202267824 */ /* 0x000fe200078e00ff */
[----:B------:R-:W-:-:S02]  /*b630*/  ISETP.GE.AND P0, PT, R18, UR5, PT ;  /* 0x0000000512007c0c */ /* 0x000fc4000bf06270 */
[----:B------:R-:W-:Y:S02]  /*b640*/  SHF.L.U64.HI R2, R2, 0x1, R3 ;  /* 0x0000000102027819 */ /* 0x000fe40000010203 */
[C---:B------:R-:W-:Y:S02]  /*b650*/  IADD3 R36, P2, R38.reuse, UR10, RZ ;  /* 0x0000000a26247c10 */ /* 0x040fe4000ff5e0ff */
[----:B------:R-:W-:Y:S02]  /*b660*/  IADD3 R38, P1, R38, UR8, RZ ;  /* 0x0000000826267c10 */ /* 0x000fe4000ff3e0ff */
[C---:B------:R-:W-:Y:S02]  /*b670*/  IADD3.X R37, R2.reuse, UR11, RZ, P2, !PT ;  /* 0x0000000b02257c10 */ /* 0x040fe400097fe4ff */
[----:B------:R-:W-:-:S03]  /*b680*/  IADD3.X R39, R2, UR9, RZ, P1, !PT ;  /* 0x0000000902277c10 */ /* 0x000fc60008ffe4ff */
[----:B------:R-:W-:Y:S06]  /*b690*/  @P0 BRA `(.L_x_5622) ;  /* 0x0000000000a00947 */ /* 0x000fec0003800000 */
[----:B------:R-:W2:Y:S04]  /*b6a0*/  LDG.E.64 R2, desc[UR6][R38.64] ;  /* 0x0000000626027981 */ /* 0x000ea8000c1e1b00 */
[----:B------:R-:W4:Y:S01]  /*b6b0*/  LDG.E.64 R4, desc[UR6][R36.64] ;  /* 0x0000000624047981 */ /* 0x000f22000c1e1b00 */
[----:B-----5:R-:W-:Y:S01]  /*b6c0*/  MOV R32, R30 ;  /* 0x0000001e00207202 */ /* 0x020fe20000000f00 */
[----:B------:R-:W-:Y:S02]  /*b6d0*/  HADD2.F32 R30, -RZ, R31.H0_H0 ;  /* 0x2000001fff1e7230 */ /* 0x000fe40000004100 */
[----:B------:R-:W-:Y:S02]  /*b6e0*/  HADD2.F32 R33, -RZ, R29.H1_H1 ;  /* 0x3000001dff217230 */ /* 0x000fe40000004100 */
[----:B------:R-:W-:-:S02]  /*b6f0*/  HADD2.F32 R31, -RZ, R31.H1_H1 ;  /* 0x3000001fff1f7230 */ /* 0x000fc40000004100 */
[----:B------:R-:W-:Y:S02]  /*b700*/  HADD2.F32 R35, -RZ, R29.H0_H0 ;  /* 0x2000001dff237230 */ /* 0x000fe40000004100 */
[----:B--2---:R-:W-:Y:S02]  /*b710*/  HADD2.F32 R16, -RZ, R2.H1_H1 ;  /* 0x30000002ff107230 */ /* 0x004fe40000004100 */
[----:B------:R-:W-:Y:S02]  /*b720*/  HADD2.F32 R12, -RZ, R3.H1_H1 ;  /* 0x30000003ff0c7230 */ /* 0x000fe40000004100 */
[----:B----4-:R-:W-:Y:S02]  /*b730*/  HADD2.F32 R29, -RZ, R4.H1_H1 ;  /* 0x30000004ff1d7230 */ /* 0x010fe40000004100 */
[----:B---3--:R-:W-:Y:S01]  /*b740*/  FMUL.FTZ R26, R33, R16 ;  /* 0x00000010211a7220 */ /* 0x008fe20000410000 */
[----:B------:R-:W-:Y:S02]  /*b750*/  HADD2.F32 R27, -RZ, R5.H1_H1 ;  /* 0x30000005ff1b7230 */ /* 0x000fe40000004100 */
[----:B------:R-:W-:Y:S01]  /*b760*/  FMUL.FTZ R13, R31, R12 ;  /* 0x0000000c1f0d7220 */ /* 0x000fe20000410000 */
[C---:B------:R-:W-:Y:S01]  /*b770*/  FMUL.FTZ R16, R35.reuse, R16 ;  /* 0x0000001023107220 */ /* 0x040fe20000410000 */
[C---:B------:R-:W-:Y:S01]  /*b780*/  FMUL.FTZ R12, R30.reuse, R12 ;  /* 0x0000000c1e0c7220 */ /* 0x040fe20000410000 */
[----:B------:R-:W-:Y:S01]  /*b790*/  FFMA.FTZ R26, R35, R29, -R26 ;  /* 0x0000001d231a7223 */ /* 0x000fe2000001081a */
[----:B------:R-:W-:Y:S01]  /*b7a0*/  FFMA.FTZ R13, R30, R27, -R13 ;  /* 0x0000001b1e0d7223 */ /* 0x000fe2000001080d */
        /* <DEDUP_REMOVED lines=23> */
.L_x_5622:
[----:B------:R-:W-:Y:S05]  /*b920*/  BSYNC B0 ;  /* 0x0000000000007941 */ /* 0x000fea0003800000 */
.L_x_5621:
[----:B-----5:R2:W-:Y:S01]  /*b930*/  STS.128 [R200+0x800], R28 ;  /* 0x0008001cc8007388 */ /* 0x0205e20000000c00 */
[----:B------:R-:W-:Y:S01]  /*b940*/  IADD3 R2, R18, 0x40, RZ ;  /* 0x0000004012027810 */ /* 0x000fe20007ffe0ff */
[----:B------:R-:W-:Y:S03]  /*b950*/  BSSY B0, `(.L_x_5623) ;  /* 0x000002a000007945 */ /* 0x000fe60003800000 */
[----:B------:R-:W-:-:S13]  /*b960*/  ISETP.GE.AND P0, PT, R2, UR5, PT ;  /* 0x0000000502007c0c */ /* 0x000fda000bf06270 */
[----:B------:R-:W-:Y:S05]  /*b970*/  @P0 BRA `(.L_x_5624) ;  /* 0x00000000009c0947 */ /* 0x000fea0003800000 */
[----:B------:R-:W4:Y:S04]  /*b980*/  LDG.E.64 R2, desc[UR6][R38.64+0x40] ;  /* 0x0000400626027981 */ /* 0x000f28000c1e1b00 */
[----:B------:R-:W5:Y:S01]  /*b990*/  LDG.E.64 R4, desc[UR6][R36.64+0x40] ;  /* 0x0000400624047981 */ /* 0x000f62000c1e1b00 */
[----:B--2---:R-:W-:Y:S01]  /*b9a0*/  HADD2.F32 R29, -RZ, R21.H1_H1 ;  /* 0x30000015ff1d7230 */ /* 0x004fe20000004100 */
[----:B------:R-:W-:Y:S01]  /*b9b0*/  MOV R28, R22 ;  /* 0x00000016001c7202 */ /* 0x000fe20000000f00 */
[----:B---3--:R-:W-:Y:S02]  /*b9c0*/  HADD2.F32 R27, -RZ, R23.H1_H1 ;  /* 0x30000017ff1b7230 */ /* 0x008fe40000004100 */
[----:B------:R-:W-:Y:S02]  /*b9d0*/  HADD2.F32 R30, -RZ, R21.H0_H0 ;  /* 0x20000015ff1e7230 */ /* 0x000fe40000004100 */
[----:B------:R-:W-:-:S02]  /*b9e0*/  HADD2.F32 R26, -RZ, R23.H0_H0 ;  /* 0x20000017ff1a7230 */ /* 0x000fc40000004100 */
        /* <DEDUP_REMOVED lines=17> */
[----:B------:R-:W-:Y:S02]  /*bb00*/  HADD2.F32 R3, -RZ, R3.H0_H0 ;  /* 0x20000003ff037230 */ /* 0x000fe40000004100 */
[----:B------:R-:W-:Y:S01]  /*bb10*/  FMUL.FTZ R22, R27, R2 ;  /* 0x000000021b167220 */ /* 0x000fe20000410000 */
[----:B------:R-:W-:-:S02]  /*bb20*/  HADD2.F32 R28, -RZ, R28.H1_H1 ;  /* 0x3000001cff1c7230 */ /* 0x000fc40000004100 */
[C---:B------:R-:W-:Y:S01]  /*bb30*/  FMUL.FTZ R2, R23.reuse, R2 ;  /* 0x0000000217027220 */ /* 0x040fe20000410000 */
[----:B------:R-:W-:Y:S02]  /*bb40*/  HADD2.F32 R4, -RZ, R4.H0_H0 ;  /* 0x20000004ff047230 */ /* 0x000fe40000004100 */
[----:B------:R-:W-:Y:S02]  /*bb50*/  HADD2.F32 R5, -RZ, R5.H0_H0 ;  /* 0x20000005ff057230 */ /* 0x000fe40000004100 */
[-C--:B------:R-:W-:Y:S01]  /*bb60*/  FMUL.FTZ R29, R28, R3.reuse ;  /* 0x000000031c1d7220 */ /* 0x080fe20000410000 */
[C---:B------:R-:W-:Y:S01]  /*bb70*/  FMUL.FTZ R3, R20.reuse, R3 ;  /* 0x0000000314037220 */ /* 0x040fe20000410000 */
[-C--:B------:R-:W-:Y:S01]  /*bb80*/  FFMA.FTZ R22, R23, R4.reuse, -R22 ;  /* 0x0000000417167223 */ /* 0x080fe20000010816 */
[----:B------:R-:W-:Y:S01]  /*bb90*/  FFMA.FTZ R27, R27, R4, R2 ;  /* 0x000000041b1b7223 */ /* 0x000fe20000010002 */
[-C--:B------:R-:W-:Y:S01]  /*bba0*/  FFMA.FTZ R29, R20, R5.reuse, -R29 ;  /* 0x00000005141d7223 */ /* 0x080fe2000001081d */
[----:B------:R-:W-:Y:S01]  /*bbb0*/  FFMA.FTZ R28, R28, R5, R3 ;  /* 0x000000051c1c7223 */ /* 0x000fe20000010003 */
[----:B------:R-:W-:-:S02]  /*bbc0*/  F2FP.F16.F32.PACK_AB R23, R12, R13 ;  /* 0x0000000d0c17723e */ /* 0x000fc400000000ff */
[----:B------:R-:W-:Y:S02]  /*bbd0*/  F2FP.F16.F32.PACK_AB R20, R27, R22 ;  /* 0x000000161b14723e */ /* 0x000fe400000000ff */
[----:B------:R-:W-:Y:S02]  /*bbe0*/  F2FP.F16.F32.PACK_AB R22, R28, R29 ;  /* 0x0000001d1c16723e */ /* 0x000fe400000000ff */
.L_x_5624:
[----:B------:R-:W-:Y:S05]  /*bbf0*/  BSYNC B0 ;  /* 0x0000000000007941 */ /* 0x000fea0003800000 */
.L_x_5623:
[----:B------:R4:W-:Y:S01]  /*bc00*/  STS.128 [R200+0x2800], R20 ;  /* 0x00280014c8007388 */ /* 0x0009e20000000c00 */
[----:B------:R-:W-:Y:S01]  /*bc10*/  IADD3 R2, R18, 0x80, RZ ;  /* 0x0000008012027810 */ /* 0x000fe20007ffe0ff */
[----:B------:R-:W-:Y:S03]  /*bc20*/  BSSY B0, `(.L_x_5625) ;  /* 0x000002c000007945 */ /* 0x000fe60003800000 */
[----:B------:R-:W-:-:S13]  /*bc30*/  ISETP.GE.AND P0, PT, R2, UR5, PT ;  /* 0x0000000502007c0c */ /* 0x000fda000bf06270 */
[----:B------:R-:W-:Y:S05]  /*bc40*/  @P0 BRA `(.L_x_5626) ;  /* 0x0000000000a40947 */ /* 0x000fea0003800000 */
[----:B------:R-:W5:Y:S04]  /*bc50*/  LDG.E.64 R2, desc[UR6][R38.64+0x80] ;  /* 0x0000800626027981 */ /* 0x000f68000c1e1b00 */
[----:B------:R-:W2:Y:S01]  /*bc60*/  LDG.E.64 R4, desc[UR6][R36.64+0x80] ;  /* 0x0000800624047981 */ /* 0x000ea2000c1e1b00 */
[----:B----4-:R-:W-:Y:S01]  /*bc70*/  MOV R20, R11 ;  /* 0x0000000b00147202 */ /* 0x010fe20000000f00 */
[--C-:B------:R-:W-:Y:S01]  /*bc80*/  HADD2.F32 R23, -RZ, R9.reuse.H0_H0 ;  /* 0x20000009ff177230 */ /* 0x100fe20000004100 */
[----:B------:R-:W-:Y:S01]  /*bc90*/  MOV R22, R10 ;  /* 0x0000000a00167202 */ /* 0x000fe20000000f00 */
[----:B---3--:R-:W-:Y:S02]  /*bca0*/  HADD2.F32 R26, -RZ, R9.H1_H1 ;  /* 0x30000009ff1a7230 */ /* 0x008fe40000004100 */
[----:B------:R-:W-:-:S02]  /*bcb0*/  HADD2.F32 R21, -RZ, R20.H0_H0 ;  /* 0x20000014ff157230 */ /* 0x000fc40000004100 */
[----:B------:R-:W-:Y:S02]  /*bcc0*/  HADD2.F32 R20, -RZ, R20.H1_H1 ;  /* 0x30000014ff147230 */ /* 0x000fe40000004100 */
[----:B-----5:R-:W-:Y:S02]  /*bcd0*/  HADD2.F32 R9, -RZ, R3.H1_H1 ;  /* 0x30000003ff097230 */ /* 0x020fe40000004100 */
[----:B------:R-:W-:Y:S02]  /*bce0*/  HADD2.F32 R11, -RZ, R2.H1_H1 ;  /* 0x30000002ff0b7230 */ /* 0x000fe40000004100 */
[----:B--2---:R-:W-:Y:S02]  /*bcf0*/  HADD2.F32 R13, -RZ, R5.H1_H1 ;  /* 0x30000005ff0d7230 */ /* 0x004fe40000004100 */
[-C--:B------:R-:W-:Y:S01]  /*bd00*/  FMUL.FTZ R10, R20, R9.reuse ;  /* 0x00000009140a7220 */ /* 0x080fe20000410000 */
[----:B------:R-:W-:Y:S01]  /*bd10*/  FMUL.FTZ R9, R21, R9 ;  /* 0x0000000915097220 */ /* 0x000fe20000410000 */
[----:B------:R-:W-:-:S02]  /*bd20*/  HADD2.F32 R16, -RZ, R4.H1_H1 ;  /* 0x30000004ff107230 */ /* 0x000fc40000004100 */
[----:B------:R-:W-:Y:S01]  /*bd30*/  FMUL.FTZ R12, R26, R11 ;  /* 0x0000000b1a0c7220 */ /* 0x000fe20000410000 */
[-C--:B------:R-:W-:Y:S01]  /*bd40*/  FFMA.FTZ R10, R21, R13.reuse, -R10 ;  /* 0x0000000d150a7223 */ /* 0x080fe2000001080a */
[----:B------:R-:W-:Y:S01]  /*bd50*/  FFMA.FTZ R9, R20, R13, R9 ;  /* 0x0000000d14097223 */ /* 0x000fe20000010009 */
[--C-:B------:R-:W-:Y:S02]  /*bd60*/  HADD2.F32 R13, -RZ, R8.reuse.H0_H0 ;  /* 0x20000008ff0d7230 */ /* 0x100fe40000004100 */
[C---:B------:R-:W-:Y:S01]  /*bd70*/  FMUL.FTZ R11, R23.reuse, R11 ;  /* 0x0000000b170b7220 */ /* 0x040fe20000410000 */
[----:B------:R-:W-:Y:S02]  /*bd80*/  HADD2.F32 R21, -RZ, R8.H1_H1 ;  /* 0x30000008ff157230 */ /* 0x000fe40000004100 */
[-C--:B------:R-:W-:Y:S01]  /*bd90*/  FFMA.FTZ R12, R23, R16.reuse, -R12 ;  /* 0x00000010170c7223 */ /* 0x080fe2000001080c */
[----:B------:R-:W-:Y:S02]  /*bda0*/  HADD2.F32 R8, -RZ, R22.H0_H0 ;  /* 0x20000016ff087230 */ /* 0x000fe40000004100 */
[----:B------:R-:W-:Y:S01]  /*bdb0*/  FFMA.FTZ R11, R26, R16, R11 ;  /* 0x000000101a0b7223 */ /* 0x000fe2000001000b */
[----:B------:R-:W-:-:S02]  /*bdc0*/  HADD2.F32 R2, -RZ, R2.H0_H0 ;  /* 0x20000002ff027230 */ /* 0x000fc40000004100 */
[----:B------:R-:W-:Y:S02]  /*bdd0*/  HADD2.F32 R3, -RZ, R3.H0_H0 ;  /* 0x20000003ff037230 */ /* 0x000fe40000004100 */
[----:B------:R-:W-:Y:S02]  /*bde0*/  HADD2.F32 R22, -RZ, R22.H1_H1 ;  /* 0x30000016ff167230 */ /* 0x000fe40000004100 */
[-C--:B------:R-:W-:Y:S01]  /*bdf0*/  FMUL.FTZ R16, R21, R2.reuse ;  /* 0x0000000215107220 */ /* 0x080fe20000410000 */
[----:B------:R-:W-:Y:S02]  /*be00*/  HADD2.F32 R4, -RZ, R4.H0_H0 ;  /* 0x20000004ff047230 */ /* 0x000fe40000004100 */
        /* <DEDUP_REMOVED lines=11> */
[----:B------:R-:W-:Y:S02]  /*bec0*/  F2FP.F16.F32.PACK_AB R10, R22, R23 ;  /* 0x00000017160a723e */ /* 0x000fe400000000ff */
[----:B------:R-:W-:Y:S02]  /*bed0*/  MOV R9, R12 ;  /* 0x0000000c00097202 */ /* 0x000fe40000000f00 */
.L_x_5626:
[----:B------:R-:W-:Y:S05]  /*bee0*/  BSYNC B0 ;  /* 0x0000000000007941 */ /* 0x000fea0003800000 */
.L_x_5625:
[----:B------:R1:W-:Y:S02]  /*bef0*/  STS.128 [R200+0x4800], R8 ;  /* 0x00480008c8007388 */ /* 0x0003e40000000c00 */
.L_x_5620:
[----:B------:R-:W-:Y:S05]  /*bf00*/  BSYNC B1 ;  /* 0x0000000000017941 */ /* 0x000fea0003800000 */
.L_x_5619:
        /* <DEDUP_REMOVED lines=8> */
[----:B------:R-:W-:Y:S01]  /*bf90*/  IMAD.SHL.U32 R2, R127, 0x20, RZ ;  /* 0x000000207f027824 */ /* 0x000fe200078e00ff */
[----:B------:R-:W-:Y:S01]  /*bfa0*/  ULDC.64 UR10, c[0x0][0x358] ;  /* 0x0000d600000a7ab9 */ /* 0x000fe20000000a00 */
[----:B------:R-:W-:Y:S01]  /*bfb0*/  ULDC.64 UR8, c[0x0][0x360] ;  /* 0x0000d80000087ab9 */ /* 0x000fe20000000a00 */
[----:B------:R-:W-:Y:S02]  /*bfc0*/  BSSY B0, `(.L_x_5629) ;  /* 0x0000035000007945 */ /* 0x000fe40003800000 */
[----:B------:R-:W-:-:S04]  /*bfd0*/  IADD3 R3, P0, R2, R7, RZ ;  /* 0x0000000702037210 */ /* 0x000fc80007f1e0ff */
[----:B------:R-:W-:Y:S01]  /*bfe0*/  LEA.HI.X.SX32 R2, R2, R6, 0x1, P0 ;  /* 0x0000000602027211 */ /* 0x000fe200000f0eff */
[C---:B------:R-:W-:Y:S01]  /*bff0*/  IMAD.SHL.U32 R38, R3.reuse, 0x2, RZ ;  /* 0x0000000203267824 */ /* 0x040fe200078e00ff */
[----:B------:R-:W-:Y:S02]  /*c000*/  ISETP.GE.AND P0, PT, R18, UR5, PT ;  /* 0x0000000512007c0c */ /* 0x000fe4000bf06270 */
[----:B------:R-:W-:Y:S02]  /*c010*/  SHF.L.U64.HI R2, R3, 0x1, R2 ;  /* 0x0000000103027819 */ /* 0x000fe40000010202 */
[C---:B------:R-:W-:Y:S02]  /*c020*/  IADD3 R36, P2, R38.reuse, UR10, RZ ;  /* 0x0000000a26247c10 */ /* 0x040fe4000ff5e0ff */
[----:B------:R-:W-:Y:S02]  /*c030*/  IADD3 R38, P1, R38, UR8, RZ ;  /* 0x0000000826267c10 */ /* 0x000fe4000ff3e0ff */
[----:B------:R-:W-:-:S02]  /*c040*/  IADD3.X R37, R2, UR11, RZ, P2, !PT ;  /* 0x0000000b02257c10 */ /* 0x000fc400097fe4ff */
[----:B------:R-:W-:-:S03]  /*c050*/  IADD3.X R39, R2, UR9, RZ, P1, !PT ;  /* 0x0000000902277c10 */ /* 0x000fc60008ffe4ff */
[----:B---3--:R-:W-:Y:S06]  /*c060*/  @P0 BRA `(.L_x_5630) ;  /* 0x0000000000a80947 */ /* 0x008fec0003800000 */
[----:B------:R-:W2:Y:S04]  /*c070*/  LDG.E.64 R2, desc[UR6][R38.64] ;  /* 0x0000000626027981 */ /* 0x000ea8000c1e1b00 */
[----:B------:R-:W3:Y:S01]  /*c080*/  LDG.E.64 R4, desc[UR6][R36.64] ;  /* 0x0000000624047981 */ /* 0x000ee2000c1e1b00 */
[----:B-----5:R-:W-:Y:S01]  /*c090*/  MOV R13, R31 ;  /* 0x0000001f000d7202 */ /* 0x020fe20000000f00 */
[--C-:B------:R-:W-:Y:S01]  /*c0a0*/  HADD2.F32 R34, -RZ, R29.reuse.H0_H0 ;  /* 0x2000001dff227230 */ /* 0x100fe20000004100 */
[----:B------:R-:W-:Y:S01]  /*c0b0*/  MOV R32, R30 ;  /* 0x0000001e00207202 */ /* 0x000fe20000000f00 */
[----:B------:R-:W-:Y:S02]  /*c0c0*/  HADD2.F32 R31, -RZ, R29.H1_H1 ;  /* 0x3000001dff1f7230 */ /* 0x000fe40000004100 */
[----:B------:R-:W-:-:S02]  /*c0d0*/  HADD2.F32 R29, -RZ, R13.H0_H0 ;  /* 0x2000000dff1d7230 */ /* 0x000fc40000004100 */
[----:B------:R-:W-:Y:S02]  /*c0e0*/  HADD2.F32 R30, -RZ, R13.H1_H1 ;  /* 0x3000000dff1e7230 */ /* 0x000fe40000004100 */
[----:B--2---:R-:W-:Y:S02]  /*c0f0*/  HADD2.F32 R13, -RZ, R3.H1_H1 ;  /* 0x30000003ff0d7230 */ /* 0x004fe40000004100 */
[----:B------:R-:W-:Y:S02]  /*c100*/  HADD2.F32 R24, -RZ, R2.H1_H1 ;  /* 0x30000002ff187230 */ /* 0x000fe40000004100 */
[----:B---3--:R-:W-:Y:S02]  /*c110*/  HADD2.F32 R26, -RZ, R5.H1_H1 ;  /* 0x30000005ff1a7230 */ /* 0x008fe40000004100 */
[-C--:B------:R-:W-:Y:S01]  /*c120*/  FMUL.FTZ R16, R30, R13.reuse ;  /* 0x0000000d1e107220 */ /* 0x080fe20000410000 */
[----:B------:R-:W-:Y:S01]  /*c130*/  FMUL.FTZ R13, R29, R13 ;  /* 0x0000000d1d0d7220 */ /* 0x000fe20000410000 */
[----:B------:R-:W-:-:S02]  /*c140*/  HADD2.F32 R27, -RZ, R4.H1_H1 ;  /* 0x30000004ff1b7230 */ /* 0x000fc40000004100 */
[-C--:B------:R-:W-:Y:S01]  /*c150*/  FMUL.FTZ R25, R31, R24.reuse ;  /* 0x000000181f197220 */ /* 0x080fe20000410000 */
[----:B------:R-:W-:Y:S01]  /*c160*/  FMUL.FTZ R24, R34, R24 ;  /* 0x0000001822187220 */ /* 0x000fe20000410000 */
[-C--:B------:R-:W-:Y:S01]  /*c170*/  FFMA.FTZ R16, R29, R26.reuse, -R16 ;  /* 0x0000001a1d107223 */ /* 0x080fe20000010810 */
[----:B------:R-:W-:Y:S01]  /*c180*/  FFMA.FTZ R13, R30, R26, R13 ;  /* 0x0000001a1e0d7223 */ /* 0x000fe2000001000d */
[----:B------:R-:W-:Y:S02]  /*c190*/  HADD2.F32 R26, -RZ, R32.H0_H0 ;  /* 0x20000020ff1a7230 */ /* 0x000fe40000004100 */
[-C--:B------:R-:W-:Y:S01]  /*c1a0*/  FFMA.FTZ R25, R34, R27.reuse, -R25 ;  /* 0x0000001b22197223 */ /* 0x080fe20000010819 */
[----:B------:R-:W-:Y:S01]  /*c1b0*/  FFMA.FTZ R24, R31, R27, R24 ;  /* 0x0000001b1f187223 */ /* 0x000fe20000010018 */
[----:B------:R-:W-:Y:S01]  /*c1c0*/  HADD2.F32 R2, -RZ, R2.H0_H0 ;  /* 0x20000002ff027230 */ /* 0x000fe20000004100 */
[----:B------:R-:W-:Y:S01]  /*c1d0*/  F2FP.F16.F32.PACK_AB R13, R13, R16 ;  /* 0x000000100d0d723e */ /* 0x000fe200000000ff */
[----:B------:R-:W-:-:S02]  /*c1e0*/  HADD2.F32 R3, -RZ, R3.H0_H0 ;  /* 0x20000003ff037230 */ /* 0x000fc40000004100 */
[----:B------:R-:W-:Y:S01]  /*c1f0*/  HADD2.F32 R29, -RZ, R28.H1_H1 ;  /* 0x3000001cff1d7230 */ /* 0x000fe20000004100 */
[----:B------:R-:W-:Y:S01]  /*c200*/  F2FP.F16.F32.PACK_AB R24, R24, R25 ;  /* 0x000000191818723e */ /* 0x000fe200000000ff */
[----:B------:R-:W-:Y:S02]  /*c210*/  HADD2.F32 R32, -RZ, R32.H1_H1 ;  /* 0x30000020ff207230 */ /* 0x000fe40000004100 */
[----:B------:R-:W-:Y:S02]  /*c220*/  HADD2.F32 R27, -RZ, R28.H0_H0 ;  /* 0x2000001cff1b7230 */ /* 0x000fe40000004100 */
[----:B------:R-:W-:Y:S01]  /*c230*/  FMUL.FTZ R28, R29, R2 ;  /* 0x000000021d1c7220 */ /* 0x000fe20000410000 */
[----:B------:R-:W-:Y:S02]  /*c240*/  HADD2.F32 R4, -RZ, R4.H0_H0 ;  /* 0x20000004ff047230 */ /* 0x000fe40000004100 */
[----:B------:R-:W-:Y:S01]  /*c250*/  FMUL.FTZ R31, R32, R3 ;  /* 0x00000003201f7220 */ /* 0x000fe20000410000 */
[----:B------:R-:W-:-:S02]  /*c260*/  HADD2.F32 R5, -RZ, R5.H0_H0 ;  /* 0x20000005ff057230 */ /* 0x000fc40000004100 */
        /* <DEDUP_REMOVED lines=8> */
[----:B------:R-:W-:Y:S02]  /*c2f0*/  MOV R29, R24 ;  /* 0x00000018001d7202 */ /* 0x000fe40000000f00 */
[----:B------:R-:W-:Y:S02]  /*c300*/  MOV R31, R13 ;  /* 0x0000000d001f7202 */ /* 0x000fe40000000f00 */
.L_x_5630:
[----:B------:R-:W-:Y:S05]  /*c310*/  BSYNC B0 ;  /* 0x0000000000007941 */ /* 0x000fea0003800000 */
.L_x_5629:
[----:B-----5:R1:W-:Y:S01]  /*c320*/  STS.128 [R200+0x1000], R28 ;  /* 0x0010001cc8007388 */ /* 0x0203e20000000c00 */
[----:B------:R-:W-:Y:S01]  /*c330*/  IADD3 R2, R18, 0x40, RZ ;  /* 0x0000004012027810 */ /* 0x000fe20007ffe0ff */
[----:B------:R-:W-:Y:S03]  /*c340*/  BSSY B0, `(.L_x_5631) ;  /* 0x000002a000007945 */ /* 0x000fe60003800000 */
[----:B------:R-:W-:-:S13]  /*c350*/  ISETP.GE.AND P0, PT, R2, UR5, PT ;  /* 0x0000000502007c0c */ /* 0x000fda000bf06270 */
[----:B------:R-:W-:Y:S05]  /*c360*/  @P0 BRA `(.L_x_5632) ;  /* 0x00000000009c0947 */ /* 0x000fea0003800000 */
[----:B------:R-:W2:Y:S04]  /*c370*/  LDG.E.64 R2, desc[UR6][R38.64+0x40] ;  /* 0x0000400626027981 */ /* 0x000ea8000c1e1b00 */
[----:B------:R-:W3:Y:S01]  /*c380*/  LDG.E.64 R4, desc[UR6][R36.64+0x40] ;  /* 0x0000400624047981 */ /* 0x000ee2000c1e1b00 */
[--C-:B-1----:R-:W-:Y:S01]  /*c390*/  HADD2.F32 R29, -RZ, R21.reuse.H0_H0 ;  /* 0x20000015ff1d7230 */ /* 0x102fe20000004100 */
[----:B------:R-:W-:Y:S01]  /*c3a0*/  MOV R27, R22 ;  /* 0x00000016001b7202 */ /* 0x000fe20000000f00 */
[----:B------:R-:W-:Y:S02]  /*c3b0*/  HADD2.F32 R28, -RZ, R21.H1_H1 ;  /* 0x30000015ff1c7230 */ /* 0x000fe40000004100 */
[--C-:B------:R-:W-:Y:S02]  /*c3c0*/  HADD2.F32 R26, -RZ, R23.reuse.H1_H1 ;  /* 0x30000017ff1a7230 */ /* 0x100fe40000004100 */
[----:B------:R-:W-:-:S02]  /*c3d0*/  HADD2.F32 R25, -RZ, R23.H0_H0 ;  /* 0x20000017ff197230 */ /* 0x000fc40000004100 */
[----:B--2---:R-:W-:Y:S02]  /*c3e0*/  HADD2.F32 R21, -RZ, R2.H1_H1 ;  /* 0x30000002ff157230 */ /* 0x004fe40000004100 */
[----:B------:R-:W-:Y:S02]  /*c3f0*/  HADD2.F32 R13, -RZ, R3.H1_H1 ;  /* 0x30000003ff0d7230 */ /* 0x000fe40000004100 */
[----:B---3--:R-:W-:Y:S02]  /*c400*/  HADD2.F32 R24, -RZ, R4.H1_H1 ;  /* 0x30000004ff187230 */ /* 0x008fe40000004100 */
[----:B------:R-:W-:Y:S01]  /*c410*/  FMUL.FTZ R22, R28, R21 ;  /* 0x000000151c167220 */ /* 0x000fe20000410000 */
[----:B------:R-:W-:Y:S02]  /*c420*/  HADD2.F32 R23, -RZ, R5.H1_H1 ;  /* 0x30000005ff177230 */ /* 0x000fe40000004100 */
[----:B------:R-:W-:Y:S01]  /*c430*/  FMUL.FTZ R16, R26, R13 ;  /* 0x0000000d1a107220 */ /* 0x000fe20000410000 */
[----:B------:R-:W-:Y:S01]  /*c440*/  FMUL.FTZ R21, R29, R21 ;  /* 0x000000151d157220 */ /* 0x000fe20000410000 */
[----:B------:R-:W-:Y:S01]  /*c450*/  FMUL.FTZ R13, R25, R13 ;  /* 0x0000000d190d7220 */ /* 0x000fe20000410000 */
        /* <DEDUP_REMOVED lines=24> */
.L_x_5632:
[----:B------:R-:W-:Y:S05]  /*c5e0*/  BSYNC B0 ;  /* 0x0000000000007941 */ /* 0x000fea0003800000 */
.L_x_5631:
[----:B------:R2:W-:Y:S01]  /*c5f0*/  STS.128 [R200+0x3000], R20 ;  /* 0x00300014c8007388 */ /* 0x0005e20000000c00 */
[----:B------:R-:W-:Y:S01]  /*c600*/  IADD3 R2, R18, 0x80, RZ ;  /* 0x0000008012027810 */ /* 0x000fe20007ffe0ff */
[----:B------:R-:W-:Y:S03]  /*c610*/  BSSY B0, `(.L_x_5633) ;  /* 0x000002c000007945 */ /* 0x000fe60003800000 */
[----:B------:R-:W-:-:S13]  /*c620*/  ISETP.GE.AND P0, PT, R2, UR5, PT ;  /* 0x0000000502007c0c */ /* 0x000fda000bf06270 */
[----:B------:R-:W-:Y:S05]  /*c630*/  @P0 BRA `(.L_x_5634) ;  /* 0x0000000000a40947 */ /* 0x000fea0003800000 */
[----:B------:R-:W3:Y:S04]  /*c640*/  LDG.E.64 R2, desc[UR6][R38.64+0x80] ;  /* 0x0000800626027981 */ /* 0x000ee8000c1e1b00 */
[----:B------:R-:W4:Y:S01]  /*c650*/  LDG.E.64 R4, desc[UR6][R36.64+0x80] ;  /* 0x0000800624047981 */ /* 0x000f22000c1e1b00 */
[----:B--2---:R-:W-:Y:S01]  /*c660*/  MOV R22, R11 ;  /* 0x0000000b00167202 */ /* 0x004fe20000000f00 */
[--C-:B------:R-:W-:Y:S01]  /*c670*/  HADD2.F32 R26, -RZ, R9.reuse.H0_H0 ;  /* 0x20000009ff1a7230 */ /* 0x100fe20000004100 */
[----:B------:R-:W-:Y:S01]  /*c680*/  MOV R23, R10 ;  /* 0x0000000a00177202 */ /* 0x000fe20000000f00 */
[----:B------:R-:W-:Y:S02]  /*c690*/  HADD2.F32 R24, -RZ, R9.H1_H1 ;  /* 0x30000009ff187230 */ /* 0x000fe40000004100 */
[----:B------:R-:W-:-:S02]  /*c6a0*/  HADD2.F32 R21, -RZ, R22.H0_H0 ;  /* 0x20000016ff157230 */ /* 0x000fc40000004100 */
[----:B------:R-:W-:Y:S02]  /*c6b0*/  HADD2.F32 R22, -RZ, R22.H1_H1 ;  /* 0x30000016ff167230 */ /* 0x000fe40000004100 */
[----:B---3--:R-:W-:Y:S02]  /*c6c0*/  HADD2.F32 R11, -RZ, R2.H1_H1 ;  /* 0x30000002ff0b7230 */ /* 0x008fe40000004100 */
[----:B------:R-:W-:Y:S02]  /*c6d0*/  HADD2.F32 R9, -RZ, R3.H1_H1 ;  /* 0x30000003ff097230 */ /* 0x000fe40000004100 */
[----:B----4-:R-:W-:Y:S02]  /*c6e0*/  HADD2.F32 R20, -RZ, R4.H1_H1 ;  /* 0x30000004ff147230 */ /* 0x010fe40000004100 */
[----:B------:R-:W-:Y:S01]  /*c6f0*/  FMUL.FTZ R13, R24, R11 ;  /* 0x0000000b180d7220 */ /* 0x000fe20000410000 */
        /* <DEDUP_REMOVED lines=29> */
.L_x_5634:
[----:B------:R-:W-:Y:S05]  /*c8d0*/  BSYNC B0 ;  /* 0x0000000000007941 */ /* 0x000fea0003800000 */
.L_x_5633:
[----:B------:R3:W-:Y:S02]  /*c8e0*/  STS.128 [R200+0x5000], R8 ;  /* 0x00500008c8007388 */ /* 0x0007e40000000c00 */
.L_x_5628:
[----:B------:R-:W-:Y:S05]  /*c8f0*/  BSYNC B1 ;  /* 0x0000000000017941 */ /* 0x000fea0003800000 */
.L_x_5627:
[----:B------:R-:W-:-:S05]  /*c900*/  VIADD R16, R142, 0x30 ;  /* 0x000000308e107836 */ /* 0x000fca0000000000 */
[----:B------:R-:W-:-:S04]  /*c910*/  ISETP.GE.AND P0, PT, R16, R17, PT ;  /* 0x000000111000720c */ /* 0x000fc80003f06270 */
[----:B------:R-:W-:-:S13]  /*c920*/  ISETP.LT.OR P0, PT, R58, -0x187, P0 ;  /* 0xfffffe793a00780c */ /* 0x000fda0000701670 */
[----:B------:R-:W-:Y:S05]  /*c930*/  @P0 BRA `(.L_x_5635) ;  /* 0x0000005000980947 */ /* 0x000fea0003800000 */
[----:B--234-:R2:W5:Y:S04]  /*c940*/  LDG.E.128 R20, desc[UR6][R14.64+0x80] ;  /* 0x000080060e147981 */ /* 0x01c568000c1e1d00 */
[----:B-1----:R2:W5:Y:S04]  /*c950*/  LDG.E.128 R8, desc[UR6][R14.64+0x100] ;  /* 0x000100060e087981 */ /* 0x002568000c1e1d00 */
[----:B------:R2:W5:Y:S01]  /*c960*/  LDG.E.128 R24, desc[UR6][R14.64] ;  /* 0x000000060e187981 */ /* 0x000562000c1e1d00 */
[----:B------:R-:W-:Y:S01]  /*c970*/  IMAD R127, R127, 0x30, RZ ;  /* 0x000000307f7f7824 */ /* 0x000fe200078e02ff */
[----:B------:R-:W-:Y:S01]  /*c980*/  ULDC.64 UR10, c[0x0][0x358] ;  /* 0x0000d600000a7ab9 */ /* 0x000fe20000000a00 */
[----:B------:R-:W-:Y:S01]  /*c990*/  ULDC.64 UR8, c[0x0][0x360] ;  /* 0x0000d80000087ab9 */ /* 0x000fe20000000a00 */
[----:B------:R-:W-:Y:S02]  /*c9a0*/  BSSY B0, `(.L_x_5636) ;  /* 0x0000035000007945 */ /* 0x000fe40003800000 */
[----:B------:R-:W-:-:S04]  /*c9b0*/  IADD3 R2, P0, R127, R7, RZ ;  /* 0x000000077f027210 */ /* 0x000fc80007f1e0ff */
[----:B------:R-:W-:Y:S01]  /*c9c0*/  LEA.HI.X.SX32 R127, R127, R6, 0x1, P0 ;  /* 0x000000067f7f7211 */ /* 0x000fe200000f0eff */
[----:B------:R-:W-:Y:S01]  /*c9d0*/  IMAD.SHL.U32 R34, R2, 0x2, RZ ;  /* 0x0000000202227824 */ /* 0x000fe200078e00ff */
[----:B------:R-:W-:Y:S02]  /*c9e0*/  ISETP.GE.AND P0, PT, R18, UR5, PT ;  /* 0x0000000512007c0c */ /* 0x000fe4000bf06270 */
[----:B------:R-:W-:Y:S02]  /*c9f0*/  SHF.L.U64.HI R2, R2, 0x1, R127 ;  /* 0x0000000102027819 */ /* 0x000fe4000001027f */
[C---:B------:R-:W-:Y:S02]  /*ca00*/  IADD3 R32, P2, R34.reuse, UR10, RZ ;  /* 0x0000000a22207c10 */ /* 0x040fe4000ff5e0ff */
[----:B------:R-:W-:Y:S02]  /*ca10*/  IADD3 R34, P1, R34, UR8, RZ ;  /* 0x0000000822227c10 */ /* 0x000fe4000ff3e0ff */
[----:B------:R-:W-:-:S02]  /*ca20*/  IADD3.X R33, R2, UR11, RZ, P2, !PT ;  /* 0x0000000b02217c10 */ /* 0x000fc400097fe4ff */
[----:B------:R-:W-:-:S03]  /*ca30*/  IADD3.X R35, R2, UR9, RZ, P1, !PT ;  /* 0x0000000902237c10 */ /* 0x000fc60008ffe4ff */
[----:B--2---:R-:W-:Y:S06]  /*ca40*/  @P0 BRA `(.L_x_5637) ;  /* 0x0000000000a80947 */ /* 0x004fec0003800000 */
[----:B------:R-:W2:Y:S04]  /*ca50*/  LDG.E.64 R2, desc[UR6][R34.64] ;  /* 0x0000000622027981 */ /* 0x000ea8000c1e1b00 */
[----:B------:R-:W3:Y:S01]  /*ca60*/  LDG.E.64 R4, desc[UR6][R32.64] ;  /* 0x0000000620047981 */ /* 0x000ee2000c1e1b00 */
[----:B-----5:R-:W-:Y:S02]  /*ca70*/  MOV R30, R25 ;  /* 0x00000019001e7202 */ /* 0x020fe40000000f00 */
[----:B------:R-:W-:Y:S02]  /*ca80*/  MOV R25, R27 ;  /* 0x0000001b00197202 */ /* 0x000fe40000000f00 */
[----:B------:R-:W-:Y:S01]  /*ca90*/  MOV R28, R26 ;  /* 0x0000001a001c7202 */ /* 0x000fe20000000f00 */
[----:B------:R-:W-:-:S02]  /*caa0*/  HADD2.F32 R27, -RZ, R30.H0_H0 ;  /* 0x2000001eff1b7230 */ /* 0x000fc40000004100 */
[--C-:B------:R-:W-:Y:S02]  /*cab0*/  HADD2.F32 R26, -RZ, R25.reuse.H0_H0 ;  /* 0x20000019ff1a7230 */ /* 0x100fe40000004100 */
[----:B------:R-:W-:Y:S02]  /*cac0*/  HADD2.F32 R30, -RZ, R30.H1_H1 ;  /* 0x3000001eff1e7230 */ /* 0x000fe40000004100 */
[----:B------:R-:W-:Y:S02]  /*cad0*/  HADD2.F32 R25, -RZ, R25.H1_H1 ;  /* 0x30000019ff197230 */ /* 0x000fe40000004100 */
[----:B--2---:R-:W-:Y:S02]  /*cae0*/  HADD2.F32 R13, -RZ, R2.H1_H1 ;  /* 0x30000002ff0d7230 */ /* 0x004fe40000004100 */
[----:B------:R-:W-:Y:S02]  /*caf0*/  HADD2.F32 R6, -RZ, R3.H1_H1 ;  /* 0x30000003ff067230 */ /* 0x000fe40000004100 */
[----:B---3--:R-:W-:-:S02]  /*cb00*/  HADD2.F32 R17, -RZ, R4.H1_H1 ;  /* 0x30000004ff117230 */ /* 0x008fc40000004100 */
[-C--:B------:R-:W-:Y:S01]  /*cb10*/  FMUL.FTZ R14, R30, R13.reuse ;  /* 0x0000000d1e0e7220 */ /* 0x080fe20000410000 */
[----:B------:R-:W-:Y:S02]  /*cb20*/  HADD2.F32 R15, -RZ, R5.H1_H1 ;  /* 0x30000005ff0f7230 */ /* 0x000fe40000004100 */
[-C--:B------:R-:W-:Y:S01]  /*cb30*/  FMUL.FTZ R7, R25, R6.reuse ;  /* 0x0000000619077220 */ /* 0x080fe20000410000 */
        /* <DEDUP_REMOVED lines=11> */
[--C-:B------:R-:W-:Y:S02]  /*cbf0*/  HADD2.F32 R24, -RZ, R28.reuse.H0_H0 ;  /* 0x2000001cff187230 */ /* 0x100fe40000004100 */
[----:B------:R-:W-:Y:S02]  /*cc00*/  HADD2.F32 R3, -RZ, R3.H0_H0 ;  /* 0x20000003ff037230 */ /* 0x000fe40000004100 */
[-C--:B------:R-:W-:Y:S01]  /*cc10*/  FMUL.FTZ R26, R17, R2.reuse ;  /* 0x00000002111a7220 */ /* 0x080fe20000410000 */
[----:B------:R-:W-:Y:S02]  /*cc20*/  HADD2.F32 R28, -RZ, R28.H1_H1 ;  /* 0x3000001cff1c7230 */ /* 0x000fe40000004100 */
[----:B------:R-:W-:Y:S01]  /*cc30*/  FMUL.FTZ R2, R15, R2 ;  /* 0x000000020f027220 */ /* 0x000fe20000410000 */
[----:B------:R-:W-:-:S02]  /*cc40*/  HADD2.F32 R4, -RZ, R4.H0_H0 ;  /* 0x20000004ff047230 */ /* 0x000fc40000004100 */
        /* <DEDUP_REMOVED lines=10> */
.L_x_5637:
[----:B------:R-:W-:Y:S05]  /*ccf0*/  BSYNC B0 ;  /* 0x0000000000007941 */ /* 0x000fea0003800000 */
.L_x_5636:
[----:B-----5:R1:W-:Y:S01]  /*cd00*/  STS.128 [R200+0x1800], R24 ;  /* 0x00180018c8007388 */ /* 0x0203e20000000c00 */
[----:B------:R-:W-:Y:S01]  /*cd10*/  IADD3 R2, R18, 0x40, RZ ;  /* 0x0000004012027810 */ /* 0x000fe20007ffe0ff */
[----:B------:R-:W-:Y:S03]  /*cd20*/  BSSY B0, `(.L_x_5638) ;  /* 0x000002d000007945 */ /* 0x000fe60003800000 */
[----:B------:R-:W-:-:S13]  /*cd30*/  ISETP.GE.AND P0, PT, R2, UR5, PT ;  /* 0x0000000502007c0c */ /* 0x000fda000bf06270 */
[----:B------:R-:W-:Y:S05]  /*cd40*/  @P0 BRA `(.L_x_5639) ;  /* 0x0000000000a80947 */ /* 0x000fea0003800000 */
[----:B------:R-:W2:Y:S04]  /*cd50*/  LDG.E.64 R2, desc[UR6][R34.64+0x40] ;  /* 0x0000400622027981 */ /* 0x000ea8000c1e1b00 */
[----:B------:R-:W3:Y:S01]  /*cd60*/  LDG.E.64 R4, desc[UR6][R32.64+0x40] ;  /* 0x0000400620047981 */ /* 0x000ee2000c1e1b00 */
[----:B-1----:R-:W-:Y:S02]  /*cd70*/  MOV R26, R21 ;  /* 0x00000015001a7202 */ /* 0x002fe40000000f00 */
        /* <DEDUP_REMOVED lines=39> */
.L_x_5639:
[----:B------:R-:W-:Y:S05]  /*cff0*/  BSYNC B0 ;  /* 0x0000000000007941 */ /* 0x000fea0003800000 */
.L_x_5638:
[----:B------:R2:W-:Y:S01]  /*d000*/  STS.128 [R200+0x3800], R20 ;  /* 0x00380014c8007388 */ /* 0x0005e20000000c00 */
[----:B------:R-:W-:Y:S01]  /*d010*/  IADD3 R18, R18, 0x80, RZ ;  /* 0x0000008012127810 */ /* 0x000fe20007ffe0ff */
[----:B------:R-:W-:Y:S03]  /*d020*/  BSSY B0, `(.L_x_5640) ;  /* 0x000002a000007945 */ /* 0x000fe60003800000 */
[----:B------:R-:W-:-:S13]  /*d030*/  ISETP.GE.AND P0, PT, R18, UR5, PT ;  /* 0x0000000512007c0c */ /* 0x000fda000bf06270 */
[----:B------:R-:W-:Y:S05]  /*d040*/  @P0 BRA `(.L_x_5641) ;  /* 0x00000000009c0947 */ /* 0x000fea0003800000 */
[----:B------:R-:W3:Y:S04]  /*d050*/  LDG.E.64 R2, desc[UR6][R34.64+0x80] ;  /* 0x0000800622027981 */ /* 0x000ee8000c1e1b00 */
[----:B------:R-:W4:Y:S01]  /*d060*/  LDG.E.64 R4, desc[UR6][R32.64+0x80] ;  /* 0x0000800620047981 */ /* 0x000f22000c1e1b00 */
[--C-:B------:R-:W-:Y:S01]  /*d070*/  HADD2.F32 R19, -RZ, R9.reuse.H0_H0 ;  /* 0x20000009ff137230 */ /* 0x100fe20000004100 */
        /* <DEDUP_REMOVED lines=36> */
.L_x_5641:
[----:B------:R-:W-:Y:S05]  /*d2c0*/  BSYNC B0 ;  /* 0x0000000000007941 */ /* 0x000fea0003800000 */
.L_x_5640:
[----:B------:R3:W-:Y:S01]  /*d2d0*/  STS.128 [R200+0x5800], R8 ;  /* 0x00580008c8007388 */ /* 0x0007e20000000c00 */
[----:B------:R-:W-:Y:S05]  /*d2e0*/  BRA `(.L_x_5635) ;  /* 0x00000048002c7947 */ /* 0x000fea0003800000 */
.L_x_5610:
        /* <DEDUP_REMOVED lines=30> */
[----:B--2---:R-:W-:Y:S02]  /*d4d0*/  HADD2.F32 R49, -RZ, R33.H0_H0 ;  /* 0x20000021ff317230 */ /* 0x004fe40000004100 */
[----:B------:R-:W-:Y:S02]  /*d4e0*/  HADD2.F32 R43, -RZ, R32.H0_H0 ;  /* 0x20000020ff2b7230 */ /* 0x000fe40000004100 */
[--C-:B---3--:R-:W-:Y:S02]  /*d4f0*/  HADD2.F32 R2, -RZ, R5.reuse.H0_H0 ;  /* 0x20000005ff027230 */ /* 0x108fe40000004100 */
[----:B------:R-:W-:Y:S02]  /*d500*/  HADD2.F32 R0, -RZ, R4.H0_H0 ;  /* 0x20000004ff007230 */ /* 0x000fe40000004100 */
[----:B------:R-:W-:Y:S02]  /*d510*/  HADD2.F32 R12, -RZ, R5.H1_H1 ;  /* 0x30000005ff0c7230 */ /* 0x000fe40000004100 */
[----:B------:R-:W-:Y:S01]  /*d520*/  @!P1 FADD.FTZ R2, -R2, -RZ ;  /* 0x800000ff02029221 */ /* 0x000fe20000010100 */
[----:B------:R-:W-:-:S02]  /*d530*/  HADD2.F32 R5, -RZ, R6.H0_H0 ;  /* 0x20000006ff057230 */ /* 0x000fc40000004100 */
[----:B------:R-:W-:Y:S01]  /*d540*/  @!P1 FADD.FTZ R0, -R0, -RZ ;  /* 0x800000ff00009221 */ /* 0x000fe20000010100 */
[----:B------:R-:W-:Y:S02]  /*d550*/  HADD2.F32 R16, -RZ, R6.H1_H1 ;  /* 0x30000006ff107230 */ /* 0x000fe40000004100 */
[--C-:B------:R-:W-:Y:S02]  /*d560*/  HADD2.F32 R6, -RZ, R7.reuse.H0_H0 ;  /* 0x20000007ff067230 */ /* 0x100fe40000004100 */
[----:B------:R-:W-:Y:S02]  /*d570*/  HADD2.F32 R4, -RZ, R4.H1_H1 ;  /* 0x30000004ff047230 */ /* 0x000fe40000004100 */
[----:B------:R-:W-:Y:S02]  /*d580*/  HADD2.F32 R7, -RZ, R7.H1_H1 ;  /* 0x30000007ff077230 */ /* 0x000fe40000004100 */
[----:B------:R-:W-:Y:S01]  /*d590*/  FMUL.FTZ R49, R49, R2 ;  /* 0x0000000231317220 */ /* 0x000fe20000410000 */
[----:B------:R-:W-:-:S02]  /*d5a0*/  HADD2.F32 R33, -RZ, R33.H1_H1 ;  /* 0x30000021ff217230 */ /* 0x000fc40000004100 */
[----:B------:R-:W-:Y:S01]  /*d5b0*/  FMUL.FTZ R43, R43, R0 ;  /* 0x000000002b2b7220 */ /* 0x000fe20000410000 */
[----:B------:R-:W-:Y:S02]  /*d5c0*/  HADD2.F32 R2, -RZ, R34.H0_H0 ;  /* 0x20000022ff027230 */ /* 0x000fe40000004100 */
[----:B------:R-:W-:Y:S01]  /*d5d0*/  @!P1 FADD.FTZ R12, -R12, -RZ ;  /* 0x800000ff0c0c9221 */ /* 0x000fe20000010100 */
[----:B------:R-:W-:Y:S02]  /*d5e0*/  HADD2.F32 R51, -RZ, R32.H1_H1 ;  /* 0x30000020ff337230 */ /* 0x000fe40000004100 */
[----:B------:R-:W-:Y:S01]  /*d5f0*/  @!P1 FADD.FTZ R5, -R5, -RZ ;  /* 0x800000ff05059221 */ /* 0x000fe20000010100 */
[----:B------:R-:W-:Y:S02]  /*d600*/  HADD2.F32 R0, -RZ, R35.H1_H1 ;  /* 0x30000023ff007230 */ /* 0x000fe40000004100 */
[----:B------:R-:W-:Y:S01]  /*d610*/  @!P1 FADD.FTZ R4, -R4, -RZ ;  /* 0x800000ff04049221 */ /* 0x000fe20000010100 */
[----:B------:R-:W-:Y:S01]  /*d620*/  @!P1 FADD.FTZ R7, -R7, -RZ ;  /* 0x800000ff07079221 */ /* 0x000fe20000010100 */
[----:B------:R-:W-:Y:S01]  /*d630*/  FMUL.FTZ R33, R33, R12 ;  /* 0x0000000c21217220 */ /* 0x000fe20000410000 */
[----:B------:R-:W-:Y:S01]  /*d640*/  FMUL.FTZ R5, R2, R5 ;  /* 0x0000000502057220 */ /* 0x000fe20000410000 */
[----:B------:R-:W-:Y:S01]  /*d650*/  FMUL.FTZ R51, R51, R4 ;  /* 0x0000000433337220 */ /* 0x000fe20000410000 */
[----:B------:R-:W-:Y:S01]  /*d660*/  FMUL.FTZ R7, R0, R7 ;  /* 0x0000000700077220 */ /* 0x000fe20000410000 */
[----:B----4-:R-:W-:-:S02]  /*d670*/  HADD2.F32 R2, -RZ, R8.H0_H0 ;  /* 0x20000008ff027230 */ /* 0x010fc40000004100 */
[----:B------:R-:W-:Y:S02]  /*d680*/  HADD2.F32 R12, -RZ, R8.H1_H1 ;  /* 0x30000008ff0c7230 */ /* 0x000fe40000004100 */
[--C-:B-----5:R-:W-:Y:S02]  /*d690*/  HADD2.F32 R0, -RZ, R36.reuse.H0_H0 ;  /* 0x20000024ff007230 */ /* 0x120fe40000004100 */
[----:B------:R-:W-:Y:S02]  /*d6a0*/  HADD2.F32 R4, -RZ, R37.H0_H0 ;  /* 0x20000025ff047230 */ /* 0x000fe40000004100 */
[----:B------:R-:W-:Y:S02]  /*d6b0*/  HADD2.F32 R8, -RZ, R9.H0_H0 ;  /* 0x20000009ff087230 */ /* 0x000fe40000004100 */
[----:B------:R-:W-:Y:S02]  /*d6c0*/  HADD2.F32 R36, -RZ, R36.H1_H1 ;  /* 0x30000024ff247230 */ /* 0x000fe40000004100 */
[----:B------:R-:W-:Y:S01]  /*d6d0*/  @!P1 FADD.FTZ R16, -R16, -RZ ;  /* 0x800000ff10109221 */ /* 0x000fe20000010100 */
[----:B------:R-:W-:-:S02]  /*d6e0*/  HADD2.F32 R55, -RZ, R34.H1_H1 ;  /* 0x30000022ff377230 */ /* 0x000fc40000004100 */
[----:B------:R-:W-:Y:S01]  /*d6f0*/  @!P1 FADD.FTZ R6, -R6, -RZ ;  /* 0x800000ff06069221 */ /* 0x000fe20000010100 */
[----:B------:R-:W-:Y:S02]  /*d700*/  HADD2.F32 R53, -RZ, R35.H0_H0 ;  /* 0x20000023ff357230 */ /* 0x000fe40000004100 */
[----:B------:R-:W-:Y:S01]  /*d710*/  FFMA.FTZ R4, R4, R8, R49 ;  /* 0x0000000804047223 */ /* 0x000fe20000010031 */
[----:B------:R-:W-:Y:S02]  /*d720*/  HADD2.F32 R34, -RZ, R9.H1_H1 ;  /* 0x30000009ff227230 */ /* 0x000fe40000004100 */
[----:B------:R-:W-:Y:S01]  /*d730*/  FFMA.FTZ R0, R0, R2, R43 ;  /* 0x0000000200007223 */ /* 0x000fe2000001002b */
[--C-:B------:R-:W-:Y:S02]  /*d740*/  HADD2.F32 R32, -RZ, R10.reuse.H0_H0 ;  /* 0x2000000aff207230 */ /* 0x100fe40000004100 */
[----:B------:R-:W-:Y:S01]  /*d750*/  FFMA.FTZ R51, R36, R12, R51 ;  /* 0x0000000c24337223 */ /* 0x000fe20000010033 */
[----:B------:R-:W-:-:S02]  /*d760*/  HADD2.F32 R35, -RZ, R10.H1_H1 ;  /* 0x3000000aff237230 */ /* 0x000fc40000004100 */
[--C-:B------:R-:W-:Y:S02]  /*d770*/  HADD2.F32 R9, -RZ, R11.reuse.H0_H0 ;  /* 0x2000000bff097230 */ /* 0x100fe40000004100 */
[----:B------:R-:W-:Y:S02]  /*d780*/  HADD2.F32 R10, -RZ, R11.H1_H1 ;  /* 0x3000000bff0a7230 */ /* 0x000fe40000004100 */
[----:B------:R-:W-:Y:S02]  /*d790*/  HADD2.F32 R8, -RZ, R37.H1_H1 ;  /* 0x30000025ff087230 */ /* 0x000fe40000004100 */
[----:B------:R-:W-:Y:S01]  /*d7a0*/  FMUL.FTZ R16, R55, R16 ;  /* 0x0000001037107220 */ /* 0x000fe20000410000 */
[--C-:B------:R-:W-:Y:S02]  /*d7b0*/  HADD2.F32 R2, -RZ, R38.reuse.H0_H0 ;  /* 0x20000026ff027230 */ /* 0x100fe40000004100 */
[----:B------:R-:W-:Y:S01]  /*d7c0*/  FMUL.FTZ R6, R53, R6 ;  /* 0x0000000635067220 */ /* 0x000fe20000410000 */
        /* <DEDUP_REMOVED lines=12> */
.L_x_5645:
[----:B------:R-:W-:Y:S05]  /*d890*/  BSYNC B0 ;  /* 0x0000000000007941 */ /* 0x000fea0003800000 */
.L_x_5644:
[----:B-----5:R2:W-:Y:S01]  /*d8a0*/  STS.128 [R200], R36 ;  /* 0x00000024c8007388 */ /* 0x0205e20000000c00 */
[----:B------:R-:W-:Y:S01]  /*d8b0*/  IADD3 R0, R18, 0x40, RZ ;  /* 0x0000004012007810 */ /* 0x000fe20007ffe0ff */
[----:B------:R-:W-:Y:S03]  /*d8c0*/  BSSY B0, `(.L_x_5646) ;  /* 0x0000056000007945 */ /* 0x000fe60003800000 */
[----:B------:R-:W-:-:S13]  /*d8d0*/  ISETP.GE.AND P0, PT, R0, UR5, PT ;  /* 0x0000000500007c0c */ /* 0x000fda000bf06270 */
        /* <DEDUP_REMOVED lines=24> */
[--C-:B---3--:R-:W-:Y:S02]  /*da60*/  HADD2.F32 R2, -RZ, R5.reuse.H0_H0 ;  /* 0x20000005ff027230 */ /* 0x108fe40000004100 */
[----:B------:R-:W-:Y:S02]  /*da70*/  HADD2.F32 R0, -RZ, R4.H0_H0 ;  /* 0x20000004ff007230 */ /* 0x000fe40000004100 */
[----:B------:R-:W-:Y:S02]  /*da80*/  HADD2.F32 R12, -RZ, R5.H1_H1 ;  /* 0x30000005ff0c7230 */ /* 0x000fe40000004100 */
[----:B------:R-:W-:Y:S01]  /*da90*/  @!P1 FADD.FTZ R2, -R2, -RZ ;  /* 0x800000ff02029221 */ /* 0x000fe20000010100 */
[----:B------:R-:W-:-:S02]  /*daa0*/  HADD2.F32 R5, -RZ, R6.H0_H0 ;  /* 0x20000006ff057230 */ /* 0x000fc40000004100 */
[----:B------:R-:W-:Y:S02]  /*dab0*/  HADD2.F32 R4, -RZ, R4.H1_H1 ;  /* 0x30000004ff047230 */ /* 0x000fe40000004100 */
[----:B------:R-:W-:Y:S01]  /*dac0*/  @!P1 FADD.FTZ R0, -R0, -RZ ;  /* 0x800000ff00009221 */ /* 0x000fe20000010100 */
[----:B------:R-:W-:Y:S02]  /*dad0*/  HADD2.F32 R16, -RZ, R6.H1_H1 ;  /* 0x30000006ff107230 */ /* 0x000fe40000004100 */
[----:B------:R-:W-:Y:S01]  /*dae0*/  FMUL.FTZ R39, R39, R2 ;  /* 0x0000000227277220 */ /* 0x000fe20000410000 */
[----:B------:R-:W-:Y:S02]  /*daf0*/  HADD2.F32 R37, -RZ, R32.H0_H0 ;  /* 0x20000020ff257230 */ /* 0x000fe40000004100 */
[--C-:B------:R-:W-:Y:S02]  /*db00*/  HADD2.F32 R6, -RZ, R7.reuse.H0_H0 ;  /* 0x20000007ff067230 */ /* 0x100fe40000004100 */
[----:B------:R-:W-:Y:S01]  /*db10*/  @!P1 FADD.FTZ R12, -R12, -RZ ;  /* 0x800000ff0c0c9221 */ /* 0x000fe20000010100 */
[----:B------:R-:W-:-:S02]  /*db20*/  HADD2.F32 R7, -RZ, R7.H1_H1 ;  /* 0x30000007ff077230 */ /* 0x000fc40000004100 */
[----:B------:R-:W-:Y:S01]  /*db30*/  @!P1 FADD.FTZ R5, -R5, -RZ ;  /* 0x800000ff05059221 */ /* 0x000fe20000010100 */
[----:B------:R-:W-:Y:S02]  /*db40*/  HADD2.F32 R33, -RZ, R33.H1_H1 ;  /* 0x30000021ff217230 */ /* 0x000fe40000004100 */
[----:B------:R-:W-:Y:S02]  /*db50*/  HADD2.F32 R2, -RZ, R34.H0_H0 ;  /* 0x20000022ff027230 */ /* 0x000fe40000004100 */
[----:B------:R-:W-:Y:S01]  /*db60*/  @!P1 FADD.FTZ R4, -R4, -RZ ;  /* 0x800000ff04049221 */ /* 0x000fe20000010100 */
[----:B------:R-:W-:Y:S02]  /*db70*/  HADD2.F32 R43, -RZ, R32.H1_H1 ;  /* 0x30000020ff2b7230 */ /* 0x000fe40000004100 */
[----:B------:R-:W-:Y:S01]  /*db80*/  FMUL.FTZ R37, R37, R0 ;  /* 0x0000000025257220 */ /* 0x000fe20000410000 */
[----:B------:R-:W-:Y:S02]  /*db90*/  HADD2.F32 R0, -RZ, R35.H1_H1 ;  /* 0x30000023ff007230 */ /* 0x000fe40000004100 */
[----:B------:R-:W-:Y:S01]  /*dba0*/  FMUL.FTZ R33, R33, R12 ;  /* 0x0000000c21217220 */ /* 0x000fe20000410000 */
[----:B------:R-:W-:Y:S01]  /*dbb0*/  @!P1 FADD.FTZ R7, -R7, -RZ ;  /* 0x800000ff07079221 */ /* 0x000fe20000010100 */
[----:B------:R-:W-:Y:S01]  /*dbc0*/  FMUL.FTZ R5, R2, R5 ;  /* 0x0000000502057220 */ /* 0x000fe20000410000 */
[----:B------:R-:W-:Y:S01]  /*dbd0*/  FMUL.FTZ R43, R43, R4 ;  /* 0x000000042b2b7220 */ /* 0x000fe20000410000 */
[----:B----4-:R-:W-:-:S02]  /*dbe0*/  HADD2.F32 R2, -RZ, R8.H0_H0 ;  /* 0x20000008ff027230 */ /* 0x010fc40000004100 */
[----:B------:R-:W-:Y:S02]  /*dbf0*/  HADD2.F32 R12, -RZ, R8.H1_H1 ;  /* 0x30000008ff0c7230 */ /* 0x000fe40000004100 */
[----:B------:R-:W-:Y:S02]  /*dc00*/  HADD2.F32 R4, -RZ, R29.H0_H0 ;  /* 0x2000001dff047230 */ /* 0x000fe40000004100 */
[----:B------:R-:W-:Y:S02]  /*dc10*/  HADD2.F32 R8, -RZ, R9.H0_H0 ;  /* 0x20000009ff087230 */ /* 0x000fe40000004100 */
[----:B------:R-:W-:Y:S01]  /*dc20*/  FMUL.FTZ R7, R0, R7 ;  /* 0x0000000700077220 */ /* 0x000fe20000410000 */
[--C-:B------:R-:W-:Y:S02]  /*dc30*/  HADD2.F32 R0, -RZ, R28.reuse.H0_H0 ;  /* 0x2000001cff007230 */ /* 0x100fe40000004100 */
[----:B------:R-:W-:Y:S02]  /*dc40*/  HADD2.F32 R28, -RZ, R28.H1_H1 ;  /* 0x3000001cff1c7230 */ /* 0x000fe40000004100 */
[----:B------:R-:W-:Y:S01]  /*dc50*/  FFMA.FTZ R4, R4, R8, R39 ;  /* 0x0000000804047223 */ /* 0x000fe20000010027 */
[----:B------:R-:W-:-:S02]  /*dc60*/  HADD2.F32 R51, -RZ, R34.H1_H1 ;  /* 0x30000022ff337230 */ /* 0x000fc40000004100 */
[----:B------:R-:W-:Y:S01]  /*dc70*/  @!P1 FADD.FTZ R16, -R16, -RZ ;  /* 0x800000ff10109221 */ /* 0x000fe20000010100 */
[----:B------:R-:W-:Y:S02]  /*dc80*/  HADD2.F32 R49, -RZ, R35.H0_H0 ;  /* 0x20000023ff317230 */ /* 0x000fe40000004100 */
[----:B------:R-:W-:Y:S01]  /*dc90*/  @!P1 FADD.FTZ R6, -R6, -RZ ;  /* 0x800000ff06069221 */ /* 0x000fe20000010100 */
[----:B------:R-:W-:Y:S02]  /*dca0*/  HADD2.F32 R34, -RZ, R9.H1_H1 ;  /* 0x30000009ff227230 */ /* 0x000fe40000004100 */
[----:B------:R-:W-:Y:S02]  /*dcb0*/  HADD2.F32 R8, -RZ, R29.H1_H1 ;  /* 0x3000001dff087230 */ /* 0x000fe40000004100 */
[----:B------:R-:W-:Y:S01]  /*dcc0*/  FFMA.FTZ R0, R0, R2, R37 ;  /* 0x0000000200007223 */ /* 0x000fe20000010025 */
[--C-:B------:R-:W-:Y:S02]  /*dcd0*/  HADD2.F32 R32, -RZ, R10.reuse.H0_H0 ;  /* 0x2000000aff207230 */ /* 0x100fe40000004100 */
[----:B------:R-:W-:Y:S01]  /*dce0*/  FFMA.FTZ R43, R28, R12, R43 ;  /* 0x0000000c1c2b7223 */ /* 0x000fe2000001002b */
[----:B------:R-:W-:-:S02]  /*dcf0*/  HADD2.F32 R35, -RZ, R10.H1_H1 ;  /* 0x3000000aff237230 */ /* 0x000fc40000004100 */
[----:B------:R-:W-:Y:S01]  /*dd00*/  FMUL.FTZ R16, R51, R16 ;  /* 0x0000001033107220 */ /* 0x000fe20000410000 */
[--C-:B------:R-:W-:Y:S02]  /*dd10*/  HADD2.F32 R9, -RZ, R11.reuse.H0_H0 ;  /* 0x2000000bff097230 */ /* 0x100fe40000004100 */
[----:B------:R-:W-:Y:S02]  /*dd20*/  HADD2.F32 R10, -RZ, R11.H1_H1 ;  /* 0x3000000bff0a7230 */ /* 0x000fe40000004100 */
[--C-:B------:R-:W-:Y:S02]  /*dd30*/  HADD2.F32 R2, -RZ, R30.reuse.H0_H0 ;  /* 0x2000001eff027230 */ /* 0x100fe40000004100 */
[----:B------:R-:W-:Y:S02]  /*dd40*/  HADD2.F32 R29, -RZ, R30.H1_H1 ;  /* 0x3000001eff1d7230 */ /* 0x000fe40000004100 */
[----:B------:R-:W-:Y:S01]  /*dd50*/  FMUL.FTZ R6, R49, R6 ;  /* 0x0000000631067220 */ /* 0x000fe20000410000 */
[----:B------:R-:W-:-:S02]  /*dd60*/  HADD2.F32 R11, -RZ, R31.H0_H0 ;  /* 0x2000001fff0b7230 */ /* 0x000fc40000004100 */
[----:B------:R-:W-:Y:S01]  /*dd70*/  FFMA.FTZ R33, R8, R34, R33 ;  /* 0x0000002208217223 */ /* 0x000fe20000010021 */
[----:B------:R-:W-:Y:S02]  /*dd80*/  HADD2.F32 R12, -RZ, R31.H1_H1 ;  /* 0x3000001fff0c7230 */ /* 0x000fe40000004100 */
[----:B------:R-:W-:Y:S01]  /*dd90*/  FFMA.FTZ R2, R2, R32, R5 ;  /* 0x0000002002027223 */ /* 0x000fe20000010005 */
[----:B------:R-:W-:Y:S01]  /*dda0*/  FFMA.FTZ R29, R29, R35, R16 ;  /* 0x000000231d1d7223 */ /* 0x000fe20000010010 */
[----:B------:R-:W-:Y:S01]  /*ddb0*/  FFMA.FTZ R6, R11, R9, R6 ;  /* 0x000000090b067223 */ /* 0x000fe20000010006 */
[----:B------:R-:W-:Y:S01]  /*ddc0*/  F2FP.F16.F32.PACK_AB R33, R33, R4 ;  /* 0x000000042121723e */ /* 0x000fe200000000ff */
[----:B------:R-:W-:Y:S01]  /*ddd0*/  FFMA.FTZ R7, R12, R10, R7 ;  /* 0x0000000a0c077223 */ /* 0x000fe20000010007 */
[----:B------:R-:W-:Y:S02]  /*dde0*/  F2FP.F16.F32.PACK_AB R28, R43, R0 ;  /* 0x000000002b1c723e */ /* 0x000fe400000000ff */
[----:B------:R-:W-:-:S02]  /*ddf0*/  F2FP.F16.F32.PACK_AB R30, R29, R2 ;  /* 0x000000021d1e723e */ /* 0x000fc400000000ff */
[----:B------:R-:W-:Y:S02]  /*de00*/  F2FP.F16.F32.PACK_AB R31, R7, R6 ;  /* 0x00000006071f723e */ /* 0x000fe400000000ff */
[----:B------:R-:W-:Y:S02]  /*de10*/  MOV R29, R33 ;  /* 0x00000021001d7202 */ /* 0x000fe40000000f00 */
.L_x_5647:
[----:B------:R-:W-:Y:S05]  /*de20*/  BSYNC B0 ;  /* 0x0000000000007941 */ /* 0x000fea0003800000 */
.L_x_5646:
[----:B------:R3:W-:Y:S01]  /*de30*/  STS.128 [R200+0x2000], R28 ;  /* 0x0020001cc8007388 */ /* 0x0007e20000000c00 */
        /* <DEDUP_REMOVED lines=14> */
[----:B---3--:R-:W-:Y:S01]  /*df20*/  IMAD.WIDE R28, R7, 0x2, R40 ;  /* 0x00000002071c7825 */ /* 0x008fe200078e0228 */
        /* <DEDUP_REMOVED lines=10> */
[----:B------:R-:W5:Y:S01]  /*dfd0*/  LDG.E.128 R8, desc[UR6][R8.64+0x100] ;  /* 0x0001000608087981 */ /* 0x000f62000c1e1d00 */
[----:B---3--:R-:W-:Y:S02]  /*dfe0*/  HADD2.F32 R35, -RZ, R29.H0_H0 ;  /* 0x2000001dff237230 */ /* 0x008fe40000004100 */
[--C-:B----4-:R-:W-:Y:S02]  /*dff0*/  HADD2.F32 R2, -RZ, R5.reuse.H0_H0 ;  /* 0x20000005ff027230 */ /* 0x110fe40000004100 */
        /* <DEDUP_REMOVED lines=16> */
[----:B--2---:R-:W-:Y:S02]  /*e100*/  HADD2.F32 R37, -RZ, R28.H1_H1 ;  /* 0x3000001cff257230 */ /* 0x004fe40000004100 */
[----:B------:R-:W-:Y:S01]  /*e110*/  FMUL.FTZ R33, R33, R0 ;  /* 0x0000000021217220 */ /* 0x000fe20000410000 */
[----:B------:R-:W-:Y:S02]  /*e120*/  HADD2.F32 R0, -RZ, R31.H1_H1 ;  /* 0x3000001fff007230 */ /* 0x000fe40000004100 */
[----:B------:R-:W-:Y:S01]  /*e130*/  FMUL.FTZ R29, R29, R12 ;  /* 0x0000000c1d1d7220 */ /* 0x000fe20000410000 */
[----:B------:R-:W-:Y:S01]  /*e140*/  @!P1 FADD.FTZ R7, -R7, -RZ ;  /* 0x800000ff07079221 */ /* 0x000fe20000010100 */
[----:B------:R-:W-:Y:S01]  /*e150*/  FMUL.FTZ R5, R2, R5 ;  /* 0x0000000502057220 */ /* 0x000fe20000410000 */
[----:B------:R-:W-:Y:S01]  /*e160*/  FMUL.FTZ R37, R37, R4 ;  /* 0x0000000425257220 */ /* 0x000fe20000410000 */
[----:B-----5:R-:W-:-:S02]  /*e170*/  HADD2.F32 R2, -RZ, R8.H0_H0 ;  /* 0x20000008ff027230 */ /* 0x020fc40000004100 */
[----:B------:R-:W-:Y:S02]  /*e180*/  HADD2.F32 R12, -RZ, R8.H1_H1 ;  /* 0x30000008ff0c7230 */ /* 0x000fe40000004100 */
[----:B------:R-:W-:Y:S02]  /*e190*/  HADD2.F32 R4, -RZ, R21.H0_H0 ;  /* 0x20000015ff047230 */ /* 0x000fe40000004100 */
[----:B------:R-:W-:Y:S02]  /*e1a0*/  HADD2.F32 R8, -RZ, R9.H0_H0 ;  /* 0x20000009ff087230 */ /* 0x000fe40000004100 */
[----:B------:R-:W-:Y:S01]  /*e1b0*/  FMUL.FTZ R7, R0, R7 ;  /* 0x0000000700077220 */ /* 0x000fe20000410000 */
[--C-:B------:R-:W-:Y:S02]  /*e1c0*/  HADD2.F32 R0, -RZ, R20.reuse.H0_H0 ;  /* 0x20000014ff007230 */ /* 0x100fe40000004100 */
[----:B------:R-:W-:Y:S02]  /*e1d0*/  HADD2.F32 R20, -RZ, R20.H1_H1 ;  /* 0x30000014ff147230 */ /* 0x000fe40000004100 */
[----:B------:R-:W-:Y:S01]  /*e1e0*/  FFMA.FTZ R4, R4, R8, R35 ;  /* 0x0000000804047223 */ /* 0x000fe20000010023 */
[----:B-1----:R-:W-:-:S02]  /*e1f0*/  HADD2.F32 R41, -RZ, R30.H1_H1 ;  /* 0x3000001eff297230 */ /* 0x002fc40000004100 */
        /* <DEDUP_REMOVED lines=27> */
.L_x_5649:
[----:B------:R-:W-:Y:S05]  /*e3b0*/  BSYNC B0 ;  /* 0x0000000000007941 */ /* 0x000fea0003800000 */
.L_x_5648:
[----:B------:R4:W-:Y:S02]  /*e3c0*/  STS.128 [R200+0x4000], R20 ;  /* 0x00400014c8007388 */ /* 0x0009e40000000c00 */
.L_x_5643:
[----:B------:R-:W-:Y:S05]  /*e3d0*/  BSYNC B1 ;  /* 0x0000000000017941 */ /* 0x000fea0003800000 */
.L_x_5642:
        /* <DEDUP_REMOVED lines=43> */
[----:B-1----:R-:W-:Y:S02]  /*e690*/  HADD2.F32 R40, -RZ, R6.H1_H1 ;  /* 0x30000006ff287230 */ /* 0x002fe40000004100 */
[----:B------:R-:W-:Y:S02]  /*e6a0*/  HADD2.F32 R41, -RZ, R32.H0_H0 ;  /* 0x20000020ff297230 */ /* 0x000fe40000004100 */
[--C-:B------:R-:W-:Y:S02]  /*e6b0*/  HADD2.F32 R6, -RZ, R7.reuse.H0_H0 ;  /* 0x20000007ff067230 */ /* 0x100fe40000004100 */
        /* <DEDUP_REMOVED lines=15> */
[----:B---3--:R-:W-:-:S02]  /*e7b0*/  HADD2.F32 R4, -RZ, R8.H0_H0 ;  /* 0x20000008ff047230 */ /* 0x008fc40000004100 */
        /* <DEDUP_REMOVED lines=33> */
.L_x_5653:
[----:B------:R-:W-:Y:S05]  /*e9d0*/  BSYNC B0 ;  /* 0x0000000000007941 */ /* 0x000fea0003800000 */
.L_x_5652:
[----:B-----5:R2:W-:Y:S01]  /*e9e0*/  STS.128 [R200+0x800], R36 ;  /* 0x00080024c8007388 */ /* 0x0205e20000000c00 */
[----:B------:R-:W-:Y:S01]  /*e9f0*/  IADD3 R2, R18, 0x40, RZ ;  /* 0x0000004012027810 */ /* 0x000fe20007ffe0ff */
[----:B------:R-:W-:Y:S03]  /*ea00*/  BSSY B0, `(.L_x_5654) ;  /* 0x0000059000007945 */ /* 0x000fe60003800000 */
[----:B------:R-:W-:-:S13]  /*ea10*/  ISETP.GE.AND P0, PT, R2, UR5, PT ;  /* 0x0000000502007c0c */ /* 0x000fda000bf06270 */
        /* <DEDUP_REMOVED lines=35> */
[----:B------:R-:W-:Y:S02]  /*ec50*/  HADD2.F32 R37, -RZ, R32.H0_H0 ;  /* 0x20000020ff257230 */ /* 0x000fe40000004100 */
[----:B------:R-:W-:Y:S01]  /*ec60*/  FMUL.FTZ R39, R39, R4 ;  /* 0x0000000427277220 */ /* 0x000fe20000410000 */
[--C-:B------:R-:W-:Y:S02]  /*ec70*/  HADD2.F32 R6, -RZ, R7.reuse.H0_H0 ;  /* 0x20000007ff067230 */ /* 0x100fe40000004100 */
[----:B------:R-:W-:Y:S01]  /*ec80*/  @!P0 FADD.FTZ R16, -R16, -RZ ;  /* 0x800000ff10108221 */ /* 0x000fe20000010100 */
[----:B------:R-:W-:-:S02]  /*ec90*/  HADD2.F32 R7, -RZ, R7.H1_H1 ;  /* 0x30000007ff077230 */ /* 0x000fc40000004100 */
[----:B------:R-:W-:Y:S01]  /*eca0*/  @!P0 FADD.FTZ R5, -R5, -RZ ;  /* 0x800000ff05058221 */ /* 0x000fe20000010100 */
[----:B------:R-:W-:Y:S02]  /*ecb0*/  HADD2.F32 R33, -RZ, R33.H1_H1 ;  /* 0x30000021ff217230 */ /* 0x000fe40000004100 */
[----:B------:R-:W-:Y:S02]  /*ecc0*/  HADD2.F32 R4, -RZ, R34.H0_H0 ;  /* 0x20000022ff047230 */ /* 0x000fe40000004100 */
[----:B------:R-:W-:Y:S01]  /*ecd0*/  @!P0 FADD.FTZ R12, -R12, -RZ ;  /* 0x800000ff0c0c8221 */ /* 0x000fe20000010100 */
[----:B-1----:R-:W-:Y:S02]  /*ece0*/  HADD2.F32 R41, -RZ, R32.H1_H1 ;  /* 0x30000020ff297230 */ /* 0x002fe40000004100 */
        /* <DEDUP_REMOVED lines=42> */
.L_x_5655:
[----:B------:R-:W-:Y:S05]  /*ef90*/  BSYNC B0 ;  /* 0x0000000000007941 */ /* 0x000fea0003800000 */
.L_x_5654:
        /* <DEDUP_REMOVED lines=18> */
[----:B----4-:R-:W-:Y:S01]  /*f0c0*/  IMAD.WIDE R28, R5, 0x2, R26 ;  /* 0x00000002051c7825 */ /* 0x010fe200078e021a */
[----:B------:R-:W-:Y:S02]  /*f0d0*/  LEA.HI.X.SX32 R4, R4, R9, 0x1, P1 ;  /* 0x0000000904047211 */ /* 0x000fe400008f0eff */
[----:B------:R-:W-:-:S03]  /*f0e0*/  LEA R6, P1, R7, UR8, 0x1 ;  /* 0x0000000807067c11 */ /* 0x000fc6000f8208ff */
[----:B------:R-:W4:Y:S01]  /*f0f0*/  LDG.E.128 R28, desc[UR6][R28.64+0x100] ;  /* 0x000100061c1c7981 */ /* 0x000f22000c1e1d00 */
[----:B------:R-:W-:Y:S01]  /*f100*/  LEA.HI.X R7, R7, UR9, R4, 0x1, P1 ;  /* 0x0000000907077c11 */ /* 0x000fe200088f0c04 */
[----:B------:R-:W-:Y:S01]  /*f110*/  ULDC.64 UR8, c[0x0][0x358] ;  /* 0x0000d60000087ab9 */ /* 0x000fe20000000a00 */
[----:B------:R-:W-:-:S04]  /*f120*/  IADD3 R11, P1, R2, R11, RZ ;  /* 0x0000000b020b7210 */ /* 0x000fc80007f3e0ff */
[----:B------:R-:W5:Y:S01]  /*f130*/  LDG.E.128 R4, desc[UR6][R6.64] ;  /* 0x0000000606047981 */ /* 0x000f62000c1e1d00 */
[----:B------:R-:W-:Y:S02]  /*f140*/  LEA.HI.X.SX32 R2, R2, R9, 0x1, P1 ;  /* 0x0000000902027211 */ /* 0x000fe400008f0eff */
[----:B------:R-:W-:-:S04]  /*f150*/  LEA R8, P1, R11, UR8, 0x1 ;  /* 0x000000080b087c11 */ /* 0x000fc8000f8208ff */
[----:B------:R-:W-:-:S06]  /*f160*/  LEA.HI.X R9, R11, UR9, R2, 0x1, P1 ;  /* 0x000000090b097c11 */ /* 0x000fcc00088f0c02 */
[----:B------:R-:W2:Y:S01]  /*f170*/  LDG.E.128 R8, desc[UR6][R8.64] ;  /* 0x0000000608087981 */ /* 0x000ea2000c1e1d00 */
[----:B----4-:R-:W-:Y:S02]  /*f180*/  HADD2.F32 R33, -RZ, R29.H0_H0 ;  /* 0x2000001dff217230 */ /* 0x010fe40000004100 */
[--C-:B-----5:R-:W-:Y:S02]  /*f190*/  HADD2.F32 R2, -RZ, R4.reuse.H0_H0 ;  /* 0x20000004ff027230 */ /* 0x120fe40000004100 */
[----:B------:R-:W-:Y:S02]  /*f1a0*/  HADD2.F32 R12, -RZ, R4.H1_H1 ;  /* 0x30000004ff0c7230 */ /* 0x000fe40000004100 */
[--C-:B------:R-:W-:Y:S02]  /*f1b0*/  HADD2.F32 R4, -RZ, R5.reuse.H0_H0 ;  /* 0x20000005ff047230 */ /* 0x100fe40000004100 */
[----:B------:R-:W-:Y:S02]  /*f1c0*/  HADD2.F32 R16, -RZ, R5.H1_H1 ;  /* 0x30000005ff107230 */ /* 0x000fe40000004100 */
[----:B------:R-:W-:-:S02]  /*f1d0*/  HADD2.F32 R5, -RZ, R6.H0_H0 ;  /* 0x20000006ff057230 */ /* 0x000fc40000004100 */
[----:B------:R-:W-:Y:S01]  /*f1e0*/  @!P0 FADD.FTZ R4, -R4, -RZ ;  /* 0x800000ff04048221 */ /* 0x000fe20000010100 */
[----:B---3--:R-:W-:Y:S02]  /*f1f0*/  HADD2.F32 R26, -RZ, R6.H1_H1 ;  /* 0x30000006ff1a7230 */ /* 0x008fe40000004100 */
        /* <DEDUP_REMOVED lines=17> */
[----:B--2---:R-:W-:-:S02]  /*f310*/  HADD2.F32 R4, -RZ, R8.H0_H0 ;  /* 0x20000008ff047230 */ /* 0x004fc40000004100 */
        /* <DEDUP_REMOVED lines=35> */
.L_x_5657:
[----:B------:R-:W-:Y:S05]  /*f550*/  BSYNC B0 ;  /* 0x0000000000007941 */ /* 0x000fea0003800000 */
.L_x_5656:
[----:B------:R1:W-:Y:S02]  /*f560*/  STS.128 [R200+0x4800], R20 ;  /* 0x00480014c8007388 */ /* 0x0003e40000000c00 */
.L_x_5651:
[----:B------:R-:W-:Y:S05]  /*f570*/  BSYNC B1 ;  /* 0x0000000000017941 */ /* 0x000fea0003800000 */
.L_x_5650:
        /* <DEDUP_REMOVED lines=18> */
[C---:B------:R-:W-:Y:S02]  /*f6a0*/  @P0 IADD3 R11, -R127.reuse, RZ, RZ ;  /* 0x000000ff7f0b0210 */ /* 0x040fe40007ffe1ff */
[C---:B------:R-:W-:Y:S02]  /*f6b0*/  IADD3 R8, P1, R2.reuse, R3, RZ ;  /* 0x0000000302087210 */ /* 0x040fe40007f3e0ff */
        /* <DEDUP_REMOVED lines=30> */
[----:B------:R-:W-:-:S02]  /*f8a0*/  HADD2.F32 R33, -RZ, R33.H1_H1 ;  /* 0x30000021ff217230 */ /* 0x000fc40000004100 */
[----:B------:R-:W-:Y:S01]  /*f8b0*/  @!P0 FADD.FTZ R26, -R26, -RZ ;  /* 0x800000ff1a1a8221 */ /* 0x000fe20000010100 */
[----:B------:R-:W-:Y:S02]  /*f8c0*/  HADD2.F32 R4, -RZ, R34.H0_H0 ;  /* 0x20000022ff047230 */ /* 0x000fe40000004100 */
[----:B------:R-:W-:Y:S01]  /*f8d0*/  @!P0 FADD.FTZ R5, -R5, -RZ ;  /* 0x800000ff05058221 */ /* 0x000fe20000010100 */
[----:B------:R-:W-:Y:S02]  /*f8e0*/  HADD2.F32 R2, -RZ, R35.H1_H1 ;  /* 0x30000023ff027230 */ /* 0x000fe40000004100 */
[----:B------:R-:W-:Y:S01]  /*f8f0*/  @!P0 FADD.FTZ R7, -R7, -RZ ;  /* 0x800000ff07078221 */ /* 0x000fe20000010100 */
[----:B------:R-:W-:Y:S02]  /*f900*/  HADD2.F32 R49, -RZ, R32.H1_H1 ;  /* 0x30000020ff317230 */ /* 0x000fe40000004100 */
[----:B------:R-:W-:Y:S01]  /*f910*/  @!P0 FADD.FTZ R16, -R16, -RZ ;  /* 0x800000ff10108221 */ /* 0x000fe20000010100 */
[----:B------:R-:W-:Y:S01]  /*f920*/  FMUL.FTZ R33, R33, R26 ;  /* 0x0000001a21217220 */ /* 0x000fe20000410000 */
[----:B------:R-:W-:-:S02]  /*f930*/  HADD2.F32 R34, -RZ, R34.H1_H1 ;  /* 0x30000022ff227230 */ /* 0x000fc40000004100 */
[----:B------:R-:W-:Y:S01]  /*f940*/  FMUL.FTZ R5, R4, R5 ;  /* 0x0000000504057220 */ /* 0x000fe20000410000 */
[----:B------:R-:W-:Y:S01]  /*f950*/  FMUL.FTZ R7, R2, R7 ;  /* 0x0000000702077220 */ /* 0x000fe20000410000 */
[----:B------:R-:W-:Y:S01]  /*f960*/  FMUL.FTZ R49, R49, R16 ;  /* 0x0000001031317220 */ /* 0x000fe20000410000 */
[----:B------:R-:W-:Y:S01]  /*f970*/  @!P0 FADD.FTZ R27, -R27, -RZ ;  /* 0x800000ff1b1b8221 */ /* 0x000fe20000010100 */
[----:B-----5:R-:W-:Y:S02]  /*f980*/  HADD2.F32 R2, -RZ, R36.H0_H0 ;  /* 0x20000024ff027230 */ /* 0x020fe40000004100 */
[--C-:B---3--:R-:W-:Y:S02]  /*f990*/  HADD2.F32 R4, -RZ, R8.reuse.H0_H0 ;  /* 0x20000008ff047230 */ /* 0x108fe40000004100 */
[----:B------:R-:W-:Y:S02]  /*f9a0*/  HADD2.F32 R26, -RZ, R8.H1_H1 ;  /* 0x30000008ff1a7230 */ /* 0x000fe40000004100 */
[----:B------:R-:W-:-:S02]  /*f9b0*/  HADD2.F32 R36, -RZ, R36.H1_H1 ;  /* 0x30000024ff247230 */ /* 0x000fc40000004100 */
[----:B------:R-:W-:Y:S02]  /*f9c0*/  HADD2.F32 R16, -RZ, R37.H0_H0 ;  /* 0x20000025ff107230 */ /* 0x000fe40000004100 */
[----:B------:R-:W-:Y:S02]  /*f9d0*/  HADD2.F32 R8, -RZ, R9.H0_H0 ;  /* 0x20000009ff087230 */ /* 0x000fe40000004100 */
[----:B------:R-:W-:Y:S01]  /*f9e0*/  @!P0 FADD.FTZ R6, -R6, -RZ ;  /* 0x800000ff06068221 */ /* 0x000fe20000010100 */
[----:B------:R-:W-:Y:S02]  /*f9f0*/  HADD2.F32 R51, -RZ, R35.H0_H0 ;  /* 0x20000023ff337230 */ /* 0x000fe40000004100 */
        /* <DEDUP_REMOVED lines=24> */
.L_x_5661:
[----:B------:R-:W-:Y:S05]  /*fb80*/  BSYNC B0 ;  /* 0x0000000000007941 */ /* 0x000fea0003800000 */
.L_x_5660:
        /* <DEDUP_REMOVED lines=21> */
[----:B------:R-:W1:Y:S03]  /*fce0*/  LDG.E.128 R32, desc[UR6][R32.64+0x80] ;  /* 0x0000800620207981 */ /* 0x000e66000c1e1d00 */
        /* <DEDUP_REMOVED lines=8> */
[----:B-1----:R-:W-:Y:S02]  /*fd70*/  HADD2.F32 R37, -RZ, R32.H0_H0 ;  /* 0x20000020ff257230 */ /* 0x002fe40000004100 */
[----:B------:R-:W-:Y:S02]  /*fd80*/  HADD2.F32 R39, -RZ, R33.H0_H0 ;  /* 0x20000021ff277230 */ /* 0x000fe40000004100 */
        /* <DEDUP_REMOVED lines=26> */
[----:B------:R-:W-:Y:S02]  /*ff30*/  HADD2.F32 R2, -RZ, R28.H0_H0 ;  /* 0x2000001cff027230 */ /* 0x000fe40000004100 */
[--C-:B----4-:R-:W-:Y:S02]  /*ff40*/  HADD2.F32 R4, -RZ, R8.reuse.H0_H0 ;  /* 0x20000008ff047230 */ /* 0x110fe40000004100 */
        /* <DEDUP_REMOVED lines=30> */
.L_x_5663:
[----:B------:R-:W-:Y:S05]  /*10130*/  BSYNC B0 ;  /* 0x0000000000007941 */ /* 0x000fea0003800000 */
.L_x_5662:
        /* <DEDUP_REMOVED lines=17> */
[----:B---3--:R-:W-:Y:S01]  /*10250*/  IMAD.WIDE R24, R7, 0x2, R24 ;  /* 0x0000000207187825 */ /* 0x008fe200078e0218 */
        /* <DEDUP_REMOVED lines=46> */
[----:B-1----:R-:W-:Y:S02]  /*10540*/  HADD2.F32 R37, -RZ, R27.H0_H0 ;  /* 0x2000001bff257230 */ /* 0x002fe40000004100 */
        /* <DEDUP_REMOVED lines=25> */
.L_x_5665:
[----:B------:R-:W-:Y:S05]  /*106e0*/  BSYNC B0 ;  /* 0x0000000000007941 */ /* 0x000fea0003800000 */
.L_x_5664:
[----:B------:R4:W-:Y:S02]  /*106f0*/  STS.128 [R200+0x5000], R20 ;  /* 0x00500014c8007388 */ /* 0x0009e40000000c00 */
.L_x_5659:
[----:B------:R-:W-:Y:S05]  /*10700*/  BSYNC B1 ;  /* 0x0000000000017941 */ /* 0x000fea0003800000 */
.L_x_5658:
[----:B------:R-:W-:-:S05]  /*10710*/  VIADD R16, R142, 0x30 ;  /* 0x000000308e107836 */ /* 0x000fca0000000000 */
[----:B------:R-:W-:-:S04]  /*10720*/  ISETP.GE.AND P0, PT, R16, R17, PT ;  /* 0x000000111000720c */ /* 0x000fc80003f06270 */
[----:B------:R-:W-:-:S13]  /*10730*/  ISETP.LT.OR P0, PT, R58, -0x187, P0 ;  /* 0xfffffe793a00780c */ /* 0x000fda0000701670 */
[----:B------:R-:W-:Y:S05]  /*10740*/  @P0 BRA `(.L_x_5635) ;  /* 0x0000001400140947 */ /* 0x000fea0003800000 */
[----:B---3--:R3:W5:Y:S04]  /*10750*/  LDG.E.128 R24, desc[UR6][R14.64+0x80] ;  /* 0x000080060e187981 */ /* 0x008768000c1e1d00 */
[----:B-1--4-:R3:W5:Y:S04]  /*10760*/  LDG.E.128 R20, desc[UR6][R14.64+0x100] ;  /* 0x000100060e147981 */ /* 0x012768000c1e1d00 */
        /* <DEDUP_REMOVED lines=15> */
[----:B--2---:R-:W-:-:S03]  /*10860*/  IMAD.WIDE R28, R7, 0x2, R14 ;  /* 0x00000002071c7825 */ /* 0x004fc600078e020e */
[----:B------:R-:W-:Y:S02]  /*10870*/  LEA.HI.X.SX32 R2, R2, R13, 0x1, P1 ;  /* 0x0000000d02027211 */ /* 0x000fe400008f0eff */
[C---:B------:R-:W-:Y:S01]  /*10880*/  IADD3 R5, P1, R11.reuse, R8, RZ ;  /* 0x000000080b057210 */ /* 0x040fe20007f3e0ff */
[----:B------:R-:W2:Y:S03]  /*10890*/  LDG.E.128 R28, desc[UR6][R28.64] ;  /* 0x000000061c1c7981 */ /* 0x000ea6000c1e1d00 */
        /* <DEDUP_REMOVED lines=70> */
.L_x_5667:
[----:B------:R-:W-:Y:S05]  /*10d00*/  BSYNC B0 ;  /* 0x0000000000007941 */ /* 0x000fea0003800000 */
.L_x_5666:
        /* <DEDUP_REMOVED lines=8> */
[----:B------:R-:W-:Y:S02]  /*10d90*/  MOV R2, 0x30 ;  /* 0x0000003000027802 */ /* 0x000fe40000000f00 */
[----:B------:R-:W-:Y:S02]  /*10da0*/  MOV R11, RZ ;  /* 0x000000ff000b7202 */ /* 0x000fe40000000f00 */
[----:B------:R-:W-:-:S05]  /*10db0*/  MOV R9, RZ ;  /* 0x000000ff00097202 */ /* 0x000fca0000000f00 */
[----:B------:R-:W-:-:S04]  /*10dc0*/  @P0 SHF.R.S32.HI R127, RZ, 0x1, R129 ;  /* 0x00000001ff7f0819 */ /* 0x000fc80000011481 */
[C---:B------:R-:W-:Y:S01]  /*10dd0*/  @P0 IADD3 R11, -R127.reuse, RZ, RZ ;  /* 0x000000ff7f0b0210 */ /* 0x040fe20007ffe1ff */
[C---:B------:R-:W-:Y:S01]  /*10de0*/  IMAD R2, R127.reuse, R2, 0x40 ;  /* 0x000000407f027424 */ /* 0x040fe200078e0202 */
[C---:B------:R-:W-:Y:S02]  /*10df0*/  @P0 IADD3 R7, -R127.reuse, RZ, RZ ;  /* 0x000000ff7f070210 */ /* 0x040fe40007ffe1ff */
[----:B------:R-:W-:Y:S02]  /*10e00*/  @P0 IADD3 R9, -R127, RZ, RZ ;  /* 0x000000ff7f090210 */ /* 0x000fe40007ffe1ff */
[----:B------:R-:W-:Y:S01]  /*10e10*/  IADD3 R8, P1, R2, R3, RZ ;  /* 0x0000000302087210 */ /* 0x000fe20007f3e0ff */
[----:B--2---:R-:W-:-:S03]  /*10e20*/  IMAD.WIDE R28, R7, 0x2, R14 ;  /* 0x00000002071c7825 */ /* 0x004fc600078e020e */
[----:B------:R-:W-:Y:S02]  /*10e30*/  LEA.HI.X.SX32 R2, R2, R13, 0x1, P1 ;  /* 0x0000000d02027211 */ /* 0x000fe400008f0eff */
[C---:B------:R-:W-:Y:S01]  /*10e40*/  IADD3 R5, P1, R11.reuse, R8, RZ ;  /* 0x000000080b057210 */ /* 0x040fe20007f3e0ff */
[----:B------:R-:W1:Y:S03]  /*10e50*/  LDG.E.128 R28, desc[UR6][R28.64+0x80] ;  /* 0x000080061c1c7981 */ /* 0x000e66000c1e1d00 */
[----:B------:R-:W-:Y:S02]  /*10e60*/  LEA.HI.X.SX32 R4, R11, R2, 0x1, P1 ;  /* 0x000000020b047211 */ /* 0x000fe400008f0eff */
[----:B------:R-:W-:-:S04]  /*10e70*/  LEA R6, P1, R5, UR8, 0x1 ;  /* 0x0000000805067c11 */ /* 0x000fc8000f8208ff */
        /* <DEDUP_REMOVED lines=8> */
[--C-:B-1----:R-:W-:Y:S02]  /*10f00*/  HADD2.F32 R35, -RZ, R28.reuse.H0_H0 ;  /* 0x2000001cff237230 */ /* 0x102fe40000004100 */
[----:B------:R-:W-:Y:S02]  /*10f10*/  HADD2.F32 R37, -RZ, R29.H0_H0 ;  /* 0x2000001dff257230 */ /* 0x000fe40000004100 */
[----:B------:R-:W-:Y:S02]  /*10f20*/  HADD2.F32 R28, -RZ, R28.H1_H1 ;  /* 0x3000001cff1c7230 */ /* 0x000fe40000004100 */
[--C-:B--2---:R-:W-:Y:S02]  /*10f30*/  HADD2.F32 R2, -RZ, R4.reuse.H0_H0 ;  /* 0x20000004ff027230 */ /* 0x104fe40000004100 */
        /* <DEDUP_REMOVED lines=27> */
[--C-:B------:R-:W-:Y:S02]  /*110f0*/  HADD2.F32 R2, -RZ, R24.reuse.H0_H0 ;  /* 0x20000018ff027230 */ /* 0x100fe40000004100 */
[----:B------:R-:W-:-:S02]  /*11100*/  HADD2.F32 R17, -RZ, R24.H1_H1 ;  /* 0x30000018ff117230 */ /* 0x000fc40000004100 */
[--C-:B----4-:R-:W-:Y:S02]  /*11110*/  HADD2.F32 R4, -RZ, R8.reuse.H0_H0 ;  /* 0x20000008ff047230 */ /* 0x110fe40000004100 */
        /* <DEDUP_REMOVED lines=26> */
.L_x_5669:
[----:B------:R-:W-:Y:S05]  /*112c0*/  BSYNC B0 ;  /* 0x0000000000007941 */ /* 0x000fea0003800000 */
.L_x_5668:
        /* <DEDUP_REMOVED lines=16> */
[----:B----4-:R-:W-:Y:S01]  /*113d0*/  IMAD.WIDE R24, R5, 0x2, R14 ;  /* 0x0000000205187825 */ /* 0x010fe200078e020e */
        /* <DEDUP_REMOVED lines=16> */
[--C-:B---3--:R-:W-:Y:S02]  /*114e0*/  HADD2.F32 R15, -RZ, R25.reuse.H0_H0 ;  /* 0x20000019ff0f7230 */ /* 0x108fe40000004100 */
[--C-:B--2---:R-:W-:Y:S02]  /*114f0*/  HADD2.F32 R28, -RZ, R24.reuse.H0_H0 ;  /* 0x20000018ff1c7230 */ /* 0x104fe40000004100 */
[----:B------:R-:W-:Y:S02]  /*11500*/  HADD2.F32 R18, -RZ, R25.H1_H1 ;  /* 0x30000019ff127230 */ /* 0x000fe40000004100 */
[----:B------:R-:W-:Y:S02]  /*11510*/  HADD2.F32 R24, -RZ, R24.H1_H1 ;  /* 0x30000018ff187230 */ /* 0x000fe40000004100 */
[----:B----4-:R-:W-:Y:S02]  /*11520*/  HADD2.F32 R2, -RZ, R5.H0_H0 ;  /* 0x20000005ff027230 */ /* 0x010fe40000004100 */
[----:B------:R-:W-:-:S02]  /*11530*/  HADD2.F32 R3, -RZ, R4.H0_H0 ;  /* 0x20000004ff037230 */ /* 0x000fc40000004100 */
[----:B------:R-:W-:Y:S02]  /*11540*/  HADD2.F32 R5, -RZ, R5.H1_H1 ;  /* 0x30000005ff057230 */ /* 0x000fe40000004100 */
[----:B------:R-:W-:Y:S02]  /*11550*/  HADD2.F32 R13, -RZ, R4.H1_H1 ;  /* 0x30000004ff0d7230 */ /* 0x000fe40000004100 */
[----:B------:R-:W-:Y:S01]  /*11560*/  @!P0 FADD.FTZ R2, -R2, -RZ ;  /* 0x800000ff02028221 */ /* 0x000fe20000010100 */
[--C-:B------:R-:W-:Y:S02]  /*11570*/  HADD2.F32 R4, -RZ, R6.reuse.H0_H0 ;  /* 0x20000006ff047230 */ /* 0x100fe40000004100 */
[----:B------:R-:W-:Y:S01]  /*11580*/  @!P0 FADD.FTZ R3, -R3, -RZ ;  /* 0x800000ff03038221 */ /* 0x000fe20000010100 */
[----:B------:R-:W-:Y:S02]  /*11590*/  HADD2.F32 R14, -RZ, R6.H1_H1 ;  /* 0x30000006ff0e7230 */ /* 0x000fe40000004100 */
[----:B------:R-:W-:-:S02]  /*115a0*/  HADD2.F32 R6, -RZ, R7.H0_H0 ;  /* 0x20000007ff067230 */ /* 0x000fc40000004100 */
[----:B------:R-:W-:Y:S01]  /*115b0*/  @!P0 FADD.FTZ R5, -R5, -RZ ;  /* 0x800000ff05058221 */ /* 0x000fe20000010100 */
[----:B------:R-:W-:Y:S02]  /*115c0*/  HADD2.F32 R7, -RZ, R7.H1_H1 ;  /* 0x30000007ff077230 */ /* 0x000fe40000004100 */
[----:B------:R-:W-:Y:S01]  /*115d0*/  @!P0 FADD.FTZ R13, -R13, -RZ ;  /* 0x800000ff0d0d8221 */ /* 0x000fe20000010100 */
[----:B------:R-:W-:Y:S01]  /*115e0*/  FMUL.FTZ R15, R15, R2 ;  /* 0x000000020f0f7220 */ /* 0x000fe20000410000 */
[----:B------:R-:W-:Y:S01]  /*115f0*/  FMUL.FTZ R28, R28, R3 ;  /* 0x000000031c1c7220 */ /* 0x000fe20000410000 */
[--C-:B------:R-:W-:Y:S02]  /*11600*/  HADD2.F32 R3, -RZ, R27.reuse.H0_H0 ;  /* 0x2000001bff037230 */ /* 0x100fe40000004100 */
[----:B------:R-:W-:Y:S01]  /*11610*/  FMUL.FTZ R18, R18, R5 ;  /* 0x0000000512127220 */ /* 0x000fe20000410000 */
[----:B------:R-:W-:Y:S02]  /*11620*/  HADD2.F32 R2, -RZ, R27.H1_H1 ;  /* 0x3000001bff027230 */ /* 0x000fe40000004100 */
[----:B------:R-:W-:Y:S01]  /*11630*/  FMUL.FTZ R24, R24, R13 ;  /* 0x0000000d18187220 */ /* 0x000fe20000410000 */
[----:B------:R-:W-:Y:S01]  /*11640*/  @!P0 FADD.FTZ R6, -R6, -RZ ;  /* 0x800000ff06068221 */ /* 0x000fe20000010100 */
[----:B------:R-:W-:Y:S01]  /*11650*/  @!P0 FADD.FTZ R7, -R7, -RZ ;  /* 0x800000ff07078221 */ /* 0x000fe20000010100 */
[----:B------:R-:W-:-:S02]  /*11660*/  HADD2.F32 R13, -RZ, R26.H0_H0 ;  /* 0x2000001aff0d7230 */ /* 0x000fc40000004100 */
[----:B------:R-:W-:Y:S01]  /*11670*/  @!P0 FADD.FTZ R4, -R4, -RZ ;  /* 0x800000ff04048221 */ /* 0x000fe20000010100 */
[----:B------:R-:W-:Y:S02]  /*11680*/  HADD2.F32 R5, -RZ, R26.H1_H1 ;  /* 0x3000001aff057230 */ /* 0x000fe40000004100 */
[----:B------:R-:W-:Y:S01]  /*11690*/  @!P0 FADD.FTZ R14, -R14, -RZ ;  /* 0x800000ff0e0e8221 */ /* 0x000fe20000010100 */
[----:B------:R-:W-:Y:S01]  /*116a0*/  FMUL.FTZ R6, R3, R6 ;  /* 0x0000000603067220 */ /* 0x000fe20000410000 */
[----:B------:R-:W-:Y:S01]  /*116b0*/  FMUL.FTZ R7, R2, R7 ;  /* 0x0000000702077220 */ /* 0x000fe20000410000 */
[----:B------:R-:W-:Y:S02]  /*116c0*/  HADD2.F32 R2, -RZ, R21.H0_H0 ;  /* 0x20000015ff027230 */ /* 0x000fe40000004100 */
[----:B------:R-:W-:Y:S01]  /*116d0*/  FMUL.FTZ R4, R13, R4 ;  /* 0x000000040d047220 */ /* 0x000fe20000410000 */
[----:B-----5:R-:W-:Y:S02]  /*116e0*/  HADD2.F32 R3, -RZ, R9.H0_H0 ;  /* 0x20000009ff037230 */ /* 0x020fe40000004100 */
[----:B------:R-:W-:Y:S01]  /*116f0*/  FMUL.FTZ R14, R5, R14 ;  /* 0x0000000e050e7220 */ /* 0x000fe20000410000 */
[----:B------:R-:W-:-:S02]  /*11700*/  HADD2.F32 R21, -RZ, R21.H1_H1 ;  /* 0x30000015ff157230 */ /* 0x000fc40000004100 */
[----:B------:R-:W-:Y:S02]  /*11710*/  HADD2.F32 R9, -RZ, R9.H1_H1 ;  /* 0x30000009ff097230 */ /* 0x000fe40000004100 */
[----:B------:R-:W-:Y:S02]  /*11720*/  HADD2.F32 R5, -RZ, R20.H0_H0 ;  /* 0x20000014ff057230 */ /* 0x000fe40000004100 */
[--C-:B------:R-:W-:Y:S02]  /*11730*/  HADD2.F32 R13, -RZ, R8.reuse.H0_H0 ;  /* 0x20000008ff0d7230 */ /* 0x100fe40000004100 */
        /* <DEDUP_REMOVED lines=22> */
[----:B------:R-:W-:Y:S02]  /*118a0*/  MOV R21, R2 ;  /* 0x0000000200157202 */ /* 0x000fe40000000f00 */
.L_x_5671:
[----:B------:R-:W-:Y:S05]  /*118b0*/  BSYNC B0 ;  /* 0x0000000000007941 */ /* 0x000fea0003800000 */
.L_x_5670:
[----:B------:R1:W-:Y:S01]  /*118c0*/  STS.128 [R200+0x5800], R20 ;  /* 0x00580014c8007388 */ /* 0x0003e20000000c00 */
[----:B------:R-:W-:Y:S05]  /*118d0*/  BRA `(.L_x_5635) ;  /* 0x0000000000b07947 */ /* 0x000fea0003800000 */
.L_x_5609:
[----:B----4-:R-:W-:Y:S02]  /*118e0*/  IMAD.IADD R5, R196, 0x1, -R61 ;  /* 0x00000001c4057824 */ /* 0x010fe400078e0a3d */
[C---:B------:R-:W-:Y:S02]  /*118f0*/  VIADD R0, R142.reuse, 0x10 ;  /* 0x000000108e007836 */ /* 0x040fe40000000000 */
[C---:B------:R-:W-:Y:S01]  /*11900*/  VIADD R12, R142.reuse, 0x20 ;  /* 0x000000208e0c7836 */ /* 0x040fe20000000000 */
[CC--:B------:R-:W-:Y:S01]  /*11910*/  ISETP.GE.AND P6, PT, R142.reuse, R5.reuse, PT ;  /* 0x000000058e00720c */ /* 0x0c0fe20003fc6270 */
[----:B------:R-:W-:Y:S01]  /*11920*/  VIADD R16, R142, 0x30 ;  /* 0x000000308e107836 */ /* 0x000fe20000000000 */
[-C--:B------:R-:W-:Y:S02]  /*11930*/  ISETP.GE.AND P5, PT, R0, R5.reuse, PT ;  /* 0x000000050000720c */ /* 0x080fe40003fa6270 */
[-C--:B------:R-:W-:Y:S02]  /*11940*/  ISETP.GE.AND P4, PT, R12, R5.reuse, PT ;  /* 0x000000050c00720c */ /* 0x080fe40003f86270 */
[----:B------:R-:W-:-:S07]  /*11950*/  ISETP.GE.AND P2, PT, R16, R5, PT ;  /* 0x000000051000720c */ /* 0x000fce0003f46270 */
[----:B------:R-:W2:Y:S02]  /*11960*/  @!P6 LDC.64 R10, c[0x0][0x210] ;  /* 0x00008400ff0aeb82 */ /* 0x000ea40000000a00 */
[----:B------:R-:W-:-:S04]  /*11970*/  @!P5 IADD3 R15, P1, R15, R144, RZ ;  /* 0x000000900f0fd210 */ /* 0x000fc80007f3e0ff */
[----:B------:R-:W-:Y:S02]  /*11980*/  @!P2 IMAD.MOV.U32 R20, RZ, RZ, R144 ;  /* 0x000000ffff14a224 */ /* 0x000fe400078e0090 */
[----:B------:R-:W3:Y:S01]  /*11990*/  @!P5 LDC.64 R8, c[0x0][0x210] ;  /* 0x00008400ff08db82 */ /* 0x000ee20000000a00 */
[--C-:B------:R-:W-:Y:S02]  /*119a0*/  @!P2 IMAD.MOV.U32 R21, RZ, RZ, R147.reuse ;  /* 0x000000ffff15a224 */ /* 0x100fe400078e0093 */
[----:B------:R-:W-:Y:S02]  /*119b0*/  @!P5 IMAD.X R14, R13, 0x1, R147, P1 ;  /* 0x000000010d0ed824 */ /* 0x000fe400008e0693 */
[----:B------:R-:W-:-:S03]  /*119c0*/  @!P2 IMAD.WIDE.U32 R20, R2, 0x30, R20 ;  /* 0x000000300214a825 */ /* 0x000fc600078e0014 */
[----:B------:R-:W4:Y:S08]  /*119d0*/  @!P4 LDC.64 R6, c[0x0][0x210] ;  /* 0x00008400ff06cb82 */ /* 0x000f300000000a00 */
[----:B------:R-:W5:Y:S01]  /*119e0*/  @!P2 LDC.64 R4, c[0x0][0x210] ;  /* 0x00008400ff04ab82 */ /* 0x000f620000000a00 */
[----:B--2---:R-:W-:-:S04]  /*119f0*/  @!P6 LEA R18, P0, R144, R10, 0x1 ;  /* 0x0000000a9012e211 */ /* 0x004fc800078008ff */
[----:B------:R-:W-:Y:S01]  /*11a00*/  @!P6 LEA.HI.X R19, R144, R11, R147, 0x1, P0 ;  /* 0x0000000b9013e211 */ /* 0x000fe200000f0c93 */
[----:B------:R-:W-:Y:S01]  /*11a10*/  @!P2 IMAD R11, R3, 0x30, RZ ;  /* 0x00000030030ba824 */ /* 0x000fe200078e02ff */
[C---:B------:R-:W-:Y:S02]  /*11a20*/  @!P4 LEA R10, P0, R2.reuse, R144, 0x5 ;  /* 0x00000090020ac211 */ /* 0x040fe400078028ff */
[----:B---3--:R-:W-:Y:S01]  /*11a30*/  @!P5 LEA R8, P1, R15, R8, 0x1 ;  /* 0x000000080f08d211 */ /* 0x008fe200078208ff */
[----:B------:R-:W-:Y:S01]  /*11a40*/  @!P2 IMAD.IADD R11, R21, 0x1, R11 ;  /* 0x00000001150ba824 */ /* 0x000fe200078e020b */
[----:B------:R-:W-:Y:S01]  /*11a50*/  @!P4 LEA.HI.X R2, R2, R147, R3, 0x5, P0 ;  /* 0x000000930202c211 */ /* 0x000fe200000f2c03 */
[----:B------:R-:W-:Y:S01]  /*11a60*/  @!PT LDS RZ, [RZ] ;  /* 0x00000000fffff984 */ /* 0x000fe20000000800 */
[----:B------:R-:W-:Y:S01]  /*11a70*/  @!PT LDS RZ, [RZ] ;  /* 0x00000000fffff984 */ /* 0x000fe20000000800 */
[----:B------:R-:W-:Y:S01]  /*11a80*/  @!PT LDS RZ, [RZ] ;  /* 0x00000000fffff984 */ /* 0x000fe20000000800 */
[----:B------:R2:W-:Y:S01]  /*11a90*/  @!P6 LDGSTS.E.BYPASS.LTC128B.128 [R200], desc[UR6][R18.64] ;  /* 0x0000000012c8efae */ /* 0x0005e2000b901d46 */
[----:B------:R-:W-:Y:S02]  /*11aa0*/  @!P5 LEA.HI.X R9, R15, R9, R14, 0x1, P1 ;  /* 0x000000090f09d211 */ /* 0x000fe400008f0c0e */
[C---:B----4-:R-:W-:Y:S01]  /*11ab0*/  @!P4 LEA R6, P1, R10.reuse, R6, 0x1 ;  /* 0x000000060a06c211 */ /* 0x050fe200078208ff */
[----:B------:R2:W-:Y:S03]  /*11ac0*/  @!P6 LDGSTS.E.BYPASS.LTC128B.128 [R200+0x2000], desc[UR6][R18.64+0x80] ;  /* 0x0200008012c8efae */ /* 0x0005e6000b901d46 */
[----:B------:R-:W-:Y:S01]  /*11ad0*/  @!P4 LEA.HI.X R7, R10, R7, R2, 0x1, P1 ;  /* 0x000000070a07c211 */ /* 0x000fe200008f0c02 */
[----:B------:R2:W-:Y:S01]  /*11ae0*/  @!P6 LDGSTS.E.BYPASS.LTC128B.128 [R200+0x4000], desc[UR6][R18.64+0x100] ;  /* 0x0400010012c8efae */ /* 0x0005e2000b901d46 */
[----:B-----5:R-:W-:-:S03]  /*11af0*/  @!P2 LEA R4, P0, R20, R4, 0x1 ;  /* 0x000000041404a211 */ /* 0x020fc600078008ff */
        /* <DEDUP_REMOVED lines=8> */
[----:B------:R2:W-:Y:S04]  /*11b80*/  @!P2 LDGSTS.E.BYPASS.LTC128B.128 [R200+0x3800], desc[UR6][R4.64+0x80] ;  /* 0x0380008004c8afae */ /* 0x0005e8000b901d46 */
[----:B------:R2:W-:Y:S02]  /*11b90*/  @!P2 LDGSTS.E.BYPASS.LTC128B.128 [R200+0x5800], desc[UR6][R4.64+0x100] ;  /* 0x0580010004c8afae */ /* 0x0005e4000b901d46 */
.L_x_5635:
[----:B------:R-:W-:Y:S05]  /*11ba0*/  BSYNC B2 ;  /* 0x0000000000027941 */ /* 0x000fea0003800000 */
.L_x_5608:
[----:B------:R-:W-:Y:S01]  /*11bb0*/  VIADD R204, R134, 0xffffffff ;  /* 0xffffffff86cc7836 */ /* 0x000fe20000000000 */
[----:B------:R-:W-:Y:S01]  /*11bc0*/  ULDC.64 UR10, c[0x0][0x218] ;  /* 0x00008600000a7ab9 */ /* 0x000fe20000000a00 */
[----:B------:R-:W-:Y:S01]  /*11bd0*/  ULDC.64 UR14, c[0x0][0x220] ;  /* 0x00008800000e7ab9 */ /* 0x000fe20000000a00 */
[----:B------:R-:W-:Y:S01]  /*11be0*/  LEA R202, P4, R140, UR10, 0x1 ;  /* 0x0000000a8cca7c11 */ /* 0x000fe2000f8808ff */
[----:B------:R-:W-:Y:S01]  /*11bf0*/  IMAD.SHL.U32 R2, R204, 0x40, RZ ;  /* 0x00000040cc027824 */ /* 0x000fe200078e00ff */
[----:B------:R-:W-:Y:S01]  /*11c00*/  ULDC UR5, c[0x0][0x398] ;  /* 0x0000e60000057ab9 */ /* 0x000fe20000000800 */
[----:B------:R-:W-:Y:S01]  /*11c10*/  IMAD.SHL.U32 R130, R130, 0x40, RZ ;  /* 0x0000004082827824 */ /* 0x000fe200078e00ff */
[----:B------:R-:W-:Y:S01]  /*11c20*/  LEA.HI.X R201, R140, UR11, R46, 0x1, P4 ;  /* 0x0000000b8cc97c11 */ /* 0x000fe2000a0f0c2e */
[----:B------:R-:W-:Y:S02]  /*11c30*/  IMAD.IADD R3, R63, 0x1, -R2 ;  /* 0x000000013f037824 */ /* 0x000fe400078e0a02 */
[----:B------:R-:W-:Y:S01]  /*11c40*/  IMAD.SHL.U32 R44, R62, 0x40, RZ ;  /* 0x000000403e2c7824 */ /* 0x000fe200078e00ff */
[----:B------:R-:W-:-:S02]  /*11c50*/  LOP3.LUT R130, R130, 0x1c0, RZ, 0xc0, !PT ;  /* 0x000001c082827812 */ /* 0x000fc400078ec0ff */
[-C--:B------:R-:W-:Y:S02]  /*11c60*/  ISETP.GE.AND P1, PT, R12, R3.reuse, PT ;  /* 0x000000030c00720c */ /* 0x080fe40003f26270 */
[-C--:B------:R-:W-:Y:S02]  /*11c70*/  ISETP.GE.AND P0, PT, R16, R3.reuse, PT ;  /* 0x000000031000720c */ /* 0x080fe40003f06270 */
[-C--:B------:R-:W-:Y:S02]  /*11c80*/  ISETP.GE.AND P2, PT, R142, R3.reuse, PT ;  /* 0x000000038e00720c */ /* 0x080fe40003f46270 */
[CC--:B------:R-:W-:Y:S02]  /*11c90*/  ISETP.GE.AND P6, PT, R0.reuse, R3.reuse, PT ;  /* 0x000000030000720c */ /* 0x0c0fe40003fc6270 */
[----:B------:R-:W-:Y:S02]  /*11ca0*/  ISETP.GE.AND P5, PT, R0, R3, PT ;  /* 0x000000030000720c */ /* 0x000fe40003fa6270 */
[----:B------:R-:W-:-:S02]  /*11cb0*/  SHF.R.S32.HI R0, RZ, 0x4, R131 ;  /* 0x00000004ff007819 */ /* 0x000fc40000011483 */
[----:B------:R-:W-:Y:S01]  /*11cc0*/  LOP3.LUT R44, R44, 0xfffffe00, RZ, 0xc0, !PT ;  /* 0xfffffe002c2c7812 */ /* 0x000fe200078ec0ff */
[----:B--2---:R-:W2:Y:S01]  /*11cd0*/  @!P1 LDC.64 R6, c[0x0][0x248] ;  /* 0x00009200ff069b82 */ /* 0x004ea20000000a00 */
[----:B------:R-:W-:-:S03]  /*11ce0*/  LEA.HI R131, R131, R0, RZ, 0x1 ;  /* 0x0000000083837211 */ /* 0x000fc600078f08ff */
[----:B------:R-:W-:Y:S01]  /*11cf0*/  @!P2 IMAD.MOV.U32 R203, RZ, RZ, R201 ;  /* 0x000000ffffcba224 */ /* 0x000fe200078e00c9 */
[----:B------:R-:W-:Y:S01]  /*11d00*/  LOP3.LUT R131, R131, 0xfffffffe, RZ, 0xc0, !PT ;  /* 0xfffffffe83837812 */ /* 0x000fe200078ec0ff */
[----:B------:R-:W-:Y:S01]  /*11d10*/  IMAD R194, R59, 0x400, R44 ;  /* 0x000004003bc27824 */ /* 0x000fe200078e022c */
[C---:B-1-34-:R-:W-:Y:S01]  /*11d20*/  @!P6 LEA R10, P4, R56.reuse, R202, 0x1 ;  /* 0x000000ca380ae211 */ /* 0x05afe200078808ff */
[----:B------:R-:W1:Y:S01]  /*11d30*/  @!P0 LDC.64 R4, c[0x0][0x248] ;  /* 0x00009200ff048b82 */ /* 0x000e620000000a00 */
[----:B------:R-:W-:Y:S01]  /*11d40*/  @!PT LDS RZ, [RZ] ;  /* 0x00000000fffff984 */ /* 0x000fe20000000800 */
[----:B------:R-:W-:Y:S01]  /*11d50*/  @!PT LDS RZ, [RZ] ;  /* 0x00000000fffff984 */ /* 0x000fe20000000800 */
[----:B------:R-:W-:Y:S01]  /*11d60*/  @!PT LDS RZ, [RZ] ;  /* 0x00000000fffff984 */ /* 0x000fe20000000800 */
[----:B------:R-:W-:Y:S02]  /*11d70*/  @!P2 LDGSTS.E.BYPASS.LTC128B.128 [R200+0x6000], desc[UR6][R202.64] ;  /* 0x06000000cac8afae */ /* 0x000fe4000b901d46 */
[----:B------:R-:W-:Y:S02]  /*11d80*/  @!P6 LEA.HI.X R11, R56, R201, R57, 0x1, P4 ;  /* 0x000000c9380be211 */ /* 0x000fe400020f0c39 */
[----:B------:R-:W-:Y:S01]  /*11d90*/  @!P2 LDGSTS.E.BYPASS.LTC128B.128 [R200+0x8000], desc[UR6][R202.64+0x80] ;  /* 0x08000080cac8afae */ /* 0x000fe2000b901d46 */
[----:B------:R-:W-:-:S03]  /*11da0*/  ISETP.GE.AND P4, PT, R12, R3, PT ;  /* 0x000000030c00720c */ /* 0x000fc60003f86270 */
[----:B------:R3:W-:Y:S04]  /*11db0*/  @!P2 LDGSTS.E.BYPASS.LTC128B.128 [R200+0xa000], desc[UR6][R202.64+0x100] ;  /* 0x0a000100cac8afae */ /* 0x0007e8000b901d46 */
[----:B------:R-:W-:Y:S01]  /*11dc0*/  @!P6 LDGSTS.E.BYPASS.LTC128B.128 [R200+0x6800], desc[UR6][R10.64] ;  /* 0x068000000ac8efae */ /* 0x000fe2000b901d46 */
[----:B--2---:R-:W-:-:S03]  /*11dd0*/  @!P1 LEA R8, P2, R6, R202, 0x6 ;  /* 0x000000ca06089211 */ /* 0x004fc600078430ff */
[----:B------:R-:W-:Y:S01]  /*11de0*/  @!P6 LDGSTS.E.BYPASS.LTC128B.128 [R200+0x8800], desc[UR6][R10.64+0x80] ;  /* 0x088000800ac8efae */ /* 0x000fe2000b901d46 */
[----:B------:R-:W-:-:S03]  /*11df0*/  @!P1 LEA.HI.X R9, R6, R201, R7, 0x6, P2 ;  /* 0x000000c906099211 */ /* 0x000fc600010f3407 */
[----:B------:R-:W-:Y:S01]  /*11e00*/  @!P6 LDGSTS.E.BYPASS.LTC128B.128 [R200+0xa800], desc[UR6][R10.64+0x100] ;  /* 0x0a8001000ac8efae */ /* 0x000fe2000b901d46 */
[-C--:B------:R-:W-:Y:S01]  /*11e10*/  ISETP.GE.AND P2, PT, R16, R3.reuse, PT ;  /* 0x000000031000720c */ /* 0x080fe20003f46270 */
[----:B-1----:R-:W-:Y:S02]  /*11e20*/  @!P0 IMAD R5, R5, 0x60, RZ ;  /* 0x0000006005058824 */ /* 0x002fe400078e02ff */
[----:B------:R-:W-:Y:S01]  /*11e30*/  @!P1 LDGSTS.E.BYPASS.LTC128B.128 [R200+0x7000], desc[UR6][R8.64] ;  /* 0x0700000008c89fae */ /* 0x000fe2000b901d46 */
[----:B------:R-:W-:Y:S01]  /*11e40*/  ISETP.GE.AND P6, PT, R142, R3, PT ;  /* 0x000000038e00720c */ /* 0x000fe20003fc6270 */
[----:B------:R-:W-:Y:S02]  /*11e50*/  IMAD.SHL.U32 R3, R60, 0x40, RZ ;  /* 0x000000403c037824 */ /* 0x000fe400078e00ff */
[----:B------:R-:W-:Y:S01]  /*11e60*/  @!P1 LDGSTS.E.BYPASS.LTC128B.128 [R200+0x9000], desc[UR6][R8.64+0x80] ;  /* 0x0900008008c89fae */ /* 0x000fe2000b901d46 */
[----:B------:R-:W-:Y:S02]  /*11e70*/  IMAD.SHL.U32 R142, R142, 0x8, RZ ;  /* 0x000000088e8e7824 */ /* 0x000fe400078e00ff */
[----:B------:R-:W-:Y:S01]  /*11e80*/  LOP3.LUT R3, R3, 0x1c0, RZ, 0xc0, !PT ;  /* 0x000001c003037812 */ /* 0x000fe200078ec0ff */
[----:B------:R1:W-:Y:S01]  /*11e90*/  @!P1 LDGSTS.E.BYPASS.LTC128B.128 [R200+0xb000], desc[UR6][R8.64+0x100] ;  /* 0x0b00010008c89fae */ /* 0x0003e2000b901d46 */
[----:B---3--:R-:W-:-:S02]  /*11ea0*/  @!P0 IMAD.MOV.U32 R203, RZ, RZ, R201 ;  /* 0x000000ffffcb8224 */ /* 0x008fc400078e00c9 */
[----:B------:R-:W-:Y:S02]  /*11eb0*/  LOP3.LUT R142, R3, 0x8, R142, 0xf8, !PT ;  /* 0x00000008038e7812 */ /* 0x000fe400078ef88e */
[----:B------:R-:W-:Y:S01]  /*11ec0*/  SHF.R.U32.HI R193, RZ, 0x3, R3 ;  /* 0x00000003ffc17819 */ /* 0x000fe20000011603 */
[----:B------:R-:W-:-:S03]  /*11ed0*/  @!P0 IMAD.WIDE.U32 R6, R4, 0x60, R202 ;  /* 0x0000006004068825 */ /* 0x000fc600078e00ca */
[----:B------:R-:W-:Y:S01]  /*11ee0*/  LOP3.LUT R193, R142, R193, RZ, 0x3c, !PT ;  /* 0x000000c18ec17212 */ /* 0x000fe200078e3cff */
[----:B------:R-:W-:Y:S02]  /*11ef0*/  @!P0 IMAD.IADD R7, R5, 0x1, R7 ;  /* 0x0000000105078824 */ /* 0x000fe400078e0207 */
[----:B------:R-:W2:Y:S01]  /*11f00*/  @!P4 LDC.64 R4, c[0x0][0x250] ;  /* 0x00009400ff04cb82 */ /* 0x000ea20000000a00 */
[----:B------:R-:W-:Y:S02]  /*11f10*/  IMAD.SHL.U32 R203, R58, 0x2, RZ ;  /* 0x000000023acb7824 */ /* 0x000fe400078e00ff */
[----:B------:R-:W-:Y:S03]  /*11f20*/  @!P0 LDGSTS.E.BYPASS.LTC128B.128 [R200+0x7800], desc[UR6][R6.64] ;  /* 0x0780000006c88fae */ /* 0x000fe6000b901d46 */
[----:B------:R-:W-:Y:S01]  /*11f30*/  LOP3.LUT R203, R203, 0x6, RZ, 0xc0, !PT ;  /* 0x00000006cbcb7812 */ /* 0x000fe200078ec0ff */
[----:B------:R-:W-:Y:S04]  /*11f40*/  @!P0 LDGSTS.E.BYPASS.LTC128B.128 [R200+0x9800], desc[UR6][R6.64+0x80] ;  /* 0x0980008006c88fae */ /* 0x000fe8000b901d46 */
[----:B------:R3:W-:Y:S01]  /*11f50*/  @!P0 LDGSTS.E.BYPASS.LTC128B.128 [R200+0xb800], desc[UR6][R6.64+0x100] ;  /* 0x0b80010006c88fae */ /* 0x0007e2000b901d46 */
[----:B------:R-:W-:Y:S01]  /*11f60*/  LEA R206, P0, R138, UR14, 0x1 ;  /* 0x0000000e8ace7c11 */ /* 0x000fe2000f8008ff */
[----:B-1----:R-:W-:-:S02]  /*11f70*/  IMAD.IADD R8, R0, 0x1, -R131 ;  /* 0x0000000100087824 */ /* 0x002fc400078e0a83 */
[----:B------:R-:W0:Y:S01]  /*11f80*/  LDGDEPBAR ;  /* 0x00000000000079af */ /* 0x000e220000000000 */
[----:B------:R-:W-:Y:S01]  /*11f90*/  LEA.HI.X R205, R138, UR15, R133, 0x1, P0 ;  /* 0x0000000f8acd7c11 */ /* 0x000fe200080f0c85 */
[C---:B------:R-:W-:Y:S01]  /*11fa0*/  IMAD.SHL.U32 R3, R8.reuse, 0x8, RZ ;  /* 0x0000000808037824 */ /* 0x040fe200078e00ff */
[CC--:B------:R-:W-:Y:S01]  /*11fb0*/  @!P5 LEA R10, P1, R135.reuse, R206.reuse, 0x1 ;  /* 0x000000ce870ad211 */ /* 0x0c0fe200078208ff */
[----:B------:R-:W-:Y:S01]  /*11fc0*/  IMAD R193, R8, 0x200, R193 ;  /* 0x0000020008c17824 */ /* 0x000fe200078e02c1 */
[----:B------:R-:W-:Y:S01]  /*11fd0*/  SHF.R.U32.HI R0, RZ, 0x3, R130 ;  /* 0x00000003ff007819 */ /* 0x000fe20000011682 */
[----:B------:R-:W-:Y:S01]  /*11fe0*/  @!P6 IMAD.MOV.U32 R207, RZ, RZ, R205 ;  /* 0x000000ffffcfe224 */ /* 0x000fe200078e00cd */
[----:B------:R-:W-:Y:S02]  /*11ff0*/  LOP3.LUT R3, R130, 0x8, R3, 0xf8, !PT ;  /* 0x0000000882037812 */ /* 0x000fe400078ef803 */
[----:B--2---:R-:W-:Y:S02]  /*12000*/  @!P4 LEA R8, P0, R4, R206, 0x6 ;  /* 0x000000ce0408c211 */ /* 0x004fe400078030ff */
[----:B------:R-:W-:-:S02]  /*12010*/  @!P5 LEA.HI.X R11, R135, R205, R136, 0x1, P1 ;  /* 0x000000cd870bd211 */ /* 0x000fc400008f0c88 */
[----:B------:R-:W-:Y:S02]  /*12020*/  LOP3.LUT R3, R3, R0, RZ, 0x3c, !PT ;  /* 0x0000000003037212 */ /* 0x000fe400078e3cff */
[----:B------:R-:W-:Y:S02]  /*12030*/  @!P4 LEA.HI.X R9, R4, R205, R5, 0x6, P0 ;  /* 0x000000cd0409c211 */ /* 0x000fe400000f3405 */
[----:B------:R-:W-:Y:S01]  /*12040*/  LEA R193, R193, UR4, 0x1 ;  /* 0x00000004c1c17c11 */ /* 0x000fe2000f8e08ff */
[----:B------:R-:W-:Y:S01]  /*12050*/  IMAD.IADD R194, R3, 0x1, R194 ;  /* 0x0000000103c27824 */ /* 0x000fe200078e02c2 */
[----:B---3--:R-:W1:Y:S01]  /*12060*/  @!P2 LDC.64 R6, c[0x0][0x250] ;  /* 0x00009400ff06ab82 */ /* 0x008e620000000a00 */
[----:B------:R-:W-:-:S07]  /*12070*/  DEPBAR.LE SB0, 0x0 ;  /* 0x000080000000791a */ /* 0x000fce0000000000 */
[----:B------:R-:W-:Y:S01]  /*12080*/  BAR.SYNC.DEFER_BLOCKING 0x0 ;  /* 0x0000000000007b1d */ /* 0x000fe20000010000 */
[----:B------:R-:W-:Y:S01]  /*12090*/  LEA R194, R194, UR4, 0x1 ;  /* 0x00000004c2c27c11 */ /* 0x000fe2000f8e08ff */
[C---:B------:R-:W-:Y:S02]  /*120a0*/  VIADD R0, R193.reuse, 0x6000 ;  /* 0x00006000c1007836 */ /* 0x040fe40000000000 */
[----:B------:R-:W-:Y:S02]  /*120b0*/  VIADD R191, R193, 0x6020 ;  /* 0x00006020c1bf7836 */ /* 0x000fe40000000000 */
[--C-:B------:R-:W-:Y:S02]  /*120c0*/  IMAD R192, R47, 0x2, R194.reuse ;  /* 0x000000022fc07824 */ /* 0x100fe400078e02c2 */
[C---:B------:R-:W-:Y:S02]  /*120d0*/  IMAD R190, R45.reuse, 0x2, R194 ;  /* 0x000000022dbe7824 */ /* 0x040fe400078e02c2 */
[----:B------:R-:W-:-:S02]  /*120e0*/  IMAD R189, R45, 0x2, R192 ;  /* 0x000000022dbd7824 */ /* 0x000fc400078e02c0 */
[----:B-1----:R-:W-:Y:S01]  /*120f0*/  @!P2 IMAD R7, R7, 0x60, RZ ;  /* 0x000000600707a824 */ /* 0x002fe200078e02ff */
        /* <DEDUP_REMOVED lines=22> */
[----:B------:R-:W-:-:S03]  /*12260*/  @!P2 IMAD.IADD R13, R7, 0x1, R5 ;  /* 0x00000001070da824 */ /* 0x000fc600078e0205 */
[----:B------:R-:W-:Y:S01]  /*12270*/  @P4 STS.128 [R200+0x11000], RZ ;  /* 0x011000ffc8004388 */ /* 0x000fe20000000c00 */
[----:B------:R-:W-:-:S03]  /*12280*/  @!P2 IMAD.MOV.U32 R12, RZ, RZ, R4 ;  /* 0x000000ffff0ca224 */ /* 0x000fc600078e0004 */
        /* <DEDUP_REMOVED lines=16> */
[----:B------:R-:W-:Y:S04]  /*12390*/  LDSM.16.M88.4 R24, [R194] ;  /* 0x00000000c218783b */ /* 0x000fe80000000200 */
[----:B------:R-:W1:Y:S04]  /*123a0*/  LDSM.16.M88.4 R4, [R193+0x6000] ;  /* 0x00600000c104783b */ /* 0x000e680000000200 */
[----:B------:R-:W3:Y:S02]  /*123b0*/  LDSM.16.M88.4 R76, [R193+0x6800] ;  /* 0x00680000c14c783b */ /* 0x000ee40000000200 */
[----:B------:R-:W-:-:S02]  /*123c0*/  @P1 VIADD R191, R0, 0xffffffe0 ;  /* 0xffffffe000bf1836 */ /* 0x000fc40000000000 */
[----:B------:R-:W4:Y:S01]  /*123d0*/  LDSM.16.M88.4 R32, [R193+0x7000] ;  /* 0x00700000c120783b */ /* 0x000f220000000200 */
[----:B------:R-:W-:Y:S02]  /*123e0*/  IMAD.MOV.U32 R0, RZ, RZ, 0x40 ;  /* 0x00000040ff007424 */ /* 0x000fe400078e00ff */
[C---:B------:R-:W-:Y:S01]  /*123f0*/  VIADD R183, R191.reuse, 0x800 ;  /* 0x00000800bfb77836 */ /* 0x040fe20000000000 */
[----:B------:R-:W-:Y:S01]  /*12400*/  LDSM.16.M88.4 R52, [R192] ;  /* 0x00000000c034783b */ /* 0x000fe20000000200 */
[C---:B------:R-:W-:Y:S01]  /*12410*/  VIADD R182, R191.reuse, 0x1000 ;  /* 0x00001000bfb67836 */ /* 0x040fe20000000000 */
[----:B------:R-:W-:Y:S01]  /*12420*/  SEL R0, R0, 0xffffffc0, !P2 ;  /* 0xffffffc000007807 */ /* 0x000fe20005000000 */
[C---:B------:R-:W-:Y:S01]  /*12430*/  VIADD R181, R191.reuse, 0x1800 ;  /* 0x00001800bfb57836 */ /* 0x040fe20000000000 */
[----:B------:R-:W5:Y:S01]  /*12440*/  LDSM.16.M88.4 R68, [R191] ;  /* 0x00000000bf44783b */ /* 0x000f620000000200 */
[----:B------:R-:W-:Y:S02]  /*12450*/  VIADD R179, R191, 0x2000 ;  /* 0x00002000bfb37836 */ /* 0x000fe40000000000 */
[----:B------:R-:W-:Y:S01]  /*12460*/  IMAD.IADD R187, R193, 0x1, R0 ;  /* 0x00000001c1bb7824 */ /* 0x000fe200078e0200 */
[----:B------:R-:W5:Y:S01]  /*12470*/  LDSM.16.M88.4 R72, [R193+0x7800] ;  /* 0x00780000c148783b */ /* 0x000f620000000200 */
[----:B------:R-:W-:-:S02]  /*12480*/  IMAD.IADD R180, R0, 0x1, R191 ;  /* 0x0000000100b47824 */ /* 0x000fc400078e02bf */
[----:B------:R-:W5:Y:S01]  /*12490*/  LDC R0, c[0x0][0x394] ;  /* 0x0000e500ff007b82 */ /* 0x000f620000000800 */
[----:B------:R-:W5:Y:S01]  /*124a0*/  LDSM.16.M88.4 R64, [R191+0x800] ;  /* 0x00080000bf40783b */ /* 0x000f620000000200 */
[C---:B------:R-:W-:Y:S02]  /*124b0*/  VIADD R178, R191.reuse, 0x2800 ;  /* 0x00002800bfb27836 */ /* 0x040fe40000000000 */
[C---:B------:R-:W-:Y:S01]  /*124c0*/  VIADD R177, R191.reuse, 0x3000 ;  /* 0x00003000bfb17836 */ /* 0x040fe20000000000 */
[----:B------:R-:W5:Y:S01]  /*124d0*/  LDSM.16.M88.4 R48, [R191+0x1000] ;  /* 0x00100000bf30783b */ /* 0x000f620000000200 */
[C---:B------:R-:W-:Y:S02]  /*124e0*/  VIADD R176, R191.reuse, 0x3800 ;  /* 0x00003800bfb07836 */ /* 0x040fe40000000000 */
[C---:B------:R-:W-:Y:S01]  /*124f0*/  VIADD R175, R191.reuse, 0x4000 ;  /* 0x00004000bfaf7836 */ /* 0x040fe20000000000 */
[----:B------:R-:W-:Y:S01]  /*12500*/  LDSM.16.M88.4 R20, [R190] ;  /* 0x00000000be14783b */ /* 0x000fe20000000200 */
[----:B------:R-:W-:-:S02]  /*12510*/  VIADD R174, R191, 0x4800 ;  /* 0x00004800bfae7836 */ /* 0x000fc40000000000 */
[C---:B------:R-:W-:Y:S01]  /*12520*/  VIADD R173, R191.reuse, 0x5000 ;  /* 0x00005000bfad7836 */ /* 0x040fe20000000000 */
[----:B------:R-:W5:Y:S01]  /*12530*/  LDSM.16.M88.4 R16, [R187+0x6000] ;  /* 0x00600000bb10783b */ /* 0x000f620000000200 */
[----:B------:R-:W-:Y:S01]  /*12540*/  VIADD R172, R191, 0x5800 ;  /* 0x00005800bfac7836 */ /* 0x000fe20000000000 */
[C---:B-1----:R-:W-:Y:S02]  /*12550*/  HMMA.16816.F32 R8, R24.reuse, R4, RZ ;  /* 0x000000041808723c */ /* 0x042fe400000018ff */
[----:B------:R-:W1:Y:S04]  /*12560*/  LDSM.16.M88.4 R40, [R191+0x1800] ;  /* 0x00180000bf28783b */ /* 0x000e680000000200 */
[----:B--2---:R-:W2:Y:S01]  /*12570*/  LDSM.16.M88.4 R12, [R187+0x6800] ;  /* 0x00680000bb0c783b */ /* 0x004ea20000000200 */
[C---:B------:R-:W-:Y:S03]  /*12580*/  HMMA.16816.F32 R4, R24.reuse, R6, RZ ;  /* 0x000000061804723c */ /* 0x040fe600000018ff */
[----:B------:R-:W2:Y:S03]  /*12590*/  LDSM.16.M88.4 R88, [R187+0x7000] ;  /* 0x00700000bb58783b */ /* 0x000ea60000000200 */
[C---:B---3--:R-:W-:Y:S01]  /*125a0*/  HMMA.16816.F32 R80, R24.reuse, R76, RZ ;  /* 0x0000004c1850723c */ /* 0x048fe200000018ff */
[----:B------:R-:W-:Y:S04]  /*125b0*/  LDSM.16.M88.4 R84, [R187+0x7800] ;  /* 0x00780000bb54783b */ /* 0x000fe80000000200 */
[----:B------:R-:W0:Y:S01]  /*125c0*/  LDGDEPBAR ;  /* 0x00000000000079af */ /* 0x000e220000000000 */
[C---:B------:R-:W-:Y:S06]  /*125d0*/  HMMA.16816.F32 R76, R24.reuse, R78, RZ ;  /* 0x0000004e184c723c */ /* 0x040fec00000018ff */
[C---:B----4-:R-:W-:Y:S06]  /*125e0*/  HMMA.16816.F32 R36, R24.reuse, R32, RZ ;  /* 0x000000201824723c */ /* 0x050fec00000018ff */
[----:B------:R-:W-:Y:S06]  /*125f0*/  HMMA.16816.F32 R32, R24, R34, RZ ;  /* 0x000000221820723c */ /* 0x000fec00000018ff */
[C---:B-----5:R-:W-:Y:S06]  /*12600*/  HMMA.16816.F32 R8, R52.reuse, R68, R8 ;  /* 0x000000443408723c */ /* 0x060fec0000001808 */
[----:B------:R-:W-:Y:S01]  /*12610*/  HMMA.16816.F32 R4, R52, R70, R4 ;  /* 0x000000463404723c */ /* 0x000fe20000001804 */
[----:B------:R-:W-:Y:S05]  /*12620*/  LDSM.16.M88.4 R68, [R180] ;  /* 0x00000000b444783b */ /* 0x000fea0000000200 */
[C---:B------:R-:W-:Y:S06]  /*12630*/  HMMA.16816.F32 R28, R24.reuse, R72, RZ ;  /* 0x00000048181c723c */ /* 0x040fec00000018ff */
[----:B------:R-:W-:Y:S01]  /*12640*/  HMMA.16816.F32 R24, R24, R74, RZ ;  /* 0x0000004a1818723c */ /* 0x000fe200000018ff */
[----:B------:R-:W3:Y:S05]  /*12650*/  LDSM.16.M88.4 R72, [R189] ;  /* 0x00000000bd48783b */ /* 0x000eea0000000200 */
[C---:B------:R-:W-:Y:S06]  /*12660*/  HMMA.16816.F32 R80, R52.reuse, R64, R80 ;  /* 0x000000403450723c */ /* 0x040fec0000001850 */
[C---:B------:R-:W-:Y:S01]  /*12670*/  HMMA.16816.F32 R76, R52.reuse, R66, R76 ;  /* 0x00000042344c723c */ /* 0x040fe2000000184c */
[----:B------:R-:W4:Y:S05]  /*12680*/  LDSM.16.M88.4 R64, [R180+0x800] ;  /* 0x00080000b440783b */ /* 0x000f2a0000000200 */
[C---:B------:R-:W-:Y:S06]  /*12690*/  HMMA.16816.F32 R36, R52.reuse, R48, R36 ;  /* 0x000000303424723c */ /* 0x040fec0000001824 */
[----:B------:R-:W-:Y:S01]  /*126a0*/  HMMA.16816.F32 R32, R52, R50, R32 ;  /* 0x000000323420723c */ /* 0x000fe20000001820 */
[----:B------:R-:W-:Y:S05]  /*126b0*/  LDSM.16.M88.4 R48, [R194+0x2000] ;  /* 0x00200000c230783b */ /* 0x000fea0000000200 */
[C---:B------:R-:W-:Y:S06]  /*126c0*/  HMMA.16816.F32 R8, R20.reuse, R16, R8 ;  /* 0x000000101408723c */ /* 0x040fec0000001808 */
[----:B------:R-:W-:Y:S01]  /*126d0*/  HMMA.16816.F32 R4, R20, R18, R4 ;  /* 0x000000121404723c */ /* 0x000fe20000001804 */
[----:B------:R-:W5:Y:S05]  /*126e0*/  LDSM.16.M88.4 R16, [R180+0x1000] ;  /* 0x00100000b410783b */ /* 0x000f6a0000000200 */
[C---:B-1----:R-:W-:Y:S06]  /*126f0*/  HMMA.16816.F32 R28, R52.reuse, R40, R28 ;  /* 0x00000028341c723c */ /* 0x042fec000000181c */
[----:B------:R-:W-:Y:S01]  /*12700*/  HMMA.16816.F32 R24, R52, R42, R24 ;  /* 0x0000002a3418723c */ /* 0x000fe20000001818 */
[----:B------:R-:W1:Y:S04]  /*12710*/  LDSM.16.M88.4 R40, [R193+0x8000] ;  /* 0x00800000c128783b */ /* 0x000e680000000200 */
[----:B------:R-:W1:Y:S01]  /*12720*/  LDSM.16.M88.4 R52, [R180+0x1800] ;  /* 0x00180000b434783b */ /* 0x000e620000000200 */
[C---:B--2---:R-:W-:Y:S06]  /*12730*/  HMMA.16816.F32 R80, R20.reuse, R12, R80 ;  /* 0x0000000c1450723c */ /* 0x044fec0000001850 */
[C---:B------:R-:W-:Y:S01]  /*12740*/  HMMA.16816.F32 R76, R20.reuse, R14, R76 ;  /* 0x0000000e144c723c */ /* 0x040fe2000000184c */
[----:B------:R-:W2:Y:S05]  /*12750*/  LDSM.16.M88.4 R12, [R193+0x8800] ;  /* 0x00880000c10c783b */ /* 0x000eaa0000000200 */
[C---:B------:R-:W-:Y:S06]  /*12760*/  HMMA.16816.F32 R36, R20.reuse, R88, R36 ;  /* 0x000000581424723c */ /* 0x040fec0000001824 */
[----:B------:R-:W-:Y:S01]  /*12770*/  HMMA.16816.F32 R32, R20, R90, R32 ;  /* 0x0000005a1420723c */ /* 0x000fe20000001820 */
[----:B------:R-:W-:Y:S05]  /*12780*/  LDSM.16.M88.4 R88, [R193+0x9800] ;  /* 0x00980000c158783b */ /* 0x000fea0000000200 */
[C---:B---3--:R-:W-:Y:S06]  /*12790*/  HMMA.16816.F32 R8, R72.reuse, R68, R8 ;  /* 0x000000444808723c */ /* 0x048fec0000001808 */
[----:B------:R-:W-:Y:S01]  /*127a0*/  HMMA.16816.F32 R4, R72, R70, R4 ;  /* 0x000000464804723c */ /* 0x000fe20000001804 */
[----:B------:R-:W-:Y:S05]  /*127b0*/  LDSM.16.M88.4 R68, [R191+0x2000] ;  /* 0x00200000bf44783b */ /* 0x000fea0000000200 */
[C---:B------:R-:W-:Y:S06]  /*127c0*/  HMMA.16816.F32 R28, R20.reuse, R84, R28 ;  /* 0x00000054141c723c */ /* 0x040fec000000181c */
[----:B------:R-:W-:Y:S01]  /*127d0*/  HMMA.16816.F32 R24, R20, R86, R24 ;  /* 0x000000561418723c */ /* 0x000fe20000001818 */
[----:B------:R-:W3:Y:S05]  /*127e0*/  LDSM.16.M88.4 R20, [R193+0x9000] ;  /* 0x00900000c114783b */ /* 0x000eea0000000200 */
[C---:B----4-:R-:W-:Y:S01]  /*127f0*/  HMMA.16816.F32 R84, R72.reuse, R64, R80 ;  /* 0x000000404854723c */ /* 0x050fe20000001850 */
[----:B------:R-:W4:Y:S05]  /*12800*/  LDSM.16.M88.4 R80, [R192+0x2000] ;  /* 0x00200000c050783b */ /* 0x000f2a0000000200 */
[C---:B------:R-:W-:Y:S01]  /*12810*/  HMMA.16816.F32 R76, R72.reuse, R66, R76 ;  /* 0x00000042484c723c */ /* 0x040fe2000000184c */
[----:B------:R-:W4:Y:S05]  /*12820*/  LDSM.16.M88.4 R64, [R191+0x2800] ;  /* 0x00280000bf40783b */ /* 0x000f2a0000000200 */
[C---:B-----5:R-:W-:Y:S06]  /*12830*/  HMMA.16816.F32 R36, R72.reuse, R16, R36 ;  /* 0x000000104824723c */ /* 0x060fec0000001824 */
[----:B------:R-:W-:Y:S01]  /*12840*/  HMMA.16816.F32 R32, R72, R18, R32 ;  /* 0x000000124820723c */ /* 0x000fe20000001820 */
[----:B------:R-:W5:Y:S05]  /*12850*/  LDSM.16.M88.4 R16, [R191+0x3000] ;  /* 0x00300000bf10783b */ /* 0x000f6a0000000200 */
[C---:B-1----:R-:W-:Y:S06]  /*12860*/  HMMA.16816.F32 R8, R48.reuse, R40, R8 ;  /* 0x000000283008723c */ /* 0x042fec0000001808 */
[----:B------:R-:W-:Y:S01]  /*12870*/  HMMA.16816.F32 R4, R48, R42, R4 ;  /* 0x0000002a3004723c */ /* 0x000fe20000001804 */
[----:B------:R-:W-:Y:S05]  /*12880*/  LDSM.16.M88.4 R40, [R187+0x8000] ;  /* 0x00800000bb28783b */ /* 0x000fea0000000200 */
[C---:B------:R-:W-:Y:S06]  /*12890*/  HMMA.16816.F32 R28, R72.reuse, R52, R28 ;  /* 0x00000034481c723c */ /* 0x040fec000000181c */
[----:B------:R-:W-:Y:S01]  /*128a0*/  HMMA.16816.F32 R24, R72, R54, R24 ;  /* 0x000000364818723c */ /* 0x000fe20000001818 */
[----:B------:R-:W1:Y:S04]  /*128b0*/  LDSM.16.M88.4 R52, [R190+0x2000] ;  /* 0x00200000be34783b */ /* 0x000e680000000200 */
[----:B------:R-:W1:Y:S01]  /*128c0*/  LDSM.16.M88.4 R72, [R191+0x3800] ;  /* 0x00380000bf48783b */ /* 0x000e620000000200 */
[C---:B--2---:R-:W-:Y:S06]  /*128d0*/  HMMA.16816.F32 R84, R48.reuse, R12, R84 ;  /* 0x0000000c3054723c */ /* 0x044fec0000001854 */
[C---:B------:R-:W-:Y:S01]  /*128e0*/  HMMA.16816.F32 R76, R48.reuse, R14, R76 ;  /* 0x0000000e304c723c */ /* 0x040fe2000000184c */
[----:B------:R-:W2:Y:S05]  /*128f0*/  LDSM.16.M88.4 R12, [R187+0x8800] ;  /* 0x00880000bb0c783b */ /* 0x000eaa0000000200 */
[C---:B---3--:R-:W-:Y:S06]  /*12900*/  HMMA.16816.F32 R36, R48.reuse, R20, R36 ;  /* 0x000000143024723c */ /* 0x048fec0000001824 */
[----:B------:R-:W-:Y:S01]  /*12910*/  HMMA.16816.F32 R32, R48, R22, R32 ;  /* 0x000000163020723c */ /* 0x000fe20000001820 */
[----:B------:R-:W3:Y:S05]  /*12920*/  LDSM.16.M88.4 R20, [R187+0x9000] ;  /* 0x00900000bb14783b */ /* 0x000eea0000000200 */
[C---:B----4-:R-:W-:Y:S06]  /*12930*/  HMMA.16816.F32 R8, R80.reuse, R68, R8 ;  /* 0x000000445008723c */ /* 0x050fec0000001808 */
[----:B------:R-:W-:Y:S01]  /*12940*/  HMMA.16816.F32 R4, R80, R70, R4 ;  /* 0x000000465004723c */ /* 0x000fe20000001804 */
[----:B------:R-:W-:Y:S05]  /*12950*/  LDSM.16.M88.4 R68, [R189+0x2000] ;  /* 0x00200000bd44783b */ /* 0x000fea0000000200 */
[C---:B------:R-:W-:Y:S06]  /*12960*/  HMMA.16816.F32 R28, R48.reuse, R88, R28 ;  /* 0x00000058301c723c */ /* 0x040fec000000181c */
[----:B------:R-:W-:Y:S01]  /*12970*/  HMMA.16816.F32 R24, R48, R90, R24 ;  /* 0x0000005a3018723c */ /* 0x000fe20000001818 */
[----:B------:R-:W4:Y:S04]  /*12980*/  LDSM.16.M88.4 R48, [R180+0x2000] ;  /* 0x00200000b430783b */ /* 0x000f280000000200 */
[----:B------:R-:W4:Y:S01]  /*12990*/  LDSM.16.M88.4 R88, [R187+0x9800] ;  /* 0x00980000bb58783b */ /* 0x000f220000000200 */
[C---:B------:R-:W-:Y:S06]  /*129a0*/  HMMA.16816.F32 R84, R80.reuse, R64, R84 ;  /* 0x000000405054723c */ /* 0x040fec0000001854 */
        /* <DEDUP_REMOVED lines=36> */
[----:B------:R-:W-:Y:S05]  /*12bf0*/  LDSM.16.M88.4 R68, [R190+0x4000] ;  /* 0x00400000be44783b */ /* 0x000fea0000000200 */
[C---:B--2---:R-:W-:Y:S06]  /*12c00*/  HMMA.16816.F32 R84, R72.reuse, R12, R84 ;  /* 0x0000000c4854723c */ /* 0x044fec0000001854 */
[C---:B------:R-:W-:Y:S01]  /*12c10*/  HMMA.16816.F32 R76, R72.reuse, R14, R76 ;  /* 0x0000000e484c723c */ /* 0x040fe2000000184c */
[----:B------:R-:W1:Y:S05]  /*12c20*/  LDSM.16.M88.4 R12, [R187+0xa000] ;  /* 0x00a00000bb0c783b */ /* 0x000e6a0000000200 */
[C---:B---3--:R-:W-:Y:S06]  /*12c30*/  HMMA.16816.F32 R36, R72.reuse, R20, R36 ;  /* 0x000000144824723c */ /* 0x048fec0000001824 */
[----:B------:R-:W-:Y:S01]  /*12c40*/  HMMA.16816.F32 R32, R72, R22, R32 ;  /* 0x000000164820723c */ /* 0x000fe20000001820 */
[----:B------:R-:W-:Y:S05]  /*12c50*/  LDSM.16.M88.4 R20, [R187+0xb000] ;  /* 0x00b00000bb14783b */ /* 0x000fea0000000200 */
[C---:B----4-:R-:W-:Y:S06]  /*12c60*/  HMMA.16816.F32 R8, R52.reuse, R48, R8 ;  /* 0x000000303408723c */ /* 0x050fec0000001808 */
[----:B------:R-:W-:Y:S01]  /*12c70*/  HMMA.16816.F32 R4, R52, R50, R4 ;  /* 0x000000323404723c */ /* 0x000fe20000001804 */
[----:B------:R-:W2:Y:S05]  /*12c80*/  LDSM.16.M88.4 R48, [R187+0xa800] ;  /* 0x00a80000bb30783b */ /* 0x000eaa0000000200 */
[----:B------:R-:W-:Y:S06]  /*12c90*/  HMMA.16816.F32 R28, R72, R88, R28 ;  /* 0x00000058481c723c */ /* 0x000fec000000181c */
[C---:B------:R-:W-:Y:S06]  /*12ca0*/  HMMA.16816.F32 R84, R52.reuse, R64, R84 ;  /* 0x000000403454723c */ /* 0x040fec0000001854 */
[C---:B------:R-:W-:Y:S01]  /*12cb0*/  HMMA.16816.F32 R80, R52.reuse, R66, R76 ;  /* 0x000000423450723c */ /* 0x040fe2000000184c */
[----:B------:R-:W-:Y:S04]  /*12cc0*/  LDSM.16.M88.4 R64, [R189+0x4000] ;  /* 0x00400000bd40783b */ /* 0x000fe80000000200 */
[----:B------:R-:W-:Y:S01]  /*12cd0*/  LDSM.16.M88.4 R76, [R180+0x4000] ;  /* 0x00400000b44c783b */ /* 0x000fe20000000200 */
[C---:B-----5:R-:W-:Y:S06]  /*12ce0*/  HMMA.16816.F32 R36, R52.reuse, R16, R36 ;  /* 0x000000103424723c */ /* 0x060fec0000001824 */
[----:B------:R-:W-:Y:S01]  /*12cf0*/  HMMA.16816.F32 R32, R52, R18, R32 ;  /* 0x000000123420723c */ /* 0x000fe20000001820 */
[----:B------:R-:W3:Y:S05]  /*12d00*/  LDSM.16.M88.4 R16, [R180+0x4800] ;  /* 0x00480000b410783b */ /* 0x000eea0000000200 */
[C---:B-1----:R-:W-:Y:S06]  /*12d10*/  HMMA.16816.F32 R8, R68.reuse, R12, R8 ;  /* 0x0000000c4408723c */ /* 0x042fec0000001808 */
[----:B------:R-:W-:Y:S01]  /*12d20*/  HMMA.16816.F32 R12, R68, R14, R4 ;  /* 0x0000000e440c723c */ /* 0x000fe20000001804 */
[----:B------:R-:W1:Y:S05]  /*12d30*/  LDSM.16.M88.4 R4, [R180+0x5000] ;  /* 0x00500000b404783b */ /* 0x000e6a0000000200 */
[----:B------:R-:W-:Y:S06]  /*12d40*/  HMMA.16816.F32 R28, R52, R40, R28 ;  /* 0x00000028341c723c */ /* 0x000fec000000181c */
[----:B--2---:R-:W-:Y:S01]  /*12d50*/  HMMA.16816.F32 R84, R68, R48, R84 ;  /* 0x000000304454723c */ /* 0x004fe20000001854 */
[----:B------:R-:W-:-:S04]  /*12d60*/  SHF.R.S32.HI R41, RZ, 0x1f, R58 ;  /* 0x0000001fff297819 */ /* 0x000fc8000001143a */
[----:B------:R-:W-:Y:S01]  /*12d70*/  LEA.HI R41, R41, R58, RZ, 0x5 ;  /* 0x0000003a29297211 */ /* 0x000fe200078f28ff */
[----:B------:R-:W-:Y:S03]  /*12d80*/  HMMA.16816.F32 R36, R68, R20, R36 ;  /* 0x000000144424723c */ /* 0x000fe60000001824 */
[----:B------:R-:W-:-:S03]  /*12d90*/  LOP3.LUT R41, R41, 0xffffffe0, RZ, 0xc0, !PT ;  /* 0xffffffe029297812 */ /* 0x000fc600078ec0ff */
[----:B------:R-:W-:Y:S01]  /*12da0*/  HMMA.16816.F32 R24, R72, R90, R24 ;  /* 0x0000005a4818723c */ /* 0x000fe20000001818 */
[----:B------:R-:W2:Y:S01]  /*12db0*/  LDSM.16.M88.4 R72, [R187+0xb800] ;  /* 0x00b80000bb48783b */ /* 0x000ea20000000200 */
[----:B------:R-:W-:-:S04]  /*12dc0*/  IMAD.IADD R40, R58, 0x1, -R41 ;  /* 0x000000013a287824 */ /* 0x000fc800078e0a29 */
[----:B------:R-:W-:Y:S01]  /*12dd0*/  HMMA.16816.F32 R80, R68, R50, R80 ;  /* 0x000000324450723c */ /* 0x000fe20000001850 */
[----:B------:R-:W-:-:S04]  /*12de0*/  SHF.R.S32.HI R41, RZ, 0x1f, R40 ;  /* 0x0000001fff297819 */ /* 0x000fc80000011428 */
[----:B------:R-:W-:Y:S01]  /*12df0*/  LEA.HI R41, R41, R40, RZ, 0x2 ;  /* 0x0000002829297211 */ /* 0x000fe200078f10ff */
[----:B---3--:R-:W-:Y:S01]  /*12e00*/  HMMA.16816.F32 R84, R64, R16, R84 ;  /* 0x000000104054723c */ /* 0x008fe20000001854 */
[----:B------:R-:W-:Y:S02]  /*12e10*/  IMAD.IADD R40, R2, 0x1, R203 ;  /* 0x0000000102287824 */ /* 0x000fe400078e02cb */
[----:B------:R-:W-:-:S03]  /*12e20*/  SHF.R.S32.HI R41, RZ, 0x2, R41 ;  /* 0x00000002ff297819 */ /* 0x000fc60000011429 */
[----:B------:R-:W-:Y:S01]  /*12e30*/  HMMA.16816.F32 R8, R64, R76, R8 ;  /* 0x0000004c4008723c */ /* 0x000fe20000001808 */
[----:B------:R-:W-:-:S04]  /*12e40*/  IMAD R16, R59, 0x10, R61 ;  /* 0x000000103b107824 */ /* 0x000fc800078e023d */
[----:B------:R-:W-:Y:S01]  /*12e50*/  IMAD.IADD R16, R41, 0x1, R16 ;  /* 0x0000000129107824 */ /* 0x000fe200078e0210 */
[----:B-1----:R-:W-:Y:S03]  /*12e60*/  HMMA.16816.F32 R36, R64, R4, R36 ;  /* 0x000000044024723c */ /* 0x002fe60000001824 */
[----:B------:R-:W-:-:S03]  /*12e70*/  VIADD R210, R16, 0x8 ;  /* 0x0000000810d27836 */ /* 0x000fc60000000000 */
[----:B------:R-:W-:Y:S01]  /*12e80*/  HMMA.16816.F32 R12, R64, R78, R12 ;  /* 0x0000004e400c723c */ /* 0x000fe2000000180c */
[----:B------:R-:W-:-:S04]  /*12e90*/  IADD3 R5, R63, 0x1, -R196 ;  /* 0x000000013f057810 */ /* 0x000fc80007ffe8c4 */
[----:B------:R-:W-:Y:S01]  /*12ea0*/  IADD3 R4, R210, UR5, R5 ;  /* 0x00000005d2047c10 */ /* 0x000fe2000fffe005 */
[----:B------:R-:W-:Y:S01]  /*12eb0*/  VIADD R208, R5, UR5 ;  /* 0x0000000505d07c36 */ /* 0x000fe20008000000 */
[----:B------:R-:W-:Y:S01]  /*12ec0*/  IADD3 R5, R63, -R0, -R196 ;  /* 0x800000003f057210 */ /* 0x000fe20007ffe8c4 */
[----:B------:R-:W-:Y:S01]  /*12ed0*/  HMMA.16816.F32 R32, R68, R22, R32 ;  /* 0x000000164420723c */ /* 0x000fe20000001820 */
[----:B------:R-:W-:Y:S01]  /*12ee0*/  VIMNMX R209, R4, R63, PT ;  /* 0x0000003f04d17248 */ /* 0x000fe20003fe0100 */
[----:B------:R-:W-:Y:S01]  /*12ef0*/  VIADD R4, R40, 0x1 ;  /* 0x0000000128047836 */ /* 0x000fe20000000000 */
[-C--:B------:R-:W-:Y:S01]  /*12f00*/  VIADDMNMX R208, R208, R16.reuse, R63, PT ;  /* 0x00000010d0d07246 */ /* 0x080fe2000380013f */
[----:B------:R-:W1:Y:S01]  /*12f10*/  LDSM.16.M88.4 R20, [R180+0x5800] ;  /* 0x00580000b414783b */ /* 0x000e620000000200 */
[C---:B------:R-:W-:Y:S01]  /*12f20*/  VIADDMNMX R211, R5.reuse, R16, RZ, !PT ;  /* 0x0000001005d37246 */ /* 0x040fe200078001ff */
[----:B------:R-:W-:Y:S01]  /*12f30*/  HMMA.16816.F32 R24, R52, R42, R24 ;  /* 0x0000002a3418723c */ /* 0x000fe20000001818 */
[----:B------:R-:W-:Y:S01]  /*12f40*/  VIADDMNMX R210, R5, R210, RZ, !PT ;  /* 0x000000d205d27246 */ /* 0x000fe200078001ff */
[----:B------:R-:W-:-:S04]  /*12f50*/  DEPBAR.LE SB0, 0x0 ;  /* 0x000080000000791a */ /* 0x000fc80000000000 */
[CC--:B------:R-:W-:Y:S01]  /*12f60*/  ISETP.GE.AND P6, PT, R4.reuse, R208.reuse, PT ;  /* 0x000000d00400720c */ /* 0x0c0fe20003fc6270 */
[----:B------:R-:W-:Y:S01]  /*12f70*/  HMMA.16816.F32 R80, R64, R18, R80 ;  /* 0x000000124050723c */ /* 0x000fe20000001850 */
[-C--:B------:R-:W-:Y:S02]  /*12f80*/  ISETP.GE.AND P1, PT, R4, R209.reuse, PT ;  /* 0x000000d10400720c */ /* 0x080fe40003f26270 */
[C---:B------:R-:W-:Y:S02]  /*12f90*/  ISETP.GE.AND P4, PT, R40.reuse, R209, PT ;  /* 0x000000d12800720c */ /* 0x040fe40003f86270 */
[C---:B------:R-:W-:Y:S01]  /*12fa0*/  ISETP.GE.AND P2, PT, R40.reuse, R208, PT ;  /* 0x000000d02800720c */ /* 0x040fe20003f46270 */
[----:B--2---:R-:W-:Y:S01]  /*12fb0*/  HMMA.16816.F32 R28, R68, R72, R28 ;  /* 0x00000048441c723c */ /* 0x004fe2000000181c */
[----:B------:R-:W-:Y:S01]  /*12fc0*/  LOP3.LUT R0, R3, R44, RZ, 0xfc, !PT ;  /* 0x0000002c03007212 */ /* 0x000fe200078efcff */
[----:B------:R-:W-:Y:S01]  /*12fd0*/  VIADD R3, R40, 0x9 ;  /* 0x0000000928037836 */ /* 0x000fe20000000000 */
[CC--:B------:R-:W-:Y:S01]  /*12fe0*/  ISETP.LT.OR P6, PT, R4.reuse, R211.reuse, P6 ;  /* 0x000000d30400720c */ /* 0x0c0fe200037c1670 */
[----:B------:R-:W-:Y:S01]  /*12ff0*/  BAR.SYNC.DEFER_BLOCKING 0x0 ;  /* 0x0000000000007b1d */ /* 0x000fe20000010000 */
[-C--:B------:R-:W-:Y:S01]  /*13000*/  ISETP.LT.OR P1, PT, R4, R210.reuse, P1 ;  /* 0x000000d20400720c */ /* 0x080fe20000f21670 */
[C---:B------:R-:W-:Y:S01]  /*13010*/  VIADD R4, R40.reuse, 0x8 ;  /* 0x0000000828047836 */ /* 0x040fe20000000000 */
[C---:B------:R-:W-:Y:S01]  /*13020*/  ISETP.LT.OR P4, PT, R40.reuse, R210, P4 ;  /* 0x000000d22800720c */ /* 0x040fe20002781670 */
[----:B------:R-:W-:Y:S01]  /*13030*/  HMMA.16816.F32 R32, R64, R6, R32 ;  /* 0x000000064020723c */ /* 0x000fe20000001820 */
[----:B------:R-:W-:-:S02]  /*13040*/  ISETP.LT.OR P2, PT, R40, R211, P2 ;  /* 0x000000d32800720c */ /* 0x000fc40001741670 */
[----:B------:R-:W-:Y:S02]  /*13050*/  FSEL R19, R10, -INF , !P4 ;  /* 0xff8000000a137808 */ /* 0x000fe40006000000 */
[CC--:B------:R-:W-:Y:S01]  /*13060*/  ISETP.GE.AND P5, PT, R3.reuse, R208.reuse, PT ;  /* 0x000000d00300720c */ /* 0x0c0fe20003fa6270 */
[----:B------:R-:W-:Y:S01]  /*13070*/  HMMA.16816.F32 R24, R68, R74, R24 ;  /* 0x0000004a4418723c */ /* 0x000fe20000001818 */
[----:B------:R-:W-:Y:S02]  /*13080*/  FSEL R16, R8, -INF , !P2 ;  /* 0xff80000008107808 */ /* 0x000fe40005000000 */
[-C--:B------:R-:W-:Y:S02]  /*13090*/  ISETP.GE.AND P4, PT, R3, R209.reuse, PT ;  /* 0x000000d10300720c */ /* 0x080fe40003f86270 */
[C---:B------:R-:W-:Y:S02]  /*130a0*/  ISETP.GE.AND P0, PT, R4.reuse, R208, PT ;  /* 0x000000d00400720c */ /* 0x040fe40003f06270 */
[----:B------:R-:W-:-:S02]  /*130b0*/  ISETP.GE.AND P2, PT, R4, R209, PT ;  /* 0x000000d10400720c */ /* 0x000fc40003f46270 */
[CC--:B------:R-:W-:Y:S02]  /*130c0*/  ISETP.LT.OR P5, PT, R3.reuse, R211.reuse, P5 ;  /* 0x000000d30300720c */ /* 0x0c0fe40002fa1670 */
[-C--:B------:R-:W-:Y:S01]  /*130d0*/  ISETP.LT.OR P4, PT, R3, R210.reuse, P4 ;  /* 0x000000d20300720c */ /* 0x080fe20002781670 */
[----:B------:R-:W-:Y:S01]  /*130e0*/  VIADD R3, R40, 0x11 ;  /* 0x0000001128037836 */ /* 0x000fe20000000000 */
[C---:B------:R-:W-:Y:S01]  /*130f0*/  ISETP.LT.OR P0, PT, R4.reuse, R211, P0 ;  /* 0x000000d30400720c */ /* 0x040fe20000701670 */
[----:B-1----:R-:W-:Y:S01]  /*13100*/  HMMA.16816.F32 R28, R64, R20, R28 ;  /* 0x00000014401c723c */ /* 0x002fe2000000181c */
[----:B------:R-:W-:Y:S01]  /*13110*/  ISETP.LT.OR P2, PT, R4, R210, P2 ;  /* 0x000000d20400720c */ /* 0x000fe20001741670 */
[----:B------:R-:W-:Y:S01]  /*13120*/  VIADD R4, R40, 0x10 ;  /* 0x0000001028047836 */ /* 0x000fe20000000000 */
[----:B------:R-:W-:Y:S02]  /*13130*/  FSEL R17, R11, -INF , !P1 ;  /* 0xff8000000b117808 */ /* 0x000fe40004800000 */
[----:B------:R-:W-:-:S02]  /*13140*/  FSEL R10, R9, -INF , !P6 ;  /* 0xff800000090a7808 */ /* 0x000fc40007000000 */
        /* <DEDUP_REMOVED lines=10> */
[C---:B------:R-:W-:Y:S02]  /*131f0*/  ISETP.LT.OR P1, PT, R4.reuse, R211, P1 ;  /* 0x000000d30400720c */ /* 0x040fe40000f21670 */
[----:B------:R-:W-:Y:S01]  /*13200*/  ISETP.LT.OR P0, PT, R4, R210, P0 ;  /* 0x000000d20400720c */ /* 0x000fe20000701670 */
[C---:B------:R-:W-:Y:S01]  /*13210*/  VIADD R4, R40.reuse, 0x18 ;  /* 0x0000001828047836 */ /* 0x040fe20000000000 */
[----:B------:R-:W-:Y:S01]  /*13220*/  FSEL R12, R13, -INF , !P5 ;  /* 0xff8000000d0c7808 */ /* 0x000fe20006800000 */
[----:B------:R-:W-:Y:S01]  /*13230*/  VIADD R13, R40, 0x28 ;  /* 0x00000028280d7836 */ /* 0x000fe20000000000 */
[----:B------:R-:W-:-:S02]  /*13240*/  FSEL R9, R86, -INF , !P0 ;  /* 0xff80000056097808 */ /* 0x000fc40004000000 */
[----:B------:R-:W-:Y:S02]  /*13250*/  FSEL R15, R15, -INF , !P4 ;  /* 0xff8000000f0f7808 */ /* 0x000fe40006000000 */
[CC--:B------:R-:W-:Y:S02]  /*13260*/  ISETP.GE.AND P5, PT, R3.reuse, R208.reuse, PT ;  /* 0x000000d00300720c */ /* 0x0c0fe40003fa6270 */
        /* <DEDUP_REMOVED lines=13> */
[----:B------:R-:W-:Y:S02]  /*13340*/  FSEL R6, R80, -INF , !P4 ;  /* 0xff80000050067808 */ /* 0x000fe40006000000 */
[-C--:B------:R-:W-:Y:S02]  /*13350*/  ISETP.GE.AND P1, PT, R3, R209.reuse, PT ;  /* 0x000000d10300720c */ /* 0x080fe40003f26270 */
[----:B------:R-:W-:Y:S02]  /*13360*/  FSEL R87, R87, -INF , !P2 ;  /* 0xff80000057577808 */ /* 0x000fe40005000000 */
[C---:B------:R-:W-:Y:S02]  /*13370*/  ISETP.GE.AND P4, PT, R4.reuse, R209, PT ;  /* 0x000000d10400720c */ /* 0x040fe40003f86270 */
[----:B------:R-:W-:-:S02]  /*13380*/  ISETP.GE.AND P2, PT, R4, R208, PT ;  /* 0x000000d00400720c */ /* 0x000fc40003f46270 */
[CC--:B------:R-:W-:Y:S02]  /*13390*/  ISETP.LT.OR P6, PT, R3.reuse, R211.reuse, P6 ;  /* 0x000000d30300720c */ /* 0x0c0fe400037c1670 */
[-C--:B------:R-:W-:Y:S01]  /*133a0*/  ISETP.LT.OR P1, PT, R3, R210.reuse, P1 ;  /* 0x000000d20300720c */ /* 0x080fe20000f21670 */
[----:B------:R-:W-:Y:S01]  /*133b0*/  VIADD R3, R40, 0x29 ;  /* 0x0000002928037836 */ /* 0x000fe20000000000 */
[C---:B------:R-:W-:Y:S02]  /*133c0*/  ISETP.LT.OR P4, PT, R4.reuse, R210, P4 ;  /* 0x000000d20400720c */ /* 0x040fe40002781670 */
[----:B------:R-:W-:Y:S02]  /*133d0*/  ISETP.LT.OR P2, PT, R4, R211, P2 ;  /* 0x000000d30400720c */ /* 0x000fe40001741670 */
        /* <DEDUP_REMOVED lines=16> */
[C---:B------:R-:W-:Y:S02]  /*134e0*/  ISETP.GE.AND P6, PT, R3.reuse, R208, PT ;  /* 0x000000d00300720c */ /* 0x040fe40003fc6270 */
[-C--:B------:R-:W-:Y:S02]  /*134f0*/  ISETP.GE.AND P2, PT, R3, R209.reuse, PT ;  /* 0x000000d10300720c */ /* 0x080fe40003f46270 */
[----:B------:R-:W-:Y:S02]  /*13500*/  FSEL R162, R32, -INF , !P0 ;  /* 0xff80000020a27808 */ /* 0x000fe40004000000 */
[----:B------:R-:W-:Y:S02]  /*13510*/  ISETP.GE.AND P0, PT, R13, R209, PT ;  /* 0x000000d10d00720c */ /* 0x000fe40003f06270 */
[C---:B------:R-:W-:Y:S02]  /*13520*/  ISETP.LT.OR P6, PT, R3.reuse, R211, P6 ;  /* 0x000000d30300720c */ /* 0x040fe400037c1670 */
[-C--:B------:R-:W-:Y:S01]  /*13530*/  ISETP.LT.OR P2, PT, R3, R210.reuse, P2 ;  /* 0x000000d20300720c */ /* 0x080fe20001741670 */
[C---:B------:R-:W-:Y:S01]  /*13540*/  VIADD R3, R40.reuse, 0x38 ;  /* 0x0000003828037836 */ /* 0x040fe20000000000 */
[----:B------:R-:W-:Y:S01]  /*13550*/  ISETP.LT.OR P0, PT, R13, R210, P0 ;  /* 0x000000d20d00720c */ /* 0x000fe20000701670 */
[----:B------:R-:W-:Y:S01]  /*13560*/  VIADD R40, R40, 0x39 ;  /* 0x0000003928287836 */ /* 0x000fe20000000000 */
[----:B------:R-:W-:-:S02]  /*13570*/  FSEL R169, R39, -INF , !P1 ;  /* 0xff80000027a97808 */ /* 0x000fc40004800000 */
[----:B------:R-:W-:Y:S02]  /*13580*/  FSEL R213, R30, -INF , !P0 ;  /* 0xff8000001ed57808 */ /* 0x000fe40004000000 */
[C---:B------:R-:W-:Y:S02]  /*13590*/  ISETP.GE.AND P0, PT, R40.reuse, R209, PT ;  /* 0x000000d12800720c */ /* 0x040fe40003f06270 */
[C---:B------:R-:W-:Y:S02]  /*135a0*/  ISETP.GE.AND P1, PT, R13.reuse, R208, PT ;  /* 0x000000d00d00720c */ /* 0x040fe40003f26270 */
[----:B------:R-:W-:Y:S02]  /*135b0*/  ISETP.LT.OR P0, PT, R40, R210, P0 ;  /* 0x000000d22800720c */ /* 0x000fe40000701670 */
[----:B------:R-:W-:Y:S02]  /*135c0*/  ISETP.LT.OR P1, PT, R13, R211, P1 ;  /* 0x000000d30d00720c */ /* 0x000fe40000f21670 */
[----:B------:R-:W-:-:S02]  /*135d0*/  FSEL R164, R27, -INF , !P0 ;  /* 0xff8000001ba47808 */ /* 0x000fc40004000000 */
[----:B------:R-:W-:Y:S02]  /*135e0*/  ISETP.GT.AND P0, PT, R204, R195, PT ;  /* 0x000000c3cc00720c */ /* 0x000fe40003f04270 */
[----:B------:R-:W-:Y:S02]  /*135f0*/  FSEL R166, R33, -INF , !P5 ;  /* 0xff80000021a67808 */ /* 0x000fe40006800000 */
[----:B------:R-:W-:Y:S02]  /*13600*/  FSEL R207, R35, -INF , !P4 ;  /* 0xff80000023cf7808 */ /* 0x000fe40006000000 */
[----:B------:R-:W-:Y:S02]  /*13610*/  FSEL R218, R28, -INF , !P1 ;  /* 0xff8000001cda7808 */ /* 0x000fe40004800000 */
[-C--:B------:R-:W-:Y:S02]  /*13620*/  ISETP.GE.AND P5, PT, R3, R208.reuse, PT ;  /* 0x000000d00300720c */ /* 0x080fe40003fa6270 */
[----:B------:R-:W-:-:S02]  /*13630*/  ISETP.GE.AND P4, PT, R40, R208, PT ;  /* 0x000000d02800720c */ /* 0x000fc40003f86270 */
[C---:B------:R-:W-:Y:S02]  /*13640*/  ISETP.GE.AND P1, PT, R3.reuse, R209, PT ;  /* 0x000000d10300720c */ /* 0x040fe40003f26270 */
[CC--:B------:R-:W-:Y:S02]  /*13650*/  ISETP.LT.OR P5, PT, R3.reuse, R211.reuse, P5 ;  /* 0x000000d30300720c */ /* 0x0c0fe40002fa1670 */
[----:B------:R-:W-:Y:S02]  /*13660*/  ISETP.LT.OR P1, PT, R3, R210, P1 ;  /* 0x000000d20300720c */ /* 0x000fe40000f21670 */
[----:B------:R-:W-:Y:S02]  /*13670*/  ISETP.LT.OR P4, PT, R40, R211, P4 ;  /* 0x000000d32800720c */ /* 0x000fe40002781670 */
[----:B------:R-:W-:Y:S02]  /*13680*/  FSEL R216, R29, -INF , !P6 ;  /* 0xff8000001dd87808 */ /* 0x000fe40007000000 */
[----:B------:R-:W-:-:S02]  /*13690*/  FSEL R171, R31, -INF , !P2 ;  /* 0xff8000001fab7808 */ /* 0x000fc40005000000 */
        /* <DEDUP_REMOVED lines=65> */
.L_x_5673:
[----:B------:R-:W-:Y:S02]  /*13ab0*/  ULDC UR12, c[0x0][0x248] ;  /* 0x00009200000c7ab9 */ /* 0x000fe40000000800 */
[----:B------:R-:W-:-:S06]  /*13ac0*/  USHF.L.U32 UR5, UR12, 0x6, URZ ;  /* 0x000000060c057899 */ /* 0x000fcc000800063f */
[----:B------:R-:W-:-:S04]  /*13ad0*/  IADD3 R13, RZ, -UR5, RZ ;  /* 0x80000005ff0d7c10 */ /* 0x000fc8000fffe0ff */
[----:B------:R-:W-:-:S07]  /*13ae0*/  SHF.R.S32.HI R3, RZ, 0x1f, R13 ;  /* 0x0000001fff037819 */ /* 0x000fce000001140d */
.L_x_5674:
[----:B------:R-:W-:Y:S01]  /*13af0*/  IADD3 R56, P2, P1, R140, R13, R56 ;  /* 0x0000000d8c387210 */ /* 0x000fe2000795e038 */
[----:B------:R-:W-:Y:S01]  /*13b00*/  USHF.L.U32 UR8, UR12, 0x5, URZ ;  /* 0x000000050c087899 */ /* 0x000fe2000800063f */
[C---:B------:R-:W-:Y:S01]  /*13b10*/  LEA R202, P5, R13.reuse, R202, 0x1 ;  /* 0x000000ca0dca7211 */ /* 0x040fe200078a08ff */
[----:B------:R-:W-:Y:S01]  /*13b20*/  ULDC UR5, c[0x0][0x24c] ;  /* 0x0000930000057ab9 */ /* 0x000fe20000000800 */
[C---:B------:R-:W-:Y:S01]  /*13b30*/  IADD3 R140, P4, R13.reuse, R140, RZ ;  /* 0x0000008c0d8c7210 */ /* 0x040fe20007f9e0ff */
[----:B------:R-:W-:Y:S01]  /*13b40*/  USHF.L.U64.HI UR5, UR12, 0x5, UR5 ;  /* 0x000000050c057899 */ /* 0x000fe20008010205 */
[----:B------:R-:W-:Y:S01]  /*13b50*/  LEA.HI.X R201, R13, R201, R3, 0x1, P5 ;  /* 0x000000c90dc97211 */ /* 0x000fe200028f0c03 */
[----:B------:R-:W-:Y:S01]  /*13b60*/  IMAD.MOV.U32 R32, RZ, RZ, R202 ;  /* 0x000000ffff207224 */ /* 0x000fe200078e00ca */
        /* <DEDUP_REMOVED lines=33> */
.L_x_5672:
        /* <DEDUP_REMOVED lines=108> */
[----:B------:R-:W4:Y:S01]  /*14440*/  MUFU.EX2 R161, R161 ;  /* 0x000000a100a17308 */ /* 0x000f220000000800 */
[----:B---3--:R-:W-:Y:S01]  /*14450*/  F2FP.F16.F32.PACK_AB R98, R152, R155 ;  /* 0x0000009b9862723e */ /* 0x008fe200000000ff */
[----:B------:R-:W-:-:S04]  /*14460*/  FADD.FTZ R155, R155, R156 ;  /* 0x0000009c9b9b7221 */ /* 0x000fc80000010000 */
[----:B------:R-:W-:Y:S02]  /*14470*/  FADD.FTZ R152, R152, R155 ;  /* 0x0000009b98987221 */ /* 0x000fe40000010000 */
        /* <DEDUP_REMOVED lines=53> */
[C---:B------:R-:W-:Y:S05]  /*147d0*/  HMMA.16816.F32 R52, R4.reuse, R20, R52 ;  /* 0x000000140434723c */ /* 0x040fea0000001834 */
[----:B------:R-:W4:Y:S01]  /*147e0*/  MUFU.EX2 R207, R207 ;  /* 0x000000cf00cf7308 */ /* 0x000f220000000800 */
[C---:B------:R-:W-:Y:S01]  /*147f0*/  HMMA.16816.F32 R56, R4.reuse, R22, R56 ;  /* 0x000000160438723c */ /* 0x040fe20000001838 */
[----:B------:R-:W3:Y:S05]  /*14800*/  LDSM.16.MT88.4 R20, [R185+0x10800] ;  /* 0x01080000b914783b */ /* 0x000eea0000004200 */
        /* <DEDUP_REMOVED lines=141> */
[----:B------:R-:W-:Y:S01]  /*150e0*/  SHF.L.U32 R5, R204, 0x6, RZ ;  /* 0x00000006cc057819 */ /* 0x000fe200000006ff */
[----:B------:R-:W-:Y:S01]  /*150f0*/  ULDC.64 UR8, c[0x0][0x250] ;  /* 0x0000940000087ab9 */ /* 0x000fe20000000a00 */
[----:B------:R-:W-:Y:S02]  /*15100*/  ULDC.64 UR4, c[0x0][0x238] ;  /* 0x00008e0000047ab9 */ /* 0x000fe40000000a00 */
        /* <DEDUP_REMOVED lines=53> */
[----:B------:R-:W-:-:S05]  /*15460*/  IMAD R5, R4, UR5, R5 ;  /* 0x0000000504057c24 */ /* 0x000fca000f8e0205 */
[----:B------:R-:W-:Y:S01]  /*15470*/  IADD3 R0, R7, R5, RZ ;  /* 0x0000000507007210 */ /* 0x000fe20007ffe0ff */
[----:B------:R-:W-:Y:S01]  /*15480*/  IMAD.MOV.U32 R5, RZ, RZ, R6 ;  /* 0x000000ffff057224 */ /* 0x000fe200078e0006 */
[----:B------:R-:W-:Y:S06]  /*15490*/  BRA `(.L_x_5677) ;  /* 0x0000000000107947 */ /* 0x000fec0003800000 */
.L_x_5676:
[----:B------:R-:W-:Y:S02]  /*154a0*/  ULDC UR8, c[0x0][0x250] ;  /* 0x0000940000087ab9 */ /* 0x000fe40000000800 */
[----:B------:R-:W-:-:S06]  /*154b0*/  USHF.L.U32 UR4, UR8, 0x6, URZ ;  /* 0x0000000608047899 */ /* 0x000fcc000800063f */
[----:B------:R-:W-:-:S04]  /*154c0*/  IADD3 R5, RZ, -UR4, RZ ;  /* 0x80000004ff057c10 */ /* 0x000fc8000fffe0ff */
[----:B------:R-:W-:-:S07]  /*154d0*/  SHF.R.S32.HI R0, RZ, 0x1f, R5 ;  /* 0x0000001fff007819 */ /* 0x000fce0000011405 */
.L_x_5677:
[----:B------:R-:W-:Y:S01]  /*154e0*/  IADD3 R135, P1, P0, R138, R5, R135 ;  /* 0x000000058a877210 */ /* 0x000fe2000783e087 */
[----:B------:R-:W-:Y:S01]  /*154f0*/  ULDC UR4, c[0x0][0x220] ;  /* 0x0000880000047ab9 */ /* 0x000fe20000000800 */
[----:B------:R-:W-:Y:S01]  /*15500*/  IADD3 R138, P2, R5, R138, RZ ;  /* 0x0000008a058a7210 */ /* 0x000fe20007f5e0ff */
[----:B------:R-:W-:Y:S01]  /*15510*/  USHF.L.U32 UR9, UR8, 0x5, URZ ;  /* 0x0000000508097899 */ /* 0x000fe2000800063f */
[----:B------:R-:W-:Y:S01]  /*15520*/  IADD3.X R136, R133, R0, R136, P1, P0 ;  /* 0x0000000085887210 */ /* 0x000fe20000fe0488 */
[----:B------:R-:W-:Y:S01]  /*15530*/  ULDC UR5, c[0x0][0x254] ;  /* 0x0000950000057ab9 */ /* 0x000fe20000000800 */
[C---:B------:R-:W-:Y:S01]  /*15540*/  LEA R206, P4, R5.reuse, R206, 0x1 ;  /* 0x000000ce05ce7211 */ /* 0x040fe200078808ff */
[----:B------:R-:W-:Y:S01]  /*15550*/  IMAD.X R133, R0, 0x1, R133, P2 ;  /* 0x0000000100857824 */ /* 0x000fe200010e0685 */
[----:B------:R-:W-:Y:S01]  /*15560*/  LEA R4, P1, R138, UR4, 0x1 ;  /* 0x000000048a047c11 */ /* 0x000fe2000f8208ff */
[----:B------:R-:W-:Y:S01]  /*15570*/  USHF.L.U64.HI UR5, UR8, 0x5, UR5 ;  /* 0x0000000508057899 */ /* 0x000fe20008010205 */
[----:B------:R-:W-:Y:S01]  /*15580*/  LEA.HI.X R205, R5, R205, R0, 0x1, P4 ;  /* 0x000000cd05cd7211 */ /* 0x000fe200020f0c00 */
[----:B------:R-:W-:Y:S01]  /*15590*/  IMAD R203, R204, 0x40, R203 ;  /* 0x00000040cccb7824 */ /* 0x000fe200078e02cb */
[----:B------:R-:W-:-:S02]  /*155a0*/  LEA.HI.X R5, R138, UR15, R133, 0x1, P1 ;  /* 0x0000000f8a057c11 */ /* 0x000fc400088f0c85 */
[----:B------:R-:W-:Y:S01]  /*155b0*/  IADD3 R6, P1, R206, UR9, RZ ;  /* 0x00000009ce067c10 */ /* 0x000fe2000ff3e0ff */
[----:B------:R-:W-:Y:S01]  /*155c0*/  IMAD.MOV.U32 R207, RZ, RZ, R205 ;  /* 0x000000ffffcf7224 */ /* 0x000fe200078e00cd */
[----:B------:R-:W-:Y:S01]  /*155d0*/  LEA R8, P0, R135, UR4, 0x1 ;  /* 0x0000000487087c11 */ /* 0x000fe2000f8008ff */
[----:B------:R-:W-:Y:S01]  /*155e0*/  VIADD R0, R203, 0x1 ;  /* 0x00000001cb007836 */ /* 0x000fe20000000000 */
[----:B------:R-:W-:Y:S01]  /*155f0*/  IADD3.X R7, R205, UR5, RZ, P1, !PT ;  /* 0x00000005cd077c10 */ /* 0x000fe20008ffe4ff */
[----:B------:R-:W-:Y:S01]  /*15600*/  VIADD R2, R203, 0x9 ;  /* 0x00000009cb027836 */ /* 0x000fe20000000000 */
[----:B------:R-:W-:Y:S01]  /*15610*/  LEA.HI.X R9, R135, UR15, R136, 0x1, P0 ;  /* 0x0000000f87097c11 */ /* 0x000fe200080f0c88 */
[----:B------:R-:W-:Y:S01]  /*15620*/  @!PT LDS RZ, [RZ] ;  /* 0x00000000fffff984 */ /* 0x000fe20000000800 */
[----:B------:R-:W-:Y:S01]  /*15630*/  @!PT LDS RZ, [RZ] ;  /* 0x00000000fffff984 */ /* 0x000fe20000000800 */
[----:B------:R-:W-:Y:S01]  /*15640*/  @!PT LDS RZ, [RZ] ;  /* 0x00000000fffff984 */ /* 0x000fe20000000800 */
[----:B------:R-:W-:Y:S01]  /*15650*/  LDGSTS.E.BYPASS.LTC128B.128 [R200+0xc000], desc[UR6][R206.64] ;  /* 0x0c000000cec87fae */ /* 0x000fe2000b901d46 */
[----:B------:R-:W-:Y:S02]  /*15660*/  IADD3 R16, P1, R6, UR9, RZ ;  /* 0x0000000906107c10 */ /* 0x000fe4000ff3e0ff */
[----:B------:R-:W-:Y:S01]  /*15670*/  IADD3 R10, P0, R8, UR9, RZ ;  /* 0x00000009080a7c10 */ /* 0x000fe2000ff1e0ff */
[----:B------:R-:W-:Y:S01]  /*15680*/  LDGSTS.E.BYPASS.LTC128B.128 [R200+0xe000], desc[UR6][R4.64+0x80] ;  /* 0x0e00008004c87fae */ /* 0x000fe2000b901d46 */
[----:B------:R-:W-:-:S02]  /*15690*/  IADD3.X R17, R7, UR5, RZ, P1, !PT ;  /* 0x0000000507117c10 */ /* 0x000fc40008ffe4ff */
[----:B------:R-:W-:Y:S01]  /*156a0*/  IADD3.X R11, R9, UR5, RZ, P0, !PT ;  /* 0x00000005090b7c10 */ /* 0x000fe200087fe4ff */
[----:B------:R-:W-:Y:S01]  /*156b0*/  LDGSTS.E.BYPASS.LTC128B.128 [R200+0x10000], desc[UR6][R4.64+0x100] ;  /* 0x1000010004c87fae */ /* 0x000fe2000b901d46 */
[----:B------:R-:W-:Y:S02]  /*156c0*/  IADD3 R20, P1, R16, UR9, RZ ;  /* 0x0000000910147c10 */ /* 0x000fe4000ff3e0ff */
[----:B------:R-:W-:Y:S01]  /*156d0*/  IADD3 R22, P0, R10, UR9, RZ ;  /* 0x000000090a167c10 */ /* 0x000fe2000ff1e0ff */
[----:B------:R1:W-:Y:S01]  /*156e0*/  LDGSTS.E.BYPASS.LTC128B.128 [R200+0xc800], desc[UR6][R6.64] ;  /* 0x0c80000006c87fae */ /* 0x0003e2000b901d46 */
[----:B------:R-:W-:Y:S02]  /*156f0*/  IADD3.X R21, R17, UR5, RZ, P1, !PT ;  /* 0x0000000511157c10 */ /* 0x000fe40008ffe4ff */
[----:B------:R-:W-:Y:S01]  /*15700*/  IADD3.X R23, R11, UR5, RZ, P0, !PT ;  /* 0x000000050b177c10 */ /* 0x000fe200087fe4ff */
[----:B------:R-:W-:Y:S01]  /*15710*/  LDGSTS.E.BYPASS.LTC128B.128 [R200+0xe800], desc[UR6][R8.64+0x80] ;  /* 0x0e80008008c87fae */ /* 0x000fe2000b901d46 */
[----:B------:R-:W-:-:S02]  /*15720*/  ISETP.GE.AND P0, PT, R203, R208, PT ;  /* 0x000000d0cb00720c */ /* 0x000fc40003f06270 */
[C---:B------:R-:W-:Y:S01]  /*15730*/  ISETP.GE.AND P4, PT, R0.reuse, R208, PT ;  /* 0x000000d00000720c */ /* 0x040fe20003f86270 */
[----:B------:R-:W-:Y:S01]  /*15740*/  LDGSTS.E.BYPASS.LTC128B.128 [R200+0x10800], desc[UR6][R8.64+0x100] ;  /* 0x1080010008c87fae */ /* 0x000fe2000b901d46 */
[C---:B------:R-:W-:Y:S02]  /*15750*/  ISETP.LT.OR P0, PT, R203.reuse, R211, P0 ;  /* 0x000000d3cb00720c */ /* 0x040fe40000701670 */
[C---:B------:R-:W-:Y:S01]  /*15760*/  ISETP.GE.AND P2, PT, R0.reuse, R209, PT ;  /* 0x000000d10000720c */ /* 0x040fe20003f46270 */
[----:B------:R2:W-:Y:S01]  /*15770*/  LDGSTS.E.BYPASS.LTC128B.128 [R200+0xd000], desc[UR6][R16.64] ;  /* 0x0d00000010c87fae */ /* 0x0005e2000b901d46 */
[C---:B------:R-:W-:Y:S02]  /*15780*/  ISETP.LT.OR P4, PT, R0.reuse, R211, P4 ;  /* 0x000000d30000720c */ /* 0x040fe40002781670 */
[----:B------:R-:W-:Y:S01]  /*15790*/  ISETP.GE.AND P5, PT, R203, R209, PT ;  /* 0x000000d1cb00720c */ /* 0x000fe20003fa6270 */
[----:B------:R-:W-:Y:S01]  /*157a0*/  LDGSTS.E.BYPASS.LTC128B.128 [R200+0xf000], desc[UR6][R10.64+0x80] ;  /* 0x0f0000800ac87fae */ /* 0x000fe2000b901d46 */
[----:B------:R-:W-:-:S02]  /*157b0*/  ISETP.LT.OR P2, PT, R0, R210, P2 ;  /* 0x000000d20000720c */ /* 0x000fc40001741670 */
[C---:B------:R-:W-:Y:S01]  /*157c0*/  ISETP.LT.OR P5, PT, R203.reuse, R210, P5 ;  /* 0x000000d2cb00720c */ /* 0x040fe20002fa1670 */
[----:B------:R-:W-:Y:S04]  /*157d0*/  LDGSTS.E.BYPASS.LTC128B.128 [R200+0x11000], desc[UR6][R10.64+0x100] ;  /* 0x110001000ac87fae */ /* 0x000fe8000b901d46 */
[----:B------:R-:W-:Y:S04]  /*157e0*/  LDGSTS.E.BYPASS.LTC128B.128 [R200+0xd800], desc[UR6][R20.64] ;  /* 0x0d80000014c87fae */ /* 0x000fe8000b901d46 */
[----:B------:R-:W-:Y:S04]  /*157f0*/  LDGSTS.E.BYPASS.LTC128B.128 [R200+0xf800], desc[UR6][R22.64+0x80] ;  /* 0x0f80008016c87fae */ /* 0x000fe8000b901d46 */
[----:B------:R3:W-:Y:S04]  /*15800*/  LDGSTS.E.BYPASS.LTC128B.128 [R200+0x11800], desc[UR6][R22.64+0x100] ;  /* 0x1180010016c87fae */ /* 0x0007e8000b901d46 */
[----:B------:R-:W-:Y:S04]  /*15810*/  LDSM.16.M88.4 R220, [R194] ;  /* 0x00000000c2dc783b */ /* 0x000fe80000000200 */
[----:B------:R-:W2:Y:S04]  /*15820*/  LDSM.16.M88.4 R12, [R193+0x6000] ;  /* 0x00600000c10c783b */ /* 0x000ea80000000200 */
[----:B------:R-:W-:Y:S04]  /*15830*/  LDSM.16.M88.4 R24, [R192] ;  /* 0x00000000c018783b */ /* 0x000fe80000000200 */
[----:B-1----:R-:W-:Y:S04]  /*15840*/  LDSM.16.M88.4 R4, [R191] ;  /* 0x00000000bf04783b */ /* 0x002fe80000000200 */
[----:B------:R-:W1:Y:S04]  /*15850*/  LDSM.16.M88.4 R152, [R193+0x6800] ;  /* 0x00680000c198783b */ /* 0x000e680000000200 */
[----:B------:R-:W4:Y:S04]  /*15860*/  LDSM.16.M88.4 R144, [R193+0x7000] ;  /* 0x00700000c190783b */ /* 0x000f280000000200 */
[----:B------:R-:W-:Y:S04]  /*15870*/  LDSM.16.M88.4 R160, [R190] ;  /* 0x00000000bea0783b */ /* 0x000fe80000000200 */
[----:B------:R-:W5:Y:S04]  /*15880*/  LDSM.16.M88.4 R28, [R187+0x6000] ;  /* 0x00600000bb1c783b */ /* 0x000f680000000200 */
[----:B------:R-:W5:Y:S04]  /*15890*/  LDSM.16.M88.4 R164, [R193+0x7800] ;  /* 0x00780000c1a4783b */ /* 0x000f680000000200 */
[----:B------:R-:W5:Y:S04]  /*158a0*/  LDSM.16.M88.4 R136, [R183] ;  /* 0x00000000b788783b */ /* 0x000f680000000200 */
[----:B------:R-:W5:Y:S01]  /*158b0*/  LDSM.16.M88.4 R32, [R182] ;  /* 0x00000000b620783b */ /* 0x000f620000000200 */
[C---:B--2---:R-:W-:Y:S03]  /*158c0*/  HMMA.16816.F32 R16, R220.reuse, R12, RZ ;  /* 0x0000000cdc10723c */ /* 0x044fe600000018ff */
[----:B------:R-:W-:Y:S04]  /*158d0*/  LDSM.16.M88.4 R216, [R189] ;  /* 0x00000000bdd8783b */ /* 0x000fe80000000200 */
[----:B---3--:R-:W-:Y:S01]  /*158e0*/  LDSM.16.M88.4 R20, [R187+0x6800] ;  /* 0x00680000bb14783b */ /* 0x008fe20000000200 */
[C---:B------:R-:W-:Y:S03]  /*158f0*/  HMMA.16816.F32 R12, R220.reuse, R14, RZ ;  /* 0x0000000edc0c723c */ /* 0x040fe600000018ff */
[----:B------:R-:W-:Y:S03]  /*15900*/  LDSM.16.M88.4 R168, [R181] ;  /* 0x00000000b5a8783b */ /* 0x000fe60000000200 */
[C---:B-1----:R-:W-:Y:S01]  /*15910*/  HMMA.16816.F32 R156, R220.reuse, R152, RZ ;  /* 0x00000098dc9c723c */ /* 0x042fe200000018ff */
[----:B------:R-:W-:Y:S04]  /*15920*/  LDSM.16.M88.4 R8, [R187+0x7000] ;  /* 0x00700000bb08783b */ /* 0x000fe80000000200 */
[----:B------:R-:W-:Y:S01]  /*15930*/  LDSM.16.M88.4 R224, [R187+0x7800] ;  /* 0x00780000bbe0783b */ /* 0x000fe20000000200 */
[----:B------:R-:W-:Y:S03]  /*15940*/  HMMA.16816.F32 R152, R220, R154, RZ ;  /* 0x0000009adc98723c */ /* 0x000fe600000018ff */
[----:B------:R-:W-:Y:S03]  /*15950*/  LDSM.16.M88.4 R228, [R180+0x1800] ;  /* 0x00180000b4e4783b */ /* 0x000fe60000000200 */
[----:B------:R-:W-:Y:S01]  /*15960*/  HMMA.16816.F32 R16, R24, R4, R16 ;  /* 0x000000041810723c */ /* 0x000fe20000001810 */
[----:B------:R-:W0:Y:S05]  /*15970*/  LDGDEPBAR ;  /* 0x00000000000079af */ /* 0x000e2a0000000000 */
[C---:B----4-:R-:W-:Y:S06]  /*15980*/  HMMA.16816.F32 R148, R220.reuse, R144, RZ ;  /* 0x00000090dc94723c */ /* 0x050fec00000018ff */
[----:B------:R-:W-:Y:S06]  /*15990*/  HMMA.16816.F32 R144, R220, R146, RZ ;  /* 0x00000092dc90723c */ /* 0x000fec00000018ff */
[----:B------:R-:W-:Y:S01]  /*159a0*/  HMMA.16816.F32 R12, R24, R6, R12 ;  /* 0x00000006180c723c */ /* 0x000fe2000000180c */
[----:B------:R-:W1:Y:S05]  /*159b0*/  LDSM.16.M88.4 R4, [R180] ;  /* 0x00000000b404783b */ /* 0x000e6a0000000200 */
[----:B-----5:R-:W-:Y:S06]  /*159c0*/  HMMA.16816.F32 R16, R160, R28, R16 ;  /* 0x0000001ca010723c */ /* 0x020fec0000001810 */
[----:B------:R-:W-:Y:S06]  /*159d0*/  HMMA.16816.F32 R140, R220, R164, RZ ;  /* 0x000000a4dc8c723c */ /* 0x000fec00000018ff */
[C---:B------:R-:W-:Y:S06]  /*159e0*/  HMMA.16816.F32 R156, R24.reuse, R136, R156 ;  /* 0x00000088189c723c */ /* 0x040fec000000189c */
[----:B------:R-:W-:Y:S01]  /*159f0*/  HMMA.16816.F32 R152, R24, R138, R152 ;  /* 0x0000008a1898723c */ /* 0x000fe20000001898 */
[----:B------:R-:W-:Y:S05]  /*15a00*/  LDSM.16.M88.4 R136, [R180+0x800] ;  /* 0x00080000b488783b */ /* 0x000fea0000000200 */
[----:B------:R-:W-:Y:S01]  /*15a10*/  HMMA.16816.F32 R220, R220, R166, RZ ;  /* 0x000000a6dcdc723c */ /* 0x000fe200000018ff */
[----:B------:R-:W-:Y:S05]  /*15a20*/  LDSM.16.M88.4 R164, [R194+0x2000] ;  /* 0x00200000c2a4783b */ /* 0x000fea0000000200 */
[C---:B------:R-:W-:Y:S06]  /*15a30*/  HMMA.16816.F32 R148, R24.reuse, R32, R148 ;  /* 0x000000201894723c */ /* 0x040fec0000001894 */
[----:B------:R-:W-:Y:S01]  /*15a40*/  HMMA.16816.F32 R144, R24, R34, R144 ;  /* 0x000000221890723c */ /* 0x000fe20000001890 */
[----:B------:R-:W-:Y:S05]  /*15a50*/  LDSM.16.M88.4 R32, [R180+0x1000] ;  /* 0x00100000b420783b */ /* 0x000fea0000000200 */
[----:B------:R-:W-:Y:S01]  /*15a60*/  HMMA.16816.F32 R12, R160, R30, R12 ;  /* 0x0000001ea00c723c */ /* 0x000fe2000000180c */
[----:B------:R-:W2:Y:S05]  /*15a70*/  LDSM.16.M88.4 R28, [R193+0x8000] ;  /* 0x00800000c11c783b */ /* 0x000eaa0000000200 */
[----:B-1----:R-:W-:Y:S06]  /*15a80*/  HMMA.16816.F32 R16, R216, R4, R16 ;  /* 0x00000004d810723c */ /* 0x002fec0000001810 */
        /* <DEDUP_REMOVED lines=9> */
[----:B------:R-:W-:Y:S05]  /*15b20*/  LDSM.16.M88.4 R8, [R193+0x9000] ;  /* 0x00900000c108783b */ /* 0x000fea0000000200 */
[----:B------:R-:W-:Y:S01]  /*15b30*/  HMMA.16816.F32 R12, R216, R6, R12 ;  /* 0x00000006d80c723c */ /* 0x000fe2000000180c */
[----:B------:R-:W1:Y:S05]  /*15b40*/  LDSM.16.M88.4 R4, [R179] ;  /* 0x00000000b304783b */ /* 0x000e6a0000000200 */
[----:B--2---:R-:W-:Y:S06]  /*15b50*/  HMMA.16816.F32 R16, R164, R28, R16 ;  /* 0x0000001ca410723c */ /* 0x004fec0000001810 */
[C---:B------:R-:W-:Y:S06]  /*15b60*/  HMMA.16816.F32 R156, R216.reuse, R136, R156 ;  /* 0x00000088d89c723c */ /* 0x040fec000000189c */
[----:B------:R-:W-:Y:S01]  /*15b70*/  HMMA.16816.F32 R152, R216, R138, R152 ;  /* 0x0000008ad898723c */ /* 0x000fe20000001898 */
[----:B------:R-:W-:Y:S05]  /*15b80*/  LDSM.16.M88.4 R136, [R177] ;  /* 0x00000000b188783b */ /* 0x000fea0000000200 */
[C---:B------:R-:W-:Y:S06]  /*15b90*/  HMMA.16816.F32 R140, R160.reuse, R224, R140 ;  /* 0x000000e0a08c723c */ /* 0x040fec000000188c */
[----:B------:R-:W-:Y:S01]  /*15ba0*/  HMMA.16816.F32 R220, R160, R226, R220 ;  /* 0x000000e2a0dc723c */ /* 0x000fe200000018dc */
[----:B------:R-:W-:Y:S04]  /*15bb0*/  LDSM.16.M88.4 R224, [R190+0x2000] ;  /* 0x00200000bee0783b */ /* 0x000fe80000000200 */
[----:B------:R-:W-:Y:S01]  /*15bc0*/  LDSM.16.M88.4 R160, [R178] ;  /* 0x00000000b2a0783b */ /* 0x000fe20000000200 */
[C---:B------:R-:W-:Y:S06]  /*15bd0*/  HMMA.16816.F32 R148, R216.reuse, R32, R148 ;  /* 0x00000020d894723c */ /* 0x040fec0000001894 */
[----:B------:R-:W-:Y:S01]  /*15be0*/  HMMA.16816.F32 R144, R216, R34, R144 ;  /* 0x00000022d890723c */ /* 0x000fe20000001890 */
[----:B------:R-:W2:Y:S05]  /*15bf0*/  LDSM.16.M88.4 R32, [R187+0x8000] ;  /* 0x00800000bb20783b */ /* 0x000eaa0000000200 */
[----:B------:R-:W-:Y:S01]  /*15c00*/  HMMA.16816.F32 R12, R164, R30, R12 ;  /* 0x0000001ea40c723c */ /* 0x000fe2000000180c */
[----:B------:R-:W-:Y:S05]  /*15c10*/  LDSM.16.M88.4 R28, [R176] ;  /* 0x00000000b01c783b */ /* 0x000fea0000000200 */
        /* <DEDUP_REMOVED lines=12> */
[----:B------:R-:W1:Y:S05]  /*15ce0*/  LDSM.16.M88.4 R4, [R180+0x2000] ;  /* 0x00200000b404783b */ /* 0x000e6a0000000200 */
[----:B--2---:R-:W-:Y:S06]  /*15cf0*/  HMMA.16816.F32 R16, R224, R32, R16 ;  /* 0x00000020e010723c */ /* 0x004fec0000001810 */
[C---:B------:R-:W-:Y:S06]  /*15d00*/  HMMA.16816.F32 R156, R24.reuse, R160, R156 ;  /* 0x000000a0189c723c */ /* 0x040fec000000189c */
[C---:B------:R-:W-:Y:S01]  /*15d10*/  HMMA.16816.F32 R152, R24.reuse, R162, R152 ;  /* 0x000000a21898723c */ /* 0x040fe20000001898 */
[----:B------:R-:W-:Y:S05]  /*15d20*/  LDSM.16.M88.4 R160, [R180+0x3800] ;  /* 0x00380000b4a0783b */ /* 0x000fea0000000200 */
[C---:B------:R-:W-:Y:S06]  /*15d30*/  HMMA.16816.F32 R148, R24.reuse, R136, R148 ;  /* 0x000000881894723c */ /* 0x040fec0000001894 */
[----:B------:R-:W-:Y:S01]  /*15d40*/  HMMA.16816.F32 R144, R24, R138, R144 ;  /* 0x0000008a1890723c */ /* 0x000fe20000001890 */
[----:B------:R-:W-:Y:S05]  /*15d50*/  LDSM.16.M88.4 R136, [R194+0x4000] ;  /* 0x00400000c288783b */ /* 0x000fea0000000200 */
[----:B------:R-:W-:Y:S01]  /*15d60*/  HMMA.16816.F32 R12, R224, R34, R12 ;  /* 0x00000022e00c723c */ /* 0x000fe2000000180c */
[----:B------:R-:W2:Y:S05]  /*15d70*/  LDSM.16.M88.4 R32, [R193+0xa000] ;  /* 0x00a00000c120783b */ /* 0x000eaa0000000200 */
[C---:B------:R-:W-:Y:S06]  /*15d80*/  HMMA.16816.F32 R140, R164.reuse, R168, R140 ;  /* 0x000000a8a48c723c */ /* 0x040fec000000188c */
[----:B------:R-:W-:Y:S01]  /*15d90*/  HMMA.16816.F32 R220, R164, R170, R220 ;  /* 0x000000aaa4dc723c */ /* 0x000fe200000018dc */
[----:B------:R-:W3:Y:S04]  /*15da0*/  LDSM.16.M88.4 R168, [R180+0x2800] ;  /* 0x00280000b4a8783b */ /* 0x000ee80000000200 */
[----:B------:R-:W-:Y:S01]  /*15db0*/  LDSM.16.M88.4 R164, [R180+0x3000] ;  /* 0x00300000b4a4783b */ /* 0x000fe20000000200 */
[----:B-1----:R-:W-:Y:S06]  /*15dc0*/  HMMA.16816.F32 R16, R216, R4, R16 ;  /* 0x00000004d810723c */ /* 0x002fec0000001810 */
[C---:B------:R-:W-:Y:S06]  /*15dd0*/  HMMA.16816.F32 R156, R224.reuse, R20, R156 ;  /* 0x00000014e09c723c */ /* 0x040fec000000189c */
[C---:B------:R-:W-:Y:S01]  /*15de0*/  HMMA.16816.F32 R152, R224.reuse, R22, R152 ;  /* 0x00000016e098723c */ /* 0x040fe20000001898 */
[----:B------:R-:W-:Y:S05]  /*15df0*/  LDSM.16.M88.4 R20, [R193+0xb800] ;  /* 0x00b80000c114783b */ /* 0x000fea0000000200 */
[C---:B------:R-:W-:Y:S06]  /*15e00*/  HMMA.16816.F32 R148, R224.reuse, R8, R148 ;  /* 0x00000008e094723c */ /* 0x040fec0000001894 */
[----:B------:R-:W-:Y:S01]  /*15e10*/  HMMA.16816.F32 R144, R224, R10, R144 ;  /* 0x0000000ae090723c */ /* 0x000fe20000001890 */
[----:B------:R-:W-:Y:S05]  /*15e20*/  LDSM.16.M88.4 R8, [R192+0x4000] ;  /* 0x00400000c008783b */ /* 0x000fea0000000200 */
[----:B------:R-:W-:Y:S01]  /*15e30*/  HMMA.16816.F32 R12, R216, R6, R12 ;  /* 0x00000006d80c723c */ /* 0x000fe2000000180c */
[----:B------:R-:W1:Y:S05]  /*15e40*/  LDSM.16.M88.4 R4, [R175] ;  /* 0x00000000af04783b */ /* 0x000e6a0000000200 */
[C---:B------:R-:W-:Y:S06]  /*15e50*/  HMMA.16816.F32 R140, R24.reuse, R28, R140 ;  /* 0x0000001c188c723c */ /* 0x040fec000000188c */
[----:B------:R-:W-:Y:S01]  /*15e60*/  HMMA.16816.F32 R220, R24, R30, R220 ;  /* 0x0000001e18dc723c */ /* 0x000fe200000018dc */
[----:B------:R-:W4:Y:S04]  /*15e70*/  LDSM.16.M88.4 R28, [R193+0xa800] ;  /* 0x00a80000c11c783b */ /* 0x000f280000000200 */
[----:B------:R-:W-:Y:S01]  /*15e80*/  LDSM.16.M88.4 R24, [R193+0xb000] ;  /* 0x00b00000c118783b */ /* 0x000fe20000000200 */
[----:B--2---:R-:W-:Y:S06]  /*15e90*/  HMMA.16816.F32 R16, R136, R32, R16 ;  /* 0x000000208810723c */ /* 0x004fec0000001810 */
[C---:B---3--:R-:W-:Y:S06]  /*15ea0*/  HMMA.16816.F32 R156, R216.reuse, R168, R156 ;  /* 0x000000a8d89c723c */ /* 0x048fec000000189c */
[----:B------:R-:W-:Y:S06]  /*15eb0*/  HMMA.16816.F32 R152, R216, R170, R152 ;  /* 0x000000aad898723c */ /* 0x000fec0000001898 */
[----:B------:R-:W-:Y:S01]  /*15ec0*/  HMMA.16816.F32 R168, R136, R34, R12 ;  /* 0x0000002288a8723c */ /* 0x000fe2000000180c */
[----:B------:R-:W-:Y:S04]  /*15ed0*/  LDSM.16.M88.4 R32, [R190+0x4000] ;  /* 0x00400000be20783b */ /* 0x000fe80000000200 */
[----:B------:R-:W2:Y:S01]  /*15ee0*/  LDSM.16.M88.4 R12, [R187+0xa000] ;  /* 0x00a00000bb0c783b */ /* 0x000ea20000000200 */
[C---:B------:R-:W-:Y:S06]  /*15ef0*/  HMMA.16816.F32 R140, R224.reuse, R228, R140 ;  /* 0x000000e4e08c723c */ /* 0x040fec000000188c */
[----:B------:R-:W-:Y:S01]  /*15f00*/  HMMA.16816.F32 R220, R224, R230, R220 ;  /* 0x000000e6e0dc723c */ /* 0x000fe200000018dc */
[----:B------:R-:W-:Y:S05]  /*15f10*/  LDSM.16.M88.4 R224, [R173] ;  /* 0x00000000ade0783b */ /* 0x000fea0000000200 */
[----:B-1----:R-:W-:Y:S06]  /*15f20*/  HMMA.16816.F32 R16, R8, R4, R16 ;  /* 0x000000040810723c */ /* 0x002fec0000001810 */
[C---:B------:R-:W-:Y:S06]  /*15f30*/  HMMA.16816.F32 R148, R216.reuse, R164, R148 ;  /* 0x000000a4d894723c */ /* 0x040fec0000001894 */
[----:B------:R-:W-:Y:S01]  /*15f40*/  HMMA.16816.F32 R144, R216, R166, R144 ;  /* 0x000000a6d890723c */ /* 0x000fe20000001890 */
[----:B------:R-:W1:Y:S05]  /*15f50*/  LDSM.16.M88.4 R164, [R174] ;  /* 0x00000000aea4783b */ /* 0x000e6a0000000200 */
[C---:B----4-:R-:W-:Y:S06]  /*15f60*/  HMMA.16816.F32 R156, R136.reuse, R28, R156 ;  /* 0x0000001c889c723c */ /* 0x050fec000000189c */
[----:B------:R-:W-:Y:S01]  /*15f70*/  HMMA.16816.F32 R152, R136, R30, R152 ;  /* 0x0000001e8898723c */ /* 0x000fe20000001898 */
[----:B------:R-:W-:Y:S05]  /*15f80*/  LDSM.16.M88.4 R28, [R189+0x4000] ;  /* 0x00400000bd1c783b */ /* 0x000fea0000000200 */
[----:B------:R-:W-:Y:S01]  /*15f90*/  HMMA.16816.F32 R168, R8, R6, R168 ;  /* 0x0000000608a8723c */ /* 0x000fe200000018a8 */
[----:B------:R-:W3:Y:S05]  /*15fa0*/  LDSM.16.M88.4 R4, [R180+0x4000] ;  /* 0x00400000b404783b */ /* 0x000eea0000000200 */
[C---:B------:R-:W-:Y:S06]  /*15fb0*/  HMMA.16816.F32 R140, R216.reuse, R160, R140 ;  /* 0x000000a0d88c723c */ /* 0x040fec000000188c */
[----:B------:R-:W-:Y:S01]  /*15fc0*/  HMMA.16816.F32 R220, R216, R162, R220 ;  /* 0x000000a2d8dc723c */ /* 0x000fe200000018dc */
[----:B------:R-:W4:Y:S04]  /*15fd0*/  LDSM.16.M88.4 R160, [R172] ;  /* 0x00000000aca0783b */ /* 0x000f280000000200 */
[----:B------:R-:W-:Y:S01]  /*15fe0*/  LDSM.16.M88.4 R216, [R187+0xb000] ;  /* 0x00b00000bbd8783b */ /* 0x000fe20000000200 */
[----:B--2---:R-:W-:Y:S06]  /*15ff0*/  HMMA.16816.F32 R16, R32, R12, R16 ;  /* 0x0000000c2010723c */ /* 0x004fec0000001810 */
[C---:B------:R-:W-:Y:S06]  /*16000*/  HMMA.16816.F32 R148, R136.reuse, R24, R148 ;  /* 0x000000188894723c */ /* 0x040fec0000001894 */
[----:B------:R-:W-:Y:S01]  /*16010*/  HMMA.16816.F32 R144, R136, R26, R144 ;  /* 0x0000001a8890723c */ /* 0x000fe20000001890 */
[----:B------:R-:W2:Y:S05]  /*16020*/  LDSM.16.M88.4 R24, [R187+0xa800] ;  /* 0x00a80000bb18783b */ /* 0x000eaa0000000200 */
[----:B------:R-:W-:Y:S06]  /*16030*/  HMMA.16816.F32 R168, R32, R14, R168 ;  /* 0x0000000e20a8723c */ /* 0x000fec00000018a8 */
[----:B------:R-:W-:Y:S01]  /*16040*/  HMMA.16816.F32 R140, R136, R20, R140 ;  /* 0x00000014888c723c */ /* 0x000fe2000000188c */
[----:B------:R-:W-:-:S05]  /*16050*/  VIADD R14, R203, 0x19 ;  /* 0x00000019cb0e7836 */ /* 0x000fca0000000000 */
[----:B------:R-:W-:Y:S01]  /*16060*/  HMMA.16816.F32 R220, R136, R22, R220 ;  /* 0x0000001688dc723c */ /* 0x000fe200000018dc */
[----:B------:R-:W5:Y:S04]  /*16070*/  LDSM.16.M88.4 R136, [R180+0x4800] ;  /* 0x00480000b488783b */ /* 0x000f680000000200 */
[----:B------:R-:W5:Y:S01]  /*16080*/  LDSM.16.M88.4 R20, [R187+0xb800] ;  /* 0x00b80000bb14783b */ /* 0x000f620000000200 */
[----:B-1----:R-:W-:Y:S06]  /*16090*/  HMMA.16816.F32 R156, R8, R164, R156 ;  /* 0x000000a4089c723c */ /* 0x002fec000000189c */
[----:B---3--:R-:W-:Y:S06]  /*160a0*/  HMMA.16816.F32 R16, R28, R4, R16 ;  /* 0x000000041c10723c */ /* 0x008fec0000001810 */
[----:B------:R-:W-:Y:S01]  /*160b0*/  HMMA.16816.F32 R152, R8, R166, R152 ;  /* 0x000000a60898723c */ /* 0x000fe20000001898 */
[----:B------:R-:W-:-:S02]  /*160c0*/  VIADD R4, R203, 0x8 ;  /* 0x00000008cb047836 */ /* 0x000fc40000000000 */
[----:B------:R-:W-:-:S03]  /*160d0*/  VIADD R5, R203, 0x11 ;  /* 0x00000011cb057836 */ /* 0x000fc60000000000 */
[----:B------:R-:W-:Y:S01]  /*160e0*/  HMMA.16816.F32 R168, R28, R6, R168 ;  /* 0x000000061ca8723c */ /* 0x000fe200000018a8 */
[C---:B------:R-:W-:Y:S02]  /*160f0*/  ISETP.GE.AND P1, PT, R4.reuse, R208, PT ;  /* 0x000000d00400720c */ /* 0x040fe40003f26270 */
[C---:B------:R-:W-:Y:S02]  /*16100*/  ISETP.GE.AND P6, PT, R4.reuse, R209, PT ;  /* 0x000000d10400720c */ /* 0x040fe40003fc6270 */
[C---:B------:R-:W-:Y:S01]  /*16110*/  ISETP.LT.OR P1, PT, R4.reuse, R211, P1 ;  /* 0x000000d30400720c */ /* 0x040fe20000f21670 */
[----:B------:R-:W-:Y:S01]  /*16120*/  HMMA.16816.F32 R148, R8, R224, R148 ;  /* 0x000000e00894723c */ /* 0x000fe20000001894 */
[----:B------:R-:W-:Y:S01]  /*16130*/  ISETP.LT.OR P6, PT, R4, R210, P6 ;  /* 0x000000d20400720c */ /* 0x000fe200037c1670 */
[----:B------:R-:W-:-:S04]  /*16140*/  VIADD R4, R203, 0x10 ;  /* 0x00000010cb047836 */ /* 0x000fc80000000000 */
[C---:B------:R-:W-:Y:S01]  /*16150*/  HMMA.16816.F32 R144, R8.reuse, R226, R144 ;  /* 0x000000e20890723c */ /* 0x040fe20000001890 */
[----:B------:R-:W-:Y:S02]  /*16160*/  FSEL R16, R16, -INF , !P0 ;  /* 0xff80000010107808 */ /* 0x000fe40004000000 */
[C---:B------:R-:W-:Y:S02]  /*16170*/  ISETP.GE.AND P0, PT, R2.reuse, R208, PT ;  /* 0x000000d00200720c */ /* 0x040fe40003f06270 */
[----:B------:R-:W-:Y:S01]  /*16180*/  FSEL R0, R17, -INF , !P4 ;  /* 0xff80000011007808 */ /* 0x000fe20006000000 */
[C---:B----4-:R-:W-:Y:S01]  /*16190*/  HMMA.16816.F32 R140, R8.reuse, R160, R140 ;  /* 0x000000a0088c723c */ /* 0x050fe2000000188c */
[C---:B------:R-:W-:Y:S02]  /*161a0*/  ISETP.GE.AND P4, PT, R2.reuse, R209, PT ;  /* 0x000000d10200720c */ /* 0x040fe40003f86270 */
[C---:B------:R-:W-:Y:S02]  /*161b0*/  ISETP.LT.OR P0, PT, R2.reuse, R211, P0 ;  /* 0x000000d30200720c */ /* 0x040fe40000701670 */
[----:B------:R-:W-:Y:S01]  /*161c0*/  ISETP.LT.OR P4, PT, R2, R210, P4 ;  /* 0x000000d20200720c */ /* 0x000fe20002781670 */
[----:B------:R-:W-:Y:S01]  /*161d0*/  HMMA.16816.F32 R220, R8, R162, R220 ;  /* 0x000000a208dc723c */ /* 0x000fe200000018dc */
[----:B------:R-:W1:Y:S01]  /*161e0*/  LDSM.16.M88.4 R8, [R180+0x5000] ;  /* 0x00500000b408783b */ /* 0x000e620000000200 */
[----:B------:R-:W-:-:S02]  /*161f0*/  FSEL R13, R18, -INF , !P5 ;  /* 0xff800000120d7808 */ /* 0x000fc40006800000 */
[----:B------:R-:W-:Y:S02]  /*16200*/  FSEL R19, R19, -INF , !P2 ;  /* 0xff80000013137808 */ /* 0x000fe40005000000 */
[C---:B--2---:R-:W-:Y:S01]  /*16210*/  HMMA.16816.F32 R156, R32.reuse, R24, R156 ;  /* 0x00000018209c723c */ /* 0x044fe2000000189c */
[----:B------:R-:W-:Y:S02]  /*16220*/  FSEL R12, R168, -INF , !P1 ;  /* 0xff800000a80c7808 */ /* 0x000fe40004800000 */
[----:B------:R-:W-:Y:S02]  /*16230*/  FSEL R2, R169, -INF , !P0 ;  /* 0xff800000a9027808 */ /* 0x000fe40004000000 */
[CC--:B------:R-:W-:Y:S01]  /*16240*/  ISETP.GE.AND P2, PT, R4.reuse, R208.reuse, PT ;  /* 0x000000d00400720c */ /* 0x0c0fe20003f46270 */
[----:B------:R-:W-:Y:S01]  /*16250*/  HMMA.16816.F32 R152, R32, R26, R152 ;  /* 0x0000001a2098723c */ /* 0x000fe20000001898 */
[----:B------:R-:W-:Y:S02]  /*16260*/  ISETP.GE.AND P5, PT, R4, R209, PT ;  /* 0x000000d10400720c */ /* 0x000fe40003fa6270 */
[----:B------:R-:W-:-:S02]  /*16270*/  ISETP.GE.AND P1, PT, R5, R208, PT ;  /* 0x000000d00500720c */ /* 0x000fc40003f26270 */
[C---:B------:R-:W-:Y:S01]  /*16280*/  ISETP.GE.AND P0, PT, R5.reuse, R209, PT ;  /* 0x000000d10500720c */ /* 0x040fe20003f06270 */
[C---:B------:R-:W-:Y:S01]  /*16290*/  HMMA.16816.F32 R148, R32.reuse, R216, R148 ;  /* 0x000000d82094723c */ /* 0x040fe20000001894 */
[CC--:B------:R-:W-:Y:S02]  /*162a0*/  ISETP.LT.OR P2, PT, R4.reuse, R211.reuse, P2 ;  /* 0x000000d30400720c */ /* 0x0c0fe40001741670 */
[-C--:B------:R-:W-:Y:S02]  /*162b0*/  ISETP.LT.OR P5, PT, R4, R210.reuse, P5 ;  /* 0x000000d20400720c */ /* 0x080fe40002fa1670 */
[C---:B------:R-:W-:Y:S01]  /*162c0*/  ISETP.LT.OR P1, PT, R5.reuse, R211, P1 ;  /* 0x000000d30500720c */ /* 0x040fe20000f21670 */
[----:B------:R-:W-:Y:S01]  /*162d0*/  HMMA.16816.F32 R144, R32, R218, R144 ;  /* 0x000000da2090723c */ /* 0x000fe20000001890 */
[----:B------:R-:W-:Y:S02]  /*162e0*/  ISETP.LT.OR P0, PT, R5, R210, P0 ;  /* 0x000000d20500720c */ /* 0x000fe40000701670 */
[----:B------:R-:W2:Y:S01]  /*162f0*/  LDSM.16.M88.4 R4, [R180+0x5800] ;  /* 0x00580000b404783b */ /* 0x000ea20000000200 */
[----:B------:R-:W-:Y:S01]  /*16300*/  FSEL R171, R171, -INF , !P4 ;  /* 0xff800000abab7808 */ /* 0x000fe20006000000 */
[----:B------:R-:W-:-:S04]  /*16310*/  DEPBAR.LE SB0, 0x0 ;  /* 0x000080000000791a */ /* 0x000fc80000000000 */
[C---:B-----5:R-:W-:Y:S06]  /*16320*/  HMMA.16816.F32 R156, R28.reuse, R136, R156 ;  /* 0x000000881c9c723c */ /* 0x060fec000000189c */
[----:B------:R-:W-:Y:S06]  /*16330*/  HMMA.16816.F32 R152, R28, R138, R152 ;  /* 0x0000008a1c98723c */ /* 0x000fec0000001898 */
[----:B------:R-:W-:Y:S06]  /*16340*/  HMMA.16816.F32 R140, R32, R20, R140 ;  /* 0x00000014208c723c */ /* 0x000fec000000188c */
[C---:B-1----:R-:W-:Y:S06]  /*16350*/  HMMA.16816.F32 R148, R28.reuse, R8, R148 ;  /* 0x000000081c94723c */ /* 0x042fec0000001894 */
[----:B------:R-:W-:Y:S01]  /*16360*/  HMMA.16816.F32 R144, R28, R10, R144 ;  /* 0x0000000a1c90723c */ /* 0x000fe20000001890 */
[----:B------:R-:W-:Y:S01]  /*16370*/  VIADD R8, R203, 0x18 ;  /* 0x00000018cb087836 */ /* 0x000fe20000000000 */
[----:B------:R-:W-:-:S02]  /*16380*/  FSEL R9, R170, -INF , !P6 ;  /* 0xff800000aa097808 */ /* 0x000fc40007000000 */
[----:B------:R-:W-:Y:S02]  /*16390*/  FSEL R170, R156, -INF , !P2 ;  /* 0xff8000009caa7808 */ /* 0x000fe40005000000 */
[CC--:B------:R-:W-:Y:S01]  /*163a0*/  ISETP.GE.AND P4, PT, R8.reuse, R208.reuse, PT ;  /* 0x000000d00800720c */ /* 0x0c0fe20003f86270 */
[C---:B------:R-:W-:Y:S01]  /*163b0*/  VIADD R10, R203.reuse, 0x21 ;  /* 0x00000021cb0a7836 */ /* 0x040fe20000000000 */
[----:B------:R-:W-:Y:S01]  /*163c0*/  ISETP.GE.AND P6, PT, R8, R209, PT ;  /* 0x000000d10800720c */ /* 0x000fe20003fc6270 */
[----:B------:R-:W-:Y:S01]  /*163d0*/  HMMA.16816.F32 R220, R32, R22, R220 ;  /* 0x0000001620dc723c */ /* 0x000fe200000018dc */
[----:B------:R-:W-:Y:S02]  /*163e0*/  ISETP.GE.AND P2, PT, R14, R208, PT ;  /* 0x000000d00e00720c */ /* 0x000fe40003f46270 */
[CC--:B------:R-:W-:Y:S02]  /*163f0*/  ISETP.LT.OR P4, PT, R8.reuse, R211.reuse, P4 ;  /* 0x000000d30800720c */ /* 0x0c0fe40002781670 */
[----:B------:R-:W-:Y:S01]  /*16400*/  ISETP.LT.OR P6, PT, R8, R210, P6 ;  /* 0x000000d20800720c */ /* 0x000fe200037c1670 */
[----:B------:R-:W-:Y:S01]  /*16410*/  VIADD R8, R203, 0x20 ;  /* 0x00000020cb087836 */ /* 0x000fe20000000000 */
[----:B------:R-:W-:Y:S01]  /*16420*/  ISETP.LT.OR P2, PT, R14, R211, P2 ;  /* 0x000000d30e00720c */ /* 0x000fe20001741670 */
[----:B--2---:R-:W-:Y:S01]  /*16430*/  HMMA.16816.F32 R140, R28, R4, R140 ;  /* 0x000000041c8c723c */ /* 0x004fe2000000188c */
[----:B------:R-:W-:-:S02]  /*16440*/  FSEL R135, R158, -INF , !P5 ;  /* 0xff8000009e877808 */ /* 0x000fc40006800000 */
[----:B------:R-:W-:Y:S02]  /*16450*/  FSEL R133, R159, -INF , !P0 ;  /* 0xff8000009f857808 */ /* 0x000fe40004000000 */
[----:B------:R-:W-:Y:S02]  /*16460*/  FSEL R138, R157, -INF , !P1 ;  /* 0xff8000009d8a7808 */ /* 0x000fe40004800000 */
[----:B------:R-:W-:Y:S01]  /*16470*/  ISETP.GE.AND P0, PT, R8, R208, PT ;  /* 0x000000d00800720c */ /* 0x000fe20003f06270 */
[C---:B------:R-:W-:Y:S01]  /*16480*/  VIADD R5, R203.reuse, 0x31 ;  /* 0x00000031cb057836 */ /* 0x040fe20000000000 */
[----:B------:R-:W-:Y:S01]  /*16490*/  FSEL R136, R152, -INF , !P4 ;  /* 0xff80000098887808 */ /* 0x000fe20006000000 */
[----:B------:R-:W-:Y:S01]  /*164a0*/  VIADD R4, R203, 0x30 ;  /* 0x00000030cb047836 */ /* 0x000fe20000000000 */
[----:B------:R-:W-:Y:S01]  /*164b0*/  BAR.SYNC.DEFER_BLOCKING 0x0 ;  /* 0x0000000000007b1d */ /* 0x000fe20000010000 */
[----:B------:R-:W-:Y:S02]  /*164c0*/  ISETP.GE.AND P5, PT, R8, R209, PT ;  /* 0x000000d10800720c */ /* 0x000fe40003fa6270 */
[----:B------:R-:W-:-:S02]  /*164d0*/  FSEL R134, R153, -INF , !P2 ;  /* 0xff80000099867808 */ /* 0x000fc40005000000 */
[-C--:B------:R-:W-:Y:S01]  /*164e0*/  ISETP.GE.AND P1, PT, R14, R209.reuse, PT ;  /* 0x000000d10e00720c */ /* 0x080fe20003f26270 */
[----:B------:R-:W-:Y:S01]  /*164f0*/  HMMA.16816.F32 R220, R28, R6, R220 ;  /* 0x000000061cdc723c */ /* 0x000fe200000018dc */
[C---:B------:R-:W-:Y:S02]  /*16500*/  ISETP.GE.AND P2, PT, R10.reuse, R208, PT ;  /* 0x000000d00a00720c */ /* 0x040fe40003f46270 */
[----:B------:R-:W-:Y:S02]  /*16510*/  ISETP.GE.AND P4, PT, R10, R209, PT ;  /* 0x000000d10a00720c */ /* 0x000fe40003f86270 */
[C---:B------:R-:W-:Y:S02]  /*16520*/  ISETP.LT.OR P0, PT, R8.reuse, R211, P0 ;  /* 0x000000d30800720c */ /* 0x040fe40000701670 */
[-C--:B------:R-:W-:Y:S01]  /*16530*/  ISETP.LT.OR P5, PT, R8, R210.reuse, P5 ;  /* 0x000000d20800720c */ /* 0x080fe20002fa1670 */
[----:B------:R-:W-:Y:S01]  /*16540*/  VIADD R8, R203, 0x28 ;  /* 0x00000028cb087836 */ /* 0x000fe20000000000 */
[----:B------:R-:W-:-:S02]  /*16550*/  ISETP.LT.OR P1, PT, R14, R210, P1 ;  /* 0x000000d20e00720c */ /* 0x000fc40000f21670 */
[C---:B------:R-:W-:Y:S02]  /*16560*/  ISETP.LT.OR P2, PT, R10.reuse, R211, P2 ;  /* 0x000000d30a00720c */ /* 0x040fe40001741670 */
[----:B------:R-:W-:Y:S01]  /*16570*/  ISETP.LT.OR P4, PT, R10, R210, P4 ;  /* 0x000000d20a00720c */ /* 0x000fe20002781670 */
[----:B------:R-:W-:Y:S01]  /*16580*/  VIADD R10, R203, 0x29 ;  /* 0x00000029cb0a7836 */ /* 0x000fe20000000000 */
[----:B------:R-:W-:Y:S02]  /*16590*/  FSEL R217, R155, -INF , !P1 ;  /* 0xff8000009bd97808 */ /* 0x000fe40004800000 */
[-C--:B------:R-:W-:Y:S02]  /*165a0*/  ISETP.GE.AND P1, PT, R8, R208.reuse, PT ;  /* 0x000000d00800720c */ /* 0x080fe40003f26270 */
[----:B------:R-:W-:Y:S02]  /*165b0*/  FSEL R224, R148, -INF , !P0 ;  /* 0xff80000094e07808 */ /* 0x000fe40004000000 */
[----:B------:R-:W-:-:S02]  /*165c0*/  ISETP.GE.AND P0, PT, R10, R208, PT ;  /* 0x000000d00a00720c */ /* 0x000fc40003f06270 */
[-C--:B------:R-:W-:Y:S02]  /*165d0*/  ISETP.LT.OR P1, PT, R8, R211.reuse, P1 ;  /* 0x000000d30800720c */ /* 0x080fe40000f21670 */
[----:B------:R-:W-:Y:S02]  /*165e0*/  ISETP.LT.OR P0, PT, R10, R211, P0 ;  /* 0x000000d30a00720c */ /* 0x000fe40000701670 */
[----:B------:R-:W-:Y:S02]  /*165f0*/  FSEL R148, R149, -INF , !P2 ;  /* 0xff80000095947808 */ /* 0x000fe40005000000 */
[----:B------:R-:W-:Y:S02]  /*16600*/  FSEL R149, R150, -INF , !P5 ;  /* 0xff80000096957808 */ /* 0x000fe40006800000 */
[----:B------:R-:W-:Y:S02]  /*16610*/  FSEL R150, R144, -INF , !P1 ;  /* 0xff80000090967808 */ /* 0x000fe40004800000 */
[----:B------:R-:W-:-:S02]  /*16620*/  FSEL R144, R145, -INF , !P0 ;  /* 0xff80000091907808 */ /* 0x000fc40004000000 */
[CC--:B------:R-:W-:Y:S02]  /*16630*/  ISETP.GE.AND P0, PT, R5.reuse, R208.reuse, PT ;  /* 0x000000d00500720c */ /* 0x0c0fe40003f06270 */
[C---:B------:R-:W-:Y:S02]  /*16640*/  ISETP.GE.AND P5, PT, R4.reuse, R208, PT ;  /* 0x000000d00400720c */ /* 0x040fe40003fa6270 */
[----:B------:R-:W-:Y:S02]  /*16650*/  ISETP.LT.OR P0, PT, R5, R211, P0 ;  /* 0x000000d30500720c */ /* 0x000fe40000701670 */
[-C--:B------:R-:W-:Y:S02]  /*16660*/  ISETP.GE.AND P1, PT, R4, R209.reuse, PT ;  /* 0x000000d10400720c */ /* 0x080fe40003f26270 */
[----:B------:R-:W-:Y:S02]  /*16670*/  FSEL R219, R154, -INF , !P6 ;  /* 0xff8000009adb7808 */ /* 0x000fe40007000000 */
[----:B------:R-:W-:-:S02]  /*16680*/  ISETP.GE.AND P6, PT, R8, R209, PT ;  /* 0x000000d10800720c */ /* 0x000fc40003fc6270 */
[----:B------:R-:W-:Y:S02]  /*16690*/  ISETP.GE.AND P2, PT, R10, R209, PT ;  /* 0x000000d10a00720c */ /* 0x000fe40003f46270 */
[----:B------:R-:W-:Y:S02]  /*166a0*/  FSEL R168, R141, -INF , !P0 ;  /* 0xff8000008da87808 */ /* 0x000fe40004000000 */
[C---:B------:R-:W-:Y:S02]  /*166b0*/  ISETP.LT.OR P5, PT, R4.reuse, R211, P5 ;  /* 0x000000d30400720c */ /* 0x040fe40002fa1670 */
[-C--:B------:R-:W-:Y:S01]  /*166c0*/  ISETP.LT.OR P1, PT, R4, R210.reuse, P1 ;  /* 0x000000d20400720c */ /* 0x080fe20000f21670 */
[C---:B------:R-:W-:Y:S01]  /*166d0*/  VIADD R4, R203.reuse, 0x38 ;  /* 0x00000038cb047836 */ /* 0x040fe20000000000 */
[----:B------:R-:W-:Y:S01]  /*166e0*/  ISETP.GT.AND P0, PT, R204, R195, PT ;  /* 0x000000c3cc00720c */ /* 0x000fe20003f04270 */
[----:B------:R-:W-:Y:S01]  /*166f0*/  VIADD R203, R203, 0x39 ;  /* 0x00000039cbcb7836 */ /* 0x000fe20000000000 */
[----:B------:R-:W-:-:S02]  /*16700*/  ISETP.LT.OR P6, PT, R8, R210, P6 ;  /* 0x000000d20800720c */ /* 0x000fc400037c1670 */
[----:B------:R-:W-:Y:S02]  /*16710*/  ISETP.LT.OR P2, PT, R10, R210, P2 ;  /* 0x000000d20a00720c */ /* 0x000fe40001741670 */
[----:B------:R-:W-:Y:S02]  /*16720*/  FSEL R151, R151, -INF , !P4 ;  /* 0xff80000097977808 */ /* 0x000fe40006000000 */
[----:B------:R-:W-:Y:S02]  /*16730*/  FSEL R145, R146, -INF , !P6 ;  /* 0xff80000092917808 */ /* 0x000fe40007000000 */
[----:B------:R-:W-:Y:S02]  /*16740*/  FSEL R147, R147, -INF , !P2 ;  /* 0xff80000093937808 */ /* 0x000fe40005000000 */
[----:B------:R-:W-:Y:S02]  /*16750*/  FSEL R212, R140, -INF , !P5 ;  /* 0xff8000008cd47808 */ /* 0x000fe40006800000 */
[----:B------:R-:W-:-:S02]  /*16760*/  FSEL R167, R142, -INF , !P1 ;  /* 0xff8000008ea77808 */ /* 0x000fc40004800000 */
[-C--:B------:R-:W-:Y:S02]  /*16770*/  ISETP.GE.AND P4, PT, R5, R209.reuse, PT ;  /* 0x000000d10500720c */ /* 0x080fe40003f86270 */
[CC--:B------:R-:W-:Y:S02]  /*16780*/  ISETP.GE.AND P6, PT, R4.reuse, R208.reuse, PT ;  /* 0x000000d00400720c */ /* 0x0c0fe40003fc6270 */
[-C--:B------:R-:W-:Y:S02]  /*16790*/  ISETP.GE.AND P2, PT, R4, R209.reuse, PT ;  /* 0x000000d10400720c */ /* 0x080fe40003f46270 */
[C---:B------:R-:W-:Y:S02]  /*167a0*/  ISETP.GE.AND P5, PT, R203.reuse, R208, PT ;  /* 0x000000d0cb00720c */ /* 0x040fe40003fa6270 */
[----:B------:R-:W-:Y:S02]  /*167b0*/  ISETP.GE.AND P1, PT, R203, R209, PT ;  /* 0x000000d1cb00720c */ /* 0x000fe40003f26270 */
[----:B------:R-:W-:-:S02]  /*167c0*/  ISETP.LT.OR P4, PT, R5, R210, P4 ;  /* 0x000000d20500720c */ /* 0x000fc40002781670 */
[CC--:B------:R-:W-:Y:S02]  /*167d0*/  ISETP.LT.OR P6, PT, R4.reuse, R211.reuse, P6 ;  /* 0x000000d30400720c */ /* 0x0c0fe400037c1670 */
[-C--:B------:R-:W-:Y:S02]  /*167e0*/  ISETP.LT.OR P2, PT, R4, R210.reuse, P2 ;  /* 0x000000d20400720c */ /* 0x080fe40001741670 */
[C---:B------:R-:W-:Y:S02]  /*167f0*/  ISETP.LT.OR P5, PT, R203.reuse, R211, P5 ;  /* 0x000000d3cb00720c */ /* 0x040fe40002fa1670 */
        /* <DEDUP_REMOVED lines=9> */
[----:B------:R-:W-:Y:S01]  /*16890*/  IMAD.SHL.U32 R6, R204, 0x40, RZ ;  /* 0x00000040cc067824 */ /* 0x000fe200078e00ff */
[----:B------:R-:W-:Y:S01]  /*168a0*/  ULDC.64 UR8, c[0x0][0x248] ;  /* 0x0000920000087ab9 */ /* 0x000fe20000000a00 */
[----:B------:R-:W-:-:S03]  /*168b0*/  ULDC.64 UR4, c[0x0][0x230] ;  /* 0x00008c0000047ab9 */ /* 0x000fc60000000a00 */
        /* <DEDUP_REMOVED lines=56> */
.L_x_5679:
[----:B------:R-:W-:Y:S02]  /*16c40*/  ULDC UR8, c[0x0][0x248] ;  /* 0x0000920000087ab9 */ /* 0x000fe40000000800 */
[----:B------:R-:W-:-:S06]  /*16c50*/  USHF.L.U32 UR4, UR8, 0x6, URZ ;  /* 0x0000000608047899 */ /* 0x000fcc000800063f */
[----:B------:R-:W-:-:S04]  /*16c60*/  IADD3 R6, RZ, -UR4, RZ ;  /* 0x80000004ff067c10 */ /* 0x000fc8000fffe0ff */
[----:B------:R-:W-:-:S07]  /*16c70*/  SHF.R.S32.HI R4, RZ, 0x1f, R6 ;  /* 0x0000001fff047819 */ /* 0x000fce0000011406 */
.L_x_5680:
[----:B------:R-:W-:Y:S01]  /*16c80*/  USHF.L.U32 UR4, UR8, 0x5, URZ ;  /* 0x0000000508047899 */ /* 0x000fe2000800063f */
[C---:B------:R-:W-:Y:S01]  /*16c90*/  LEA R202, P1, R6.reuse, R202, 0x1 ;  /* 0x000000ca06ca7211 */ /* 0x040fe200078208ff */
[----:B------:R-:W-:Y:S02]  /*16ca0*/  ULDC UR5, c[0x0][0x24c] ;  /* 0x0000930000057ab9 */ /* 0x000fe40000000800 */
[----:B------:R-:W-:Y:S01]  /*16cb0*/  USHF.L.U64.HI UR5, UR8, 0x5, UR5 ;  /* 0x0000000508057899 */ /* 0x000fe20008010205 */
[----:B------:R-:W-:Y:S02]  /*16cc0*/  LEA.HI.X R201, R6, R201, R4, 0x1, P1 ;  /* 0x000000c906c97211 */ /* 0x000fe400008f0c04 */
[----:B------:R-:W-:-:S03]  /*16cd0*/  IADD3 R10, P1, R202, UR4, RZ ;  /* 0x00000004ca0a7c10 */ /* 0x000fc6000ff3e0ff */
        /* <DEDUP_REMOVED lines=8> */
[----:B------:R-:W-:Y:S01]  /*16d60*/  IADD3 R4, P1, R6, UR4, RZ ;  /* 0x0000000406047c10 */ /* 0x000fe2000ff3e0ff */
[----:B------:R1:W-:Y:S03]  /*16d70*/  LDGSTS.E.BYPASS.LTC128B.128 [R200+0x8000], desc[UR6][R202.64+0x80] ;  /* 0x08000080cac87fae */ /* 0x0003e6000b901d46 */
        /* <DEDUP_REMOVED lines=12> */
.L_x_5678:
[----:B-1----:R-:W-:Y:S01]  /*16e40*/  FMNMX.FTZ R5, R132, R16, !PT ;  /* 0x0000001084057209 */ /* 0x002fe20007810000 */
        /* <DEDUP_REMOVED lines=49> */
[--C-:B------:R-:W-:Y:S01]  /*17160*/  FFMA.FTZ R153, R2, UR10, -R169.reuse ;  /* 0x0000000a02997c23 */ /* 0x100fe200080108a9 */
[----:B------:R-:W-:Y:S01]  /*17170*/  FFMA.FTZ R156, R16, UR10, -R169 ;  /* 0x0000000a109c7c23 */ /* 0x000fe200080108a9 */
[----:B------:R-:W-:Y:S01]  /*17180*/  FSEL R6, R157, RZ, P1 ;  /* 0x000000ff9d067208 */ /* 0x000fe20000800000 */
[----:B------:R-:W-:Y:S01]  /*17190*/  FADD.FTZ R4, R132, -R5 ;  /* 0x8000000584047221 */ /* 0x000fe20000010000 */
        /* <DEDUP_REMOVED lines=27> */
[----:B------:R-:W-:Y:S01]  /*17350*/  LDSM.16.MT88.4 R144, [R188+0xf000] ;  /* 0x00f00000bc90783b */ /* 0x000fe20000004200 */
[--C-:B------:R-:W-:Y:S01]  /*17360*/  FFMA.FTZ R219, R224, UR10, -R169.reuse ;  /* 0x0000000ae0db7c23 */ /* 0x100fe200080108a9 */
[--C-:B------:R-:W-:Y:S01]  /*17370*/  FFMA.FTZ R220, R148, UR10, -R169.reuse ;  /* 0x0000000a94dc7c23 */ /* 0x100fe200080108a9 */
[----:B------:R-:W-:Y:S01]  /*17380*/  FFMA.FTZ R221, R150, UR10, -R169 ;  /* 0x0000000a96dd7c23 */ /* 0x000fe200080108a9 */
[--C-:B------:R-:W-:Y:S01]  /*17390*/  FFMA.FTZ R223, R149, UR10, -R162.reuse ;  /* 0x0000000a95df7c23 */ /* 0x100fe200080108a2 */
[--C-:B------:R-:W-:Y:S01]  /*173a0*/  FFMA.FTZ R224, R151, UR10, -R162.reuse ;  /* 0x0000000a97e07c23 */ /* 0x100fe200080108a2 */
[--C-:B------:R-:W-:Y:S01]  /*173b0*/  FFMA.FTZ R165, R165, UR10, -R162.reuse ;  /* 0x0000000aa5a57c23 */ /* 0x100fe200080108a2 */
[----:B------:R-:W5:Y:S01]  /*173c0*/  MUFU.EX2 R153, R153 ;  /* 0x0000009900997308 */ /* 0x000f620000000800 */
[----:B----4-:R-:W-:Y:S01]  /*173d0*/  F2FP.F16.F32.PACK_AB R4, R155, R156 ;  /* 0x0000009c9b04723e */ /* 0x010fe200000000ff */
[----:B------:R-:W-:Y:S01]  /*173e0*/  LDSM.16.MT88.4 R148, [R184+0xd000] ;  /* 0x00d00000b894783b */ /* 0x000fe20000004200 */
[----:B------:R-:W-:-:S05]  /*173f0*/  FFMA.FTZ R163, R163, UR10, -R162 ;  /* 0x0000000aa3a37c23 */ /* 0x000fca00080108a2 */
        /* <DEDUP_REMOVED lines=175> */
[----:B------:R-:W-:-:S02]  /*17ef0*/  FADD.FTZ R0, R203, R170 ;  /* 0x000000aacb007221 */ /* 0x000fc40000010000 */
[----:B------:R-:W-:Y:S01]  /*17f00*/  LDSM.16.MT88.4 R136, [R184+0xf000] ;  /* 0x00f00000b888783b */ /* 0x000fe20000004200 */
[----:B------:R-:W-:Y:S01]  /*17f10*/  MUFU.EX2 R163, R163 ;  /* 0x000000a300a37308 */ /* 0x000fe20000000800 */
[----:B------:R-:W-:Y:S01]  /*17f20*/  FADD.FTZ R171, R171, R0 ;  /* 0x00000000abab7221 */ /* 0x000fe20000010000 */
[----:B------:R-:W-:Y:S01]  /*17f30*/  FADD.FTZ R0, R216, R3 ;  /* 0x00000003d8007221 */ /* 0x000fe20000010000 */
[----:B----4-:R-:W-:Y:S02]  /*17f40*/  HMMA.16816.F32 R20, R104, R116, R20 ;  /* 0x000000746814723c */ /* 0x010fe40000001814 */
        /* <DEDUP_REMOVED lines=37> */
[----:B------:R-:W-:-:S04]  /*181a0*/  FADD.FTZ R3, R221, R220 ;  /* 0x000000dcdd037221 */ /* 0x000fc80000010000 */
[----:B------:R-:W-:Y:S01]  /*181b0*/  FADD.FTZ R3, R222, R3 ;  /* 0x00000003de037221 */ /* 0x000fe20000010000 */
[C---:B--2---:R-:W-:Y:S06]  /*181c0*/  HMMA.16816.F32 R92, R104.reuse, R112, R92 ;  /* 0x00000070685c723c */ /* 0x044fec000000185c */
        /* <DEDUP_REMOVED lines=60> */
[----:B----4-:R-:W-:Y:S02]  /*18590*/  F2FP.F16.F32.PACK_AB R97, R165, R164 ;  /* 0x000000a4a561723e */ /* 0x010fe400000000ff */
[----:B-1----:R-:W-:-:S07]  /*185a0*/  F2FP.F16.F32.PACK_AB R99, R162, R163 ;  /* 0x000000a3a263723e */ /* 0x002fce00000000ff */
        /* <DEDUP_REMOVED lines=15> */
[C---:B---3--:R-:W-:Y:S06]  /*186a0*/  HMMA.16816.F32 R76, R96.reuse, R80, R76 ;  /* 0x00000050604c723c */ /* 0x048fec000000184c */
[C---:B------:R-:W-:Y:S06]  /*186b0*/  HMMA.16816.F32 R80, R96.reuse, R82, R8 ;  /* 0x000000526050723c */ /* 0x040fec0000001808 */
[----:B------:R-:W-:Y:S01]  /*186c0*/  HMMA.16816.F32 R64, R96, R70, R64 ;  /* 0x000000466040723c */ /* 0x000fe20000001840 */
[----:B------:R-:W-:-:S04]  /*186d0*/  FADD.FTZ R9, R225, R224 ;  /* 0x000000e0e1097221 */ /* 0x000fc80000010000 */
[----:B------:R-:W-:Y:S01]  /*186e0*/  FADD.FTZ R9, R226, R9 ;  /* 0x00000009e2097221 */ /* 0x000fe20000010000 */
[----:B------:R-:W-:Y:S03]  /*186f0*/  HMMA.16816.F32 R128, R96, R140, R128 ;  /* 0x0000008c6080723c */ /* 0x000fe60000001880 */
[----:B------:R-:W-:-:S03]  /*18700*/  FADD.FTZ R164, R164, R9 ;  /* 0x00000009a4a47221 */ /* 0x000fc60000010000 */
[----:B------:R-:W-:Y:S01]  /*18710*/  HMMA.16816.F32 R124, R96, R142, R124 ;  /* 0x0000008e607c723c */ /* 0x000fe2000000187c */
[----:B------:R-:W-:-:S04]  /*18720*/  FADD.FTZ R164, R165, R164 ;  /* 0x000000a4a5a47221 */ /* 0x000fc80000010000 */
[----:B------:R-:W-:Y:S01]  /*18730*/  FADD.FTZ R163, R163, R164 ;  /* 0x000000a4a3a37221 */ /* 0x000fe20000010000 */
[----:B------:R-:W-:Y:S03]  /*18740*/  HMMA.16816.F32 R68, R96, R132, R12 ;  /* 0x000000846044723c */ /* 0x000fe6000000180c */
[----:B------:R-:W-:-:S03]  /*18750*/  FADD.FTZ R213, R162, R163 ;  /* 0x000000a3a2d57221 */ /* 0x000fc60000010000 */
[----:B------:R-:W-:Y:S01]  /*18760*/  HMMA.16816.F32 R72, R96, R134, R72 ;  /* 0x000000866048723c */ /* 0x000fe20000001848 */
[----:B------:R-:W-:-:S05]  /*18770*/  MOV R132, R158 ;  /* 0x0000009e00847202 */ /* 0x000fca0000000f00 */
[C---:B-1----:R-:W-:Y:S06]  /*18780*/  HMMA.16816.F32 R84, R96.reuse, R136, R84 ;  /* 0x000000886054723c */ /* 0x042fec0000001854 */
[C---:B------:R-:W-:Y:S06]  /*18790*/  HMMA.16816.F32 R88, R96.reuse, R138, R88 ;  /* 0x0000008a6058723c */ /* 0x040fec0000001858 */
[C---:B--2---:R-:W-:Y:S06]  /*187a0*/  HMMA.16816.F32 R92, R96.reuse, R16, R92 ;  /* 0x00000010605c723c */ /* 0x044fec000000185c */
[----:B------:R-:W-:-:S15]  /*187b0*/  HMMA.16816.F32 R96, R96, R18, R4 ;  /* 0x000000126060723c */ /* 0x000fde0000001804 */
[----:B------:R-:W-:-:S09]  /*187c0*/  NOP ;  /* 0x0000000000007918 */ /* 0x000fd20000000000 */
.L_x_5675:
[----:B------:R-:W-:Y:S05]  /*187d0*/  @!P0 BRA `(.L_x_5681) ;  /* 0x0000003400d88947 */ /* 0x000fea0003800000 */
[----:B------:R-:W1:Y:S01]  /*187e0*/  S2R R217, SR_TID.X ;  /* 0x0000000000d97919 */ /* 0x000e620000002100 */
[----:B------:R-:W-:Y:S01]  /*187f0*/  ULDC.64 UR6, c[0x0][0x250] ;  /* 0x0000940000067ab9 */ /* 0x000fe20000000a00 */
[----:B------:R-:W-:Y:S01]  /*18800*/  ULDC.64 UR4, c[0x0][0x248] ;  /* 0x0000920000047ab9 */ /* 0x000fe20000000a00 */
[----:B------:R-:W-:Y:S01]  /*18810*/  ULEA UR9, -UR6, URZ, 0x6 ;  /* 0x0000003f06097291 */ /* 0x000fe2000f8e313f */
[----:B------:R-:W-:Y:S01]  /*18820*/  MOV R2, R3 ;  /* 0x0000000300027202 */ /* 0x000fe20000000f00 */
[----:B------:R-:W-:Y:S01]  /*18830*/  ULEA UR8, -UR4, URZ, 0x6 ;  /* 0x0000003f04087291 */ /* 0x000fe2000f8e313f */
[----:B------:R-:W-:Y:S01]  /*18840*/  IMAD.MOV.U32 R0, RZ, RZ, R132 ;  /* 0x000000ffff007224 */ /* 0x000fe200078e0084 */
[----:B------:R-:W-:Y:S02]  /*18850*/  USHF.L.U64.HI UR5, UR4, 0x5, UR5 ;  /* 0x0000000504057899 */ /* 0x000fe40008010205 */
[----:B------:R-:W-:Y:S01]  /*18860*/  USHF.L.U32 UR11, UR4, 0x5, URZ ;  /* 0x00000005040b7899 */ /* 0x000fe2000800063f */
[----:B------:R-:W-:Y:S01]  /*18870*/  MOV R214, UR9 ;  /* 0x0000000900d67c02 */ /* 0x000fe20008000f00 */
[----:B------:R-:W-:-:S02]  /*18880*/  USHF.R.S32.HI UR4, URZ, 0x1f, UR9 ;  /* 0x0000001f3f047899 */ /* 0x000fc40008011409 */
[----:B------:R-:W-:Y:S02]  /*18890*/  USHF.L.U64.HI UR7, UR6, 0x5, UR7 ;  /* 0x0000000506077899 */ /* 0x000fe40008010207 */
[----:B------:R-:W-:Y:S02]  /*188a0*/  USHF.L.U32 UR6, UR6, 0x5, URZ ;  /* 0x0000000506067899 */ /* 0x000fe4000800063f */
[----:B------:R-:W-:Y:S01]  /*188b0*/  IMAD.U32 R212, RZ, RZ, UR4 ;  /* 0x00000004ffd47e24 */ /* 0x000fe2000f8e00ff */
[----:B------:R-:W-:Y:S01]  /*188c0*/  USHF.R.S32.HI UR10, URZ, 0x1f, UR8 ;  /* 0x0000001f3f0a7899 */ /* 0x000fe20008011408 */
[----:B------:R-:W-:Y:S01]  /*188d0*/  ULDC UR4, c[0x0][0x2ec] ;  /* 0x0000bb0000047ab9 */ /* 0x000fe20000000800 */
[----:B------:R-:W-:Y:S01]  /*188e0*/  ULDC.64 UR12, c[0x0][0x208] ;  /* 0x00008200000c7ab9 */ /* 0x000fe20000000a00 */
[----:B-1----:R-:W-:-:S05]  /*188f0*/  IMAD.SHL.U32 R217, R217, 0x2, RZ ;  /* 0x00000002d9d97824 */ /* 0x002fca00078e00ff */
[----:B------:R-:W-:-:S07]  /*18900*/  LOP3.LUT R217, R217, 0x6, RZ, 0xc0, !PT ;  /* 0x00000006d9d97812 */ /* 0x000fce00078ec0ff */
.L_x_5685:
        /* <DEDUP_REMOVED lines=67> */
.L_x_5682:
        /* <DEDUP_REMOVED lines=9> */
[----:B------:R-:W-:Y:S02]  /*18dd0*/  LDGSTS.E.BYPASS.LTC128B.128 [R200+0xc000], desc[UR12][R206.64] ;  /* 0x0c000000cec87fae */ /* 0x000fe4000b901d4c */
[----:B------:R-:W-:Y:S02]  /*18de0*/  IADD3.X R7, R13, UR7, RZ, P0, !PT ;  /* 0x000000070d077c10 */ /* 0x000fe400087fe4ff */
        /* <DEDUP_REMOVED lines=9> */
[----:B------:R-:W-:Y:S04]  /*18e80*/  LDGSTS.E.BYPASS.LTC128B.128 [R200+0xf000], desc[UR12][R6.64+0x80] ;  /* 0x0f00008006c87fae */ /* 0x000fe8000b901d4c */
[----:B------:R-:W-:Y:S04]  /*18e90*/  LDGSTS.E.BYPASS.LTC128B.128 [R200+0x11000], desc[UR12][R6.64+0x100] ;  /* 0x1100010006c87fae */ /* 0x000fe8000b901d4c */
[----:B------:R-:W-:Y:S04]  /*18ea0*/  LDGSTS.E.BYPASS.LTC128B.128 [R200+0xd800], desc[UR12][R4.64] ;  /* 0x0d80000004c87fae */ /* 0x000fe8000b901d4c */
[----:B------:R-:W-:Y:S04]  /*18eb0*/  LDGSTS.E.BYPASS.LTC128B.128 [R200+0xf800], desc[UR12][R4.64+0x80] ;  /* 0x0f80008004c87fae */ /* 0x000fe8000b901d4c */
[----:B------:R1:W-:Y:S04]  /*18ec0*/  LDGSTS.E.BYPASS.LTC128B.128 [R200+0x11800], desc[UR12][R4.64+0x100] ;  /* 0x1180010004c87fae */ /* 0x0003e8000b901d4c */
[----:B------:R-:W-:Y:S04]  /*18ed0*/  LDSM.16.M88.4 R32, [R194] ;  /* 0x00000000c220783b */ /* 0x000fe80000000200 */
[----:B------:R-:W1:Y:S04]  /*18ee0*/  LDSM.16.M88.4 R8, [R193+0x6000] ;  /* 0x00600000c108783b */ /* 0x000e680000000200 */
[----:B------:R-:W2:Y:S04]  /*18ef0*/  LDSM.16.M88.4 R16, [R193+0x6800] ;  /* 0x00680000c110783b */ /* 0x000ea80000000200 */
        /* <DEDUP_REMOVED lines=13> */
[C---:B--2---:R-:W-:Y:S01]  /*18fd0*/  HMMA.16816.F32 R12, R32.reuse, R16, RZ ;  /* 0x00000010200c723c */ /* 0x044fe200000018ff */
[----:B------:R-:W-:Y:S05]  /*18fe0*/  LDSM.16.M88.4 R168, [R187+0x7800] ;  /* 0x00780000bba8783b */ /* 0x000fea0000000200 */
[C---:B------:R-:W-:Y:S06]  /*18ff0*/  HMMA.16816.F32 R16, R32.reuse, R18, RZ ;  /* 0x000000122010723c */ /* 0x040fec00000018ff */
[C---:B---3--:R-:W-:Y:S06]  /*19000*/  HMMA.16816.F32 R20, R32.reuse, R24, RZ ;  /* 0x000000182014723c */ /* 0x048fec00000018ff */
[C---:B------:R-:W-:Y:S06]  /*19010*/  HMMA.16816.F32 R24, R32.reuse, R26, RZ ;  /* 0x0000001a2018723c */ /* 0x040fec00000018ff */
[C---:B----4-:R-:W-:Y:S06]  /*19020*/  HMMA.16816.F32 R28, R32.reuse, R132, RZ ;  /* 0x00000084201c723c */ /* 0x050fec00000018ff */
        /* <DEDUP_REMOVED lines=204> */
.L_x_5684:
        /* <DEDUP_REMOVED lines=25> */
.L_x_5683:
[----:B------:R-:W-:Y:S04]  /*19e80*/  LEA R3, R204, R217, 0x6 ;  /* 0x000000d9cc037211 */ /* 0x000fe800078e30ff */
[C---:B-1----:R-:W-:Y:S02]  /*19e90*/  IADD3 R132, R3.reuse, 0x1, RZ ;  /* 0x0000000103847810 */ /* 0x042fe40007ffe0ff */
[CC--:B------:R-:W-:Y:S02]  /*19ea0*/  ISETP.GE.AND P1, PT, R3.reuse, R211.reuse, PT ;  /* 0x000000d30300720c */ /* 0x0c0fe40003f26270 */
[C---:B------:R-:W-:Y:S02]  /*19eb0*/  ISETP.GE.AND P5, PT, R132.reuse, R211, PT ;  /* 0x000000d38400720c */ /* 0x040fe40003fa6270 */
[C---:B------:R-:W-:Y:S02]  /*19ec0*/  ISETP.GE.AND P0, PT, R132.reuse, R210, PT ;  /* 0x000000d28400720c */ /* 0x040fe40003f06270 */
[CC--:B------:R-:W-:Y:S02]  /*19ed0*/  ISETP.GE.OR P5, PT, R132.reuse, R208.reuse, !P5 ;  /* 0x000000d08400720c */ /* 0x0c0fe40006fa6670 */
[----:B------:R-:W-:Y:S02]  /*19ee0*/  ISETP.GE.OR P0, PT, R132, R209, !P0 ;  /* 0x000000d18400720c */ /* 0x000fe40004706670 */
[C---:B------:R-:W-:Y:S02]  /*19ef0*/  ISETP.GE.OR P1, PT, R3.reuse, R208, !P1 ;  /* 0x000000d00300720c */ /* 0x040fe40004f26670 */
        /* <DEDUP_REMOVED lines=22> */
[-C--:B------:R-:W-:Y:S02]  /*1a060*/  ISETP.GE.OR P0, PT, R4, R208.reuse, !P0 ;  /* 0x000000d00400720c */ /* 0x080fe40004706670 */
[CC--:B------:R-:W-:Y:S02]  /*1a070*/  ISETP.GE.OR P1, PT, R5.reuse, R209.reuse, !P1 ;  /* 0x000000d10500720c */ /* 0x0c0fe40004f26670 */
        /* <DEDUP_REMOVED lines=15> */
[-C--:B------:R-:W-:Y:S01]  /*1a170*/  ISETP.GE.OR P4, PT, R5, R209.reuse, !P4 ;  /* 0x000000d10500720c */ /* 0x080fe20006786670 */
        /* <DEDUP_REMOVED lines=21> */
[-C--:B------:R-:W-:Y:S02]  /*1a2d0*/  ISETP.GE.AND P2, PT, R5, R210.reuse, PT ;  /* 0x000000d20500720c */ /* 0x080fe40003f46270 */
        /* <DEDUP_REMOVED lines=52> */
[C---:B------:R-:W-:Y:S01]  /*1a620*/  ISETP.GE.AND P1, PT, R4.reuse, R210, PT ;  /* 0x000000d20400720c */ /* 0x040fe20003f26270 */
[----:B------:R-:W-:Y:S01]  /*1a630*/  LDSM.16.MT88.4 R24, [R186+0xc000] ;  /* 0x00c00000ba18783b */ /* 0x000fe20000004200 */
[----:B------:R-:W-:Y:S02]  /*1a640*/  FMNMX.FTZ R6, R147, R6, !PT ;  /* 0x0000000693067209 */ /* 0x000fe40007810000 */
[----:B------:R-:W-:Y:S02]  /*1a650*/  ISETP.GE.AND P2, PT, R5, R210, PT ;  /* 0x000000d20500720c */ /* 0x000fe40003f46270 */
[----:B------:R-:W-:Y:S02]  /*1a660*/  FSEL R154, R29, -INF , !P6 ;  /* 0xff8000001d9a7808 */ /* 0x000fe40007000000 */
[----:B------:R-:W-:Y:S02]  /*1a670*/  ISETP.GE.OR P5, PT, R4, R208, !P5 ;  /* 0x000000d00400720c */ /* 0x000fe40006fa6670 */
[----:B------:R-:W-:Y:S02]  /*1a680*/  FMNMX.FTZ R13, R162, R13, !PT ;  /* 0x0000000da20d7209 */ /* 0x000fe40007810000 */
[-C--:B------:R-:W-:Y:S02]  /*1a690*/  ISETP.GE.OR P1, PT, R4, R209.reuse, !P1 ;  /* 0x000000d10400720c */ /* 0x080fe40004f26670 */
        /* <DEDUP_REMOVED lines=394> */
.L_x_5681:
        /* <DEDUP_REMOVED lines=264> */
.L_x_5686:
[----:B------:R-:W1:Y:S01]  /*1cfc0*/  S2R R34, SR_CTAID.Z ;  /* 0x0000000000227919 */ /* 0x000e620000002700 */
[----:B------:R-:W1:Y:S01]  /*1cfd0*/  LDC R2, c[0x0][0x270] ;  /* 0x00009c00ff027b82 */ /* 0x000e620000000800 */
[----:B---3--:R-:W1:Y:S07]  /*1cfe0*/  S2R R21, SR_CTAID.Y ;  /* 0x0000000000157919 */ /* 0x008e6e0000002600 */
[----:B------:R-:W2:Y:S01]  /*1cff0*/  LDC R3, c[0x0][0x2c4] ;  /* 0x0000b100ff037b82 */ /* 0x000ea20000000800 */
[----:B-1----:R-:W-:-:S04]  /*1d000*/  IMAD R2, R21, R2, R34 ;  /* 0x0000000215027224 */ /* 0x002fc800078e0222 */
[----:B--2---:R-:W-:-:S07]  /*1d010*/  IMAD R3, R2, R3, RZ ;  /* 0x0000000302037224 */ /* 0x004fce00078e02ff */
.L_x_5687:
[----:B------:R-:W1:Y:S01]  /*1d020*/  S2R R6, SR_TID.X ;  /* 0x0000000000067919 */ /* 0x000e620000002100 */
[----:B------:R-:W-:Y:S01]  /*1d030*/  SHF.R.S32.HI R5, RZ, 0x1f, R8 ;  /* 0x0000001fff057819 */ /* 0x000fe20000011408 */
[----:B------:R-:W-:Y:S01]  /*1d040*/  ULDC.64 UR6, c[0x0][0x208] ;  /* 0x0000820000067ab9 */ /* 0x000fe20000000a00 */
[----:B------:R-:W-:Y:S01]  /*1d050*/  BSSY B0, `(.L_x_5688) ;  /* 0x000001f000007945 */ /* 0x000fe20003800000 */
[----:B------:R-:W-:Y:S01]  /*1d060*/  BAR.SYNC.DEFER_BLOCKING 0x0 ;  /* 0x0000000000007b1d */ /* 0x000fe20000010000 */
[----:B-1----:R-:W-:-:S04]  /*1d070*/  SHF.R.S32.HI R13, RZ, 0x1f, R6 ;  /* 0x0000001fff0d7819 */ /* 0x002fc80000011406 */
[----:B------:R-:W-:-:S04]  /*1d080*/  LEA.HI R13, R13, R6, RZ, 0x5 ;  /* 0x000000060d0d7211 */ /* 0x000fc800078f28ff */
[----:B------:R-:W-:-:S05]  /*1d090*/  LOP3.LUT R13, R13, 0xffffffe0, RZ, 0xc0, !PT ;  /* 0xffffffe00d0d7812 */ /* 0x000fca00078ec0ff */
[----:B------:R-:W-:Y:S01]  /*1d0a0*/  IMAD.IADD R2, R6, 0x1, -R13 ;  /* 0x0000000106027824 */ /* 0x000fe200078e0a0d */
[----:B------:R-:W-:Y:S02]  /*1d0b0*/  LOP3.LUT R13, R10, 0xffffffe0, RZ, 0xc0, !PT ;  /* 0xffffffe00a0d7812 */ /* 0x000fe400078ec0ff */
[----:B------:R-:W-:Y:S02]  /*1d0c0*/  LEA.HI R10, R5, R8, RZ, 0x2 ;  /* 0x00000008050a7211 */ /* 0x000fe400078f10ff */
[----:B------:R-:W-:Y:S01]  /*1d0d0*/  SHF.R.S32.HI R5, RZ, 0x1f, R2 ;  /* 0x0000001fff057819 */ /* 0x000fe20000011402 */
[----:B------:R-:W-:Y:S01]  /*1d0e0*/  IMAD.IADD R4, R0, 0x1, -R13 ;  /* 0x0000000100047824 */ /* 0x000fe200078e0a0d */
[----:B------:R-:W-:Y:S02]  /*1d0f0*/  LOP3.LUT R13, R10, 0xffffffc, RZ, 0xc0, !PT ;  /* 0x0ffffffc0a0d7812 */ /* 0x000fe400078ec0ff */
[----:B------:R-:W-:Y:S02]  /*1d100*/  LEA.HI R5, R5, R2, RZ, 0x2 ;  /* 0x0000000205057211 */ /* 0x000fe400078f10ff */
[----:B------:R-:W-:Y:S01]  /*1d110*/  LOP3.LUT P0, RZ, R4, 0x3, RZ, 0xc0, !PT ;  /* 0x0000000304ff7812 */ /* 0x000fe2000780c0ff */
[----:B------:R-:W-:Y:S01]  /*1d120*/  IMAD.IADD R2, R8, 0x1, -R13 ;  /* 0x0000000108027824 */ /* 0x000fe200078e0a0d */
[----:B------:R-:W-:-:S05]  /*1d130*/  SHF.R.S32.HI R5, RZ, 0x2, R5 ;  /* 0x00000002ff057819 */ /* 0x000fca0000011405 */
[----:B------:R-:W-:-:S06]  /*1d140*/  IMAD R2, R2, 0x10, R5 ;  /* 0x0000001002027824 */ /* 0x000fcc00078e0205 */
[----:B------:R-:W-:Y:S05]  /*1d150*/  @P0 BRA `(.L_x_5689) ;  /* 0x0000000000380947 */ /* 0x000fea0003800000 */
        /* <DEDUP_REMOVED lines=14> */
.L_x_5689:
[----:B------:R-:W-:Y:S05]  /*1d240*/  BSYNC B0 ;  /* 0x0000000000007941 */ /* 0x000fea0003800000 */
.L_x_5688:
[----:B------:R-:W2:Y:S01]  /*1d250*/  S2UR UR5, SR_CTAID.X ;  /* 0x00000000000579c3 */ /* 0x000ea20000002500 */
[----:B------:R-:W-:Y:S01]  /*1d260*/  LEA.HI R7, R7, R0, RZ, 0x3 ;  /* 0x0000000007077211 */ /* 0x000fe200078f18ff */
[----:B------:R3:W4:Y:S01]  /*1d270*/  LDS.128 R12, [R200+0x1800] ;  /* 0x00180000c80c7984 */ /* 0x0007220000000c00 */
[----:B-1----:R-:W-:Y:S01]  /*1d280*/  SHF.R.S32.HI R9, RZ, 0x1f, R6 ;  /* 0x0000001fff097819 */ /* 0x002fe20000011406 */
[----:B------:R-:W-:Y:S01]  /*1d290*/  BSSY B0, `(.L_x_5690) ;  /* 0x0000039000007945 */ /* 0x000fe20003800000 */
[----:B------:R-:W-:Y:S01]  /*1d2a0*/  LOP3.LUT R7, R7, 0xfffffff8, RZ, 0xc0, !PT ;  /* 0xfffffff807077812 */ /* 0x000fe200078ec0ff */
[----:B------:R3:W1:Y:S01]  /*1d2b0*/  LDS.128 R16, [R200+0x5800] ;  /* 0x00580000c8107984 */ /* 0x0006620000000c00 */
        /* <DEDUP_REMOVED lines=9> */
[----:B------:R-:W3:Y:S01]  /*1d350*/  LDC.64 R4, c[0x0][0x298] ;  /* 0x0000a600ff047b82 */ /* 0x000ee20000000a00 */
[----:B------:R-:W-:Y:S01]  /*1d360*/  VIADD R6, R0, 0x10 ;  /* 0x0000001000067836 */ /* 0x000fe20000000000 */
[----:B--2---:R-:W-:-:S04]  /*1d370*/  USHF.L.U32 UR5, UR5, 0x6, URZ ;  /* 0x0000000605057899 */ /* 0x004fc8000800063f */
[----:B------:R-:W-:Y:S02]  /*1d380*/  USHF.R.S32.HI UR4, URZ, 0x1f, UR5 ;  /* 0x0000001f3f047899 */ /* 0x000fe40008011405 */
[----:B------:R-:W-:Y:S02]  /*1d390*/  VIADD R25, R196, -UR5 ;  /* 0x80000005c4197c36 */ /* 0x000fe40008000000 */
[----:B-----5:R-:W-:-:S03]  /*1d3a0*/  IMAD.WIDE.U32 R28, R21, R2, RZ ;  /* 0x00000002151c7225 */ /* 0x020fc600078e00ff */
[----:B------:R-:W-:Y:S01]  /*1d3b0*/  ISETP.GE.AND P3, PT, R6, R25, PT ;  /* 0x000000190600720c */ /* 0x000fe20003f66270 */
[----:B------:R-:W-:Y:S01]  /*1d3c0*/  IMAD R6, R23, R2, RZ ;  /* 0x0000000217067224 */ /* 0x000fe200078e02ff */
[----:B------:R-:W-:Y:S01]  /*1d3d0*/  SHF.R.S32.HI R23, RZ, 0x1f, R22 ;  /* 0x0000001fff177819 */ /* 0x000fe20000011416 */
[----:B---3--:R-:W-:-:S04]  /*1d3e0*/  IMAD.WIDE.U32 R26, R197, R4, RZ ;  /* 0x00000004c51a7225 */ /* 0x008fc800078e00ff */
[----:B------:R-:W-:Y:S01]  /*1d3f0*/  IMAD R3, R21, R3, R6 ;  /* 0x0000000315037224 */ /* 0x000fe200078e0206 */
[----:B------:R-:W-:Y:S01]  /*1d400*/  SEL R2, R28, R26, !P0 ;  /* 0x0000001a1c027207 */ /* 0x000fe20004000000 */
[----:B------:R-:W-:-:S04]  /*1d410*/  IMAD.WIDE.U32 R22, R4, UR5, R22 ;  /* 0x0000000504167c25 */ /* 0x000fc8000f8e0016 */
[----:B------:R-:W-:Y:S02]  /*1d420*/  IMAD R6, R4, UR4, RZ ;  /* 0x0000000404067c24 */ /* 0x000fe4000f8e02ff */
[----:B------:R-:W-:Y:S01]  /*1d430*/  IMAD R20, R197, R5, R27 ;  /* 0x00000005c5147224 */ /* 0x000fe200078e021b */
[----:B------:R-:W-:Y:S01]  /*1d440*/  @!P0 IADD3 R20, R29, R3, RZ ;  /* 0x000000031d148210 */ /* 0x000fe20007ffe0ff */
[----:B------:R-:W-:Y:S01]  /*1d450*/  IMAD R3, R5, UR5, R6 ;  /* 0x0000000505037c24 */ /* 0x000fe2000f8e0206 */
[----:B------:R-:W-:Y:S01]  /*1d460*/  IADD3 R22, P0, R2, R22, RZ ;  /* 0x0000001602167210 */ /* 0x000fe20007f1e0ff */
[----:B------:R-:W-:Y:S01]  /*1d470*/  ULDC.64 UR4, c[0x0][0x2a0] ;  /* 0x0000a80000047ab9 */ /* 0x000fe20000000a00 */
[C---:B------:R-:W-:Y:S01]  /*1d480*/  VIADD R6, R0.reuse, 0x20 ;  /* 0x0000002000067836 */ /* 0x040fe20000000000 */
[----:B------:R2:W3:Y:S01]  /*1d490*/  LDS.128 R28, [R200] ;  /* 0x00000000c81c7984 */ /* 0x0004e20000000c00 */
[----:B------:R-:W-:Y:S01]  /*1d4a0*/  VIADD R2, R0, 0x30 ;  /* 0x0000003000027836 */ /* 0x000fe20000000000 */
[----:B------:R-:W-:Y:S01]  /*1d4b0*/  IADD3.X R23, R20, R3, R23, P0, !PT ;  /* 0x0000000314177210 */ /* 0x000fe200007fe417 */
[----:B------:R-:W-:Y:S01]  /*1d4c0*/  IMAD R7, R7, UR4, RZ ;  /* 0x0000000407077c24 */ /* 0x000fe2000f8e02ff */
[----:B------:R-:W-:-:S02]  /*1d4d0*/  ISETP.GE.AND P2, PT, R6, R25, PT ;  /* 0x000000190600720c */ /* 0x000fc40003f46270 */
[-C--:B------:R-:W-:Y:S01]  /*1d4e0*/  ISETP.GE.AND P1, PT, R2, R25.reuse, PT ;  /* 0x000000190200720c */ /* 0x080fe20003f26270 */
[----:B------:R-:W-:Y:S01]  /*1d4f0*/  IMAD R37, R34, UR5, R7 ;  /* 0x0000000522257c24 */ /* 0x000fe2000f8e0207 */
[----:B------:R-:W-:Y:S01]  /*1d500*/  ISETP.GE.AND P0, PT, R0, R25, PT ;  /* 0x000000190000720c */ /* 0x000fe20003f06270 */
[----:B------:R-:W-:Y:S01]  /*1d510*/  IMAD.WIDE.U32 R34, R34, UR4, R22 ;  /* 0x0000000422227c25 */ /* 0x000fe2000f8e0016 */
[----:B------:R2:W1:Y:S01]  /*1d520*/  LDS.128 R24, [R200+0x2000] ;  /* 0x00200000c8187984 */ /* 0x0004620000000c00 */
[----:B------:R-:W-:-:S03]  /*1d530*/  SHF.R.S32.HI R3, RZ, 0x1f, R0 ;  /* 0x0000001fff037819 */ /* 0x000fc60000011400 */
[----:B------:R2:W1:Y:S01]  /*1d540*/  LDS.128 R20, [R200+0x4000] ;  /* 0x00400000c8147984 */ /* 0x0004620000000c00 */
[----:B------:R-:W-:-:S06]  /*1d550*/  IADD3 R37, R37, R35, RZ ;  /* 0x0000002325257210 */ /* 0x000fcc0007ffe0ff */
[----:B----4-:R-:W-:Y:S05]  /*1d560*/  @P0 BRA `(.L_x_5691) ;  /* 0x00000000002c0947 */ /* 0x010fea0003800000 */
        /* <DEDUP_REMOVED lines=8> */
[----:B---3--:R4:W-:Y:S04]  /*1d5f0*/  STG.E.128 desc[UR6][R32.64], R28 ;  /* 0x0000001c20007986 */ /* 0x0089e8000c101d06 */
[----:B-1----:R4:W-:Y:S04]  /*1d600*/  STG.E.128 desc[UR6][R32.64+0x80], R24 ;  /* 0x0000801820007986 */ /* 0x0029e8000c101d06 */
[----:B------:R4:W-:Y:S02]  /*1d610*/  STG.E.128 desc[UR6][R32.64+0x100], R20 ;  /* 0x0001001420007986 */ /* 0x0009e4000c101d06 */
.L_x_5691:
[----:B------:R-:W-:Y:S05]  /*1d620*/  BSYNC B0 ;  /* 0x0000000000007941 */ /* 0x000fea0003800000 */
.L_x_5690:
[----:B---34-:R3:W4:Y:S01]  /*1d630*/  LDS.128 R28, [R200+0x800] ;  /* 0x00080000c81c7984 */ /* 0x0187220000000c00 */
        /* <DEDUP_REMOVED lines=18> */
.L_x_5693:
[----:B------:R-:W-:Y:S05]  /*1d760*/  BSYNC B0 ;  /* 0x0000000000007941 */ /* 0x000fea0003800000 */
.L_x_5692:
        /* <DEDUP_REMOVED lines=19> */
.L_x_5695:
[----:B------:R-:W-:Y:S05]  /*1d8a0*/  BSYNC B0 ;  /* 0x0000000000007941 */ /* 0x000fea0003800000 */
.L_x_5694:
        /* <DEDUP_REMOVED lines=16> */
.L_x_5696:
        /* <DEDUP_REMOVED lines=13> */
.L_x_7484:


//--------------------- .text._ZN5flash24flash_fwd_splitkv_kernelI23Flash_fwd_kernel_traitsILi192ELi64ELi64ELi4ELb0ELb0EN7cutlass6half_tE19Flash_kernel_traitsILi192ELi64ELi64ELi4ES3_EELb0ELb1ELb0ELb0ELb1ELb1ELb0ELb1EEEvNS_16Flash_fwd_paramsE --------------------------
	.section	.text._ZN5flash24flash_fwd_splitkv_kernelI23Flash_fwd_kernel_traitsILi192ELi64ELi64ELi4ELb0ELb0EN7cutlass6half_tE19Flash_kernel_traitsILi192ELi64ELi64ELi4ES3_EELb0ELb1ELb0ELb0ELb1ELb1ELb0ELb1EEEvNS_16Flash_fwd_paramsE,"ax",@progbits
	.align	128
        .global         _ZN5flash24flash_fwd_splitkv_kernelI23Flash_fwd_kernel_traitsILi192ELi64ELi64ELi4ELb0ELb0EN7cutlass6half_tE19Flash_kernel_traitsILi192ELi64ELi64ELi4ES3_EELb0ELb1ELb0ELb0ELb1ELb1ELb0ELb1EEEvNS_16Flash_fwd_paramsE
        .type           _ZN5flash24flash_fwd_splitkv_kernelI23Flash_fwd_kernel_traitsILi192ELi64ELi64ELi4ELb0ELb0EN7cutlass6half_tE19Flash_kernel_traitsILi192ELi64ELi64ELi4ES3_EELb0ELb1ELb0ELb0ELb1ELb1ELb0ELb1EEEvNS_16Flash_fwd_paramsE,@function
        .size           _ZN5flash24flash_fwd_splitkv_kernelI23Flash_fwd_kernel_traitsILi192ELi64ELi64ELi4ELb0ELb0EN7cutlass6half_tE19Flash_kernel_traitsILi192ELi64ELi64ELi4ES3_EELb0ELb1ELb0ELb0ELb1ELb1ELb0ELb1EEEvNS_16Flash_fwd_paramsE,(.L_x_7485 - _ZN5flash24flash_fwd_splitkv_kernelI23Flash_fwd_kernel_traitsILi192ELi64ELi64ELi4ELb0ELb0EN7cutlass6half_tE19Flash_kernel_traitsILi192ELi64ELi64ELi4ES3_EELb0ELb1ELb0ELb0ELb1ELb1ELb0ELb1EEEvNS_16Flash_fwd_paramsE)
        .other          _ZN5flash24flash_fwd_splitkv_kernelI23Flash_fwd_kernel_traitsILi192ELi64ELi64ELi4ELb0ELb0EN7cutlass6half_tE19Flash_kernel_traitsILi192ELi64ELi64ELi4ES3_EELb0ELb1ELb0ELb0ELb1ELb1ELb0ELb1EEEvNS_16Flash_fwd_paramsE,@"STO_CUDA_ENTRY STV_DEFAULT"
_ZN5flash24flash_fwd_splitkv_kernelI23Flash_fwd_kernel_traitsILi192ELi64ELi64ELi4ELb0ELb0EN7cutlass6half_tE19Flash_kernel_traitsILi192ELi64ELi64ELi4ES3_EELb0ELb1ELb0ELb0ELb1ELb1ELb0ELb1EEEvNS_16Flash_fwd_paramsE:
.text._ZN5flash24flash_fwd_splitkv_kernelI23Flash_fwd_kernel_traitsILi192ELi64ELi64ELi4ELb0ELb0EN7cutlass6half_tE19Flash_kernel_traitsILi192ELi64ELi64ELi4ES3_EELb0ELb1ELb0ELb0ELb1ELb1ELb0ELb1EEEvNS_16Flash_fwd_paramsE:
        /* <DEDUP_REMOVED lines=41> */
.L_x_5697:
[----:B------:R-:W1:Y:S02]  /*0290*/  LDC R5, c[0x0][0x2c8] ;  /* 0x0000b200ff057b82 */ /* 0x000e640000000800 */
.L_x_5698:
        /* <DEDUP_REMOVED lines=99> */
.L_x_5701:
[----:B------:R-:W-:Y:S05]  /*08d0*/  BSYNC B0 ;  /* 0x0000000000007941 */ /* 0x000fea0003800000 */
.L_x_5700:
        /* <DEDUP_REMOVED lines=18> */
.L_x_5703:
[----:B------:R-:W-:Y:S05]  /*0a00*/  BSYNC B0 ;  /* 0x0000000000007941 */ /* 0x000fea0003800000 */
.L_x_5702:
        /* <DEDUP_REMOVED lines=17> */
.L_x_5705:
[----:B------:R-:W-:Y:S05]  /*0b20*/  BSYNC B0 ;  /* 0x0000000000007941 */ /* 0x000fea0003800000 */
.L_x_5704:
        /* <DEDUP_REMOVED lines=15> */
.L_x_5707:
[----:B------:R-:W-:Y:S05]  /*0c20*/  BSYNC B0 ;  /* 0x0000000000007941 */ /* 0x000fea0003800000 */
.L_x_5706:
        /* <DEDUP_REMOVED lines=15> */
.L_x_5699:
        /* <DEDUP_REMOVED lines=22> */
.L_x_5708:
        /* <DEDUP_REMOVED lines=69> */
[-C--:B--2---:R-:W-:Y:S02]  /*12d0*/  IMAD R6, R21, R152.reuse, RZ ;  /* 0x0000009815067224 */ /* 0x084fe400078e02ff */
[----:B------:R-:W-:-:S04]  /*12e0*/  IMAD.WIDE.U32 R14, R23, R152, R14 ;  /* 0x00000098170e7225 */ /* 0x000fc800078e000e */
[----:B------:R-:W-:Y:S01]  /*12f0*/  IMAD R6, R23, R153, R6 ;  /* 0x0000009917067224 */ /* 0x000fe200078e0206 */
[----:B------:R-:W-:Y:S01]  /*1300*/  MOV R16, R14 ;  /* 0x0000000e00107202 */ /* 0x000fe20000000f00 */
[----:B------:R-:W-:Y:S02]  /*1310*/  IMAD.IADD R25, R13, 0x1, R3 ;  /* 0x000000010d197824 */ /* 0x000fe400078e0203 */
[----:B------:R-:W-:Y:S01]  /*1320*/  IMAD.IADD R17, R15, 0x1, R6 ;  /* 0x000000010f117824 */ /* 0x000fe200078e0206 */
[----:B------:R-:W-:Y:S01]  /*1330*/  MOV R6, R12 ;  /* 0x0000000c00067202 */ /* 0x000fe20000000f00 */
[----:B------:R-:W-:Y:S02]  /*1340*/  IMAD R15, R5, UR4, RZ ;  /* 0x00000004050f7c24 */ /* 0x000fe4000f8e02ff */
[----:B------:R-:W-:-:S04]  /*1350*/  IMAD.WIDE.U32 R16, R0, UR4, R16 ;  /* 0x0000000400107c25 */ /* 0x000fc8000f8e0010 */
[----:B------:R-:W-:Y:S01]  /*1360*/  IMAD R15, R0, UR5, R15 ;  /* 0x00000005000f7c24 */ /* 0x000fe2000f8e020f */
[----:B------:R-:W-:-:S04]  /*1370*/  MOV R4, R16 ;  /* 0x0000001000047202 */ /* 0x000fc80000000f00 */
[----:B------:R-:W-:Y:S01]  /*1380*/  IADD3 R15, R17, R15, RZ ;  /* 0x0000000f110f7210 */ /* 0x000fe20007ffe0ff */
[----:B------:R-:W-:Y:S06]  /*1390*/  BRA `(.L_x_5710) ;  /* 0x0000000400447947 */ /* 0x000fec0003800000 */
.L_x_5709:
        /* <DEDUP_REMOVED lines=49> */
.L_x_5711:
        /* <DEDUP_REMOVED lines=32> */
.L_x_5710:
[----:B------:R1:W5:Y:S01]  /*18b0*/  @P5 LDG.E R48, desc[UR6][R148.64] ;  /* 0x0000000694305981 */ /* 0x000362000c1e1900 */
[----:B------:R-:W-:Y:S01]  /*18c0*/  ISETP.NE.AND P0, PT, R205, -0x1, PT ;  /* 0xffffffffcd00780c */ /* 0x000fe20003f05270 */
[----:B------:R-:W2:Y:S01]  /*18d0*/  LDC.64 R2, c[0x0][0x240] ;  /* 0x00009000ff027b82 */ /* 0x000ea20000000a00 */
[----:B-----5:R-:W-:Y:S01]  /*18e0*/  SHF.R.S32.HI R17, RZ, 0x1f, R58 ;  /* 0x0000001fff117819 */ /* 0x020fe2000001143a */
[----:B------:R-:W-:Y:S01]  /*18f0*/  ULDC.64 UR4, c[0x0][0x268] ;  /* 0x00009a0000047ab9 */ /* 0x000fe20000000a00 */
[----:B------:R-:W-:Y:S01]  /*1900*/  IMAD.MOV.U32 R47, RZ, RZ, 0x10 ;  /* 0x00000010ff2f7424 */ /* 0x000fe200078e00ff */
[----:B------:R-:W-:Y:S01]  /*1910*/  MOV R45, 0x20 ;  /* 0x00000020002d7802 */ /* 0x000fe20000000f00 */
[----:B------:R-:W-:Y:S01]  /*1920*/  IMAD.SHL.U32 R56, R152, 0x10, RZ ;  /* 0x0000001098387824 */ /* 0x000fe200078e00ff */
[CC--:B------:R-:W-:Y:S02]  /*1930*/  LEA.HI R27, R17.reuse, R58.reuse, RZ, 0x3 ;  /* 0x0000003a111b7211 */ /* 0x0c0fe400078f18ff */
[----:B------:R-:W3:Y:S01]  /*1940*/  LDC R129, c[0x0][0x2e0] ;  /* 0x0000b800ff817b82 */ /* 0x000ee20000000800 */
[----:B------:R-:W-:-:S02]  /*1950*/  LEA.HI R131, R17, R58, RZ, 0x4 ;  /* 0x0000003a11837211 */ /* 0x000fc400078f20ff */
[----:B------:R-:W-:Y:S02]  /*1960*/  SHF.R.S32.HI R142, RZ, 0x3, R27 ;  /* 0x00000003ff8e7819 */ /* 0x000fe4000001141b */
[----:B------:R-:W-:Y:S02]  /*1970*/  LOP3.LUT R27, R27, 0xfffffff8, RZ, 0xc0, !PT ;  /* 0xfffffff81b1b7812 */ /* 0x000fe400078ec0ff */
[----:B------:R-:W-:Y:S01]  /*1980*/  SHF.R.S32.HI R143, RZ, 0x1f, R142 ;  /* 0x0000001fff8f7819 */ /* 0x000fe2000001148e */
[----:B------:R-:W4:Y:S01]  /*1990*/  @!P0 LDC.64 R12, c[0x0][0x228] ;  /* 0x00008a00ff0c8b82 */ /* 0x000f220000000a00 */
[----:B------:R-:W-:Y:S01]  /*19a0*/  IMAD.SHL.U32 R29, R142, 0x40, RZ ;  /* 0x000000408e1d7824 */ /* 0x000fe200078e00ff */
[----:B------:R-:W-:Y:S01]  /*19b0*/  LEA.HI R60, R17, R58, RZ, 0x5 ;  /* 0x0000003a113c7211 */ /* 0x000fe200078f28ff */
[----:B------:R-:W-:Y:S01]  /*19c0*/  IMAD.IADD R62, R58, 0x1, -R27 ;  /* 0x000000013a3e7824 */ /* 0x000fe200078e0a1b */
[----:B------:R-:W-:Y:S02]  /*19d0*/  SHF.L.U64.HI R57, R152, 0x4, R153 ;  /* 0x0000000498397819 */ /* 0x000fe40000010299 */
[----:B------:R-:W-:Y:S01]  /*19e0*/  LOP3.LUT R29, R29, 0x1c0, RZ, 0xc0, !PT ;  /* 0x000001c01d1d7812 */ /* 0x000fe200078ec0ff */
[----:B------:R-:W-:Y:S01]  /*19f0*/  IMAD.SHL.U32 R18, R62, 0x8, RZ ;  /* 0x000000083e127824 */ /* 0x000fe200078e00ff */
[----:B------:R-:W1:Y:S01]  /*1a00*/  LDC.64 R150, c[0x0][0x250] ;  /* 0x00009400ff967b82 */ /* 0x000e620000000a00 */
[----:B--2---:R-:W-:Y:S01]  /*1a10*/  @P0 IMAD.WIDE.U32 R30, R205, R2, RZ ;  /* 0x00000002cd1e0225 */ /* 0x004fe200078e00ff */
[----:B------:R-:W-:-:S02]  /*1a20*/  SHF.R.U32.HI R132, RZ, 0x3, R29 ;  /* 0x00000003ff847819 */ /* 0x000fc4000001161d */
[----:B------:R-:W-:Y:S01]  /*1a30*/  LOP3.LUT R27, R29, 0x38, R18, 0xf8, !PT ;  /* 0x000000381d1b7812 */ /* 0x000fe200078ef812 */
[----:B------:R-:W-:Y:S01]  /*1a40*/  @P0 IMAD.MOV.U32 R8, RZ, RZ, R30 ;  /* 0x000000ffff080224 */ /* 0x000fe200078e001e */
[----:B------:R-:W-:Y:S02]  /*1a50*/  LEA.HI R29, R17, R58, RZ, 0x6 ;  /* 0x0000003a111d7211 */ /* 0x000fe400078f30ff */
[----:B------:R-:W-:Y:S01]  /*1a60*/  LOP3.LUT R132, R27, R132, RZ, 0x3c, !PT ;  /* 0x000000841b847212 */ /* 0x000fe200078e3cff */
[----:B------:R-:W-:Y:S01]  /*1a70*/  @P0 IMAD R27, R205, R3, R31 ;  /* 0x00000003cd1b0224 */ /* 0x000fe200078e021f */
[----:B------:R-:W-:Y:S02]  /*1a80*/  SHF.L.U32 R29, R29, 0x3, RZ ;  /* 0x000000031d1d7819 */ /* 0x000fe400000006ff */
[----:B---3--:R-:W-:Y:S02]  /*1a90*/  LEA.HI R129, R129, R129, RZ, 0x1 ;  /* 0x0000008181817211 */ /* 0x008fe400078f08ff */
[----:B------:R-:W-:Y:S01]  /*1aa0*/  LOP3.LUT R132, R132, 0xfffffe00, R29, 0xf8, !PT ;  /* 0xfffffe0084847812 */ /* 0x000fe200078ef81d */
[----:B----4-:R-:W-:Y:S01]  /*1ab0*/  @!P0 IMAD.WIDE.U32 R30, R11, R12, RZ ;  /* 0x0000000c0b1e8225 */ /* 0x010fe200078e00ff */
[----:B------:R-:W-:-:S02]  /*1ac0*/  LOP3.LUT R29, R131, 0xfffffff0, RZ, 0xc0, !PT ;  /* 0xfffffff0831d7812 */ /* 0x000fc400078ec0ff */
[----:B------:R-:W-:Y:S01]  /*1ad0*/  SHF.R.S32.HI R127, RZ, 0x1, R129 ;  /* 0x00000001ff7f7819 */ /* 0x000fe20000011481 */
[----:B------:R-:W-:Y:S01]  /*1ae0*/  @!P0 IMAD R10, R9, R12, RZ ;  /* 0x0000000c090a8224 */ /* 0x000fe200078e02ff */
[----:B------:R-:W-:Y:S01]  /*1af0*/  IADD3 R130, -R29, R58, RZ ;  /* 0x0000003a1d827210 */ /* 0x000fe20007ffe1ff */
[----:B------:R-:W-:Y:S01]  /*1b00*/  @!P0 IMAD.MOV.U32 R8, RZ, RZ, R30 ;  /* 0x000000ffff088224 */ /* 0x000fe200078e001e */
[----:B------:R-:W-:Y:S01]  /*1b10*/  SHF.L.U32 R125, R62, 0x2, RZ ;  /* 0x000000023e7d7819 */ /* 0x000fe200000006ff */
[----:B------:R-:W-:Y:S01]  /*1b20*/  @!P0 IMAD R10, R11, R13, R10 ;  /* 0x0000000d0b0a8224 */ /* 0x000fe200078e020a */
[----:B------:R-:W-:Y:S01]  /*1b30*/  SHF.R.S32.HI R63, RZ, 0x1f, R130 ;  /* 0x0000001fff3f7819 */ /* 0x000fe20000011482 */
[----:B------:R-:W-:Y:S01]  /*1b40*/  IMAD.WIDE R12, R19, 0x40, R142 ;  /* 0x00000040130c7825 */ /* 0x000fe200078e028e */
[----:B------:R-:W-:Y:S02]  /*1b50*/  SHF.R.S32.HI R19, RZ, 0x1f, R18 ;  /* 0x0000001fff137819 */ /* 0x000fe40000011412 */
[C---:B------:R-:W-:Y:S01]  /*1b60*/  IADD3 R30, P1, R18.reuse, R8, RZ ;  /* 0x00000008121e7210 */ /* 0x040fe20007f3e0ff */
[----:B------:R-:W-:Y:S01]  /*1b70*/  @!P0 IMAD.IADD R27, R31, 0x1, R10 ;  /* 0x000000011f1b8824 */ /* 0x000fe200078e020a */
[----:B------:R-:W-:Y:S01]  /*1b80*/  IADD3 R26, P0, R18, R6, RZ ;  /* 0x00000006121a7210 */ /* 0x000fe20007f1e0ff */
[----:B------:R-:W-:Y:S01]  /*1b90*/  IMAD R8, R13, R2, RZ ;  /* 0x000000020d087224 */ /* 0x000fe200078e02ff */
[----:B------:R-:W-:Y:S01]  /*1ba0*/  LEA.HI R63, R63, R130, RZ, 0x3 ;  /* 0x000000823f3f7211 */ /* 0x000fe200078f18ff */
[C---:B------:R-:W-:Y:S01]  /*1bb0*/  IMAD.X R31, R19.reuse, 0x1, R27, P1 ;  /* 0x00000001131f7824 */ /* 0x040fe200008e061b */
[----:B-1----:R-:W-:Y:S01]  /*1bc0*/  SHF.L.U64.HI R136, R150, 0x4, R151 ;  /* 0x0000000496887819 */ /* 0x002fe20000010297 */
[----:B------:R-:W-:Y:S01]  /*1bd0*/  IMAD.X R27, R19, 0x1, R25, P0 ;  /* 0x00000001131b7824 */ /* 0x000fe200000e0619 */
[----:B------:R-:W-:Y:S01]  /*1be0*/  IADD3 R138, P0, R142, R23, RZ ;  /* 0x000000178e8a7210 */ /* 0x000fe20007f1e0ff */
[C---:B------:R-:W-:Y:S01]  /*1bf0*/  IMAD R3, R12.reuse, R3, R8 ;  /* 0x000000030c037224 */ /* 0x040fe200078e0208 */
[----:B------:R-:W-:Y:S01]  /*1c00*/  SHF.R.S32.HI R60, RZ, 0x5, R60 ;  /* 0x00000005ff3c7819 */ /* 0x000fe2000001143c */
        /* <DEDUP_REMOVED lines=8> */
[----:B------:R-:W-:Y:S01]  /*1c90*/  IMAD.X R21, R143, 0x1, R21, P0 ;  /* 0x000000018f157824 */ /* 0x000fe200000e0615 */
[----:B------:R-:W-:Y:S01]  /*1ca0*/  IADD3 R140, P0, R18, R4, RZ ;  /* 0x00000004128c7210 */ /* 0x000fe20007f1e0ff */
[----:B------:R-:W-:Y:S01]  /*1cb0*/  IMAD R147, R2, UR4, RZ ;  /* 0x0000000402937c24 */ /* 0x000fe2000f8e02ff */
[----:B------:R-:W-:Y:S01]  /*1cc0*/  LEA.HI R2, R3, R68, RZ, 0x6 ;  /* 0x0000004403027211 */ /* 0x000fe200078f30ff */
[----:B------:R-:W-:Y:S01]  /*1cd0*/  IMAD.IADD R23, R27, 0x1, R22 ;  /* 0x000000011b177824 */ /* 0x000fe200078e0216 */
[----:B------:R-:W-:Y:S01]  /*1ce0*/  LOP3.LUT R13, R63, 0xfffffff8, RZ, 0xc0, !PT ;  /* 0xfffffff83f0d7812 */ /* 0x000fe200078ec0ff */
[----:B------:R-:W-:Y:S01]  /*1cf0*/  IMAD.X R141, R19, 0x1, R15, P0 ;  /* 0x00000001138d7824 */ /* 0x000fe200000e060f */
[----:B------:R-:W-:Y:S01]  /*1d00*/  SHF.R.S32.HI R2, RZ, 0x6, R2 ;  /* 0x00000006ff027819 */ /* 0x000fe20000011402 */
[----:B------:R-:W-:-:S02]  /*1d10*/  IMAD R21, R21, R150, RZ ;  /* 0x0000009615157224 */ /* 0x000fc400078e02ff */
[----:B------:R-:W-:Y:S01]  /*1d20*/  IMAD.IADD R130, R130, 0x1, -R13 ;  /* 0x0000000182827824 */ /* 0x000fe200078e0a0d */
[----:B------:R-:W-:Y:S01]  /*1d30*/  VIMNMX R67, R203, R2, !PT ;  /* 0x00000002cb437248 */ /* 0x000fe20007fe0100 */
[----:B------:R-:W-:Y:S02]  /*1d40*/  IMAD R3, R143, R152, RZ ;  /* 0x000000988f037224 */ /* 0x000fe400078e02ff */
[----:B------:R-:W-:Y:S01]  /*1d50*/  IMAD R126, R142, R127, R125 ;  /* 0x0000007f8e7e7224 */ /* 0x000fe200078e027d */
[----:B------:R-:W-:Y:S01]  /*1d60*/  ISETP.GT.AND P0, PT, R134, R67, PT ;  /* 0x000000438600720c */ /* 0x000fe20003f04270 */
[----:B------:R-:W-:Y:S02]  /*1d70*/  IMAD.MOV.U32 R22, RZ, RZ, R26 ;  /* 0x000000ffff167224 */ /* 0x000fe400078e001a */
[----:B------:R-:W-:Y:S01]  /*1d80*/  IMAD R147, R144, UR5, R147 ;  /* 0x0000000590937c24 */ /* 0x000fe2000f8e0293 */
[----:B------:R-:W-:Y:S01]  /*1d90*/  R2P PR, R130, 0x6 ;  /* 0x0000000682007804 */ /* 0x000fe20000000000 */
[----:B------:R-:W-:Y:S01]  /*1da0*/  IMAD R133, R138, R151, R21 ;  /* 0x000000978a857224 */ /* 0x000fe200078e0215 */
[----:B------:R-:W-:Y:S01]  /*1db0*/  SHF.R.S32.HI R116, RZ, 0x1f, R126 ;  /* 0x0000001fff747819 */ /* 0x000fe2000001147e */
[----:B------:R-:W-:-:S02]  /*1dc0*/  IMAD R3, R142, R153, R3 ;  /* 0x000000998e037224 */ /* 0x000fc400078e0203 */
[----:B------:R-:W-:Y:S01]  /*1dd0*/  IMAD.IADD R125, R125, 0x1, R126 ;  /* 0x000000017d7d7824 */ /* 0x000fe200078e027e */
[----:B------:R-:W-:Y:S01]  /*1de0*/  SEL R47, R47, 0xfffffff0, !P1 ;  /* 0xfffffff02f2f7807 */ /* 0x000fe20004800000 */
[----:B------:R-:W-:Y:S01]  /*1df0*/  IMAD.WIDE.U32 R140, R142, R152, R140 ;  /* 0x000000988e8c7225 */ /* 0x000fe200078e008c */
[----:B------:R-:W-:Y:S02]  /*1e00*/  SEL R45, R45, 0xffffffe0, !P2 ;  /* 0xffffffe02d2d7807 */ /* 0x000fe40005000000 */
[----:B------:R-:W-:Y:S01]  /*1e10*/  SHF.R.S32.HI R115, RZ, 0x1f, R125 ;  /* 0x0000001fff737819 */ /* 0x000fe2000001147d */
[----:B------:R-:W-:Y:S01]  /*1e20*/  IMAD.WIDE.U32 R144, R144, UR4, R24 ;  /* 0x0000000490907c25 */ /* 0x000fe2000f8e0018 */
[----:B------:R-:W-:-:S03]  /*1e30*/  IADD3 R46, R141, R3, RZ ;  /* 0x000000038d2e7210 */ /* 0x000fc60007ffe0ff */
        /* <DEDUP_REMOVED lines=154> */
.L_x_5758:
        /* <DEDUP_REMOVED lines=216> */
.L_x_5716:
[----:B------:R-:W-:Y:S05]  /*3560*/  BSYNC B0 ;  /* 0x0000000000007941 */ /* 0x000fea0003800000 */
.L_x_5715:
        /* <DEDUP_REMOVED lines=159> */
.L_x_5718:
[----:B------:R-:W-:Y:S05]  /*3f60*/  BSYNC B0 ;  /* 0x0000000000007941 */ /* 0x000fea0003800000 */
.L_x_5717:
        /* <DEDUP_REMOVED lines=167> */
.L_x_5720:
[----:B------:R-:W-:Y:S05]  /*49e0*/  BSYNC B0 ;  /* 0x0000000000007941 */ /* 0x000fea0003800000 */
.L_x_5719:
        /* <DEDUP_REMOVED lines=171> */
.L_x_5722:
[----:B------:R-:W-:Y:S05]  /*54a0*/  BSYNC B0 ;  /* 0x0000000000007941 */ /* 0x000fea0003800000 */
.L_x_5721:
[----:B----4-:R-:W-:Y:S01]  /*54b0*/  MOV R20, R53 ;  /* 0x0000003500147202 */ /* 0x010fe20000000f00 */
[----:B------:R-:W-:Y:S01]  /*54c0*/  IMAD.MOV.U32 R48, RZ, RZ, R55 ;  /* 0x000000ffff307224 */ /* 0x000fe200078e0037 */
[----:B------:R-:W-:Y:S01]  /*54d0*/  MOV R21, R44 ;  /* 0x0000002c00157202 */ /* 0x000fe20000000f00 */
[----:B------:R-:W-:Y:S01]  /*54e0*/  IMAD.MOV.U32 R49, RZ, RZ, R52 ;  /* 0x000000ffff317224 */ /* 0x000fe200078e0034 */
[----:B------:R-:W-:Y:S01]  /*54f0*/  UMOV UR4, UR21 ;  /* 0x0000001500047c82 */ /* 0x000fe20008000000 */
[----:B------:R-:W-:Y:S05]  /*5500*/  BRA `(.L_x_5723) ;  /* 0x0000004c00787947 */ /* 0x000fea0003800000 */
.L_x_5714:
        /* <DEDUP_REMOVED lines=93> */
.L_x_5727:
[----:B------:R-:W-:Y:S05]  /*5ae0*/  BSYNC B0 ;  /* 0x0000000000007941 */ /* 0x000fea0003800000 */
.L_x_5726:
        /* <DEDUP_REMOVED lines=88> */
.L_x_5729:
[----:B------:R-:W-:Y:S05]  /*6070*/  BSYNC B0 ;  /* 0x0000000000007941 */ /* 0x000fea0003800000 */
.L_x_5728:
        /* <DEDUP_REMOVED lines=91> */
.L_x_5731:
[----:B------:R-:W-:Y:S05]  /*6630*/  BSYNC B0 ;  /* 0x0000000000007941 */ /* 0x000fea0003800000 */
.L_x_5730:
[----:B-----5:R1:W-:Y:S02]  /*6640*/  STG.E.128 desc[UR6][R94.64+0x100], R52 ;  /* 0x000100345e007986 */ /* 0x0203e4000c101d06 */
.L_x_5725:
[----:B------:R-:W-:Y:S05]  /*6650*/  BSYNC B1 ;  /* 0x0000000000017941 */ /* 0x000fea0003800000 */
.L_x_5724:
        /* <DEDUP_REMOVED lines=101> */
.L_x_5735:
[----:B------:R-:W-:Y:S05]  /*6cb0*/  BSYNC B0 ;  /* 0x0000000000007941 */ /* 0x000fea0003800000 */
.L_x_5734:
        /* <DEDUP_REMOVED lines=92> */
.L_x_5737:
[----:B------:R-:W-:Y:S05]  /*7280*/  BSYNC B0 ;  /* 0x0000000000007941 */ /* 0x000fea0003800000 */
.L_x_5736:
        /* <DEDUP_REMOVED lines=97> */
.L_x_5739:
[----:B------:R-:W-:Y:S05]  /*78a0*/  BSYNC B0 ;  /* 0x0000000000007941 */ /* 0x000fea0003800000 */
.L_x_5738:
[----:B-----5:R4:W-:Y:S02]  /*78b0*/  STG.E.128 desc[UR6][R160.64+0x100], R24 ;  /* 0x00010018a0007986 */ /* 0x0209e4000c101d06 */
.L_x_5733:
[----:B------:R-:W-:Y:S05]  /*78c0*/  BSYNC B1 ;  /* 0x0000000000017941 */ /* 0x000fea0003800000 */
.L_x_5732:
        /* <DEDUP_REMOVED lines=104> */
.L_x_5743:
[----:B------:R-:W-:Y:S05]  /*7f50*/  BSYNC B0 ;  /* 0x0000000000007941 */ /* 0x000fea0003800000 */
.L_x_5742:
        /* <DEDUP_REMOVED lines=101> */
.L_x_5745:
[----:B------:R-:W-:Y:S05]  /*85b0*/  BSYNC B0 ;  /* 0x0000000000007941 */ /* 0x000fea0003800000 */
.L_x_5744:
        /* <DEDUP_REMOVED lines=98> */
.L_x_5747:
[----:B------:R-:W-:Y:S05]  /*8be0*/  BSYNC B0 ;  /* 0x0000000000007941 */ /* 0x000fea0003800000 */
.L_x_5746:
[----:B-----5:R4:W-:Y:S02]  /*8bf0*/  STG.E.128 desc[UR6][R50.64], R8 ;  /* 0x0000000832007986 */ /* 0x0209e4000c101d06 */
.L_x_5741:
[----:B------:R-:W-:Y:S05]  /*8c00*/  BSYNC B1 ;  /* 0x0000000000017941 */ /* 0x000fea0003800000 */
.L_x_5740:
        /* <DEDUP_REMOVED lines=107> */
.L_x_5751:
[----:B------:R-:W-:Y:S05]  /*92c0*/  BSYNC B0 ;  /* 0x0000000000007941 */ /* 0x000fea0003800000 */
.L_x_5750:
        /* <DEDUP_REMOVED lines=102> */
.L_x_5753:
[----:B------:R-:W-:Y:S05]  /*9930*/  BSYNC B0 ;  /* 0x0000000000007941 */ /* 0x000fea0003800000 */
.L_x_5752:
        /* <DEDUP_REMOVED lines=98> */
.L_x_5755:
[----:B------:R-:W-:Y:S05]  /*9f60*/  BSYNC B0 ;  /* 0x0000000000007941 */ /* 0x000fea0003800000 */
.L_x_5754:
[----:B-----5:R4:W-:Y:S02]  /*9f70*/  STG.E.128 desc[UR6][R50.64], R8 ;  /* 0x0000000832007986 */ /* 0x0209e4000c101d06 */
.L_x_5749:
[----:B------:R-:W-:Y:S05]  /*9f80*/  BSYNC B1 ;  /* 0x0000000000017941 */ /* 0x000fea0003800000 */
.L_x_5748:
        /* <DEDUP_REMOVED lines=8> */
.L_x_5713:
        /* <DEDUP_REMOVED lines=46> */
.L_x_5723:
        /* <DEDUP_REMOVED lines=82> */
.L_x_5756:
        /* <DEDUP_REMOVED lines=10> */
.L_x_5757:
[----:B------:R-:W-:Y:S04]  /*a8b0*/  IADD3 R13, R13, -0x1, RZ ;  /* 0xffffffff0d0d7810 */ /* 0x000fe80007ffe0ff */
[----:B------:R-:W-:Y:S11]  /*a8c0*/  ISETP.GT.AND P0, PT, R13, R67, PT ;  /* 0x000000430d00720c */ /* 0x000ff60003f04270 */
[----:B------:R-:W-:Y:S02]  /*a8d0*/  @!UPT UIADD3 URZ, URZ, URZ, URZ ;  /* 0x0000003f3f3ff290 */ /* 0x000fe4000fffe03f */
[----:B------:R-:W-:Y:S05]  /*a8e0*/  @P0 BRA `(.L_x_5758) ;  /* 0xffffff7c00bc0947 */ /* 0x000fea000383ffff */
.L_x_5712:
        /* <DEDUP_REMOVED lines=102> */
.L_x_5765:
[----:B------:R-:W-:Y:S05]  /*af50*/  BSYNC B0 ;  /* 0x0000000000007941 */ /* 0x000fea0003800000 */
.L_x_5764:
        /* <DEDUP_REMOVED lines=45> */
.L_x_5767:
[----:B------:R-:W-:Y:S05]  /*b230*/  BSYNC B0 ;  /* 0x0000000000007941 */ /* 0x000fea0003800000 */
.L_x_5766:
        /* <DEDUP_REMOVED lines=46> */
.L_x_5769:
[----:B------:R-:W-:Y:S05]  /*b520*/  BSYNC B0 ;  /* 0x0000000000007941 */ /* 0x000fea0003800000 */
.L_x_5768:
[----:B------:R4:W-:Y:S02]  /*b530*/  STS.128 [R208+0x4000], R8 ;  /* 0x00400008d0007388 */ /* 0x0009e40000000c00 */
.L_x_5763:
[----:B------:R-:W-:Y:S05]  /*b540*/  BSYNC B1 ;  /* 0x0000000000017941 */ /* 0x000fea0003800000 */
.L_x_5762:
        /* <DEDUP_REMOVED lines=61> */
.L_x_5773:
[----:B------:R-:W-:Y:S05]  /*b920*/  BSYNC B0 ;  /* 0x0000000000007941 */ /* 0x000fea0003800000 */
.L_x_5772:
        /* <DEDUP_REMOVED lines=44> */
.L_x_5775:
[----:B------:R-:W-:Y:S05]  /*bbf0*/  BSYNC B0 ;  /* 0x0000000000007941 */ /* 0x000fea0003800000 */
.L_x_5774:
        /* <DEDUP_REMOVED lines=46> */
.L_x_5777:
[----:B------:R-:W-:Y:S05]  /*bee0*/  BSYNC B0 ;  /* 0x0000000000007941 */ /* 0x000fea0003800000 */
.L_x_5776:
[----:B------:R1:W-:Y:S02]  /*bef0*/  STS.128 [R208+0x4800], R8 ;  /* 0x00480008d0007388 */ /* 0x0003e40000000c00 */
.L_x_5771:
[----:B------:R-:W-:Y:S05]  /*bf00*/  BSYNC B1 ;  /* 0x0000000000017941 */ /* 0x000fea0003800000 */
.L_x_5770:
        /* <DEDUP_REMOVED lines=64> */
.L_x_5781:
[----:B------:R-:W-:Y:S05]  /*c310*/  BSYNC B0 ;  /* 0x0000000000007941 */ /* 0x000fea0003800000 */
.L_x_5780:
        /* <DEDUP_REMOVED lines=44> */
.L_x_5783:
[----:B------:R-:W-:Y:S05]  /*c5e0*/  BSYNC B0 ;  /* 0x0000000000007941 */ /* 0x000fea0003800000 */
.L_x_5782:
        /* <DEDUP_REMOVED lines=46> */
.L_x_5785:
[----:B------:R-:W-:Y:S05]  /*c8d0*/  BSYNC B0 ;  /* 0x0000000000007941 */ /* 0x000fea0003800000 */
.L_x_5784:
[----:B------:R3:W-:Y:S02]  /*c8e0*/  STS.128 [R208+0x5000], R8 ;  /* 0x00500008d0007388 */ /* 0x0007e40000000c00 */
.L_x_5779:
[----:B------:R-:W-:Y:S05]  /*c8f0*/  BSYNC B1 ;  /* 0x0000000000017941 */ /* 0x000fea0003800000 */
.L_x_5778:
        /* <DEDUP_REMOVED lines=63> */
.L_x_5788:
[----:B------:R-:W-:Y:S05]  /*ccf0*/  BSYNC B0 ;  /* 0x0000000000007941 */ /* 0x000fea0003800000 */
.L_x_5787:
        /* <DEDUP_REMOVED lines=47> */
.L_x_5790:
[----:B------:R-:W-:Y:S05]  /*cff0*/  BSYNC B0 ;  /* 0x0000000000007941 */ /* 0x000fea0003800000 */
.L_x_5789:
        /* <DEDUP_REMOVED lines=44> */
.L_x_5792:
[----:B------:R-:W-:Y:S05]  /*d2c0*/  BSYNC B0 ;  /* 0x0000000000007941 */ /* 0x000fea0003800000 */
.L_x_5791:
[----:B------:R3:W-:Y:S01]  /*d2d0*/  STS.128 [R208+0x5800], R8 ;  /* 0x00580008d0007388 */ /* 0x0007e20000000c00 */
[----:B------:R-:W-:Y:S05]  /*d2e0*/  BRA `(.L_x_5786) ;  /* 0x00000048002c7947 */ /* 0x000fea0003800000 */
.L_x_5761:
        /* <DEDUP_REMOVED lines=90> */
.L_x_5796:
[----:B------:R-:W-:Y:S05]  /*d890*/  BSYNC B0 ;  /* 0x0000000000007941 */ /* 0x000fea0003800000 */
.L_x_5795:
        /* <DEDUP_REMOVED lines=88> */
.L_x_5798:
[----:B------:R-:W-:Y:S05]  /*de20*/  BSYNC B0 ;  /* 0x0000000000007941 */ /* 0x000fea0003800000 */
.L_x_5797:
        /* <DEDUP_REMOVED lines=88> */
.L_x_5800:
[----:B------:R-:W-:Y:S05]  /*e3b0*/  BSYNC B0 ;  /* 0x0000000000007941 */ /* 0x000fea0003800000 */
.L_x_5799:
[----:B------:R4:W-:Y:S02]  /*e3c0*/  STS.128 [R208+0x4000], R20 ;  /* 0x00400014d0007388 */ /* 0x0009e40000000c00 */
.L_x_5794:
[----:B------:R-:W-:Y:S05]  /*e3d0*/  BSYNC B1 ;  /* 0x0000000000017941 */ /* 0x000fea0003800000 */
.L_x_5793:
        /* <DEDUP_REMOVED lines=95> */
.L_x_5804:
[----:B------:R-:W-:Y:S05]  /*e9d0*/  BSYNC B0 ;  /* 0x0000000000007941 */ /* 0x000fea0003800000 */
.L_x_5803:
        /* <DEDUP_REMOVED lines=91> */
.L_x_5806:
[----:B------:R-:W-:Y:S05]  /*ef90*/  BSYNC B0 ;  /* 0x0000000000007941 */ /* 0x000fea0003800000 */
.L_x_5805:
        /* <DEDUP_REMOVED lines=91> */
.L_x_5808:
[----:B------:R-:W-:Y:S05]  /*f550*/  BSYNC B0 ;  /* 0x0000000000007941 */ /* 0x000fea0003800000 */
.L_x_5807:
[----:B------:R1:W-:Y:S02]  /*f560*/  STS.128 [R208+0x4800], R20 ;  /* 0x00480014d0007388 */ /* 0x0003e40000000c00 */
.L_x_5802:
[----:B------:R-:W-:Y:S05]  /*f570*/  BSYNC B1 ;  /* 0x0000000000017941 */ /* 0x000fea0003800000 */
.L_x_5801:
        /* <DEDUP_REMOVED lines=96> */
.L_x_5812:
[----:B------:R-:W-:Y:S05]  /*fb80*/  BSYNC B0 ;  /* 0x0000000000007941 */ /* 0x000fea0003800000 */
.L_x_5811:
        /* <DEDUP_REMOVED lines=90> */
.L_x_5814:
[----:B------:R-:W-:Y:S05]  /*10130*/  BSYNC B0 ;  /* 0x0000000000007941 */ /* 0x000fea0003800000 */
.L_x_5813:
        /* <DEDUP_REMOVED lines=90> */
.L_x_5816:
[----:B------:R-:W-:Y:S05]  /*106e0*/  BSYNC B0 ;  /* 0x0000000000007941 */ /* 0x000fea0003800000 */
.L_x_5815:
[----:B------:R4:W-:Y:S02]  /*106f0*/  STS.128 [R208+0x5000], R20 ;  /* 0x00500014d0007388 */ /* 0x0009e40000000c00 */
.L_x_5810:
[----:B------:R-:W-:Y:S05]  /*10700*/  BSYNC B1 ;  /* 0x0000000000017941 */ /* 0x000fea0003800000 */
.L_x_5809:
        /* <DEDUP_REMOVED lines=95> */
.L_x_5818:
[----:B------:R-:W-:Y:S05]  /*10d00*/  BSYNC B0 ;  /* 0x0000000000007941 */ /* 0x000fea0003800000 */
.L_x_5817:
        /* <DEDUP_REMOVED lines=91> */
.L_x_5820:
[----:B------:R-:W-:Y:S05]  /*112c0*/  BSYNC B0 ;  /* 0x0000000000007941 */ /* 0x000fea0003800000 */
.L_x_5819:
        /* <DEDUP_REMOVED lines=94> */
.L_x_5822:
[----:B------:R-:W-:Y:S05]  /*118b0*/  BSYNC B0 ;  /* 0x0000000000007941 */ /* 0x000fea0003800000 */
.L_x_5821:
[----:B------:R1:W-:Y:S01]  /*118c0*/  STS.128 [R208+0x5800], R20 ;  /* 0x00580014d0007388 */ /* 0x0003e20000000c00 */
[----:B------:R-:W-:Y:S05]  /*118d0*/  BRA `(.L_x_5786) ;  /* 0x0000000000b07947 */ /* 0x000fea0003800000 */
.L_x_5760:
        /* <DEDUP_REMOVED lines=44> */
.L_x_5786:
[----:B------:R-:W-:Y:S05]  /*11ba0*/  BSYNC B2 ;  /* 0x0000000000027941 */ /* 0x000fea0003800000 */
.L_x_5759:
[----:B------:R-:W-:Y:S01]  /*11bb0*/  VIADD R212, R134, 0xffffffff ;  /* 0xffffffff86d47836 */ /* 0x000fe20000000000 */
[----:B------:R-:W-:Y:S01]  /*11bc0*/  ULDC.64 UR10, c[0x0][0x218] ;  /* 0x00008600000a7ab9 */ /* 0x000fe20000000a00 */
[----:B------:R-:W-:Y:S01]  /*11bd0*/  ULDC.64 UR8, c[0x0][0x220] ;  /* 0x0000880000087ab9 */ /* 0x000fe20000000a00 */
[----:B------:R-:W-:Y:S01]  /*11be0*/  LEA R210, P4, R140, UR10, 0x1 ;  /* 0x0000000a8cd27c11 */ /* 0x000fe2000f8808ff */
[----:B------:R-:W-:Y:S01]  /*11bf0*/  IMAD.SHL.U32 R2, R212, 0x40, RZ ;  /* 0x00000040d4027824 */ /* 0x000fe200078e00ff */
[----:B------:R-:W-:Y:S01]  /*11c00*/  ULDC.64 UR14, c[0x0][0x398] ;  /* 0x0000e600000e7ab9 */ /* 0x000fe20000000a00 */
        /* <DEDUP_REMOVED lines=121> */
[----:B------:R-:W2:Y:S04]  /*123a0*/  LDSM.16.M88.4 R16, [R201+0x6000] ;  /* 0x00600000c910783b */ /* 0x000ea80000000200 */
[----:B------:R-:W-:Y:S02]  /*123b0*/  LDSM.16.M88.4 R84, [R200] ;  /* 0x00000000c854783b */ /* 0x000fe40000000200 */
[----:B------:R-:W-:-:S02]  /*123c0*/  @P1 VIADD R199, R0, 0xffffffe0 ;  /* 0xffffffe000c71836 */ /* 0x000fc40000000000 */
[----:B------:R-:W-:Y:S01]  /*123d0*/  IMAD.MOV.U32 R0, RZ, RZ, 0x40 ;  /* 0x00000040ff007424 */ /* 0x000fe200078e00ff */
[----:B------:R-:W-:Y:S01]  /*123e0*/  LDSM.16.M88.4 R88, [R198] ;  /* 0x00000000c658783b */ /* 0x000fe20000000200 */
[C---:B------:R-:W-:Y:S02]  /*123f0*/  VIADD R191, R199.reuse, 0x800 ;  /* 0x00000800c7bf7836 */ /* 0x040fe40000000000 */
[C---:B------:R-:W-:Y:S01]  /*12400*/  VIADD R190, R199.reuse, 0x1000 ;  /* 0x00001000c7be7836 */ /* 0x040fe20000000000 */
[----:B------:R-:W-:Y:S01]  /*12410*/  LDSM.16.M88.4 R20, [R199] ;  /* 0x00000000c714783b */ /* 0x000fe20000000200 */
[----:B------:R-:W-:Y:S01]  /*12420*/  SEL R0, R0, 0xffffffc0, !P2 ;  /* 0xffffffc000007807 */ /* 0x000fe20005000000 */
[C---:B------:R-:W-:Y:S02]  /*12430*/  VIADD R189, R199.reuse, 0x1800 ;  /* 0x00001800c7bd7836 */ /* 0x040fe40000000000 */
[----:B------:R-:W3:Y:S01]  /*12440*/  LDSM.16.M88.4 R72, [R201+0x6800] ;  /* 0x00680000c948783b */ /* 0x000ee20000000200 */
[----:B------:R-:W-:-:S02]  /*12450*/  VIADD R187, R199, 0x2000 ;  /* 0x00002000c7bb7836 */ /* 0x000fc40000000000 */
[----:B------:R-:W-:Y:S01]  /*12460*/  IMAD.IADD R195, R201, 0x1, R0 ;  /* 0x00000001c9c37824 */ /* 0x000fe200078e0200 */
[----:B------:R-:W4:Y:S01]  /*12470*/  LDSM.16.M88.4 R64, [R201+0x7000] ;  /* 0x00700000c940783b */ /* 0x000f220000000200 */
[----:B------:R-:W-:Y:S02]  /*12480*/  IMAD.IADD R188, R0, 0x1, R199 ;  /* 0x0000000100bc7824 */ /* 0x000fe400078e02c7 */
[C---:B------:R-:W-:Y:S01]  /*12490*/  VIADD R186, R199.reuse, 0x2800 ;  /* 0x00002800c7ba7836 */ /* 0x040fe20000000000 */
[----:B-1----:R-:W1:Y:S01]  /*124a0*/  LDSM.16.M88.4 R12, [R195+0x6000] ;  /* 0x00600000c30c783b */ /* 0x002e620000000200 */
[C---:B------:R-:W-:Y:S02]  /*124b0*/  VIADD R185, R199.reuse, 0x3000 ;  /* 0x00003000c7b97836 */ /* 0x040fe40000000000 */
[C---:B------:R-:W-:Y:S01]  /*124c0*/  VIADD R184, R199.reuse, 0x3800 ;  /* 0x00003800c7b87836 */ /* 0x040fe20000000000 */
[----:B------:R-:W5:Y:S01]  /*124d0*/  LDSM.16.M88.4 R24, [R201+0x7800] ;  /* 0x00780000c918783b */ /* 0x000f620000000200 */
[----:B------:R-:W-:-:S02]  /*124e0*/  VIADD R183, R199, 0x4000 ;  /* 0x00004000c7b77836 */ /* 0x000fc40000000000 */
[C---:B------:R-:W-:Y:S01]  /*124f0*/  VIADD R182, R199.reuse, 0x4800 ;  /* 0x00004800c7b67836 */ /* 0x040fe20000000000 */
[----:B------:R-:W-:Y:S01]  /*12500*/  LDSM.16.M88.4 R40, [R197] ;  /* 0x00000000c528783b */ /* 0x000fe20000000200 */
[C---:B------:R-:W-:Y:S02]  /*12510*/  VIADD R181, R199.reuse, 0x5000 ;  /* 0x00005000c7b57836 */ /* 0x040fe40000000000 */
[----:B------:R-:W-:Y:S01]  /*12520*/  VIADD R180, R199, 0x5800 ;  /* 0x00005800c7b47836 */ /* 0x000fe20000000000 */
[----:B------:R-:W5:Y:S01]  /*12530*/  LDSM.16.M88.4 R76, [R188] ;  /* 0x00000000bc4c783b */ /* 0x000f620000000200 */
        /* <DEDUP_REMOVED lines=15> */
[----:B------:R-:W3:Y:S03]  /*12630*/  LDSM.16.M88.4 R20, [R199+0x1000] ;  /* 0x00100000c714783b */ /* 0x000ee60000000200 */
[C---:B----4-:R-:W-:Y:S01]  /*12640*/  HMMA.16816.F32 R68, R4.reuse, R64, RZ ;  /* 0x000000400444723c */ /* 0x050fe200000018ff */
[----:B------:R-:W0:Y:S05]  /*12650*/  LDGDEPBAR ;  /* 0x00000000000079af */ /* 0x000e2a0000000000 */
[----:B------:R-:W-:Y:S06]  /*12660*/  HMMA.16816.F32 R64, R4, R66, RZ ;  /* 0x000000420440723c */ /* 0x000fec00000018ff */
[C---:B-1----:R-:W-:Y:S06]  /*12670*/  HMMA.16816.F32 R8, R88.reuse, R12, R8 ;  /* 0x0000000c5808723c */ /* 0x042fec0000001808 */
[----:B------:R-:W-:Y:S01]  /*12680*/  HMMA.16816.F32 R16, R88, R14, R16 ;  /* 0x0000000e5810723c */ /* 0x000fe20000001810 */
[----:B------:R-:W1:Y:S05]  /*12690*/  LDSM.16.M88.4 R12, [R195+0x7000] ;  /* 0x00700000c30c783b */ /* 0x000e6a0000000200 */
[C---:B-----5:R-:W-:Y:S06]  /*126a0*/  HMMA.16816.F32 R52, R4.reuse, R24, RZ ;  /* 0x000000180434723c */ /* 0x060fec00000018ff */
[----:B------:R-:W-:Y:S01]  /*126b0*/  HMMA.16816.F32 R4, R4, R26, RZ ;  /* 0x0000001a0404723c */ /* 0x000fe200000018ff */
[----:B------:R-:W4:Y:S05]  /*126c0*/  LDSM.16.M88.4 R24, [R200+0x2000] ;  /* 0x00200000c818783b */ /* 0x000f2a0000000200 */
[----:B------:R-:W-:Y:S06]  /*126d0*/  HMMA.16816.F32 R8, R40, R76, R8 ;  /* 0x0000004c2808723c */ /* 0x000fec0000001808 */
        /* <DEDUP_REMOVED lines=8> */
[----:B------:R-:W-:Y:S04]  /*12760*/  LDSM.16.M88.4 R4, [R198+0x2000] ;  /* 0x00200000c604783b */ /* 0x000fe80000000200 */
[----:B------:R-:W-:Y:S01]  /*12770*/  LDSM.16.M88.4 R36, [R195+0x8000] ;  /* 0x00800000c324783b */ /* 0x000fe20000000200 */
[----:B------:R-:W-:Y:S06]  /*12780*/  HMMA.16816.F32 R8, R32, R48, R8 ;  /* 0x000000302008723c */ /* 0x000fec0000001808 */
[C---:B------:R-:W-:Y:S06]  /*12790*/  HMMA.16816.F32 R28, R88.reuse, R100, R28 ;  /* 0x00000064581c723c */ /* 0x040fec000000181c */
[----:B------:R-:W-:Y:S01]  /*127a0*/  HMMA.16816.F32 R72, R88, R102, R72 ;  /* 0x000000665848723c */ /* 0x000fe20000001848 */
[----:B------:R-:W-:Y:S05]  /*127b0*/  LDSM.16.M88.4 R100, [R188+0x2000] ;  /* 0x00200000bc64783b */ /* 0x000fea0000000200 */
[----:B------:R-:W-:Y:S01]  /*127c0*/  HMMA.16816.F32 R16, R40, R78, R16 ;  /* 0x0000004e2810723c */ /* 0x000fe20000001810 */
[----:B------:R-:W3:Y:S05]  /*127d0*/  LDSM.16.M88.4 R76, [R188+0x1800] ;  /* 0x00180000bc4c783b */ /* 0x000eea0000000200 */
[C---:B-1----:R-:W-:Y:S06]  /*127e0*/  HMMA.16816.F32 R68, R88.reuse, R12, R68 ;  /* 0x0000000c5844723c */ /* 0x042fec0000001844 */
[C---:B------:R-:W-:Y:S01]  /*127f0*/  HMMA.16816.F32 R64, R88.reuse, R14, R64 ;  /* 0x0000000e5840723c */ /* 0x040fe20000001840 */
[----:B------:R-:W1:Y:S05]  /*12800*/  LDSM.16.M88.4 R12, [R201+0x9000] ;  /* 0x00900000c90c783b */ /* 0x000e6a0000000200 */
[C---:B------:R-:W-:Y:S06]  /*12810*/  HMMA.16816.F32 R52, R88.reuse, R92, R52 ;  /* 0x0000005c5834723c */ /* 0x040fec0000001834 */
[----:B------:R-:W-:Y:S01]  /*12820*/  HMMA.16816.F32 R88, R88, R94, R84 ;  /* 0x0000005e5858723c */ /* 0x000fe20000001854 */
[----:B------:R-:W-:Y:S04]  /*12830*/  LDSM.16.M88.4 R92, [R197+0x2000] ;  /* 0x00200000c55c783b */ /* 0x000fe80000000200 */
[----:B------:R-:W-:Y:S01]  /*12840*/  LDSM.16.M88.4 R84, [R202+0x4000] ;  /* 0x00400000ca54783b */ /* 0x000fe20000000200 */
[----:B----4-:R-:W-:Y:S06]  /*12850*/  HMMA.16816.F32 R8, R24, R80, R8 ;  /* 0x000000501808723c */ /* 0x010fec0000001808 */
[C---:B------:R-:W-:Y:S06]  /*12860*/  HMMA.16816.F32 R28, R40.reuse, R96, R28 ;  /* 0x00000060281c723c */ /* 0x040fec000000181c */
[----:B------:R-:W-:Y:S01]  /*12870*/  HMMA.16816.F32 R72, R40, R98, R72 ;  /* 0x000000622848723c */ /* 0x000fe20000001848 */
[----:B------:R-:W-:Y:S05]  /*12880*/  LDSM.16.M88.4 R96, [R199+0x3800] ;  /* 0x00380000c760783b */ /* 0x000fea0000000200 */
[----:B------:R-:W-:Y:S01]  /*12890*/  HMMA.16816.F32 R16, R32, R50, R16 ;  /* 0x000000322010723c */ /* 0x000fe20000001810 */
[----:B------:R-:W4:Y:S05]  /*128a0*/  LDSM.16.M88.4 R48, [R201+0x9800] ;  /* 0x00980000c930783b */ /* 0x000f2a0000000200 */
[C---:B--2---:R-:W-:Y:S06]  /*128b0*/  HMMA.16816.F32 R68, R40.reuse, R20, R68 ;  /* 0x000000142844723c */ /* 0x044fec0000001844 */
[C---:B------:R-:W-:Y:S01]  /*128c0*/  HMMA.16816.F32 R64, R40.reuse, R22, R64 ;  /* 0x000000162840723c */ /* 0x040fe20000001840 */
[----:B------:R-:W2:Y:S05]  /*128d0*/  LDSM.16.M88.4 R20, [R199+0x3000] ;  /* 0x00300000c714783b */ /* 0x000eaa0000000200 */
[----:B---3--:R-:W-:Y:S06]  /*128e0*/  HMMA.16816.F32 R88, R40, R78, R88 ;  /* 0x0000004e2858723c */ /* 0x008fec0000001858 */
[----:B------:R-:W-:Y:S06]  /*128f0*/  HMMA.16816.F32 R8, R4, R36, R8 ;  /* 0x000000240408723c */ /* 0x000fec0000001808 */
[----:B------:R-:W-:Y:S01]  /*12900*/  HMMA.16816.F32 R52, R40, R76, R52 ;  /* 0x0000004c2834723c */ /* 0x000fe20000001834 */
[----:B------:R-:W3:Y:S04]  /*12910*/  LDSM.16.M88.4 R76, [R201+0xa000] ;  /* 0x00a00000c94c783b */ /* 0x000ee80000000200 */
[----:B------:R-:W-:Y:S01]  /*12920*/  LDSM.16.M88.4 R40, [R195+0x9000] ;  /* 0x00900000c328783b */ /* 0x000fe20000000200 */
[C---:B------:R-:W-:Y:S06]  /*12930*/  HMMA.16816.F32 R28, R32.reuse, R108, R28 ;  /* 0x0000006c201c723c */ /* 0x040fec000000181c */
[----:B------:R-:W-:Y:S06]  /*12940*/  HMMA.16816.F32 R72, R32, R110, R72 ;  /* 0x0000006e2048723c */ /* 0x000fec0000001848 */
[----:B------:R-:W-:Y:S01]  /*12950*/  HMMA.16816.F32 R16, R24, R82, R16 ;  /* 0x000000521810723c */ /* 0x000fe20000001810 */
[----:B------:R-:W5:Y:S05]  /*12960*/  LDSM.16.M88.4 R80, [R195+0x8800] ;  /* 0x00880000c350783b */ /* 0x000f6a0000000200 */
[C---:B-1----:R-:W-:Y:S06]  /*12970*/  HMMA.16816.F32 R68, R32.reuse, R12, R68 ;  /* 0x0000000c2044723c */ /* 0x042fec0000001844 */
[C---:B------:R-:W-:Y:S01]  /*12980*/  HMMA.16816.F32 R64, R32.reuse, R14, R64 ;  /* 0x0000000e2040723c */ /* 0x040fe20000001840 */
[----:B------:R-:W1:Y:S05]  /*12990*/  LDSM.16.M88.4 R12, [R195+0x9800] ;  /* 0x00980000c30c783b */ /* 0x000e6a0000000200 */
[----:B----4-:R-:W-:Y:S06]  /*129a0*/  HMMA.16816.F32 R88, R32, R50, R88 ;  /* 0x000000322058723c */ /* 0x010fec0000001858 */
[----:B------:R-:W-:Y:S06]  /*129b0*/  HMMA.16816.F32 R8, R92, R100, R8 ;  /* 0x000000645c08723c */ /* 0x000fec0000001808 */
[----:B------:R-:W-:Y:S01]  /*129c0*/  HMMA.16816.F32 R52, R32, R48, R52 ;  /* 0x000000302034723c */ /* 0x000fe20000001834 */
[----:B------:R-:W-:Y:S04]  /*129d0*/  LDSM.16.M88.4 R48, [R200+0x4000] ;  /* 0x00400000c830783b */ /* 0x000fe80000000200 */
[----:B------:R-:W4:Y:S01]  /*129e0*/  LDSM.16.M88.4 R32, [R199+0x4000] ;  /* 0x00400000c720783b */ /* 0x000f220000000200 */
        /* <DEDUP_REMOVED lines=8> */
[----:B------:R-:W-:Y:S06]  /*12a70*/  HMMA.16816.F32 R88, R24, R98, R88 ;  /* 0x000000621858723c */ /* 0x000fec0000001858 */
[----:B---3--:R-:W-:Y:S06]  /*12a80*/  HMMA.16816.F32 R8, R84, R76, R8 ;  /* 0x0000004c5408723c */ /* 0x008fec0000001808 */
[----:B------:R-:W-:Y:S01]  /*12a90*/  HMMA.16816.F32 R52, R24, R96, R52 ;  /* 0x000000601834723c */ /* 0x000fe20000001834 */
[----:B------:R-:W-:Y:S04]  /*12aa0*/  LDSM.16.M88.4 R24, [R198+0x4000] ;  /* 0x00400000c618783b */ /* 0x000fe80000000200 */
[----:B------:R-:W3:Y:S01]  /*12ab0*/  LDSM.16.M88.4 R96, [R195+0xa000] ;  /* 0x00a00000c360783b */ /* 0x000ee20000000200 */
[C---:B-----5:R-:W-:Y:S06]  /*12ac0*/  HMMA.16816.F32 R28, R4.reuse, R80, R28 ;  /* 0x00000050041c723c */ /* 0x060fec000000181c */
[----:B------:R-:W-:Y:S01]  /*12ad0*/  HMMA.16816.F32 R72, R4, R82, R72 ;  /* 0x000000520448723c */ /* 0x000fe20000001848 */
[----:B------:R-:W-:Y:S05]  /*12ae0*/  LDSM.16.M88.4 R80, [R201+0xb000] ;  /* 0x00b00000c950783b */ /* 0x000fea0000000200 */
[----:B------:R-:W-:Y:S01]  /*12af0*/  HMMA.16816.F32 R16, R92, R102, R16 ;  /* 0x000000665c10723c */ /* 0x000fe20000001810 */
[----:B------:R-:W5:Y:S05]  /*12b00*/  LDSM.16.M88.4 R100, [R201+0xa800] ;  /* 0x00a80000c964783b */ /* 0x000f6a0000000200 */
[C---:B------:R-:W-:Y:S06]  /*12b10*/  HMMA.16816.F32 R68, R4.reuse, R40, R68 ;  /* 0x000000280444723c */ /* 0x040fec0000001844 */
[C---:B------:R-:W-:Y:S01]  /*12b20*/  HMMA.16816.F32 R64, R4.reuse, R42, R64 ;  /* 0x0000002a0440723c */ /* 0x040fe20000001840 */
[----:B------:R-:W-:Y:S05]  /*12b30*/  LDSM.16.M88.4 R40, [R199+0x4800] ;  /* 0x00480000c728783b */ /* 0x000fea0000000200 */
[----:B-1----:R-:W-:Y:S06]  /*12b40*/  HMMA.16816.F32 R88, R4, R14, R88 ;  /* 0x0000000e0458723c */ /* 0x002fec0000001858 */
[----:B----4-:R-:W-:Y:S06]  /*12b50*/  HMMA.16816.F32 R8, R48, R32, R8 ;  /* 0x000000203008723c */ /* 0x010fec0000001808 */
        /* <DEDUP_REMOVED lines=8> */
[C---:B--2---:R-:W-:Y:S06]  /*12be0*/  HMMA.16816.F32 R68, R92.reuse, R20, R68 ;  /* 0x000000145c44723c */ /* 0x044fec0000001844 */
[C---:B------:R-:W-:Y:S01]  /*12bf0*/  HMMA.16816.F32 R64, R92.reuse, R22, R64 ;  /* 0x000000165c40723c */ /* 0x040fe20000001840 */
[----:B------:R-:W-:Y:S05]  /*12c00*/  LDSM.16.M88.4 R20, [R195+0xa800] ;  /* 0x00a80000c314783b */ /* 0x000fea0000000200 */
[----:B------:R-:W-:Y:S06]  /*12c10*/  HMMA.16816.F32 R88, R92, R106, R88 ;  /* 0x0000006a5c58723c */ /* 0x000fec0000001858 */
[----:B---3--:R-:W-:Y:S06]  /*12c20*/  HMMA.16816.F32 R8, R24, R96, R8 ;  /* 0x000000601808723c */ /* 0x008fec0000001808 */
[----:B------:R-:W-:Y:S06]  /*12c30*/  HMMA.16816.F32 R52, R92, R104, R52 ;  /* 0x000000685c34723c */ /* 0x000fec0000001834 */
[C---:B-----5:R-:W-:Y:S06]  /*12c40*/  HMMA.16816.F32 R28, R84.reuse, R100, R28 ;  /* 0x00000064541c723c */ /* 0x060fec000000181c */
[----:B------:R-:W-:Y:S06]  /*12c50*/  HMMA.16816.F32 R72, R84, R102, R72 ;  /* 0x000000665448723c */ /* 0x000fec0000001848 */
[----:B------:R-:W-:Y:S01]  /*12c60*/  HMMA.16816.F32 R16, R48, R34, R16 ;  /* 0x000000223010723c */ /* 0x000fe20000001810 */
[----:B------:R-:W2:Y:S05]  /*12c70*/  LDSM.16.M88.4 R32, [R199+0x5800] ;  /* 0x00580000c720783b */ /* 0x000eaa0000000200 */
[C---:B------:R-:W-:Y:S06]  /*12c80*/  HMMA.16816.F32 R68, R84.reuse, R80, R68 ;  /* 0x000000505444723c */ /* 0x040fec0000001844 */
[C---:B------:R-:W-:Y:S01]  /*12c90*/  HMMA.16816.F32 R64, R84.reuse, R82, R64 ;  /* 0x000000525440723c */ /* 0x040fe20000001840 */
[----:B------:R-:W3:Y:S05]  /*12ca0*/  LDSM.16.M88.4 R80, [R195+0xb000] ;  /* 0x00b00000c350783b */ /* 0x000eea0000000200 */
[----:B-1----:R-:W-:Y:S06]  /*12cb0*/  HMMA.16816.F32 R88, R84, R78, R88 ;  /* 0x0000004e5458723c */ /* 0x002fec0000001858 */
[----:B------:R-:W-:Y:S06]  /*12cc0*/  HMMA.16816.F32 R8, R4, R12, R8 ;  /* 0x0000000c0408723c */ /* 0x000fec0000001808 */
[----:B------:R-:W-:Y:S01]  /*12cd0*/  HMMA.16816.F32 R52, R84, R76, R52 ;  /* 0x0000004c5434723c */ /* 0x000fe20000001834 */
[----:B------:R-:W-:Y:S05]  /*12ce0*/  LDSM.16.M88.4 R76, [R188+0x4800] ;  /* 0x00480000bc4c783b */ /* 0x000fea0000000200 */
[C---:B------:R-:W-:Y:S06]  /*12cf0*/  HMMA.16816.F32 R28, R48.reuse, R40, R28 ;  /* 0x00000028301c723c */ /* 0x040fec000000181c */
[C---:B------:R-:W-:Y:S06]  /*12d00*/  HMMA.16816.F32 R72, R48.reuse, R42, R72 ;  /* 0x0000002a3048723c */ /* 0x040fec0000001848 */
[----:B------:R-:W-:Y:S01]  /*12d10*/  HMMA.16816.F32 R68, R48, R36, R68 ;  /* 0x000000243044723c */ /* 0x000fe20000001844 */
[----:B------:R-:W-:-:S05]  /*12d20*/  FMUL.FTZ R8, R8, UR15 ;  /* 0x0000000f08087c20 */ /* 0x000fca0008410000 */
[C---:B------:R-:W-:Y:S01]  /*12d30*/  HMMA.16816.F32 R64, R48.reuse, R38, R64 ;  /* 0x000000263040723c */ /* 0x040fe20000001840 */
[----:B------:R-:W1:Y:S05]  /*12d40*/  LDSM.16.M88.4 R36, [R195+0xb800] ;  /* 0x00b80000c324783b */ /* 0x000e6a0000000200 */
[C---:B--2---:R-:W-:Y:S06]  /*12d50*/  HMMA.16816.F32 R88, R48.reuse, R34, R88 ;  /* 0x000000223058723c */ /* 0x044fec0000001858 */
[----:B------:R-:W-:Y:S06]  /*12d60*/  HMMA.16816.F32 R52, R48, R32, R52 ;  /* 0x000000203034723c */ /* 0x000fec0000001834 */
[C---:B------:R-:W-:Y:S01]  /*12d70*/  HMMA.16816.F32 R28, R24.reuse, R20, R28 ;  /* 0x00000014181c723c */ /* 0x040fe2000000181c */
[----:B------:R2:W4:Y:S05]  /*12d80*/  MUFU.TANH R20, R8 ;  /* 0x0000000800147308 */ /* 0x00052a0000002400 */
[----:B------:R-:W-:Y:S01]  /*12d90*/  HMMA.16816.F32 R72, R24, R22, R72 ;  /* 0x000000161848723c */ /* 0x000fe20000001848 */
[----:B------:R-:W-:-:S05]  /*12da0*/  FMUL.FTZ R21, R9, UR15 ;  /* 0x0000000f09157c20 */ /* 0x000fca0008410000 */
[C---:B------:R-:W-:Y:S01]  /*12db0*/  HMMA.16816.F32 R16, R24.reuse, R98, R16 ;  /* 0x000000621810723c */ /* 0x040fe20000001810 */
[----:B------:R-:W-:Y:S01]  /*12dc0*/  FMUL.FTZ R22, R10, UR15 ;  /* 0x0000000f0a167c20 */ /* 0x000fe20008410000 */
[----:B------:R-:W-:Y:S01]  /*12dd0*/  FMUL.FTZ R23, R11, UR15 ;  /* 0x0000000f0b177c20 */ /* 0x000fe20008410000 */
[----:B------:R-:W-:Y:S01]  /*12de0*/  MUFU.TANH R21, R21 ;  /* 0x0000001500157308 */ /* 0x000fe20000002400 */
[----:B--2---:R-:W2:Y:S02]  /*12df0*/  LDSM.16.M88.4 R8, [R188+0x5800] ;  /* 0x00580000bc08783b */ /* 0x004ea40000000200 */
[C---:B---3--:R-:W-:Y:S05]  /*12e00*/  HMMA.16816.F32 R68, R24.reuse, R80, R68 ;  /* 0x000000501844723c */ /* 0x048fea0000001844 */
[----:B------:R-:W3:Y:S01]  /*12e10*/  MUFU.TANH R22, R22 ;  /* 0x0000001600167308 */ /* 0x000ee20000002400 */
[C---:B-1----:R-:W-:Y:S06]  /*12e20*/  HMMA.16816.F32 R88, R24.reuse, R38, R88 ;  /* 0x000000261858723c */ /* 0x042fec0000001858 */
[C---:B------:R-:W-:Y:S01]  /*12e30*/  HMMA.16816.F32 R64, R24.reuse, R82, R64 ;  /* 0x000000521840723c */ /* 0x040fe20000001840 */
[----:B------:R-:W1:Y:S05]  /*12e40*/  MUFU.TANH R23, R23 ;  /* 0x0000001700177308 */ /* 0x000e6a0000002400 */
[----:B------:R-:W-:Y:S06]  /*12e50*/  HMMA.16816.F32 R52, R24, R36, R52 ;  /* 0x000000241834723c */ /* 0x000fec0000001834 */
[----:B------:R-:W-:Y:S01]  /*12e60*/  HMMA.16816.F32 R16, R4, R14, R16 ;  /* 0x0000000e0410723c */ /* 0x000fe20000001810 */
[----:B------:R-:W-:Y:S01]  /*12e70*/  SHF.R.S32.HI R25, RZ, 0x1f, R58 ;  /* 0x0000001fff197819 */ /* 0x000fe2000001143a */
[----:B------:R-:W5:Y:S01]  /*12e80*/  LDSM.16.M88.4 R12, [R188+0x5000] ;  /* 0x00500000bc0c783b */ /* 0x000f620000000200 */
[----:B------:R-:W-:Y:S01]  /*12e90*/  IMAD R24, R60, 0x10, R61 ;  /* 0x000000103c187824 */ /* 0x000fe200078e023d */
[----:B------:R-:W-:-:S04]  /*12ea0*/  DEPBAR.LE SB0, 0x0 ;  /* 0x000080000000791a */ /* 0x000fc80000000000 */
[----:B------:R-:W-:Y:S01]  /*12eb0*/  LEA.HI R25, R25, R58, RZ, 0x5 ;  /* 0x0000003a19197211 */ /* 0x000fe200078f28ff */
[----:B------:R-:W-:Y:S03]  /*12ec0*/  HMMA.16816.F32 R28, R4, R76, R28 ;  /* 0x0000004c041c723c */ /* 0x000fe6000000181c */
[----:B------:R-:W-:-:S03]  /*12ed0*/  LOP3.LUT R25, R25, 0xffffffe0, RZ, 0xc0, !PT ;  /* 0xffffffe019197812 */ /* 0x000fc600078ec0ff */
[----:B--2---:R-:W-:Y:S01]  /*12ee0*/  HMMA.16816.F32 R88, R4, R10, R88 ;  /* 0x0000000a0458723c */ /* 0x004fe20000001858 */
[----:B------:R-:W2:Y:S01]  /*12ef0*/  LDC R10, c[0x0][0x394] ;  /* 0x0000e500ff0a7b82 */ /* 0x000ea20000000800 */
[----:B------:R-:W-:-:S04]  /*12f00*/  IMAD.IADD R25, R58, 0x1, -R25 ;  /* 0x000000013a197824 */ /* 0x000fc800078e0a19 */
[C---:B------:R-:W-:Y:S01]  /*12f10*/  HMMA.16816.F32 R52, R4.reuse, R8, R52 ;  /* 0x000000080434723c */ /* 0x040fe20000001834 */
[----:B------:R-:W-:Y:S02]  /*12f20*/  SHF.R.S32.HI R0, RZ, 0x1f, R25 ;  /* 0x0000001fff007819 */ /* 0x000fe40000011419 */
[----:B------:R-:W-:Y:S01]  /*12f30*/  FMUL.FTZ R18, R18, UR15 ;  /* 0x0000000f12127c20 */ /* 0x000fe20008410000 */
[----:B------:R-:W-:Y:S01]  /*12f40*/  FMUL.FTZ R16, R16, UR15 ;  /* 0x0000000f10107c20 */ /* 0x000fe20008410000 */
[----:B------:R-:W-:Y:S01]  /*12f50*/  LEA.HI R0, R0, R25, RZ, 0x2 ;  /* 0x0000001900007211 */ /* 0x000fe200078f10ff */
[----:B------:R-:W-:Y:S01]  /*12f60*/  HMMA.16816.F32 R72, R4, R78, R72 ;  /* 0x0000004e0448723c */ /* 0x000fe20000001848 */
[----:B------:R-:W-:Y:S01]  /*12f70*/  FMUL.FTZ R17, R17, UR15 ;  /* 0x0000000f11117c20 */ /* 0x000fe20008410000 */
[----:B------:R-:W-:Y:S01]  /*12f80*/  FMUL.FTZ R19, R19, UR15 ;  /* 0x0000000f13137c20 */ /* 0x000fe20008410000 */
[----:B------:R-:W-:Y:S01]  /*12f90*/  SHF.R.S32.HI R9, RZ, 0x2, R0 ;  /* 0x00000002ff097819 */ /* 0x000fe20000011400 */
[----:B------:R-:W1:Y:S01]  /*12fa0*/  MUFU.TANH R18, R18 ;  /* 0x0000001200127308 */ /* 0x000e620000002400 */
[----:B------:R-:W-:Y:S01]  /*12fb0*/  LOP3.LUT R0, R3, R44, RZ, 0xfc, !PT ;  /* 0x0000002c03007212 */ /* 0x000fe200078efcff */
[----:B------:R-:W-:Y:S01]  /*12fc0*/  FMUL.FTZ R28, R28, UR15 ;  /* 0x0000000f1c1c7c20 */ /* 0x000fe20008410000 */
[----:B------:R-:W-:Y:S01]  /*12fd0*/  IADD3 R3, R59, 0x1, -R204 ;  /* 0x000000013b037810 */ /* 0x000fe20007ffe8cc */
[----:B------:R-:W-:-:S02]  /*12fe0*/  IMAD.IADD R24, R9, 0x1, R24 ;  /* 0x0000000109187824 */ /* 0x000fc400078e0218 */
[----:B------:R-:W-:Y:S01]  /*12ff0*/  FMUL.FTZ R9, R31, UR15 ;  /* 0x0000000f1f097c20 */ /* 0x000fe20008410000 */
[----:B------:R-:W-:Y:S01]  /*13000*/  FMUL.FTZ R30, R30, UR15 ;  /* 0x0000000f1e1e7c20 */ /* 0x000fe20008410000 */
[----:B------:R-:W-:Y:S01]  /*13010*/  FMUL.FTZ R29, R29, UR15 ;  /* 0x0000000f1d1d7c20 */ /* 0x000fe20008410000 */
[----:B------:R-:W-:Y:S01]  /*13020*/  VIADD R218, R24, 0x8 ;  /* 0x0000000818da7836 */ /* 0x000fe20000000000 */
[----:B------:R-:W1:Y:S01]  /*13030*/  MUFU.TANH R16, R16 ;  /* 0x0000001000107308 */ /* 0x000e620000002400 */
[----:B------:R-:W-:Y:S01]  /*13040*/  VIADD R217, R3, UR14 ;  /* 0x0000000e03d97c36 */ /* 0x000fe20008000000 */
[C---:B-----5:R-:W-:Y:S01]  /*13050*/  HMMA.16816.F32 R68, R4.reuse, R12, R68 ;  /* 0x0000000c0444723c */ /* 0x060fe20000001844 */
[----:B------:R-:W-:Y:S01]  /*13060*/  FMUL.FTZ R88, R88, UR15 ;  /* 0x0000000f58587c20 */ /* 0x000fe20008410000 */
[----:B------:R-:W-:Y:S01]  /*13070*/  IADD3 R216, R218, UR14, R3 ;  /* 0x0000000edad87c10 */ /* 0x000fe2000fffe003 */
[----:B------:R-:W-:Y:S01]  /*13080*/  IMAD.IADD R3, R2, 0x1, R211 ;  /* 0x0000000102037824 */ /* 0x000fe200078e02d3 */
[----:B------:R-:W-:Y:S01]  /*13090*/  VIADDMNMX R217, R217, R24, R59, PT ;  /* 0x00000018d9d97246 */ /* 0x000fe2000380013b */
[----:B------:R-:W-:Y:S01]  /*130a0*/  FMUL.FTZ R53, R53, UR15 ;  /* 0x0000000f35357c20 */ /* 0x000fe20008410000 */
[----:B------:R-:W-:Y:S01]  /*130b0*/  VIMNMX R216, R216, R59, PT ;  /* 0x0000003bd8d87248 */ /* 0x000fe20003fe0100 */
[----:B------:R-:W-:Y:S01]  /*130c0*/  VIADD R11, R3, 0x8 ;  /* 0x00000008030b7836 */ /* 0x000fe20000000000 */
[----:B--2---:R-:W-:Y:S01]  /*130d0*/  IADD3 R59, R59, -R10, -R204 ;  /* 0x8000000a3b3b7210 */ /* 0x004fe20007ffe8cc */
[C---:B------:R-:W-:Y:S01]  /*130e0*/  VIADD R10, R3.reuse, 0x1 ;  /* 0x00000001030a7836 */ /* 0x040fe20000000000 */
[-C--:B------:R-:W-:Y:S01]  /*130f0*/  ISETP.GE.AND P2, PT, R3, R217.reuse, PT ;  /* 0x000000d90300720c */ /* 0x080fe20003f46270 */
[----:B------:R-:W2:Y:S01]  /*13100*/  MUFU.TANH R12, R28 ;  /* 0x0000001c000c7308 */ /* 0x000ea20000002400 */
[C---:B------:R-:W-:Y:S01]  /*13110*/  VIADDMNMX R219, R59.reuse, R24, RZ, !PT ;  /* 0x000000183bdb7246 */ /* 0x040fe200078001ff */
[----:B------:R-:W-:Y:S01]  /*13120*/  HMMA.16816.F32 R64, R4, R14, R64 ;  /* 0x0000000e0440723c */ /* 0x000fe20000001840 */
[----:B------:R-:W-:Y:S01]  /*13130*/  VIADDMNMX R218, R59, R218, RZ, !PT ;  /* 0x000000da3bda7246 */ /* 0x000fe200078001ff */
[----:B------:R-:W-:Y:S01]  /*13140*/  FMUL.FTZ R52, R52, UR15 ;  /* 0x0000000f34347c20 */ /* 0x000fe20008410000 */
[----:B------:R-:W-:Y:S01]  /*13150*/  ISETP.GE.AND P0, PT, R10, R217, PT ;  /* 0x000000d90a00720c */ /* 0x000fe20003f06270 */
[----:B------:R-:W-:Y:S01]  /*13160*/  FMUL.FTZ R54, R54, UR15 ;  /* 0x0000000f36367c20 */ /* 0x000fe20008410000 */
[-C--:B------:R-:W-:Y:S01]  /*13170*/  ISETP.GE.AND P4, PT, R10, R216.reuse, PT ;  /* 0x000000d80a00720c */ /* 0x080fe20003f86270 */
[----:B------:R-:W5:Y:S01]  /*13180*/  MUFU.TANH R17, R17 ;  /* 0x0000001100117308 */ /* 0x000f620000002400 */
[C---:B------:R-:W-:Y:S01]  /*13190*/  ISETP.GE.AND P1, PT, R3.reuse, R216, PT ;  /* 0x000000d80300720c */ /* 0x040fe20003f26270 */
[----:B------:R-:W-:Y:S01]  /*131a0*/  FMUL.FTZ R7, R74, UR15 ;  /* 0x0000000f4a077c20 */ /* 0x000fe20008410000 */
[-C--:B------:R-:W-:Y:S01]  /*131b0*/  ISETP.LT.OR P2, PT, R3, R219.reuse, P2 ;  /* 0x000000db0300720c */ /* 0x080fe20001741670 */
[----:B------:R-:W-:Y:S01]  /*131c0*/  FMUL.FTZ R6, R72, UR15 ;  /* 0x0000000f48067c20 */ /* 0x000fe20008410000 */
[C---:B------:R-:W-:Y:S01]  /*131d0*/  ISETP.LT.OR P0, PT, R10.reuse, R219, P0 ;  /* 0x000000db0a00720c */ /* 0x040fe20000701670 */
[----:B------:R-:W-:Y:S01]  /*131e0*/  FMUL.FTZ R5, R75, UR15 ;  /* 0x0000000f4b057c20 */ /* 0x000fe20008410000 */
[-C--:B------:R-:W-:Y:S01]  /*131f0*/  ISETP.LT.OR P4, PT, R10, R218.reuse, P4 ;  /* 0x000000da0a00720c */ /* 0x080fe20002781670 */
[C---:B------:R-:W-:Y:S01]  /*13200*/  VIADD R10, R3.reuse, 0x9 ;  /* 0x00000009030a7836 */ /* 0x040fe20000000000 */
[----:B------:R-:W-:Y:S01]  /*13210*/  ISETP.LT.OR P1, PT, R3, R218, P1 ;  /* 0x000000da0300720c */ /* 0x000fe20000f21670 */
[----:B------:R-:W5:Y:S01]  /*13220*/  MUFU.TANH R9, R9 ;  /* 0x0000000900097308 */ /* 0x000f620000002400 */
[----:B----4-:R-:W-:Y:S01]  /*13230*/  FSEL R24, R20, -INF , !P2 ;  /* 0xff80000014187808 */ /* 0x010fe20005000000 */
[----:B------:R-:W-:Y:S01]  /*13240*/  FMUL.FTZ R70, R70, UR15 ;  /* 0x0000000f46467c20 */ /* 0x000fe20008410000 */
[-C--:B------:R-:W-:Y:S01]  /*13250*/  ISETP.GE.AND P6, PT, R11, R217.reuse, PT ;  /* 0x000000d90b00720c */ /* 0x080fe20003fc6270 */
[----:B------:R-:W-:Y:S01]  /*13260*/  FMUL.FTZ R4, R73, UR15 ;  /* 0x0000000f49047c20 */ /* 0x000fe20008410000 */
[-C--:B------:R-:W-:Y:S01]  /*13270*/  ISETP.GE.AND P2, PT, R11, R216.reuse, PT ;  /* 0x000000d80b00720c */ /* 0x080fe20003f46270 */
[----:B------:R-:W-:Y:S01]  /*13280*/  FMUL.FTZ R68, R68, UR15 ;  /* 0x0000000f44447c20 */ /* 0x000fe20008410000 */
[----:B---3--:R-:W-:Y:S01]  /*13290*/  FSEL R25, R22, -INF , !P1 ;  /* 0xff80000016197808 */ /* 0x008fe20004800000 */
[----:B------:R-:W3:Y:S01]  /*132a0*/  MUFU.TANH R7, R7 ;  /* 0x0000000700077308 */ /* 0x000ee20000002400 */
[C---:B------:R-:W-:Y:S01]  /*132b0*/  ISETP.GE.AND P5, PT, R10.reuse, R217, PT ;  /* 0x000000d90a00720c */ /* 0x040fe20003fa6270 */
[----:B------:R-:W-:Y:S01]  /*132c0*/  FMUL.FTZ R71, R71, UR15 ;  /* 0x0000000f47477c20 */ /* 0x000fe20008410000 */
[----:B------:R-:W-:Y:S01]  /*132d0*/  ISETP.GE.AND P1, PT, R10, R216, PT ;  /* 0x000000d80a00720c */ /* 0x000fe20003f26270 */
[----:B------:R-:W-:Y:S01]  /*132e0*/  FMUL.FTZ R64, R64, UR15 ;  /* 0x0000000f40407c20 */ /* 0x000fe20008410000 */
[-C--:B------:R-:W-:Y:S01]  /*132f0*/  ISETP.LT.OR P6, PT, R11, R219.reuse, P6 ;  /* 0x000000db0b00720c */ /* 0x080fe200037c1670 */
[----:B------:R-:W-:Y:S01]  /*13300*/  FMUL.FTZ R69, R69, UR15 ;  /* 0x0000000f45457c20 */ /* 0x000fe20008410000 */
[-C--:B------:R-:W-:Y:S01]  /*13310*/  ISETP.LT.OR P2, PT, R11, R218.reuse, P2 ;  /* 0x000000da0b00720c */ /* 0x080fe20001741670 */
[C---:B------:R-:W-:Y:S01]  /*13320*/  VIADD R11, R3.reuse, 0x10 ;  /* 0x00000010030b7836 */ /* 0x040fe20000000000 */
[C---:B------:R-:W-:Y:S01]  /*13330*/  ISETP.LT.OR P5, PT, R10.reuse, R219, P5 ;  /* 0x000000db0a00720c */ /* 0x040fe20002fa1670 */
[----:B------:R-:W4:Y:S01]  /*13340*/  MUFU.TANH R8, R30 ;  /* 0x0000001e00087308 */ /* 0x000f220000002400 */
[----:B------:R-:W-:Y:S01]  /*13350*/  ISETP.LT.OR P1, PT, R10, R218, P1 ;  /* 0x000000da0a00720c */ /* 0x000fe20000f21670 */
[----:B------:R-:W-:Y:S01]  /*13360*/  VIADD R10, R3, 0x11 ;  /* 0x00000011030a7836 */ /* 0x000fe20000000000 */
[----:B------:R-:W-:Y:S01]  /*13370*/  FSEL R20, R21, -INF , !P0 ;  /* 0xff80000015147808 */ /* 0x000fe20004000000 */
[----:B------:R-:W-:Y:S01]  /*13380*/  VIADD R21, R3, 0x18 ;  /* 0x0000001803157836 */ /* 0x000fe20000000000 */
[-C--:B------:R-:W-:Y:S01]  /*13390*/  ISETP.GE.AND P0, PT, R11, R217.reuse, PT ;  /* 0x000000d90b00720c */ /* 0x080fe20003f06270 */
[----:B------:R-:W-:Y:S01]  /*133a0*/  FMUL.FTZ R65, R65, UR15 ;  /* 0x0000000f41417c20 */ /* 0x000fe20008410000 */
[----:B-1----:R-:W-:Y:S01]  /*133b0*/  FSEL R23, R23, -INF , !P4 ;  /* 0xff80000017177808 */ /* 0x002fe20006000000 */
[----:B------:R-:W1:Y:S01]  /*133c0*/  MUFU.TANH R6, R6 ;  /* 0x0000000600067308 */ /* 0x000e620000002400 */
[----:B------:R-:W-:Y:S01]  /*133d0*/  FSEL R15, R18, -INF , !P2 ;  /* 0xff800000120f7808 */ /* 0x000fe20005000000 */
[----:B------:R-:W-:Y:S01]  /*133e0*/  VIADD R18, R3, 0x19 ;  /* 0x0000001903127836 */ /* 0x000fe20000000000 */
[----:B------:R-:W-:Y:S01]  /*133f0*/  ISETP.GE.AND P4, PT, R10, R217, PT ;  /* 0x000000d90a00720c */ /* 0x000fe20003f86270 */
[----:B------:R-:W-:Y:S01]  /*13400*/  FMUL.FTZ R66, R66, UR15 ;  /* 0x0000000f42427c20 */ /* 0x000fe20008410000 */
[C---:B------:R-:W-:Y:S01]  /*13410*/  ISETP.GE.AND P2, PT, R10.reuse, R216, PT ;  /* 0x000000d80a00720c */ /* 0x040fe20003f46270 */
[----:B------:R-:W-:Y:S01]  /*13420*/  FMUL.FTZ R67, R67, UR15 ;  /* 0x0000000f43437c20 */ /* 0x000fe20008410000 */
[-C--:B------:R-:W-:Y:S01]  /*13430*/  ISETP.LT.OR P0, PT, R11, R219.reuse, P0 ;  /* 0x000000db0b00720c */ /* 0x080fe20000701670 */
[----:B------:R-:W1:Y:S01]  /*13440*/  MUFU.TANH R19, R19 ;  /* 0x0000001300137308 */ /* 0x000e620000002400 */
[C---:B------:R-:W-:Y:S01]  /*13450*/  ISETP.LT.OR P4, PT, R10.reuse, R219, P4 ;  /* 0x000000db0a00720c */ /* 0x040fe20002781670 */
[----:B------:R-:W-:Y:S01]  /*13460*/  FMUL.FTZ R55, R55, UR15 ;  /* 0x0000000f37377c20 */ /* 0x000fe20008410000 */
[----:B------:R-:W-:Y:S01]  /*13470*/  ISETP.LT.OR P2, PT, R10, R218, P2 ;  /* 0x000000da0a00720c */ /* 0x000fe20001741670 */
[----:B------:R-:W-:Y:S01]  /*13480*/  FMUL.FTZ R89, R89, UR15 ;  /* 0x0000000f59597c20 */ /* 0x000fe20008410000 */
[----:B------:R-:W-:Y:S01]  /*13490*/  FSEL R22, R16, -INF , !P6 ;  /* 0xff80000010167808 */ /* 0x000fe20007000000 */
[----:B------:R-:W-:Y:S01]  /*134a0*/  FMUL.FTZ R90, R90, UR15 ;  /* 0x0000000f5a5a7c20 */ /* 0x000fe20008410000 */
[----:B--2---:R-:W-:Y:S01]  /*134b0*/  FSEL R10, R12, -INF , !P0 ;  /* 0xff8000000c0a7808 */ /* 0x004fe20004000000 */
[----:B------:R-:W2:Y:S01]  /*134c0*/  MUFU.TANH R14, R29 ;  /* 0x0000001d000e7308 */ /* 0x000ea20000002400 */
[----:B-----5:R-:W-:Y:S01]  /*134d0*/  FSEL R16, R17, -INF , !P5 ;  /* 0xff80000011107808 */ /* 0x020fe20006800000 */
[----:B------:R-:W-:Y:S01]  /*134e0*/  VIADD R12, R3, 0x21 ;  /* 0x00000021030c7836 */ /* 0x000fe20000000000 */
[-C--:B------:R-:W-:Y:S01]  /*134f0*/  ISETP.GE.AND P0, PT, R21, R216.reuse, PT ;  /* 0x000000d81500720c */ /* 0x080fe20003f06270 */
[----:B------:R-:W-:Y:S01]  /*13500*/  VIADD R17, R3, 0x20 ;  /* 0x0000002003117836 */ /* 0x000fe20000000000 */
[----:B------:R-:W-:Y:S01]  /*13510*/  ISETP.GE.AND P6, PT, R11, R216, PT ;  /* 0x000000d80b00720c */ /* 0x000fe20003fc6270 */
[----:B------:R-:W-:Y:S01]  /*13520*/  FMUL.FTZ R91, R91, UR15 ;  /* 0x0000000f5b5b7c20 */ /* 0x000fe20008410000 */
[C---:B------:R-:W-:Y:S01]  /*13530*/  ISETP.GE.AND P5, PT, R21.reuse, R217, PT ;  /* 0x000000d91500720c */ /* 0x040fe20003fa6270 */
[----:B------:R-:W5:Y:S01]  /*13540*/  MUFU.TANH R5, R5 ;  /* 0x0000000500057308 */ /* 0x000f620000002400 */
[----:B------:R-:W-:-:S02]  /*13550*/  ISETP.LT.OR P0, PT, R21, R218, P0 ;  /* 0x000000da1500720c */ /* 0x000fc40000701670 */
[----:B------:R-:W-:Y:S02]  /*13560*/  ISETP.LT.OR P6, PT, R11, R218, P6 ;  /* 0x000000da0b00720c */ /* 0x000fe400037c1670 */
[----:B------:R-:W-:Y:S02]  /*13570*/  ISETP.LT.OR P5, PT, R21, R219, P5 ;  /* 0x000000db1500720c */ /* 0x000fe40002fa1670 */
[----:B------:R-:W-:Y:S01]  /*13580*/  FSEL R9, R9, -INF , !P2 ;  /* 0xff80000009097808 */ /* 0x000fe20005000000 */
[----:B------:R-:W5:Y:S01]  /*13590*/  MUFU.TANH R70, R70 ;  /* 0x0000004600467308 */ /* 0x000f620000002400 */
[----:B---3--:R-:W-:Y:S02]  /*135a0*/  FSEL R7, R7, -INF , !P0 ;  /* 0xff80000007077808 */ /* 0x008fe40004000000 */
[----:B----4-:R-:W-:Y:S02]  /*135b0*/  FSEL R11, R8, -INF , !P6 ;  /* 0xff800000080b7808 */ /* 0x010fe40007000000 */
[----:B------:R-:W-:-:S02]  /*135c0*/  ISETP.GE.AND P2, PT, R12, R217, PT ;  /* 0x000000d90c00720c */ /* 0x000fc40003f46270 */
[----:B-1----:R-:W-:Y:S01]  /*135d0*/  FSEL R6, R6, -INF , !P5 ;  /* 0xff80000006067808 */ /* 0x002fe20006800000 */
[----:B------:R-:W1:Y:S01]  /*135e0*/  MUFU.TANH R4, R4 ;  /* 0x0000000400047308 */ /* 0x000e620000002400 */
[-C--:B------:R-:W-:Y:S02]  /*135f0*/  ISETP.GE.AND P0, PT, R12, R216.reuse, PT ;  /* 0x000000d80c00720c */ /* 0x080fe40003f06270 */
[-C--:B------:R-:W-:Y:S02]  /*13600*/  ISETP.GE.AND P6, PT, R18, R216.reuse, PT ;  /* 0x000000d81200720c */ /* 0x080fe40003fc6270 */
[----:B------:R-:W-:Y:S02]  /*13610*/  ISETP.GE.AND P5, PT, R17, R216, PT ;  /* 0x000000d81100720c */ /* 0x000fe40003fa6270 */
[C---:B------:R-:W-:Y:S01]  /*13620*/  ISETP.LT.OR P2, PT, R12.reuse, R219, P2 ;  /* 0x000000db0c00720c */ /* 0x040fe20001741670 */
[----:B------:R-:W3:Y:S01]  /*13630*/  MUFU.TANH R68, R68 ;  /* 0x0000004400447308 */ /* 0x000ee20000002400 */
[----:B------:R-:W-:Y:S01]  /*13640*/  ISETP.LT.OR P0, PT, R12, R218, P0 ;  /* 0x000000da0c00720c */ /* 0x000fe20000701670 */
[----:B------:R-:W-:Y:S01]  /*13650*/  VIADD R12, R3, 0x29 ;  /* 0x00000029030c7836 */ /* 0x000fe20000000000 */
[----:B------:R-:W-:-:S02]  /*13660*/  FSEL R13, R19, -INF , !P1 ;  /* 0xff800000130d7808 */ /* 0x000fc40004800000 */
[-C--:B------:R-:W-:Y:S02]  /*13670*/  ISETP.LT.OR P6, PT, R18, R218.reuse, P6 ;  /* 0x000000da1200720c */ /* 0x080fe400037c1670 */
[----:B--2---:R-:W-:Y:S01]  /*13680*/  FSEL R8, R14, -INF , !P4 ;  /* 0xff8000000e087808 */ /* 0x004fe20006000000 */
[----:B------:R-:W2:Y:S01]  /*13690*/  MUFU.TANH R71, R71 ;  /* 0x0000004700477308 */ /* 0x000ea20000002400 */
[----:B------:R-:W-:Y:S01]  /*136a0*/  ISETP.LT.OR P5, PT, R17, R218, P5 ;  /* 0x000000da1100720c */ /* 0x000fe20002fa1670 */
[----:B------:R-:W-:Y:S01]  /*136b0*/  VIADD R14, R3, 0x28 ;  /* 0x00000028030e7836 */ /* 0x000fe20000000000 */
[-C--:B------:R-:W-:Y:S02]  /*136c0*/  ISETP.GE.AND P1, PT, R18, R217.reuse, PT ;  /* 0x000000d91200720c */ /* 0x080fe40003f26270 */
[----:B------:R-:W-:Y:S02]  /*136d0*/  ISETP.GE.AND P4, PT, R17, R217, PT ;  /* 0x000000d91100720c */ /* 0x000fe40003f86270 */
[----:B-----5:R-:W-:Y:S01]  /*136e0*/  FSEL R5, R5, -INF , !P6 ;  /* 0xff80000005057808 */ /* 0x020fe20007000000 */
[----:B------:R-:W4:Y:S01]  /*136f0*/  MUFU.TANH R170, R69 ;  /* 0x0000004500aa7308 */ /* 0x000f220000002400 */
[----:B------:R-:W-:-:S02]  /*13700*/  FSEL R215, R70, -INF , !P5 ;  /* 0xff80000046d77808 */ /* 0x000fc40006800000 */
[-C--:B------:R-:W-:Y:S02]  /*13710*/  ISETP.LT.OR P1, PT, R18, R219.reuse, P1 ;  /* 0x000000db1200720c */ /* 0x080fe40000f21670 */
[----:B------:R-:W-:Y:S02]  /*13720*/  ISETP.LT.OR P4, PT, R17, R219, P4 ;  /* 0x000000db1100720c */ /* 0x000fe40002781670 */
[C---:B------:R-:W-:Y:S01]  /*13730*/  ISETP.GE.AND P6, PT, R12.reuse, R217, PT ;  /* 0x000000d90c00720c */ /* 0x040fe20003fc6270 */
[----:B------:R-:W5:Y:S01]  /*13740*/  MUFU.TANH R64, R64 ;  /* 0x0000004000407308 */ /* 0x000f620000002400 */
[----:B------:R-:W-:Y:S02]  /*13750*/  ISETP.GE.AND P5, PT, R12, R216, PT ;  /* 0x000000d80c00720c */ /* 0x000fe40003fa6270 */
[----:B-1----:R-:W-:Y:S02]  /*13760*/  FSEL R4, R4, -INF , !P1 ;  /* 0xff80000004047808 */ /* 0x002fe40004800000 */
[----:B---3--:R-:W-:-:S02]  /*13770*/  FSEL R160, R68, -INF , !P4 ;  /* 0xff80000044a07808 */ /* 0x008fc40006000000 */
[C---:B------:R-:W-:Y:S01]  /*13780*/  ISETP.LT.OR P6, PT, R12.reuse, R219, P6 ;  /* 0x000000db0c00720c */ /* 0x040fe200037c1670 */
[----:B------:R-:W1:Y:S01]  /*13790*/  MUFU.TANH R53, R53 ;  /* 0x0000003500357308 */ /* 0x000e620000002400 */
[----:B------:R-:W-:Y:S01]  /*137a0*/  ISETP.LT.OR P5, PT, R12, R218, P5 ;  /* 0x000000da0c00720c */ /* 0x000fe20002fa1670 */
[C---:B------:R-:W-:Y:S01]  /*137b0*/  VIADD R12, R3.reuse, 0x31 ;  /* 0x00000031030c7836 */ /* 0x040fe20000000000 */
[C---:B------:R-:W-:Y:S02]  /*137c0*/  ISETP.GE.AND P1, PT, R14.reuse, R217, PT ;  /* 0x000000d90e00720c */ /* 0x040fe40003f26270 */
[C---:B------:R-:W-:Y:S02]  /*137d0*/  ISETP.GE.AND P4, PT, R14.reuse, R216, PT ;  /* 0x000000d80e00720c */ /* 0x040fe40003f86270 */
[C---:B------:R-:W-:Y:S01]  /*137e0*/  ISETP.LT.OR P1, PT, R14.reuse, R219, P1 ;  /* 0x000000db0e00720c */ /* 0x040fe20000f21670 */
[----:B------:R-:W-:Y:S01]  /*137f0*/  MUFU.TANH R65, R65 ;  /* 0x0000004100417308 */ /* 0x000fe20000002400 */
[----:B------:R-:W-:Y:S01]  /*13800*/  ISETP.LT.OR P4, PT, R14, R218, P4 ;  /* 0x000000da0e00720c */ /* 0x000fe20002781670 */
[----:B------:R-:W-:Y:S01]  /*13810*/  VIADD R14, R3, 0x30 ;  /* 0x00000030030e7836 */ /* 0x000fe20000000000 */
[----:B--2---:R-:W-:-:S02]  /*13820*/  FSEL R169, R71, -INF , !P0 ;  /* 0xff80000047a97808 */ /* 0x004fc40004000000 */
[----:B------:R-:W-:Y:S02]  /*13830*/  ISETP.GE.AND P0, PT, R12, R217, PT ;  /* 0x000000d90c00720c */ /* 0x000fe40003f06270 */
[----:B----4-:R-:W-:Y:S01]  /*13840*/  FSEL R170, R170, -INF , !P2 ;  /* 0xff800000aaaa7808 */ /* 0x010fe20005000000 */
[----:B------:R-:W2:Y:S01]  /*13850*/  MUFU.TANH R66, R66 ;  /* 0x0000004200427308 */ /* 0x000ea20000002400 */
[----:B-----5:R-:W-:Y:S02]  /*13860*/  FSEL R162, R64, -INF , !P1 ;  /* 0xff80000040a27808 */ /* 0x020fe40004800000 */
[----:B------:R-:W-:Y:S02]  /*13870*/  ISETP.LT.OR P0, PT, R12, R219, P0 ;  /* 0x000000db0c00720c */ /* 0x000fe40000701670 */
[C---:B------:R-:W-:Y:S02]  /*13880*/  ISETP.GE.AND P2, PT, R14.reuse, R217, PT ;  /* 0x000000d90e00720c */ /* 0x040fe40003f46270 */
[----:B------:R-:W-:Y:S01]  /*13890*/  ISETP.GE.AND P1, PT, R14, R216, PT ;  /* 0x000000d80e00720c */ /* 0x000fe20003f26270 */
[----:B------:R-:W3:Y:S01]  /*138a0*/  MUFU.TANH R67, R67 ;  /* 0x0000004300437308 */ /* 0x000ee20000002400 */
[----:B-1----:R-:W-:-:S02]  /*138b0*/  FSEL R176, R53, -INF , !P0 ;  /* 0xff80000035b07808 */ /* 0x002fc40004000000 */
[C---:B------:R-:W-:Y:S02]  /*138c0*/  ISETP.LT.OR P2, PT, R14.reuse, R219, P2 ;  /* 0x000000db0e00720c */ /* 0x040fe40001741670 */
[----:B------:R-:W-:Y:S01]  /*138d0*/  ISETP.LT.OR P1, PT, R14, R218, P1 ;  /* 0x000000da0e00720c */ /* 0x000fe20000f21670 */
[C---:B------:R-:W-:Y:S01]  /*138e0*/  VIADD R14, R3.reuse, 0x38 ;  /* 0x00000038030e7836 */ /* 0x040fe20000000000 */
[----:B------:R-:W-:Y:S01]  /*138f0*/  ISETP.GT.AND P0, PT, R212, R203, PT ;  /* 0x000000cbd400720c */ /* 0x000fe20003f04270 */
[----:B------:R-:W1:Y:S01]  /*13900*/  MUFU.TANH R52, R52 ;  /* 0x0000003400347308 */ /* 0x000e620000002400 */
[----:B------:R-:W-:Y:S01]  /*13910*/  VIADD R3, R3, 0x39 ;  /* 0x0000003903037836 */ /* 0x000fe20000000000 */
[----:B--2---:R-:W-:Y:S02]  /*13920*/  FSEL R179, R66, -INF , !P4 ;  /* 0xff80000042b37808 */ /* 0x004fe40006000000 */
[----:B------:R-:W-:Y:S02]  /*13930*/  FSEL R166, R65, -INF , !P6 ;  /* 0xff80000041a67808 */ /* 0x000fe40007000000 */
[----:B------:R-:W-:-:S02]  /*13940*/  ISETP.GE.AND P4, PT, R12, R216, PT ;  /* 0x000000d80c00720c */ /* 0x000fc40003f86270 */
[----:B------:R-:W2:Y:S01]  /*13950*/  MUFU.TANH R54, R54 ;  /* 0x0000003600367308 */ /* 0x000ea20000002400 */
[----:B---3--:R-:W-:Y:S02]  /*13960*/  FSEL R173, R67, -INF , !P5 ;  /* 0xff80000043ad7808 */ /* 0x008fe40006800000 */
[-C--:B------:R-:W-:Y:S02]  /*13970*/  ISETP.GE.AND P6, PT, R14, R217.reuse, PT ;  /* 0x000000d90e00720c */ /* 0x080fe40003fc6270 */
[----:B------:R-:W-:Y:S02]  /*13980*/  ISETP.GE.AND P5, PT, R3, R217, PT ;  /* 0x000000d90300720c */ /* 0x000fe40003fa6270 */
[----:B------:R-:W-:Y:S01]  /*13990*/  ISETP.LT.OR P4, PT, R12, R218, P4 ;  /* 0x000000da0c00720c */ /* 0x000fe20002781670 */
[----:B------:R-:W3:Y:S01]  /*139a0*/  MUFU.TANH R55, R55 ;  /* 0x0000003700377308 */ /* 0x000ee20000002400 */
[----:B-1----:R-:W-:Y:S02]  /*139b0*/  FSEL R178, R52, -INF , !P2 ;  /* 0xff80000034b27808 */ /* 0x002fe40005000000 */
[----:B------:R-:W-:-:S02]  /*139c0*/  ISETP.GE.AND P2, PT, R14, R216, PT ;  /* 0x000000d80e00720c */ /* 0x000fc40003f46270 */
[CC--:B------:R-:W-:Y:S02]  /*139d0*/  ISETP.LT.OR P6, PT, R14.reuse, R219.reuse, P6 ;  /* 0x000000db0e00720c */ /* 0x0c0fe400037c1670 */
[----:B------:R-:W-:Y:S01]  /*139e0*/  ISETP.LT.OR P2, PT, R14, R218, P2 ;  /* 0x000000da0e00720c */ /* 0x000fe20001741670 */
[----:B------:R-:W1:Y:S01]  /*139f0*/  MUFU.TANH R88, R88 ;  /* 0x0000005800587308 */ /* 0x000e620000002400 */
[----:B--2---:R-:W-:Y:S01]  /*13a00*/  FSEL R175, R54, -INF , !P1 ;  /* 0xff80000036af7808 */ /* 0x004fe20004800000 */
[----:B------:R-:W-:Y:S01]  /*13a10*/  BAR.SYNC.DEFER_BLOCKING 0x0 ;  /* 0x0000000000007b1d */ /* 0x000fe20000010000 */
[C---:B------:R-:W-:Y:S02]  /*13a20*/  ISETP.GE.AND P1, PT, R3.reuse, R216, PT ;  /* 0x000000d80300720c */ /* 0x040fe40003f26270 */
[C---:B------:R-:W-:Y:S02]  /*13a30*/  ISETP.LT.OR P5, PT, R3.reuse, R219, P5 ;  /* 0x000000db0300720c */ /* 0x040fe40002fa1670 */
[----:B------:R-:W-:Y:S01]  /*13a40*/  ISETP.LT.OR P1, PT, R3, R218, P1 ;  /* 0x000000da0300720c */ /* 0x000fe20000f21670 */
        /* <DEDUP_REMOVED lines=70> */
.L_x_5824:
[----:B------:R-:W-:Y:S02]  /*13eb0*/  ULDC UR12, c[0x0][0x248] ;  /* 0x00009200000c7ab9 */ /* 0x000fe40000000800 */
[----:B------:R-:W-:-:S06]  /*13ec0*/  USHF.L.U32 UR5, UR12, 0x6, URZ ;  /* 0x000000060c057899 */ /* 0x000fcc000800063f */
[----:B------:R-:W-:-:S04]  /*13ed0*/  IADD3 R17, RZ, -UR5, RZ ;  /* 0x80000005ff117c10 */ /* 0x000fc8000fffe0ff */
[----:B------:R-:W-:-:S07]  /*13ee0*/  SHF.R.S32.HI R3, RZ, 0x1f, R17 ;  /* 0x0000001fff037819 */ /* 0x000fce0000011411 */
.L_x_5825:
        /* <DEDUP_REMOVED lines=41> */
.L_x_5823:
        /* <DEDUP_REMOVED lines=87> */
[----:B------:R-:W5:Y:S01]  /*146f0*/  LDSM.16.MT88.4 R16, [R192+0xe800] ;  /* 0x00e80000c010783b */ /* 0x000f620000004200 */
        /* <DEDUP_REMOVED lines=282> */
.L_x_5827:
[----:B------:R-:W-:Y:S02]  /*158a0*/  ULDC UR8, c[0x0][0x250] ;  /* 0x0000940000087ab9 */ /* 0x000fe40000000800 */
[----:B------:R-:W-:-:S06]  /*158b0*/  USHF.L.U32 UR4, UR8, 0x6, URZ ;  /* 0x0000000608047899 */ /* 0x000fcc000800063f */
[----:B------:R-:W-:-:S04]  /*158c0*/  IADD3 R5, RZ, -UR4, RZ ;  /* 0x80000004ff057c10 */ /* 0x000fc8000fffe0ff */
[----:B------:R-:W-:-:S07]  /*158d0*/  SHF.R.S32.HI R0, RZ, 0x1f, R5 ;  /* 0x0000001fff007819 */ /* 0x000fce0000011405 */
.L_x_5828:
[----:B------:R-:W-:Y:S01]  /*158e0*/  IADD3 R135, P1, P0, R138, R5, R135 ;  /* 0x000000058a877210 */ /* 0x000fe2000783e087 */
[----:B------:R-:W-:Y:S01]  /*158f0*/  ULDC.64 UR4, c[0x0][0x220] ;  /* 0x0000880000047ab9 */ /* 0x000fe20000000a00 */
        /* <DEDUP_REMOVED lines=13> */
[----:B------:R-:W-:Y:S02]  /*159d0*/  LEA R8, P0, R135, UR4, 0x1 ;  /* 0x0000000487087c11 */ /* 0x000fe4000f8008ff */
[----:B------:R-:W-:Y:S02]  /*159e0*/  IADD3.X R7, R213, UR9, RZ, P1, !PT ;  /* 0x00000009d5077c10 */ /* 0x000fe40008ffe4ff */
        /* <DEDUP_REMOVED lines=17> */
[----:B------:R-:W-:-:S03]  /*15b00*/  ISETP.GE.AND P5, PT, R211, R217, PT ;  /* 0x000000d9d300720c */ /* 0x000fc60003fa6270 */
[----:B------:R-:W-:Y:S01]  /*15b10*/  LDGSTS.E.BYPASS.LTC128B.128 [R208+0x10800], desc[UR6][R8.64+0x100] ;  /* 0x1080010008d07fae */ /* 0x000fe2000b901d46 */
[----:B------:R-:W-:-:S03]  /*15b20*/  ISETP.LT.OR P5, PT, R211, R219, P5 ;  /* 0x000000dbd300720c */ /* 0x000fc60002fa1670 */
[----:B------:R2:W-:Y:S04]  /*15b30*/  LDGSTS.E.BYPASS.LTC128B.128 [R208+0xd000], desc[UR6][R20.64] ;  /* 0x0d00000014d07fae */ /* 0x0005e8000b901d46 */
[----:B------:R-:W-:Y:S04]  /*15b40*/  LDGSTS.E.BYPASS.LTC128B.128 [R208+0xf000], desc[UR6][R10.64+0x80] ;  /* 0x0f0000800ad07fae */ /* 0x000fe8000b901d46 */
[----:B------:R3:W-:Y:S04]  /*15b50*/  LDGSTS.E.BYPASS.LTC128B.128 [R208+0x11000], desc[UR6][R10.64+0x100] ;  /* 0x110001000ad07fae */ /* 0x0007e8000b901d46 */
[----:B------:R-:W-:Y:S04]  /*15b60*/  LDGSTS.E.BYPASS.LTC128B.128 [R208+0xd800], desc[UR6][R24.64] ;  /* 0x0d80000018d07fae */ /* 0x000fe8000b901d46 */
[----:B------:R-:W-:Y:S04]  /*15b70*/  LDGSTS.E.BYPASS.LTC128B.128 [R208+0xf800], desc[UR6][R26.64+0x80] ;  /* 0x0f8000801ad07fae */ /* 0x000fe8000b901d46 */
[----:B------:R4:W-:Y:S04]  /*15b80*/  LDGSTS.E.BYPASS.LTC128B.128 [R208+0x11800], desc[UR6][R26.64+0x100] ;  /* 0x118001001ad07fae */ /* 0x0009e8000b901d46 */
[----:B------:R-:W-:Y:S04]  /*15b90*/  LDSM.16.M88.4 R224, [R202] ;  /* 0x00000000cae0783b */ /* 0x000fe80000000200 */
[----:B------:R-:W5:Y:S04]  /*15ba0*/  LDSM.16.M88.4 R12, [R201+0x6000] ;  /* 0x00600000c90c783b */ /* 0x000f680000000200 */
[----:B------:R-:W-:Y:S04]  /*15bb0*/  LDSM.16.M88.4 R148, [R200] ;  /* 0x00000000c894783b */ /* 0x000fe80000000200 */
[----:B-1----:R-:W-:Y:S04]  /*15bc0*/  LDSM.16.M88.4 R4, [R199] ;  /* 0x00000000c704783b */ /* 0x002fe80000000200 */
[----:B------:R-:W1:Y:S04]  /*15bd0*/  LDSM.16.M88.4 R136, [R201+0x6800] ;  /* 0x00680000c988783b */ /* 0x000e680000000200 */
[----:B------:R-:W-:Y:S04]  /*15be0*/  LDSM.16.M88.4 R32, [R198] ;  /* 0x00000000c620783b */ /* 0x000fe80000000200 */
[----:B--2---:R-:W-:Y:S04]  /*15bf0*/  LDSM.16.M88.4 R20, [R195+0x6000] ;  /* 0x00600000c314783b */ /* 0x004fe80000000200 */
[----:B---3--:R-:W2:Y:S04]  /*15c00*/  LDSM.16.M88.4 R8, [R191] ;  /* 0x00000000bf08783b */ /* 0x008ea80000000200 */
[----:B------:R-:W-:Y:S04]  /*15c10*/  LDSM.16.M88.4 R144, [R197] ;  /* 0x00000000c590783b */ /* 0x000fe80000000200 */
[----:B------:R-:W3:Y:S04]  /*15c20*/  LDSM.16.M88.4 R160, [R201+0x7000] ;  /* 0x00700000c9a0783b */ /* 0x000ee80000000200 */
[----:B----4-:R-:W4:Y:S01]  /*15c30*/  LDSM.16.M88.4 R24, [R195+0x6800] ;  /* 0x00680000c318783b */ /* 0x010f220000000200 */
[C---:B-----5:R-:W-:Y:S03]  /*15c40*/  HMMA.16816.F32 R16, R224.reuse, R12, RZ ;  /* 0x0000000ce010723c */ /* 0x060fe600000018ff */
[----:B------:R-:W-:Y:S04]  /*15c50*/  LDSM.16.M88.4 R28, [R202+0x2000] ;  /* 0x00200000ca1c783b */ /* 0x000fe80000000200 */
[----:B------:R-:W-:Y:S01]  /*15c60*/  LDSM.16.M88.4 R240, [R190] ;  /* 0x00000000bef0783b */ /* 0x000fe20000000200 */
[C---:B------:R-:W-:Y:S03]  /*15c70*/  HMMA.16816.F32 R12, R224.reuse, R14, RZ ;  /* 0x0000000ee00c723c */ /* 0x040fe600000018ff */
[----:B------:R-:W-:Y:S03]  /*15c80*/  LDSM.16.M88.4 R152, [R201+0x7800] ;  /* 0x00780000c998783b */ /* 0x000fe60000000200 */
[C---:B-1----:R-:W-:Y:S01]  /*15c90*/  HMMA.16816.F32 R140, R224.reuse, R136, RZ ;  /* 0x00000088e08c723c */ /* 0x042fe200000018ff */
[----:B------:R-:W-:Y:S04]  /*15ca0*/  LDSM.16.M88.4 R236, [R200+0x2000] ;  /* 0x00200000c8ec783b */ /* 0x000fe80000000200 */
[----:B------:R-:W-:Y:S01]  /*15cb0*/  LDSM.16.M88.4 R168, [R195+0x7000] ;  /* 0x00700000c3a8783b */ /* 0x000fe20000000200 */
[----:B------:R-:W-:Y:S03]  /*15cc0*/  HMMA.16816.F32 R136, R224, R138, RZ ;  /* 0x0000008ae088723c */ /* 0x000fe600000018ff */
[----:B------:R-:W-:Y:S03]  /*15cd0*/  LDSM.16.M88.4 R172, [R189] ;  /* 0x00000000bdac783b */ /* 0x000fe60000000200 */
[C---:B------:R-:W-:Y:S01]  /*15ce0*/  HMMA.16816.F32 R16, R148.reuse, R4, R16 ;  /* 0x000000049410723c */ /* 0x040fe20000001810 */
[----:B------:R-:W-:Y:S04]  /*15cf0*/  LDSM.16.M88.4 R176, [R198+0x2000] ;  /* 0x00200000c6b0783b */ /* 0x000fe80000000200 */
[----:B------:R-:W-:Y:S01]  /*15d00*/  LDSM.16.M88.4 R232, [R188+0x1000] ;  /* 0x00100000bce8783b */ /* 0x000fe20000000200 */
[C---:B------:R-:W-:Y:S03]  /*15d10*/  HMMA.16816.F32 R12, R148.reuse, R6, R12 ;  /* 0x00000006940c723c */ /* 0x040fe6000000180c */
[----:B------:R-:W1:Y:S03]  /*15d20*/  LDSM.16.M88.4 R4, [R188] ;  /* 0x00000000bc04783b */ /* 0x000e660000000200 */
[C---:B--2---:R-:W-:Y:S01]  /*15d30*/  HMMA.16816.F32 R140, R148.reuse, R8, R140 ;  /* 0x00000008948c723c */ /* 0x044fe2000000188c */
[----:B------:R-:W-:Y:S04]  /*15d40*/  LDSM.16.M88.4 R156, [R197+0x2000] ;  /* 0x00200000c59c783b */ /* 0x000fe80000000200 */
[----:B------:R-:W0:Y:S01]  /*15d50*/  LDGDEPBAR ;  /* 0x00000000000079af */ /* 0x000e220000000000 */
[----:B------:R-:W-:Y:S03]  /*15d60*/  HMMA.16816.F32 R136, R148, R10, R136 ;  /* 0x0000000a9488723c */ /* 0x000fe60000001888 */
[----:B------:R-:W-:Y:S03]  /*15d70*/  LDSM.16.M88.4 R8, [R188+0x800] ;  /* 0x00080000bc08783b */ /* 0x000fe60000000200 */
[C---:B------:R-:W-:Y:S06]  /*15d80*/  HMMA.16816.F32 R16, R32.reuse, R20, R16 ;  /* 0x000000142010723c */ /* 0x040fec0000001810 */
[----:B------:R-:W-:Y:S01]  /*15d90*/  HMMA.16816.F32 R12, R32, R22, R12 ;  /* 0x00000016200c723c */ /* 0x000fe2000000180c */
[----:B------:R-:W2:Y:S05]  /*15da0*/  LDSM.16.M88.4 R20, [R201+0x8000] ;  /* 0x00800000c914783b */ /* 0x000eaa0000000200 */
[----:B---3--:R-:W-:Y:S06]  /*15db0*/  HMMA.16816.F32 R164, R224, R160, RZ ;  /* 0x000000a0e0a4723c */ /* 0x008fec00000018ff */
[C---:B----4-:R-:W-:Y:S06]  /*15dc0*/  HMMA.16816.F32 R140, R32.reuse, R24, R140 ;  /* 0x00000018208c723c */ /* 0x050fec000000188c */
[----:B------:R-:W-:Y:S01]  /*15dd0*/  HMMA.16816.F32 R136, R32, R26, R136 ;  /* 0x0000001a2088723c */ /* 0x000fe20000001888 */
[----:B------:R-:W-:Y:S05]  /*15de0*/  LDSM.16.M88.4 R24, [R201+0x8800] ;  /* 0x00880000c918783b */ /* 0x000fea0000000200 */
[C---:B-1----:R-:W-:Y:S06]  /*15df0*/  HMMA.16816.F32 R16, R144.reuse, R4, R16 ;  /* 0x000000049010723c */ /* 0x042fec0000001810 */
[----:B------:R-:W-:Y:S01]  /*15e00*/  HMMA.16816.F32 R12, R144, R6, R12 ;  /* 0x00000006900c723c */ /* 0x000fe2000000180c */
[----:B------:R-:W1:Y:S05]  /*15e10*/  LDSM.16.M88.4 R4, [R187] ;  /* 0x00000000bb04783b */ /* 0x000e6a0000000200 */
[----:B------:R-:W-:Y:S06]  /*15e20*/  HMMA.16816.F32 R160, R224, R162, RZ ;  /* 0x000000a2e0a0723c */ /* 0x000fec00000018ff */
[----:B------:R-:W-:Y:S06]  /*15e30*/  HMMA.16816.F32 R164, R148, R240, R164 ;  /* 0x000000f094a4723c */ /* 0x000fec00000018a4 */
[C---:B--2---:R-:W-:Y:S06]  /*15e40*/  HMMA.16816.F32 R16, R28.reuse, R20, R16 ;  /* 0x000000141c10723c */ /* 0x044fec0000001810 */
[----:B------:R-:W-:Y:S01]  /*15e50*/  HMMA.16816.F32 R12, R28, R22, R12 ;  /* 0x000000161c0c723c */ /* 0x000fe2000000180c */
[----:B------:R-:W2:Y:S05]  /*15e60*/  LDSM.16.M88.4 R20, [R195+0x8000] ;  /* 0x00800000c314783b */ /* 0x000eaa0000000200 */
[C---:B------:R-:W-:Y:S06]  /*15e70*/  HMMA.16816.F32 R140, R144.reuse, R8, R140 ;  /* 0x00000008908c723c */ /* 0x040fec000000188c */
[----:B------:R-:W-:Y:S01]  /*15e80*/  HMMA.16816.F32 R136, R144, R10, R136 ;  /* 0x0000000a9088723c */ /* 0x000fe20000001888 */
[----:B------:R-:W3:Y:S05]  /*15e90*/  LDSM.16.M88.4 R8, [R186] ;  /* 0x00000000ba08783b */ /* 0x000eea0000000200 */
[----:B------:R-:W-:Y:S01]  /*15ea0*/  HMMA.16816.F32 R160, R148, R242, R160 ;  /* 0x000000f294a0723c */ /* 0x000fe200000018a0 */
[----:B------:R-:W-:Y:S05]  /*15eb0*/  LDSM.16.M88.4 R240, [R201+0x9000] ;  /* 0x00900000c9f0783b */ /* 0x000fea0000000200 */
[C---:B------:R-:W-:Y:S06]  /*15ec0*/  HMMA.16816.F32 R228, R224.reuse, R152, RZ ;  /* 0x00000098e0e4723c */ /* 0x040fec00000018ff */
[----:B------:R-:W-:Y:S01]  /*15ed0*/  HMMA.16816.F32 R224, R224, R154, RZ ;  /* 0x0000009ae0e0723c */ /* 0x000fe200000018ff */
[----:B------:R-:W4:Y:S05]  /*15ee0*/  LDSM.16.M88.4 R152, [R195+0x7800] ;  /* 0x00780000c398783b */ /* 0x000f2a0000000200 */
[C---:B-1----:R-:W-:Y:S06]  /*15ef0*/  HMMA.16816.F32 R16, R236.reuse, R4, R16 ;  /* 0x00000004ec10723c */ /* 0x042fec0000001810 */
[----:B------:R-:W-:Y:S01]  /*15f00*/  HMMA.16816.F32 R12, R236, R6, R12 ;  /* 0x00000006ec0c723c */ /* 0x000fe2000000180c */
[----:B------:R-:W1:Y:S05]  /*15f10*/  LDSM.16.M88.4 R4, [R188+0x2000] ;  /* 0x00200000bc04783b */ /* 0x000e6a0000000200 */
[----:B------:R-:W-:Y:S06]  /*15f20*/  HMMA.16816.F32 R164, R32, R168, R164 ;  /* 0x000000a820a4723c */ /* 0x000fec00000018a4 */
[C---:B------:R-:W-:Y:S06]  /*15f30*/  HMMA.16816.F32 R140, R28.reuse, R24, R140 ;  /* 0x000000181c8c723c */ /* 0x040fec000000188c */
[----:B------:R-:W-:Y:S01]  /*15f40*/  HMMA.16816.F32 R136, R28, R26, R136 ;  /* 0x0000001a1c88723c */ /* 0x000fe20000001888 */
[----:B------:R-:W5:Y:S05]  /*15f50*/  LDSM.16.M88.4 R24, [R195+0x8800] ;  /* 0x00880000c318783b */ /* 0x000f6a0000000200 */
[----:B------:R-:W-:Y:S01]  /*15f60*/  HMMA.16816.F32 R160, R32, R170, R160 ;  /* 0x000000aa20a0723c */ /* 0x000fe200000018a0 */
[----:B------:R-:W-:Y:S05]  /*15f70*/  LDSM.16.M88.4 R168, [R201+0x9800] ;  /* 0x00980000c9a8783b */ /* 0x000fea0000000200 */
[C---:B------:R-:W-:Y:S06]  /*15f80*/  HMMA.16816.F32 R228, R148.reuse, R172, R228 ;  /* 0x000000ac94e4723c */ /* 0x040fec00000018e4 */
[----:B------:R-:W-:Y:S01]  /*15f90*/  HMMA.16816.F32 R224, R148, R174, R224 ;  /* 0x000000ae94e0723c */ /* 0x000fe200000018e0 */
[----:B------:R-:W5:Y:S04]  /*15fa0*/  LDSM.16.M88.4 R172, [R188+0x1800] ;  /* 0x00180000bcac783b */ /* 0x000f680000000200 */
[----:B------:R-:W-:Y:S01]  /*15fb0*/  LDSM.16.M88.4 R148, [R202+0x4000] ;  /* 0x00400000ca94783b */ /* 0x000fe20000000200 */
[C---:B--2---:R-:W-:Y:S06]  /*15fc0*/  HMMA.16816.F32 R16, R176.reuse, R20, R16 ;  /* 0x00000014b010723c */ /* 0x044fec0000001810 */
[----:B------:R-:W-:Y:S01]  /*15fd0*/  HMMA.16816.F32 R12, R176, R22, R12 ;  /* 0x00000016b00c723c */ /* 0x000fe2000000180c */
[----:B------:R-:W2:Y:S05]  /*15fe0*/  LDSM.16.M88.4 R20, [R201+0xa000] ;  /* 0x00a00000c914783b */ /* 0x000eaa0000000200 */
[----:B------:R-:W-:Y:S06]  /*15ff0*/  HMMA.16816.F32 R164, R144, R232, R164 ;  /* 0x000000e890a4723c */ /* 0x000fec00000018a4 */
[C---:B---3--:R-:W-:Y:S06]  /*16000*/  HMMA.16816.F32 R140, R236.reuse, R8, R140 ;  /* 0x00000008ec8c723c */ /* 0x048fec000000188c */
[----:B------:R-:W-:Y:S01]  /*16010*/  HMMA.16816.F32 R136, R236, R10, R136 ;  /* 0x0000000aec88723c */ /* 0x000fe20000001888 */
[----:B------:R-:W-:Y:S05]  /*16020*/  LDSM.16.M88.4 R8, [R188+0x2800] ;  /* 0x00280000bc08783b */ /* 0x000fea0000000200 */
[----:B------:R-:W-:Y:S01]  /*16030*/  HMMA.16816.F32 R160, R144, R234, R160 ;  /* 0x000000ea90a0723c */ /* 0x000fe200000018a0 */
[----:B------:R-:W-:Y:S05]  /*16040*/  LDSM.16.M88.4 R232, [R184] ;  /* 0x00000000b8e8783b */ /* 0x000fea0000000200 */
[C---:B----4-:R-:W-:Y:S06]  /*16050*/  HMMA.16816.F32 R228, R32.reuse, R152, R228 ;  /* 0x0000009820e4723c */ /* 0x050fec00000018e4 */
[----:B------:R-:W-:Y:S01]  /*16060*/  HMMA.16816.F32 R224, R32, R154, R224 ;  /* 0x0000009a20e0723c */ /* 0x000fe200000018e0 */
[----:B------:R-:W3:Y:S04]  /*16070*/  LDSM.16.M88.4 R152, [R185] ;  /* 0x00000000b998783b */ /* 0x000ee80000000200 */
[----:B------:R-:W-:Y:S01]  /*16080*/  LDSM.16.M88.4 R32, [R200+0x4000] ;  /* 0x00400000c820783b */ /* 0x000fe20000000200 */
[C---:B-1----:R-:W-:Y:S06]  /*16090*/  HMMA.16816.F32 R16, R156.reuse, R4, R16 ;  /* 0x000000049c10723c */ /* 0x042fec0000001810 */
[----:B------:R-:W-:Y:S01]  /*160a0*/  HMMA.16816.F32 R12, R156, R6, R12 ;  /* 0x000000069c0c723c */ /* 0x000fe2000000180c */
[----:B------:R-:W1:Y:S05]  /*160b0*/  LDSM.16.M88.4 R4, [R183] ;  /* 0x00000000b704783b */ /* 0x000e6a0000000200 */
[----:B------:R-:W-:Y:S06]  /*160c0*/  HMMA.16816.F32 R164, R28, R240, R164 ;  /* 0x000000f01ca4723c */ /* 0x000fec00000018a4 */
[C---:B-----5:R-:W-:Y:S06]  /*160d0*/  HMMA.16816.F32 R140, R176.reuse, R24, R140 ;  /* 0x00000018b08c723c */ /* 0x060fec000000188c */
[----:B------:R-:W-:Y:S01]  /*160e0*/  HMMA.16816.F32 R136, R176, R26, R136 ;  /* 0x0000001ab088723c */ /* 0x000fe20000001888 */
[----:B------:R-:W-:Y:S05]  /*160f0*/  LDSM.16.M88.4 R24, [R198+0x4000] ;  /* 0x00400000c618783b */ /* 0x000fea0000000200 */
[----:B------:R-:W-:Y:S06]  /*16100*/  HMMA.16816.F32 R160, R28, R242, R160 ;  /* 0x000000f21ca0723c */ /* 0x000fec00000018a0 */
[C---:B------:R-:W-:Y:S06]  /*16110*/  HMMA.16816.F32 R228, R144.reuse, R172, R228 ;  /* 0x000000ac90e4723c */ /* 0x040fec00000018e4 */
[----:B------:R-:W-:Y:S01]  /*16120*/  HMMA.16816.F32 R224, R144, R174, R224 ;  /* 0x000000ae90e0723c */ /* 0x000fe200000018e0 */
[----:B------:R-:W4:Y:S04]  /*16130*/  LDSM.16.M88.4 R172, [R195+0x9000] ;  /* 0x00900000c3ac783b */ /* 0x000f280000000200 */
[----:B------:R-:W5:Y:S01]  /*16140*/  LDSM.16.M88.4 R144, [R201+0xa800] ;  /* 0x00a80000c990783b */ /* 0x000f620000000200 */
[C---:B--2---:R-:W-:Y:S06]  /*16150*/  HMMA.16816.F32 R16, R148.reuse, R20, R16 ;  /* 0x000000149410723c */ /* 0x044fec0000001810 */
[----:B------:R-:W-:Y:S01]  /*16160*/  HMMA.16816.F32 R12, R148, R22, R12 ;  /* 0x00000016940c723c */ /* 0x000fe2000000180c */
[----:B------:R-:W2:Y:S05]  /*16170*/  LDSM.16.M88.4 R20, [R195+0xa000] ;  /* 0x00a00000c314783b */ /* 0x000eaa0000000200 */
[----:B---3--:R-:W-:Y:S06]  /*16180*/  HMMA.16816.F32 R164, R236, R152, R164 ;  /* 0x00000098eca4723c */ /* 0x008fec00000018a4 */
[C---:B------:R-:W-:Y:S06]  /*16190*/  HMMA.16816.F32 R140, R156.reuse, R8, R140 ;  /* 0x000000089c8c723c */ /* 0x040fec000000188c */
[----:B------:R-:W-:Y:S01]  /*161a0*/  HMMA.16816.F32 R136, R156, R10, R136 ;  /* 0x0000000a9c88723c */ /* 0x000fe20000001888 */
[----:B------:R-:W-:Y:S05]  /*161b0*/  LDSM.16.M88.4 R8, [R197+0x4000] ;  /* 0x00400000c508783b */ /* 0x000fea0000000200 */
[----:B------:R-:W-:Y:S01]  /*161c0*/  HMMA.16816.F32 R160, R236, R154, R160 ;  /* 0x0000009aeca0723c */ /* 0x000fe200000018a0 */
[----:B------:R-:W-:Y:S05]  /*161d0*/  LDSM.16.M88.4 R152, [R188+0x3000] ;  /* 0x00300000bc98783b */ /* 0x000fea0000000200 */
[C---:B------:R-:W-:Y:S06]  /*161e0*/  HMMA.16816.F32 R228, R28.reuse, R168, R228 ;  /* 0x000000a81ce4723c */ /* 0x040fec00000018e4 */
[----:B------:R-:W-:Y:S01]  /*161f0*/  HMMA.16816.F32 R224, R28, R170, R224 ;  /* 0x000000aa1ce0723c */ /* 0x000fe200000018e0 */
[----:B------:R-:W3:Y:S04]  /*16200*/  LDSM.16.M88.4 R28, [R182] ;  /* 0x00000000b61c783b */ /* 0x000ee80000000200 */
[----:B------:R-:W-:Y:S01]  /*16210*/  LDSM.16.M88.4 R168, [R195+0x9800] ;  /* 0x00980000c3a8783b */ /* 0x000fe20000000200 */
[C---:B-1----:R-:W-:Y:S06]  /*16220*/  HMMA.16816.F32 R16, R32.reuse, R4, R16 ;  /* 0x000000042010723c */ /* 0x042fec0000001810 */
[----:B------:R-:W-:Y:S01]  /*16230*/  HMMA.16816.F32 R12, R32, R6, R12 ;  /* 0x00000006200c723c */ /* 0x000fe2000000180c */
[----:B------:R-:W1:Y:S05]  /*16240*/  LDSM.16.M88.4 R4, [R188+0x4000] ;  /* 0x00400000bc04783b */ /* 0x000e6a0000000200 */
[----:B----4-:R-:W-:Y:S06]  /*16250*/  HMMA.16816.F32 R164, R176, R172, R164 ;  /* 0x000000acb0a4723c */ /* 0x010fec00000018a4 */
[C---:B-----5:R-:W-:Y:S06]  /*16260*/  HMMA.16816.F32 R140, R148.reuse, R144, R140 ;  /* 0x00000090948c723c */ /* 0x060fec000000188c */
[----:B------:R-:W-:Y:S01]  /*16270*/  HMMA.16816.F32 R136, R148, R146, R136 ;  /* 0x000000929488723c */ /* 0x000fe20000001888 */
[----:B------:R-:W-:Y:S05]  /*16280*/  LDSM.16.M88.4 R144, [R201+0xb000] ;  /* 0x00b00000c990783b */ /* 0x000fea0000000200 */
[----:B------:R-:W-:Y:S06]  /*16290*/  HMMA.16816.F32 R160, R176, R174, R160 ;  /* 0x000000aeb0a0723c */ /* 0x000fec00000018a0 */
[C---:B--2---:R-:W-:Y:S06]  /*162a0*/  HMMA.16816.F32 R16, R24.reuse, R20, R16 ;  /* 0x000000141810723c */ /* 0x044fec0000001810 */
[----:B------:R-:W-:Y:S01]  /*162b0*/  HMMA.16816.F32 R12, R24, R22, R12 ;  /* 0x00000016180c723c */ /* 0x000fe2000000180c */
[----:B------:R-:W2:Y:S05]  /*162c0*/  LDSM.16.M88.4 R20, [R195+0xa800] ;  /* 0x00a80000c314783b */ /* 0x000eaa0000000200 */
[C---:B------:R-:W-:Y:S06]  /*162d0*/  HMMA.16816.F32 R228, R236.reuse, R232, R228 ;  /* 0x000000e8ece4723c */ /* 0x040fec00000018e4 */
[----:B------:R-:W-:Y:S01]  /*162e0*/  HMMA.16816.F32 R224, R236, R234, R224 ;  /* 0x000000eaece0723c */ /* 0x000fe200000018e0 */
[----:B------:R-:W4:Y:S05]  /*162f0*/  LDSM.16.M88.4 R232, [R188+0x3800] ;  /* 0x00380000bce8783b */ /* 0x000f2a0000000200 */
[----:B---3--:R-:W-:Y:S06]  /*16300*/  HMMA.16816.F32 R140, R32, R28, R140 ;  /* 0x0000001c208c723c */ /* 0x008fec000000188c */
[----:B------:R-:W-:Y:S06]  /*16310*/  HMMA.16816.F32 R164, R156, R152, R164 ;  /* 0x000000989ca4723c */ /* 0x000fec00000018a4 */
[----:B------:R-:W-:Y:S01]  /*16320*/  HMMA.16816.F32 R136, R32, R30, R136 ;  /* 0x0000001e2088723c */ /* 0x000fe20000001888 */
[----:B------:R-:W-:Y:S05]  /*16330*/  LDSM.16.M88.4 R28, [R181] ;  /* 0x00000000b51c783b */ /* 0x000fea0000000200 */
[----:B------:R-:W-:Y:S01]  /*16340*/  HMMA.16816.F32 R160, R156, R154, R160 ;  /* 0x0000009a9ca0723c */ /* 0x000fe200000018a0 */
[----:B------:R-:W-:Y:S05]  /*16350*/  LDSM.16.M88.4 R152, [R201+0xb800] ;  /* 0x00b80000c998783b */ /* 0x000fea0000000200 */
[C---:B-1----:R-:W-:Y:S06]  /*16360*/  HMMA.16816.F32 R16, R8.reuse, R4, R16 ;  /* 0x000000040810723c */ /* 0x042fec0000001810 */
[----:B------:R-:W-:Y:S01]  /*16370*/  HMMA.16816.F32 R12, R8, R6, R12 ;  /* 0x00000006080c723c */ /* 0x000fe2000000180c */
[----:B------:R-:W1:Y:S05]  /*16380*/  LDSM.16.M88.4 R4, [R188+0x4800] ;  /* 0x00480000bc04783b */ /* 0x000e6a0000000200 */
[----:B------:R-:W-:Y:S06]  /*16390*/  HMMA.16816.F32 R228, R176, R168, R228 ;  /* 0x000000a8b0e4723c */ /* 0x000fec00000018e4 */
[----:B--2---:R-:W-:Y:S06]  /*163a0*/  HMMA.16816.F32 R140, R24, R20, R140 ;  /* 0x00000014188c723c */ /* 0x004fec000000188c */
[----:B------:R-:W-:Y:S01]  /*163b0*/  HMMA.16816.F32 R164, R148, R144, R164 ;  /* 0x0000009094a4723c */ /* 0x000fe200000018a4 */
[----:B------:R-:W-:Y:S01]  /*163c0*/  FMUL.FTZ R0, R16, UR15 ;  /* 0x0000000f10007c20 */ /* 0x000fe20008410000 */
[----:B------:R-:W-:Y:S01]  /*163d0*/  FMUL.FTZ R2, R17, UR15 ;  /* 0x0000000f11027c20 */ /* 0x000fe20008410000 */
[----:B------:R-:W-:-:S03]  /*163e0*/  FMUL.FTZ R135, R18, UR15 ;  /* 0x0000000f12877c20 */ /* 0x000fc60008410000 */
[----:B------:R-:W-:Y:S01]  /*163f0*/  HMMA.16816.F32 R136, R24, R22, R136 ;  /* 0x000000161888723c */ /* 0x000fe20000001888 */
[----:B------:R-:W2:Y:S01]  /*16400*/  LDSM.16.M88.4 R20, [R195+0xb000] ;  /* 0x00b00000c314783b */ /* 0x000ea20000000200 */
[----:B------:R-:W-:Y:S01]  /*16410*/  FMUL.FTZ R12, R12, UR15 ;  /* 0x0000000f0c0c7c20 */ /* 0x000fe20008410000 */
[----:B------:R-:W-:Y:S01]  /*16420*/  FMUL.FTZ R13, R13, UR15 ;  /* 0x0000000f0d0d7c20 */ /* 0x000fe20008410000 */
[----:B------:R-:W-:Y:S01]  /*16430*/  FMUL.FTZ R14, R14, UR15 ;  /* 0x0000000f0e0e7c20 */ /* 0x000fe20008410000 */
[----:B------:R-:W-:Y:S01]  /*16440*/  MUFU.TANH R0, R0 ;  /* 0x0000000000007308 */ /* 0x000fe20000002400 */
[----:B------:R-:W-:Y:S06]  /*16450*/  HMMA.16816.F32 R160, R148, R146, R160 ;  /* 0x0000009294a0723c */ /* 0x000fec00000018a0 */
[----:B------:R-:W-:Y:S01]  /*16460*/  HMMA.16816.F32 R224, R176, R170, R224 ;  /* 0x000000aab0e0723c */ /* 0x000fe200000018e0 */
[----:B------:R-:W-:Y:S05]  /*16470*/  MUFU.TANH R133, R12 ;  /* 0x0000000c00857308 */ /* 0x000fea0000002400 */
[----:B----4-:R-:W-:Y:S03]  /*16480*/  HMMA.16816.F32 R228, R156, R232, R228 ;  /* 0x000000e89ce4723c */ /* 0x010fe600000018e4 */
[----:B------:R-:W-:Y:S03]  /*16490*/  MUFU.TANH R134, R13 ;  /* 0x0000000d00867308 */ /* 0x000fe60000002400 */
[----:B-1----:R-:W-:Y:S05]  /*164a0*/  HMMA.16816.F32 R140, R8, R4, R140 ;  /* 0x00000004088c723c */ /* 0x002fea000000188c */
[----:B------:R-:W1:Y:S01]  /*164b0*/  MUFU.TANH R2, R2 ;  /* 0x0000000200027308 */ /* 0x000e620000002400 */
[----:B------:R-:W-:Y:S06]  /*164c0*/  HMMA.16816.F32 R164, R32, R28, R164 ;  /* 0x0000001c20a4723c */ /* 0x000fec00000018a4 */
[----:B------:R-:W-:Y:S01]  /*164d0*/  HMMA.16816.F32 R136, R8, R6, R136 ;  /* 0x000000060888723c */ /* 0x000fe20000001888 */
[----:B------:R-:W3:Y:S01]  /*164e0*/  LDSM.16.M88.4 R4, [R180] ;  /* 0x00000000b404783b */ /* 0x000ee20000000200 */
[----:B------:R-:W-:Y:S01]  /*164f0*/  FMUL.FTZ R28, R19, UR15 ;  /* 0x0000000f131c7c20 */ /* 0x000fe20008410000 */
[----:B------:R4:W-:Y:S02]  /*16500*/  MUFU.TANH R29, R14 ;  /* 0x0000000e001d7308 */ /* 0x0009e40000002400 */
[----:B------:R-:W5:Y:S01]  /*16510*/  LDSM.16.M88.4 R16, [R188+0x5000] ;  /* 0x00500000bc10783b */ /* 0x000f620000000200 */
[----:B------:R-:W-:Y:S05]  /*16520*/  HMMA.16816.F32 R160, R32, R30, R160 ;  /* 0x0000001e20a0723c */ /* 0x000fea00000018a0 */
[----:B------:R-:W1:Y:S01]  /*16530*/  MUFU.TANH R135, R135 ;  /* 0x0000008700877308 */ /* 0x000e620000002400 */
[----:B------:R-:W-:Y:S01]  /*16540*/  HMMA.16816.F32 R224, R156, R234, R224 ;  /* 0x000000ea9ce0723c */ /* 0x000fe200000018e0 */
[----:B------:R-:W-:Y:S01]  /*16550*/  FMUL.FTZ R30, R15, UR15 ;  /* 0x0000000f0f1e7c20 */ /* 0x000fe20008410000 */
[----:B------:R-:W-:-:S04]  /*16560*/  FMUL.FTZ R31, R140, UR15 ;  /* 0x0000000f8c1f7c20 */ /* 0x000fc80008410000 */
[----:B------:R-:W-:Y:S01]  /*16570*/  HMMA.16816.F32 R228, R148, R152, R228 ;  /* 0x0000009894e4723c */ /* 0x000fe200000018e4 */
[----:B------:R-:W1:Y:S01]  /*16580*/  MUFU.TANH R28, R28 ;  /* 0x0000001c001c7308 */ /* 0x000e620000002400 */
[----:B----4-:R-:W4:Y:S04]  /*16590*/  LDSM.16.M88.4 R12, [R195+0xb800] ;  /* 0x00b80000c30c783b */ /* 0x010f280000000200 */
[----:B--2---:R-:W-:Y:S01]  /*165a0*/  HMMA.16816.F32 R164, R24, R20, R164 ;  /* 0x0000001418a4723c */ /* 0x004fe200000018a4 */
[----:B------:R-:W-:Y:S01]  /*165b0*/  FMUL.FTZ R136, R136, UR15 ;  /* 0x0000000f88887c20 */ /* 0x000fe20008410000 */
[----:B------:R-:W-:Y:S01]  /*165c0*/  FMUL.FTZ R138, R138, UR15 ;  /* 0x0000000f8a8a7c20 */ /* 0x000fe20008410000 */
[----:B------:R-:W2:Y:S01]  /*165d0*/  MUFU.TANH R30, R30 ;  /* 0x0000001e001e7308 */ /* 0x000ea20000002400 */
[----:B------:R-:W-:-:S02]  /*165e0*/  FMUL.FTZ R139, R139, UR15 ;  /* 0x0000000f8b8b7c20 */ /* 0x000fc40008410000 */
[----:B------:R-:W-:Y:S01]  /*165f0*/  HMMA.16816.F32 R160, R24, R22, R160 ;  /* 0x0000001618a0723c */ /* 0x000fe200000018a0 */
[----:B------:R-:W-:Y:S01]  /*16600*/  FMUL.FTZ R20, R141, UR15 ;  /* 0x0000000f8d147c20 */ /* 0x000fe20008410000 */
[----:B------:R-:W-:-:S03]  /*16610*/  FMUL.FTZ R21, R137, UR15 ;  /* 0x0000000f89157c20 */ /* 0x000fc60008410000 */
[----:B------:R-:W-:Y:S01]  /*16620*/  MUFU.TANH R31, R31 ;  /* 0x0000001f001f7308 */ /* 0x000fe20000002400 */
[----:B------:R-:W-:Y:S01]  /*16630*/  HMMA.16816.F32 R224, R148, R154, R224 ;  /* 0x0000009a94e0723c */ /* 0x000fe200000018e0 */
[----:B------:R-:W-:-:S05]  /*16640*/  VIADD R22, R211, 0x1 ;  /* 0x00000001d3167836 */ /* 0x000fca0000000000 */
[----:B---3--:R-:W-:Y:S01]  /*16650*/  HMMA.16816.F32 R228, R32, R4, R228 ;  /* 0x0000000420e4723c */ /* 0x008fe200000018e4 */
[C---:B------:R-:W-:Y:S01]  /*16660*/  ISETP.GE.AND P0, PT, R22.reuse, R217, PT ;  /* 0x000000d91600720c */ /* 0x040fe20003f06270 */
[----:B------:R-:W3:Y:S01]  /*16670*/  MUFU.TANH R20, R20 ;  /* 0x0000001400147308 */ /* 0x000ee20000002400 */
[C---:B------:R-:W-:Y:S02]  /*16680*/  ISETP.GE.AND P4, PT, R22.reuse, R216, PT ;  /* 0x000000d81600720c */ /* 0x040fe40003f86270 */
[C---:B------:R-:W-:Y:S01]  /*16690*/  ISETP.LT.OR P0, PT, R22.reuse, R219, P0 ;  /* 0x000000db1600720c */ /* 0x040fe20000701670 */
[C---:B-----5:R-:W-:Y:S01]  /*166a0*/  HMMA.16816.F32 R164, R8.reuse, R16, R164 ;  /* 0x0000001008a4723c */ /* 0x060fe200000018a4 */
[----:B------:R-:W-:Y:S01]  /*166b0*/  ISETP.LT.OR P4, PT, R22, R218, P4 ;  /* 0x000000da1600720c */ /* 0x000fe20002781670 */
[----:B------:R-:W-:Y:S02]  /*166c0*/  VIADD R22, R211, 0x9 ;  /* 0x00000009d3167836 */ /* 0x000fe40000000000 */
[----:B------:R-:W-:Y:S01]  /*166d0*/  FMUL.FTZ R4, R142, UR15 ;  /* 0x0000000f8e047c20 */ /* 0x000fe20008410000 */
[----:B-1----:R-:W-:Y:S01]  /*166e0*/  FSEL R2, R2, -INF , !P0 ;  /* 0xff80000002027808 */ /* 0x002fe20004000000 */
[----:B------:R-:W-:Y:S01]  /*166f0*/  FMUL.FTZ R5, R143, UR15 ;  /* 0x0000000f8f057c20 */ /* 0x000fe20008410000 */
[----:B------:R-:W-:Y:S01]  /*16700*/  HMMA.16816.F32 R160, R8, R18, R160 ;  /* 0x0000001208a0723c */ /* 0x000fe200000018a0 */
[----:B------:R-:W1:Y:S01]  /*16710*/  LDSM.16.M88.4 R16, [R188+0x5800] ;  /* 0x00580000bc10783b */ /* 0x000e620000000200 */
[----:B------:R-:W-:Y:S01]  /*16720*/  ISETP.GE.AND P6, PT, R22, R217, PT ;  /* 0x000000d91600720c */ /* 0x000fe20003fc6270 */
[----:B------:R-:W5:Y:S01]  /*16730*/  MUFU.TANH R4, R4 ;  /* 0x0000000400047308 */ /* 0x000f620000002400 */
[----:B------:R-:W-:-:S04]  /*16740*/  DEPBAR.LE SB0, 0x0 ;  /* 0x000080000000791a */ /* 0x000fc80000000000 */
[----:B------:R-:W-:Y:S01]  /*16750*/  HMMA.16816.F32 R224, R32, R6, R224 ;  /* 0x0000000620e0723c */ /* 0x000fe200000018e0 */
[----:B------:R-:W-:Y:S02]  /*16760*/  ISETP.LT.OR P6, PT, R22, R219, P6 ;  /* 0x000000db1600720c */ /* 0x000fe400037c1670 */
[----:B------:R-:W5:Y:S03]  /*16770*/  MUFU.TANH R136, R136 ;  /* 0x0000008800887308 */ /* 0x000f660000002400 */
[----:B----4-:R-:W-:Y:S01]  /*16780*/  HMMA.16816.F32 R228, R24, R12, R228 ;  /* 0x0000000c18e4723c */ /* 0x010fe200000018e4 */
[----:B------:R-:W-:Y:S02]  /*16790*/  FSEL R6, R134, -INF , !P6 ;  /* 0xff80000086067808 */ /* 0x000fe40007000000 */
[----:B------:R-:W-:Y:S01]  /*167a0*/  ISETP.GE.AND P6, PT, R211, R216, PT ;  /* 0x000000d8d300720c */ /* 0x000fe20003fc6270 */
[----:B------:R-:W-:Y:S01]  /*167b0*/  FMUL.FTZ R146, R164, UR15 ;  /* 0x0000000fa4927c20 */ /* 0x000fe20008410000 */
[----:B------:R3:W4:Y:S01]  /*167c0*/  MUFU.TANH R151, R138 ;  /* 0x0000008a00977308 */ /* 0x0007220000002400 */
[----:B------:R-:W-:Y:S01]  /*167d0*/  FMUL.FTZ R144, R165, UR15 ;  /* 0x0000000fa5907c20 */ /* 0x000fe20008410000 */
[C---:B------:R-:W-:Y:S01]  /*167e0*/  VIADD R12, R211.reuse, 0x8 ;  /* 0x00000008d30c7836 */ /* 0x040fe20000000000 */
[C---:B------:R-:W-:Y:S01]  /*167f0*/  ISETP.LT.OR P6, PT, R211.reuse, R218, P6 ;  /* 0x000000dad300720c */ /* 0x040fe200037c1670 */
[----:B------:R-:W-:-:S02]  /*16800*/  VIADD R13, R211, 0x10 ;  /* 0x00000010d30d7836 */ /* 0x000fc40000000000 */
[----:B------:R-:W-:Y:S01]  /*16810*/  FMUL.FTZ R147, R166, UR15 ;  /* 0x0000000fa6937c20 */ /* 0x000fe20008410000 */
[----:B------:R-:W-:Y:S01]  /*16820*/  FMUL.FTZ R145, R167, UR15 ;  /* 0x0000000fa7917c20 */ /* 0x000fe20008410000 */
[C---:B------:R-:W-:Y:S01]  /*16830*/  ISETP.GE.AND P2, PT, R12.reuse, R217, PT ;  /* 0x000000d90c00720c */ /* 0x040fe20003f46270 */
[----:B------:R-:W4:Y:S01]  /*16840*/  MUFU.TANH R149, R139 ;  /* 0x0000008b00957308 */ /* 0x000f220000002400 */
[----:B------:R-:W-:Y:S01]  /*16850*/  ISETP.GE.AND P1, PT, R12, R216, PT ;  /* 0x000000d80c00720c */ /* 0x000fe20003f26270 */
[----:B------:R-:W-:Y:S01]  /*16860*/  FMUL.FTZ R142, R160, UR15 ;  /* 0x0000000fa08e7c20 */ /* 0x000fe20008410000 */
[C---:B------:R-:W-:Y:S01]  /*16870*/  ISETP.LT.OR P2, PT, R12.reuse, R219, P2 ;  /* 0x000000db0c00720c */ /* 0x040fe20001741670 */
[----:B------:R-:W-:Y:S01]  /*16880*/  FMUL.FTZ R140, R161, UR15 ;  /* 0x0000000fa18c7c20 */ /* 0x000fe20008410000 */
[----:B------:R-:W-:Y:S01]  /*16890*/  HMMA.16816.F32 R224, R24, R14, R224 ;  /* 0x0000000e18e0723c */ /* 0x000fe200000018e0 */
[----:B------:R-:W-:Y:S01]  /*168a0*/  ISETP.LT.OR P1, PT, R12, R218, P1 ;  /* 0x000000da0c00720c */ /* 0x000fe20000f21670 */
[----:B------:R-:W-:Y:S01]  /*168b0*/  FMUL.FTZ R143, R162, UR15 ;  /* 0x0000000fa28f7c20 */ /* 0x000fe20008410000 */
[----:B------:R-:W-:Y:S01]  /*168c0*/  FSEL R12, R0, -INF , !P5 ;  /* 0xff800000000c7808 */ /* 0x000fe20006800000 */
[----:B------:R-:W4:Y:S01]  /*168d0*/  MUFU.TANH R21, R21 ;  /* 0x0000001500157308 */ /* 0x000f220000002400 */
[----:B------:R-:W-:Y:S01]  /*168e0*/  FSEL R0, R133, -INF , !P2 ;  /* 0xff80000085007808 */ /* 0x000fe20005000000 */
[----:B------:R-:W-:Y:S01]  /*168f0*/  FMUL.FTZ R141, R163, UR15 ;  /* 0x0000000fa38d7c20 */ /* 0x000fe20008410000 */
[----:B------:R-:W-:Y:S01]  /*16900*/  ISETP.GE.AND P0, PT, R13, R217, PT ;  /* 0x000000d90d00720c */ /* 0x000fe20003f06270 */
[----:B------:R-:W-:Y:S01]  /*16910*/  VIADD R15, R211, 0x20 ;  /* 0x00000020d30f7836 */ /* 0x000fe20000000000 */
[----:B-1----:R-:W-:Y:S01]  /*16920*/  HMMA.16816.F32 R228, R8, R16, R228 ;  /* 0x0000001008e4723c */ /* 0x002fe200000018e4 */
[-C--:B------:R-:W-:Y:S01]  /*16930*/  ISETP.GE.AND P2, PT, R13, R216.reuse, PT ;  /* 0x000000d80d00720c */ /* 0x080fe20003f46270 */
[----:B------:R-:W-:Y:S01]  /*16940*/  VIADD R14, R211, 0x21 ;  /* 0x00000021d30e7836 */ /* 0x000fe20000000000 */
[----:B------:R-:W-:Y:S01]  /*16950*/  ISETP.GE.AND P5, PT, R22, R216, PT ;  /* 0x000000d81600720c */ /* 0x000fe20003fa6270 */
[----:B------:R-:W1:Y:S01]  /*16960*/  MUFU.TANH R5, R5 ;  /* 0x0000000500057308 */ /* 0x000e620000002400 */
[----:B------:R-:W-:-:S02]  /*16970*/  ISETP.LT.OR P0, PT, R13, R219, P0 ;  /* 0x000000db0d00720c */ /* 0x000fc40000701670 */
[----:B------:R-:W-:Y:S01]  /*16980*/  VIADD R16, R211, 0x11 ;  /* 0x00000011d3107836 */ /* 0x000fe20000000000 */
[----:B------:R-:W-:Y:S02]  /*16990*/  ISETP.LT.OR P2, PT, R13, R218, P2 ;  /* 0x000000da0d00720c */ /* 0x000fe40001741670 */
[----:B------:R-:W-:Y:S02]  /*169a0*/  FSEL R17, R135, -INF , !P6 ;  /* 0xff80000087117808 */ /* 0x000fe40007000000 */
[----:B------:R-:W-:Y:S01]  /*169b0*/  FSEL R13, R28, -INF , !P4 ;  /* 0xff8000001c0d7808 */ /* 0x000fe20006000000 */
[----:B------:R-:W1:Y:S01]  /*169c0*/  MUFU.TANH R146, R146 ;  /* 0x0000009200927308 */ /* 0x000e620000002400 */
[C---:B------:R-:W-:Y:S01]  /*169d0*/  ISETP.GE.AND P6, PT, R16.reuse, R217, PT ;  /* 0x000000d91000720c */ /* 0x040fe20003fc6270 */
[----:B------:R-:W-:Y:S01]  /*169e0*/  HMMA.16816.F32 R224, R8, R18, R224 ;  /* 0x0000001208e0723c */ /* 0x000fe200000018e0 */
[----:B------:R-:W-:Y:S02]  /*169f0*/  ISETP.GE.AND P4, PT, R16, R216, PT ;  /* 0x000000d81000720c */ /* 0x000fe40003f86270 */
[-C--:B------:R-:W-:Y:S01]  /*16a00*/  ISETP.LT.OR P5, PT, R22, R218.reuse, P5 ;  /* 0x000000da1600720c */ /* 0x080fe20002fa1670 */
[C---:B------:R-:W-:Y:S01]  /*16a10*/  VIADD R22, R211.reuse, 0x18 ;  /* 0x00000018d3167836 */ /* 0x040fe20000000000 */
[C---:B------:R-:W-:Y:S01]  /*16a20*/  ISETP.LT.OR P6, PT, R16.reuse, R219, P6 ;  /* 0x000000db1000720c */ /* 0x040fe200037c1670 */
[----:B------:R-:W1:Y:S01]  /*16a30*/  MUFU.TANH R144, R144 ;  /* 0x0000009000907308 */ /* 0x000e620000002400 */
[----:B------:R-:W-:Y:S01]  /*16a40*/  ISETP.LT.OR P4, PT, R16, R218, P4 ;  /* 0x000000da1000720c */ /* 0x000fe20002781670 */
[----:B------:R-:W-:Y:S01]  /*16a50*/  VIADD R16, R211, 0x19 ;  /* 0x00000019d3107836 */ /* 0x000fe20000000000 */
[----:B------:R-:W-:Y:S01]  /*16a60*/  FSEL R29, R29, -INF , !P1 ;  /* 0xff8000001d1d7808 */ /* 0x000fe20004800000 */
[----:B------:R-:W-:Y:S01]  /*16a70*/  FMUL.FTZ R168, R229, UR15 ;  /* 0x0000000fe5a87c20 */ /* 0x000fe20008410000 */
[----:B------:R-:W-:Y:S01]  /*16a80*/  ISETP.GE.AND P1, PT, R22, R217, PT ;  /* 0x000000d91600720c */ /* 0x000fe20003f26270 */
[----:B------:R-:W-:Y:S01]  /*16a90*/  FMUL.FTZ R172, R228, UR15 ;  /* 0x0000000fe4ac7c20 */ /* 0x000fe20008410000 */
[----:B--2---:R-:W-:Y:S01]  /*16aa0*/  FSEL R7, R30, -INF , !P5 ;  /* 0xff8000001e077808 */ /* 0x004fe20006800000 */
[----:B------:R-:W2:Y:S01]  /*16ab0*/  MUFU.TANH R147, R147 ;  /* 0x0000009300937308 */ /* 0x000ea20000002400 */
[----:B---3--:R-:W-:Y:S01]  /*16ac0*/  FSEL R138, R20, -INF , !P6 ;  /* 0xff800000148a7808 */ /* 0x008fe20007000000 */
[----:B------:R-:W-:Y:S01]  /*16ad0*/  FMUL.FTZ R167, R230, UR15 ;  /* 0x0000000fe6a77c20 */ /* 0x000fe20008410000 */
[----:B------:R-:W-:Y:S01]  /*16ae0*/  ISETP.GE.AND P5, PT, R22, R216, PT ;  /* 0x000000d81600720c */ /* 0x000fe20003fa6270 */
[----:B------:R-:W-:Y:S01]  /*16af0*/  FMUL.FTZ R165, R231, UR15 ;  /* 0x0000000fe7a57c20 */ /* 0x000fe20008410000 */
[----:B------:R-:W-:-:S02]  /*16b00*/  FSEL R148, R31, -INF , !P0 ;  /* 0xff8000001f947808 */ /* 0x000fc40004000000 */
[C---:B------:R-:W-:Y:S01]  /*16b10*/  ISETP.GE.AND P6, PT, R16.reuse, R216, PT ;  /* 0x000000d81000720c */ /* 0x040fe20003fc6270 */
[----:B------:R-:W3:Y:S01]  /*16b20*/  MUFU.TANH R145, R145 ;  /* 0x0000009100917308 */ /* 0x000ee20000002400 */
[----:B------:R-:W-:Y:S01]  /*16b30*/  ISETP.GE.AND P0, PT, R16, R217, PT ;  /* 0x000000d91000720c */ /* 0x000fe20003f06270 */
[----:B------:R-:W-:Y:S01]  /*16b40*/  FMUL.FTZ R166, R224, UR15 ;  /* 0x0000000fe0a67c20 */ /* 0x000fe20008410000 */
[-C--:B------:R-:W-:Y:S01]  /*16b50*/  ISETP.LT.OR P1, PT, R22, R219.reuse, P1 ;  /* 0x000000db1600720c */ /* 0x080fe20000f21670 */
[----:B------:R-:W-:Y:S01]  /*16b60*/  FMUL.FTZ R164, R225, UR15 ;  /* 0x0000000fe1a47c20 */ /* 0x000fe20008410000 */
[----:B-----5:R-:W-:Y:S01]  /*16b70*/  FSEL R135, R4, -INF , !P2 ;  /* 0xff80000004877808 */ /* 0x020fe20005000000 */
[----:B------:R-:W-:Y:S01]  /*16b80*/  VIADD R4, R211, 0x28 ;  /* 0x00000028d3047836 */ /* 0x000fe20000000000 */
[-C--:B------:R-:W-:Y:S01]  /*16b90*/  ISETP.LT.OR P5, PT, R22, R218.reuse, P5 ;  /* 0x000000da1600720c */ /* 0x080fe20002fa1670 */
[----:B------:R-:W5:Y:S01]  /*16ba0*/  MUFU.TANH R142, R142 ;  /* 0x0000008e008e7308 */ /* 0x000f620000002400 */
[----:B------:R-:W-:Y:S01]  /*16bb0*/  ISETP.LT.OR P6, PT, R16, R218, P6 ;  /* 0x000000da1000720c */ /* 0x000fe200037c1670 */
[----:B------:R-:W-:Y:S01]  /*16bc0*/  FMUL.FTZ R163, R226, UR15 ;  /* 0x0000000fe2a37c20 */ /* 0x000fe20008410000 */
[----:B------:R-:W-:Y:S01]  /*16bd0*/  ISETP.LT.OR P0, PT, R16, R219, P0 ;  /* 0x000000db1000720c */ /* 0x000fe20000701670 */
[----:B------:R-:W-:Y:S01]  /*16be0*/  FMUL.FTZ R161, R227, UR15 ;  /* 0x0000000fe3a17c20 */ /* 0x000fe20008410000 */
[----:B------:R-:W-:-:S02]  /*16bf0*/  FSEL R136, R136, -INF , !P1 ;  /* 0xff80000088887808 */ /* 0x000fc40004800000 */
[-C--:B------:R-:W-:Y:S01]  /*16c00*/  ISETP.GE.AND P1, PT, R15, R217.reuse, PT ;  /* 0x000000d90f00720c */ /* 0x080fe20003f26270 */
[----:B------:R-:W5:Y:S01]  /*16c10*/  MUFU.TANH R140, R140 ;  /* 0x0000008c008c7308 */ /* 0x000f620000002400 */
[-C--:B------:R-:W-:Y:S02]  /*16c20*/  ISETP.GE.AND P2, PT, R14, R217.reuse, PT ;  /* 0x000000d90e00720c */ /* 0x080fe40003f46270 */
[----:B----4-:R-:W-:Y:S02]  /*16c30*/  FSEL R151, R151, -INF , !P5 ;  /* 0xff80000097977808 */ /* 0x010fe40006800000 */
[----:B------:R-:W-:Y:S02]  /*16c40*/  FSEL R149, R149, -INF , !P6 ;  /* 0xff80000095957808 */ /* 0x000fe40007000000 */
[----:B------:R-:W-:Y:S01]  /*16c50*/  FSEL R134, R21, -INF , !P0 ;  /* 0xff80000015867808 */ /* 0x000fe20004000000 */
[----:B------:R-:W4:Y:S01]  /*16c60*/  MUFU.TANH R168, R168 ;  /* 0x000000a800a87308 */ /* 0x000f220000002400 */
[----:B------:R-:W-:-:S02]  /*16c70*/  ISETP.GE.AND P5, PT, R4, R217, PT ;  /* 0x000000d90400720c */ /* 0x000fc40003fa6270 */
[-C--:B------:R-:W-:Y:S02]  /*16c80*/  ISETP.GE.AND P6, PT, R4, R216.reuse, PT ;  /* 0x000000d80400720c */ /* 0x080fe40003fc6270 */
[----:B------:R-:W-:Y:S02]  /*16c90*/  ISETP.GE.AND P0, PT, R15, R216, PT ;  /* 0x000000d80f00720c */ /* 0x000fe40003f06270 */
[----:B-1----:R-:W-:Y:S01]  /*16ca0*/  FSEL R133, R5, -INF , !P4 ;  /* 0xff80000005857808 */ /* 0x002fe20006000000 */
[----:B------:R-:W-:Y:S01]  /*16cb0*/  VIADD R5, R211, 0x29 ;  /* 0x00000029d3057836 */ /* 0x000fe20000000000 */
[-C--:B------:R-:W-:Y:S01]  /*16cc0*/  ISETP.LT.OR P1, PT, R15, R219.reuse, P1 ;  /* 0x000000db0f00720c */ /* 0x080fe20000f21670 */
[----:B------:R-:W1:Y:S01]  /*16cd0*/  MUFU.TANH R143, R143 ;  /* 0x0000008f008f7308 */ /* 0x000e620000002400 */
[-C--:B------:R-:W-:Y:S02]  /*16ce0*/  ISETP.LT.OR P2, PT, R14, R219.reuse, P2 ;  /* 0x000000db0e00720c */ /* 0x080fe40001741670 */
[----:B------:R-:W-:-:S02]  /*16cf0*/  ISETP.LT.OR P5, PT, R4, R219, P5 ;  /* 0x000000db0400720c */ /* 0x000fc40002fa1670 */
[-C--:B------:R-:W-:Y:S01]  /*16d00*/  ISETP.LT.OR P6, PT, R4, R218.reuse, P6 ;  /* 0x000000da0400720c */ /* 0x080fe200037c1670 */
[----:B------:R-:W-:Y:S01]  /*16d10*/  VIADD R4, R211, 0x31 ;  /* 0x00000031d3047836 */ /* 0x000fe20000000000 */
[----:B------:R-:W-:Y:S01]  /*16d20*/  ISETP.LT.OR P0, PT, R15, R218, P0 ;  /* 0x000000da0f00720c */ /* 0x000fe20000701670 */
[----:B------:R-:W1:Y:S01]  /*16d30*/  MUFU.TANH R141, R141 ;  /* 0x0000008d008d7308 */ /* 0x000e620000002400 */
[-C--:B------:R-:W-:Y:S02]  /*16d40*/  ISETP.GE.AND P4, PT, R14, R216.reuse, PT ;  /* 0x000000d80e00720c */ /* 0x080fe40003f86270 */
[----:B------:R-:W-:Y:S02]  /*16d50*/  FSEL R146, R146, -INF , !P1 ;  /* 0xff80000092927808 */ /* 0x000fe40004800000 */
[----:B------:R-:W-:Y:S02]  /*16d60*/  FSEL R144, R144, -INF , !P2 ;  /* 0xff80000090907808 */ /* 0x000fe40005000000 */
[C---:B------:R-:W-:Y:S01]  /*16d70*/  ISETP.GE.AND P1, PT, R5.reuse, R217, PT ;  /* 0x000000d90500720c */ /* 0x040fe20003f26270 */
[----:B------:R-:W1:Y:S01]  /*16d80*/  MUFU.TANH R172, R172 ;  /* 0x000000ac00ac7308 */ /* 0x000e620000002400 */
[----:B------:R-:W-:-:S02]  /*16d90*/  ISETP.GE.AND P2, PT, R5, R216, PT ;  /* 0x000000d80500720c */ /* 0x000fc40003f46270 */
[----:B--2---:R-:W-:Y:S02]  /*16da0*/  FSEL R147, R147, -INF , !P0 ;  /* 0xff80000093937808 */ /* 0x004fe40004000000 */
[-C--:B------:R-:W-:Y:S02]  /*16db0*/  ISETP.LT.OR P4, PT, R14, R218.reuse, P4 ;  /* 0x000000da0e00720c */ /* 0x080fe40002781670 */
[----:B------:R-:W-:Y:S01]  /*16dc0*/  ISETP.GE.AND P0, PT, R4, R217, PT ;  /* 0x000000d90400720c */ /* 0x000fe20003f06270 */
[----:B------:R-:W2:Y:S01]  /*16dd0*/  MUFU.TANH R167, R167 ;  /* 0x000000a700a77308 */ /* 0x000ea20000002400 */
[C---:B------:R-:W-:Y:S02]  /*16de0*/  ISETP.LT.OR P1, PT, R5.reuse, R219, P1 ;  /* 0x000000db0500720c */ /* 0x040fe40000f21670 */
[----:B------:R-:W-:Y:S01]  /*16df0*/  ISETP.LT.OR P2, PT, R5, R218, P2 ;  /* 0x000000da0500720c */ /* 0x000fe20001741670 */
[----:B------:R-:W-:Y:S01]  /*16e00*/  VIADD R5, R211, 0x30 ;  /* 0x00000030d3057836 */ /* 0x000fe20000000000 */
[----:B---3--:R-:W-:-:S02]  /*16e10*/  FSEL R145, R145, -INF , !P4 ;  /* 0xff80000091917808 */ /* 0x008fc40006000000 */
[C---:B------:R-:W-:Y:S01]  /*16e20*/  ISETP.LT.OR P0, PT, R4.reuse, R219, P0 ;  /* 0x000000db0400720c */ /* 0x040fe20000701670 */
[----:B------:R-:W3:Y:S01]  /*16e30*/  MUFU.TANH R165, R165 ;  /* 0x000000a500a57308 */ /* 0x000ee20000002400 */
[-C--:B------:R-:W-:Y:S02]  /*16e40*/  ISETP.GE.AND P4, PT, R4, R216.reuse, PT ;  /* 0x000000d80400720c */ /* 0x080fe40003f86270 */
[----:B-----5:R-:W-:Y:S02]  /*16e50*/  FSEL R142, R142, -INF , !P5 ;  /* 0xff8000008e8e7808 */ /* 0x020fe40006800000 */
[----:B------:R-:W-:Y:S02]  /*16e60*/  FSEL R140, R140, -INF , !P1 ;  /* 0xff8000008c8c7808 */ /* 0x000fe40004800000 */
[C---:B------:R-:W-:Y:S01]  /*16e70*/  ISETP.GE.AND P5, PT, R5.reuse, R217, PT ;  /* 0x000000d90500720c */ /* 0x040fe20003fa6270 */
[----:B------:R-:W5:Y:S01]  /*16e80*/  MUFU.TANH R166, R166 ;  /* 0x000000a600a67308 */ /* 0x000f620000002400 */
[----:B------:R-:W-:-:S02]  /*16e90*/  ISETP.GE.AND P1, PT, R5, R216, PT ;  /* 0x000000d80500720c */ /* 0x000fc40003f26270 */
[----:B----4-:R-:W-:Y:S02]  /*16ea0*/  FSEL R168, R168, -INF , !P0 ;  /* 0xff800000a8a87808 */ /* 0x010fe40004000000 */
[-C--:B------:R-:W-:Y:S01]  /*16eb0*/  ISETP.LT.OR P4, PT, R4, R218.reuse, P4 ;  /* 0x000000da0400720c */ /* 0x080fe20002781670 */
[----:B------:R-:W-:Y:S01]  /*16ec0*/  VIADD R4, R211, 0x38 ;  /* 0x00000038d3047836 */ /* 0x000fe20000000000 */
[----:B------:R-:W-:Y:S01]  /*16ed0*/  ISETP.GT.AND P0, PT, R212, R203, PT ;  /* 0x000000cbd400720c */ /* 0x000fe20003f04270 */
[----:B------:R-:W-:Y:S01]  /*16ee0*/  MUFU.TANH R164, R164 ;  /* 0x000000a400a47308 */ /* 0x000fe20000002400 */
[----:B------:R-:W-:Y:S01]  /*16ef0*/  ISETP.LT.OR P5, PT, R5, R219, P5 ;  /* 0x000000db0500720c */ /* 0x000fe20002fa1670 */
[----:B------:R-:W-:Y:S01]  /*16f00*/  VIADD R211, R211, 0x39 ;  /* 0x00000039d3d37836 */ /* 0x000fe20000000000 */
[----:B------:R-:W-:Y:S01]  /*16f10*/  BAR.SYNC.DEFER_BLOCKING 0x0 ;  /* 0x0000000000007b1d */ /* 0x000fe20000010000 */
[----:B------:R-:W-:Y:S02]  /*16f20*/  ISETP.LT.OR P1, PT, R5, R218, P1 ;  /* 0x000000da0500720c */ /* 0x000fe40000f21670 */
[----:B-1----:R-:W-:-:S02]  /*16f30*/  FSEL R143, R143, -INF , !P6 ;  /* 0xff8000008f8f7808 */ /* 0x002fc40007000000 */
[----:B------:R-:W-:Y:S01]  /*16f40*/  FSEL R141, R141, -INF , !P2 ;  /* 0xff8000008d8d7808 */ /* 0x000fe20005000000 */
[----:B------:R-:W1:Y:S01]  /*16f50*/  MUFU.TANH R163, R163 ;  /* 0x000000a300a37308 */ /* 0x000e620000002400 */
[----:B------:R-:W-:Y:S02]  /*16f60*/  FSEL R172, R172, -INF , !P5 ;  /* 0xff800000acac7808 */ /* 0x000fe40006800000 */
[----:B--2---:R-:W-:Y:S02]  /*16f70*/  FSEL R167, R167, -INF , !P1 ;  /* 0xff800000a7a77808 */ /* 0x004fe40004800000 */
[CC--:B------:R-:W-:Y:S02]  /*16f80*/  ISETP.GE.AND P6, PT, R4.reuse, R217.reuse, PT ;  /* 0x000000d90400720c */ /* 0x0c0fe40003fc6270 */
[----:B------:R-:W-:Y:S01]  /*16f90*/  ISETP.GE.AND P2, PT, R4, R216, PT ;  /* 0x000000d80400720c */ /* 0x000fe20003f46270 */
[----:B------:R-:W2:Y:S01]  /*16fa0*/  MUFU.TANH R161, R161 ;  /* 0x000000a100a17308 */ /* 0x000ea20000002400 */
[----:B------:R-:W-:-:S02]  /*16fb0*/  ISETP.GE.AND P5, PT, R211, R217, PT ;  /* 0x000000d9d300720c */ /* 0x000fc40003fa6270 */
[C---:B------:R-:W-:Y:S02]  /*16fc0*/  ISETP.GE.AND P1, PT, R211.reuse, R216, PT ;  /* 0x000000d8d300720c */ /* 0x040fe40003f26270 */
[CC--:B------:R-:W-:Y:S02]  /*16fd0*/  ISETP.LT.OR P6, PT, R4.reuse, R219.reuse, P6 ;  /* 0x000000db0400720c */ /* 0x0c0fe400037c1670 */
[-C--:B------:R-:W-:Y:S02]  /*16fe0*/  ISETP.LT.OR P2, PT, R4, R218.reuse, P2 ;  /* 0x000000da0400720c */ /* 0x080fe40001741670 */
[C---:B------:R-:W-:Y:S02]  /*16ff0*/  ISETP.LT.OR P5, PT, R211.reuse, R219, P5 ;  /* 0x000000dbd300720c */ /* 0x040fe40002fa1670 */
[----:B------:R-:W-:Y:S02]  /*17000*/  ISETP.LT.OR P1, PT, R211, R218, P1 ;  /* 0x000000dad300720c */ /* 0x000fe40000f21670 */
[----:B---3--:R-:W-:-:S02]  /*17010*/  FSEL R165, R165, -INF , !P4 ;  /* 0xff800000a5a57808 */ /* 0x008fc40006000000 */
[----:B-----5:R-:W-:Y:S02]  /*17020*/  FSEL R166, R166, -INF , !P6 ;  /* 0xff800000a6a67808 */ /* 0x020fe40007000000 */
[----:B-1----:R-:W-:Y:S02]  /*17030*/  FSEL R163, R163, -INF , !P2 ;  /* 0xff800000a3a37808 */ /* 0x002fe40005000000 */
[----:B------:R-:W-:Y:S02]  /*17040*/  FSEL R164, R164, -INF , !P5 ;  /* 0xff800000a4a47808 */ /* 0x000fe40006800000 */
[----:B--2---:R-:W-:Y:S01]  /*17050*/  FSEL R161, R161, -INF , !P1 ;  /* 0xff800000a1a17808 */ /* 0x004fe20004800000 */
        /* <DEDUP_REMOVED lines=62> */
.L_x_5830:
[----:B------:R-:W-:Y:S02]  /*17440*/  ULDC UR8, c[0x0][0x248] ;  /* 0x0000920000087ab9 */ /* 0x000fe40000000800 */
[----:B------:R-:W-:-:S06]  /*17450*/  USHF.L.U32 UR4, UR8, 0x6, URZ ;  /* 0x0000000608047899 */ /* 0x000fcc000800063f */
[----:B------:R-:W-:-:S04]  /*17460*/  IADD3 R8, RZ, -UR4, RZ ;  /* 0x80000004ff087c10 */ /* 0x000fc8000fffe0ff */
[----:B------:R-:W-:-:S07]  /*17470*/  SHF.R.S32.HI R4, RZ, 0x1f, R8 ;  /* 0x0000001fff047819 */ /* 0x000fce0000011408 */
.L_x_5831:
        /* <DEDUP_REMOVED lines=28> */
.L_x_5829:
[----:B-1----:R-:W-:Y:S01]  /*17640*/  FMNMX.FTZ R4, R3, R17, !PT ;  /* 0x0000001103047209 */ /* 0x002fe20007810000 */
        /* <DEDUP_REMOVED lines=38> */
[----:B------:R-:W2:Y:S04]  /*178b0*/  SHFL.BFLY PT, R158, R5, 0x1, 0x1f ;  /* 0x0c201f00059e7f89 */ /* 0x000ea800000e0000 */
[----:B------:R-:W-:Y:S01]  /*178c0*/  LDSM.16.MT88.4 R8, [R196+0xc000] ;  /* 0x00c00000c408783b */ /* 0x000fe20000004200 */
        /* <DEDUP_REMOVED lines=17> */
[--C-:B------:R-:W-:Y:S01]  /*179e0*/  FFMA.FTZ R156, R12, UR10, -R169.reuse ;  /* 0x0000000a0c9c7c23 */ /* 0x100fe200080108a9 */
[----:B------:R-:W-:Y:S01]  /*179f0*/  FFMA.FTZ R2, R13, UR10, -R162 ;  /* 0x0000000a0d027c23 */ /* 0x000fe200080108a2 */
        /* <DEDUP_REMOVED lines=252> */
[C---:B---3--:R-:W-:Y:S06]  /*189c0*/  HMMA.16816.F32 R92, R104.reuse, R112, R92 ;  /* 0x00000070685c723c */ /* 0x048fec000000185c */
        /* <DEDUP_REMOVED lines=77> */
[C---:B--2---:R-:W-:Y:S06]  /*18ea0*/  HMMA.16816.F32 R76, R96.reuse, R80, R76 ;  /* 0x00000050604c723c */ /* 0x044fec000000184c */
        /* <DEDUP_REMOVED lines=15> */
[C---:B---3--:R-:W-:Y:S06]  /*18fa0*/  HMMA.16816.F32 R92, R96.reuse, R16, R92 ;  /* 0x00000010605c723c */ /* 0x048fec000000185c */
[----:B------:R-:W-:-:S15]  /*18fb0*/  HMMA.16816.F32 R96, R96, R18, R4 ;  /* 0x000000126060723c */ /* 0x000fde0000001804 */
[----:B------:R-:W-:-:S09]  /*18fc0*/  NOP ;  /* 0x0000000000007918 */ /* 0x000fd20000000000 */
.L_x_5826:
[----:B------:R-:W-:Y:S05]  /*18fd0*/  @!P0 BRA `(.L_x_5832) ;  /* 0x0000003800d48947 */ /* 0x000fea0003800000 */
[----:B------:R-:W1:Y:S01]  /*18fe0*/  S2R R225, SR_TID.X ;  /* 0x0000000000e17919 */ /* 0x000e620000002100 */
[----:B------:R-:W-:Y:S01]  /*18ff0*/  ULDC.64 UR6, c[0x0][0x250] ;  /* 0x0000940000067ab9 */ /* 0x000fe20000000a00 */
[----:B------:R-:W-:Y:S01]  /*19000*/  ULDC.64 UR4, c[0x0][0x248] ;  /* 0x0000920000047ab9 */ /* 0x000fe20000000a00 */
[----:B------:R-:W-:Y:S01]  /*19010*/  ULEA UR9, -UR6, URZ, 0x6 ;  /* 0x0000003f06097291 */ /* 0x000fe2000f8e313f */
[----:B------:R-:W-:Y:S01]  /*19020*/  IMAD.MOV.U32 R2, RZ, RZ, R3 ;  /* 0x000000ffff027224 */ /* 0x000fe200078e0003 */
[----:B------:R-:W-:Y:S01]  /*19030*/  ULEA UR8, -UR4, URZ, 0x6 ;  /* 0x0000003f04087291 */ /* 0x000fe2000f8e313f */
[----:B------:R-:W-:Y:S01]  /*19040*/  IMAD.MOV.U32 R0, RZ, RZ, R132 ;  /* 0x000000ffff007224 */ /* 0x000fe200078e0084 */
[----:B------:R-:W-:Y:S02]  /*19050*/  USHF.R.S32.HI UR12, URZ, 0x1f, UR9 ;  /* 0x0000001f3f0c7899 */ /* 0x000fe40008011409 */
[----:B------:R-:W-:Y:S01]  /*19060*/  USHF.L.U64.HI UR7, UR6, 0x5, UR7 ;  /* 0x0000000506077899 */ /* 0x000fe20008010207 */
[----:B------:R-:W-:Y:S01]  /*19070*/  MOV R222, UR9 ;  /* 0x0000000900de7c02 */ /* 0x000fe20008000f00 */
[----:B------:R-:W-:-:S02]  /*19080*/  USHF.L.U64.HI UR5, UR4, 0x5, UR5 ;  /* 0x0000000504057899 */ /* 0x000fc40008010205 */
[----:B------:R-:W-:Y:S01]  /*19090*/  USHF.L.U32 UR11, UR4, 0x5, URZ ;  /* 0x00000005040b7899 */ /* 0x000fe2000800063f */
[----:B------:R-:W-:Y:S01]  /*190a0*/  IMAD.U32 R220, RZ, RZ, UR12 ;  /* 0x0000000cffdc7e24 */ /* 0x000fe2000f8e00ff */
[----:B------:R-:W-:Y:S02]  /*190b0*/  USHF.L.U32 UR6, UR6, 0x5, URZ ;  /* 0x0000000506067899 */ /* 0x000fe4000800063f */
[----:B------:R-:W-:Y:S01]  /*190c0*/  USHF.R.S32.HI UR10, URZ, 0x1f, UR8 ;  /* 0x0000001f3f0a7899 */ /* 0x000fe20008011408 */
[----:B------:R-:W-:Y:S01]  /*190d0*/  ULDC UR4, c[0x0][0x2ec] ;  /* 0x0000bb0000047ab9 */ /* 0x000fe20000000800 */
[----:B------:R-:W-:Y:S01]  /*190e0*/  ULDC UR9, c[0x0][0x39c] ;  /* 0x0000e70000097ab9 */ /* 0x000fe20000000800 */
[----:B------:R-:W-:Y:S01]  /*190f0*/  ULDC.64 UR12, c[0x0][0x208] ;  /* 0x00008200000c7ab9 */ /* 0x000fe20000000a00 */
[----:B-1----:R-:W-:-:S04]  /*19100*/  SHF.L.U32 R225, R225, 0x1, RZ ;  /* 0x00000001e1e17819 */ /* 0x002fc800000006ff */
[----:B------:R-:W-:-:S07]  /*19110*/  LOP3.LUT R225, R225, 0x6, RZ, 0xc0, !PT ;  /* 0x00000006e1e17812 */ /* 0x000fce00078ec0ff */
.L_x_5836:
        /* <DEDUP_REMOVED lines=67> */
.L_x_5833:
        /* <DEDUP_REMOVED lines=20> */
[----:B------:R-:W-:Y:S05]  /*19690*/  LDGSTS.E.BYPASS.LTC128B.128 [R208+0xf000], desc[UR12][R4.64+0x80] ;  /* 0x0f00008004d07fae */ /* 0x000fea000b901d4c */
[----:B------:R1:W-:Y:S05]  /*196a0*/  LDGSTS.E.BYPASS.LTC128B.128 [R208+0x11000], desc[UR12][R4.64+0x100] ;  /* 0x1100010004d07fae */ /* 0x0003ea000b901d4c */
[----:B------:R-:W-:Y:S05]  /*196b0*/  LDGSTS.E.BYPASS.LTC128B.128 [R208+0xd800], desc[UR12][R12.64] ;  /* 0x0d8000000cd07fae */ /* 0x000fea000b901d4c */
[----:B------:R-:W-:Y:S05]  /*196c0*/  LDGSTS.E.BYPASS.LTC128B.128 [R208+0xf800], desc[UR12][R12.64+0x80] ;  /* 0x0f8000800cd07fae */ /* 0x000fea000b901d4c */
[----:B------:R2:W-:Y:S05]  /*196d0*/  LDGSTS.E.BYPASS.LTC128B.128 [R208+0x11800], desc[UR12][R12.64+0x100] ;  /* 0x118001000cd07fae */ /* 0x0005ea000b901d4c */
[----:B------:R-:W-:Y:S05]  /*196e0*/  LDSM.16.M88.4 R32, [R202] ;  /* 0x00000000ca20783b */ /* 0x000fea0000000200 */
[----:B------:R-:W1:Y:S05]  /*196f0*/  LDSM.16.M88.4 R8, [R201+0x6000] ;  /* 0x00600000c908783b */ /* 0x000e6a0000000200 */
[----:B------:R-:W2:Y:S05]  /*19700*/  LDSM.16.M88.4 R16, [R201+0x6800] ;  /* 0x00680000c910783b */ /* 0x000eaa0000000200 */
[----:B------:R-:W3:Y:S05]  /*19710*/  LDSM.16.M88.4 R24, [R201+0x7000] ;  /* 0x00700000c918783b */ /* 0x000eea0000000200 */
[----:B------:R-:W4:Y:S05]  /*19720*/  LDSM.16.M88.4 R132, [R201+0x7800] ;  /* 0x00780000c984783b */ /* 0x000f2a0000000200 */
[----:B------:R-:W0:Y:S05]  /*19730*/  LDGDEPBAR ;  /* 0x00000000000079af */ /* 0x000e2a0000000000 */
[----:B------:R-:W-:Y:S05]  /*19740*/  LDSM.16.M88.4 R136, [R200] ;  /* 0x00000000c888783b */ /* 0x000fea0000000200 */
[----:B------:R-:W5:Y:S05]  /*19750*/  LDSM.16.M88.4 R140, [R199] ;  /* 0x00000000c78c783b */ /* 0x000f6a0000000200 */
[----:B------:R-:W5:Y:S05]  /*19760*/  LDSM.16.M88.4 R144, [R191] ;  /* 0x00000000bf90783b */ /* 0x000f6a0000000200 */
[----:B------:R-:W5:Y:S01]  /*19770*/  LDSM.16.M88.4 R148, [R190] ;  /* 0x00000000be94783b */ /* 0x000f620000000200 */
[C---:B-1----:R-:W-:Y:S04]  /*19780*/  HMMA.16816.F32 R4, R32.reuse, R8, RZ ;  /* 0x000000082004723c */ /* 0x042fe800000018ff */
[----:B------:R-:W1:Y:S02]  /*19790*/  LDSM.16.M88.4 R152, [R189] ;  /* 0x00000000bd98783b */ /* 0x000e640000000200 */
[C---:B------:R-:W-:Y:S03]  /*197a0*/  HMMA.16816.F32 R8, R32.reuse, R10, RZ ;  /* 0x0000000a2008723c */ /* 0x040fe600000018ff */
[----:B------:R-:W-:Y:S03]  /*197b0*/  LDSM.16.M88.4 R156, [R198] ;  /* 0x00000000c69c783b */ /* 0x000fe60000000200 */
[C---:B--2---:R-:W-:Y:S02]  /*197c0*/  HMMA.16816.F32 R12, R32.reuse, R16, RZ ;  /* 0x00000010200c723c */ /* 0x044fe400000018ff */
[----:B------:R-:W2:Y:S04]  /*197d0*/  LDSM.16.M88.4 R160, [R195+0x6000] ;  /* 0x00600000c3a0783b */ /* 0x000ea80000000200 */
        /* <DEDUP_REMOVED lines=157> */
[----:B------:R1:W1:Y:S01]  /*1a1b0*/  MUFU.TANH R132, R140 ;  /* 0x0000008c00847308 */ /* 0x0002620000002400 */
        /* <DEDUP_REMOVED lines=49> */
[----:B--234-:R-:W-:Y:S05]  /*1a4d0*/  @!P0 BRA `(.L_x_5834) ;  /* 0x0000000400648947 */ /* 0x01cfea0003800000 */
[----:B-1----:R-:W-:Y:S02]  /*1a4e0*/  MOV R14, UR8 ;  /* 0x00000008000e7c02 */ /* 0x002fe40008000f00 */
        /* <DEDUP_REMOVED lines=63> */
.L_x_5835:
        /* <DEDUP_REMOVED lines=25> */
.L_x_5834:
[----:B--2---:R-:W-:Y:S01]  /*1aa70*/  LEA R4, R212, R225, 0x6 ;  /* 0x000000e1d4047211 */ /* 0x004fe200078e30ff */
[----:B-1----:R-:W-:Y:S03]  /*1aa80*/  LDSM.16.MT88.4 R24, [R194+0xc000] ;  /* 0x00c00000c218783b */ /* 0x002fe60000004200 */
[C---:B------:R-:W-:Y:S01]  /*1aa90*/  IADD3 R5, R4.reuse, 0x1, RZ ;  /* 0x0000000104057810 */ /* 0x040fe20007ffe0ff */
[C---:B------:R-:W-:Y:S01]  /*1aaa0*/  VIADD R11, R4.reuse, 0x21 ;  /* 0x00000021040b7836 */ /* 0x040fe20000000000 */
[CC--:B------:R-:W-:Y:S02]  /*1aab0*/  ISETP.GE.AND P6, PT, R4.reuse, R219.reuse, PT ;  /* 0x000000db0400720c */ /* 0x0c0fe40003fc6270 */
[C---:B------:R-:W-:Y:S01]  /*1aac0*/  ISETP.GE.AND P5, PT, R5.reuse, R219, PT ;  /* 0x000000db0500720c */ /* 0x040fe20003fa6270 */
[----:B------:R-:W-:Y:S01]  /*1aad0*/  LDSM.16.MT88.4 R28, [R193+0xc000] ;  /* 0x00c00000c11c783b */ /* 0x000fe20000004200 */
[C---:B------:R-:W-:Y:S02]  /*1aae0*/  ISETP.GE.AND P2, PT, R5.reuse, R218, PT ;  /* 0x000000da0500720c */ /* 0x040fe40003f46270 */
[CC--:B------:R-:W-:Y:S02]  /*1aaf0*/  ISETP.GE.OR P5, PT, R5.reuse, R217.reuse, !P5 ;  /* 0x000000d90500720c */ /* 0x0c0fe40006fa6670 */
[----:B------:R-:W-:Y:S02]  /*1ab00*/  ISETP.GE.OR P2, PT, R5, R216, !P2 ;  /* 0x000000d80500720c */ /* 0x000fe40005746670 */
[C---:B------:R-:W-:Y:S02]  /*1ab10*/  IADD3 R5, R4.reuse, 0x8, RZ ;  /* 0x0000000804057810 */ /* 0x040fe40007ffe0ff */
[C---:B------:R-:W-:Y:S02]  /*1ab20*/  ISETP.GE.OR P6, PT, R4.reuse, R217, !P6 ;  /* 0x000000d90400720c */ /* 0x040fe400077c6670 */
[C---:B------:R-:W-:Y:S02]  /*1ab30*/  ISETP.GE.AND P0, PT, R5.reuse, R219, PT ;  /* 0x000000db0500720c */ /* 0x040fe40003f06270 */
[C---:B------:R-:W-:Y:S02]  /*1ab40*/  ISETP.GE.AND P4, PT, R5.reuse, R218, PT ;  /* 0x000000da0500720c */ /* 0x040fe40003f86270 */
[C---:B------:R-:W-:Y:S02]  /*1ab50*/  IADD3 R6, R4.reuse, 0x9, RZ ;  /* 0x0000000904067810 */ /* 0x040fe40007ffe0ff */
[C---:B------:R-:W-:Y:S02]  /*1ab60*/  ISETP.GE.OR P0, PT, R5.reuse, R217, !P0 ;  /* 0x000000d90500720c */ /* 0x040fe40004706670 */
[----:B------:R-:W-:Y:S02]  /*1ab70*/  ISETP.GE.OR P4, PT, R5, R216, !P4 ;  /* 0x000000d80500720c */ /* 0x000fe40006786670 */
[----:B------:R-:W-:Y:S01]  /*1ab80*/  FSEL R12, R3, -INF , !P6 ;  /* 0xff800000030c7808 */ /* 0x000fe20007000000 */
[C---:B------:R-:W-:Y:S01]  /*1ab90*/  VIADD R3, R4.reuse, 0x11 ;  /* 0x0000001104037836 */ /* 0x040fe20000000000 */
[C---:B------:R-:W-:Y:S02]  /*1aba0*/  IADD3 R5, R4.reuse, 0x10, RZ ;  /* 0x0000001004057810 */ /* 0x040fe40007ffe0ff */
[----:B------:R-:W-:Y:S02]  /*1abb0*/  ISETP.GE.AND P1, PT, R4, R218, PT ;  /* 0x000000da0400720c */ /* 0x000fe40003f26270 */
[-C--:B------:R-:W-:Y:S02]  /*1abc0*/  ISETP.GE.AND P6, PT, R6, R219.reuse, PT ;  /* 0x000000db0600720c */ /* 0x080fe40003fc6270 */
[----:B------:R-:W-:Y:S02]  /*1abd0*/  FSEL R136, R136, -INF , !P5 ;  /* 0xff80000088887808 */ /* 0x000fe40006800000 */
[C---:B------:R-:W-:Y:S02]  /*1abe0*/  ISETP.GE.AND P5, PT, R5.reuse, R219, PT ;  /* 0x000000db0500720c */ /* 0x040fe40003fa6270 */
[----:B------:R-:W-:Y:S02]  /*1abf0*/  ISETP.GE.OR P1, PT, R4, R216, !P1 ;  /* 0x000000d80400720c */ /* 0x000fe40004f26670 */
[-C--:B------:R-:W-:Y:S02]  /*1ac00*/  ISETP.GE.OR P6, PT, R6, R217.reuse, !P6 ;  /* 0x000000d90600720c */ /* 0x080fe400077c6670 */
[----:B------:R-:W-:Y:S02]  /*1ac10*/  ISETP.GE.OR P5, PT, R5, R217, !P5 ;  /* 0x000000d90500720c */ /* 0x000fe40006fa6670 */
[----:B------:R-:W-:Y:S02]  /*1ac20*/  FSEL R137, R137, -INF , !P1 ;  /* 0xff80000089897808 */ /* 0x000fe40004800000 */
[----:B------:R-:W-:Y:S02]  /*1ac30*/  FSEL R10, R139, -INF , !P6 ;  /* 0xff8000008b0a7808 */ /* 0x000fe40007000000 */
[----:B------:R-:W-:Y:S02]  /*1ac40*/  IADD3 R7, R4, 0x18, RZ ;  /* 0x0000001804077810 */ /* 0x000fe40007ffe0ff */
[-C--:B------:R-:W-:Y:S02]  /*1ac50*/  ISETP.GE.AND P1, PT, R6, R218.reuse, PT ;  /* 0x000000da0600720c */ /* 0x080fe40003f26270 */
[-C--:B------:R-:W-:Y:S02]  /*1ac60*/  ISETP.GE.AND P6, PT, R3, R219.reuse, PT ;  /* 0x000000db0300720c */ /* 0x080fe40003fc6270 */
[----:B------:R-:W-:Y:S02]  /*1ac70*/  FSEL R138, R138, -INF , !P0 ;  /* 0xff8000008a8a7808 */ /* 0x000fe40004000000 */
[----:B------:R-:W-:Y:S02]  /*1ac80*/  FSEL R162, R162, -INF , !P5 ;  /* 0xff800000a2a27808 */ /* 0x000fe40006800000 */
[----:B------:R-:W-:Y:S02]  /*1ac90*/  ISETP.GE.AND P5, PT, R7, R219, PT ;  /* 0x000000db0700720c */ /* 0x000fe40003fa6270 */
[----:B------:R-:W-:Y:S02]  /*1aca0*/  ISETP.GE.AND P0, PT, R5, R218, PT ;  /* 0x000000da0500720c */ /* 0x000fe40003f06270 */
[-C--:B------:R-:W-:Y:S02]  /*1acb0*/  ISETP.GE.OR P1, PT, R6, R216.reuse, !P1 ;  /* 0x000000d80600720c */ /* 0x080fe40004f26670 */
[-C--:B------:R-:W-:Y:S02]  /*1acc0*/  ISETP.GE.OR P6, PT, R3, R217.reuse, !P6 ;  /* 0x000000d90300720c */ /* 0x080fe400077c6670 */
[----:B------:R-:W-:Y:S02]  /*1acd0*/  IADD3 R6, R4, 0x19, RZ ;  /* 0x0000001904067810 */ /* 0x000fe40007ffe0ff */
[----:B------:R-:W-:Y:S02]  /*1ace0*/  ISETP.GE.OR P5, PT, R7, R217, !P5 ;  /* 0x000000d90700720c */ /* 0x000fe40006fa6670 */
        /* <DEDUP_REMOVED lines=13> */
[----:B------:R-:W-:Y:S02]  /*1adc0*/  FSEL R7, R134, -INF , !P1 ;  /* 0xff80000086077808 */ /* 0x000fe40004800000 */
[C---:B------:R-:W-:Y:S02]  /*1add0*/  ISETP.GE.AND P4, PT, R6.reuse, R218, PT ;  /* 0x000000da0600720c */ /* 0x040fe40003f86270 */
[-C--:B------:R-:W-:Y:S02]  /*1ade0*/  ISETP.GE.AND P1, PT, R11, R219.reuse, PT ;  /* 0x000000db0b00720c */ /* 0x080fe40003f26270 */
[----:B------:R-:W-:Y:S02]  /*1adf0*/  ISETP.GE.AND P2, PT, R3, R219, PT ;  /* 0x000000db0300720c */ /* 0x000fe40003f46270 */
[----:B------:R-:W-:Y:S02]  /*1ae00*/  ISETP.GE.OR P4, PT, R6, R216, !P4 ;  /* 0x000000d80600720c */ /* 0x000fe40006786670 */
[-C--:B------:R-:W-:Y:S02]  /*1ae10*/  ISETP.GE.OR P1, PT, R11, R217.reuse, !P1 ;  /* 0x000000d90b00720c */ /* 0x080fe40004f26670 */
[C---:B------:R-:W-:Y:S02]  /*1ae20*/  ISETP.GE.OR P2, PT, R3.reuse, R217, !P2 ;  /* 0x000000d90300720c */ /* 0x040fe40005746670 */
[----:B------:R-:W-:Y:S02]  /*1ae30*/  IADD3 R6, R4, 0x28, RZ ;  /* 0x0000002804067810 */ /* 0x000fe40007ffe0ff */
[----:B------:R-:W-:Y:S02]  /*1ae40*/  FSEL R172, R172, -INF , !P1 ;  /* 0xff800000acac7808 */ /* 0x000fe40004800000 */
[----:B------:R-:W-:Y:S02]  /*1ae50*/  FSEL R170, R170, -INF , !P2 ;  /* 0xff800000aaaa7808 */ /* 0x000fe40005000000 */
[C---:B------:R-:W-:Y:S02]  /*1ae60*/  ISETP.GE.AND P1, PT, R6.reuse, R219, PT ;  /* 0x000000db0600720c */ /* 0x040fe40003f26270 */
[----:B------:R-:W-:Y:S02]  /*1ae70*/  ISETP.GE.AND P2, PT, R3, R218, PT ;  /* 0x000000da0300720c */ /* 0x000fe40003f46270 */
[----:B------:R-:W-:Y:S02]  /*1ae80*/  FMNMX.FTZ R14, R137, R2, !PT ;  /* 0x00000002890e7209 */ /* 0x000fe40007810000 */
[----:B------:R-:W-:Y:S02]  /*1ae90*/  FSEL R171, R171, -INF , !P0 ;  /* 0xff800000abab7808 */ /* 0x000fe40004000000 */
[----:B------:R-:W-:Y:S02]  /*1aea0*/  ISETP.GE.OR P1, PT, R6, R217, !P1 ;  /* 0x000000d90600720c */ /* 0x000fe40004f26670 */
[----:B------:R-:W-:Y:S02]  /*1aeb0*/  ISETP.GE.OR P2, PT, R3, R216, !P2 ;  /* 0x000000d80300720c */ /* 0x000fe40005746670 */
[----:B------:R-:W-:Y:S02]  /*1aec0*/  ISETP.GE.AND P0, PT, R11, R218, PT ;  /* 0x000000da0b00720c */ /* 0x000fe40003f06270 */
[----:B------:R-:W-:Y:S02]  /*1aed0*/  IADD3 R3, R4, 0x29, RZ ;  /* 0x0000002904037810 */ /* 0x000fe40007ffe0ff */
[----:B------:R-:W-:Y:S02]  /*1aee0*/  FMNMX.FTZ R14, R5, R14, !PT ;  /* 0x0000000e050e7209 */ /* 0x000fe40007810000 */
[----:B------:R-:W-:Y:S02]  /*1aef0*/  FSEL R146, R146, -INF , !P1 ;  /* 0xff80000092927808 */ /* 0x000fe40004800000 */
[----:B------:R-:W-:Y:S02]  /*1af00*/  FSEL R169, R169, -INF , !P6 ;  /* 0xff800000a9a97808 */ /* 0x000fe40007000000 */
[----:B------:R-:W-:Y:S02]  /*1af10*/  ISETP.GE.OR P0, PT, R11, R216, !P0 ;  /* 0x000000d80b00720c */ /* 0x000fe40004706670 */
        /* <DEDUP_REMOVED lines=41> */
[----:B------:R-:W-:Y:S02]  /*1b1b0*/  ISETP.GE.AND P2, PT, R3, R219, PT ;  /* 0x000000db0300720c */ /* 0x000fe40003f46270 */
[----:B------:R-:W-:Y:S02]  /*1b1c0*/  ISETP.GE.OR P1, PT, R4, R217, !P1 ;  /* 0x000000d90400720c */ /* 0x000fe40004f26670 */
[----:B------:R-:W-:Y:S02]  /*1b1d0*/  FSEL R145, R145, -INF , !P5 ;  /* 0xff80000091917808 */ /* 0x000fe40006800000 */
[----:B------:R-:W-:Y:S02]  /*1b1e0*/  FMNMX.FTZ R14, R147, R14, !PT ;  /* 0x0000000e930e7209 */ /* 0x000fe40007810000 */
[----:B------:R-:W-:Y:S02]  /*1b1f0*/  FMNMX.FTZ R11, R170, R11, !PT ;  /* 0x0000000baa0b7209 */ /* 0x000fe40007810000 */
[----:B------:R-:W-:Y:S02]  /*1b200*/  ISETP.GE.AND P0, PT, R6, R218, PT ;  /* 0x000000da0600720c */ /* 0x000fe40003f06270 */
[----:B------:R-:W-:Y:S02]  /*1b210*/  ISETP.GE.OR P2, PT, R3, R217, !P2 ;  /* 0x000000d90300720c */ /* 0x000fe40005746670 */
[----:B------:R-:W-:Y:S02]  /*1b220*/  FSEL R150, R150, -INF , !P1 ;  /* 0xff80000096967808 */ /* 0x000fe40004800000 */
[----:B------:R-:W-:Y:S02]  /*1b230*/  FSEL R153, R153, -INF , !P4 ;  /* 0xff80000099997808 */ /* 0x000fe40006000000 */
[----:B------:R-:W-:Y:S02]  /*1b240*/  FMNMX.FTZ R16, R145, R14, !PT ;  /* 0x0000000e91107209 */ /* 0x000fe40007810000 */
[----:B------:R-:W-:Y:S02]  /*1b250*/  FMNMX.FTZ R11, R172, R11, !PT ;  /* 0x0000000bac0b7209 */ /* 0x000fe40007810000 */
[----:B------:R-:W-:Y:S02]  /*1b260*/  ISETP.GE.OR P0, PT, R6, R216, !P0 ;  /* 0x000000d80600720c */ /* 0x000fe40004706670 */
[-C--:B------:R-:W-:Y:S02]  /*1b270*/  ISETP.GE.AND P1, PT, R3, R218.reuse, PT ;  /* 0x000000da0300720c */ /* 0x080fe40003f26270 */
[----:B------:R-:W-:Y:S02]  /*1b280*/  FSEL R152, R152, -INF , !P2 ;  /* 0xff80000098987808 */ /* 0x000fe40005000000 */
[----:B------:R-:W-:Y:S02]  /*1b290*/  ISETP.GE.AND P2, PT, R4, R218, PT ;  /* 0x000000da0400720c */ /* 0x000fe40003f46270 */
[----:B------:R-:W-:Y:S02]  /*1b2a0*/  FMNMX.FTZ R11, R146, R11, !PT ;  /* 0x0000000b920b7209 */ /* 0x000fe40007810000 */
[----:B------:R-:W-:Y:S02]  /*1b2b0*/  FSEL R151, R151, -INF , !P0 ;  /* 0xff80000097977808 */ /* 0x000fe40004000000 */
[----:B------:R-:W-:Y:S02]  /*1b2c0*/  FMNMX.FTZ R16, R153, R16, !PT ;  /* 0x0000001099107209 */ /* 0x000fe40007810000 */
[-C--:B------:R-:W-:Y:S02]  /*1b2d0*/  ISETP.GE.OR P1, PT, R3, R216.reuse, !P1 ;  /* 0x000000d80300720c */ /* 0x080fe40004f26670 */
[----:B------:R-:W-:Y:S02]  /*1b2e0*/  ISETP.GE.OR P2, PT, R4, R216, !P2 ;  /* 0x000000d80400720c */ /* 0x000fe40005746670 */
[----:B------:R-:W-:Y:S02]  /*1b2f0*/  FMNMX.FTZ R11, R144, R11, !PT ;  /* 0x0000000b900b7209 */ /* 0x000fe40007810000 */
[----:B------:R-:W-:Y:S02]  /*1b300*/  FSEL R149, R149, -INF , !P1 ;  /* 0xff80000095957808 */ /* 0x000fe40004800000 */
[----:B------:R-:W-:Y:S02]  /*1b310*/  FMNMX.FTZ R16, R151, R16, !PT ;  /* 0x0000001097107209 */ /* 0x000fe40007810000 */
[----:B------:R-:W-:Y:S02]  /*1b320*/  FSEL R133, R8, -INF , !P2 ;  /* 0xff80000008857808 */ /* 0x000fe40005000000 */
[----:B------:R-:W-:Y:S02]  /*1b330*/  FMNMX.FTZ R8, R149, R16, !PT ;  /* 0x0000001095087209 */ /* 0x000fe40007810000 */
[----:B------:R-:W-:Y:S01]  /*1b340*/  FMNMX.FTZ R11, R164, R11, !PT ;  /* 0x0000000ba40b7209 */ /* 0x000fe20007810000 */
[----:B------:R-:W-:Y:S01]  /*1b350*/  LDSM.16.MT88.4 R16, [R196+0xc000] ;  /* 0x00c00000c410783b */ /* 0x000fe20000004200 */
[----:B------:R-:W-:Y:S02]  /*1b360*/  FMNMX.FTZ R6, R133, R8, !PT ;  /* 0x0000000885067209 */ /* 0x000fe40007810000 */
[----:B------:R-:W-:Y:S04]  /*1b370*/  FMNMX.FTZ R11, R154, R11, !PT ;  /* 0x0000000b9a0b7209 */ /* 0x000fe80007810000 */
[----:B------:R-:W-:Y:S01]  /*1b380*/  FMNMX.FTZ R13, R152, R11, !PT ;  /* 0x0000000b980d7209 */ /* 0x000fe20007810000 */
        /* <DEDUP_REMOVED lines=58> */
[----:B------:R-:W-:Y:S08]  /*1b730*/  ISETP.GT.AND P0, PT, R212, R203, PT ;  /* 0x000000cbd400720c */ /* 0x000ff00003f04270 */
        /* <DEDUP_REMOVED lines=319> */
.L_x_5832:
        /* <DEDUP_REMOVED lines=264> */
.L_x_5837:
[----:B------:R-:W1:Y:S01]  /*1dbb0*/  S2R R34, SR_CTAID.Z ;  /* 0x0000000000227919 */ /* 0x000e620000002700 */
[----:B------:R-:W1:Y:S01]  /*1dbc0*/  LDC R2, c[0x0][0x270] ;  /* 0x00009c00ff027b82 */ /* 0x000e620000000800 */
[----:B---3--:R-:W1:Y:S07]  /*1dbd0*/  S2R R21, SR_CTAID.Y ;  /* 0x0000000000157919 */ /* 0x008e6e0000002600 */
[----:B------:R-:W2:Y:S01]  /*1dbe0*/  LDC R3, c[0x0][0x2c4] ;  /* 0x0000b100ff037b82 */ /* 0x000ea20000000800 */
[----:B-1----:R-:W-:-:S04]  /*1dbf0*/  IMAD R2, R21, R2, R34 ;  /* 0x0000000215027224 */ /* 0x002fc800078e0222 */
[----:B--2---:R-:W-:-:S07]  /*1dc00*/  IMAD R3, R2, R3, RZ ;  /* 0x0000000302037224 */ /* 0x004fce00078e02ff */
.L_x_5838:
        /* <DEDUP_REMOVED lines=34> */
.L_x_5840:
[----:B------:R-:W-:Y:S05]  /*1de30*/  BSYNC B0 ;  /* 0x0000000000007941 */ /* 0x000fea0003800000 */
.L_x_5839:
        /* <DEDUP_REMOVED lines=61> */
.L_x_5842:
[----:B------:R-:W-:Y:S05]  /*1e210*/  BSYNC B0 ;  /* 0x0000000000007941 */ /* 0x000fea0003800000 */
.L_x_5841:
        /* <DEDUP_REMOVED lines=19> */
.L_x_5844:
[----:B------:R-:W-:Y:S05]  /*1e350*/  BSYNC B0 ;  /* 0x0000000000007941 */ /* 0x000fea0003800000 */
.L_x_5843:
        /* <DEDUP_REMOVED lines=19> */
.L_x_5846:
[----:B------:R-:W-:Y:S05]  /*1e490*/  BSYNC B0 ;  /* 0x0000000000007941 */ /* 0x000fea0003800000 */
.L_x_5845:
        /* <DEDUP_REMOVED lines=16> */
.L_x_5847:
        /* <DEDUP_REMOVED lines=14> */
.L_x_7485:


//--------------------- .text._ZN5flash24flash_fwd_splitkv_kernelI23Flash_fwd_kernel_traitsILi192ELi64ELi64ELi4ELb0ELb0EN7cutlass6half_tE19Flash_kernel_traitsILi192ELi64ELi64ELi4ES3_EELb0ELb1ELb1ELb0ELb0ELb0ELb0ELb1EEEvNS_16Flash_fwd_paramsE --------------------------
	.section	.text._ZN5flash24flash_fwd_splitkv_kernelI23Flash_fwd_kernel_traitsILi192ELi64ELi64ELi4ELb0ELb0EN7cutlass6half_tE19Flash_kernel_traitsILi192ELi64ELi64ELi4ES3_EELb0ELb1ELb1ELb0ELb0ELb0ELb0ELb1EEEvNS_16Flash_fwd_paramsE,"ax",@progbits
	.align	128
        .global         _ZN5flash24flash_fwd_splitkv_kernelI23Flash_fwd_kernel_traitsILi192ELi64ELi64ELi4ELb0ELb0EN7cutlass6half_tE19Flash_kernel_traitsILi192ELi64ELi64ELi4ES3_EELb0ELb1ELb1ELb0ELb0ELb0ELb0ELb1EEEvNS_16Flash_fwd_paramsE
        .type           _ZN5flash24flash_fwd_splitkv_kernelI23Flash_fwd_kernel_traitsILi192ELi64ELi64ELi4ELb0ELb0EN7cutlass6half_tE19Flash_kernel_traitsILi192ELi64ELi64ELi4ES3_EELb0ELb1ELb1ELb0ELb0ELb0ELb0ELb1EEEvNS_16Flash_fwd_paramsE,@function
        .size           _ZN5flash24flash_fwd_splitkv_kernelI23Flash_fwd_kernel_traitsILi192ELi64ELi64ELi4ELb0ELb0EN7cutlass6half_tE19Flash_kernel_traitsILi192ELi64ELi64ELi4ES3_EELb0ELb1ELb1ELb0ELb0ELb0ELb0ELb1EEEvNS_16Flash_fwd_paramsE,(.L_x_7486 - _ZN5flash24flash_fwd_splitkv_kernelI23Flash_fwd_kernel_traitsILi192ELi64ELi64ELi4ELb0ELb0EN7cutlass6half_tE19Flash_kernel_traitsILi192ELi64ELi64ELi4ES3_EELb0ELb1ELb1ELb0ELb0ELb0ELb0ELb1EEEvNS_16Flash_fwd_paramsE)
        .other          _ZN5flash24flash_fwd_splitkv_kernelI23Flash_fwd_kernel_traitsILi192ELi64ELi64ELi4ELb0ELb0EN7cutlass6half_tE19Flash_kernel_traitsILi192ELi64ELi64ELi4ES3_EELb0ELb1ELb1ELb0ELb0ELb0ELb0ELb1EEEvNS_16Flash_fwd_paramsE,@"STO_CUDA_ENTRY STV_DEFAULT"
_ZN5flash24flash_fwd_splitkv_kernelI23Flash_fwd_kernel_traitsILi192ELi64ELi64ELi4ELb0ELb0EN7cutlass6half_tE19Flash_kernel_traitsILi192ELi64ELi64ELi4ES3_EELb0ELb1ELb1ELb0ELb0ELb0ELb0ELb1EEEvNS_16Flash_fwd_paramsE:
.text._ZN5flash24flash_fwd_splitkv_kernelI23Flash_fwd_kernel_traitsILi192ELi64ELi64ELi4ELb0ELb0EN7cutlass6half_tE19Flash_kernel_traitsILi192ELi64ELi64ELi4ES3_EELb0ELb1ELb1ELb0ELb0ELb0ELb0ELb1EEEvNS_16Flash_fwd_paramsE:
[----:B------:R-:W-:Y:S01]  /*0000*/  LDC R1, c[0x0][0x28] ;  /* 0x00000a00ff017b82 */ /* 0x000fe20000000800 */
[----:B------:R-:W1:Y:S07]  /*0010*/  S2R R4, SR_CTAID.Y ;  /* 0x0000000000047919 */ /* 0x000e6e0000002600 */
[----:B------:R-:W1:Y:S01]  /*0020*/  LDC.64 R6, c[0x0][0x2f0] ;  /* 0x0000bc00ff067b82 */ /* 0x000e620000000a00 */
[----:B------:R-:W-:Y:S01]  /*0030*/  ULDC.64 UR4, c[0x0][0x2f0] ;  /* 0x0000bc0000047ab9 */ /* 0x000fe20000000a00 */
[----:B------:R-:W-:Y:S01]  /*0040*/  ULDC.64 UR6, c[0x0][0x208] ;  /* 0x0000820000067ab9 */ /* 0x000fe20000000a00 */
[----:B------:R-:W-:Y:S01]  /*0050*/  UISETP.NE.U32.AND UP0, UPT, UR4, URZ, UPT ;  /* 0x0000003f0400728c */ /* 0x000fe2000bf05070 */
[----:B------:R-:W-:-:S03]  /*0060*/  ULDC.64 UR8, c[0x0][0x300] ;  /* 0x0000c00000087ab9 */ /* 0x000fc60000000a00 */
[----:B------:R-:W-:Y:S01]  /*0070*/  UISETP.NE.AND.EX UP0, UPT, UR5, URZ, UPT, UP0 ;  /* 0x0000003f0500728c */ /* 0x000fe2000bf05300 */
[----:B------:R-:W2:Y:S01]  /*0080*/  S2UR UR10, SR_CTAID.Y ;  /* 0x00000000000a79c3 */ /* 0x000ea20000002600 */
[----:B------:R-:W-:Y:S01]  /*0090*/  ISETP.NE.U32.AND P5, PT, RZ, UR8, PT ;  /* 0x00000008ff007c0c */ /* 0x000fe2000bfa5070 */
[----:B------:R-:W-:-:S03]  /*00a0*/  ULDC.64 UR4, c[0x0][0x300] ;  /* 0x0000c00000047ab9 */ /* 0x000fc60000000a00 */
[----:B------:R-:W-:-:S03]  /*00b0*/  PLOP3.LUT P0, PT, PT, PT, UP0, 0x80, 0x0 ;  /* 0x000000000000781c */ /* 0x000fc60003f0f008 */
[----:B------:R-:W3:Y:S08]  /*00c0*/  LDC.U8 R0, c[0x0][0x3c2] ;  /* 0x0000f080ff007b82 */ /* 0x000ef00000000000 */
[----:B------:R-:W4:Y:S01]  /*00d0*/  LDC.64 R2, c[0x0][0x2f8] ;  /* 0x0000be00ff027b82 */ /* 0x000f220000000a00 */
[----:B-1----:R-:W-:-:S05]  /*00e0*/  IMAD.WIDE R8, R4, 0x4, R6 ;  /* 0x0000000404087825 */ /* 0x002fca00078e0206 */
[----:B------:R-:W4:Y:S04]  /*00f0*/  @P0 LDG.E R6, desc[UR6][R8.64] ;  /* 0x0000000608060981 */ /* 0x000f28000c1e1900 */
[----:B------:R1:W4:Y:S01]  /*0100*/  @P0 LDG.E R4, desc[UR6][R8.64+0x4] ;  /* 0x0000040608040981 */ /* 0x000322000c1e1900 */
[----:B------:R-:W-:Y:S01]  /*0110*/  ISETP.NE.AND.EX P5, PT, RZ, UR9, PT, P5 ;  /* 0x00000009ff007c0c */ /* 0x000fe2000bfa5350 */
[----:B--2---:R-:W-:Y:S01]  /*0120*/  UIMAD.WIDE UR4, UR10, 0x4, UR4 ;  /* 0x000000040a0478a5 */ /* 0x004fe2000f8e0204 */
[----:B---3--:R-:W-:Y:S02]  /*0130*/  ISETP.NE.AND P2, PT, R0, RZ, PT ;  /* 0x000000ff0000720c */ /* 0x008fe40003f45270 */
[----:B----4-:R-:W-:-:S03]  /*0140*/  ISETP.EQ.U32.AND P1, PT, R2, RZ, PT ;  /* 0x000000ff0200720c */ /* 0x010fc60003f22070 */
[----:B------:R-:W-:Y:S02]  /*0150*/  IMAD.U32 R148, RZ, RZ, UR4 ;  /* 0x00000004ff947e24 */ /* 0x000fe4000f8e00ff */
[----:B------:R-:W-:Y:S01]  /*0160*/  IMAD.U32 R149, RZ, RZ, UR5 ;  /* 0x00000005ff957e24 */ /* 0x000fe2000f8e00ff */
[----:B------:R-:W-:Y:S01]  /*0170*/  ULDC.64 UR4, c[0x0][0x2f8] ;  /* 0x0000be0000047ab9 */ /* 0x000fe20000000a00 */
[----:B------:R-:W-:Y:S01]  /*0180*/  ISETP.EQ.OR.EX P1, PT, R3, RZ, !P2, P1 ;  /* 0x000000ff0300720c */ /* 0x000fe20005722710 */
[----:B------:R-:W-:Y:S01]  /*0190*/  UIMAD.WIDE UR4, UR10, 0x4, UR4 ;  /* 0x000000040a0478a5 */ /* 0x000fe2000f8e0204 */
[----:B------:R-:W-:Y:S01]  /*01a0*/  IMAD.MOV.U32 R0, RZ, RZ, -0x1 ;  /* 0xffffffffff007424 */ /* 0x000fe200078e00ff */
[----:B------:R-:W2:Y:S04]  /*01b0*/  @P5 LDG.E R5, desc[UR6][R148.64] ;  /* 0x0000000694055981 */ /* 0x000ea8000c1e1900 */
[----:B-1----:R-:W-:-:S02]  /*01c0*/  IMAD.U32 R8, RZ, RZ, UR4 ;  /* 0x00000004ff087e24 */ /* 0x002fc4000f8e00ff */
[----:B------:R-:W-:-:S05]  /*01d0*/  IMAD.U32 R9, RZ, RZ, UR5 ;  /* 0x00000005ff097e24 */ /* 0x000fca000f8e00ff */
[----:B------:R1:W5:Y:S01]  /*01e0*/  @!P1 LDG.E R0, desc[UR6][R8.64] ;  /* 0x0000000608009981 */ /* 0x000362000c1e1900 */
[----:B------:R-:W-:Y:S01]  /*01f0*/  UMOV UR22, 0xffffffff ;  /* 0xffffffff00167882 */ /* 0x000fe20000000000 */
[----:B------:R-:W-:Y:S01]  /*0200*/  UMOV UR11, URZ ;  /* 0x0000003f000b7c82 */ /* 0x000fe20008000000 */
[----:B------:R-:W3:Y:S01]  /*0210*/  S2UR UR27, SR_CTAID.X ;  /* 0x00000000001b79c3 */ /* 0x000ee20000002500 */
[----:B------:R-:W-:Y:S01]  /*0220*/  USHF.R.S32.HI UR25, URZ, 0x1f, UR10 ;  /* 0x0000001f3f197899 */ /* 0x000fe2000801140a */
[----:B------:R-:W-:-:S06]  /*0230*/  UMOV UR26, UR10 ;  /* 0x0000000a001a7c82 */ /* 0x000fcc0008000000 */
[----:B------:R-:W4:Y:S01]  /*0240*/  S2UR UR28, SR_CTAID.Z ;  /* 0x00000000001c79c3 */ /* 0x000f220000002700 */
[----:B------:R-:W-:Y:S02]  /*0250*/  @P0 R2UR UR22, R6 ;  /* 0x00000000061602ca */ /* 0x000fe400000e0000 */
[----:B------:R-:W-:Y:S02]  /*0260*/  @P0 R2UR UR21, R4 ;  /* 0x00000000041502ca */ /* 0x000fe400000e0000 */
[----:B------:R-:W-:-:S04]  /*0270*/  ISETP.NE.U32.AND P0, PT, R2, RZ, PT ;  /* 0x000000ff0200720c */ /* 0x000fc80003f05070 */
[----:B------:R-:W-:-:S07]  /*0280*/  ISETP.NE.AND.EX P0, PT, R3, RZ, PT, P0 ;  /* 0x000000ff0300720c */ /* 0x000fce0003f05300 */
[----:B------:R-:W-:Y:S01]  /*0290*/  @UP0 UIADD3 UR21, UR21, -UR22, URZ ;  /* 0x8000001615150290 */ /* 0x000fe2000fffe03f */
[----:B--2---:R-:W-:-:S06]  /*02a0*/  @P5 R2UR UR11, R5 ;  /* 0x00000000050b52ca */ /* 0x004fcc00000e0000 */
[----:B------:R-:W-:Y:S01]  /*02b0*/  @!UP0 ULDC UR21, c[0x0][0x2c4] ;  /* 0x0000b10000158ab9 */ /* 0x000fe20000000800 */
[----:B-1-34-:R-:W-:Y:S08]  /*02c0*/  @!P0 BRA `(.L_x_5848) ;  /* 0x00000000001c8947 */ /* 0x01aff00003800000 */
[----:B------:R-:W2:Y:S04]  /*02d0*/  @P2 LDG.E R3, desc[UR6][R8.64+0x4] ;  /* 0x0000040608032981 */ /* 0x000ea8000c1e1900 */
[----:B------:R-:W3:Y:S01]  /*02e0*/  @!P2 LDG.E R2, desc[UR6][R8.64] ;  /* 0x000000060802a981 */ /* 0x000ee2000c1e1900 */
[----:B------:R-:W-:Y:S01]  /*02f0*/  VOTEU.ANY UP0, P2 ;  /* 0x00000000003f7886 */ /* 0x000fe20001000100 */
[----:B--2--5:R-:W-:-:S05]  /*0300*/  @P2 IMAD.IADD R3, R3, 0x1, -R0 ;  /* 0x0000000103032824 */ /* 0x024fca00078e0a00 */
[----:B------:R-:W-:Y:S02]  /*0310*/  @P2 R2UR UR24, R3 ;  /* 0x00000000031822ca */ /* 0x000fe400000e0000 */
[----:B---3--:R-:W-:Y:S01]  /*0320*/  @!P2 R2UR UR24, R2 ;  /* 0x000000000218a2ca */ /* 0x008fe200000e0000 */
[----:B------:R-:W-:-:S14]  /*0330*/  BRA `(.L_x_5849) ;  /* 0x0000000000047947 */ /* 0x000fdc0003800000 */
.L_x_5848:
[----:B------:R-:W-:-:S05]  /*0340*/  ULDC UR24, c[0x0][0x2c8] ;  /* 0x0000b20000187ab9 */ /* 0x000fca0000000800 */
.L_x_5849:
        /* <DEDUP_REMOVED lines=12> */
[----:B------:R-:W-:-:S04]  /*0410*/  UIADD3 UR24, UR24, -UR11, URZ ;  /* 0x8000000b18187290 */ /* 0x000fc8000fffe03f */
[----:B------:R-:W-:Y:S01]  /*0420*/  PLOP3.LUT P0, PT, PT, PT, UP0, 0x80, 0x0 ;  /* 0x000000000000781c */ /* 0x000fe20003f0f008 */
[----:B------:R-:W-:-:S03]  /*0430*/  @!UP1 UISETP.NE.U32.AND UP0, UPT, UR4, URZ, UPT ;  /* 0x0000003f0400928c */ /* 0x000fc6000bf05070 */
[----:B------:R-:W-:Y:S01]  /*0440*/  @!UP1 ULDC UR4, c[0x0][0x2cc] ;  /* 0x0000b30000049ab9 */ /* 0x000fe20000000800 */
[----:B------:R-:W-:-:S04]  /*0450*/  @!UP1 UISETP.NE.AND.EX UP0, UPT, UR5, URZ, UPT, UP0 ;  /* 0x0000003f0500928c */ /* 0x000fc8000bf05300 */
[----:B------:R-:W-:Y:S01]  /*0460*/  @!UP1 USEL UR4, UR4, URZ, UP0 ;  /* 0x0000003f04049287 */ /* 0x000fe20008000000 */
[----:B--2---:R-:W-:-:S03]  /*0470*/  @P1 R2UR UR29, R2 ;  /* 0x00000000021d12ca */ /* 0x004fc600000e0000 */
[----:B------:R-:W-:-:S12]  /*0480*/  @!P0 EXIT ;  /* 0x000000000000894d */ /* 0x000fd80003800000 */
[----:B------:R-:W-:Y:S01]  /*0490*/  @UP1 UIADD3 UR29, UR29, -UR11, URZ ;  /* 0x8000000b1d1d1290 */ /* 0x000fe2000fffe03f */
[----:B------:R-:W1:Y:S01]  /*04a0*/  S2R R119, SR_TID.X ;  /* 0x0000000000777919 */ /* 0x000e620000002100 */
[----:B------:R-:W-:Y:S02]  /*04b0*/  @!UP1 UIADD3 UR29, UR24, UR4, URZ ;  /* 0x00000004181d9290 */ /* 0x000fe4000fffe03f */
[----:B------:R-:W-:Y:S02]  /*04c0*/  UIADD3 UR12, -UR21, 0x7f, UR27 ;  /* 0x0000007f150c7890 */ /* 0x000fe4000fffe11b */
[----:B------:R-:W-:Y:S01]  /*04d0*/  UIADD3 UR4, UR29, UR27, -UR21 ;  /* 0x0000001b1d047290 */ /* 0x000fe2000fffe815 */
[----:B------:R-:W-:Y:S01]  /*04e0*/  ULDC UR5, c[0x0][0x398] ;  /* 0x0000e60000057ab9 */ /* 0x000fe20000000800 */
[----:B------:R-:W-:Y:S01]  /*04f0*/  ULDC UR15, c[0x0][0x394] ;  /* 0x0000e500000f7ab9 */ /* 0x000fe20000000800 */
[----:B------:R-:W-:Y:S02]  /*0500*/  UIADD3 UR13, UR29, 0x3f, URZ ;  /* 0x0000003f1d0d7890 */ /* 0x000fe4000fffe03f */
[----:B------:R-:W-:-:S02]  /*0510*/  UIADD3 UR5, UR12, UR5, UR29 ;  /* 0x000000050c057290 */ /* 0x000fc4000fffe01d */
[----:B------:R-:W-:Y:S01]  /*0520*/  UIADD3 UR15, UR4, -UR15, URZ ;  /* 0x8000000f040f7290 */ /* 0x000fe2000fffe03f */
[----:B------:R-:W-:Y:S01]  /*0530*/  ULDC UR17, c[0x0][0x2c8] ;  /* 0x0000b20000117ab9 */ /* 0x000fe20000000800 */
[----:B------:R-:W-:Y:S02]  /*0540*/  USHF.R.S32.HI UR12, URZ, 0x1f, UR13 ;  /* 0x0000001f3f0c7899 */ /* 0x000fe4000801140d */
[----:B------:R-:W-:Y:S02]  /*0550*/  USHF.R.S32.HI UR4, URZ, 0x1f, UR5 ;  /* 0x0000001f3f047899 */ /* 0x000fe40008011405 */
[----:B------:R-:W-:Y:S02]  /*0560*/  UIADD3 UR17, UR17, 0x3f, URZ ;  /* 0x0000003f11117890 */ /* 0x000fe4000fffe03f */
[----:B------:R-:W-:Y:S02]  /*0570*/  USHF.R.S32.HI UR14, URZ, 0x1f, UR15 ;  /* 0x0000001f3f0e7899 */ /* 0x000fe4000801140f */
[----:B------:R-:W-:-:S02]  /*0580*/  ULEA.HI UR12, UR12, UR13, URZ, 0x6 ;  /* 0x0000000d0c0c7291 */ /* 0x000fc4000f8f303f */
[----:B------:R-:W-:Y:S02]  /*0590*/  ULEA.HI UR4, UR4, UR5, URZ, 0x6 ;  /* 0x0000000504047291 */ /* 0x000fe4000f8f303f */
[----:B------:R-:W-:Y:S02]  /*05a0*/  USHF.R.S32.HI UR16, URZ, 0x1f, UR17 ;  /* 0x0000001f3f107899 */ /* 0x000fe40008011411 */
[----:B------:R-:W-:Y:S02]  /*05b0*/  ULEA.HI UR14, UR14, UR15, URZ, 0x6 ;  /* 0x0000000f0e0e7291 */ /* 0x000fe4000f8f303f */
[----:B------:R-:W-:Y:S01]  /*05c0*/  USHF.R.S32.HI UR12, URZ, 0x6, UR12 ;  /* 0x000000063f0c7899 */ /* 0x000fe2000801140c */
[----:B------:R-:W-:Y:S01]  /*05d0*/  IMAD.U32 R3, RZ, RZ, UR4 ;  /* 0x00000004ff037e24 */ /* 0x000fe2000f8e00ff */
[----:B------:R-:W-:Y:S02]  /*05e0*/  ULEA.HI UR16, UR16, UR17, URZ, 0x6 ;  /* 0x0000001110107291 */ /* 0x000fe4000f8f303f */
[----:B------:R-:W-:-:S02]  /*05f0*/  USHF.R.S32.HI UR14, URZ, 0x6, UR14 ;  /* 0x000000063f0e7899 */ /* 0x000fc4000801140e */
[----:B------:R-:W-:Y:S01]  /*0600*/  USHF.R.S32.HI UR16, URZ, 0x6, UR16 ;  /* 0x000000063f107899 */ /* 0x000fe20008011410 */
[----:B------:R-:W-:Y:S01]  /*0610*/  IMAD.U32 R134, RZ, RZ, UR12 ;  /* 0x0000000cff867e24 */ /* 0x000fe2000f8e00ff */
[----:B------:R-:W-:Y:S01]  /*0620*/  UISETP.LT.AND UP0, UPT, URZ, UR14, UPT ;  /* 0x0000000e3f00728c */ /* 0x000fe2000bf01270 */
[----:B------:R-:W-:-:S03]  /*0630*/  SHF.R.S32.HI R3, RZ, 0x6, R3 ;  /* 0x00000006ff037819 */ /* 0x000fc60000011403 */
[----:B------:R-:W-:Y:S01]  /*0640*/  USEL UR18, URZ, UR14, !UP0 ;  /* 0x0000000e3f127287 */ /* 0x000fe2000c000000 */
[----:B------:R-:W-:-:S05]  /*0650*/  VIMNMX3 R134, R134, UR16, R3, PT ;  /* 0x0000001086867c0f */ /* 0x000fca000b800103 */
[----:B------:R-:W-:-:S13]  /*0660*/  ISETP.LE.AND P0, PT, R134, UR18, PT ;  /* 0x0000001286007c0c */ /* 0x000fda000bf03270 */
[----:B-1----:R-:W-:Y:S05]  /*0670*/  @!P0 BRA `(.L_x_5850) ;  /* 0x0000000800508947 */ /* 0x002fea0003800000 */
[----:B------:R-:W-:Y:S01]  /*0680*/  SHF.R.S32.HI R8, RZ, 0x1f, R119 ;  /* 0x0000001fff087819 */ /* 0x000fe20000011477 */
[----:B------:R-:W-:Y:S01]  /*0690*/  UISETP.NE.AND UP0, UPT, UR22, -0x1, UPT ;  /* 0xffffffff1600788c */ /* 0x000fe2000bf05270 */
[----:B------:R-:W-:Y:S01]  /*06a0*/  BSSY B0, `(.L_x_5851) ;  /* 0x000003d000007945 */ /* 0x000fe20003800000 */
[----:B------:R-:W-:Y:S01]  /*06b0*/  USHF.R.S32.HI UR11, URZ, 0x1f, UR27 ;  /* 0x0000001f3f0b7899 */ /* 0x000fe2000801141b */
[----:B------:R-:W-:Y:S01]  /*06c0*/  LEA.HI R8, R8, R119, RZ, 0x3 ;  /* 0x0000007708087211 */ /* 0x000fe200078f18ff */
[----:B------:R-:W-:Y:S02]  /*06d0*/  UIADD3 UR21, -UR27, UR21, URZ ;  /* 0x000000151b157290 */ /* 0x000fe4000fffe13f */
[----:B------:R-:W-:Y:S01]  /*06e0*/  USHF.R.S32.HI UR13, URZ, 0x1f, UR28 ;  /* 0x0000001f3f0d7899 */ /* 0x000fe2000801141c */
[----:B-----5:R-:W-:Y:S01]  /*06f0*/  LOP3.LUT R0, R8, 0xfffffff8, RZ, 0xc0, !PT ;  /* 0xfffffff808007812 */ /* 0x020fe200078ec0ff */
[----:B------:R-:W-:Y:S01]  /*0700*/  ULDC.64 UR8, c[0x0][0x2a0] ;  /* 0x0000a80000087ab9 */ /* 0x000fe20000000a00 */
[----:B------:R-:W-:Y:S01]  /*0710*/  SHF.R.S32.HI R8, RZ, 0x3, R8 ;  /* 0x00000003ff087819 */ /* 0x000fe20000011408 */
[----:B------:R-:W-:Y:S01]  /*0720*/  UIMAD UR13, UR13, UR8, URZ ;  /* 0x000000080d0d72a4 */ /* 0x000fe2000f8e023f */
[----:B------:R-:W-:Y:S01]  /*0730*/  IMAD.U32 R10, RZ, RZ, UR8 ;  /* 0x00000008ff0a7e24 */ /* 0x000fe2000f8e00ff */
[----:B------:R-:W-:Y:S01]  /*0740*/  @!UP0 ULDC.64 UR4, c[0x0][0x290] ;  /* 0x0000a40000048ab9 */ /* 0x000fe20000000a00 */
[----:B------:R-:W-:Y:S01]  /*0750*/  IMAD.IADD R119, R119, 0x1, -R0 ;  /* 0x0000000177777824 */ /* 0x000fe200078e0a00 */
[----:B------:R-:W-:Y:S01]  /*0760*/  @!UP0 UIMAD UR12, UR25, UR4, URZ ;  /* 0x00000004190c82a4 */ /* 0x000fe2000f8e023f */
[C---:B------:R-:W-:Y:S01]  /*0770*/  ISETP.GE.AND P1, PT, R8.reuse, UR21, PT ;  /* 0x0000001508007c0c */ /* 0x040fe2000bf26270 */
[----:B------:R-:W-:Y:S01]  /*0780*/  @!UP0 UIMAD.WIDE.U32 UR14, UR10, UR4, URZ ;  /* 0x000000040a0e82a5 */ /* 0x000fe2000f8e003f */
[C---:B------:R-:W-:Y:S01]  /*0790*/  IMAD.SHL.U32 R16, R119.reuse, 0x8, RZ ;  /* 0x0000000877107824 */ /* 0x040fe200078e00ff */
[----:B------:R-:W-:Y:S01]  /*07a0*/  @!UP0 UIMAD UR12, UR10, UR5, UR12 ;  /* 0x000000050a0c82a4 */ /* 0x000fe2000f8e020c */
[----:B------:R-:W-:Y:S01]  /*07b0*/  ISETP.NE.AND P6, PT, R119, RZ, PT ;  /* 0x000000ff7700720c */ /* 0x000fe20003fc5270 */
[----:B------:R-:W-:Y:S01]  /*07c0*/  UIMAD UR9, UR28, UR9, UR13 ;  /* 0x000000091c0972a4 */ /* 0x000fe2000f8e020d */
[----:B------:R-:W-:Y:S01]  /*07d0*/  VIADD R5, R8, 0x20 ;  /* 0x0000002008057836 */ /* 0x000fe20000000000 */
        /* <DEDUP_REMOVED lines=10> */
[----:B------:R-:W-:Y:S01]  /*0880*/  VIADD R6, R16, 0x80 ;  /* 0x0000008010067836 */ /* 0x000fe20000000000 */
[----:B------:R-:W-:Y:S01]  /*0890*/  @!UP0 UMOV UR16, UR14 ;  /* 0x0000000e00108c82 */ /* 0x000fe20008000000 */
[----:B------:R-:W-:Y:S01]  /*08a0*/  IMAD.U32 R0, RZ, RZ, UR11 ;  /* 0x0000000bff007e24 */ /* 0x000fe2000f8e00ff */
[----:B------:R-:W-:Y:S01]  /*08b0*/  IADD3 R2, P0, R2, UR16, RZ ;  /* 0x0000001002027c10 */ /* 0x000fe2000ff1e0ff */
[----:B------:R-:W-:Y:S01]  /*08c0*/  ULDC UR11, c[0x0][0x270] ;  /* 0x00009c00000b7ab9 */ /* 0x000fe20000000800 */
[----:B------:R-:W-:Y:S01]  /*08d0*/  ULDC UR8, c[0x0][0x2c4] ;  /* 0x0000b10000087ab9 */ /* 0x000fe20000000800 */
[----:B------:R-:W-:Y:S01]  /*08e0*/  UIMAD UR11, UR10, UR11, UR28 ;  /* 0x0000000b0a0b72a4 */ /* 0x000fe2000f8e021c */
[----:B------:R-:W-:Y:S01]  /*08f0*/  IADD3.X R3, R3, UR22, R0, P0, !PT ;  /* 0x0000001603037c10 */ /* 0x000fe200087fe400 */
[----:B------:R-:W-:Y:S02]  /*0900*/  VIADD R0, R8, 0x10 ;  /* 0x0000001008007836 */ /* 0x000fe40000000000 */
[----:B------:R-:W-:Y:S01]  /*0910*/  UIMAD UR27, UR11, UR8, UR27 ;  /* 0x000000080b1b72a4 */ /* 0x000fe2000f8e021b */
[----:B------:R-:W-:-:S02]  /*0920*/  IMAD.WIDE.U32 R10, R10, UR28, R2 ;  /* 0x0000001c0a0a7c25 */ /* 0x000fc4000f8e0002 */
        /* <DEDUP_REMOVED lines=20> */
.L_x_5852:
[----:B------:R-:W-:Y:S05]  /*0a70*/  BSYNC B0 ;  /* 0x0000000000007941 */ /* 0x000fea0003800000 */
.L_x_5851:
        /* <DEDUP_REMOVED lines=22> */
.L_x_5854:
[----:B------:R-:W-:Y:S05]  /*0be0*/  BSYNC B0 ;  /* 0x0000000000007941 */ /* 0x000fea0003800000 */
.L_x_5853:
        /* <DEDUP_REMOVED lines=21> */
.L_x_5856:
[----:B------:R-:W-:Y:S05]  /*0d40*/  BSYNC B0 ;  /* 0x0000000000007941 */ /* 0x000fea0003800000 */
.L_x_5855:
        /* <DEDUP_REMOVED lines=20> */
.L_x_5858:
[----:B------:R-:W-:Y:S05]  /*0e90*/  BSYNC B0 ;  /* 0x0000000000007941 */ /* 0x000fea0003800000 */
.L_x_5857:
        /* <DEDUP_REMOVED lines=18> */
.L_x_5850:
[----:B------:R-:W1:Y:S08]  /*0fc0*/  LDC.64 R2, c[0x0][0x368] ;  /* 0x0000da00ff027b82 */ /* 0x000e700000000a00 */
[----:B------:R-:W2:Y:S01]  /*0fd0*/  LDC.64 R4, c[0x0][0x370] ;  /* 0x0000dc00ff047b82 */ /* 0x000ea20000000a00 */
[----:B-1----:R-:W-:Y:S02]  /*0fe0*/  ISETP.NE.U32.AND P0, PT, R2, RZ, PT ;  /* 0x000000ff0200720c */ /* 0x002fe40003f05070 */
[----:B------:R-:W-:-:S11]  /*0ff0*/  R2UR UR4, R3 ;  /* 0x00000000030472ca */ /* 0x000fd600000e0000 */
[----:B------:R-:W-:Y:S02]  /*1000*/  VOTEU.ANY UP0, P0 ;  /* 0x00000000003f7886 */ /* 0x000fe40000000100 */
[----:B------:R-:W-:-:S06]  /*1010*/  UISETP.NE.AND.EX UP0, UPT, UR4, URZ, UPT, UP0 ;  /* 0x0000003f0400728c */ /* 0x000fcc000bf05300 */
[----:B------:R-:W-:-:S05]  /*1020*/  PLOP3.LUT P0, PT, PT, PT, UP0, 0x80, 0x0 ;  /* 0x000000000000781c */ /* 0x000fca0003f0f008 */
[----:B------:R-:W-:Y:S02]  /*1030*/  @UP0 ULDC.64 UR4, c[0x0][0x368] ;  /* 0x0000da0000040ab9 */ /* 0x000fe40000000a00 */
[----:B------:R-:W-:-:S06]  /*1040*/  @UP0 UIMAD.WIDE UR4, UR10, 0x4, UR4 ;  /* 0x000000040a0408a5 */ /* 0x000fcc000f8e0204 */
[----:B------:R-:W-:Y:S02]  /*1050*/  IMAD.U32 R2, RZ, RZ, UR4 ;  /* 0x00000004ff027e24 */ /* 0x000fe4000f8e00ff */
[----:B------:R-:W-:-:S05]  /*1060*/  IMAD.U32 R3, RZ, RZ, UR5 ;  /* 0x00000005ff037e24 */ /* 0x000fca000f8e00ff */
[----:B------:R-:W3:Y:S01]  /*1070*/  @P0 LDG.E R2, desc[UR6][R2.64] ;  /* 0x0000000602020981 */ /* 0x000ee2000c1e1900 */
[----:B--2---:R-:W-:Y:S02]  /*1080*/  ISETP.NE.U32.AND P1, PT, R4, RZ, PT ;  /* 0x000000ff0400720c */ /* 0x004fe40003f25070 */
[----:B------:R-:W-:Y:S02]  /*1090*/  CS2R R198, SRZ ;  /* 0x0000000000c67805 */ /* 0x000fe4000001ff00 */
[----:B------:R-:W-:Y:S02]  /*10a0*/  PLOP3.LUT P3, PT, PT, PT, PT, 0x8, 0x0 ;  /* 0x000000000000781c */ /* 0x000fe40003f6e170 */
[----:B------:R-:W-:Y:S02]  /*10b0*/  ISETP.NE.AND.EX P1, PT, R5, RZ, PT, P1 ;  /* 0x000000ff0500720c */ /* 0x000fe40003f25310 */
[----:B---3--:R-:W-:-:S11]  /*10c0*/  @P0 R2UR UR10, R2 ;  /* 0x00000000020a02ca */ /* 0x008fd600000e0000 */
[----:B------:R-:W-:Y:S05]  /*10d0*/  @!P1 BRA `(.L_x_5859) ;  /* 0x0000000000289947 */ /* 0x000fea0003800000 */
[----:B------:R-:W1:Y:S02]  /*10e0*/  LDC.64 R2, c[0x0][0x378] ;  /* 0x0000de00ff027b82 */ /* 0x000e640000000a00 */
[C---:B-1----:R-:W-:Y:S02]  /*10f0*/  IMAD R6, R2.reuse, UR25, RZ ;  /* 0x0000001902067c24 */ /* 0x042fe4000f8e02ff */
[----:B------:R-:W-:-:S04]  /*1100*/  IMAD.WIDE.U32 R8, R2, UR26, RZ ;  /* 0x0000001a02087c25 */ /* 0x000fc8000f8e00ff */
[----:B------:R-:W-:Y:S01]  /*1110*/  IMAD R3, R3, UR26, R6 ;  /* 0x0000001a03037c24 */ /* 0x000fe2000f8e0206 */
[----:B------:R-:W-:-:S03]  /*1120*/  LEA R198, P0, R8, R4, 0x2 ;  /* 0x0000000408c67211 */ /* 0x000fc600078010ff */
[----:B------:R-:W-:Y:S01]  /*1130*/  IMAD.IADD R3, R9, 0x1, R3 ;  /* 0x0000000109037824 */ /* 0x000fe200078e0203 */
[----:B------:R-:W-:-:S04]  /*1140*/  ISETP.NE.U32.AND P3, PT, R198, RZ, PT ;  /* 0x000000ffc600720c */ /* 0x000fc80003f65070 */
[----:B------:R-:W-:-:S04]  /*1150*/  SHF.L.U64.HI R8, R8, 0x2, R3 ;  /* 0x0000000208087819 */ /* 0x000fc80000010203 */
[----:B------:R-:W-:-:S04]  /*1160*/  IADD3.X R199, R8, R5, RZ, P0, !PT ;  /* 0x0000000508c77210 */ /* 0x000fc800007fe4ff */
[----:B------:R-:W-:-:S13]  /*1170*/  ISETP.NE.AND.EX P3, PT, R199, RZ, PT, P3 ;  /* 0x000000ffc700720c */ /* 0x000fda0003f65330 */
.L_x_5859:
        /* <DEDUP_REMOVED lines=31> */
[----:B-1----:R-:W-:Y:S01]  /*1370*/  IABS R2, R6 ;  /* 0x0000000600027213 */ /* 0x002fe20000000000 */
[----:B------:R-:W1:Y:S03]  /*1380*/  S2R R3, SR_CTAID.Z ;  /* 0x0000000000037919 */ /* 0x000e660000002700 */
[----:B------:R-:W2:Y:S08]  /*1390*/  I2F.RP R5, R2 ;  /* 0x0000000200057306 */ /* 0x000eb00000209400 */
[----:B--2---:R-:W2:Y:S01]  /*13a0*/  MUFU.RCP R8, R5 ;  /* 0x0000000500087308 */ /* 0x004ea20000001000 */
[----:B---3--:R-:W-:-:S04]  /*13b0*/  IMAD.MOV R12, RZ, RZ, -R11 ;  /* 0x000000ffff0c7224 */ /* 0x008fc800078e0a0b */
[----:B------:R-:W-:-:S05]  /*13c0*/  IMAD R19, R14, R12, R7 ;  /* 0x0000000c0e137224 */ /* 0x000fca00078e0207 */
[----:B------:R-:W-:Y:S02]  /*13d0*/  SHF.R.S32.HI R15, RZ, 0x1f, R19 ;  /* 0x0000001fff0f7819 */ /* 0x000fe40000011413 */
[----:B-1----:R-:W-:Y:S02]  /*13e0*/  IABS R3, R3 ;  /* 0x0000000300037213 */ /* 0x002fe40000000000 */
[----:B--2---:R-:W-:-:S04]  /*13f0*/  IADD3 R8, R8, 0xffffffe, RZ ;  /* 0x0ffffffe08087810 */ /* 0x004fc80007ffe0ff */
        /* <DEDUP_REMOVED lines=8> */
[C---:B------:R-:W-:Y:S02]  /*1480*/  IMAD R3, R2.reuse, R3, R4 ;  /* 0x0000000302037224 */ /* 0x040fe400078e0204 */
[----:B------:R-:W1:Y:S03]  /*1490*/  LDC.64 R4, c[0x0][0x230] ;  /* 0x00008c00ff047b82 */ /* 0x000e660000000a00 */
[----:B------:R-:W-:-:S13]  /*14a0*/  ISETP.GT.U32.AND P1, PT, R2, R3, PT ;  /* 0x000000030200720c */ /* 0x000fda0003f24070 */
[----:B------:R-:W-:Y:S01]  /*14b0*/  @!P1 IMAD.IADD R3, R3, 0x1, -R2 ;  /* 0x0000000103039824 */ /* 0x000fe200078e0a02 */
[----:B------:R-:W-:Y:S02]  /*14c0*/  @!P1 IADD3 R10, R10, 0x1, RZ ;  /* 0x000000010a0a9810 */ /* 0x000fe40007ffe0ff */
[C---:B------:R-:W-:Y:S02]  /*14d0*/  ISETP.NE.AND P1, PT, R6.reuse, RZ, PT ;  /* 0x000000ff0600720c */ /* 0x040fe40003f25270 */
[----:B------:R-:W-:Y:S02]  /*14e0*/  ISETP.GE.U32.AND P2, PT, R3, R2, PT ;  /* 0x000000020300720c */ /* 0x000fe40003f46070 */
[----:B------:R-:W-:-:S04]  /*14f0*/  LOP3.LUT R2, R6, UR28, RZ, 0x3c, !PT ;  /* 0x0000001c06027c12 */ /* 0x000fc8000f8e3cff */
[----:B------:R-:W-:Y:S02]  /*1500*/  ISETP.GE.AND P0, PT, R2, RZ, PT ;  /* 0x000000ff0200720c */ /* 0x000fe40003f06270 */
[----:B------:R-:W2:Y:S05]  /*1510*/  LDC.64 R2, c[0x0][0x238] ;  /* 0x00008e00ff027b82 */ /* 0x000eaa0000000a00 */
[----:B------:R-:W-:Y:S02]  /*1520*/  @P2 IADD3 R10, R10, 0x1, RZ ;  /* 0x000000010a0a2810 */ /* 0x000fe40007ffe0ff */
[----:B----4-:R-:W-:Y:S01]  /*1530*/  SHF.R.S32.HI R9, RZ, 0x1f, R0 ;  /* 0x0000001fff097819 */ /* 0x010fe20000011400 */
[----:B-1----:R-:W-:-:S04]  /*1540*/  IMAD.WIDE.U32 R12, R0, R4, RZ ;  /* 0x00000004000c7225 */ /* 0x002fc800078e00ff */
[----:B------:R-:W-:Y:S02]  /*1550*/  IMAD R8, R9, R4, RZ ;  /* 0x0000000409087224 */ /* 0x000fe400078e02ff */
[----:B------:R-:W-:Y:S02]  /*1560*/  IMAD.MOV.U32 R4, RZ, RZ, R10 ;  /* 0x000000ffff047224 */ /* 0x000fe400078e000a */
[----:B------:R-:W-:Y:S02]  /*1570*/  IMAD R5, R0, R5, R8 ;  /* 0x0000000500057224 */ /* 0x000fe400078e0208 */
[----:B------:R-:W-:Y:S01]  /*1580*/  IMAD R8, R15, R154, RZ ;  /* 0x0000009a0f087224 */ /* 0x000fe200078e02ff */
[----:B------:R-:W-:Y:S01]  /*1590*/  @!P0 IADD3 R4, -R4, RZ, RZ ;  /* 0x000000ff04048210 */ /* 0x000fe20007ffe1ff */
[----:B------:R-:W-:Y:S01]  /*15a0*/  IMAD.IADD R13, R13, 0x1, R5 ;  /* 0x000000010d0d7824 */ /* 0x000fe200078e0205 */
[----:B------:R-:W-:Y:S01]  /*15b0*/  @!P1 LOP3.LUT R4, RZ, R6, RZ, 0x33, !PT ;  /* 0x00000006ff049212 */ /* 0x000fe200078e33ff */
[----:B------:R-:W-:-:S02]  /*15c0*/  IMAD R6, R19, R155, R8 ;  /* 0x0000009b13067224 */ /* 0x000fc400078e0208 */
[----:B------:R-:W-:Y:S01]  /*15d0*/  IMAD.WIDE.U32 R10, R19, R154, R12 ;  /* 0x0000009a130a7225 */ /* 0x000fe200078e000c */
[----:B------:R-:W-:-:S03]  /*15e0*/  SHF.R.S32.HI R5, RZ, 0x1f, R4 ;  /* 0x0000001fff057819 */ /* 0x000fc60000011404 */
[----:B--2---:R-:W-:Y:S01]  /*15f0*/  IMAD R9, R9, R2, RZ ;  /* 0x0000000209097224 */ /* 0x004fe200078e02ff */
[----:B------:R-:W-:Y:S01]  /*1600*/  IADD3 R13, R11, R6, RZ ;  /* 0x000000060b0d7210 */ /* 0x000fe20007ffe0ff */
[----:B------:R-:W-:Y:S02]  /*1610*/  IMAD R11, R5, UR4, RZ ;  /* 0x00000004050b7c24 */ /* 0x000fe4000f8e02ff */
[----:B------:R-:W-:Y:S02]  /*1620*/  IMAD.MOV.U32 R12, RZ, RZ, R10 ;  /* 0x000000ffff0c7224 */ /* 0x000fe400078e000a */
[C---:B------:R-:W-:Y:S02]  /*1630*/  IMAD R3, R0.reuse, R3, R9 ;  /* 0x0000000300037224 */ /* 0x040fe400078e0209 */
        /* <DEDUP_REMOVED lines=8> */
.L_x_5860:
[----:B------:R-:W1:Y:S01]  /*16c0*/  LDC R6, c[0x0][0x278] ;  /* 0x00009e00ff067b82 */ /* 0x000e620000000800 */
[----:B------:R-:W2:Y:S01]  /*16d0*/  S2R R3, SR_CTAID.Z ;  /* 0x0000000000037919 */ /* 0x000ea20000002700 */
[----:B-----5:R-:W-:Y:S02]  /*16e0*/  ISETP.NE.AND P4, PT, R0, -0x1, PT ;  /* 0xffffffff0000780c */ /* 0x020fe40003f85270 */
[----:B------:R-:W-:-:S04]  /*16f0*/  LEA R7, R134, 0xffffffc0, 0x6 ;  /* 0xffffffc086077811 */ /* 0x000fc800078e30ff */
[----:B------:R-:W-:-:S07]  /*1700*/  SHF.R.S32.HI R15, RZ, 0x1f, R7 ;  /* 0x0000001fff0f7819 */ /* 0x000fce0000011407 */
[----:B------:R-:W3:Y:S01]  /*1710*/  @P4 LDC.64 R154, c[0x0][0x248] ;  /* 0x00009200ff9a4b82 */ /* 0x000ee20000000a00 */
[----:B------:R-:W-:Y:S02]  /*1720*/  @P4 IADD3 R12, R0, UR11, RZ ;  /* 0x0000000b000c4c10 */ /* 0x000fe4000fffe0ff */
[----:B-1----:R-:W-:-:S04]  /*1730*/  IABS R2, R6 ;  /* 0x0000000600027213 */ /* 0x002fc80000000000 */
[----:B------:R-:W1:Y:S01]  /*1740*/  I2F.RP R5, R2 ;  /* 0x0000000200057306 */ /* 0x000e620000209400 */
[----:B--2---:R-:W-:-:S07]  /*1750*/  IABS R3, R3 ;  /* 0x0000000300037213 */ /* 0x004fce0000000000 */
[----:B-1----:R-:W1:Y:S02]  /*1760*/  MUFU.RCP R8, R5 ;  /* 0x0000000500087308 */ /* 0x002e640000001000 */
[----:B-1----:R-:W-:Y:S02]  /*1770*/  VIADD R8, R8, 0xffffffe ;  /* 0x0ffffffe08087836 */ /* 0x002fe40000000000 */
[----:B---3--:R-:W-:-:S04]  /*1780*/  @P4 IMAD R5, R12, R155, RZ ;  /* 0x0000009b0c054224 */ /* 0x008fc800078e02ff */
[----:B------:R-:W1:Y:S01]  /*1790*/  F2I.FTZ.U32.TRUNC.NTZ R9, R8 ;  /* 0x0000000800097305 */ /* 0x000e62000021f000 */
[----:B------:R-:W-:-:S04]  /*17a0*/  @P4 IMAD.WIDE.U32 R12, R12, R154, RZ ;  /* 0x0000009a0c0c4225 */ /* 0x000fc800078e00ff */
[----:B------:R-:W-:Y:S02]  /*17b0*/  @P4 IMAD.IADD R5, R13, 0x1, R5 ;  /* 0x000000010d054824 */ /* 0x000fe400078e0205 */
[----:B-1----:R-:W-:Y:S01]  /*17c0*/  IMAD.MOV R4, RZ, RZ, -R9 ;  /* 0x000000ffff047224 */ /* 0x002fe200078e0a09 */
[----:B------:R-:W-:-:S03]  /*17d0*/  MOV R8, RZ ;  /* 0x000000ff00087202 */ /* 0x000fc60000000f00 */
[----:B------:R-:W-:-:S04]  /*17e0*/  IMAD R4, R4, R2, RZ ;  /* 0x0000000204047224 */ /* 0x000fc800078e02ff */
[----:B------:R-:W-:-:S04]  /*17f0*/  IMAD.HI.U32 R9, R9, R4, R8 ;  /* 0x0000000409097227 */ /* 0x000fc800078e0008 */
[----:B------:R-:W-:-:S04]  /*1800*/  IMAD.MOV.U32 R4, RZ, RZ, R3 ;  /* 0x000000ffff047224 */ /* 0x000fc800078e0003 */
[----:B------:R-:W-:Y:S02]  /*1810*/  IMAD.HI.U32 R10, R9, R4, RZ ;  /* 0x00000004090a7227 */ /* 0x000fe400078e00ff */
[----:B------:R-:W1:Y:S03]  /*1820*/  @P4 LDC.64 R8, c[0x0][0x250] ;  /* 0x00009400ff084b82 */ /* 0x000e660000000a00 */
[----:B------:R-:W-:-:S05]  /*1830*/  IADD3 R3, -R10, RZ, RZ ;  /* 0x000000ff0a037210 */ /* 0x000fca0007ffe1ff */
[----:B------:R-:W-:Y:S01]  /*1840*/  IMAD R3, R2, R3, R4 ;  /* 0x0000000302037224 */ /* 0x000fe200078e0204 */
[----:B------:R-:W-:-:S04]  /*1850*/  LOP3.LUT R4, R6, UR28, RZ, 0x3c, !PT ;  /* 0x0000001c06047c12 */ /* 0x000fc8000f8e3cff */
[----:B------:R-:W-:Y:S02]  /*1860*/  ISETP.GT.U32.AND P0, PT, R2, R3, PT ;  /* 0x000000030200720c */ /* 0x000fe40003f04070 */
[----:B------:R-:W-:-:S11]  /*1870*/  ISETP.GE.AND P1, PT, R4, RZ, PT ;  /* 0x000000ff0400720c */ /* 0x000fd60003f26270 */
[----:B------:R-:W-:Y:S02]  /*1880*/  @!P0 IMAD.IADD R3, R3, 0x1, -R2 ;  /* 0x0000000103038824 */ /* 0x000fe400078e0a02 */
[----:B------:R-:W-:Y:S01]  /*1890*/  @!P0 VIADD R10, R10, 0x1 ;  /* 0x000000010a0a8836 */ /* 0x000fe20000000000 */
[----:B------:R-:W-:Y:S02]  /*18a0*/  ISETP.NE.AND P0, PT, R6, RZ, PT ;  /* 0x000000ff0600720c */ /* 0x000fe40003f05270 */
[----:B------:R-:W-:Y:S02]  /*18b0*/  ISETP.GE.U32.AND P2, PT, R3, R2, PT ;  /* 0x000000020300720c */ /* 0x000fe40003f46070 */
[----:B------:R-:W2:Y:S11]  /*18c0*/  LDC.64 R2, c[0x0][0x260] ;  /* 0x00009800ff027b82 */ /* 0x000eb60000000a00 */
[----:B------:R-:W-:-:S04]  /*18d0*/  @P2 IADD3 R10, R10, 0x1, RZ ;  /* 0x000000010a0a2810 */ /* 0x000fc80007ffe0ff */
[----:B------:R-:W-:Y:S01]  /*18e0*/  @!P1 IADD3 R10, -R10, RZ, RZ ;  /* 0x000000ff0a0a9210 */ /* 0x000fe20007ffe1ff */
[----:B-1----:R-:W-:Y:S06]  /*18f0*/  @P4 BRA `(.L_x_5862) ;  /* 0x0000000000304947 */ /* 0x002fec0003800000 */
[----:B------:R-:W1:Y:S01]  /*1900*/  LDC.64 R154, c[0x0][0x248] ;  /* 0x00009200ff9a7b82 */ /* 0x000e620000000a00 */
[----:B------:R-:W-:-:S07]  /*1910*/  USHF.R.S32.HI UR4, URZ, 0x1f, UR11 ;  /* 0x0000001f3f047899 */ /* 0x000fce000801140b */
[----:B------:R-:W3:Y:S01]  /*1920*/  LDC.64 R4, c[0x0][0x230] ;  /* 0x00008c00ff047b82 */ /* 0x000ee20000000a00 */
[C---:B-1----:R-:W-:Y:S01]  /*1930*/  IMAD R12, R154.reuse, UR4, RZ ;  /* 0x000000049a0c7c24 */ /* 0x042fe2000f8e02ff */
[----:B------:R-:W-:Y:S01]  /*1940*/  USHF.R.S32.HI UR4, URZ, 0x1f, UR10 ;  /* 0x0000001f3f047899 */ /* 0x000fe2000801140a */
[----:B------:R-:W-:-:S04]  /*1950*/  IMAD.WIDE.U32 R16, R154, UR11, RZ ;  /* 0x0000000b9a107c25 */ /* 0x000fc8000f8e00ff */
[----:B------:R-:W-:Y:S02]  /*1960*/  IMAD R11, R155, UR11, R12 ;  /* 0x0000000b9b0b7c24 */ /* 0x000fe4000f8e020c */
[----:B---3--:R-:W-:-:S03]  /*1970*/  IMAD R12, R4, UR4, RZ ;  /* 0x00000004040c7c24 */ /* 0x008fc6000f8e02ff */
[----:B------:R-:W-:Y:S01]  /*1980*/  IADD3 R17, R17, R11, RZ ;  /* 0x0000000b11117210 */ /* 0x000fe20007ffe0ff */
[----:B------:R-:W-:Y:S02]  /*1990*/  IMAD R5, R5, UR10, R12 ;  /* 0x0000000a05057c24 */ /* 0x000fe4000f8e020c */
[----:B------:R-:W-:-:S05]  /*19a0*/  IMAD.WIDE.U32 R12, R4, UR10, R16 ;  /* 0x0000000a040c7c25 */ /* 0x000fca000f8e0010 */
[----:B------:R-:W-:-:S07]  /*19b0*/  IADD3 R5, R13, R5, RZ ;  /* 0x000000050d057210 */ /* 0x000fce0007ffe0ff */
.L_x_5862:
[----:B------:R-:W-:Y:S01]  /*19c0*/  MOV R13, R5 ;  /* 0x00000005000d7202 */ /* 0x000fe20000000f00 */
[----:B------:R-:W-:Y:S01]  /*19d0*/  IMAD R4, R15, R154, RZ ;  /* 0x0000009a0f047224 */ /* 0x000fe200078e02ff */
[----:B------:R-:W-:Y:S02]  /*19e0*/  @!P0 LOP3.LUT R10, RZ, R6, RZ, 0x33, !PT ;  /* 0x00000006ff0a8212 */ /* 0x000fe400078e33ff */
[----:B------:R-:W-:Y:S01]  /*19f0*/  @P4 IADD3 R0, R0, UR11, RZ ;  /* 0x0000000b00004c10 */ /* 0x000fe2000fffe0ff */
[-C--:B------:R-:W-:Y:S01]  /*1a00*/  IMAD.WIDE.U32 R12, R154, R7.reuse, R12 ;  /* 0x000000079a0c7225 */ /* 0x080fe200078e000c */
[----:B------:R-:W-:Y:S02]  /*1a10*/  SHF.R.S32.HI R5, RZ, 0x1f, R10 ;  /* 0x0000001fff057819 */ /* 0x000fe4000001140a */
[-C--:B------:R-:W-:Y:S01]  /*1a20*/  MOV R19, R7.reuse ;  /* 0x0000000700137202 */ /* 0x080fe20000000f00 */
        /* <DEDUP_REMOVED lines=8> */
[----:B------:R-:W-:Y:S02]  /*1ab0*/  MOV R0, R12 ;  /* 0x0000000c00007202 */ /* 0x000fe40000000f00 */
[----:B------:R-:W-:Y:S02]  /*1ac0*/  MOV R4, R10 ;  /* 0x0000000a00047202 */ /* 0x000fe40000000f00 */
[----:B------:R-:W-:Y:S01]  /*1ad0*/  IADD3 R3, R13, R3, RZ ;  /* 0x000000030d037210 */ /* 0x000fe20007ffe0ff */
[----:B------:R-:W-:Y:S06]  /*1ae0*/  @P4 BRA `(.L_x_5861) ;  /* 0x0000000000344947 */ /* 0x000fec0003800000 */
[----:B------:R-:W1:Y:S01]  /*1af0*/  LDC.64 R10, c[0x0][0x250] ;  /* 0x00009400ff0a7b82 */ /* 0x000e620000000a00 */
[----:B------:R-:W-:-:S07]  /*1b00*/  USHF.R.S32.HI UR4, URZ, 0x1f, UR11 ;  /* 0x0000001f3f047899 */ /* 0x000fce000801140b */
[----:B------:R-:W2:Y:S01]  /*1b10*/  LDC.64 R8, c[0x0][0x238] ;  /* 0x00008e00ff087b82 */ /* 0x000ea20000000a00 */
[----:B-1----:R-:W-:Y:S01]  /*1b20*/  IMAD R2, R10, UR4, RZ ;  /* 0x000000040a027c24 */ /* 0x002fe2000f8e02ff */
[----:B------:R-:W-:-:S03]  /*1b30*/  USHF.R.S32.HI UR4, URZ, 0x1f, UR10 ;  /* 0x0000001f3f047899 */ /* 0x000fc6000801140a */
[----:B------:R-:W-:Y:S02]  /*1b40*/  IMAD R2, R11, UR11, R2 ;  /* 0x0000000b0b027c24 */ /* 0x000fe4000f8e0202 */
[----:B------:R-:W-:-:S04]  /*1b50*/  IMAD.WIDE.U32 R10, R10, UR11, RZ ;  /* 0x0000000b0a0a7c25 */ /* 0x000fc8000f8e00ff */
[----:B--2---:R-:W-:Y:S01]  /*1b60*/  IMAD R6, R8, UR4, RZ ;  /* 0x0000000408067c24 */ /* 0x004fe2000f8e02ff */
[----:B------:R-:W-:-:S03]  /*1b70*/  IADD3 R11, R11, R2, RZ ;  /* 0x000000020b0b7210 */ /* 0x000fc60007ffe0ff */
[----:B------:R-:W-:Y:S02]  /*1b80*/  IMAD R6, R9, UR10, R6 ;  /* 0x0000000a09067c24 */ /* 0x000fe4000f8e0206 */
[----:B------:R-:W-:-:S05]  /*1b90*/  IMAD.WIDE.U32 R8, R8, UR10, R10 ;  /* 0x0000000a08087c25 */ /* 0x000fca000f8e000a */
[----:B------:R-:W-:Y:S02]  /*1ba0*/  IADD3 R17, R9, R6, RZ ;  /* 0x0000000609117210 */ /* 0x000fe40007ffe0ff */
[----:B------:R-:W-:-:S07]  /*1bb0*/  MOV R6, R8 ;  /* 0x0000000800067202 */ /* 0x000fce0000000f00 */
.L_x_5861:
[----:B------:R1:W5:Y:S01]  /*1bc0*/  @P5 LDG.E R48, desc[UR6][R148.64] ;  /* 0x0000000694305981 */ /* 0x000362000c1e1900 */
[----:B------:R-:W-:Y:S01]  /*1bd0*/  SHF.R.S32.HI R2, RZ, 0x1f, R119 ;  /* 0x0000001fff027819 */ /* 0x000fe20000011477 */
[----:B------:R-:W-:Y:S01]  /*1be0*/  UISETP.NE.AND UP0, UPT, UR22, -0x1, UPT ;  /* 0xffffffff1600788c */ /* 0x000fe2000bf05270 */
[----:B------:R-:W2:Y:S01]  /*1bf0*/  LDC R138, c[0x0][0x2e0] ;  /* 0x0000b800ff8a7b82 */ /* 0x000ea20000000800 */
[----:B------:R-:W3:Y:S01]  /*1c00*/  S2R R21, SR_CTAID.X ;  /* 0x0000000000157919 */ /* 0x000ee20000002500 */
[CC--:B------:R-:W-:Y:S01]  /*1c10*/  LEA.HI R8, R2.reuse, R119.reuse, RZ, 0x4 ;  /* 0x0000007702087211 */ /* 0x0c0fe200078f20ff */
[----:B------:R-:W-:Y:S01]  /*1c20*/  ULDC.64 UR10, c[0x0][0x240] ;  /* 0x00009000000a7ab9 */ /* 0x000fe20000000a00 */
[----:B------:R-:W-:Y:S01]  /*1c30*/  LEA.HI R60, R2, R119, RZ, 0x3 ;  /* 0x00000077023c7211 */ /* 0x000fe200078f18ff */
[----:B------:R-:W-:Y:S01]  /*1c40*/  ULDC UR30, c[0x0][0x2d0] ;  /* 0x0000b400001e7ab9 */ /* 0x000fe20000000800 */
[----:B------:R-:W-:Y:S01]  /*1c50*/  SHF.R.S32.HI R13, RZ, 0x4, R8 ;  /* 0x00000004ff0d7819 */ /* 0x000fe20000011408 */
[----:B------:R-:W-:Y:S01]  /*1c60*/  USHF.R.S32.HI UR31, URZ, 0x1f, UR24 ;  /* 0x0000001f3f1f7899 */ /* 0x000fe20008011418 */
[----:B------:R-:W-:Y:S01]  /*1c70*/  SHF.R.S32.HI R146, RZ, 0x3, R60 ;  /* 0x00000003ff927819 */ /* 0x000fe2000001143c */
[----:B------:R-:W-:Y:S01]  /*1c80*/  USHF.R.S32.HI UR23, URZ, 0x1f, UR28 ;  /* 0x0000001f3f177899 */ /* 0x000fe2000801141c */
[----:B------:R-:W-:Y:S01]  /*1c90*/  LOP3.LUT R60, R60, 0xfffffff8, RZ, 0xc0, !PT ;  /* 0xfffffff83c3c7812 */ /* 0x000fe200078ec0ff */
[----:B------:R-:W-:Y:S01]  /*1ca0*/  @!UP0 ULDC.64 UR4, c[0x0][0x228] ;  /* 0x00008a0000048ab9 */ /* 0x000fe20000000a00 */
[----:B------:R-:W-:Y:S01]  /*1cb0*/  LEA.HI R62, R8, R13, RZ, 0x1 ;  /* 0x0000000d083e7211 */ /* 0x000fe200078f08ff */
[----:B------:R-:W-:Y:S01]  /*1cc0*/  IMAD.SHL.U32 R11, R146, 0x40, RZ ;  /* 0x00000040920b7824 */ /* 0x000fe200078e00ff */
[----:B------:R-:W-:Y:S01]  /*1cd0*/  LOP3.LUT R8, R8, 0xfffffff0, RZ, 0xc0, !PT ;  /* 0xfffffff008087812 */ /* 0x000fe200078ec0ff */
[C---:B------:R-:W-:Y:S01]  /*1ce0*/  IMAD.IADD R60, R119.reuse, 0x1, -R60 ;  /* 0x00000001773c7824 */ /* 0x040fe200078e0a3c */
[----:B------:R-:W-:Y:S01]  /*1cf0*/  @!UP0 UIMAD.WIDE.U32 UR14, UR26, UR4, URZ ;  /* 0x000000041a0e82a5 */ /* 0x000fe2000f8e003f */
[----:B------:R-:W-:Y:S01]  /*1d00*/  LOP3.LUT R62, R62, 0xfffffffe, RZ, 0xc0, !PT ;  /* 0xfffffffe3e3e7812 */ /* 0x000fe200078ec0ff */
[----:B------:R-:W-:Y:S01]  /*1d10*/  @!UP0 UIMAD UR4, UR25, UR4, URZ ;  /* 0x00000004190482a4 */ /* 0x000fe2000f8e023f */
[----:B------:R-:W-:Y:S01]  /*1d20*/  IMAD.IADD R9, R119, 0x1, -R8 ;  /* 0x0000000177097824 */ /* 0x000fe200078e0a08 */
[----:B------:R-:W-:Y:S01]  /*1d30*/  @UP0 UIMAD.WIDE.U32 UR16, UR22, UR10, URZ ;  /* 0x0000000a161002a5 */ /* 0x000fe2000f8e003f */
[----:B------:R-:W-:Y:S01]  /*1d40*/  IMAD.SHL.U32 R12, R60, 0x8, RZ ;  /* 0x000000083c0c7824 */ /* 0x000fe200078e00ff */
[----:B------:R-:W-:Y:S01]  /*1d50*/  LOP3.LUT R11, R11, 0x1c0, RZ, 0xc0, !PT ;  /* 0x000001c00b0b7812 */ /* 0x000fe200078ec0ff */
[----:B------:R-:W-:Y:S01]  /*1d60*/  IMAD.IADD R62, R13, 0x1, -R62 ;  /* 0x000000010d3e7824 */ /* 0x000fe200078e0a3e */
[----:B------:R-:W-:Y:S01]  /*1d70*/  SHF.R.S32.HI R8, RZ, 0x1f, R9 ;  /* 0x0000001fff087819 */ /* 0x000fe20000011409 */
[----:B------:R-:W-:Y:S01]  /*1d80*/  @!UP0 UIMAD UR5, UR26, UR5, UR4 ;  /* 0x000000051a0582a4 */ /* 0x000fe2000f8e0204 */
[----:B------:R-:W-:Y:S01]  /*1d90*/  LOP3.LUT R13, R11, 0x38, R12, 0xf8, !PT ;  /* 0x000000380b0d7812 */ /* 0x000fe200078ef80c */
[----:B------:R-:W-:Y:S01]  /*1da0*/  @UP0 UIMAD UR12, UR22, UR11, UR17 ;  /* 0x0000000b160c02a4 */ /* 0x000fe2000f8e0211 */
[----:B------:R-:W-:Y:S01]  /*1db0*/  SHF.R.U32.HI R142, RZ, 0x3, R11 ;  /* 0x00000003ff8e7819 */ /* 0x000fe2000001160b */
[----:B------:R-:W-:Y:S01]  /*1dc0*/  @!UP0 UMOV UR16, UR14 ;  /* 0x0000000e00108c82 */ /* 0x000fe20008000000 */
[--C-:B------:R-:W-:Y:S01]  /*1dd0*/  SHF.R.S32.HI R147, RZ, 0x1f, R146.reuse ;  /* 0x0000001fff937819 */ /* 0x100fe20000011492 */
[----:B------:R-:W-:Y:S01]  /*1de0*/  @!UP0 UIADD3 UR12, UR15, UR5, URZ ;  /* 0x000000050f0c8290 */ /* 0x000fe2000fffe03f */
[----:B------:R-:W-:Y:S01]  /*1df0*/  LEA.HI R11, R8, R9, RZ, 0x3 ;  /* 0x00000009080b7211 */ /* 0x000fe200078f18ff */
[C---:B------:R-:W-:Y:S01]  /*1e00*/  VIADD R10, R12.reuse, 0x40 ;  /* 0x000000400c0a7836 */ /* 0x040fe20000000000 */
[----:B------:R-:W-:Y:S01]  /*1e10*/  LOP3.LUT R142, R13, R142, RZ, 0x3c, !PT ;  /* 0x0000008e0d8e7212 */ /* 0x000fe200078e3cff */
[----:B---3--:R-:W-:Y:S01]  /*1e20*/  IMAD.WIDE R20, R21, 0x40, R146 ;  /* 0x0000004015147825 */ /* 0x008fe200078e0292 */
[----:B------:R-:W-:Y:S01]  /*1e30*/  LOP3.LUT R46, R11, 0xfffffff8, RZ, 0xc0, !PT ;  /* 0xfffffff80b2e7812 */ /* 0x000fe200078ec0ff */
[----:B------:R-:W-:Y:S01]  /*1e40*/  ULDC.64 UR4, c[0x0][0x268] ;  /* 0x00009a0000047ab9 */ /* 0x000fe20000000a00 */
[----:B------:R-:W-:Y:S01]  /*1e50*/  SHF.R.S32.HI R13, RZ, 0x1f, R12 ;  /* 0x0000001fff0d7819 */ /* 0x000fe2000001140c */
[----:B------:R-:W-:Y:S01]  /*1e60*/  IMAD R16, R21, UR10, RZ ;  /* 0x0000000a15107c24 */ /* 0x000fe2000f8e02ff */
[C---:B------:R-:W-:Y:S01]  /*1e70*/  IADD3 R26, P1, R12.reuse, UR16, RZ ;  /* 0x000000100c1a7c10 */ /* 0x040fe2000ff3e0ff */
[----:B------:R-:W-:Y:S01]  /*1e80*/  IMAD.IADD R46, R9, 0x1, -R46 ;  /* 0x00000001092e7824 */ /* 0x000fe200078e0a2e */
[----:B------:R-:W-:Y:S01]  /*1e90*/  IADD3 R28, P0, R12, R6, RZ ;  /* 0x000000060c1c7210 */ /* 0x000fe20007f1e0ff */
[----:B------:R-:W-:Y:S01]  /*1ea0*/  IMAD R9, R5, UR4, RZ ;  /* 0x0000000405097c24 */ /* 0x000fe2000f8e02ff */
[C---:B------:R-:W-:Y:S01]  /*1eb0*/  IADD3.X R27, R13.reuse, UR12, RZ, P1, !PT ;  /* 0x0000000c0d1b7c10 */ /* 0x040fe20008ffe4ff */
[----:B------:R-:W-:Y:S01]  /*1ec0*/  IMAD R16, R20, UR11, R16 ;  /* 0x0000000b14107c24 */ /* 0x000fe2000f8e0210 */
[----:B------:R-:W-:Y:S01]  /*1ed0*/  ULEA.HI UR31, UR31, UR24, URZ, 0x6 ;  /* 0x000000181f1f7291 */ /* 0x000fe2000f8f303f */
[----:B------:R-:W-:Y:S01]  /*1ee0*/  IMAD.X R29, R13, 0x1, R17, P0 ;  /* 0x000000010d1d7824 */ /* 0x000fe200000e0611 */
[----:B------:R-:W-:Y:S01]  /*1ef0*/  ISETP.GE.AND P0, PT, R10, UR30, PT ;  /* 0x0000001e0a007c0c */ /* 0x000fe2000bf06270 */
[----:B------:R-:W-:Y:S01]  /*1f00*/  IMAD.WIDE.U32 R26, R20, UR10, R26 ;  /* 0x0000000a141a7c25 */ /* 0x000fe2000f8e001a */
[----:B------:R-:W-:Y:S01]  /*1f10*/  USHF.R.S32.HI UR31, URZ, 0x6, UR31 ;  /* 0x000000063f1f7899 */ /* 0x000fe2000801141f */
[----:B------:R-:W-:Y:S01]  /*1f20*/  ISETP.GE.AND P1, PT, R12, UR30, PT ;  /* 0x0000001e0c007c0c */ /* 0x000fe2000bf26270 */
[----:B------:R-:W-:Y:S01]  /*1f30*/  ULDC.64 UR10, c[0x0][0x258] ;  /* 0x00009600000a7ab9 */ /* 0x000fe20000000a00 */
[----:B------:R-:W-:Y:S01]  /*1f40*/  IMAD R20, R4, UR5, R9 ;  /* 0x0000000504147c24 */ /* 0x000fe2000f8e0209 */
[----:B------:R-:W-:Y:S01]  /*1f50*/  SEL R23, RZ, 0xffffffff, P0 ;  /* 0xffffffffff177807 */ /* 0x000fe20000000000 */
[----:B------:R-:W-:Y:S01]  /*1f60*/  VIADD R9, R12, 0x80 ;  /* 0x000000800c097836 */ /* 0x000fe20000000000 */
[----:B------:R-:W-:Y:S01]  /*1f70*/  UISETP.LT.AND UP0, UPT, UR18, UR31, UPT ;  /* 0x0000001f1200728c */ /* 0x000fe2000bf01270 */
[----:B------:R-:W-:Y:S01]  /*1f80*/  SEL R6, RZ, 0x1, P1 ;  /* 0x00000001ff067807 */ /* 0x000fe20000800000 */
[----:B------:R-:W-:Y:S01]  /*1f90*/  IMAD.U32 R150, RZ, RZ, UR10 ;  /* 0x0000000aff967e24 */ /* 0x000fe2000f8e00ff */
[----:B------:R-:W-:Y:S01]  /*1fa0*/  LOP3.LUT P2, RZ, R46, 0x4, RZ, 0xc0, !PT ;  /* 0x000000042eff7812 */ /* 0x000fe2000784c0ff */
[----:B------:R-:W-:Y:S01]  /*1fb0*/  USEL UR31, UR18, UR31, !UP0 ;  /* 0x0000001f121f7287 */ /* 0x000fe2000c000000 */
[----:B------:R-:W-:Y:S01]  /*1fc0*/  ISETP.GE.AND P0, PT, R9, UR30, PT ;  /* 0x0000001e09007c0c */ /* 0x000fe2000bf06270 */
[----:B------:R-:W-:Y:S01]  /*1fd0*/  IMAD.WIDE.U32 R28, R4, UR4, R28 ;  /* 0x00000004041c7c25 */ /* 0x000fe2000f8e001c */
[C---:B------:R-:W-:Y:S01]  /*1fe0*/  LOP3.LUT P1, RZ, R46.reuse, 0x2, RZ, 0xc0, !PT ;  /* 0x000000022eff7812 */ /* 0x040fe2000782c0ff */
[----:B------:R-:W-:Y:S01]  /*1ff0*/  UIMAD UR10, UR23, UR10, URZ ;  /* 0x0000000a170a72a4 */ /* 0x000fe2000f8e023f */
[----:B------:R-:W-:Y:S01]  /*2000*/  SEL R140, RZ, 0x4, P0 ;  /* 0x00000004ff8c7807 */ /* 0x000fe20000000000 */
[----:B------:R-:W-:Y:S01]  /*2010*/  IMAD.SHL.U32 R46, R46, 0x40, RZ ;  /* 0x000000402e2e7824 */ /* 0x000fe200078e00ff */
[----:B------:R-:W-:Y:S01]  /*2020*/  IADD3 R136, P0, R146, R19, RZ ;  /* 0x0000001392887210 */ /* 0x000fe20007f1e0ff */
[----:B------:R-:W-:Y:S01]  /*2030*/  IMAD.SHL.U32 R131, R60, 0x4, RZ ;  /* 0x000000043c837824 */ /* 0x000fe200078e00ff */
[----:B--2---:R-:W-:Y:S01]  /*2040*/  LEA.HI R138, R138, R138, RZ, 0x1 ;  /* 0x0000008a8a8a7211 */ /* 0x004fe200078f08ff */
[----:B------:R-:W-:Y:S01]  /*2050*/  IMAD.IADD R17, R27, 0x1, R16 ;  /* 0x000000011b117824 */ /* 0x000fe200078e0210 */
[----:B------:R-:W-:Y:S01]  /*2060*/  LOP3.LUT R46, R46, 0x1c0, RZ, 0xc0, !PT ;  /* 0x000001c02e2e7812 */ /* 0x000fe200078ec0ff */
[----:B------:R-:W-:Y:S01]  /*2070*/  IMAD.X R133, R147, 0x1, R15, P0 ;  /* 0x0000000193857824 */ /* 0x000fe200000e060f */
[----:B------:R-:W-:Y:S01]  /*2080*/  IADD3 R144, P0, R12, R0, RZ ;  /* 0x000000000c907210 */ /* 0x000fe20007f1e0ff */
[----:B------:R-:W-:Y:S01]  /*2090*/  IMAD.SHL.U32 R15, R62, 0x8, RZ ;  /* 0x000000083e0f7824 */ /* 0x000fe200078e00ff */
[----:B------:R-:W-:Y:S01]  /*20a0*/  SHF.R.S32.HI R139, RZ, 0x1, R138 ;  /* 0x00000001ff8b7819 */ /* 0x000fe2000001148a */
[----:B------:R-:W-:Y:S01]  /*20b0*/  IMAD.MOV.U32 R16, RZ, RZ, R26 ;  /* 0x000000ffff107224 */ /* 0x000fe200078e001a */
[-C--:B------:R-:W-:Y:S01]  /*20c0*/  LEA.HI R25, R2, R119.reuse, RZ, 0x6 ;  /* 0x0000007702197211 */ /* 0x080fe200078f30ff */
[----:B------:R-:W-:Y:S01]  /*20d0*/  IMAD.X R145, R13, 0x1, R3, P0 ;  /* 0x000000010d917824 */ /* 0x000fe200000e0603 */
[----:B------:R-:W-:Y:S01]  /*20e0*/  ISETP.GT.AND P0, PT, R134, UR31, PT ;  /* 0x0000001f86007c0c */ /* 0x000fe2000bf04270 */
[----:B------:R-:W-:Y:S01]  /*20f0*/  ULDC.64 UR4, c[0x0][0x250] ;  /* 0x0000940000047ab9 */ /* 0x000fe20000000a00 */
[----:B------:R-:W-:Y:S01]  /*2100*/  LEA.HI R2, R2, R119, RZ, 0x5 ;  /* 0x0000007702027211 */ /* 0x000fe200078f28ff */
[----:B------:R-:W-:Y:S01]  /*2110*/  IMAD.SHL.U32 R23, R23, 0x2, RZ ;  /* 0x0000000217177824 */ /* 0x000fe200078e00ff */
[----:B------:R-:W-:Y:S01]  /*2120*/  LOP3.LUT R15, R46, 0x8, R15, 0xf8, !PT ;  /* 0x000000082e0f7812 */ /* 0x000fe200078ef80f */
[----:B------:R-:W-:Y:S01]  /*2130*/  IMAD.IADD R21, R29, 0x1, R20 ;  /* 0x000000011d157824 */ /* 0x000fe200078e0214 */
[----:B------:R-:W-:Y:S01]  /*2140*/  UIMAD UR11, UR28, UR11, UR10 ;  /* 0x0000000b1c0b72a4 */ /* 0x000fe2000f8e020a */
[----:B------:R-:W-:Y:S01]  /*2150*/  IMAD R133, R133, UR4, RZ ;  /* 0x0000000485857c24 */ /* 0x000fe2000f8e02ff */
[----:B------:R-:W-:Y:S01]  /*2160*/  SHF.R.U32.HI R46, RZ, 0x3, R46 ;  /* 0x00000003ff2e7819 */ /* 0x000fe2000001162e */
[----:B------:R-:W-:Y:S01]  /*2170*/  IMAD R132, R146, R139, R131 ;  /* 0x0000008b92847224 */ /* 0x000fe200078e0283 */
[----:B------:R-:W-:Y:S01]  /*2180*/  SHF.R.S32.HI R61, RZ, 0x5, R2 ;  /* 0x00000005ff3d7819 */ /* 0x000fe20000011402 */
[----:B------:R-:W-:Y:S01]  /*2190*/  IMAD.MOV.U32 R20, RZ, RZ, R28 ;  /* 0x000000ffff147224 */ /* 0x000fe200078e001c */
[----:B------:R-:W-:Y:S01]  /*21a0*/  LOP3.LUT R2, R2, 0xffffffe0, RZ, 0xc0, !PT ;  /* 0xffffffe002027812 */ /* 0x000fe200078ec0ff */
[----:B------:R-:W-:Y:S01]  /*21b0*/  IMAD R143, R147, R154, RZ ;  /* 0x0000009a938f7224 */ /* 0x000fe200078e02ff */
[----:B------:R-:W-:Y:S01]  /*21c0*/  LOP3.LUT R23, R23, 0x2, R6, 0xe2, !PT ;  /* 0x0000000217177812 */ /* 0x000fe200078ee206 */
[----:B------:R-:W-:Y:S01]  /*21d0*/  IMAD.WIDE.U32 R150, R150, UR28, R16 ;  /* 0x0000001c96967c25 */ /* 0x000fe2000f8e0010 */
[----:B------:R-:W-:Y:S01]  /*21e0*/  LOP3.LUT R46, R15, R46, RZ, 0x3c, !PT ;  /* 0x0000002e0f2e7212 */ /* 0x000fe200078e3cff */
[----:B------:R-:W-:Y:S01]  /*21f0*/  USHF.L.U64.HI UR19, UR4, 0x4, UR5 ;  /* 0x0000000404137899 */ /* 0x000fe20008010205 */
[----:B------:R-:W-:Y:S01]  /*2200*/  LOP3.LUT R140, R23, R140, RZ, 0xfc, !PT ;  /* 0x0000008c178c7212 */ /* 0x000fe200078efcff */
[----:B------:R-:W-:Y:S01]  /*2210*/  IMAD.SHL.U32 R25, R25, 0x8, RZ ;  /* 0x0000000819197824 */ /* 0x000fe200078e00ff */
[----:B------:R-:W-:Y:S01]  /*2220*/  USHF.L.U32 UR20, UR4, 0x4, URZ ;  /* 0x0000000404147899 */ /* 0x000fe2000800063f */
[----:B------:R-:W-:Y:S01]  /*2230*/  IMAD R133, R136, UR5, R133 ;  /* 0x0000000588857c24 */ /* 0x000fe2000f8e0285 */
[----:B------:R-:W-:Y:S01]  /*2240*/  SHF.L.U64.HI R195, R154, 0x4, R155 ;  /* 0x000000049ac37819 */ /* 0x000fe2000001029b */
[----:B------:R-:W-:Y:S01]  /*2250*/  IMAD.SHL.U32 R11, R11, 0x40, RZ ;  /* 0x000000400b0b7824 */ /* 0x000fe200078e00ff */
[----:B------:R-:W-:Y:S01]  /*2260*/  LOP3.LUT R142, R142, 0xfffffe00, R25, 0xf8, !PT ;  /* 0xfffffe008e8e7812 */ /* 0x000fe200078ef819 */
[----:B------:R-:W-:Y:S01]  /*2270*/  IMAD.MOV.U32 R47, RZ, RZ, 0x10 ;  /* 0x00000010ff2f7424 */ /* 0x000fe200078e00ff */
[--C-:B------:R-:W-:Y:S01]  /*2280*/  SHF.R.S32.HI R118, RZ, 0x1f, R132.reuse ;  /* 0x0000001fff767819 */ /* 0x100fe20000011484 */
[----:B------:R-:W-:Y:S01]  /*2290*/  IMAD.MOV.U32 R45, RZ, RZ, 0x20 ;  /* 0x00000020ff2d7424 */ /* 0x000fe200078e00ff */
[----:B------:R-:W-:Y:S01]  /*22a0*/  LOP3.LUT R46, R46, 0xfffffe00, R11, 0xf8, !PT ;  /* 0xfffffe002e2e7812 */ /* 0x000fe200078ef80b */
[----:B------:R-:W-:Y:S01]  /*22b0*/  IMAD.IADD R131, R131, 0x1, R132 ;  /* 0x0000000183837824 */ /* 0x000fe200078e0284 */
[----:B------:R-:W-:Y:S01]  /*22c0*/  SEL R47, R47, 0xfffffff0, !P1 ;  /* 0xfffffff02f2f7807 */ /* 0x000fe20004800000 */
[----:B------:R-:W-:Y:S01]  /*22d0*/  IMAD.WIDE.U32 R136, R136, UR4, R20 ;  /* 0x0000000488887c25 */ /* 0x000fe2000f8e0014 */
[----:B------:R-:W-:-:S02]  /*22e0*/  SEL R45, R45, 0xffffffe0, !P2 ;  /* 0xffffffe02d2d7807 */ /* 0x000fc40005000000 */
[----:B------:R-:W-:Y:S01]  /*22f0*/  SHF.R.S32.HI R117, RZ, 0x1f, R131 ;  /* 0x0000001fff757819 */ /* 0x000fe20000011483 */
[C---:B------:R-:W-:Y:S02]  /*2300*/  IMAD R143, R146.reuse, R155, R143 ;  /* 0x0000009b928f7224 */ /* 0x040fe400078e028f */
[----:B------:R-:W-:-:S04]  /*2310*/  IMAD.WIDE.U32 R144, R146, R154, R144 ;  /* 0x0000009a92907225 */ /* 0x000fc800078e0090 */
[----:B------:R-:W-:Y:S02]  /*2320*/  VIADD R153, R151, UR11 ;  /* 0x0000000b97997c36 */ /* 0x000fe40008000000 */
[----:B------:R-:W-:Y:S02]  /*2330*/  IMAD.SHL.U32 R196, R154, 0x10, RZ ;  /* 0x000000109ac47824 */ /* 0x000fe400078e00ff */
[----:B------:R-:W-:Y:S02]  /*2340*/  IMAD.IADD R141, R119, 0x1, -R2 ;  /* 0x00000001778d7824 */ /* 0x000fe400078e0a02 */
[----:B------:R-:W-:Y:S02]  /*2350*/  IMAD.SHL.U32 R135, R139, 0x10, RZ ;  /* 0x000000108b877824 */ /* 0x000fe400078e00ff */
[----:B------:R-:W-:Y:S02]  /*2360*/  IMAD.IADD R143, R145, 0x1, R143 ;  /* 0x00000001918f7824 */ /* 0x000fe400078e028f */
[----:B------:R-:W-:-:S02]  /*2370*/  IMAD.IADD R133, R137, 0x1, R133 ;  /* 0x0000000189857824 */ /* 0x000fc400078e0285 */
[----:B------:R-:W-:Y:S01]  /*2380*/  @!P5 IMAD.MOV.U32 R48, RZ, RZ, RZ ;  /* 0x000000ffff30d224 */ /* 0x000fe200078e00ff */
[----:B-1----:R-:W-:Y:S06]  /*2390*/  @!P0 BRA `(.L_x_5863) ;  /* 0x0000009400488947 */ /* 0x002fec0003800000 */
[----:B------:R-:W1:Y:S01]  /*23a0*/  LDC.64 R2, c[0x0][0x338] ;  /* 0x0000ce00ff027b82 */ /* 0x000e620000000a00 */
[----:B------:R-:W-:Y:S01]  /*23b0*/  ULDC.64 UR10, c[0x0][0x330] ;  /* 0x0000cc00000a7ab9 */ /* 0x000fe20000000a00 */
[----:B------:R-:W-:Y:S01]  /*23c0*/  USHF.R.S32.HI UR14, URZ, 0x1f, UR24 ;  /* 0x0000001f3f0e7899 */ /* 0x000fe20008011418 */
[----:B------:R-:W-:Y:S01]  /*23d0*/  IMAD.U32 R11, RZ, RZ, UR10 ;  /* 0x0000000aff0b7e24 */ /* 0x000fe2000f8e00ff */
[----:B------:R-:W-:Y:S01]  /*23e0*/  UIMAD UR12, UR25, UR10, URZ ;  /* 0x0000000a190c72a4 */ /* 0x000fe2000f8e023f */
[--C-:B------:R-:W-:Y:S01]  /*23f0*/  SHF.R.S32.HI R15, RZ, 0x1f, R7.reuse ;  /* 0x0000001fff0f7819 */ /* 0x100fe20000011407 */
[----:B-----5:R-:W-:Y:S01]  /*2400*/  IMAD.IADD R48, R48, 0x1, R7 ;  /* 0x0000000130307824 */ /* 0x020fe200078e0207 */
[----:B------:R-:W-:Y:S01]  /*2410*/  IADD3 R8, P1, P0, R7, -UR24, R146 ;  /* 0x8000001807087c10 */ /* 0x000fe2000f83e092 */
[----:B------:R-:W-:Y:S01]  /*2420*/  UIMAD UR12, UR26, UR11, UR12 ;  /* 0x0000000b1a0c72a4 */ /* 0x000fe2000f8e020c */
[----:B------:R-:W-:Y:S01]  /*2430*/  IMAD.WIDE.U32 R18, R11, UR26, R12 ;  /* 0x0000001a0b127c25 */ /* 0x000fe2000f8e000c */
[----:B------:R-:W-:Y:S01]  /*2440*/  UIMAD.WIDE.U32 UR36, UR4, 0x20, URZ ;  /* 0x00000020042478a5 */ /* 0x000fe2000f8e003f */
[----:B------:R-:W-:Y:S01]  /*2450*/  IADD3.X R15, R15, ~UR14, R147, P1, P0 ;  /* 0x8000000e0f0f7c10 */ /* 0x000fe20008fe0493 */
[----:B------:R-:W-:Y:S01]  /*2460*/  ULDC.64 UR10, c[0x0][0x328] ;  /* 0x0000ca00000a7ab9 */ /* 0x000fe20000000a00 */
[----:B------:R-:W-:Y:S01]  /*2470*/  ULDC.64 UR14, c[0x0][0x340] ;  /* 0x0000d000000e7ab9 */ /* 0x000fe20000000a00 */
[----:B------:R-:W-:Y:S01]  /*2480*/  UIMAD UR13, UR25, UR10, URZ ;  /* 0x0000000a190d72a4 */ /* 0x000fe2000f8e023f */
[----:B------:R-:W-:Y:S01]  /*2490*/  IMAD.U32 R11, RZ, RZ, UR10 ;  /* 0x0000000aff0b7e24 */ /* 0x000fe2000f8e00ff */
[----:B------:R-:W-:Y:S01]  /*24a0*/  USHF.L.U32 UR32, UR5, 0x5, URZ ;  /* 0x0000000505207899 */ /* 0x000fe2000800063f */
[----:B------:R-:W-:Y:S01]  /*24b0*/  VIADD R19, R19, UR12 ;  /* 0x0000000c13137c36 */ /* 0x000fe20008000000 */
[----:B------:R-:W-:Y:S01]  /*24c0*/  UIMAD UR11, UR26, UR11, UR13 ;  /* 0x0000000b1a0b72a4 */ /* 0x000fe2000f8e020d */
[----:B------:R-:W-:Y:S01]  /*24d0*/  IMAD.WIDE.U32 R16, R11, UR26, R12 ;  /* 0x0000001a0b107c25 */ /* 0x000fe2000f8e000c */
[----:B------:R-:W-:Y:S01]  /*24e0*/  UIMAD.WIDE.U32 UR34, UR4, 0x60, URZ ;  /* 0x00000060042278a5 */ /* 0x000fe2000f8e003f */
[----:B------:R-:W-:Y:S01]  /*24f0*/  LOP3.LUT R127, R140, 0xffff, RZ, 0xc0, !PT ;  /* 0x0000ffff8c7f7812 */ /* 0x000fe200078ec0ff */
[----:B------:R-:W-:Y:S01]  /*2500*/  ULDC.64 UR12, c[0x0][0x350] ;  /* 0x0000d400000c7ab9 */ /* 0x000fe20000000a00 */
[----:B------:R-:W-:Y:S01]  /*2510*/  IMAD R11, R15, UR14, RZ ;  /* 0x0000000e0f0b7c24 */ /* 0x000fe2000f8e02ff */
[----:B-1----:R-:W-:Y:S01]  /*2520*/  SHF.L.U64.HI R66, R2, 0x4, R3 ;  /* 0x0000000402427819 */ /* 0x002fe20000010203 */
[----:B------:R-:W-:Y:S01]  /*2530*/  VIADD R17, R17, UR11 ;  /* 0x0000000b11117c36 */ /* 0x000fe20008000000 */
[----:B------:R-:W-:Y:S01]  /*2540*/  ULDC.64 UR10, c[0x0][0x348] ;  /* 0x0000d200000a7ab9 */ /* 0x000fe20000000a00 */
[-C--:B------:R-:W-:Y:S01]  /*2550*/  IMAD R0, R15, R2.reuse, RZ ;  /* 0x000000020f007224 */ /* 0x080fe200078e02ff */
[----:B------:R-:W-:Y:S01]  /*2560*/  USHF.L.U32 UR33, UR14, 0x5, URZ ;  /* 0x000000050e217899 */ /* 0x000fe2000800063f */
[C---:B------:R-:W-:Y:S01]  /*2570*/  IMAD R6, R8.reuse, UR15, R11 ;  /* 0x0000000f08067c24 */ /* 0x040fe2000f8e020b */
[----:B------:R-:W-:Y:S01]  /*2580*/  USHF.L.U64.HI UR38, UR14, 0x4, UR15 ;  /* 0x000000040e267899 */ /* 0x000fe2000801020f */
[C---:B------:R-:W-:Y:S01]  /*2590*/  IMAD.WIDE.U32 R18, R8.reuse, UR14, R18 ;  /* 0x0000000e08127c25 */ /* 0x040fe2000f8e0012 */
[----:B------:R-:W-:Y:S01]  /*25a0*/  USHF.L.U32 UR39, UR14, 0x4, URZ ;  /* 0x000000040e277899 */ /* 0x000fe2000800063f */
[C---:B------:R-:W-:Y:S01]  /*25b0*/  LOP3.LUT R130, R127.reuse, 0x1, RZ, 0xc0, !PT ;  /* 0x000000017f827812 */ /* 0x040fe200078ec0ff */
[----:B------:R-:W-:Y:S01]  /*25c0*/  UIMAD.WIDE.U32 UR40, UR14, 0x60, URZ ;  /* 0x000000600e2878a5 */ /* 0x000fe2000f8e003f */
[C---:B------:R-:W-:Y:S01]  /*25d0*/  IMAD R0, R8.reuse, R3, R0 ;  /* 0x0000000308007224 */ /* 0x040fe200078e0200 */
[----:B------:R-:W-:Y:S01]  /*25e0*/  LOP3.LUT R129, R127, 0x2, RZ, 0xc0, !PT ;  /* 0x000000027f817812 */ /* 0x000fe200078ec0ff */
[----:B------:R-:W-:Y:S01]  /*25f0*/  IMAD.WIDE.U32 R16, R8, R2, R16 ;  /* 0x0000000208107225 */ /* 0x000fe200078e0010 */
[----:B------:R-:W-:Y:S01]  /*2600*/  SHF.L.U64.HI R68, R2, 0x5, R3 ;  /* 0x0000000502447819 */ /* 0x000fe20000010203 */
[----:B------:R-:W-:Y:S01]  /*2610*/  USHF.L.U64.HI UR38, UR39, 0x1, UR38 ;  /* 0x0000000127267899 */ /* 0x000fe20008010226 */
[----:B------:R-:W-:Y:S01]  /*2620*/  IADD3 R63, R146, 0x30, RZ ;  /* 0x00000030923f7810 */ /* 0x000fe20007ffe0ff */
[----:B------:R-:W-:Y:S01]  /*2630*/  IMAD.IADD R19, R19, 0x1, R6 ;  /* 0x0000000113137824 */ /* 0x000fe200078e0206 */
[----:B------:R-:W-:Y:S01]  /*2640*/  SHF.R.S32.HI R116, RZ, 0x1f, R135 ;  /* 0x0000001fff747819 */ /* 0x000fe20000011487 */
[----:B------:R-:W-:Y:S01]  /*2650*/  IMAD R101, R5, UR12, RZ ;  /* 0x0000000c05657c24 */ /* 0x000fe2000f8e02ff */
[----:B------:R-:W-:Y:S01]  /*2660*/  LOP3.LUT R127, R127, 0x4, RZ, 0xc0, !PT ;  /* 0x000000047f7f7812 */ /* 0x000fe200078ec0ff */
[----:B------:R-:W-:Y:S01]  /*2670*/  IMAD R103, R5, UR10, RZ ;  /* 0x0000000a05677c24 */ /* 0x000fe2000f8e02ff */
[----:B------:R-:W-:Y:S01]  /*2680*/  ULDC.U8 UR43, c[0x0][0x3c3] ;  /* 0x0000f0c0002b7ab9 */ /* 0x000fe20000000000 */
[----:B------:R-:W-:Y:S01]  /*2690*/  IMAD.IADD R17, R17, 0x1, R0 ;  /* 0x0000000111117824 */ /* 0x000fe200078e0200 */
[----:B------:R-:W-:Y:S01]  /*26a0*/  ULDC UR42, c[0x0][0x2e0] ;  /* 0x0000b800002a7ab9 */ /* 0x000fe20000000800 */
[----:B------:R-:W-:Y:S01]  /*26b0*/  IMAD R48, R139, R48, RZ ;  /* 0x000000308b307224 */ /* 0x000fe200078e02ff */
[----:B------:R-:W-:Y:S01]  /*26c0*/  ULDC.64 UR16, c[0x0][0x250] ;  /* 0x0000940000107ab9 */ /* 0x000fe20000000a00 */
[C---:B------:R-:W-:Y:S01]  /*26d0*/  IMAD R101, R4.reuse, UR13, R101 ;  /* 0x0000000d04657c24 */ /* 0x040fe2000f8e0265 */
[----:B------:R-:W-:Y:S01]  /*26e0*/  USHF.L.U64.HI UR13, UR14, 0x5, UR15 ;  /* 0x000000050e0d7899 */ /* 0x000fe2000801020f */
[C---:B------:R-:W-:Y:S01]  /*26f0*/  IMAD.WIDE.U32 R18, R4.reuse, UR12, R18 ;  /* 0x0000000c04127c25 */ /* 0x040fe2000f8e0012 */
[----:B------:R-:W-:Y:S01]  /*2700*/  SHF.R.S32.HI R7, RZ, 0x1f, R48 ;  /* 0x0000001fff077819 */ /* 0x000fe20000011430 */
[----:B------:R-:W-:Y:S01]  /*2710*/  UIMAD UR12, UR5, 0x60, URZ ;  /* 0x00000060050c78a4 */ /* 0x000fe2000f8e023f */
[-C--:B------:R-:W-:Y:S01]  /*2720*/  IADD3 R106, P2, R131, R48.reuse, RZ ;  /* 0x00000030836a7210 */ /* 0x080fe20007f5e0ff */
[----:B------:R-:W-:Y:S01]  /*2730*/  IMAD R103, R4, UR11, R103 ;  /* 0x0000000b04677c24 */ /* 0x000fe2000f8e0267 */
[----:B------:R-:W-:Y:S01]  /*2740*/  IADD3 R48, P4, R132, R48, RZ ;  /* 0x0000003084307210 */ /* 0x000fe20007f9e0ff */
[----:B------:R-:W-:Y:S01]  /*2750*/  IMAD.WIDE.U32 R4, R4, UR10, R16 ;  /* 0x0000000a04047c25 */ /* 0x000fe2000f8e0010 */
[----:B------:R-:W-:Y:S01]  /*2760*/  ULDC.64 UR10, c[0x0][0x320] ;  /* 0x0000c800000a7ab9 */ /* 0x000fe20000000a00 */
[----:B------:R-:W-:Y:S01]  /*2770*/  ULDC.64 UR4, c[0x0][0x318] ;  /* 0x0000c60000047ab9 */ /* 0x000fe20000000a00 */
[----:B------:R-:W-:Y:S01]  /*2780*/  LEA R100, P1, R18, UR10, 0x1 ;  /* 0x0000000a12647c11 */ /* 0x000fe2000f8208ff */
[----:B------:R-:W-:Y:S01]  /*2790*/  IMAD.IADD R101, R19, 0x1, R101 ;  /* 0x0000000113657824 */ /* 0x000fe200078e0265 */
[----:B------:R-:W-:Y:S01]  /*27a0*/  LEA R102, P0, R4, UR4, 0x1 ;  /* 0x0000000404667c11 */ /* 0x000fe2000f8008ff */
[----:B------:R-:W-:Y:S01]  /*27b0*/  IMAD.IADD R103, R5, 0x1, R103 ;  /* 0x0000000105677824 */ /* 0x000fe200078e0267 */
[----:B------:R-:W-:Y:S01]  /*27c0*/  IADD3.X R107, R117, R7, RZ, P2, !PT ;  /* 0x00000007756b7210 */ /* 0x000fe200017fe4ff */
[----:B------:R-:W-:Y:S01]  /*27d0*/  IMAD.X R7, R118, 0x1, R7, P4 ;  /* 0x0000000176077824 */ /* 0x000fe200020e0607 */
[----:B------:R-:W-:Y:S01]  /*27e0*/  LEA.HI.X R101, R18, UR11, R101, 0x1, P1 ;  /* 0x0000000b12657c11 */ /* 0x000fe200088f0c65 */
[----:B------:R-:W-:Y:S01]  /*27f0*/  ULDC.64 UR10, c[0x0][0x218] ;  /* 0x00008600000a7ab9 */ /* 0x000fe20000000a00 */
[----:B------:R-:W-:Y:S01]  /*2800*/  LEA.HI.X R103, R4, UR5, R103, 0x1, P0 ;  /* 0x0000000504677c11 */ /* 0x000fe200080f0c67 */
        /* <DEDUP_REMOVED lines=12> */
[----:B------:R-:W-:Y:S01]  /*28d0*/  VIADD R124, R135, 0x80 ;  /* 0x00000080877c7836 */ /* 0x000fe20000000000 */
[----:B------:R-:W-:Y:S01]  /*28e0*/  IADD3 R48, P0, R48, UR4, RZ ;  /* 0x0000000430307c10 */ /* 0x000fe2000ff1e0ff */
[----:B------:R-:W-:Y:S01]  /*28f0*/  IMAD.SHL.U32 R5, R155, 0x20, RZ ;  /* 0x000000209b057824 */ /* 0x000fe200078e00ff */
[C---:B------:R-:W-:Y:S01]  /*2900*/  IADD3.X R17, R0.reuse, UR11, RZ, P1, !PT ;  /* 0x0000000b00117c10 */ /* 0x040fe20008ffe4ff */
[----:B------:R-:W-:Y:S01]  /*2910*/  IMAD.IADD R122, R135, 0x1, R124 ;  /* 0x00000001877a7824 */ /* 0x000fe200078e027c */
[----:B------:R-:W-:Y:S01]  /*2920*/  IADD3.X R49, R0, UR5, RZ, P0, !PT ;  /* 0x0000000500317c10 */ /* 0x000fe200087fe4ff */
[C---:B------:R-:W-:Y:S01]  /*2930*/  IMAD.SHL.U32 R128, R139.reuse, 0x20, RZ ;  /* 0x000000208b807824 */ /* 0x040fe200078e00ff */
[C---:B------:R-:W-:Y:S01]  /*2940*/  IADD3 R75, P1, R196.reuse, 0x40, RZ ;  /* 0x00000040c44b7810 */ /* 0x040fe20007f3e0ff */
[----:B------:R-:W-:Y:S01]  /*2950*/  IMAD R126, R139, 0x30, RZ ;  /* 0x000000308b7e7824 */ /* 0x000fe200078e02ff */
[----:B------:R-:W-:Y:S01]  /*2960*/  IADD3 R83, P0, R196, 0x80, RZ ;  /* 0x00000080c4537810 */ /* 0x000fe20007f1e0ff */
[C---:B------:R-:W-:Y:S01]  /*2970*/  IMAD.IADD R120, R135.reuse, 0x1, R122 ;  /* 0x0000000187787824 */ /* 0x040fe200078e027a */
[C---:B------:R-:W-:Y:S01]  /*2980*/  SHF.L.U64.HI R107, R106.reuse, 0x1, R107 ;  /* 0x000000016a6b7819 */ /* 0x040fe2000001026b */
[----:B------:R-:W-:Y:S01]  /*2990*/  IMAD.SHL.U32 R106, R106, 0x2, RZ ;  /* 0x000000026a6a7824 */ /* 0x000fe200078e00ff */
[C---:B------:R-:W-:Y:S01]  /*29a0*/  IADD3 R123, R135.reuse, R125, RZ ;  /* 0x0000007d877b7210 */ /* 0x040fe20007ffe0ff */
[--C-:B------:R-:W-:Y:S01]  /*29b0*/  IMAD.X R76, RZ, RZ, R195.reuse, P1 ;  /* 0x000000ffff4c7224 */ /* 0x100fe200008e06c3 */
[C---:B------:R-:W-:Y:S01]  /*29c0*/  IADD3 R77, P1, R196.reuse, R75, RZ ;  /* 0x0000004bc44d7210 */ /* 0x040fe20007f3e0ff */
[----:B------:R-:W-:Y:S01]  /*29d0*/  IMAD.X R84, RZ, RZ, R195, P0 ;  /* 0x000000ffff547224 */ /* 0x000fe200000e06c3 */
[----:B------:R-:W-:Y:S01]  /*29e0*/  IADD3 R85, P0, R196, R83, RZ ;  /* 0x00000053c4557210 */ /* 0x000fe20007f1e0ff */
[----:B------:R-:W-:Y:S01]  /*29f0*/  IMAD.IADD R121, R135, 0x1, R123 ;  /* 0x0000000187797824 */ /* 0x000fe200078e027b */
[C---:B------:R-:W-:Y:S01]  /*2a00*/  IADD3 R104, P4, R106.reuse, UR10, RZ ;  /* 0x0000000a6a687c10 */ /* 0x040fe2000ff9e0ff */
[C---:B------:R-:W-:Y:S01]  /*2a10*/  IMAD.X R78, R195.reuse, 0x1, R76, P1 ;  /* 0x00000001c34e7824 */ /* 0x040fe200008e064c */
[----:B------:R-:W-:Y:S01]  /*2a20*/  IADD3 R106, P2, R106, UR4, RZ ;  /* 0x000000046a6a7c10 */ /* 0x000fe2000ff5e0ff */
[----:B------:R-:W-:Y:S01]  /*2a30*/  IMAD.X R86, R195, 0x1, R84, P0 ;  /* 0x00000001c3567824 */ /* 0x000fe200000e0654 */
[C---:B------:R-:W-:Y:S01]  /*2a40*/  IADD3.X R105, R107.reuse, UR11, RZ, P4, !PT ;  /* 0x0000000b6b697c10 */ /* 0x040fe2000a7fe4ff */
[----:B------:R-:W-:Y:S01]  /*2a50*/  IMAD.WIDE.U32 R154, R154, 0x20, RZ ;  /* 0x000000209a9a7825 */ /* 0x000fe200078e00ff */
[C---:B------:R-:W-:Y:S01]  /*2a60*/  IADD3 R90, P1, R196.reuse, R77, RZ ;  /* 0x0000004dc45a7210 */ /* 0x040fe20007f3e0ff */
[----:B------:R-:W-:Y:S01]  /*2a70*/  UIMAD UR15, UR15, 0x60, URZ ;  /* 0x000000600f0f78a4 */ /* 0x000fe2000f8e023f */
[----:B------:R-:W-:Y:S01]  /*2a80*/  IADD3 R94, P0, R196, R85, RZ ;  /* 0x00000055c45e7210 */ /* 0x000fe20007f1e0ff */
[----:B------:R-:W-:Y:S01]  /*2a90*/  UIADD3 UR14, UR37, UR32, URZ ;  /* 0x00000020250e7290 */ /* 0x000fe2000fffe03f */
[----:B------:R-:W-:Y:S01]  /*2aa0*/  IADD3.X R107, R107, UR5, RZ, P2, !PT ;  /* 0x000000056b6b7c10 */ /* 0x000fe200097fe4ff */
[----:B------:R-:W-:Y:S01]  /*2ab0*/  IMAD.X R89, R195, 0x1, R78, P1 ;  /* 0x00000001c3597824 */ /* 0x000fe200008e064e */
[----:B------:R-:W-:Y:S01]  /*2ac0*/  IADD3 R72, P4, R67, 0x40, RZ ;  /* 0x0000004043487810 */ /* 0x000fe20007f9e0ff */
[----:B------:R-:W-:Y:S01]  /*2ad0*/  IMAD.X R93, R195, 0x1, R86, P0 ;  /* 0x00000001c35d7824 */ /* 0x000fe200000e0656 */
[----:B------:R-:W-:Y:S01]  /*2ae0*/  IADD3 R80, P2, R67, 0x80, RZ ;  /* 0x0000008043507810 */ /* 0x000fe20007f5e0ff */
[----:B------:R-:W-:Y:S01]  /*2af0*/  IMAD.SHL.U32 R69, R2, 0x20, RZ ;  /* 0x0000002002457824 */ /* 0x000fe200078e00ff */
[-C--:B------:R-:W-:Y:S01]  /*2b00*/  IADD3 R74, P1, R72, R67.reuse, RZ ;  /* 0x00000043484a7210 */ /* 0x080fe20007f3e0ff */
[----:B------:R-:W-:Y:S01]  /*2b10*/  VIADD R65, R146, 0x10 ;  /* 0x0000001092417836 */ /* 0x000fe20000000000 */
[-C--:B------:R-:W-:Y:S01]  /*2b20*/  IADD3 R82, P0, R80, R67.reuse, RZ ;  /* 0x0000004350527210 */ /* 0x080fe20007f1e0ff */
[--C-:B------:R-:W-:Y:S01]  /*2b30*/  IMAD.X R79, RZ, RZ, R66.reuse, P2 ;  /* 0x000000ffff4f7224 */ /* 0x100fe200010e0642 */
[----:B------:R-:W-:Y:S01]  /*2b40*/  IADD3.X R71, RZ, R66, RZ, P4, !PT ;  /* 0x00000042ff477210 */ /* 0x000fe200027fe4ff */
[----:B------:R-:W-:Y:S01]  /*2b50*/  VIADD R64, R146, 0x20 ;  /* 0x0000002092407836 */ /* 0x000fe20000000000 */
[-C--:B------:R-:W-:Y:S01]  /*2b60*/  IADD3 R88, P4, R74, R67.reuse, RZ ;  /* 0x000000434a587210 */ /* 0x080fe20007f9e0ff */
[--C-:B------:R-:W-:Y:S01]  /*2b70*/  IMAD.X R81, R79, 0x1, R66.reuse, P0 ;  /* 0x000000014f517824 */ /* 0x100fe200000e0642 */
[----:B------:R-:W-:Y:S01]  /*2b80*/  IADD3 R92, P2, R82, R67, RZ ;  /* 0x00000043525c7210 */ /* 0x000fe20007f5e0ff */
[----:B------:R-:W-:Y:S01]  /*2b90*/  IMAD.X R73, R71, 0x1, R66, P1 ;  /* 0x0000000147497824 */ /* 0x000fe200008e0642 */
[----:B------:R-:W-:Y:S01]  /*2ba0*/  SHF.R.S32.HI R115, RZ, 0x1f, R128 ;  /* 0x0000001fff737819 */ /* 0x000fe20000011480 */
[----:B------:R-:W-:Y:S01]  /*2bb0*/  IMAD.MOV.U32 R11, RZ, RZ, R134 ;  /* 0x000000ffff0b7224 */ /* 0x000fe200078e0086 */
[----:B------:R-:W-:Y:S01]  /*2bc0*/  SHF.R.S32.HI R114, RZ, 0x1f, R125 ;  /* 0x0000001fff727819 */ /* 0x000fe2000001147d */
[----:B------:R-:W-:Y:S01]  /*2bd0*/  IMAD.IADD R70, R155, 0x1, R5 ;  /* 0x000000019b467824 */ /* 0x000fe200078e0205 */
[----:B------:R-:W-:Y:S01]  /*2be0*/  SHF.R.S32.HI R113, RZ, 0x1f, R126 ;  /* 0x0000001fff717819 */ /* 0x000fe2000001147e */
[----:B------:R-:W-:Y:S01]  /*2bf0*/  IMAD.X R87, R73, 0x1, R66, P4 ;  /* 0x0000000149577824 */ /* 0x000fe200020e0642 */
[----:B------:R-:W-:Y:S01]  /*2c00*/  SHF.R.S32.HI R112, RZ, 0x1f, R124 ;  /* 0x0000001fff707819 */ /* 0x000fe2000001147c */
[----:B------:R-:W-:Y:S01]  /*2c10*/  IMAD.X R91, R81, 0x1, R66, P2 ;  /* 0x00000001515b7824 */ /* 0x000fe200010e0642 */
[----:B------:R-:W-:Y:S01]  /*2c20*/  SHF.R.S32.HI R111, RZ, 0x1f, R123 ;  /* 0x0000001fff6f7819 */ /* 0x000fe2000001147b */
[----:B------:R-:W-:Y:S01]  /*2c30*/  USHF.L.U32 UR32, UR36, 0x1, URZ ;  /* 0x0000000124207899 */ /* 0x000fe2000800063f */
[----:B------:R-:W-:Y:S01]  /*2c40*/  SHF.R.S32.HI R110, RZ, 0x1f, R122 ;  /* 0x0000001fff6e7819 */ /* 0x000fe2000001147a */
[----:B------:R-:W-:Y:S01]  /*2c50*/  UIADD3 UR37, UR35, UR12, URZ ;  /* 0x0000000c23257290 */ /* 0x000fe2000fffe03f */
[----:B------:R-:W-:Y:S01]  /*2c60*/  SHF.R.S32.HI R109, RZ, 0x1f, R121 ;  /* 0x0000001fff6d7819 */ /* 0x000fe20000011479 */
[----:B------:R-:W-:Y:S01]  /*2c70*/  USHF.L.U64.HI UR44, UR33, 0x1, UR13 ;  /* 0x00000001212c7899 */ /* 0x000fe2000801020d */
[----:B------:R-:W-:Y:S01]  /*2c80*/  SHF.R.S32.HI R108, RZ, 0x1f, R120 ;  /* 0x0000001fff6c7819 */ /* 0x000fe20000011478 */
[----:B------:R-:W-:-:S02]  /*2c90*/  USHF.L.U64.HI UR36, UR36, 0x1, UR14 ;  /* 0x0000000124247899 */ /* 0x000fc4000801020e */
[----:B------:R-:W-:Y:S01]  /*2ca0*/  UIADD3 UR46, UR41, UR15, URZ ;  /* 0x0000000f292e7290 */ /* 0x000fe2000fffe03f */
[----:B------:R-:W-:Y:S01]  /*2cb0*/  ULDC UR4, c[0x0][0x2e0] ;  /* 0x0000b80000047ab9 */ /* 0x000fe20000000800 */
[----:B------:R-:W-:Y:S01]  /*2cc0*/  ULDC UR5, c[0x0][0x2e0] ;  /* 0x0000b80000057ab9 */ /* 0x000fe20000000800 */
[----:B------:R-:W-:Y:S01]  /*2cd0*/  ULDC.64 UR10, c[0x0][0x248] ;  /* 0x00009200000a7ab9 */ /* 0x000fe20000000a00 */
[----:B------:R-:W-:Y:S02]  /*2ce0*/  USHF.L.U32 UR39, UR39, 0x1, URZ ;  /* 0x0000000127277899 */ /* 0x000fe4000800063f */
[----:B------:R-:W-:Y:S01]  /*2cf0*/  USHF.L.U32 UR33, UR33, 0x1, URZ ;  /* 0x0000000121217899 */ /* 0x000fe2000800063f */
[----:B------:R-:W-:Y:S01]  /*2d00*/  ULDC.64 UR12, c[0x0][0x230] ;  /* 0x00008c00000c7ab9 */ /* 0x000fe20000000a00 */
[----:B------:R-:W-:-:S10]  /*2d10*/  ULDC.64 UR14, c[0x0][0x238] ;  /* 0x00008e00000e7ab9 */ /* 0x000fd40000000a00 */
.L_x_5956:
[----:B------:R-:W-:Y:S01]  /*2d20*/  IMAD.SHL.U32 R15, R11, 0x40, RZ ;  /* 0x000000400b0f7824 */ /* 0x000fe200078e00ff */
[----:B------:R-:W1:Y:S01]  /*2d30*/  LDC R0, c[0x0][0x340] ;  /* 0x0000d000ff007b82 */ /* 0x000e620000000800 */
[----:B------:R-:W-:Y:S02]  /*2d40*/  BSSY B0, `(.L_x_5864) ;  /* 0x0000013000007945 */ /* 0x000fe40003800000 */
[----:B------:R-:W-:Y:S05]  /*2d50*/  VIADD R14, R15, 0xffffffc0 ;  /* 0xffffffc00f0e7836 */ /* 0x000fea0000000000 */
[C---:B------:R-:W-:Y:S02]  /*2d60*/  IADD3 R158, -R14.reuse, UR29, RZ ;  /* 0x0000001d0e9e7c10 */ /* 0x040fe4000fffe1ff */
[----:B------:R-:W-:Y:S02]  /*2d70*/  IADD3 R156, -R14, UR24, RZ ;  /* 0x000000180e9c7c10 */ /* 0x000fe4000fffe1ff */
[CC--:B------:R-:W-:Y:S02]  /*2d80*/  ISETP.GE.AND P4, PT, R146.reuse, R158.reuse, PT ;  /* 0x0000009e9200720c */ /* 0x0c0fe40003f86270 */
[C---:B------:R-:W-:Y:S02]  /*2d90*/  ISETP.GE.AND P0, PT, R65.reuse, R158, PT ;  /* 0x0000009e4100720c */ /* 0x040fe40003f06270 */
[----:B------:R-:W-:Y:S02]  /*2da0*/  ISETP.GE.AND P4, PT, R146, R156, !P4 ;  /* 0x0000009c9200720c */ /* 0x000fe40006786270 */
[----:B------:R-:W-:Y:S02]  /*2db0*/  ISETP.GE.AND P5, PT, R64, R158, PT ;  /* 0x0000009e4000720c */ /* 0x000fe40003fa6270 */
[----:B------:R-:W-:Y:S09]  /*2dc0*/  ISETP.GE.AND P0, PT, R65, R156, !P0 ;  /* 0x0000009c4100720c */ /* 0x000ff20004706270 */
[----:B--23--:R-:W-:Y:S05]  /*2dd0*/  @!P4 BRA `(.L_x_5865) ;  /* 0x000000000024c947 */ /* 0x00cfea0003800000 */
        /* <DEDUP_REMOVED lines=9> */
.L_x_5865:
[----:B------:R-:W-:Y:S05]  /*2e70*/  BSYNC B0 ;  /* 0x0000000000007941 */ /* 0x000fea0003800000 */
.L_x_5864:
        /* <DEDUP_REMOVED lines=18> */
.L_x_5867:
[----:B------:R-:W-:Y:S05]  /*2fa0*/  BSYNC B0 ;  /* 0x0000000000007941 */ /* 0x000fea0003800000 */
.L_x_5866:
[----:B------:R-:W-:Y:S01]  /*2fb0*/  ISETP.GE.AND P5, PT, R64, R156, !P5 ;  /* 0x0000009c4000720c */ /* 0x000fe20006fa6270 */
[----:B------:R-:W-:Y:S01]  /*2fc0*/  BSSY B0, `(.L_x_5868) ;  /* 0x0000011000007945 */ /* 0x000fe20003800000 */
[C---:B------:R-:W-:Y:S04]  /*2fd0*/  ISETP.GE.AND P0, PT, R63.reuse, R158, PT ;  /* 0x0000009e3f00720c */ /* 0x040fe80003f06270 */
[----:B------:R-:W-:Y:S07]  /*2fe0*/  ISETP.GE.AND P0, PT, R63, R156, !P0 ;  /* 0x0000009c3f00720c */ /* 0x000fee0004706270 */
[----:B------:R-:W-:Y:S06]  /*2ff0*/  @!P5 BRA `(.L_x_5869) ;  /* 0x000000000034d947 */ /* 0x000fec0003800000 */
[----:B------:R-:W-:Y:S02]  /*3000*/  ISETP.NE.AND P2, PT, R130, RZ, PT ;  /* 0x000000ff8200720c */ /* 0x000fe40003f45270 */
[----:B---3--:R-:W-:Y:S02]  /*3010*/  IADD3 R18, P1, R100, UR33, RZ ;  /* 0x0000002164127c10 */ /* 0x008fe4000ff3e0ff */
[----:B------:R-:W-:Y:S02]  /*3020*/  IADD3 R2, P5, R98, UR32, RZ ;  /* 0x0000002062027c10 */ /* 0x000fe4000ffbe0ff */
        /* <DEDUP_REMOVED lines=10> */
.L_x_5869:
[----:B------:R-:W-:Y:S05]  /*30d0*/  BSYNC B0 ;  /* 0x0000000000007941 */ /* 0x000fea0003800000 */
.L_x_5868:
[----:B------:R-:W-:Y:S01]  /*30e0*/  ISETP.NE.AND P5, PT, RZ, UR4, PT ;  /* 0x00000004ff007c0c */ /* 0x000fe2000bfa5270 */
[----:B------:R-:W-:Y:S01]  /*30f0*/  BSSY B0, `(.L_x_5870) ;  /* 0x0000010000007945 */ /* 0x000fe20003800000 */
[----:B-1--4-:R-:W-:Y:S03]  /*3100*/  LEA R3, -R0, RZ, 0x6 ;  /* 0x000000ff00037211 */ /* 0x012fe600078e31ff */
        /* <DEDUP_REMOVED lines=14> */
.L_x_5871:
[----:B------:R-:W-:Y:S05]  /*31f0*/  BSYNC B0 ;  /* 0x0000000000007941 */ /* 0x000fea0003800000 */
.L_x_5870:
        /* <DEDUP_REMOVED lines=8> */
[----:B------:R-:W4:Y:S01]  /*3280*/  LDC R3, c[0x0][0x2d0] ;  /* 0x0000b400ff037b82 */ /* 0x000f220000000800 */
[----:B------:R-:W-:Y:S01]  /*3290*/  BSSY B0, `(.L_x_5876) ;  /* 0x0000037000007945 */ /* 0x000fe20003800000 */
[-C--:B----4-:R-:W-:Y:S02]  /*32a0*/  ISETP.GE.AND P0, PT, R12, R3.reuse, PT ;  /* 0x000000030c00720c */ /* 0x090fe40003f06270 */
[-C--:B------:R-:W-:Y:S02]  /*32b0*/  ISETP.GE.AND P2, PT, R10, R3.reuse, PT ;  /* 0x000000030a00720c */ /* 0x080fe40003f46270 */
[----:B------:R-:W-:Y:S09]  /*32c0*/  ISETP.GE.AND P1, PT, R9, R3, PT ;  /* 0x000000030900720c */ /* 0x000ff20003f26270 */
        /* <DEDUP_REMOVED lines=51> */
.L_x_5877:
[----:B------:R-:W-:Y:S05]  /*3600*/  BSYNC B0 ;  /* 0x0000000000007941 */ /* 0x000fea0003800000 */
.L_x_5876:
[----:B------:R-:W-:Y:S04]  /*3610*/  BSSY B0, `(.L_x_5878) ;  /* 0x0000034000007945 */ /* 0x000fe80003800000 */
        /* <DEDUP_REMOVED lines=51> */
.L_x_5879:
[----:B------:R-:W-:Y:S05]  /*3950*/  BSYNC B0 ;  /* 0x0000000000007941 */ /* 0x000fea0003800000 */
.L_x_5878:
        /* <DEDUP_REMOVED lines=51> */
.L_x_5875:
[----:B------:R-:W-:Y:S05]  /*3c90*/  BSYNC B1 ;  /* 0x0000000000017941 */ /* 0x000fea0003800000 */
.L_x_5874:
[C---:B------:R-:W-:Y:S01]  /*3ca0*/  ISETP.GE.AND P0, PT, R65.reuse, R158, PT ;  /* 0x0000009e4100720c */ /* 0x040fe20003f06270 */
[----:B------:R-:W-:Y:S03]  /*3cb0*/  BSSY B1, `(.L_x_5880) ;  /* 0x00000b4000017945 */ /* 0x000fe60003800000 */
[----:B------:R-:W-:Y:S11]  /*3cc0*/  ISETP.GE.AND P0, PT, R65, R156, !P0 ;  /* 0x0000009c4100720c */ /* 0x000ff60004706270 */
[----:B------:R-:W-:Y:S02]  /*3cd0*/  @!UPT UIADD3 URZ, URZ, URZ, URZ ;  /* 0x0000003f3f3ff290 */ /* 0x000fe4000fffe03f */
[----:B------:R-:W-:Y:S05]  /*3ce0*/  @!P0 BRA `(.L_x_5881) ;  /* 0x0000000800c08947 */ /* 0x000fea0003800000 */
[C---:B-123--:R-:W-:Y:S01]  /*3cf0*/  SHF.L.U64.HI R5, R135.reuse, 0x1, R116 ;  /* 0x0000000187057819 */ /* 0x04efe20000010274 */
        /* <DEDUP_REMOVED lines=15> */
[----:B----4-:R-:W2:Y:S08]  /*3df0*/  LDG.E.128 R20, desc[UR6][R36.64] ;  /* 0x0000000624147981 */ /* 0x010eb0000c1e1d00 */
        /* <DEDUP_REMOVED lines=48> */
.L_x_5883:
[----:B------:R-:W-:Y:S05]  /*4100*/  BSYNC B0 ;  /* 0x0000000000007941 */ /* 0x000fea0003800000 */
.L_x_5882:
[----:B------:R-:W-:Y:S04]  /*4110*/  BSSY B0, `(.L_x_5884) ;  /* 0x0000037000007945 */ /* 0x000fe80003800000 */
[----:B------:R-:W-:Y:S05]  /*4120*/  @P2 BRA `(.L_x_5885) ;  /* 0x0000000000d42947 */ /* 0x000fea0003800000 */
[----:B------:R-:W-:Y:S02]  /*4130*/  LEA R36, P2, R72, R102, 0x1 ;  /* 0x0000006648247211 */ /* 0x000fe400078408ff */
[----:B------:R-:W-:Y:S02]  /*4140*/  ISETP.GE.AND P0, PT, R10, UR4, PT ;  /* 0x000000040a007c0c */ /* 0x000fe4000bf06270 */
[----:B------:R-:W-:Y:S02]  /*4150*/  LEA.HI.X R37, R72, R103, R71, 0x1, P2 ;  /* 0x0000006748257211 */ /* 0x000fe400010f0c47 */
[----:B-1----:R-:W-:Y:S03]  /*4160*/  LEA R38, P2, R75, R96, 0x1 ;  /* 0x000000604b267211 */ /* 0x002fe600078408ff */
        /* <DEDUP_REMOVED lines=49> */
.L_x_5885:
[----:B------:R-:W-:Y:S05]  /*4480*/  BSYNC B0 ;  /* 0x0000000000007941 */ /* 0x000fea0003800000 */
.L_x_5884:
[----:B------:R-:W-:Y:S05]  /*4490*/  @P1 BRA `(.L_x_5881) ;  /* 0x0000000000d41947 */ /* 0x000fea0003800000 */
[C---:B------:R-:W-:Y:S02]  /*44a0*/  LEA R36, P1, R80.reuse, R102, 0x1 ;  /* 0x0000006650247211 */ /* 0x040fe400078208ff */
[----:B------:R-:W-:Y:S02]  /*44b0*/  ISETP.GE.AND P0, PT, R9, UR4, PT ;  /* 0x0000000409007c0c */ /* 0x000fe4000bf06270 */
[----:B------:R-:W-:Y:S02]  /*44c0*/  LEA.HI.X R37, R80, R103, R79, 0x1, P1 ;  /* 0x0000006750257211 */ /* 0x000fe400008f0c4f */
[----:B-12---:R-:W-:Y:S03]  /*44d0*/  LEA R38, P1, R83, R96, 0x1 ;  /* 0x0000006053267211 */ /* 0x006fe600078208ff */
[----:B----4-:R-:W2:Y:S08]  /*44e0*/  LDG.E.128 R20, desc[UR6][R36.64] ;  /* 0x0000000624147981 */ /* 0x010eb0000c1e1d00 */
        /* <DEDUP_REMOVED lines=48> */
.L_x_5881:
[----:B------:R-:W-:Y:S05]  /*47f0*/  BSYNC B1 ;  /* 0x0000000000017941 */ /* 0x000fea0003800000 */
.L_x_5880:
        /* <DEDUP_REMOVED lines=70> */
.L_x_5889:
[----:B------:R-:W-:Y:S05]  /*4c60*/  BSYNC B0 ;  /* 0x0000000000007941 */ /* 0x000fea0003800000 */
.L_x_5888:
        /* <DEDUP_REMOVED lines=55> */
.L_x_5891:
[----:B------:R-:W-:Y:S05]  /*4fe0*/  BSYNC B0 ;  /* 0x0000000000007941 */ /* 0x000fea0003800000 */
.L_x_5890:
        /* <DEDUP_REMOVED lines=54> */
.L_x_5887:
[----:B------:R-:W-:Y:S05]  /*5350*/  BSYNC B1 ;  /* 0x0000000000017941 */ /* 0x000fea0003800000 */
.L_x_5886:
        /* <DEDUP_REMOVED lines=19> */
[----:B----4-:R-:W-:Y:S11]  /*5490*/  MOV R97, R95 ;  /* 0x0000005f00617202 */ /* 0x010ff60000000f00 */
        /* <DEDUP_REMOVED lines=55> */
.L_x_5895:
[----:B------:R-:W-:Y:S05]  /*5810*/  BSYNC B0 ;  /* 0x0000000000007941 */ /* 0x000fea0003800000 */
.L_x_5894:
[----:B------:R-:W-:Y:S04]  /*5820*/  BSSY B0, `(.L_x_5896) ;  /* 0x0000037000007945 */ /* 0x000fe80003800000 */
[----:B------:R-:W-:Y:S05]  /*5830*/  @P2 BRA `(.L_x_5897) ;  /* 0x0000000000d42947 */ /* 0x000fea0003800000 */
[----:B------:R-:W-:Y:S02]  /*5840*/  LEA R36, P2, R88, R102, 0x1 ;  /* 0x0000006658247211 */ /* 0x000fe400078408ff */
[----:B------:R-:W-:Y:S02]  /*5850*/  ISETP.GE.AND P0, PT, R10, UR4, PT ;  /* 0x000000040a007c0c */ /* 0x000fe4000bf06270 */
[----:B------:R-:W-:Y:S02]  /*5860*/  LEA.HI.X R37, R88, R103, R87, 0x1, P2 ;  /* 0x0000006758257211 */ /* 0x000fe400010f0c57 */
[----:B------:R-:W-:Y:S03]  /*5870*/  LEA R38, P2, R90, R96, 0x1 ;  /* 0x000000605a267211 */ /* 0x000fe600078408ff */
[----:B-1--4-:R-:W2:Y:S08]  /*5880*/  LDG.E.128 R20, desc[UR6][R36.64] ;  /* 0x0000000624147981 */ /* 0x012eb0000c1e1d00 */
        /* <DEDUP_REMOVED lines=48> */
.L_x_5897:
[----:B------:R-:W-:Y:S05]  /*5b90*/  BSYNC B0 ;  /* 0x0000000000007941 */ /* 0x000fea0003800000 */
.L_x_5896:
[----:B------:R-:W-:Y:S05]  /*5ba0*/  @P1 BRA `(.L_x_5893) ;  /* 0x0000000000d41947 */ /* 0x000fea0003800000 */
[C---:B------:R-:W-:Y:S02]  /*5bb0*/  LEA R36, P1, R92.reuse, R102, 0x1 ;  /* 0x000000665c247211 */ /* 0x040fe400078208ff */
[----:B------:R-:W-:Y:S02]  /*5bc0*/  ISETP.GE.AND P0, PT, R9, UR4, PT ;  /* 0x0000000409007c0c */ /* 0x000fe4000bf06270 */
[----:B------:R-:W-:Y:S02]  /*5bd0*/  LEA.HI.X R37, R92, R103, R91, 0x1, P1 ;  /* 0x000000675c257211 */ /* 0x000fe400008f0c5b */
[----:B--2---:R-:W-:Y:S03]  /*5be0*/  LEA R38, P1, R94, R96, 0x1 ;  /* 0x000000605e267211 */ /* 0x004fe600078208ff */
[----:B-1--4-:R-:W2:Y:S08]  /*5bf0*/  LDG.E.128 R20, desc[UR6][R36.64] ;  /* 0x0000000624147981 */ /* 0x012eb0000c1e1d00 */
        /* <DEDUP_REMOVED lines=48> */
.L_x_5893:
[----:B------:R-:W-:Y:S05]  /*5f00*/  BSYNC B1 ;  /* 0x0000000000017941 */ /* 0x000fea0003800000 */
.L_x_5892:
        /* <DEDUP_REMOVED lines=8> */
.L_x_5873:
[----:B------:R-:W-:Y:S04]  /*5f90*/  BSSY B2, `(.L_x_5899) ;  /* 0x0000125000027945 */ /* 0x000fe80003800000 */
[----:B------:R-:W-:Y:S05]  /*5fa0*/  @!P4 BRA `(.L_x_5900) ;  /* 0x00000010008cc947 */ /* 0x000fea0003800000 */
[----:B------:R-:W4:Y:S01]  /*5fb0*/  LDC R157, c[0x0][0x2d0] ;  /* 0x0000b400ff9d7b82 */ /* 0x000f220000000800 */
[----:B------:R-:W-:Y:S01]  /*5fc0*/  BSSY B1, `(.L_x_5901) ;  /* 0x000005f000017945 */ /* 0x000fe20003800000 */
[----:B----4-:R-:W-:Y:S11]  /*5fd0*/  ISETP.GE.AND P0, PT, R12, R157, PT ;  /* 0x0000009d0c00720c */ /* 0x010ff60003f06270 */
        /* <DEDUP_REMOVED lines=23> */
[----:B-123--:R-:W-:Y:S02]  /*6150*/  LEA R20, P1, R159, R102, 0x1 ;  /* 0x000000669f147211 */ /* 0x00efe400078208ff */
        /* <DEDUP_REMOVED lines=67> */
.L_x_5904:
[----:B------:R-:W-:Y:S05]  /*6590*/  BSYNC B0 ;  /* 0x0000000000007941 */ /* 0x000fea0003800000 */
.L_x_5903:
[----:B-----5:R1:W-:Y:S02]  /*65a0*/  STG.E.128 desc[UR6][R96.64], R52 ;  /* 0x0000003460007986 */ /* 0x0203e4000c101d06 */
.L_x_5902:
[----:B------:R-:W-:Y:S05]  /*65b0*/  BSYNC B1 ;  /* 0x0000000000017941 */ /* 0x000fea0003800000 */
.L_x_5901:
[----:B------:R-:W-:Y:S01]  /*65c0*/  ISETP.GE.AND P0, PT, R10, R157, PT ;  /* 0x0000009d0a00720c */ /* 0x000fe20003f06270 */
[----:B------:R-:W-:Y:S11]  /*65d0*/  BSSY B1, `(.L_x_5905) ;  /* 0x0000060000017945 */ /* 0x000ff60003800000 */
[----:B------:R-:W-:Y:S01]  /*65e0*/  @!UPT UIADD3 URZ, URZ, URZ, URZ ;  /* 0x0000003f3f3ff290 */ /* 0x000fe2000fffe03f */
[----:B------:R-:W-:Y:S05]  /*65f0*/  @P0 BRA `(.L_x_5906) ;  /* 0x0000000400740947 */ /* 0x000fea0003800000 */
[----:B-1----:R-:W-:Y:S01]  /*6600*/  IMAD.MOV.U32 R97, RZ, RZ, R95 ;  /* 0x000000ffff617224 */ /* 0x002fe200078e005f */
        /* <DEDUP_REMOVED lines=22> */
[C---:B--23--:R-:W-:Y:S02]  /*6770*/  LEA R20, P1, R50.reuse, R160, 0x1 ;  /* 0x000000a032147211 */ /* 0x04cfe400078208ff */
        /* <DEDUP_REMOVED lines=67> */
.L_x_5908:
[----:B------:R-:W-:Y:S05]  /*6bb0*/  BSYNC B0 ;  /* 0x0000000000007941 */ /* 0x000fea0003800000 */
.L_x_5907:
[----:B-----5:R1:W-:Y:S02]  /*6bc0*/  STG.E.128 desc[UR6][R96.64+0x80], R52 ;  /* 0x0000803460007986 */ /* 0x0203e4000c101d06 */
.L_x_5906:
[----:B------:R-:W-:Y:S05]  /*6bd0*/  BSYNC B1 ;  /* 0x0000000000017941 */ /* 0x000fea0003800000 */
.L_x_5905:
[----:B------:R-:W-:Y:S11]  /*6be0*/  ISETP.GE.AND P0, PT, R9, R157, PT ;  /* 0x0000009d0900720c */ /* 0x000ff60003f06270 */
[----:B------:R-:W-:Y:S02]  /*6bf0*/  @!UPT UIADD3 URZ, URZ, URZ, URZ ;  /* 0x0000003f3f3ff290 */ /* 0x000fe4000fffe03f */
        /* <DEDUP_REMOVED lines=92> */
.L_x_5910:
[----:B------:R-:W-:Y:S05]  /*71c0*/  BSYNC B0 ;  /* 0x0000000000007941 */ /* 0x000fea0003800000 */
.L_x_5909:
[----:B-----5:R1:W-:Y:S02]  /*71d0*/  STG.E.128 desc[UR6][R96.64+0x100], R52 ;  /* 0x0001003460007986 */ /* 0x0203e4000c101d06 */
.L_x_5900:
[----:B------:R-:W-:Y:S05]  /*71e0*/  BSYNC B2 ;  /* 0x0000000000027941 */ /* 0x000fea0003800000 */
.L_x_5899:
        /* <DEDUP_REMOVED lines=30> */
[C---:B---3--:R-:W-:Y:S02]  /*73d0*/  LEA R18, P0, R160.reuse, R162, 0x1 ;  /* 0x000000a2a0127211 */ /* 0x048fe400078008ff */
[----:B------:R-:W-:Y:S02]  /*73e0*/  IADD3 R157, P2, R135, R159, RZ ;  /* 0x0000009f879d7210 */ /* 0x000fe40007f5e0ff */
[----:B------:R-:W-:Y:S02]  /*73f0*/  LEA.HI.X.SX32 R19, R160, R163, 0x1, P0 ;  /* 0x000000a3a0137211 */ /* 0x000fe400000f0eff */
[----:B------:R-:W-:Y:S02]  /*7400*/  LEA.HI.X.SX32 R160, R159, R116, 0x1, P2 ;  /* 0x000000749fa07211 */ /* 0x000fe400010f0eff */
[C---:B-1----:R-:W-:Y:S01]  /*7410*/  LEA R162, P0, R157.reuse, R104, 0x1 ;  /* 0x000000689da27211 */ /* 0x042fe200078008ff */
[----:B------:R-:W3:Y:S01]  /*7420*/  LDG.E.128 R28, desc[UR6][R18.64] ;  /* 0x00000006121c7981 */ /* 0x000ee2000c1e1d00 */
[----:B------:R-:W-:Y:S02]  /*7430*/  @P1 IADD3 R166, RZ, -UR45, RZ ;  /* 0x8000002dffa61c10 */ /* 0x000fe4000fffe0ff */
[----:B------:R-:W-:Y:S02]  /*7440*/  LEA.HI.X R163, R157, R105, R160, 0x1, P0 ;  /* 0x000000699da37211 */ /* 0x000fe400000f0ca0 */
[----:B------:R-:W-:Y:S04]  /*7450*/  IADD3 R157, P0, R135, R166, RZ ;  /* 0x000000a6879d7210 */ /* 0x000fe80007f1e0ff */
[----:B------:R-:W-:Y:S01]  /*7460*/  LEA.HI.X.SX32 R166, R166, R116, 0x1, P0 ;  /* 0x00000074a6a67211 */ /* 0x000fe200000f0eff */
[----:B------:R-:W4:Y:S01]  /*7470*/  LDG.E.128 R160, desc[UR6][R162.64] ;  /* 0x00000006a2a07981 */ /* 0x000f22000c1e1d00 */
        /* <DEDUP_REMOVED lines=63> */
.L_x_5916:
[----:B------:R-:W-:Y:S05]  /*7870*/  BSYNC B0 ;  /* 0x0000000000007941 */ /* 0x000fea0003800000 */
.L_x_5915:
[----:B-----5:R1:W-:Y:S02]  /*7880*/  STG.E.128 desc[UR6][R164.64], R56 ;  /* 0x00000038a4007986 */ /* 0x0203e4000c101d06 */
.L_x_5914:
[----:B------:R-:W-:Y:S05]  /*7890*/  BSYNC B1 ;  /* 0x0000000000017941 */ /* 0x000fea0003800000 */
.L_x_5913:
        /* <DEDUP_REMOVED lines=98> */
.L_x_5920:
[----:B------:R-:W-:Y:S05]  /*7ec0*/  BSYNC B0 ;  /* 0x0000000000007941 */ /* 0x000fea0003800000 */
.L_x_5919:
[----:B-----5:R1:W-:Y:S02]  /*7ed0*/  STG.E.128 desc[UR6][R164.64], R56 ;  /* 0x00000038a4007986 */ /* 0x0203e4000c101d06 */
.L_x_5918:
[----:B------:R-:W-:Y:S05]  /*7ee0*/  BSYNC B1 ;  /* 0x0000000000017941 */ /* 0x000fea0003800000 */
.L_x_5917:
[----:B------:R-:W-:Y:S11]  /*7ef0*/  ISETP.GE.AND P0, PT, R9, R97, PT ;  /* 0x000000610900720c */ /* 0x000ff60003f06270 */
[----:B------:R-:W-:Y:S02]  /*7f00*/  @!UPT UIADD3 URZ, URZ, URZ, URZ ;  /* 0x0000003f3f3ff290 */ /* 0x000fe4000fffe03f */
        /* <DEDUP_REMOVED lines=20> */
[C---:B---3--:R-:W-:Y:S02]  /*8050*/  LEA R18, P0, R159.reuse, R160, 0x1 ;  /* 0x000000a09f127211 */ /* 0x048fe400078008ff */
[C---:B------:R-:W-:Y:S02]  /*8060*/  IADD3 R97, P2, R124.reuse, R157, RZ ;  /* 0x0000009d7c617210 */ /* 0x040fe40007f5e0ff */
[----:B------:R-:W-:Y:S02]  /*8070*/  LEA.HI.X.SX32 R19, R159, R161, 0x1, P0 ;  /* 0x000000a19f137211 */ /* 0x000fe400000f0eff */
[----:B-1----:R-:W-:Y:S02]  /*8080*/  LEA.HI.X.SX32 R160, R157, R112, 0x1, P2 ;  /* 0x000000709da07211 */ /* 0x002fe400010f0eff */
        /* <DEDUP_REMOVED lines=71> */
.L_x_5922:
[----:B------:R-:W-:Y:S05]  /*8500*/  BSYNC B0 ;  /* 0x0000000000007941 */ /* 0x000fea0003800000 */
.L_x_5921:
[----:B-----5:R1:W-:Y:S02]  /*8510*/  STG.E.128 desc[UR6][R164.64], R56 ;  /* 0x00000038a4007986 */ /* 0x0203e4000c101d06 */
.L_x_5912:
[----:B------:R-:W-:Y:S05]  /*8520*/  BSYNC B2 ;  /* 0x0000000000027941 */ /* 0x000fea0003800000 */
.L_x_5911:
        /* <DEDUP_REMOVED lines=30> */
[----:B---3--:R-:W-:Y:S02]  /*8710*/  LEA R18, P0, R160, R162, 0x1 ;  /* 0x000000a2a0127211 */ /* 0x008fe400078008ff */
        /* <DEDUP_REMOVED lines=73> */
.L_x_5928:
[----:B------:R-:W-:Y:S05]  /*8bb0*/  BSYNC B0 ;  /* 0x0000000000007941 */ /* 0x000fea0003800000 */
.L_x_5927:
[----:B-----5:R1:W-:Y:S02]  /*8bc0*/  STG.E.128 desc[UR6][R164.64], R56 ;  /* 0x00000038a4007986 */ /* 0x0203e4000c101d06 */
.L_x_5926:
[----:B------:R-:W-:Y:S05]  /*8bd0*/  BSYNC B1 ;  /* 0x0000000000017941 */ /* 0x000fea0003800000 */
.L_x_5925:
        /* <DEDUP_REMOVED lines=98> */
.L_x_5932:
[----:B------:R-:W-:Y:S05]  /*9200*/  BSYNC B0 ;  /* 0x0000000000007941 */ /* 0x000fea0003800000 */
.L_x_5931:
[----:B-----5:R1:W-:Y:S02]  /*9210*/  STG.E.128 desc[UR6][R164.64], R56 ;  /* 0x00000038a4007986 */ /* 0x0203e4000c101d06 */
.L_x_5930:
[----:B------:R-:W-:Y:S05]  /*9220*/  BSYNC B1 ;  /* 0x0000000000017941 */ /* 0x000fea0003800000 */
.L_x_5929:
        /* <DEDUP_REMOVED lines=97> */
.L_x_5934:
[----:B------:R-:W-:Y:S05]  /*9840*/  BSYNC B0 ;  /* 0x0000000000007941 */ /* 0x000fea0003800000 */
.L_x_5933:
[----:B-----5:R1:W-:Y:S02]  /*9850*/  STG.E.128 desc[UR6][R164.64], R56 ;  /* 0x00000038a4007986 */ /* 0x0203e4000c101d06 */
.L_x_5924:
[----:B------:R-:W-:Y:S05]  /*9860*/  BSYNC B2 ;  /* 0x0000000000027941 */ /* 0x000fea0003800000 */
.L_x_5923:
        /* <DEDUP_REMOVED lines=11> */
[----:B------:R-:W-:Y:S01]  /*9920*/  ISETP.GE.AND P0, PT, R12, UR4, PT ;  /* 0x000000040c007c0c */ /* 0x000fe2000bf06270 */
[----:B------:R-:W-:Y:S01]  /*9930*/  BSSY B0, `(.L_x_5939) ;  /* 0x0000061000007945 */ /* 0x000fe20003800000 */
[----:B------:R-:W-:Y:S01]  /*9940*/  MOV R97, R95 ;  /* 0x0000005f00617202 */ /* 0x000fe20000000f00 */
        /* <DEDUP_REMOVED lines=25> */
[C---:B------:R-:W-:Y:S01]  /*9ae0*/  LEA R158, P0, R97.reuse, R104, 0x1 ;  /* 0x00000068619e7211 */ /* 0x040fe200078008ff */
        /* <DEDUP_REMOVED lines=69> */
.L_x_5940:
[----:B------:R-:W-:Y:S05]  /*9f40*/  BSYNC B0 ;  /* 0x0000000000007941 */ /* 0x000fea0003800000 */
.L_x_5939:
[----:B-----5:R1:W-:Y:S02]  /*9f50*/  STG.E.128 desc[UR6][R162.64], R56 ;  /* 0x00000038a2007986 */ /* 0x0203e4000c101d06 */
.L_x_5938:
[----:B------:R-:W-:Y:S05]  /*9f60*/  BSYNC B1 ;  /* 0x0000000000017941 */ /* 0x000fea0003800000 */
.L_x_5937:
        /* <DEDUP_REMOVED lines=98> */
.L_x_5944:
[----:B------:R-:W-:Y:S05]  /*a590*/  BSYNC B0 ;  /* 0x0000000000007941 */ /* 0x000fea0003800000 */
.L_x_5943:
[----:B-----5:R1:W-:Y:S02]  /*a5a0*/  STG.E.128 desc[UR6][R162.64], R56 ;  /* 0x00000038a2007986 */ /* 0x0203e4000c101d06 */
.L_x_5942:
[----:B------:R-:W-:Y:S05]  /*a5b0*/  BSYNC B1 ;  /* 0x0000000000017941 */ /* 0x000fea0003800000 */
.L_x_5941:
        /* <DEDUP_REMOVED lines=97> */
.L_x_5946:
[----:B------:R-:W-:Y:S05]  /*abd0*/  BSYNC B0 ;  /* 0x0000000000007941 */ /* 0x000fea0003800000 */
.L_x_5945:
[----:B-----5:R1:W-:Y:S02]  /*abe0*/  STG.E.128 desc[UR6][R160.64], R56 ;  /* 0x00000038a0007986 */ /* 0x0203e4000c101d06 */
.L_x_5936:
[----:B------:R-:W-:Y:S05]  /*abf0*/  BSYNC B2 ;  /* 0x0000000000027941 */ /* 0x000fea0003800000 */
.L_x_5935:
        /* <DEDUP_REMOVED lines=8> */
.L_x_5872:
        /* <DEDUP_REMOVED lines=11> */
[----:B-123--:R-:W2:Y:S01]  /*ad30*/  @P4 LDG.E.128 R24, desc[UR6][R102.64] ;  /* 0x0000000666184981 */ /* 0x00eea2000c1e1d00 */
        /* <DEDUP_REMOVED lines=9> */
.L_x_5948:
[----:B------:R-:W-:Y:S05]  /*add0*/  BSYNC B0 ;  /* 0x0000000000007941 */ /* 0x000fea0003800000 */
.L_x_5947:
        /* <DEDUP_REMOVED lines=24> */
.L_x_5950:
[----:B------:R-:W-:Y:S05]  /*af60*/  BSYNC B0 ;  /* 0x0000000000007941 */ /* 0x000fea0003800000 */
.L_x_5949:
        /* <DEDUP_REMOVED lines=24> */
.L_x_5952:
[----:B------:R-:W-:Y:S05]  /*b0f0*/  BSYNC B0 ;  /* 0x0000000000007941 */ /* 0x000fea0003800000 */
.L_x_5951:
[----:B------:R-:W-:Y:S01]  /*b100*/  UMOV UR4, URZ ;  /* 0x0000003f00047c82 */ /* 0x000fe20008000000 */
[----:B------:R-:W-:Y:S04]  /*b110*/  BSSY B0, `(.L_x_5898) ;  /* 0x000001c000007945 */ /* 0x000fe80003800000 */
[----:B------:R-:W-:Y:S05]  /*b120*/  @!P0 BRA `(.L_x_5953) ;  /* 0x0000000000688947 */ /* 0x000fea0003800000 */
[----:B------:R-:W-:Y:S02]  /*b130*/  ISETP.NE.AND P1, PT, R130, RZ, PT ;  /* 0x000000ff8200720c */ /* 0x000fe40003f25270 */
[----:B------:R-:W-:Y:S11]  /*b140*/  ISETP.NE.AND P4, PT, R129, RZ, PT ;  /* 0x000000ff8100720c */ /* 0x000ff60003f85270 */
[----:B------:R-:W2:Y:S01]  /*b150*/  @P1 LDC.64 R2, c[0x0][0x338] ;  /* 0x0000ce00ff021b82 */ /* 0x000ea20000000a00 */
[----:B----4-:R-:W-:Y:S01]  /*b160*/  @P1 IMAD.MOV.U32 R97, RZ, RZ, R95 ;  /* 0x000000ffff611224 */ /* 0x010fe200078e005f */
[----:B------:R-:W-:Y:S02]  /*b170*/  @P4 LEA R28, P0, R88, R102, 0x1 ;  /* 0x00000066581c4211 */ /* 0x000fe400078008ff */
[----:B-1----:R-:W-:Y:S02]  /*b180*/  @P4 LEA R30, P2, R90, R96, 0x1 ;  /* 0x000000605a1e4211 */ /* 0x002fe400078408ff */
        /* <DEDUP_REMOVED lines=20> */
.L_x_5953:
[----:B------:R-:W-:Y:S05]  /*b2d0*/  BSYNC B0 ;  /* 0x0000000000007941 */ /* 0x000fea0003800000 */
.L_x_5898:
[----:B------:R-:W5:Y:S02]  /*b2e0*/  LDC R0, c[0x0][0x338] ;  /* 0x0000ce00ff007b82 */ /* 0x000f640000000800 */
[----:B-----5:R-:W-:Y:S05]  /*b2f0*/  IMAD.U32 R3, R0, -0x40, RZ ;  /* 0xffffffc000037824 */ /* 0x020fea00078e00ff */
[C---:B-1--4-:R-:W-:Y:S04]  /*b300*/  LEA R102, P0, R3.reuse, R102, 0x1 ;  /* 0x0000006603667211 */ /* 0x052fe800078008ff */
[----:B------:R-:W-:Y:S01]  /*b310*/  LEA.HI.X.SX32 R103, R3, R103, 0x1, P0 ;  /* 0x0000006703677211 */ /* 0x000fe200000f0eff */
[----:B------:R-:W-:Y:S08]  /*b320*/  @!P3 BRA `(.L_x_5954) ;  /* 0x000000040030b947 */ /* 0x000ff00003800000 */
[----:B------:R-:W-:Y:S04]  /*b330*/  IADD3 R0, R11, -0x1, RZ ;  /* 0xffffffff0b007810 */ /* 0x000fe80007ffe0ff */
[----:B------:R-:W-:Y:S11]  /*b340*/  ISETP.GT.AND P0, PT, R0, UR31, PT ;  /* 0x0000001f00007c0c */ /* 0x000ff6000bf04270 */
[----:B------:R-:W-:Y:S02]  /*b350*/  @!UPT UIADD3 URZ, URZ, URZ, URZ ;  /* 0x0000003f3f3ff290 */ /* 0x000fe4000fffe03f */
[----:B------:R-:W-:Y:S05]  /*b360*/  @!P0 BRA `(.L_x_5955) ;  /* 0x0000000400448947 */ /* 0x000fea0003800000 */
[----:B--23--:R-:W-:Y:S01]  /*b370*/  IMAD.MOV.U32 R22, RZ, RZ, RZ ;  /* 0x000000ffff167224 */ /* 0x00cfe200078e00ff */
        /* <DEDUP_REMOVED lines=71> */
.L_x_5954:
[----:B------:R-:W1:Y:S01]  /*b7f0*/  LDC R2, c[0x0][0x250] ;  /* 0x00009400ff027b82 */ /* 0x000e620000000800 */
[----:B------:R-:W-:Y:S07]  /*b800*/  IMAD.MOV.U32 R97, RZ, RZ, R95 ;  /* 0x000000ffff617224 */ /* 0x000fee00078e005f */
[----:B------:R-:W2:Y:S02]  /*b810*/  LDC R0, c[0x0][0x248] ;  /* 0x00009200ff007b82 */ /* 0x000ea40000000800 */
[----:B--23--:R-:W-:Y:S02]  /*b820*/  IMAD.U32 R5, R0, -0x40, RZ ;  /* 0xffffffc000057824 */ /* 0x00cfe400078e00ff */
[----:B-1----:R-:W-:Y:S03]  /*b830*/  IMAD.U32 R3, R2, -0x40, RZ ;  /* 0xffffffc002037824 */ /* 0x002fe600078e00ff */
[----:B------:R-:W-:Y:S02]  /*b840*/  LEA R96, P0, R5, R96, 0x1 ;  /* 0x0000006005607211 */ /* 0x000fe400078008ff */
[----:B------:R-:W-:Y:S02]  /*b850*/  LEA R98, P1, R3, R98, 0x1 ;  /* 0x0000006203627211 */ /* 0x000fe400078208ff */
[----:B------:R-:W-:Y:S02]  /*b860*/  LEA.HI.X.SX32 R95, R5, R97, 0x1, P0 ;  /* 0x00000061055f7211 */ /* 0x000fe400000f0eff */
[----:B------:R-:W-:Y:S09]  /*b870*/  LEA.HI.X.SX32 R99, R3, R99, 0x1, P1 ;  /* 0x0000006303637211 */ /* 0x000ff200008f0eff */
.L_x_5955:
[----:B------:R-:W-:Y:S04]  /*b880*/  IADD3 R11, R11, -0x1, RZ ;  /* 0xffffffff0b0b7810 */ /* 0x000fe80007ffe0ff */
[----:B------:R-:W-:Y:S11]  /*b890*/  ISETP.GT.AND P0, PT, R11, UR31, PT ;  /* 0x0000001f0b007c0c */ /* 0x000ff6000bf04270 */
[----:B------:R-:W-:Y:S02]  /*b8a0*/  @!UPT UIADD3 URZ, URZ, URZ, URZ ;  /* 0x0000003f3f3ff290 */ /* 0x000fe4000fffe03f */
[----:B------:R-:W-:Y:S05]  /*b8b0*/  @P0 BRA `(.L_x_5956) ;  /* 0xffffff7400180947 */ /* 0x000fea000383ffff */
.L_x_5863:
[----:B------:R-:W1:Y:S01]  /*b8c0*/  S2UR UR4, SR_CgaCtaId ;  /* 0x00000000000479c3 */ /* 0x000e620000008800 */
[----:B------:R-:W-:Y:S01]  /*b8d0*/  ULDC UR5, c[0x0][0x2e0] ;  /* 0x0000b80000057ab9 */ /* 0x000fe20000000800 */
[----:B------:R-:W-:-:S06]  /*b8e0*/  UMOV UR10, 0x400 ;  /* 0x00000400000a7882 */ /* 0x000fcc0000000000 */
[----:B------:R-:W-:Y:S01]  /*b8f0*/  BAR.SYNC.DEFER_BLOCKING 0x0 ;  /* 0x0000000000007b1d */ /* 0x000fe20000010000 */
[----:B------:R-:W-:Y:S02]  /*b900*/  ISETP.NE.AND P2, PT, RZ, UR5, PT ;  /* 0x00000005ff007c0c */ /* 0x000fe4000bf45270 */
[----:B------:R-:W-:Y:S02]  /*b910*/  ISETP.GE.AND P1, PT, R10, UR30, PT ;  /* 0x0000001e0a007c0c */ /* 0x000fe4000bf26270 */
[----:B------:R-:W-:-:S03]  /*b920*/  ISETP.GE.AND P0, PT, R9, UR30, PT ;  /* 0x0000001e09007c0c */ /* 0x000fc6000bf06270 */
[----:B------:R-:W4:Y:S01]  /*b930*/  LDC.64 R2, c[0x0][0x240] ;  /* 0x00009000ff027b82 */ /* 0x000f220000000a00 */
[----:B------:R-:W-:Y:S01]  /*b940*/  BSSY B3, `(.L_x_5957) ;  /* 0x00007bf000037945 */ /* 0x000fe20003800000 */
[----:B-1----:R-:W-:-:S06]  /*b950*/  ULEA UR4, UR4, UR10, 0x18 ;  /* 0x0000000a04047291 */ /* 0x002fcc000f8ec03f */
[----:B------:R-:W-:Y:S02]  /*b960*/  LEA R197, R142, UR4, 0x1 ;  /* 0x000000048ec57c11 */ /* 0x000fe4000f8e08ff */
[C---:B----4-:R-:W-:Y:S01]  /*b970*/  SHF.L.U64.HI R11, R2.reuse, 0x4, R3 ;  /* 0x00000004020b7819 */ /* 0x050fe20000010203 */
[----:B------:R-:W-:Y:S01]  /*b980*/  IMAD.SHL.U32 R15, R2, 0x10, RZ ;  /* 0x00000010020f7824 */ /* 0x000fe200078e00ff */
[----:B------:R-:W-:Y:S06]  /*b990*/  @!P2 BRA `(.L_x_5958) ;  /* 0x0000007000c8a947 */ /* 0x000fec0003800000 */
[----:B------:R-:W-:-:S04]  /*b9a0*/  ISETP.NE.U32.AND P2, PT, RZ, UR8, PT ;  /* 0x00000008ff007c0c */ /* 0x000fc8000bf45070 */
[----:B------:R-:W-:Y:S01]  /*b9b0*/  ISETP.NE.AND.EX P2, PT, RZ, UR9, PT, P2 ;  /* 0x00000009ff007c0c */ /* 0x000fe2000bf45320 */
[----:B------:R-:W-:Y:S01]  /*b9c0*/  UMOV UR10, URZ ;  /* 0x0000003f000a7c82 */ /* 0x000fe20008000000 */
[----:B------:R-:W-:Y:S01]  /*b9d0*/  IMAD.MOV.U32 R152, RZ, RZ, R150 ;  /* 0x000000ffff987224 */ /* 0x000fe200078e0096 */
[----:B------:R-:W-:-:S10]  /*b9e0*/  ULDC.64 UR8, c[0x0][0x210] ;  /* 0x0000840000087ab9 */ /* 0x000fd40000000a00 */
[----:B------:R-:W4:Y:S01]  /*b9f0*/  @P2 LDG.E R148, desc[UR6][R148.64] ;  /* 0x0000000694942981 */ /* 0x000f22000c1e1900 */
[----:B--23--:R-:W-:Y:S01]  /*ba00*/  IMAD.WIDE.U32 R6, R2, 0x30, R152 ;  /* 0x0000003002067825 */ /* 0x00cfe200078e0098 */
[----:B------:R-:W-:Y:S01]  /*ba10*/  IADD3 R15, P4, R15, R150, RZ ;  /* 0x000000960f0f7210 */ /* 0x000fe20007f9e0ff */
[----:B------:R-:W-:Y:S01]  /*ba20*/  UIADD3 UR12, -UR27, UR21, URZ ;  /* 0x000000151b0c7290 */ /* 0x000fe2000fffe13f */
[----:B------:R-:W-:-:S03]  /*ba30*/  LEA R20, P5, R150, UR8, 0x1 ;  /* 0x0000000896147c11 */ /* 0x000fc6000f8a08ff */
[--C-:B------:R-:W-:Y:S01]  /*ba40*/  IMAD.X R4, R11, 0x1, R153.reuse, P4 ;  /* 0x000000010b047824 */ /* 0x100fe200020e0699 */
[----:B------:R-:W-:Y:S02]  /*ba50*/  LEA.HI.X R21, R150, UR9, R153, 0x1, P5 ;  /* 0x0000000996157c11 */ /* 0x000fe4000a8f0c99 */
[----:B------:R-:W-:-:S04]  /*ba60*/  LEA R32, P5, R15, UR8, 0x1 ;  /* 0x000000080f207c11 */ /* 0x000fc8000f8a08ff */
[----:B------:R-:W-:Y:S02]  /*ba70*/  LEA.HI.X R33, R15, UR9, R4, 0x1, P5 ;  /* 0x000000090f217c11 */ /* 0x000fe4000a8f0c04 */
[----:B----4-:R-:W-:Y:S02]  /*ba80*/  @P2 R2UR UR10, R148 ;  /* 0x00000000940a22ca */ /* 0x010fe400000e0000 */
[----:B------:R-:W-:-:S04]  /*ba90*/  LEA R0, P2, R2, R150, 0x5 ;  /* 0x0000009602007211 */ /* 0x000fc800078428ff */
[----:B------:R-:W-:Y:S01]  /*baa0*/  LEA.HI.X R5, R2, R153, R3, 0x5, P2 ;  /* 0x0000009902057211 */ /* 0x000fe200010f2c03 */
[----:B------:R-:W-:Y:S01]  /*bab0*/  IMAD R2, R3, 0x30, RZ ;  /* 0x0000003003027824 */ /* 0x000fe200078e02ff */
[----:B------:R-:W-:Y:S02]  /*bac0*/  LEA R22, P2, R6, UR8, 0x1 ;  /* 0x0000000806167c11 */ /* 0x000fe4000f8408ff */
[C---:B------:R-:W-:Y:S01]  /*bad0*/  LEA R14, P4, R0.reuse, UR8, 0x1 ;  /* 0x00000008000e7c11 */ /* 0x040fe2000f8808ff */
[----:B------:R-:W-:Y:S01]  /*bae0*/  IMAD.IADD R2, R7, 0x1, R2 ;  /* 0x0000000107027824 */ /* 0x000fe200078e0202 */
[----:B------:R-:W-:Y:S01]  /*baf0*/  ULDC.U8 UR8, c[0x0][0x3c3] ;  /* 0x0000f0c000087ab9 */ /* 0x000fe20000000000 */
[----:B------:R-:W-:Y:S01]  /*bb00*/  UIADD3 UR10, UR10, UR24, UR27 ;  /* 0x000000180a0a7290 */ /* 0x000fe2000fffe01b */
[----:B------:R-:W-:Y:S02]  /*bb10*/  LEA.HI.X R15, R0, UR9, R5, 0x1, P4 ;  /* 0x00000009000f7c11 */ /* 0x000fe4000a0f0c05 */
[----:B------:R-:W-:-:S02]  /*bb20*/  LEA.HI.X R23, R6, UR9, R2, 0x1, P2 ;  /* 0x0000000906177c11 */ /* 0x000fc400090f0c02 */
[----:B------:R-:W-:Y:S01]  /*bb30*/  ISETP.NE.AND P2, PT, RZ, UR8, PT ;  /* 0x00000008ff007c0c */ /* 0x000fe2000bf45270 */
[----:B------:R-:W-:Y:S01]  /*bb40*/  IMAD R3, R139, UR10, RZ ;  /* 0x0000000a8b037c24 */ /* 0x000fe2000f8e02ff */
[----:B------:R-:W-:-:S04]  /*bb50*/  ISETP.GE.AND P4, PT, R146, UR12, PT ;  /* 0x0000000c92007c0c */ /* 0x000fc8000bf86270 */
[-C--:B------:R-:W-:Y:S02]  /*bb60*/  IADD3 R6, P6, R132, R3.reuse, RZ ;  /* 0x0000000384067210 */ /* 0x080fe40007fde0ff */
[----:B------:R-:W-:Y:S02]  /*bb70*/  SHF.R.S32.HI R2, RZ, 0x1f, R3 ;  /* 0x0000001fff027819 */ /* 0x000fe40000011403 */
[----:B------:R-:W-:Y:S02]  /*bb80*/  IADD3 R0, P5, R131, R3, RZ ;  /* 0x0000000383007210 */ /* 0x000fe40007fbe0ff */
[----:B------:R-:W-:Y:S01]  /*bb90*/  ISETP.GT.AND P4, PT, R119, -0x8, !P4 ;  /* 0xfffffff87700780c */ /* 0x000fe20006784270 */
[--C-:B------:R-:W-:Y:S02]  /*bba0*/  IMAD.X R7, R118, 0x1, R2.reuse, P6 ;  /* 0x0000000176077824 */ /* 0x100fe400030e0602 */
[----:B------:R-:W-:Y:S01]  /*bbb0*/  IMAD.X R2, R117, 0x1, R2, P5 ;  /* 0x0000000175027824 */ /* 0x000fe200028e0602 */
[----:B------:R-:W-:Y:S09]  /*bbc0*/  @!P2 BRA `(.L_x_5959) ;  /* 0x00000028002ca947 */ /* 0x000ff20003800000 */
        /* <DEDUP_REMOVED lines=24> */
[--C-:B------:R-:W-:Y:S02]  /*bd50*/  HADD2.F32 R28, -RZ, R17.reuse.H1_H1 ;  /* 0x30000011ff1c7230 */ /* 0x100fe40000004100 */
[----:B------:R-:W-:-:S02]  /*bd60*/  HADD2.F32 R30, -RZ, R17.H0_H0 ;  /* 0x20000011ff1e7230 */ /* 0x000fc40000004100 */
[----:B---3--:R-:W-:Y:S02]  /*bd70*/  HADD2.F32 R0, -RZ, R3.H1_H1 ;  /* 0x30000003ff007230 */ /* 0x008fe40000004100 */
[----:B------:R-:W-:Y:S02]  /*bd80*/  HADD2.F32 R11, -RZ, R2.H1_H1 ;  /* 0x30000002ff0b7230 */ /* 0x000fe40000004100 */
[----:B----4-:R-:W-:Y:S02]  /*bd90*/  HADD2.F32 R19, -RZ, R5.H1_H1 ;  /* 0x30000005ff137230 */ /* 0x010fe40000004100 */
        /* <DEDUP_REMOVED lines=29> */
.L_x_5965:
[----:B------:R-:W-:Y:S05]  /*bf70*/  BSYNC B0 ;  /* 0x0000000000007941 */ /* 0x000fea0003800000 */
.L_x_5964:
[----:B-----5:R3:W-:Y:S02]  /*bf80*/  STS.128 [R197], R16 ;  /* 0x00000010c5007388 */ /* 0x0207e40000000c00 */
.L_x_5963:
[----:B------:R-:W-:Y:S05]  /*bf90*/  BSYNC B1 ;  /* 0x0000000000017941 */ /* 0x000fea0003800000 */
.L_x_5962:
        /* <DEDUP_REMOVED lines=12> */
[--C-:B------:R-:W-:Y:S02]  /*c060*/  HADD2.F32 R28, -RZ, R17.reuse.H1_H1 ;  /* 0x30000011ff1c7230 */ /* 0x100fe40000004100 */
[----:B------:R-:W-:-:S02]  /*c070*/  HADD2.F32 R30, -RZ, R17.H0_H0 ;  /* 0x20000011ff1e7230 */ /* 0x000fc40000004100 */
[----:B--2---:R-:W-:Y:S02]  /*c080*/  HADD2.F32 R0, -RZ, R3.H1_H1 ;  /* 0x30000003ff007230 */ /* 0x004fe40000004100 */
        /* <DEDUP_REMOVED lines=31> */
.L_x_5969:
[----:B------:R-:W-:Y:S05]  /*c280*/  BSYNC B0 ;  /* 0x0000000000007941 */ /* 0x000fea0003800000 */
.L_x_5968:
[----:B-----5:R1:W-:Y:S02]  /*c290*/  STS.128 [R197+0x2000], R16 ;  /* 0x00200010c5007388 */ /* 0x0203e40000000c00 */
.L_x_5967:
[----:B------:R-:W-:Y:S05]  /*c2a0*/  BSYNC B1 ;  /* 0x0000000000017941 */ /* 0x000fea0003800000 */
.L_x_5966:
        /* <DEDUP_REMOVED lines=8> */
[--C-:B-12--5:R-:W-:Y:S01]  /*c330*/  HADD2.F32 R21, -RZ, R19.reuse.H1_H1 ;  /* 0x30000013ff157230 */ /* 0x126fe20000004100 */
        /* <DEDUP_REMOVED lines=36> */
.L_x_5971:
[----:B------:R-:W-:Y:S05]  /*c580*/  BSYNC B0 ;  /* 0x0000000000007941 */ /* 0x000fea0003800000 */
.L_x_5970:
[----:B-----5:R3:W-:Y:S02]  /*c590*/  STS.128 [R197+0x4000], R16 ;  /* 0x00400010c5007388 */ /* 0x0207e40000000c00 */
.L_x_5961:
[----:B------:R-:W-:Y:S05]  /*c5a0*/  BSYNC B2 ;  /* 0x0000000000027941 */ /* 0x000fea0003800000 */
.L_x_5960:
[----:B-123--:R-:W-:Y:S01]  /*c5b0*/  VIADD R20, R146, 0x10 ;  /* 0x0000001092147836 */ /* 0x00efe20000000000 */
[----:B------:R-:W-:Y:S04]  /*c5c0*/  BSSY B2, `(.L_x_5972) ;  /* 0x00000a0000027945 */ /* 0x000fe80003800000 */
[----:B------:R-:W-:-:S04]  /*c5d0*/  ISETP.GE.AND P2, PT, R20, UR12, PT ;  /* 0x0000000c14007c0c */ /* 0x000fc8000bf46270 */
        /* <DEDUP_REMOVED lines=60> */
.L_x_5977:
[----:B------:R-:W-:Y:S05]  /*c9a0*/  BSYNC B0 ;  /* 0x0000000000007941 */ /* 0x000fea0003800000 */
.L_x_5976:
[----:B-----5:R3:W-:Y:S02]  /*c9b0*/  STS.128 [R197+0x800], R16 ;  /* 0x00080010c5007388 */ /* 0x0207e40000000c00 */
.L_x_5975:
[----:B------:R-:W-:Y:S05]  /*c9c0*/  BSYNC B1 ;  /* 0x0000000000017941 */ /* 0x000fea0003800000 */
.L_x_5974:
        /* <DEDUP_REMOVED lines=46> */
.L_x_5981:
[----:B------:R-:W-:Y:S05]  /*ccb0*/  BSYNC B0 ;  /* 0x0000000000007941 */ /* 0x000fea0003800000 */
.L_x_5980:
[----:B-----5:R1:W-:Y:S02]  /*ccc0*/  STS.128 [R197+0x2800], R16 ;  /* 0x00280010c5007388 */ /* 0x0203e40000000c00 */
.L_x_5979:
[----:B------:R-:W-:Y:S05]  /*ccd0*/  BSYNC B1 ;  /* 0x0000000000017941 */ /* 0x000fea0003800000 */
.L_x_5978:
        /* <DEDUP_REMOVED lines=44> */
.L_x_5983:
[----:B------:R-:W-:Y:S05]  /*cfa0*/  BSYNC B0 ;  /* 0x0000000000007941 */ /* 0x000fea0003800000 */
.L_x_5982:
[----:B-----5:R2:W-:Y:S02]  /*cfb0*/  STS.128 [R197+0x4800], R32 ;  /* 0x00480020c5007388 */ /* 0x0205e40000000c00 */
.L_x_5973:
[----:B------:R-:W-:Y:S05]  /*cfc0*/  BSYNC B2 ;  /* 0x0000000000027941 */ /* 0x000fea0003800000 */
.L_x_5972:
[----:B------:R-:W-:Y:S01]  /*cfd0*/  VIADD R21, R146, 0x20 ;  /* 0x0000002092157836 */ /* 0x000fe20000000000 */
[----:B------:R-:W-:Y:S04]  /*cfe0*/  BSSY B2, `(.L_x_5984) ;  /* 0x00000a2000027945 */ /* 0x000fe80003800000 */
[----:B------:R-:W-:-:S04]  /*cff0*/  ISETP.GE.AND P2, PT, R21, UR12, PT ;  /* 0x0000000c15007c0c */ /* 0x000fc8000bf46270 */
        /* <DEDUP_REMOVED lines=28> */
[----:B--2---:R-:W-:-:S02]  /*d1c0*/  HADD2.F32 R32, -RZ, R17.H0_H0 ;  /* 0x20000011ff207230 */ /* 0x004fc40000004100 */
        /* <DEDUP_REMOVED lines=32> */
.L_x_5989:
[----:B------:R-:W-:Y:S05]  /*d3d0*/  BSYNC B0 ;  /* 0x0000000000007941 */ /* 0x000fea0003800000 */
.L_x_5988:
[----:B-----5:R3:W-:Y:S02]  /*d3e0*/  STS.128 [R197+0x1000], R16 ;  /* 0x00100010c5007388 */ /* 0x0207e40000000c00 */
.L_x_5987:
[----:B------:R-:W-:Y:S05]  /*d3f0*/  BSYNC B1 ;  /* 0x0000000000017941 */ /* 0x000fea0003800000 */
.L_x_5986:
        /* <DEDUP_REMOVED lines=46> */
.L_x_5993:
[----:B------:R-:W-:Y:S05]  /*d6e0*/  BSYNC B0 ;  /* 0x0000000000007941 */ /* 0x000fea0003800000 */
.L_x_5992:
[----:B-----5:R3:W-:Y:S02]  /*d6f0*/  STS.128 [R197+0x3000], R16 ;  /* 0x00300010c5007388 */ /* 0x0207e40000000c00 */
.L_x_5991:
[----:B------:R-:W-:Y:S05]  /*d700*/  BSYNC B1 ;  /* 0x0000000000017941 */ /* 0x000fea0003800000 */
.L_x_5990:
[----:B------:R1:W-:Y:S01]  /*d710*/  @P0 STS.128 [R197+0x5000], RZ ;  /* 0x005000ffc5000388 */ /* 0x0003e20000000c00 */
[----:B------:R-:W-:Y:S05]  /*d720*/  @P0 BRA `(.L_x_5985) ;  /* 0x0000000000b40947 */ /* 0x000fea0003800000 */
[----:B-1-3--:R1:W5:Y:S01]  /*d730*/  LDG.E.128 R16, desc[UR6][R14.64+0x100] ;  /* 0x000100060e107981 */ /* 0x00a362000c1e1d00 */
[----:B------:R-:W-:Y:S01]  /*d740*/  ISETP.GE.AND P2, PT, R9, UR5, PT ;  /* 0x0000000509007c0c */ /* 0x000fe2000bf46270 */
[----:B------:R-:W-:-:S12]  /*d750*/  BSSY B0, `(.L_x_5994) ;  /* 0x0000029000007945 */ /* 0x000fd80003800000 */
[----:B------:R-:W-:Y:S05]  /*d760*/  @P2 BRA `(.L_x_5995) ;  /* 0x00000000009c2947 */ /* 0x000fea0003800000 */
[----:B------:R-:W3:Y:S04]  /*d770*/  LDG.E.64 R2, desc[UR6][R26.64+0x80] ;  /* 0x000080061a027981 */ /* 0x000ee8000c1e1b00 */
[----:B------:R-:W1:Y:S01]  /*d780*/  LDG.E.64 R4, desc[UR6][R24.64+0x80] ;  /* 0x0000800618047981 */ /* 0x000e62000c1e1b00 */
[--C-:B-----5:R-:W-:Y:S02]  /*d790*/  HADD2.F32 R29, -RZ, R19.reuse.H0_H0 ;  /* 0x20000013ff1d7230 */ /* 0x120fe40000004100 */
[----:B------:R-:W-:Y:S02]  /*d7a0*/  HADD2.F32 R19, -RZ, R19.H1_H1 ;  /* 0x30000013ff137230 */ /* 0x000fe40000004100 */
[--C-:B------:R-:W-:Y:S02]  /*d7b0*/  HADD2.F32 R28, -RZ, R17.reuse.H1_H1 ;  /* 0x30000011ff1c7230 */ /* 0x100fe40000004100 */
[----:B------:R-:W-:-:S02]  /*d7c0*/  HADD2.F32 R31, -RZ, R17.H0_H0 ;  /* 0x20000011ff1f7230 */ /* 0x000fc40000004100 */
[----:B---3--:R-:W-:Y:S02]  /*d7d0*/  HADD2.F32 R0, -RZ, R3.H1_H1 ;  /* 0x30000003ff007230 */ /* 0x008fe40000004100 */
[----:B------:R-:W-:Y:S02]  /*d7e0*/  HADD2.F32 R11, -RZ, R2.H1_H1 ;  /* 0x30000002ff0b7230 */ /* 0x000fe40000004100 */
[----:B-1----:R-:W-:Y:S02]  /*d7f0*/  HADD2.F32 R15, -RZ, R5.H1_H1 ;  /* 0x30000005ff0f7230 */ /* 0x002fe40000004100 */
        /* <DEDUP_REMOVED lines=30> */
.L_x_5995:
[----:B------:R-:W-:Y:S05]  /*d9e0*/  BSYNC B0 ;  /* 0x0000000000007941 */ /* 0x000fea0003800000 */
.L_x_5994:
[----:B-----5:R3:W-:Y:S02]  /*d9f0*/  STS.128 [R197+0x5000], R16 ;  /* 0x00500010c5007388 */ /* 0x0207e40000000c00 */
.L_x_5985:
[----:B------:R-:W-:Y:S05]  /*da00*/  BSYNC B2 ;  /* 0x0000000000027941 */ /* 0x000fea0003800000 */
.L_x_5984:
[----:B-1-3--:R-:W-:-:S05]  /*da10*/  VIADD R16, R146, 0x30 ;  /* 0x0000003092107836 */ /* 0x00afca0000000000 */
[----:B------:R-:W-:-:S04]  /*da20*/  ISETP.GE.AND P2, PT, R16, UR12, PT ;  /* 0x0000000c10007c0c */ /* 0x000fc8000bf46270 */
        /* <DEDUP_REMOVED lines=22> */
[----:B------:R-:W2:Y:S04]  /*db90*/  LDG.E.64 R2, desc[UR6][R18.64] ;  /* 0x0000000612027981 */ /* 0x000ea8000c1e1b00 */
[----:B------:R-:W4:Y:S01]  /*dba0*/  LDG.E.64 R4, desc[UR6][R6.64] ;  /* 0x0000000606047981 */ /* 0x000f22000c1e1b00 */
[--C-:B-----5:R-:W-:Y:S01]  /*dbb0*/  HADD2.F32 R15, -RZ, R27.reuse.H1_H1 ;  /* 0x3000001bff0f7230 */ /* 0x120fe20000004100 */
[----:B------:R-:W-:Y:S01]  /*dbc0*/  MOV R28, R25 ;  /* 0x00000019001c7202 */ /* 0x000fe20000000f00 */
[----:B------:R-:W-:-:S04]  /*dbd0*/  HADD2.F32 R17, -RZ, R27.H0_H0 ;  /* 0x2000001bff117230 */ /* 0x000fc80000004100 */
[--C-:B------:R-:W-:Y:S02]  /*dbe0*/  HADD2.F32 R25, -RZ, R28.reuse.H0_H0 ;  /* 0x2000001cff197230 */ /* 0x100fe40000004100 */
        /* <DEDUP_REMOVED lines=10> */
[--C-:B------:R-:W-:Y:S02]  /*dc90*/  HADD2.F32 R0, -RZ, R26.reuse.H0_H0 ;  /* 0x2000001aff007230 */ /* 0x100fe40000004100 */
[C---:B------:R-:W-:Y:S01]  /*dca0*/  FMUL.FTZ R11, R25.reuse, R11 ;  /* 0x0000000b190b7220 */ /* 0x040fe20000410000 */
[----:B------:R-:W-:Y:S02]  /*dcb0*/  HADD2.F32 R3, -RZ, R3.H0_H0 ;  /* 0x20000003ff037230 */ /* 0x000fe40000004100 */
[-C--:B------:R-:W-:Y:S01]  /*dcc0*/  FFMA.FTZ R12, R25, R14.reuse, -R12 ;  /* 0x0000000e190c7223 */ /* 0x080fe2000001080c */
[----:B------:R-:W-:Y:S02]  /*dcd0*/  HADD2.F32 R26, -RZ, R26.H1_H1 ;  /* 0x3000001aff1a7230 */ /* 0x000fe40000004100 */
[----:B------:R-:W-:Y:S01]  /*dce0*/  FFMA.FTZ R11, R28, R14, R11 ;  /* 0x0000000e1c0b7223 */ /* 0x000fe2000001000b */
[----:B------:R-:W-:Y:S01]  /*dcf0*/  HADD2.F32 R2, -RZ, R2.H0_H0 ;  /* 0x20000002ff027230 */ /* 0x000fe20000004100 */
[----:B------:R-:W-:Y:S01]  /*dd00*/  F2FP.F16.F32.PACK_AB R27, R13, R8 ;  /* 0x000000080d1b723e */ /* 0x000fe200000000ff */
[----:B------:R-:W-:-:S02]  /*dd10*/  HADD2.F32 R17, -RZ, R24.H1_H1 ;  /* 0x30000018ff117230 */ /* 0x000fc40000004100 */
[-C--:B------:R-:W-:Y:S01]  /*dd20*/  FMUL.FTZ R25, R26, R3.reuse ;  /* 0x000000031a197220 */ /* 0x080fe20000410000 */
[----:B------:R-:W-:Y:S02]  /*dd30*/  HADD2.F32 R15, -RZ, R24.H0_H0 ;  /* 0x20000018ff0f7230 */ /* 0x000fe40000004100 */
[C---:B------:R-:W-:Y:S01]  /*dd40*/  FMUL.FTZ R3, R0.reuse, R3 ;  /* 0x0000000300037220 */ /* 0x040fe20000410000 */
[----:B------:R-:W-:Y:S02]  /*dd50*/  HADD2.F32 R5, -RZ, R5.H0_H0 ;  /* 0x20000005ff057230 */ /* 0x000fe40000004100 */
[-C--:B------:R-:W-:Y:S01]  /*dd60*/  FMUL.FTZ R14, R17, R2.reuse ;  /* 0x00000002110e7220 */ /* 0x080fe20000410000 */
[----:B------:R-:W-:Y:S02]  /*dd70*/  HADD2.F32 R4, -RZ, R4.H0_H0 ;  /* 0x20000004ff047230 */ /* 0x000fe40000004100 */
[----:B------:R-:W-:Y:S01]  /*dd80*/  FMUL.FTZ R2, R15, R2 ;  /* 0x000000020f027220 */ /* 0x000fe20000410000 */
        /* <DEDUP_REMOVED lines=8> */
.L_x_6000:
[----:B------:R-:W-:Y:S05]  /*de10*/  BSYNC B0 ;  /* 0x0000000000007941 */ /* 0x000fea0003800000 */
.L_x_5999:
[----:B-----5:R1:W-:Y:S02]  /*de20*/  STS.128 [R197+0x1800], R24 ;  /* 0x00180018c5007388 */ /* 0x0203e40000000c00 */
.L_x_5998:
[----:B------:R-:W-:Y:S05]  /*de30*/  BSYNC B1 ;  /* 0x0000000000017941 */ /* 0x000fea0003800000 */
.L_x_5997:
        /* <DEDUP_REMOVED lines=12> */
[--C-:B------:R-:W-:Y:S02]  /*df00*/  HADD2.F32 R26, -RZ, R13.reuse.H0_H0 ;  /* 0x2000000dff1a7230 */ /* 0x100fe40000004100 */
[----:B------:R-:W-:-:S02]  /*df10*/  HADD2.F32 R25, -RZ, R13.H1_H1 ;  /* 0x3000000dff197230 */ /* 0x000fc40000004100 */
[----:B--2---:R-:W-:Y:S02]  /*df20*/  HADD2.F32 R0, -RZ, R3.H1_H1 ;  /* 0x30000003ff007230 */ /* 0x004fe40000004100 */
[----:B------:R-:W-:Y:S02]  /*df30*/  HADD2.F32 R10, -RZ, R2.H1_H1 ;  /* 0x30000002ff0a7230 */ /* 0x000fe40000004100 */
        /* <DEDUP_REMOVED lines=31> */
.L_x_6004:
[----:B------:R-:W-:Y:S05]  /*e130*/  BSYNC B0 ;  /* 0x0000000000007941 */ /* 0x000fea0003800000 */
.L_x_6003:
[----:B-----5:R1:W-:Y:S02]  /*e140*/  STS.128 [R197+0x3800], R12 ;  /* 0x0038000cc5007388 */ /* 0x0203e40000000c00 */
.L_x_6002:
[----:B------:R-:W-:Y:S05]  /*e150*/  BSYNC B1 ;  /* 0x0000000000017941 */ /* 0x000fea0003800000 */
.L_x_6001:
        /* <DEDUP_REMOVED lines=10> */
[----:B-1-3--:R-:W-:Y:S02]  /*e200*/  HADD2.F32 R22, -RZ, R13.H1_H1 ;  /* 0x3000000dff167230 */ /* 0x00afe40000004100 */
        /* <DEDUP_REMOVED lines=36> */
.L_x_6006:
[----:B------:R-:W-:Y:S05]  /*e450*/  BSYNC B0 ;  /* 0x0000000000007941 */ /* 0x000fea0003800000 */
.L_x_6005:
[----:B-----5:R1:W-:Y:S01]  /*e460*/  STS.128 [R197+0x5800], R12 ;  /* 0x0058000cc5007388 */ /* 0x0203e20000000c00 */
[----:B------:R-:W-:Y:S05]  /*e470*/  BRA `(.L_x_5996) ;  /* 0x00000050002c7947 */ /* 0x000fea0003800000 */
.L_x_5959:
        /* <DEDUP_REMOVED lines=66> */
[----:B--2---:R-:W-:-:S02]  /*e8a0*/  HADD2.F32 R4, -RZ, R16.H0_H0 ;  /* 0x20000010ff047230 */ /* 0x004fc40000004100 */
        /* <DEDUP_REMOVED lines=26> */
.L_x_6012:
[----:B------:R-:W-:Y:S05]  /*ea50*/  BSYNC B0 ;  /* 0x0000000000007941 */ /* 0x000fea0003800000 */
.L_x_6011:
[----:B-----5:R3:W-:Y:S02]  /*ea60*/  STS.128 [R197], R28 ;  /* 0x0000001cc5007388 */ /* 0x0207e40000000c00 */
.L_x_6010:
[----:B------:R-:W-:Y:S05]  /*ea70*/  BSYNC B1 ;  /* 0x0000000000017941 */ /* 0x000fea0003800000 */
.L_x_6009:
        /* <DEDUP_REMOVED lines=62> */
[----:B---3--:R-:W-:-:S02]  /*ee60*/  HADD2.F32 R4, -RZ, R16.H0_H0 ;  /* 0x20000010ff047230 */ /* 0x008fc40000004100 */
        /* <DEDUP_REMOVED lines=26> */
.L_x_6016:
[----:B------:R-:W-:Y:S05]  /*f010*/  BSYNC B0 ;  /* 0x0000000000007941 */ /* 0x000fea0003800000 */
.L_x_6015:
[----:B-----5:R1:W-:Y:S02]  /*f020*/  STS.128 [R197+0x2000], R28 ;  /* 0x0020001cc5007388 */ /* 0x0203e40000000c00 */
.L_x_6014:
[----:B------:R-:W-:Y:S05]  /*f030*/  BSYNC B1 ;  /* 0x0000000000017941 */ /* 0x000fea0003800000 */
.L_x_6013:
        /* <DEDUP_REMOVED lines=37> */
[----:B-1----:R-:W-:Y:S02]  /*f290*/  HADD2.F32 R20, -RZ, R6.H1_H1 ;  /* 0x30000006ff147230 */ /* 0x002fe40000004100 */
        /* <DEDUP_REMOVED lines=50> */
.L_x_6018:
[----:B------:R-:W-:Y:S05]  /*f5c0*/  BSYNC B0 ;  /* 0x0000000000007941 */ /* 0x000fea0003800000 */
.L_x_6017:
[----:B-----5:R3:W-:Y:S02]  /*f5d0*/  STS.128 [R197+0x4000], R28 ;  /* 0x0040001cc5007388 */ /* 0x0207e40000000c00 */
.L_x_6008:
[----:B------:R-:W-:Y:S05]  /*f5e0*/  BSYNC B2 ;  /* 0x0000000000027941 */ /* 0x000fea0003800000 */
.L_x_6007:
[----:B-123--:R-:W-:Y:S01]  /*f5f0*/  VIADD R20, R146, 0x10 ;  /* 0x0000001092147836 */ /* 0x00efe20000000000 */
[----:B------:R-:W-:Y:S04]  /*f600*/  BSSY B2, `(.L_x_6019) ;  /* 0x0000120000027945 */ /* 0x000fe80003800000 */
[----:B------:R-:W-:-:S04]  /*f610*/  ISETP.GE.AND P2, PT, R20, UR12, PT ;  /* 0x0000000c14007c0c */ /* 0x000fc8000bf46270 */
        /* <DEDUP_REMOVED lines=95> */
.L_x_6024:
[----:B------:R-:W-:Y:S05]  /*fc10*/  BSYNC B0 ;  /* 0x0000000000007941 */ /* 0x000fea0003800000 */
.L_x_6023:
[----:B-----5:R3:W-:Y:S02]  /*fc20*/  STS.128 [R197+0x800], R28 ;  /* 0x0008001cc5007388 */ /* 0x0207e40000000c00 */
.L_x_6022:
[----:B------:R-:W-:Y:S05]  /*fc30*/  BSYNC B1 ;  /* 0x0000000000017941 */ /* 0x000fea0003800000 */
.L_x_6021:
        /* <DEDUP_REMOVED lines=64> */
[----:B---3--:R-:W-:-:S02]  /*10040*/  HADD2.F32 R4, -RZ, R16.H0_H0 ;  /* 0x20000010ff047230 */ /* 0x008fc40000004100 */
        /* <DEDUP_REMOVED lines=27> */
.L_x_6028:
[----:B------:R-:W-:Y:S05]  /*10200*/  BSYNC B0 ;  /* 0x0000000000007941 */ /* 0x000fea0003800000 */
.L_x_6027:
[----:B-----5:R1:W-:Y:S02]  /*10210*/  STS.128 [R197+0x2800], R28 ;  /* 0x0028001cc5007388 */ /* 0x0203e40000000c00 */
.L_x_6026:
[----:B------:R-:W-:Y:S05]  /*10220*/  BSYNC B1 ;  /* 0x0000000000017941 */ /* 0x000fea0003800000 */
.L_x_6025:
        /* <DEDUP_REMOVED lines=91> */
.L_x_6030:
[----:B------:R-:W-:Y:S05]  /*107e0*/  BSYNC B0 ;  /* 0x0000000000007941 */ /* 0x000fea0003800000 */
.L_x_6029:
[----:B-----5:R1:W-:Y:S02]  /*107f0*/  STS.128 [R197+0x4800], R24 ;  /* 0x00480018c5007388 */ /* 0x0203e40000000c00 */
.L_x_6020:
[----:B------:R-:W-:Y:S05]  /*10800*/  BSYNC B2 ;  /* 0x0000000000027941 */ /* 0x000fea0003800000 */
.L_x_6019:
[----:B------:R-:W-:Y:S01]  /*10810*/  VIADD R21, R146, 0x20 ;  /* 0x0000002092157836 */ /* 0x000fe20000000000 */
        /* <DEDUP_REMOVED lines=37> */
[----:B------:R-:W4:Y:S01]  /*10a70*/  LDG.E.128 R16, desc[UR6][R16.64] ;  /* 0x0000000610107981 */ /* 0x000f22000c1e1d00 */
[--C-:B---3--:R-:W-:Y:S02]  /*10a80*/  HADD2.F32 R34, -RZ, R24.reuse.H0_H0 ;  /* 0x20000018ff227230 */ /* 0x108fe40000004100 */
[----:B------:R-:W-:Y:S02]  /*10a90*/  HADD2.F32 R35, -RZ, R24.H1_H1 ;  /* 0x30000018ff237230 */ /* 0x000fe40000004100 */
[----:B--2---:R-:W-:Y:S02]  /*10aa0*/  HADD2.F32 R33, -RZ, R25.H0_H0 ;  /* 0x20000019ff217230 */ /* 0x004fe40000004100 */
        /* <DEDUP_REMOVED lines=30> */
[----:B------:R-:W-:-:S02]  /*10c90*/  HADD2.F32 R4, -RZ, R16.H0_H0 ;  /* 0x20000010ff047230 */ /* 0x000fc40000004100 */
        /* <DEDUP_REMOVED lines=26> */
.L_x_6036:
[----:B------:R-:W-:Y:S05]  /*10e40*/  BSYNC B0 ;  /* 0x0000000000007941 */ /* 0x000fea0003800000 */
.L_x_6035:
[----:B-----5:R3:W-:Y:S02]  /*10e50*/  STS.128 [R197+0x1000], R28 ;  /* 0x0010001cc5007388 */ /* 0x0207e40000000c00 */
.L_x_6034:
[----:B------:R-:W-:Y:S05]  /*10e60*/  BSYNC B1 ;  /* 0x0000000000017941 */ /* 0x000fea0003800000 */
.L_x_6033:
        /* <DEDUP_REMOVED lines=92> */
.L_x_6040:
[----:B------:R-:W-:Y:S05]  /*11430*/  BSYNC B0 ;  /* 0x0000000000007941 */ /* 0x000fea0003800000 */
.L_x_6039:
[----:B-----5:R3:W-:Y:S02]  /*11440*/  STS.128 [R197+0x3000], R28 ;  /* 0x0030001cc5007388 */ /* 0x0207e40000000c00 */
.L_x_6038:
[----:B------:R-:W-:Y:S05]  /*11450*/  BSYNC B1 ;  /* 0x0000000000017941 */ /* 0x000fea0003800000 */
.L_x_6037:
        /* <DEDUP_REMOVED lines=33> */
[----:B-1----:R-:W-:Y:S02]  /*11670*/  HADD2.F32 R15, -RZ, R29.H0_H0 ;  /* 0x2000001dff0f7230 */ /* 0x002fe40000004100 */
[--C-:B---3--:R-:W-:Y:S02]  /*11680*/  HADD2.F32 R3, -RZ, R4.reuse.H0_H0 ;  /* 0x20000004ff037230 */ /* 0x108fe40000004100 */
        /* <DEDUP_REMOVED lines=56> */
.L_x_6042:
[----:B------:R-:W-:Y:S05]  /*11a10*/  BSYNC B0 ;  /* 0x0000000000007941 */ /* 0x000fea0003800000 */
.L_x_6041:
[----:B-----5:R1:W-:Y:S02]  /*11a20*/  STS.128 [R197+0x5000], R24 ;  /* 0x00500018c5007388 */ /* 0x0203e40000000c00 */
.L_x_6032:
[----:B------:R-:W-:Y:S05]  /*11a30*/  BSYNC B2 ;  /* 0x0000000000027941 */ /* 0x000fea0003800000 */
.L_x_6031:
[----:B------:R-:W-:-:S05]  /*11a40*/  VIADD R16, R146, 0x30 ;  /* 0x0000003092107836 */ /* 0x000fca0000000000 */
        /* <DEDUP_REMOVED lines=23> */
[----:B---3--:R-:W-:-:S03]  /*11bc0*/  IMAD.WIDE R28, R7, 0x2, R22 ;  /* 0x00000002071c7825 */ /* 0x008fc600078e0216 */
        /* <DEDUP_REMOVED lines=14> */
[----:B------:R-:W-:Y:S02]  /*11cb0*/  HADD2.F32 R19, -RZ, R29.H0_H0 ;  /* 0x2000001dff137230 */ /* 0x000fe40000004100 */
[----:B--2---:R-:W-:Y:S02]  /*11cc0*/  HADD2.F32 R33, -RZ, R28.H1_H1 ;  /* 0x3000001cff217230 */ /* 0x004fe40000004100 */
        /* <DEDUP_REMOVED lines=29> */
[----:B------:R-:W-:-:S02]  /*11ea0*/  HADD2.F32 R4, -RZ, R12.H0_H0 ;  /* 0x2000000cff047230 */ /* 0x000fc40000004100 */
[----:B------:R-:W-:Y:S02]  /*11eb0*/  HADD2.F32 R8, -RZ, R25.H0_H0 ;  /* 0x20000019ff087230 */ /* 0x000fe40000004100 */
[----:B------:R-:W-:Y:S02]  /*11ec0*/  HADD2.F32 R11, -RZ, R13.H0_H0 ;  /* 0x2000000dff0b7230 */ /* 0x000fe40000004100 */
[----:B------:R-:W-:Y:S01]  /*11ed0*/  FMUL.FTZ R17, R30, R17 ;  /* 0x000000111e117220 */ /* 0x000fe20000410000 */
[----:B------:R-:W-:Y:S01]  /*11ee0*/  FFMA.FTZ R3, R3, R4, R18 ;  /* 0x0000000403037223 */ /* 0x000fe20000010012 */
        /* <DEDUP_REMOVED lines=23> */
.L_x_6046:
[----:B------:R-:W-:Y:S05]  /*12060*/  BSYNC B0 ;  /* 0x0000000000007941 */ /* 0x000fea0003800000 */
.L_x_6045:
[----:B-----5:R1:W-:Y:S02]  /*12070*/  STS.128 [R197+0x1800], R24 ;  /* 0x00180018c5007388 */ /* 0x0203e40000000c00 */
.L_x_6044:
[----:B------:R-:W-:Y:S05]  /*12080*/  BSYNC B1 ;  /* 0x0000000000017941 */ /* 0x000fea0003800000 */
.L_x_6043:
        /* <DEDUP_REMOVED lines=93> */
.L_x_6050:
[----:B------:R-:W-:Y:S05]  /*12660*/  BSYNC B0 ;  /* 0x0000000000007941 */ /* 0x000fea0003800000 */
.L_x_6049:
[----:B-----5:R1:W-:Y:S02]  /*12670*/  STS.128 [R197+0x3800], R24 ;  /* 0x00380018c5007388 */ /* 0x0203e40000000c00 */
.L_x_6048:
[----:B------:R-:W-:Y:S05]  /*12680*/  BSYNC B1 ;  /* 0x0000000000017941 */ /* 0x000fea0003800000 */
.L_x_6047:
[----:B------:R1:W-:Y:S01]  /*12690*/  @P0 STS.128 [R197+0x5800], RZ ;  /* 0x005800ffc5000388 */ /* 0x0003e20000000c00 */
[----:B------:R-:W-:Y:S05]  /*126a0*/  @P0 BRA `(.L_x_5996) ;  /* 0x0000000c00a00947 */ /* 0x000fea0003800000 */
[----:B-1----:R1:W5:Y:S01]  /*126b0*/  LDG.E.128 R12, desc[UR6][R22.64+0x100] ;  /* 0x00010006160c7981 */ /* 0x002362000c1e1d00 */
        /* <DEDUP_REMOVED lines=19> */
[----:B------:R-:W2:Y:S01]  /*127f0*/  LDG.E.128 R24, desc[UR6][R24.64] ;  /* 0x0000000618187981 */ /* 0x000ea2000c1e1d00 */
[----:B------:R-:W-:-:S04]  /*12800*/  IADD3 R5, P1, R3, R0, RZ ;  /* 0x0000000003057210 */ /* 0x000fc80007f3e0ff */
[----:B------:R-:W-:Y:S02]  /*12810*/  LEA.HI.X.SX32 R6, R3, R2, 0x1, P1 ;  /* 0x0000000203067211 */ /* 0x000fe400008f0eff */
[C---:B------:R-:W-:Y:S02]  /*12820*/  LEA R18, P1, R5.reuse, UR8, 0x1 ;  /* 0x0000000805127c11 */ /* 0x040fe4000f8208ff */
[----:B------:R-:W-:Y:S02]  /*12830*/  MOV R3, RZ ;  /* 0x000000ff00037202 */ /* 0x000fe40000000f00 */
[----:B------:R-:W-:Y:S01]  /*12840*/  LEA.HI.X R19, R5, UR9, R6, 0x1, P1 ;  /* 0x0000000905137c11 */ /* 0x000fe200088f0c06 */
[----:B------:R-:W-:Y:S01]  /*12850*/  ULDC.64 UR8, c[0x0][0x358] ;  /* 0x0000d60000087ab9 */ /* 0x000fe20000000a00 */
[----:B------:R-:W-:-:S03]  /*12860*/  @P0 IADD3 R3, -R138, RZ, RZ ;  /* 0x000000ff8a030210 */ /* 0x000fc60007ffe1ff */
[----:B------:R2:W3:Y:S01]  /*12870*/  LDG.E.128 R4, desc[UR6][R18.64] ;  /* 0x0000000612047981 */ /* 0x0004e2000c1e1d00 */
[----:B------:R-:W-:-:S04]  /*12880*/  IADD3 R0, P1, R3, R0, RZ ;  /* 0x0000000003007210 */ /* 0x000fc80007f3e0ff */
[----:B------:R-:W-:Y:S02]  /*12890*/  LEA.HI.X.SX32 R3, R3, R2, 0x1, P1 ;  /* 0x0000000203037211 */ /* 0x000fe400008f0eff */
[----:B------:R-:W-:-:S04]  /*128a0*/  LEA R8, P1, R0, UR8, 0x1 ;  /* 0x0000000800087c11 */ /* 0x000fc8000f8208ff */
[----:B------:R-:W-:-:S06]  /*128b0*/  LEA.HI.X R9, R0, UR9, R3, 0x1, P1 ;  /* 0x0000000900097c11 */ /* 0x000fcc00088f0c03 */
[----:B------:R-:W4:Y:S01]  /*128c0*/  LDG.E.128 R8, desc[UR6][R8.64] ;  /* 0x0000000608087981 */ /* 0x000f22000c1e1d00 */
[--C-:B--2---:R-:W-:Y:S02]  /*128d0*/  HADD2.F32 R19, -RZ, R25.reuse.H0_H0 ;  /* 0x20000019ff137230 */ /* 0x104fe40000004100 */
[----:B-1----:R-:W-:Y:S02]  /*128e0*/  HADD2.F32 R23, -RZ, R24.H0_H0 ;  /* 0x20000018ff177230 */ /* 0x002fe40000004100 */
[----:B------:R-:W-:Y:S02]  /*128f0*/  HADD2.F32 R18, -RZ, R25.H1_H1 ;  /* 0x30000019ff127230 */ /* 0x000fe40000004100 */
[--C-:B---3--:R-:W-:Y:S02]  /*12900*/  HADD2.F32 R0, -RZ, R5.reuse.H0_H0 ;  /* 0x20000005ff007230 */ /* 0x108fe40000004100 */
        /* <DEDUP_REMOVED lines=56> */
.L_x_6052:
[----:B------:R-:W-:Y:S05]  /*12c90*/  BSYNC B0 ;  /* 0x0000000000007941 */ /* 0x000fea0003800000 */
.L_x_6051:
[----:B-----5:R1:W-:Y:S01]  /*12ca0*/  STS.128 [R197+0x5800], R12 ;  /* 0x0058000cc5007388 */ /* 0x0203e20000000c00 */
[----:B------:R-:W-:Y:S05]  /*12cb0*/  BRA `(.L_x_5996) ;  /* 0x00000008001c7947 */ /* 0x000fea0003800000 */
.L_x_5958:
[----:B------:R-:W-:Y:S01]  /*12cc0*/  UIADD3 UR5, -UR27, UR21, URZ ;  /* 0x000000151b057290 */ /* 0x000fe2000fffe13f */
[C---:B--23--:R-:W-:Y:S01]  /*12cd0*/  VIADD R20, R146.reuse, 0x10 ;  /* 0x0000001092147836 */ /* 0x04cfe20000000000 */
[----:B------:R-:W-:Y:S01]  /*12ce0*/  BSSY B0, `(.L_x_6053) ;  /* 0x0000022000007945 */ /* 0x000fe20003800000 */
[C---:B------:R-:W-:Y:S02]  /*12cf0*/  VIADD R21, R146.reuse, 0x20 ;  /* 0x0000002092157836 */ /* 0x040fe40000000000 */
[C---:B------:R-:W-:Y:S01]  /*12d00*/  VIADD R16, R146.reuse, 0x30 ;  /* 0x0000003092107836 */ /* 0x040fe20000000000 */
[----:B------:R-:W-:Y:S02]  /*12d10*/  ISETP.GE.AND P4, PT, R146, UR5, PT ;  /* 0x0000000592007c0c */ /* 0x000fe4000bf86270 */
[----:B------:R-:W-:Y:S02]  /*12d20*/  ISETP.GE.AND P2, PT, R20, UR5, PT ;  /* 0x0000000514007c0c */ /* 0x000fe4000bf46270 */
[----:B------:R-:W-:-:S09]  /*12d30*/  ISETP.GE.AND P6, PT, R21, UR5, PT ;  /* 0x0000000515007c0c */ /* 0x000fd2000bfc6270 */
        /* <DEDUP_REMOVED lines=28> */
.L_x_6054:
[----:B------:R-:W-:Y:S05]  /*12f00*/  BSYNC B0 ;  /* 0x0000000000007941 */ /* 0x000fea0003800000 */
.L_x_6053:
[----:B------:R-:W-:Y:S01]  /*12f10*/  BSSY B0, `(.L_x_6055) ;  /* 0x0000020000007945 */ /* 0x000fe20003800000 */
[----:B------:R-:W-:-:S03]  /*12f20*/  ISETP.GE.AND P5, PT, R16, UR5, PT ;  /* 0x0000000510007c0c */ /* 0x000fc6000bfa6270 */
        /* <DEDUP_REMOVED lines=30> */
.L_x_6056:
[----:B------:R-:W-:Y:S05]  /*13110*/  BSYNC B0 ;  /* 0x0000000000007941 */ /* 0x000fea0003800000 */
.L_x_6055:
        /* <DEDUP_REMOVED lines=31> */
.L_x_6058:
[----:B------:R-:W-:Y:S05]  /*13310*/  BSYNC B0 ;  /* 0x0000000000007941 */ /* 0x000fea0003800000 */
.L_x_6057:
        /* <DEDUP_REMOVED lines=33> */
.L_x_5996:
[----:B------:R-:W-:Y:S05]  /*13530*/  BSYNC B3 ;  /* 0x0000000000037941 */ /* 0x000fea0003800000 */
.L_x_5957:
[----:B------:R-:W-:Y:S01]  /*13540*/  VIADD R201, R134, 0xffffffff ;  /* 0xffffffff86c97836 */ /* 0x000fe20000000000 */
[----:B------:R-:W-:Y:S01]  /*13550*/  ULDC.64 UR8, c[0x0][0x218] ;  /* 0x0000860000087ab9 */ /* 0x000fe20000000a00 */
[----:B------:R-:W-:Y:S01]  /*13560*/  LOP3.LUT R202, R140, 0xffff, RZ, 0xc0, !PT ;  /* 0x0000ffff8cca7812 */ /* 0x000fe200078ec0ff */
[----:B------:R-:W-:Y:S01]  /*13570*/  BSSY B0, `(.L_x_6059) ;  /* 0x0000022000007945 */ /* 0x000fe20003800000 */
[----:B-1----:R-:W-:Y:S01]  /*13580*/  IMAD.SHL.U32 R3, R201, 0x40, RZ ;  /* 0x00000040c9037824 */ /* 0x002fe200078e00ff */
[----:B------:R-:W-:Y:S02]  /*13590*/  LEA R200, P0, R144, UR8, 0x1 ;  /* 0x0000000890c87c11 */ /* 0x000fe4000f8008ff */
[----:B------:R-:W-:Y:S02]  /*135a0*/  LOP3.LUT R44, R202, 0xff, RZ, 0xc0, !PT ;  /* 0x000000ffca2c7812 */ /* 0x000fe400078ec0ff */
[----:B---34-:R-:W-:Y:S02]  /*135b0*/  IADD3 R7, -R3, UR29, RZ ;  /* 0x0000001d03077c10 */ /* 0x018fe4000fffe1ff */
[----:B------:R-:W-:-:S02]  /*135c0*/  LEA.HI.X R203, R144, UR9, R143, 0x1, P0 ;  /* 0x0000000990cb7c11 */ /* 0x000fc400080f0c8f */
[----:B------:R-:W-:-:S13]  /*135d0*/  ISETP.GE.AND P1, PT, R146, R7, PT ;  /* 0x000000079200720c */ /* 0x000fda0003f26270 */
[----:B------:R-:W-:Y:S05]  /*135e0*/  @P1 BRA `(.L_x_6060) ;  /* 0x0000000000681947 */ /* 0x000fea0003800000 */
[C---:B------:R-:W-:Y:S02]  /*135f0*/  LOP3.LUT R0, R44.reuse, 0x1, RZ, 0xc0, !PT ;  /* 0x000000012c007812 */ /* 0x040fe400078ec0ff */
[----:B------:R-:W-:Y:S02]  /*13600*/  R2P PR, R44, 0x6 ;  /* 0x000000062c007804 */ /* 0x000fe40000000000 */
[----:B------:R-:W-:-:S11]  /*13610*/  ISETP.NE.U32.AND P0, PT, R0, 0x1, PT ;  /* 0x000000010000780c */ /* 0x000fd60003f05070 */
[----:B--2---:R-:W-:Y:S02]  /*13620*/  @P1 IMAD.MOV.U32 R4, RZ, RZ, R200 ;  /* 0x000000ffff041224 */ /* 0x004fe400078e00c8 */
[----:B------:R-:W-:Y:S01]  /*13630*/  @!P0 MOV R8, R200 ;  /* 0x000000c800088202 */ /* 0x000fe20000000f00 */
[--C-:B------:R-:W-:Y:S02]  /*13640*/  @!P0 IMAD.MOV.U32 R9, RZ, RZ, R203.reuse ;  /* 0x000000ffff098224 */ /* 0x100fe400078e00cb */
[----:B------:R-:W-:-:S03]  /*13650*/  @P1 IMAD.MOV.U32 R5, RZ, RZ, R203 ;  /* 0x000000ffff051224 */ /* 0x000fc600078e00cb */
        /* <DEDUP_REMOVED lines=11> */
[----:B-1----:R-:W-:Y:S02]  /*13710*/  MOV R4, R200 ;  /* 0x000000c800047202 */ /* 0x002fe40000000f00 */
[----:B------:R-:W-:-:S05]  /*13720*/  MOV R5, R203 ;  /* 0x000000cb00057202 */ /* 0x000fca0000000f00 */
[----:B------:R-:W-:Y:S01]  /*13730*/  @!PT LDS RZ, [RZ] ;  /* 0x00000000fffff984 */ /* 0x000fe20000000800 */
[----:B------:R-:W-:Y:S01]  /*13740*/  @!PT LDS RZ, [RZ] ;  /* 0x00000000fffff984 */ /* 0x000fe20000000800 */
[----:B------:R-:W-:Y:S01]  /*13750*/  @!PT LDS RZ, [RZ] ;  /* 0x00000000fffff984 */ /* 0x000fe20000000800 */
[----:B------:R1:W-:Y:S01]  /*13760*/  LDGSTS.E.BYPASS.LTC128B.128 [R197+0xa000], desc[UR6][R4.64+0x100] ;  /* 0x0a00010004c57fae */ /* 0x0003e2000b901d46 */
[----:B------:R-:W-:Y:S05]  /*13770*/  BRA `(.L_x_6060) ;  /* 0x0000000000047947 */ /* 0x000fea0003800000 */
.L_x_6061:
[----:B------:R3:W-:Y:S02]  /*13780*/  STS.128 [R197+0xa000], RZ ;  /* 0x00a000ffc5007388 */ /* 0x0007e40000000c00 */
.L_x_6060:
[----:B------:R-:W-:Y:S05]  /*13790*/  BSYNC B0 ;  /* 0x0000000000007941 */ /* 0x000fea0003800000 */
.L_x_6059:
        /* <DEDUP_REMOVED lines=31> */
.L_x_6064:
[----:B------:R2:W-:Y:S02]  /*13990*/  STS.128 [R197+0xa800], RZ ;  /* 0x00a800ffc5007388 */ /* 0x0005e40000000c00 */
.L_x_6063:
[----:B------:R-:W-:Y:S05]  /*139a0*/  BSYNC B0 ;  /* 0x0000000000007941 */ /* 0x000fea0003800000 */
.L_x_6062:
[----:B------:R-:W-:Y:S01]  /*139b0*/  ISETP.GE.AND P0, PT, R21, R7, PT ;  /* 0x000000071500720c */ /* 0x000fe20003f06270 */
[----:B------:R-:W-:-:S12]  /*139c0*/  BSSY B0, `(.L_x_6065) ;  /* 0x0000022000007945 */ /* 0x000fd80003800000 */
[----:B------:R-:W-:Y:S05]  /*139d0*/  @P0 BRA `(.L_x_6066) ;  /* 0x0000000000800947 */ /* 0x000fea0003800000 */
[----:B-12-4-:R-:W1:Y:S01]  /*139e0*/  LDC.64 R4, c[0x0][0x248] ;  /* 0x00009200ff047b82 */ /* 0x016e620000000a00 */
        /* <DEDUP_REMOVED lines=30> */
.L_x_6067:
[----:B------:R2:W-:Y:S02]  /*13bd0*/  STS.128 [R197+0xb000], RZ ;  /* 0x00b000ffc5007388 */ /* 0x0005e40000000c00 */
.L_x_6066:
[----:B------:R-:W-:Y:S05]  /*13be0*/  BSYNC B0 ;  /* 0x0000000000007941 */ /* 0x000fea0003800000 */
.L_x_6065:
[----:B------:R-:W-:Y:S01]  /*13bf0*/  ISETP.GE.AND P0, PT, R16, R7, PT ;  /* 0x000000071000720c */ /* 0x000fe20003f06270 */
[----:B------:R-:W-:-:S12]  /*13c00*/  BSSY B0, `(.L_x_6068) ;  /* 0x0000023000007945 */ /* 0x000fd80003800000 */
[----:B------:R-:W-:Y:S05]  /*13c10*/  @P0 BRA `(.L_x_6069) ;  /* 0x0000000000840947 */ /* 0x000fea0003800000 */
[----:B-12-4-:R-:W1:Y:S01]  /*13c20*/  LDC.64 R4, c[0x0][0x248] ;  /* 0x00009200ff047b82 */ /* 0x016e620000000a00 */
[C---:B------:R-:W-:Y:S01]  /*13c30*/  LOP3.LUT R0, R44.reuse, 0x1, RZ, 0xc0, !PT ;  /* 0x000000012c007812 */ /* 0x040fe200078ec0ff */
[----:B------:R-:W-:Y:S01]  /*13c40*/  IMAD.MOV.U32 R142, RZ, RZ, R144 ;  /* 0x000000ffff8e7224 */ /* 0x000fe200078e0090 */
[----:B------:R-:W-:Y:S02]  /*13c50*/  LOP3.LUT P2, RZ, R44, 0x2, RZ, 0xc0, !PT ;  /* 0x000000022cff7812 */ /* 0x000fe4000784c0ff */
[----:B------:R-:W-:Y:S02]  /*13c60*/  ISETP.NE.U32.AND P4, PT, R0, 0x1, PT ;  /* 0x000000010000780c */ /* 0x000fe40003f85070 */
[----:B------:R-:W-:-:S11]  /*13c70*/  LOP3.LUT P1, RZ, R44, 0x4, RZ, 0xc0, !PT ;  /* 0x000000042cff7812 */ /* 0x000fd6000782c0ff */
[----:B------:R-:W-:Y:S01]  /*13c80*/  @!P4 MOV R11, R203 ;  /* 0x000000cb000bc202 */ /* 0x000fe20000000f00 */
[----:B------:R-:W-:Y:S02]  /*13c90*/  @!P4 IMAD.MOV.U32 R10, RZ, RZ, R200 ;  /* 0x000000ffff0ac224 */ /* 0x000fe400078e00c8 */
[----:B-1----:R-:W-:-:S04]  /*13ca0*/  IMAD.WIDE.U32 R8, R4, 0x30, R142 ;  /* 0x0000003004087825 */ /* 0x002fc800078e008e */
[----:B------:R-:W-:Y:S01]  /*13cb0*/  IMAD R0, R5, 0x30, RZ ;  /* 0x0000003005007824 */ /* 0x000fe200078e02ff */
[----:B------:R-:W-:Y:S01]  /*13cc0*/  @P2 LEA R14, P5, R8, UR8, 0x1 ;  /* 0x00000008080e2c11 */ /* 0x000fe2000f8a08ff */
[----:B------:R-:W-:Y:S01]  /*13cd0*/  @!P4 IMAD.WIDE.U32 R10, R4, 0x60, R10 ;  /* 0x00000060040ac825 */ /* 0x000fe200078e000a */
[----:B------:R-:W-:-:S03]  /*13ce0*/  @P1 LEA R12, P0, R8, UR8, 0x1 ;  /* 0x00000008080c1c11 */ /* 0x000fc6000f8008ff */
[----:B------:R-:W-:Y:S02]  /*13cf0*/  @!P4 IMAD R5, R5, 0x60, RZ ;  /* 0x000000600505c824 */ /* 0x000fe400078e02ff */
[----:B------:R-:W-:-:S03]  /*13d00*/  IMAD.IADD R0, R9, 0x1, R0 ;  /* 0x0000000109007824 */ /* 0x000fc600078e0200 */
[----:B------:R-:W-:Y:S02]  /*13d10*/  @!P4 IADD3 R11, R5, R11, RZ ;  /* 0x0000000b050bc210 */ /* 0x000fe40007ffe0ff */
        /* <DEDUP_REMOVED lines=17> */
.L_x_6069:
[----:B------:R-:W-:Y:S05]  /*13e30*/  BSYNC B0 ;  /* 0x0000000000007941 */ /* 0x000fea0003800000 */
.L_x_6068:
[----:B------:R-:W-:Y:S01]  /*13e40*/  ULDC.64 UR10, c[0x0][0x3d0] ;  /* 0x0000f400000a7ab9 */ /* 0x000fe20000000a00 */
[----:B------:R-:W-:Y:S01]  /*13e50*/  UMOV UR12, UR28 ;  /* 0x0000001c000c7c82 */ /* 0x000fe20008000000 */
[----:B------:R-:W-:Y:S01]  /*13e60*/  UIMAD UR25, UR25, UR10, URZ ;  /* 0x0000000a191972a4 */ /* 0x000fe2000f8e023f */
[----:B------:R-:W0:Y:S01]  /*13e70*/  LDGDEPBAR ;  /* 0x00000000000079af */ /* 0x000e220000000000 */
[----:B------:R-:W-:Y:S01]  /*13e80*/  UMOV UR13, UR23 ;  /* 0x00000017000d7c82 */ /* 0x000fe20008000000 */
[----:B------:R-:W-:Y:S01]  /*13e90*/  ULDC UR5, c[0x0][0x2e8] ;  /* 0x0000ba0000057ab9 */ /* 0x000fe20000000800 */
[----:B------:R-:W-:Y:S02]  /*13ea0*/  UIMAD.WIDE.U32 UR12, UR26, UR10, UR12 ;  /* 0x0000000a1a0c72a5 */ /* 0x000fe4000f8e000c */
[----:B------:R-:W-:-:S03]  /*13eb0*/  UIMAD UR25, UR26, UR11, UR25 ;  /* 0x0000000b1a1972a4 */ /* 0x000fc6000f8e0219 */
[----:B------:R-:W-:Y:S01]  /*13ec0*/  ULDC.64 UR10, c[0x0][0x3c8] ;  /* 0x0000f200000a7ab9 */ /* 0x000fe20000000a00 */
[----:B------:R-:W-:Y:S02]  /*13ed0*/  UIADD3 UR25, UR13, UR25, URZ ;  /* 0x000000190d197290 */ /* 0x000fe4000fffe03f */
[----:B------:R-:W-:-:S04]  /*13ee0*/  ULEA UR10, UP0, UR12, UR10, 0x2 ;  /* 0x0000000a0c0a7291 */ /* 0x000fc8000f80103f */
[----:B------:R-:W-:Y:S02]  /*13ef0*/  ULEA.HI.X UR11, UR12, UR11, UR25, 0x2, UP0 ;  /* 0x0000000b0c0b7291 */ /* 0x000fe400080f1419 */
[----:B-12-4-:R-:W-:-:S04]  /*13f00*/  IMAD.U32 R4, RZ, RZ, UR10 ;  /* 0x0000000aff047e24 */ /* 0x016fc8000f8e00ff */
[----:B------:R-:W-:Y:S01]  /*13f10*/  IMAD.U32 R5, RZ, RZ, UR11 ;  /* 0x0000000bff057e24 */ /* 0x000fe2000f8e00ff */
[----:B------:R-:W-:-:S05]  /*13f20*/  DEPBAR.LE SB0, 0x0 ;  /* 0x000080000000791a */ /* 0x000fca0000000000 */
[----:B------:R-:W2:Y:S01]  /*13f30*/  LDG.E R5, desc[UR6][R4.64] ;  /* 0x0000000604057981 */ /* 0x000ea2000c1e1900 */
[----:B------:R-:W-:Y:S01]  /*13f40*/  BAR.SYNC.DEFER_BLOCKING 0x0 ;  /* 0x0000000000007b1d */ /* 0x000fe20000010000 */
[----:B------:R-:W-:Y:S01]  /*13f50*/  ISETP.GE.AND P1, PT, R146, R7, PT ;  /* 0x000000079200720c */ /* 0x000fe20003f26270 */
[----:B------:R-:W-:-:S04]  /*13f60*/  IMAD.SHL.U32 R2, R119, 0x2, RZ ;  /* 0x0000000277027824 */ /* 0x000fc800078e00ff */
[----:B------:R-:W2:Y:S01]  /*13f70*/  MUFU.RCP R0, UR5 ;  /* 0x0000000500007d08 */ /* 0x000ea20008001000 */
[----:B------:R-:W-:Y:S01]  /*13f80*/  ULDC.64 UR10, c[0x0][0x220] ;  /* 0x00008800000a7ab9 */ /* 0x000fe20000000a00 */
[----:B------:R-:W-:Y:S01]  /*13f90*/  BSSY B0, `(.L_x_6070) ;  /* 0x0000023000007945 */ /* 0x000fe20003800000 */
[----:B------:R-:W-:Y:S02]  /*13fa0*/  LEA R156, P0, R136, UR10, 0x1 ;  /* 0x0000000a889c7c11 */ /* 0x000fe4000f8008ff */
[----:B------:R-:W-:Y:S02]  /*13fb0*/  LOP3.LUT R2, R2, 0x6, RZ, 0xc0, !PT ;  /* 0x0000000602027812 */ /* 0x000fe400078ec0ff */
[----:B------:R-:W-:Y:S01]  /*13fc0*/  LEA.HI.X R157, R136, UR11, R133, 0x1, P0 ;  /* 0x0000000b889d7c11 */ /* 0x000fe200080f0c85 */
[----:B------:R1:W-:Y:S04]  /*13fd0*/  @P1 STS.128 [R197+0xc000], RZ ;  /* 0x00c000ffc5001388 */ /* 0x0003e80000000c00 */
[----:B------:R1:W-:Y:S04]  /*13fe0*/  @P1 STS.128 [R197+0xe000], RZ ;  /* 0x00e000ffc5001388 */ /* 0x0003e80000000c00 */
[----:B------:R1:W-:Y:S01]  /*13ff0*/  @P1 STS.128 [R197+0x10000], RZ ;  /* 0x010000ffc5001388 */ /* 0x0003e20000000c00 */
[----:B--2---:R-:W-:-:S05]  /*14000*/  FMUL.FTZ R0, R5, R0 ;  /* 0x0000000005007220 */ /* 0x004fca0000410000 */
[----:B------:R-:W-:Y:S02]  /*14010*/  R2UR UR5, R0 ;  /* 0x00000000000572ca */ /* 0x000fe400000e0000 */
[----:B------:R-:W-:-:S04]  /*14020*/  SHF.R.S32.HI R0, RZ, 0x1f, R141 ;  /* 0x0000001fff007819 */ /* 0x000fc8000001148d */
[----:B------:R-:W-:-:S04]  /*14030*/  LEA.HI R63, R0, R141, RZ, 0x2 ;  /* 0x0000008d003f7211 */ /* 0x000fc800078f10ff */
[----:B------:R-:W-:Y:S01]  /*14040*/  SHF.R.S32.HI R63, RZ, 0x2, R63 ;  /* 0x00000002ff3f7819 */ /* 0x000fe2000001143f */
[----:B-1----:R-:W-:Y:S06]  /*14050*/  @P1 BRA `(.L_x_6071) ;  /* 0x0000000000581947 */ /* 0x002fec0003800000 */
        /* <DEDUP_REMOVED lines=21> */
.L_x_6072:
[----:B------:R2:W-:Y:S02]  /*141b0*/  STS.128 [R197+0x10000], RZ ;  /* 0x010000ffc5007388 */ /* 0x0005e40000000c00 */
.L_x_6071:
[----:B------:R-:W-:Y:S05]  /*141c0*/  BSYNC B0 ;  /* 0x0000000000007941 */ /* 0x000fea0003800000 */
.L_x_6070:
[----:B------:R-:W-:Y:S01]  /*141d0*/  ISETP.GE.AND P0, PT, R20, R7, PT ;  /* 0x000000071400720c */ /* 0x000fe20003f06270 */
[----:B------:R-:W-:-:S12]  /*141e0*/  BSSY B0, `(.L_x_6073) ;  /* 0x0000029000007945 */ /* 0x000fd80003800000 */
[----:B------:R1:W-:Y:S04]  /*141f0*/  @P0 STS.128 [R197+0xc800], RZ ;  /* 0x00c800ffc5000388 */ /* 0x0003e80000000c00 */
[----:B------:R1:W-:Y:S04]  /*14200*/  @P0 STS.128 [R197+0xe800], RZ ;  /* 0x00e800ffc5000388 */ /* 0x0003e80000000c00 */
[----:B------:R1:W-:Y:S01]  /*14210*/  @P0 STS.128 [R197+0x10800], RZ ;  /* 0x010800ffc5000388 */ /* 0x0003e20000000c00 */
[----:B------:R-:W-:Y:S05]  /*14220*/  @P0 BRA `(.L_x_6074) ;  /* 0x0000000000900947 */ /* 0x000fea0003800000 */
[C---:B------:R-:W-:Y:S01]  /*14230*/  LOP3.LUT R0, R44.reuse, 0x1, RZ, 0xc0, !PT ;  /* 0x000000012c007812 */ /* 0x040fe200078ec0ff */
[----:B------:R-:W-:Y:S01]  /*14240*/  IMAD.U32 R9, RZ, RZ, UR20 ;  /* 0x00000014ff097e24 */ /* 0x000fe2000f8e00ff */
[----:B------:R-:W-:Y:S01]  /*14250*/  LOP3.LUT P1, RZ, R44, 0x2, RZ, 0xc0, !PT ;  /* 0x000000022cff7812 */ /* 0x000fe2000782c0ff */
[----:B-1----:R-:W-:Y:S01]  /*14260*/  IMAD.U32 R5, RZ, RZ, UR20 ;  /* 0x00000014ff057e24 */ /* 0x002fe2000f8e00ff */
[----:B------:R-:W-:Y:S01]  /*14270*/  ISETP.NE.U32.AND P2, PT, R0, 0x1, PT ;  /* 0x000000010000780c */ /* 0x000fe20003f45070 */
[----:B------:R-:W-:Y:S02]  /*14280*/  IMAD.U32 R8, RZ, RZ, UR20 ;  /* 0x00000014ff087e24 */ /* 0x000fe4000f8e00ff */
[----:B------:R-:W-:Y:S02]  /*14290*/  IMAD.U32 R6, RZ, RZ, UR19 ;  /* 0x00000013ff067e24 */ /* 0x000fe4000f8e00ff */
[----:B------:R-:W-:Y:S02]  /*142a0*/  IMAD.U32 R4, RZ, RZ, UR20 ;  /* 0x00000014ff047e24 */ /* 0x000fe4000f8e00ff */
[----:B------:R-:W-:-:S04]  /*142b0*/  IMAD.U32 R0, RZ, RZ, UR19 ;  /* 0x00000013ff007e24 */ /* 0x000fc8000f8e00ff */
[-C--:B------:R-:W-:Y:S02]  /*142c0*/  @P1 LEA R10, P0, R5, R156.reuse, 0x1 ;  /* 0x0000009c050a1211 */ /* 0x080fe400078008ff */
[----:B------:R-:W-:Y:S02]  /*142d0*/  @!P2 LEA R12, P4, R9, R156, 0x1 ;  /* 0x0000009c090ca211 */ /* 0x000fe400078808ff */
[-C--:B------:R-:W-:Y:S02]  /*142e0*/  @P1 LEA.HI.X R11, R4, R157.reuse, R0, 0x1, P0 ;  /* 0x0000009d040b1211 */ /* 0x080fe400000f0c00 */
        /* <DEDUP_REMOVED lines=13> */
[----:B------:R-:W-:Y:S01]  /*143c0*/  IMAD.U32 R5, RZ, RZ, UR20 ;  /* 0x00000014ff057e24 */ /* 0x000fe2000f8e00ff */
[----:B------:R-:W-:Y:S01]  /*143d0*/  MOV R4, UR20 ;  /* 0x0000001400047c02 */ /* 0x000fe20008000f00 */
[----:B------:R-:W-:-:S03]  /*143e0*/  IMAD.U32 R0, RZ, RZ, UR19 ;  /* 0x00000013ff007e24 */ /* 0x000fc6000f8e00ff */
[----:B------:R-:W-:-:S04]  /*143f0*/  LEA R8, P0, R5, R156, 0x1 ;  /* 0x0000009c05087211 */ /* 0x000fc800078008ff */
[----:B------:R-:W-:-:S05]  /*14400*/  LEA.HI.X R9, R4, R157, R0, 0x1, P0 ;  /* 0x0000009d04097211 */ /* 0x000fca00000f0c00 */
[----:B------:R-:W-:Y:S01]  /*14410*/  @!PT LDS RZ, [RZ] ;  /* 0x00000000fffff984 */ /* 0x000fe20000000800 */
[----:B------:R-:W-:Y:S01]  /*14420*/  @!PT LDS RZ, [RZ] ;  /* 0x00000000fffff984 */ /* 0x000fe20000000800 */
[----:B------:R-:W-:Y:S01]  /*14430*/  @!PT LDS RZ, [RZ] ;  /* 0x00000000fffff984 */ /* 0x000fe20000000800 */
[----:B------:R1:W-:Y:S01]  /*14440*/  LDGSTS.E.BYPASS.LTC128B.128 [R197+0x10800], desc[UR6][R8.64+0x100] ;  /* 0x1080010008c57fae */ /* 0x0003e2000b901d46 */
[----:B------:R-:W-:Y:S05]  /*14450*/  BRA `(.L_x_6074) ;  /* 0x0000000000047947 */ /* 0x000fea0003800000 */
.L_x_6075:
[----:B------:R1:W-:Y:S02]  /*14460*/  STS.128 [R197+0x10800], RZ ;  /* 0x010800ffc5007388 */ /* 0x0003e40000000c00 */
.L_x_6074:
[----:B------:R-:W-:Y:S05]  /*14470*/  BSYNC B0 ;  /* 0x0000000000007941 */ /* 0x000fea0003800000 */
.L_x_6073:
        /* <DEDUP_REMOVED lines=35> */
.L_x_6078:
[----:B------:R1:W-:Y:S02]  /*146b0*/  STS.128 [R197+0x11000], RZ ;  /* 0x011000ffc5007388 */ /* 0x0003e40000000c00 */
.L_x_6077:
[----:B------:R-:W-:Y:S05]  /*146c0*/  BSYNC B0 ;  /* 0x0000000000007941 */ /* 0x000fea0003800000 */
.L_x_6076:
        /* <DEDUP_REMOVED lines=9> */
[----:B-1----:R-:W1:Y:S08]  /*14760*/  @P1 LDC.64 R4, c[0x0][0x250] ;  /* 0x00009400ff041b82 */ /* 0x002e700000000a00 */
        /* <DEDUP_REMOVED lines=28> */
.L_x_6081:
[----:B------:R2:W-:Y:S02]  /*14930*/  STS.128 [R197+0x11800], RZ ;  /* 0x011800ffc5007388 */ /* 0x0005e40000000c00 */
.L_x_6080:
[----:B------:R-:W-:Y:S05]  /*14940*/  BSYNC B0 ;  /* 0x0000000000007941 */ /* 0x000fea0003800000 */
.L_x_6079:
[C---:B------:R-:W-:Y:S01]  /*14950*/  IMAD.SHL.U32 R0, R60.reuse, 0x40, RZ ;  /* 0x000000403c007824 */ /* 0x040fe200078e00ff */
[----:B------:R-:W-:Y:S01]  /*14960*/  R2P PR, R60, 0x6 ;  /* 0x000000063c007804 */ /* 0x000fe20000000000 */
[----:B------:R-:W-:Y:S01]  /*14970*/  IMAD.SHL.U32 R146, R146, 0x8, RZ ;  /* 0x0000000892927824 */ /* 0x000fe200078e00ff */
[----:B------:R-:W0:Y:S01]  /*14980*/  LDGDEPBAR ;  /* 0x00000000000079af */ /* 0x000e220000000000 */
[----:B------:R-:W-:Y:S01]  /*14990*/  IMAD R194, R61, 0x400, R46 ;  /* 0x000004003dc27824 */ /* 0x000fe200078e022e */
[----:B-1----:R-:W-:Y:S01]  /*149a0*/  LOP3.LUT R5, R0, 0x1c0, RZ, 0xc0, !PT ;  /* 0x000001c000057812 */ /* 0x002fe200078ec0ff */
[----:B------:R-:W-:Y:S01]  /*149b0*/  UIADD3 UR10, UR29, 0x1, -UR21 ;  /* 0x000000011d0a7890 */ /* 0x000fe2000fffe815 */
[----:B------:R-:W-:Y:S01]  /*149c0*/  ISETP.GT.AND P5, PT, R201, UR18, PT ;  /* 0x00000012c9007c0c */ /* 0x000fe2000bfa4270 */
[----:B------:R-:W-:Y:S01]  /*149d0*/  ULDC UR12, c[0x0][0x398] ;  /* 0x0000e600000c7ab9 */ /* 0x000fe20000000800 */
[----:B------:R-:W-:Y:S01]  /*149e0*/  LOP3.LUT R146, R5, 0x8, R146, 0xf8, !PT ;  /* 0x0000000805927812 */ /* 0x000fe200078ef892 */
[----:B------:R-:W-:Y:S01]  /*149f0*/  UIADD3 UR13, UR10, UR12, URZ ;  /* 0x0000000c0a0d7290 */ /* 0x000fe2000fffe03f */
[----:B------:R-:W-:Y:S01]  /*14a00*/  SHF.R.U32.HI R193, RZ, 0x3, R5 ;  /* 0x00000003ffc17819 */ /* 0x000fe20000011605 */
[----:B------:R-:W-:Y:S01]  /*14a10*/  UIADD3 UR14, UR29, -UR21, URZ ;  /* 0x800000151d0e7290 */ /* 0x000fe2000fffe03f */
[----:B------:R-:W-:Y:S01]  /*14a20*/  LEA R194, R194, UR4, 0x1 ;  /* 0x00000004c2c27c11 */ /* 0x000fe2000f8e08ff */
[----:B------:R-:W-:Y:S01]  /*14a30*/  ULDC UR11, c[0x0][0x394] ;  /* 0x0000e500000b7ab9 */ /* 0x000fe20000000800 */
[----:B------:R-:W-:-:S03]  /*14a40*/  LOP3.LUT R193, R146, R193, RZ, 0x3c, !PT ;  /* 0x000000c192c17212 */ /* 0x000fc600078e3cff */
[----:B------:R-:W-:Y:S01]  /*14a50*/  LDSM.16.M88.4 R16, [R194] ;  /* 0x00000000c210783b */ /* 0x000fe20000000200 */
[----:B------:R-:W-:Y:S01]  /*14a60*/  LEA R193, R62, R193, 0x9 ;  /* 0x000000c13ec17211 */ /* 0x000fe200078e48ff */
[--C-:B------:R-:W-:Y:S02]  /*14a70*/  IMAD R192, R47, 0x2, R194.reuse ;  /* 0x000000022fc07824 */ /* 0x100fe400078e02c2 */
[----:B------:R-:W-:Y:S01]  /*14a80*/  IMAD R190, R45, 0x2, R194 ;  /* 0x000000022dbe7824 */ /* 0x000fe200078e02c2 */
[----:B------:R-:W-:Y:S01]  /*14a90*/  LEA R193, R193, UR4, 0x1 ;  /* 0x00000004c1c17c11 */ /* 0x000fe2000f8e08ff */
[----:B------:R-:W-:Y:S01]  /*14aa0*/  IMAD R189, R45, 0x2, R192 ;  /* 0x000000022dbd7824 */ /* 0x000fe200078e02c0 */
[----:B------:R-:W-:Y:S03]  /*14ab0*/  LDSM.16.M88.4 R64, [R192] ;  /* 0x00000000c040783b */ /* 0x000fe60000000200 */
[C---:B------:R-:W-:Y:S01]  /*14ac0*/  VIADD R0, R193.reuse, 0x6000 ;  /* 0x00006000c1007836 */ /* 0x040fe20000000000 */
[----:B------:R-:W1:Y:S01]  /*14ad0*/  LDSM.16.M88.4 R4, [R193+0x6000] ;  /* 0x00600000c104783b */ /* 0x000e620000000200 */
[----:B------:R-:W-:-:S03]  /*14ae0*/  VIADD R191, R193, 0x6020 ;  /* 0x00006020c1bf7836 */ /* 0x000fc60000000000 */
[----:B------:R-:W3:Y:S01]  /*14af0*/  LDSM.16.M88.4 R52, [R193+0x6800] ;  /* 0x00680000c134783b */ /* 0x000ee20000000200 */
[----:B------:R-:W-:Y:S01]  /*14b00*/  @P1 IADD3 R191, R0, -0x20, RZ ;  /* 0xffffffe000bf1810 */ /* 0x000fe20007ffe0ff */
[----:B------:R-:W-:Y:S02]  /*14b10*/  IMAD.MOV.U32 R0, RZ, RZ, 0x40 ;  /* 0x00000040ff007424 */ /* 0x000fe400078e00ff */
[----:B------:R-:W4:Y:S01]  /*14b20*/  LDSM.16.M88.4 R40, [R193+0x7000] ;  /* 0x00700000c128783b */ /* 0x000f220000000200 */
[C---:B------:R-:W-:Y:S01]  /*14b30*/  IADD3 R183, R191.reuse, 0x800, RZ ;  /* 0x00000800bfb77810 */ /* 0x040fe20007ffe0ff */
[C---:B------:R-:W-:Y:S01]  /*14b40*/  VIADD R182, R191.reuse, 0x1000 ;  /* 0x00001000bfb67836 */ /* 0x040fe20000000000 */
[----:B------:R-:W-:Y:S01]  /*14b50*/  SEL R0, R0, 0xffffffc0, !P2 ;  /* 0xffffffc000007807 */ /* 0x000fe20005000000 */
[----:B------:R-:W2:Y:S01]  /*14b60*/  LDSM.16.M88.4 R20, [R193+0x7800] ;  /* 0x00780000c114783b */ /* 0x000ea20000000200 */
[C---:B------:R-:W-:Y:S01]  /*14b70*/  VIADD R181, R191.reuse, 0x1800 ;  /* 0x00001800bfb57836 */ /* 0x040fe20000000000 */
[C---:B------:R-:W-:Y:S01]  /*14b80*/  IADD3 R179, R191.reuse, 0x2000, RZ ;  /* 0x00002000bfb37810 */ /* 0x040fe20007ffe0ff */
[----:B------:R-:W-:Y:S01]  /*14b90*/  VIADD R178, R191, 0x2800 ;  /* 0x00002800bfb27836 */ /* 0x000fe20000000000 */
[----:B------:R-:W2:Y:S01]  /*14ba0*/  LDSM.16.M88.4 R24, [R191] ;  /* 0x00000000bf18783b */ /* 0x000ea20000000200 */
[----:B------:R-:W-:Y:S01]  /*14bb0*/  IADD3 R187, R193, R0, RZ ;  /* 0x00000000c1bb7210 */ /* 0x000fe20007ffe0ff */
[----:B------:R-:W-:Y:S01]  /*14bc0*/  IMAD.IADD R180, R0, 0x1, R191 ;  /* 0x0000000100b47824 */ /* 0x000fe200078e02bf */
[----:B------:R-:W-:Y:S01]  /*14bd0*/  LEA R0, R61, UR27, 0x4 ;  /* 0x0000001b3d007c11 */ /* 0x000fe2000f8e20ff */
[----:B------:R-:W2:Y:S01]  /*14be0*/  LDSM.16.M88.4 R28, [R191+0x800] ;  /* 0x00080000bf1c783b */ /* 0x000ea20000000200 */
[C---:B------:R-:W-:Y:S01]  /*14bf0*/  VIADD R177, R191.reuse, 0x3000 ;  /* 0x00003000bfb17836 */ /* 0x040fe20000000000 */
[C---:B------:R-:W-:Y:S01]  /*14c00*/  IADD3 R176, R191.reuse, 0x3800, RZ ;  /* 0x00003800bfb07810 */ /* 0x040fe20007ffe0ff */
[----:B------:R-:W-:Y:S01]  /*14c10*/  VIADD R175, R191, 0x4000 ;  /* 0x00004000bfaf7836 */ /* 0x000fe20000000000 */
[----:B------:R-:W2:Y:S01]  /*14c20*/  LDSM.16.M88.4 R12, [R191+0x1000] ;  /* 0x00100000bf0c783b */ /* 0x000ea20000000200 */
[----:B------:R-:W-:Y:S01]  /*14c30*/  IADD3 R63, R63, R0, RZ ;  /* 0x000000003f3f7210 */ /* 0x000fe20007ffe0ff */
[----:B------:R-:W-:Y:S01]  /*14c40*/  IMAD.U32 R0, RZ, RZ, UR29 ;  /* 0x0000001dff007e24 */ /* 0x000fe2000f8e00ff */
[----:B------:R-:W-:Y:S01]  /*14c50*/  IADD3 R173, R191, 0x5000, RZ ;  /* 0x00005000bfad7810 */ /* 0x000fe20007ffe0ff */
[----:B------:R-:W2:Y:S01]  /*14c60*/  LDSM.16.M88.4 R68, [R191+0x1800] ;  /* 0x00180000bf44783b */ /* 0x000ea20000000200 */
[----:B------:R-:W-:Y:S01]  /*14c70*/  IADD3 R209, R63, UR14, RZ ;  /* 0x0000000e3fd17c10 */ /* 0x000fe2000fffe0ff */
[----:B------:R-:W-:Y:S01]  /*14c80*/  VIADD R174, R191, 0x4800 ;  /* 0x00004800bfae7836 */ /* 0x000fe20000000000 */
[C---:B------:R-:W-:Y:S01]  /*14c90*/  VIADDMNMX R207, R63.reuse, UR13, R0, PT ;  /* 0x0000000d3fcf7c46 */ /* 0x040fe2000b800100 */
[----:B------:R-:W-:Y:S01]  /*14ca0*/  LDSM.16.M88.4 R32, [R190] ;  /* 0x00000000be20783b */ /* 0x000fe20000000200 */
[----:B------:R-:W-:Y:S01]  /*14cb0*/  VIADD R63, R63, 0x8 ;  /* 0x000000083f3f7836 */ /* 0x000fe20000000000 */
[----:B------:R-:W-:Y:S01]  /*14cc0*/  VIADDMNMX R208, R209, -UR11, RZ, !PT ;  /* 0x8000000bd1d07c46 */ /* 0x000fe2000f8001ff */
[----:B------:R-:W-:Y:S01]  /*14cd0*/  VIADD R172, R191, 0x5800 ;  /* 0x00005800bfac7836 */ /* 0x000fe20000000000 */
[----:B------:R-:W-:Y:S01]  /*14ce0*/  LDSM.16.M88.4 R76, [R187+0x6800] ;  /* 0x00680000bb4c783b */ /* 0x000fe20000000200 */
[----:B------:R-:W-:Y:S01]  /*14cf0*/  VIADD R206, R63, UR14 ;  /* 0x0000000e3fce7c36 */ /* 0x000fe20008000000 */
[----:B-1----:R-:W-:Y:S02]  /*14d00*/  HMMA.16816.F32 R8, R16, R4, RZ ;  /* 0x000000041008723c */ /* 0x002fe400000018ff */
[----:B------:R-:W-:Y:S02]  /*14d10*/  LDSM.16.M88.4 R72, [R187+0x7800] ;  /* 0x00780000bb48783b */ /* 0x000fe40000000200 */
[----:B------:R-:W-:-:S02]  /*14d20*/  VIADDMNMX R205, R206, -UR11, RZ, !PT ;  /* 0x8000000bcecd7c46 */ /* 0x000fc4000f8001ff */
[----:B------:R-:W-:Y:S01]  /*14d30*/  LDSM.16.M88.4 R80, [R193+0x9800] ;  /* 0x00980000c150783b */ /* 0x000fe20000000200 */
[C---:B------:R-:W-:Y:S06]  /*14d40*/  HMMA.16816.F32 R4, R16.reuse, R6, RZ ;  /* 0x000000061004723c */ /* 0x040fec00000018ff */
[C---:B---3--:R-:W-:Y:S06]  /*14d50*/  HMMA.16816.F32 R56, R16.reuse, R52, RZ ;  /* 0x000000341038723c */ /* 0x048fec00000018ff */
[C---:B----45:R-:W-:Y:S06]  /*14d60*/  HMMA.16816.F32 R48, R16.reuse, R40, RZ ;  /* 0x000000281030723c */ /* 0x070fec00000018ff */
[C---:B------:R-:W-:Y:S06]  /*14d70*/  HMMA.16816.F32 R52, R16.reuse, R54, RZ ;  /* 0x000000361034723c */ /* 0x040fec00000018ff */
[C---:B------:R-:W-:Y:S06]  /*14d80*/  HMMA.16816.F32 R40, R16.reuse, R42, RZ ;  /* 0x0000002a1028723c */ /* 0x040fec00000018ff */
[C---:B--2---:R-:W-:Y:S06]  /*14d90*/  HMMA.16816.F32 R36, R16.reuse, R20, RZ ;  /* 0x000000141024723c */ /* 0x044fec00000018ff */
        /* <DEDUP_REMOVED lines=59> */
[----:B------:R-:W3:Y:S05]  /*15150*/  LDSM.16.M88.4 R68, [R187+0x9800] ;  /* 0x00980000bb44783b */ /* 0x000eea0000000200 */
[C---:B----4-:R-:W-:Y:S06]  /*15160*/  HMMA.16816.F32 R48, R20.reuse, R64, R48 ;  /* 0x000000401430723c */ /* 0x050fec0000001830 */
[C---:B------:R-:W-:Y:S01]  /*15170*/  HMMA.16816.F32 R40, R20.reuse, R66, R40 ;  /* 0x000000421428723c */ /* 0x040fe20000001828 */
[----:B------:R-:W-:Y:S05]  /*15180*/  LDSM.16.M88.4 R64, [R194+0x4000] ;  /* 0x00400000c240783b */ /* 0x000fea0000000200 */
[C---:B------:R-:W-:Y:S06]  /*15190*/  HMMA.16816.F32 R36, R20.reuse, R28, R36 ;  /* 0x0000001c1424723c */ /* 0x040fec0000001824 */
[----:B------:R-:W-:Y:S01]  /*151a0*/  HMMA.16816.F32 R32, R20, R30, R32 ;  /* 0x0000001e1420723c */ /* 0x000fe20000001820 */
[----:B------:R-:W4:Y:S04]  /*151b0*/  LDSM.16.M88.4 R20, [R189+0x2000] ;  /* 0x00200000bd14783b */ /* 0x000f280000000200 */
[----:B------:R-:W4:Y:S01]  /*151c0*/  LDSM.16.M88.4 R28, [R180+0x2800] ;  /* 0x00280000b41c783b */ /* 0x000f220000000200 */
[C---:B--2---:R-:W-:Y:S06]  /*151d0*/  HMMA.16816.F32 R8, R12.reuse, R16, R8 ;  /* 0x000000100c08723c */ /* 0x044fec0000001808 */
[C---:B------:R-:W-:Y:S01]  /*151e0*/  HMMA.16816.F32 R4, R12.reuse, R18, R4 ;  /* 0x000000120c04723c */ /* 0x040fe20000001804 */
[----:B------:R-:W2:Y:S05]  /*151f0*/  LDSM.16.M88.4 R16, [R180+0x3000] ;  /* 0x00300000b410783b */ /* 0x000eaa0000000200 */
[C---:B------:R-:W-:Y:S06]  /*15200*/  HMMA.16816.F32 R56, R12.reuse, R24, R56 ;  /* 0x000000180c38723c */ /* 0x040fec0000001838 */
[C---:B------:R-:W-:Y:S01]  /*15210*/  HMMA.16816.F32 R52, R12.reuse, R26, R52 ;  /* 0x0000001a0c34723c */ /* 0x040fe20000001834 */
[----:B------:R-:W2:Y:S05]  /*15220*/  LDSM.16.M88.4 R24, [R180+0x3800] ;  /* 0x00380000b418783b */ /* 0x000eaa0000000200 */
[C---:B-1----:R-:W-:Y:S06]  /*15230*/  HMMA.16816.F32 R48, R12.reuse, R72, R48 ;  /* 0x000000480c30723c */ /* 0x042fec0000001830 */
[C---:B------:R-:W-:Y:S01]  /*15240*/  HMMA.16816.F32 R40, R12.reuse, R74, R40 ;  /* 0x0000004a0c28723c */ /* 0x040fe20000001828 */
[----:B------:R-:W-:Y:S05]  /*15250*/  LDSM.16.M88.4 R72, [R193+0xa800] ;  /* 0x00a80000c148783b */ /* 0x000fea0000000200 */
[C---:B---3--:R-:W-:Y:S06]  /*15260*/  HMMA.16816.F32 R36, R12.reuse, R68, R36 ;  /* 0x000000440c24723c */ /* 0x048fec0000001824 */
[----:B------:R-:W-:Y:S01]  /*15270*/  HMMA.16816.F32 R32, R12, R70, R32 ;  /* 0x000000460c20723c */ /* 0x000fe20000001820 */
[----:B------:R-:W1:Y:S04]  /*15280*/  LDSM.16.M88.4 R12, [R193+0xb000] ;  /* 0x00b00000c10c783b */ /* 0x000e680000000200 */
[----:B------:R-:W3:Y:S01]  /*15290*/  LDSM.16.M88.4 R68, [R193+0xb800] ;  /* 0x00b80000c144783b */ /* 0x000ee20000000200 */
[C---:B----4-:R-:W-:Y:S06]  /*152a0*/  HMMA.16816.F32 R8, R20.reuse, R80, R8 ;  /* 0x000000501408723c */ /* 0x050fec0000001808 */
        /* <DEDUP_REMOVED lines=10> */
[----:B------:R-:W4:Y:S04]  /*15350*/  LDSM.16.M88.4 R24, [R191+0x4800] ;  /* 0x00480000bf18783b */ /* 0x000f280000000200 */
[----:B------:R-:W4:Y:S01]  /*15360*/  LDSM.16.M88.4 R20, [R191+0x5000] ;  /* 0x00500000bf14783b */ /* 0x000f220000000200 */
[C---:B------:R-:W-:Y:S06]  /*15370*/  HMMA.16816.F32 R8, R64.reuse, R76, R8 ;  /* 0x0000004c4008723c */ /* 0x040fec0000001808 */
[C---:B------:R-:W-:Y:S01]  /*15380*/  HMMA.16816.F32 R4, R64.reuse, R78, R4 ;  /* 0x0000004e4004723c */ /* 0x040fe20000001804 */
[----:B------:R-:W-:Y:S05]  /*15390*/  LDSM.16.M88.4 R76, [R190+0x4000] ;  /* 0x00400000be4c783b */ /* 0x000fea0000000200 */
[C---:B-1----:R-:W-:Y:S06]  /*153a0*/  HMMA.16816.F32 R48, R64.reuse, R12, R48 ;  /* 0x0000000c4030723c */ /* 0x042fec0000001830 */
[C---:B------:R-:W-:Y:S01]  /*153b0*/  HMMA.16816.F32 R40, R64.reuse, R14, R40 ;  /* 0x0000000e4028723c */ /* 0x040fe20000001828 */
[----:B------:R-:W1:Y:S05]  /*153c0*/  LDSM.16.M88.4 R12, [R187+0xa000] ;  /* 0x00a00000bb0c783b */ /* 0x000e6a0000000200 */
[C---:B---3--:R-:W-:Y:S06]  /*153d0*/  HMMA.16816.F32 R36, R64.reuse, R68, R36 ;  /* 0x000000444024723c */ /* 0x048fec0000001824 */
[C---:B------:R-:W-:Y:S06]  /*153e0*/  HMMA.16816.F32 R56, R64.reuse, R72, R56 ;  /* 0x000000484038723c */ /* 0x040fec0000001838 */
[C---:B------:R-:W-:Y:S01]  /*153f0*/  HMMA.16816.F32 R52, R64.reuse, R74, R52 ;  /* 0x0000004a4034723c */ /* 0x040fe20000001834 */
[----:B------:R-:W-:Y:S05]  /*15400*/  LDSM.16.M88.4 R72, [R187+0xa800] ;  /* 0x00a80000bb48783b */ /* 0x000fea0000000200 */
[----:B------:R-:W-:Y:S01]  /*15410*/  HMMA.16816.F32 R32, R64, R70, R32 ;  /* 0x000000464020723c */ /* 0x000fe20000001820 */
[----:B------:R-:W3:Y:S04]  /*15420*/  LDSM.16.M88.4 R64, [R187+0xb800] ;  /* 0x00b80000bb40783b */ /* 0x000ee80000000200 */
[----:B------:R-:W3:Y:S01]  /*15430*/  LDSM.16.M88.4 R68, [R187+0xb000] ;  /* 0x00b00000bb44783b */ /* 0x000ee20000000200 */
[C---:B--2---:R-:W-:Y:S06]  /*15440*/  HMMA.16816.F32 R8, R16.reuse, R28, R8 ;  /* 0x0000001c1008723c */ /* 0x044fec0000001808 */
[C---:B------:R-:W-:Y:S01]  /*15450*/  HMMA.16816.F32 R4, R16.reuse, R30, R4 ;  /* 0x0000001e1004723c */ /* 0x040fe20000001804 */
[----:B------:R-:W-:Y:S05]  /*15460*/  LDSM.16.M88.4 R28, [R189+0x4000] ;  /* 0x00400000bd1c783b */ /* 0x000fea0000000200 */
[C---:B------:R-:W-:Y:S06]  /*15470*/  HMMA.16816.F32 R36, R16.reuse, R80, R36 ;  /* 0x000000501024723c */ /* 0x040fec0000001824 */
[C---:B----4-:R-:W-:Y:S06]  /*15480*/  HMMA.16816.F32 R56, R16.reuse, R24, R56 ;  /* 0x000000181038723c */ /* 0x050fec0000001838 */
[C---:B------:R-:W-:Y:S01]  /*15490*/  HMMA.16816.F32 R52, R16.reuse, R26, R52 ;  /* 0x0000001a1034723c */ /* 0x040fe20000001834 */
[----:B------:R-:W-:Y:S05]  /*154a0*/  LDSM.16.M88.4 R24, [R180+0x4000] ;  /* 0x00400000b418783b */ /* 0x000fea0000000200 */
[C---:B------:R-:W-:Y:S06]  /*154b0*/  HMMA.16816.F32 R48, R16.reuse, R20, R48 ;  /* 0x000000141030723c */ /* 0x040fec0000001830 */
[C---:B------:R-:W-:Y:S01]  /*154c0*/  HMMA.16816.F32 R40, R16.reuse, R22, R40 ;  /* 0x000000161028723c */ /* 0x040fe20000001828 */
[----:B------:R-:W-:Y:S05]  /*154d0*/  LDSM.16.M88.4 R20, [R180+0x4800] ;  /* 0x00480000b414783b */ /* 0x000fea0000000200 */
[----:B------:R-:W-:Y:S01]  /*154e0*/  HMMA.16816.F32 R32, R16, R82, R32 ;  /* 0x000000521020723c */ /* 0x000fe20000001820 */
[----:B------:R-:W-:Y:S05]  /*154f0*/  LDSM.16.M88.4 R16, [R180+0x5000] ;  /* 0x00500000b410783b */ /* 0x000fea0000000200 */
[C---:B-1----:R-:W-:Y:S06]  /*15500*/  HMMA.16816.F32 R8, R76.reuse, R12, R8 ;  /* 0x0000000c4c08723c */ /* 0x042fec0000001808 */
[----:B------:R-:W-:Y:S01]  /*15510*/  HMMA.16816.F32 R4, R76, R14, R4 ;  /* 0x0000000e4c04723c */ /* 0x000fe20000001804 */
[----:B------:R-:W1:Y:S01]  /*15520*/  LDSM.16.M88.4 R12, [R180+0x5800] ;  /* 0x00580000b40c783b */ /* 0x000e620000000200 */
[----:B------:R-:W-:-:S04]  /*15530*/  DEPBAR.LE SB0, 0x0 ;  /* 0x000080000000791a */ /* 0x000fc80000000000 */
[C---:B---3--:R-:W-:Y:S06]  /*15540*/  HMMA.16816.F32 R36, R76.reuse, R64, R36 ;  /* 0x000000404c24723c */ /* 0x048fec0000001824 */
[C---:B------:R-:W-:Y:S06]  /*15550*/  HMMA.16816.F32 R56, R76.reuse, R72, R56 ;  /* 0x000000484c38723c */ /* 0x040fec0000001838 */
[C---:B------:R-:W-:Y:S06]  /*15560*/  HMMA.16816.F32 R52, R76.reuse, R74, R52 ;  /* 0x0000004a4c34723c */ /* 0x040fec0000001834 */
[C---:B------:R-:W-:Y:S06]  /*15570*/  HMMA.16816.F32 R48, R76.reuse, R68, R48 ;  /* 0x000000444c30723c */ /* 0x040fec0000001830 */
[C---:B------:R-:W-:Y:S06]  /*15580*/  HMMA.16816.F32 R40, R76.reuse, R70, R40 ;  /* 0x000000464c28723c */ /* 0x040fec0000001828 */
[----:B------:R-:W-:Y:S06]  /*15590*/  HMMA.16816.F32 R32, R76, R66, R32 ;  /* 0x000000424c20723c */ /* 0x000fec0000001820 */
[C---:B-1----:R-:W-:Y:S06]  /*155a0*/  HMMA.16816.F32 R36, R28.reuse, R12, R36 ;  /* 0x0000000c1c24723c */ /* 0x042fec0000001824 */
[----:B------:R-:W-:Y:S01]  /*155b0*/  HMMA.16816.F32 R8, R28, R24, R8 ;  /* 0x000000181c08723c */ /* 0x000fe20000001808 */
[----:B------:R-:W-:-:S05]  /*155c0*/  IMAD.U32 R12, RZ, RZ, UR10 ;  /* 0x0000000aff0c7e24 */ /* 0x000fca000f8e00ff */
[----:B------:R-:W-:Y:S01]  /*155d0*/  IADD3 R12, R63, UR12, R12 ;  /* 0x0000000c3f0c7c10 */ /* 0x000fe2000fffe00c */
[----:B------:R-:W-:Y:S03]  /*155e0*/  HMMA.16816.F32 R4, R28, R26, R4 ;  /* 0x0000001a1c04723c */ /* 0x000fe60000001804 */
[----:B------:R-:W-:-:S03]  /*155f0*/  VIMNMX R204, R12, UR29, PT ;  /* 0x0000001d0ccc7c48 */ /* 0x000fc6000bfe0100 */
[C---:B------:R-:W-:Y:S06]  /*15600*/  HMMA.16816.F32 R56, R28.reuse, R20, R56 ;  /* 0x000000141c38723c */ /* 0x040fec0000001838 */
[C---:B------:R-:W-:Y:S06]  /*15610*/  HMMA.16816.F32 R52, R28.reuse, R22, R52 ;  /* 0x000000161c34723c */ /* 0x040fec0000001834 */
[C---:B------:R-:W-:Y:S06]  /*15620*/  HMMA.16816.F32 R48, R28.reuse, R16, R48 ;  /* 0x000000101c30723c */ /* 0x040fec0000001830 */
[C---:B------:R-:W-:Y:S06]  /*15630*/  HMMA.16816.F32 R40, R28.reuse, R18, R40 ;  /* 0x000000121c28723c */ /* 0x040fec0000001828 */
        /* <DEDUP_REMOVED lines=35> */
[----:B------:R-:W-:-:S02]  /*15870*/  LOP3.LUT R0, R3, R12, RZ, 0x3c, !PT ;  /* 0x0000000c03007212 */ /* 0x000fc400078e3cff */
[----:B------:R-:W-:Y:S02]  /*15880*/  @!P1 IADD3 R17, R17, 0x1, RZ ;  /* 0x0000000111119810 */ /* 0x000fe40007ffe0ff */
[----:B------:R-:W-:Y:S02]  /*15890*/  ISETP.GE.AND P2, PT, R0, RZ, PT ;  /* 0x000000ff0000720c */ /* 0x000fe40003f46270 */
[----:B------:R-:W-:-:S03]  /*158a0*/  ISETP.NE.AND P1, PT, R12, RZ, PT ;  /* 0x000000ff0c00720c */ /* 0x000fc60003f25270 */
[----:B------:R-:W-:Y:S02]  /*158b0*/  @P6 VIADD R18, R18, 0x1 ;  /* 0x0000000112126836 */ /* 0x000fe40000000000 */
[----:B------:R-:W-:-:S04]  /*158c0*/  @P4 IADD3 R17, R17, 0x1, RZ ;  /* 0x0000000111114810 */ /* 0x000fc80007ffe0ff */
        /* <DEDUP_REMOVED lines=24> */
.L_x_6083:
[----:B------:R-:W1:Y:S02]  /*15a50*/  LDC R13, c[0x0][0x248] ;  /* 0x00009200ff0d7b82 */ /* 0x000e640000000800 */
[----:B-1----:R-:W-:-:S04]  /*15a60*/  LEA R13, -R13, RZ, 0x6 ;  /* 0x000000ff0d0d7211 */ /* 0x002fc800078e31ff */
[----:B------:R-:W-:-:S07]  /*15a70*/  SHF.R.S32.HI R0, RZ, 0x1f, R13 ;  /* 0x0000001fff007819 */ /* 0x000fce000001140d */
.L_x_6084:
[C---:B------:R-:W-:Y:S02]  /*15a80*/  LOP3.LUT P2, RZ, R44.reuse, 0x2, RZ, 0xc0, !PT ;  /* 0x000000022cff7812 */ /* 0x040fe4000784c0ff */
[C---:B------:R-:W-:Y:S02]  /*15a90*/  LOP3.LUT P1, RZ, R44.reuse, 0x4, RZ, 0xc0, !PT ;  /* 0x000000042cff7812 */ /* 0x040fe4000782c0ff */
[C---:B------:R-:W-:Y:S02]  /*15aa0*/  LEA R16, P4, R13.reuse, R200, 0x1 ;  /* 0x000000c80d107211 */ /* 0x040fe400078808ff */
[----:B------:R-:W-:Y:S02]  /*15ab0*/  LOP3.LUT P6, RZ, R44, 0x1, RZ, 0xc0, !PT ;  /* 0x000000012cff7812 */ /* 0x000fe400078cc0ff */
[----:B------:R-:W-:-:S05]  /*15ac0*/  LEA.HI.X R17, R13, R203, R0, 0x1, P4 ;  /* 0x000000cb0d117211 */ /* 0x000fca00020f0c00 */
[----:B------:R-:W-:-:S04]  /*15ad0*/  @P2 IADD3 R12, P0, R13, R144, RZ ;  /* 0x000000900d0c2210 */ /* 0x000fc80007f1e0ff */
[----:B------:R-:W-:Y:S01]  /*15ae0*/  @P2 LEA R26, P4, R12, UR8, 0x1 ;  /* 0x000000080c1a2c11 */ /* 0x000fe2000f8808ff */
[----:B------:R-:W-:Y:S01]  /*15af0*/  @P2 IMAD.X R19, R0, 0x1, R143, P0 ;  /* 0x0000000100132824 */ /* 0x000fe200000e068f */
        /* <DEDUP_REMOVED lines=26> */
[-C--:B------:R-:W-:Y:S01]  /*15ca0*/  @P1 IADD3 R15, P0, R13, R144.reuse, RZ ;  /* 0x000000900d0f1210 */ /* 0x080fe20007f1e0ff */
        /* <DEDUP_REMOVED lines=77> */
.L_x_6082:
[----:B------:R-:W-:Y:S01]  /*16180*/  IMAD.IADD R0, R3, 0x1, R2 ;  /* 0x0000000103007824 */ /* 0x000fe200078e0202 */
[----:B------:R-:W-:Y:S01]  /*16190*/  ULDC UR8, c[0x0][0x2ec] ;  /* 0x0000bb0000087ab9 */ /* 0x000fe20000000800 */
[----:B------:R-:W-:Y:S02]  /*161a0*/  LEA R188, R46, UR4, 0x1 ;  /* 0x000000042ebc7c11 */ /* 0x000fe4000f8e08ff */
[C---:B-1----:R-:W-:Y:S01]  /*161b0*/  VIADD R18, R0.reuse, 0x1 ;  /* 0x0000000100127836 */ /* 0x042fe20000000000 */
[C---:B------:R-:W-:Y:S01]  /*161c0*/  ISETP.GE.AND P1, PT, R0.reuse, R207, PT ;  /* 0x000000cf0000720c */ /* 0x040fe20003f26270 */
[C---:B------:R-:W-:Y:S01]  /*161d0*/  VIADD R14, R0.reuse, 0x9 ;  /* 0x00000009000e7836 */ /* 0x040fe20000000000 */
[----:B------:R-:W-:Y:S01]  /*161e0*/  ISETP.GE.AND P0, PT, R0, R204, PT ;  /* 0x000000cc0000720c */ /* 0x000fe20003f06270 */
[----:B------:R-:W-:Y:S01]  /*161f0*/  IMAD.IADD R27, R206, 0x1, -R0 ;  /* 0x00000001ce1b7824 */ /* 0x000fe200078e0a00 */
[C---:B------:R-:W-:Y:S01]  /*16200*/  ISETP.LT.OR P1, PT, R0.reuse, R208, P1 ;  /* 0x000000d00000720c */ /* 0x040fe20000f21670 */
[C---:B------:R-:W-:Y:S01]  /*16210*/  IMAD.IADD R20, R209.reuse, 0x1, -R18 ;  /* 0x00000001d1147824 */ /* 0x040fe200078e0a12 */
[C---:B------:R-:W-:Y:S01]  /*16220*/  ISETP.LT.OR P0, PT, R0.reuse, R205, P0 ;  /* 0x000000cd0000720c */ /* 0x040fe20000701670 */
[C---:B------:R-:W-:Y:S01]  /*16230*/  IMAD.IADD R16, R209.reuse, 0x1, -R14 ;  /* 0x00000001d1107824 */ /* 0x040fe200078e0a0e */
[----:B------:R-:W-:Y:S01]  /*16240*/  IABS R27, R27 ;  /* 0x0000001b001b7213 */ /* 0x000fe20000000000 */
[C---:B------:R-:W-:Y:S01]  /*16250*/  IMAD.IADD R3, R209.reuse, 0x1, -R0 ;  /* 0x00000001d1037824 */ /* 0x040fe200078e0a00 */
[----:B------:R-:W-:Y:S01]  /*16260*/  IABS R20, R20 ;  /* 0x0000001400147213 */ /* 0x000fe20000000000 */
[C---:B------:R-:W-:Y:S01]  /*16270*/  VIADD R23, R0.reuse, 0x8 ;  /* 0x0000000800177836 */ /* 0x040fe20000000000 */
[----:B------:R-:W-:Y:S01]  /*16280*/  IABS R16, R16 ;  /* 0x0000001000107213 */ /* 0x000fe20000000000 */
[C---:B------:R-:W-:Y:S01]  /*16290*/  VIADD R12, R0.reuse, 0x10 ;  /* 0x00000010000c7836 */ /* 0x040fe20000000000 */
[----:B------:R-:W-:Y:S01]  /*162a0*/  IABS R3, R3 ;  /* 0x0000000300037213 */ /* 0x000fe20000000000 */
[----:B------:R-:W-:Y:S01]  /*162b0*/  IMAD.IADD R31, R209, 0x1, -R23 ;  /* 0x00000001d11f7824 */ /* 0x000fe200078e0a17 */
[----:B------:R-:W-:Y:S01]  /*162c0*/  I2FP.F32.S32 R27, R27 ;  /* 0x0000001b001b7245 */ /* 0x000fe20000201400 */
[C---:B------:R-:W-:Y:S01]  /*162d0*/  VIADD R21, R0.reuse, 0x18 ;  /* 0x0000001800157836 */ /* 0x040fe20000000000 */
[----:B------:R-:W-:Y:S01]  /*162e0*/  I2FP.F32.S32 R20, R20 ;  /* 0x0000001400147245 */ /* 0x000fe20000201400 */
[----:B------:R-:W-:Y:S01]  /*162f0*/  VIADD R24, R0, 0x29 ;  /* 0x0000002900187836 */ /* 0x000fe20000000000 */
[----:B------:R-:W-:Y:S01]  /*16300*/  I2FP.F32.S32 R16, R16 ;  /* 0x0000001000107245 */ /* 0x000fe20000201400 */
[----:B------:R-:W-:Y:S01]  /*16310*/  FFMA.FTZ R27, R27, -UR5, R10 ;  /* 0x800000051b1b7c23 */ /* 0x000fe2000801000a */
[----:B------:R-:W-:Y:S01]  /*16320*/  I2FP.F32.S32 R3, R3 ;  /* 0x0000000300037245 */ /* 0x000fe20000201400 */
[----:B------:R-:W-:Y:S01]  /*16330*/  FFMA.FTZ R25, R20, -UR5, R9 ;  /* 0x8000000514197c23 */ /* 0x000fe20008010009 */
[----:B------:R-:W-:-:S02]  /*16340*/  VIADD R10, R0, 0x11 ;  /* 0x00000011000a7836 */ /* 0x000fc40000000000 */
[----:B------:R-:W-:Y:S01]  /*16350*/  FFMA.FTZ R29, R16, -UR5, R5 ;  /* 0x80000005101d7c23 */ /* 0x000fe20008010005 */
[C---:B------:R-:W-:Y:S02]  /*16360*/  VIADD R9, R0.reuse, 0x19 ;  /* 0x0000001900097836 */ /* 0x040fe40000000000 */
[----:B------:R-:W-:Y:S01]  /*16370*/  FFMA.FTZ R3, R3, -UR5, R8 ;  /* 0x8000000503037c23 */ /* 0x000fe20008010008 */
[----:B------:R-:W-:Y:S01]  /*16380*/  VIADD R5, R0, 0x21 ;  /* 0x0000002100057836 */ /* 0x000fe20000000000 */
[----:B------:R-:W-:Y:S01]  /*16390*/  IABS R31, R31 ;  /* 0x0000001f001f7213 */ /* 0x000fe20000000000 */
[C---:B------:R-:W-:Y:S01]  /*163a0*/  IMAD.IADD R8, R209.reuse, 0x1, -R10 ;  /* 0x00000001d1087824 */ /* 0x040fe200078e0a0a */
[----:B------:R-:W-:Y:S01]  /*163b0*/  ISETP.GE.AND P4, PT, R18, R207, PT ;  /* 0x000000cf1200720c */ /* 0x000fe20003f86270 */
[C---:B------:R-:W-:Y:S01]  /*163c0*/  IMAD.IADD R20, R209.reuse, 0x1, -R9 ;  /* 0x00000001d1147824 */ /* 0x040fe200078e0a09 */
[----:B------:R-:W-:Y:S01]  /*163d0*/  I2FP.F32.S32 R31, R31 ;  /* 0x0000001f001f7245 */ /* 0x000fe20000201400 */
[----:B------:R-:W-:Y:S01]  /*163e0*/  IMAD.IADD R16, R209, 0x1, -R5 ;  /* 0x00000001d1107824 */ /* 0x000fe200078e0a05 */
[----:B------:R-:W-:Y:S01]  /*163f0*/  IABS R8, R8 ;  /* 0x0000000800087213 */ /* 0x000fe20000000000 */
[C---:B------:R-:W-:Y:S01]  /*16400*/  VIADD R22, R0.reuse, 0x30 ;  /* 0x0000003000167836 */ /* 0x040fe20000000000 */
[----:B------:R-:W-:Y:S01]  /*16410*/  IABS R20, R20 ;  /* 0x0000001400147213 */ /* 0x000fe20000000000 */
[----:B------:R-:W-:Y:S01]  /*16420*/  FFMA.FTZ R31, R31, -UR5, R4 ;  /* 0x800000051f1f7c23 */ /* 0x000fe20008010004 */
[----:B------:R-:W-:Y:S01]  /*16430*/  IABS R16, R16 ;  /* 0x0000001000107213 */ /* 0x000fe20000000000 */
[----:B------:R-:W-:Y:S01]  /*16440*/  VIADD R4, R0, 0x28 ;  /* 0x0000002800047836 */ /* 0x000fe20000000000 */
[----:B------:R-:W-:Y:S01]  /*16450*/  I2FP.F32.S32 R8, R8 ;  /* 0x0000000800087245 */ /* 0x000fe20000201400 */
[C---:B------:R-:W-:Y:S01]  /*16460*/  IMAD.IADD R19, R209.reuse, 0x1, -R12 ;  /* 0x00000001d1137824 */ /* 0x040fe200078e0a0c */
[----:B------:R-:W-:Y:S01]  /*16470*/  I2FP.F32.S32 R20, R20 ;  /* 0x0000001400147245 */ /* 0x000fe20000201400 */
[----:B------:R-:W-:Y:S01]  /*16480*/  IMAD.IADD R15, R209, 0x1, -R21 ;  /* 0x00000001d10f7824 */ /* 0x000fe200078e0a15 */
        /* <DEDUP_REMOVED lines=8> */
[----:B------:R-:W-:Y:S01]  /*16510*/  VIADD R0, R0, 0x39 ;  /* 0x0000003900007836 */ /* 0x000fe20000000000 */
[----:B------:R-:W-:Y:S01]  /*16520*/  ISETP.LT.OR P4, PT, R18, R208, P4 ;  /* 0x000000d01200720c */ /* 0x000fe20002781670 */
[C---:B------:R-:W-:Y:S01]  /*16530*/  IMAD.IADD R57, R209.reuse, 0x1, -R4 ;  /* 0x00000001d1397824 */ /* 0x040fe200078e0a04 */
[----:B------:R-:W-:Y:S01]  /*16540*/  I2FP.F32.S32 R19, R19 ;  /* 0x0000001300137245 */ /* 0x000fe20000201400 */
[----:B------:R-:W-:Y:S01]  /*16550*/  IMAD.IADD R26, R209, 0x1, -R0 ;  /* 0x00000001d11a7824 */ /* 0x000fe200078e0a00 */
[----:B------:R-:W-:Y:S01]  /*16560*/  FSEL R3, R3, -INF , !P1 ;  /* 0xff80000003037808 */ /* 0x000fe20004800000 */
[----:B------:R-:W-:Y:S01]  /*16570*/  IMAD.IADD R61, R209, 0x1, -R8 ;  /* 0x00000001d13d7824 */ /* 0x000fe200078e0a08 */
[----:B------:R-:W-:Y:S01]  /*16580*/  IABS R57, R57 ;  /* 0x0000003900397213 */ /* 0x000fe20000000000 */
[----:B------:R-:W-:Y:S01]  /*16590*/  FFMA.FTZ R19, R19, -UR5, R56 ;  /* 0x8000000513137c23 */ /* 0x000fe20008010038 */
[----:B------:R-:W-:Y:S01]  /*165a0*/  IABS R26, R26 ;  /* 0x0000001a001a7213 */ /* 0x000fe20000000000 */
[C---:B------:R-:W-:Y:S01]  /*165b0*/  IMAD.IADD R28, R209.reuse, 0x1, -R20 ;  /* 0x00000001d11c7824 */ /* 0x040fe200078e0a14 */
[----:B------:R-:W-:Y:S01]  /*165c0*/  ISETP.GE.AND P1, PT, R12, R207, PT ;  /* 0x000000cf0c00720c */ /* 0x000fe20003f26270 */
[C---:B------:R-:W-:Y:S01]  /*165d0*/  IMAD.IADD R30, R209.reuse, 0x1, -R24 ;  /* 0x00000001d11e7824 */ /* 0x040fe200078e0a18 */
[----:B------:R-:W-:Y:S01]  /*165e0*/  I2FP.F32.S32 R26, R26 ;  /* 0x0000001a001a7245 */ /* 0x000fe20000201400 */
[----:B------:R-:W-:Y:S01]  /*165f0*/  IMAD.IADD R53, R209, 0x1, -R16 ;  /* 0x00000001d1357824 */ /* 0x000fe200078e0a10 */
[----:B------:R-:W-:Y:S01]  /*16600*/  I2FP.F32.S32 R57, R57 ;  /* 0x0000003900397245 */ /* 0x000fe20000201400 */
[----:B------:R-:W-:Y:S01]  /*16610*/  IMAD R186, R47, 0x2, R188 ;  /* 0x000000022fba7824 */ /* 0x000fe200078e02bc */
[----:B------:R-:W-:Y:S01]  /*16620*/  IABS R61, R61 ;  /* 0x0000003d003d7213 */ /* 0x000fe20000000000 */
[----:B------:R-:W-:Y:S01]  /*16630*/  FFMA.FTZ R217, R26, -UR5, R33 ;  /* 0x800000051ad97c23 */ /* 0x000fe20008010021 */
[----:B------:R-:W-:Y:S01]  /*16640*/  FSEL R33, R25, -INF , !P4 ;  /* 0xff80000019217808 */ /* 0x000fe20006000000 */
[----:B------:R-:W-:Y:S01]  /*16650*/  FFMA.FTZ R40, R57, -UR5, R40 ;  /* 0x8000000539287c23 */ /* 0x000fe20008010028 */
[----:B------:R-:W-:Y:S01]  /*16660*/  ISETP.GE.AND P4, PT, R10, R207, PT ;  /* 0x000000cf0a00720c */ /* 0x000fe20003f86270 */
[----:B------:R-:W-:Y:S01]  /*16670*/  IMAD.IADD R57, R209, 0x1, -R22 ;  /* 0x00000001d1397824 */ /* 0x000fe200078e0a16 */
[-C--:B------:R-:W-:Y:S01]  /*16680*/  ISETP.LT.OR P1, PT, R12, R208.reuse, P1 ;  /* 0x000000d00c00720c */ /* 0x080fe20000f21670 */
[----:B------:R-:W-:Y:S01]  /*16690*/  LDSM.16.MT88.4 R116, [R186+0xc000] ;  /* 0x00c00000ba74783b */ /* 0x000fe20000004200 */
[----:B------:R-:W-:Y:S01]  /*166a0*/  I2FP.F32.S32 R61, R61 ;  /* 0x0000003d003d7245 */ /* 0x000fe20000201400 */
[C---:B------:R-:W-:Y:S01]  /*166b0*/  IMAD R185, R45.reuse, 0x2, R188 ;  /* 0x000000022db97824 */ /* 0x040fe200078e02bc */
[-C--:B------:R-:W-:Y:S01]  /*166c0*/  ISETP.GE.AND P6, PT, R14, R207.reuse, PT ;  /* 0x000000cf0e00720c */ /* 0x080fe20003fc6270 */
[----:B------:R-:W-:Y:S01]  /*166d0*/  IMAD R184, R45, 0x2, R186 ;  /* 0x000000022db87824 */ /* 0x000fe200078e02ba */
[----:B------:R-:W-:Y:S01]  /*166e0*/  ISETP.LT.OR P4, PT, R10, R208, P4 ;  /* 0x000000d00a00720c */ /* 0x000fe20002781670 */
[----:B------:R-:W-:Y:S01]  /*166f0*/  FFMA.FTZ R48, R61, -UR5, R48 ;  /* 0x800000053d307c23 */ /* 0x000fe20008010030 */
[----:B------:R-:W-:Y:S01]  /*16700*/  FSEL R19, R19, -INF , !P1 ;  /* 0xff80000013137808 */ /* 0x000fe20004800000 */
[----:B------:R-:W-:Y:S01]  /*16710*/  LDSM.16.MT88.4 R72, [R188+0x10000] ;  /* 0x01000000bc48783b */ /* 0x000fe20000004200 */
[----:B------:R-:W-:-:S02]  /*16720*/  ISETP.GE.AND P1, PT, R8, R207, PT ;  /* 0x000000cf0800720c */ /* 0x000fc40003f26270 */
[----:B------:R-:W-:Y:S01]  /*16730*/  IABS R57, R57 ;  /* 0x0000003900397213 */ /* 0x000fe20000000000 */
[----:B------:R-:W-:Y:S01]  /*16740*/  LDSM.16.MT88.4 R64, [R184+0xe000] ;  /* 0x00e00000b840783b */ /* 0x000fe20000004200 */
[-C--:B------:R-:W-:Y:S02]  /*16750*/  ISETP.LT.OR P6, PT, R14, R208.reuse, P6 ;  /* 0x000000d00e00720c */ /* 0x080fe400037c1670 */
[----:B------:R-:W-:Y:S01]  /*16760*/  FSEL R17, R17, -INF , !P4 ;  /* 0xff80000011117808 */ /* 0x000fe20006000000 */
[----:B------:R-:W-:Y:S01]  /*16770*/  LDSM.16.MT88.4 R80, [R186+0x10000] ;  /* 0x01000000ba50783b */ /* 0x000fe20000004200 */
[-C--:B------:R-:W-:Y:S02]  /*16780*/  ISETP.GE.AND P2, PT, R23, R207.reuse, PT ;  /* 0x000000cf1700720c */ /* 0x080fe40003f46270 */
[----:B------:R-:W-:Y:S01]  /*16790*/  ISETP.GE.AND P4, PT, R5, R207, PT ;  /* 0x000000cf0500720c */ /* 0x000fe20003f86270 */
[----:B------:R-:W-:Y:S01]  /*167a0*/  LDSM.16.MT88.4 R108, [R185+0xc000] ;  /* 0x00c00000b96c783b */ /* 0x000fe20000004200 */
[----:B------:R-:W-:-:S02]  /*167b0*/  ISETP.LT.OR P1, PT, R8, R208, P1 ;  /* 0x000000d00800720c */ /* 0x000fc40000f21670 */
[----:B------:R-:W-:Y:S01]  /*167c0*/  IABS R15, R15 ;  /* 0x0000000f000f7213 */ /* 0x000fe20000000000 */
[----:B------:R-:W-:Y:S01]  /*167d0*/  LDSM.16.MT88.4 R124, [R188+0xc000] ;  /* 0x00c00000bc7c783b */ /* 0x000fe20000004200 */
[----:B------:R-:W-:Y:S02]  /*167e0*/  IABS R28, R28 ;  /* 0x0000001c001c7213 */ /* 0x000fe40000000000 */
[----:B------:R-:W-:Y:S01]  /*167f0*/  I2FP.F32.S32 R57, R57 ;  /* 0x0000003900397245 */ /* 0x000fe20000201400 */
[----:B------:R-:W-:Y:S01]  /*16800*/  LDSM.16.MT88.4 R100, [R184+0xc000] ;  /* 0x00c00000b864783b */ /* 0x000fe20000004200 */
[----:B------:R-:W-:Y:S02]  /*16810*/  FSEL R29, R29, -INF , !P6 ;  /* 0xff8000001d1d7808 */ /* 0x000fe40007000000 */
[-C--:B------:R-:W-:Y:S01]  /*16820*/  ISETP.LT.OR P2, PT, R23, R208.reuse, P2 ;  /* 0x000000d01700720c */ /* 0x080fe20001741670 */
[----:B------:R-:W-:Y:S01]  /*16830*/  FFMA.FTZ R36, R57, -UR5, R36 ;  /* 0x8000000539247c23 */ /* 0x000fe20008010024 */
[----:B------:R-:W-:Y:S01]  /*16840*/  ISETP.GE.AND P6, PT, R9, R207, PT ;  /* 0x000000cf0900720c */ /* 0x000fe20003fc6270 */
[----:B------:R-:W-:Y:S01]  /*16850*/  LDSM.16.MT88.4 R88, [R185+0x10000] ;  /* 0x01000000b958783b */ /* 0x000fe20000004200 */
[----:B------:R-:W-:-:S02]  /*16860*/  ISETP.LT.OR P4, PT, R5, R208, P4 ;  /* 0x000000d00500720c */ /* 0x000fc40002781670 */
[----:B------:R-:W-:Y:S01]  /*16870*/  FSEL R231, R48, -INF , !P1 ;  /* 0xff80000030e77808 */ /* 0x000fe20004800000 */
[----:B------:R-:W-:Y:S01]  /*16880*/  LDSM.16.MT88.4 R144, [R184+0x10000] ;  /* 0x01000000b890783b */ /* 0x000fe20000004200 */
[----:B------:R-:W-:Y:S02]  /*16890*/  ISETP.GE.AND P1, PT, R22, R207, PT ;  /* 0x000000cf1600720c */ /* 0x000fe40003f26270 */
[----:B------:R-:W-:Y:S01]  /*168a0*/  I2FP.F32.S32 R15, R15 ;  /* 0x0000000f000f7245 */ /* 0x000fe20000201400 */
[----:B------:R-:W-:Y:S01]  /*168b0*/  LDSM.16.MT88.4 R140, [R188+0xc800] ;  /* 0x00c80000bc8c783b */ /* 0x000fe20000004200 */
[----:B------:R-:W-:Y:S02]  /*168c0*/  IABS R30, R30 ;  /* 0x0000001e001e7213 */ /* 0x000fe40000000000 */
[----:B------:R-:W-:Y:S01]  /*168d0*/  I2FP.F32.S32 R28, R28 ;  /* 0x0000001c001c7245 */ /* 0x000fe20000201400 */
[----:B------:R-:W-:Y:S01]  /*168e0*/  FFMA.FTZ R15, R15, -UR5, R52 ;  /* 0x800000050f0f7c23 */ /* 0x000fe20008010034 */
[----:B------:R-:W-:-:S02]  /*168f0*/  FSEL R31, R31, -INF , !P2 ;  /* 0xff8000001f1f7808 */ /* 0x000fc40005000000 */
[-C--:B------:R-:W-:Y:S01]  /*16900*/  ISETP.LT.OR P6, PT, R9, R208.reuse, P6 ;  /* 0x000000d00900720c */ /* 0x080fe200037c1670 */
[----:B------:R-:W-:Y:S01]  /*16910*/  FFMA.FTZ R37, R28, -UR5, R37 ;  /* 0x800000051c257c23 */ /* 0x000fe20008010025 */
[----:B------:R-:W-:Y:S02]  /*16920*/  FSEL R163, R49, -INF , !P4 ;  /* 0xff80000031a37808 */ /* 0x000fe40006000000 */
[-C--:B------:R-:W-:Y:S02]  /*16930*/  ISETP.GE.AND P2, PT, R21, R207.reuse, PT ;  /* 0x000000cf1500720c */ /* 0x080fe40003f46270 */
[----:B------:R-:W-:Y:S02]  /*16940*/  ISETP.GE.AND P4, PT, R20, R207, PT ;  /* 0x000000cf1400720c */ /* 0x000fe40003f86270 */
[----:B------:R-:W-:Y:S02]  /*16950*/  ISETP.LT.OR P1, PT, R22, R208, P1 ;  /* 0x000000d01600720c */ /* 0x000fe40000f21670 */
[----:B------:R-:W-:-:S02]  /*16960*/  I2FP.F32.S32 R30, R30 ;  /* 0x0000001e001e7245 */ /* 0x000fc40000201400 */
[----:B------:R-:W-:Y:S02]  /*16970*/  FSEL R13, R13, -INF , !P6 ;  /* 0xff8000000d0d7808 */ /* 0x000fe40007000000 */
[-C--:B------:R-:W-:Y:S01]  /*16980*/  ISETP.LT.OR P2, PT, R21, R208.reuse, P2 ;  /* 0x000000d01500720c */ /* 0x080fe20001741670 */
[----:B------:R-:W-:Y:S01]  /*16990*/  FFMA.FTZ R41, R30, -UR5, R41 ;  /* 0x800000051e297c23 */ /* 0x000fe20008010029 */
[-C--:B------:R-:W-:Y:S02]  /*169a0*/  ISETP.GE.AND P6, PT, R24, R207.reuse, PT ;  /* 0x000000cf1800720c */ /* 0x080fe40003fc6270 */
[----:B------:R-:W-:Y:S02]  /*169b0*/  ISETP.LT.OR P4, PT, R20, R208, P4 ;  /* 0x000000d01400720c */ /* 0x000fe40002781670 */
[----:B------:R-:W-:Y:S02]  /*169c0*/  FSEL R223, R36, -INF , !P1 ;  /* 0xff80000024df7808 */ /* 0x000fe40004800000 */
[----:B------:R-:W-:-:S02]  /*169d0*/  ISETP.GE.AND P1, PT, R0, R207, PT ;  /* 0x000000cf0000720c */ /* 0x000fc40003f26270 */
[----:B------:R-:W-:Y:S02]  /*169e0*/  FSEL R15, R15, -INF , !P2 ;  /* 0xff8000000f0f7808 */ /* 0x000fe40005000000 */
[----:B------:R-:W-:Y:S02]  /*169f0*/  ISETP.LT.OR P6, PT, R24, R208, P6 ;  /* 0x000000d01800720c */ /* 0x000fe400037c1670 */
[----:B------:R-:W-:Y:S02]  /*16a00*/  FSEL R221, R37, -INF , !P4 ;  /* 0xff80000025dd7808 */ /* 0x000fe40006000000 */
[----:B------:R-:W-:Y:S02]  /*16a10*/  ISETP.GE.AND P2, PT, R4, R207, PT ;  /* 0x000000cf0400720c */ /* 0x000fe40003f46270 */
[----:B------:R-:W-:Y:S02]  /*16a20*/  ISETP.GE.AND P4, PT, R23, R204, PT ;  /* 0x000000cc1700720c */ /* 0x000fe40003f86270 */
[----:B------:R-:W-:-:S02]  /*16a30*/  ISETP.LT.OR P1, PT, R0, R208, P1 ;  /* 0x000000d00000720c */ /* 0x000fc40000f21670 */
[----:B------:R-:W-:Y:S02]  /*16a40*/  IABS R53, R53 ;  /* 0x0000003500357213 */ /* 0x000fe40000000000 */
[----:B------:R-:W-:Y:S01]  /*16a50*/  FSEL R165, R41, -INF , !P6 ;  /* 0xff80000029a57808 */ /* 0x000fe20007000000 */
[----:B------:R-:W-:Y:S01]  /*16a60*/  IMAD.IADD R41, R206, 0x1, -R16 ;  /* 0x00000001ce297824 */ /* 0x000fe200078e0a10 */
[----:B------:R-:W-:Y:S02]  /*16a70*/  ISETP.LT.OR P2, PT, R4, R208, P2 ;  /* 0x000000d00400720c */ /* 0x000fe40001741670 */
[----:B------:R-:W-:Y:S02]  /*16a80*/  ISETP.GE.AND P6, PT, R18, R204, PT ;  /* 0x000000cc1200720c */ /* 0x000fe40003fc6270 */
[----:B------:R-:W-:Y:S01]  /*16a90*/  ISETP.LT.OR P4, PT, R23, R205, P4 ;  /* 0x000000cd1700720c */ /* 0x000fe20002781670 */
[----:B------:R-:W-:Y:S01]  /*16aa0*/  IMAD.IADD R23, R206, 0x1, -R23 ;  /* 0x00000001ce177824 */ /* 0x000fe200078e0a17 */
[----:B------:R-:W-:-:S02]  /*16ab0*/  FSEL R217, R217, -INF , !P1 ;  /* 0xff800000d9d97808 */ /* 0x000fc40004800000 */
[-C--:B------:R-:W-:Y:S02]  /*16ac0*/  ISETP.GE.AND P1, PT, R12, R204.reuse, PT ;  /* 0x000000cc0c00720c */ /* 0x080fe40003f26270 */
[----:B------:R-:W-:Y:S02]  /*16ad0*/  FSEL R27, R27, -INF , !P0 ;  /* 0xff8000001b1b7808 */ /* 0x000fe40004000000 */
[----:B------:R-:W-:Y:S02]  /*16ae0*/  ISETP.GE.AND P0, PT, R10, R204, PT ;  /* 0x000000cc0a00720c */ /* 0x000fe40003f06270 */
[----:B------:R-:W-:Y:S02]  /*16af0*/  I2FP.F32.S32 R53, R53 ;  /* 0x0000003500357245 */ /* 0x000fe40000201400 */
[----:B------:R-:W-:Y:S02]  /*16b00*/  FSEL R229, R40, -INF , !P2 ;  /* 0xff80000028e57808 */ /* 0x000fe40005000000 */
[----:B------:R-:W-:Y:S01]  /*16b10*/  ISETP.LT.OR P6, PT, R18, R205, P6 ;  /* 0x000000cd1200720c */ /* 0x000fe200037c1670 */
[----:B------:R-:W-:Y:S01]  /*16b20*/  IMAD.IADD R18, R206, 0x1, -R18 ;  /* 0x00000001ce127824 */ /* 0x000fe200078e0a12 */
[----:B------:R-:W-:Y:S01]  /*16b30*/  ISETP.GE.AND P2, PT, R16, R207, PT ;  /* 0x000000cf1000720c */ /* 0x000fe20003f46270 */
[----:B------:R-:W-:Y:S01]  /*16b40*/  FFMA.FTZ R32, R53, -UR5, R32 ;  /* 0x8000000535207c23 */ /* 0x000fe20008010020 */
[-C--:B------:R-:W-:Y:S01]  /*16b50*/  ISETP.LT.OR P1, PT, R12, R205.reuse, P1 ;  /* 0x000000cd0c00720c */ /* 0x080fe20000f21670 */
[----:B------:R-:W-:Y:S01]  /*16b60*/  IMAD.IADD R12, R206, 0x1, -R12 ;  /* 0x00000001ce0c7824 */ /* 0x000fe200078e0a0c */
[----:B------:R-:W-:Y:S01]  /*16b70*/  ISETP.LT.OR P0, PT, R10, R205, P0 ;  /* 0x000000cd0a00720c */ /* 0x000fe20000701670 */
[----:B------:R-:W-:Y:S01]  /*16b80*/  IMAD.IADD R10, R206, 0x1, -R10 ;  /* 0x00000001ce0a7824 */ /* 0x000fe200078e0a0a */
[----:B------:R-:W-:-:S02]  /*16b90*/  IABS R23, R23 ;  /* 0x0000001700177213 */ /* 0x000fc40000000000 */
[----:B------:R-:W-:Y:S02]  /*16ba0*/  ISETP.LT.OR P2, PT, R16, R208, P2 ;  /* 0x000000d01000720c */ /* 0x000fe40001741670 */
[----:B------:R-:W-:Y:S02]  /*16bb0*/  IABS R18, R18 ;  /* 0x0000001200127213 */ /* 0x000fe40000000000 */
[----:B------:R-:W-:Y:S02]  /*16bc0*/  I2FP.F32.S32 R23, R23 ;  /* 0x0000001700177245 */ /* 0x000fe40000201400 */
[----:B------:R-:W-:Y:S02]  /*16bd0*/  IABS R12, R12 ;  /* 0x0000000c000c7213 */ /* 0x000fe40000000000 */
[----:B------:R-:W-:Y:S01]  /*16be0*/  IABS R10, R10 ;  /* 0x0000000a000a7213 */ /* 0x000fe20000000000 */
[----:B------:R-:W-:Y:S01]  /*16bf0*/  FFMA.FTZ R23, R23, -UR5, R6 ;  /* 0x8000000517177c23 */ /* 0x000fe20008010006 */
[----:B------:R-:W-:Y:S01]  /*16c00*/  FSEL R219, R32, -INF , !P2 ;  /* 0xff80000020db7808 */ /* 0x000fe20005000000 */
[----:B------:R-:W-:Y:S01]  /*16c10*/  IMAD.IADD R6, R206, 0x1, -R21 ;  /* 0x00000001ce067824 */ /* 0x000fe200078e0a15 */
[----:B------:R-:W-:-:S02]  /*16c20*/  ISETP.GE.AND P2, PT, R14, R204, PT ;  /* 0x000000cc0e00720c */ /* 0x000fc40003f46270 */
[----:B------:R-:W-:Y:S02]  /*16c30*/  I2FP.F32.S32 R18, R18 ;  /* 0x0000001200127245 */ /* 0x000fe40000201400 */
[----:B------:R-:W-:Y:S02]  /*16c40*/  I2FP.F32.S32 R25, R12 ;  /* 0x0000000c00197245 */ /* 0x000fe40000201400 */
[----:B------:R-:W-:Y:S01]  /*16c50*/  I2FP.F32.S32 R10, R10 ;  /* 0x0000000a000a7245 */ /* 0x000fe20000201400 */
[----:B------:R-:W-:Y:S01]  /*16c60*/  FFMA.FTZ R11, R18, -UR5, R11 ;  /* 0x80000005120b7c23 */ /* 0x000fe2000801000b */
[----:B------:R-:W-:Y:S01]  /*16c70*/  ISETP.LT.OR P2, PT, R14, R205, P2 ;  /* 0x000000cd0e00720c */ /* 0x000fe20001741670 */
[----:B------:R-:W-:Y:S02]  /*16c80*/  IMAD.IADD R14, R206, 0x1, -R14 ;  /* 0x00000001ce0e7824 */ /* 0x000fe400078e0a0e */
[----:B------:R-:W-:Y:S01]  /*16c90*/  FFMA.FTZ R58, R25, -UR5, R58 ;  /* 0x80000005193a7c23 */ /* 0x000fe2000801003a */
[----:B------:R-:W-:Y:S01]  /*16ca0*/  FSEL R23, R23, -INF , !P4 ;  /* 0xff80000017177808 */ /* 0x000fe20006000000 */
[----:B------:R-:W-:Y:S01]  /*16cb0*/  FFMA.FTZ R59, R10, -UR5, R59 ;  /* 0x800000050a3b7c23 */ /* 0x000fe2000801003b */
[----:B------:R-:W-:Y:S01]  /*16cc0*/  ISETP.GE.AND P4, PT, R9, R204, PT ;  /* 0x000000cc0900720c */ /* 0x000fe20003f86270 */
[----:B------:R-:W-:Y:S01]  /*16cd0*/  IMAD.IADD R10, R206, 0x1, -R9 ;  /* 0x00000001ce0a7824 */ /* 0x000fe200078e0a09 */
[----:B------:R-:W-:-:S02]  /*16ce0*/  IABS R14, R14 ;  /* 0x0000000e000e7213 */ /* 0x000fc40000000000 */
[----:B------:R-:W-:Y:S02]  /*16cf0*/  FSEL R25, R11, -INF , !P6 ;  /* 0xff8000000b197808 */ /* 0x000fe40007000000 */
[----:B------:R-:W-:Y:S02]  /*16d00*/  ISETP.LT.OR P4, PT, R9, R205, P4 ;  /* 0x000000cd0900720c */ /* 0x000fe40002781670 */
[----:B------:R-:W-:Y:S02]  /*16d10*/  FSEL R11, R58, -INF , !P1 ;  /* 0xff8000003a0b7808 */ /* 0x000fe40004800000 */
[-C--:B------:R-:W-:Y:S02]  /*16d20*/  ISETP.GE.AND P1, PT, R5, R204.reuse, PT ;  /* 0x000000cc0500720c */ /* 0x080fe40003f26270 */
[----:B------:R-:W-:Y:S02]  /*16d30*/  FSEL R9, R59, -INF , !P0 ;  /* 0xff8000003b097808 */ /* 0x000fe40004000000 */
[----:B------:R-:W-:Y:S01]  /*16d40*/  ISETP.GE.AND P0, PT, R4, R204, PT ;  /* 0x000000cc0400720c */ /* 0x000fe20003f06270 */
[----:B------:R-:W-:Y:S01]  /*16d50*/  LDSM.16.MT88.4 R56, [R185+0xe000] ;  /* 0x00e00000b938783b */ /* 0x000fe20000004200 */
[----:B------:R-:W-:-:S02]  /*16d60*/  I2FP.F32.S32 R14, R14 ;  /* 0x0000000e000e7245 */ /* 0x000fc40000201400 */
[-C--:B------:R-:W-:Y:S01]  /*16d70*/  ISETP.LT.OR P1, PT, R5, R205.reuse, P1 ;  /* 0x000000cd0500720c */ /* 0x080fe20000f21670 */
[----:B------:R-:W-:Y:S01]  /*16d80*/  IMAD.IADD R5, R206, 0x1, -R5 ;  /* 0x00000001ce057824 */ /* 0x000fe200078e0a05 */
[----:B------:R-:W-:Y:S01]  /*16d90*/  ISETP.LT.OR P0, PT, R4, R205, P0 ;  /* 0x000000cd0400720c */ /* 0x000fe20000701670 */
[----:B------:R-:W-:Y:S02]  /*16da0*/  IMAD.IADD R4, R206, 0x1, -R4 ;  /* 0x00000001ce047824 */ /* 0x000fe400078e0a04 */
[----:B------:R-:W-:Y:S01]  /*16db0*/  FFMA.FTZ R7, R14, -UR5, R7 ;  /* 0x800000050e077c23 */ /* 0x000fe20008010007 */
[----:B------:R-:W-:Y:S02]  /*16dc0*/  ISETP.GE.AND P6, PT, R21, R204, PT ;  /* 0x000000cc1500720c */ /* 0x000fe40003fc6270 */
[----:B------:R-:W-:Y:S02]  /*16dd0*/  IABS R6, R6 ;  /* 0x0000000600067213 */ /* 0x000fe40000000000 */
[----:B------:R-:W-:-:S02]  /*16de0*/  IABS R5, R5 ;  /* 0x0000000500057213 */ /* 0x000fc40000000000 */
[----:B------:R-:W-:Y:S02]  /*16df0*/  ISETP.LT.OR P6, PT, R21, R205, P6 ;  /* 0x000000cd1500720c */ /* 0x000fe400037c1670 */
[----:B------:R-:W-:Y:S02]  /*16e00*/  IABS R4, R4 ;  /* 0x0000000400047213 */ /* 0x000fe40000000000 */
[----:B------:R-:W-:Y:S02]  /*16e10*/  FSEL R21, R7, -INF , !P2 ;  /* 0xff80000007157808 */ /* 0x000fe40005000000 */
[----:B------:R-:W-:Y:S02]  /*16e20*/  I2FP.F32.S32 R7, R6 ;  /* 0x0000000600077245 */ /* 0x000fe40000201400 */
[----:B------:R-:W-:Y:S02]  /*16e30*/  I2FP.F32.S32 R6, R5 ;  /* 0x0000000500067245 */ /* 0x000fe40000201400 */
[----:B------:R-:W-:Y:S01]  /*16e40*/  I2FP.F32.S32 R5, R4 ;  /* 0x0000000400057245 */ /* 0x000fe20000201400 */
[----:B------:R-:W-:Y:S01]  /*16e50*/  FFMA.FTZ R7, R7, -UR5, R54 ;  /* 0x8000000507077c23 */ /* 0x000fe20008010036 */
[----:B------:R-:W-:Y:S01]  /*16e60*/  FMNMX.FTZ R4, R3, R33, !PT ;  /* 0x0000002103047209 */ /* 0x000fe20007810000 */
[----:B------:R-:W-:Y:S01]  /*16e70*/  FFMA.FTZ R6, R6, -UR5, R51 ;  /* 0x8000000506067c23 */ /* 0x000fe20008010033 */
[----:B------:R-:W-:Y:S01]  /*16e80*/  ISETP.GE.AND P2, PT, R8, R204, PT ;  /* 0x000000cc0800720c */ /* 0x000fe20003f46270 */
[----:B------:R-:W-:Y:S01]  /*16e90*/  FFMA.FTZ R42, R5, -UR5, R42 ;  /* 0x80000005052a7c23 */ /* 0x000fe2000801002a */
[----:B------:R-:W-:-:S02]  /*16ea0*/  FMNMX.FTZ R4, R31, R4, !PT ;  /* 0x000000041f047209 */ /* 0x000fc40007810000 */
[----:B------:R-:W-:Y:S01]  /*16eb0*/  ISETP.LT.OR P2, PT, R8, R205, P2 ;  /* 0x000000cd0800720c */ /* 0x000fe20001741670 */
[----:B------:R-:W-:Y:S01]  /*16ec0*/  IMAD.IADD R8, R206, 0x1, -R8 ;  /* 0x00000001ce087824 */ /* 0x000fe200078e0a08 */
[----:B------:R-:W-:Y:S02]  /*16ed0*/  FMNMX.FTZ R4, R29, R4, !PT ;  /* 0x000000041d047209 */ /* 0x000fe40007810000 */
[----:B------:R-:W-:Y:S02]  /*16ee0*/  IABS R10, R10 ;  /* 0x0000000a000a7213 */ /* 0x000fe40000000000 */
[----:B------:R-:W-:Y:S02]  /*16ef0*/  IABS R8, R8 ;  /* 0x0000000800087213 */ /* 0x000fe40000000000 */
[----:B------:R-:W-:Y:S02]  /*16f00*/  FMNMX.FTZ R4, R19, R4, !PT ;  /* 0x0000000413047209 */ /* 0x000fe40007810000 */
[----:B------:R-:W-:-:S02]  /*16f10*/  I2FP.F32.S32 R37, R8 ;  /* 0x0000000800257245 */ /* 0x000fc40000201400 */
[----:B------:R-:W-:Y:S02]  /*16f20*/  FMNMX.FTZ R4, R17, R4, !PT ;  /* 0x0000000411047209 */ /* 0x000fe40007810000 */
[----:B------:R-:W-:Y:S01]  /*16f30*/  FMNMX.FTZ R8, R27, R25, !PT ;  /* 0x000000191b087209 */ /* 0x000fe20007810000 */
[----:B------:R-:W-:Y:S01]  /*16f40*/  FFMA.FTZ R37, R37, -UR5, R50 ;  /* 0x8000000525257c23 */ /* 0x000fe20008010032 */
[----:B------:R-:W-:Y:S01]  /*16f50*/  FMNMX.FTZ R4, R15, R4, !PT ;  /* 0x000000040f047209 */ /* 0x000fe20007810000 */
[----:B------:R-:W-:Y:S01]  /*16f60*/  LDSM.16.MT88.4 R48, [R186+0xe000] ;  /* 0x00e00000ba30783b */ /* 0x000fe20000004200 */
[----:B------:R-:W-:Y:S02]  /*16f70*/  FMNMX.FTZ R8, R23, R8, !PT ;  /* 0x0000000817087209 */ /* 0x000fe40007810000 */
[----:B------:R-:W-:Y:S02]  /*16f80*/  I2FP.F32.S32 R10, R10 ;  /* 0x0000000a000a7245 */ /* 0x000fe40000201400 */
[----:B------:R-:W-:-:S02]  /*16f90*/  FMNMX.FTZ R4, R13, R4, !PT ;  /* 0x000000040d047209 */ /* 0x000fc40007810000 */
[----:B------:R-:W-:Y:S01]  /*16fa0*/  FMNMX.FTZ R8, R21, R8, !PT ;  /* 0x0000000815087209 */ /* 0x000fe20007810000 */
[----:B------:R-:W-:Y:S01]  /*16fb0*/  FFMA.FTZ R10, R10, -UR5, R55 ;  /* 0x800000050a0a7c23 */ /* 0x000fe20008010037 */
[----:B------:R-:W-:Y:S02]  /*16fc0*/  FSEL R7, R7, -INF , !P6 ;  /* 0xff80000007077808 */ /* 0x000fe40007000000 */
[----:B------:R-:W-:Y:S02]  /*16fd0*/  ISETP.GE.AND P6, PT, R24, R204, PT ;  /* 0x000000cc1800720c */ /* 0x000fe40003fc6270 */
[----:B------:R-:W-:Y:S02]  /*16fe0*/  FMNMX.FTZ R4, R231, R4, !PT ;  /* 0x00000004e7047209 */ /* 0x000fe40007810000 */
[----:B------:R-:W-:Y:S02]  /*16ff0*/  FMNMX.FTZ R8, R11, R8, !PT ;  /* 0x000000080b087209 */ /* 0x000fe40007810000 */
[----:B------:R-:W-:-:S02]  /*17000*/  FSEL R5, R10, -INF , !P4 ;  /* 0xff8000000a057808 */ /* 0x000fc40006000000 */
[----:B------:R-:W-:Y:S02]  /*17010*/  ISETP.GE.AND P4, PT, R22, R204, PT ;  /* 0x000000cc1600720c */ /* 0x000fe40003f86270 */
[-C--:B------:R-:W-:Y:S01]  /*17020*/  ISETP.LT.OR P6, PT, R24, R205.reuse, P6 ;  /* 0x000000cd1800720c */ /* 0x080fe200037c1670 */
[----:B------:R-:W-:Y:S01]  /*17030*/  IMAD.IADD R24, R206, 0x1, -R24 ;  /* 0x00000001ce187824 */ /* 0x000fe200078e0a18 */
[----:B------:R-:W-:Y:S02]  /*17040*/  FMNMX.FTZ R4, R163, R4, !PT ;  /* 0x00000004a3047209 */ /* 0x000fe40007810000 */
[----:B------:R-:W-:Y:S02]  /*17050*/  FMNMX.FTZ R8, R9, R8, !PT ;  /* 0x0000000809087209 */ /* 0x000fe40007810000 */
[----:B------:R-:W-:Y:S02]  /*17060*/  FSEL R227, R37, -INF , !P2 ;  /* 0xff80000025e37808 */ /* 0x000fe40005000000 */
[----:B------:R-:W-:Y:S01]  /*17070*/  ISETP.LT.OR P4, PT, R22, R205, P4 ;  /* 0x000000cd1600720c */ /* 0x000fe20002781670 */
[----:B------:R-:W-:Y:S01]  /*17080*/  IMAD.IADD R22, R206, 0x1, -R22 ;  /* 0x00000001ce167824 */ /* 0x000fe200078e0a16 */
[----:B------:R-:W-:-:S02]  /*17090*/  ISETP.GE.AND P2, PT, R20, R204, PT ;  /* 0x000000cc1400720c */ /* 0x000fc40003f46270 */
[----:B------:R-:W-:Y:S02]  /*170a0*/  FMNMX.FTZ R4, R229, R4, !PT ;  /* 0x00000004e5047209 */ /* 0x000fe40007810000 */
[----:B------:R-:W-:Y:S02]  /*170b0*/  FMNMX.FTZ R8, R7, R8, !PT ;  /* 0x0000000807087209 */ /* 0x000fe40007810000 */
[----:B------:R-:W-:Y:S02]  /*170c0*/  IABS R24, R24 ;  /* 0x0000001800187213 */ /* 0x000fe40000000000 */
[----:B------:R-:W-:Y:S01]  /*170d0*/  ISETP.LT.OR P2, PT, R20, R205, P2 ;  /* 0x000000cd1400720c */ /* 0x000fe20001741670 */
[----:B------:R-:W-:Y:S01]  /*170e0*/  IMAD.IADD R20, R206, 0x1, -R20 ;  /* 0x00000001ce147824 */ /* 0x000fe200078e0a14 */
[----:B------:R-:W-:Y:S02]  /*170f0*/  FMNMX.FTZ R4, R165, R4, !PT ;  /* 0x00000004a5047209 */ /* 0x000fe40007810000 */
[----:B------:R-:W-:-:S02]  /*17100*/  FMNMX.FTZ R8, R5, R8, !PT ;  /* 0x0000000805087209 */ /* 0x000fc40007810000 */
[----:B------:R-:W-:Y:S02]  /*17110*/  IABS R22, R22 ;  /* 0x0000001600167213 */ /* 0x000fe40000000000 */
[----:B------:R-:W-:Y:S02]  /*17120*/  I2FP.F32.S32 R24, R24 ;  /* 0x0000001800187245 */ /* 0x000fe40000201400 */
[----:B------:R-:W-:Y:S01]  /*17130*/  FSEL R167, R6, -INF , !P1 ;  /* 0xff80000006a77808 */ /* 0x000fe20004800000 */
[----:B------:R-:W-:Y:S01]  /*17140*/  IMAD.IADD R6, R206, 0x1, -R0 ;  /* 0x00000001ce067824 */ /* 0x000fe200078e0a00 */
[----:B------:R-:W-:Y:S01]  /*17150*/  FMNMX.FTZ R4, R223, R4, !PT ;  /* 0x00000004df047209 */ /* 0x000fe20007810000 */
[----:B------:R-:W-:Y:S01]  /*17160*/  FFMA.FTZ R24, R24, -UR5, R43 ;  /* 0x8000000518187c23 */ /* 0x000fe2000801002b */
[----:B------:R-:W-:Y:S02]  /*17170*/  FMNMX.FTZ R8, R227, R8, !PT ;  /* 0x00000008e3087209 */ /* 0x000fe40007810000 */
[----:B------:R-:W-:-:S02]  /*17180*/  IABS R20, R20 ;  /* 0x0000001400147213 */ /* 0x000fc40000000000 */
[----:B------:R-:W-:Y:S02]  /*17190*/  I2FP.F32.S32 R37, R22 ;  /* 0x0000001600257245 */ /* 0x000fe40000201400 */
[----:B------:R-:W-:Y:S02]  /*171a0*/  FSEL R225, R42, -INF , !P0 ;  /* 0xff8000002ae17808 */ /* 0x000fe40004000000 */
[----:B------:R-:W-:Y:S01]  /*171b0*/  FMNMX.FTZ R4, R221, R4, !PT ;  /* 0x00000004dd047209 */ /* 0x000fe20007810000 */
[----:B------:R-:W-:Y:S01]  /*171c0*/  FFMA.FTZ R37, R37, -UR5, R38 ;  /* 0x8000000525257c23 */ /* 0x000fe20008010026 */
[----:B------:R-:W-:Y:S02]  /*171d0*/  FMNMX.FTZ R8, R167, R8, !PT ;  /* 0x00000008a7087209 */ /* 0x000fe40007810000 */
[----:B------:R-:W-:Y:S02]  /*171e0*/  I2FP.F32.S32 R20, R20 ;  /* 0x0000001400147245 */ /* 0x000fe40000201400 */
[----:B------:R-:W-:-:S02]  /*171f0*/  IABS R41, R41 ;  /* 0x0000002900297213 */ /* 0x000fc40000000000 */
[----:B------:R-:W-:Y:S01]  /*17200*/  FMNMX.FTZ R4, R219, R4, !PT ;  /* 0x00000004db047209 */ /* 0x000fe20007810000 */
[----:B------:R-:W-:Y:S01]  /*17210*/  FFMA.FTZ R39, R20, -UR5, R39 ;  /* 0x8000000514277c23 */ /* 0x000fe20008010027 */
[----:B------:R-:W-:Y:S02]  /*17220*/  FSEL R213, R24, -INF , !P6 ;  /* 0xff80000018d57808 */ /* 0x000fe40007000000 */
[----:B------:R-:W-:Y:S02]  /*17230*/  FMNMX.FTZ R8, R225, R8, !PT ;  /* 0x00000008e1087209 */ /* 0x000fe40007810000 */
[----:B------:R-:W-:Y:S02]  /*17240*/  IABS R6, R6 ;  /* 0x0000000600067213 */ /* 0x000fe40000000000 */
[----:B------:R-:W-:Y:S02]  /*17250*/  I2FP.F32.S32 R41, R41 ;  /* 0x0000002900297245 */ /* 0x000fe40000201400 */
[----:B------:R-:W-:-:S02]  /*17260*/  ISETP.GE.AND P1, PT, R16, R204, PT ;  /* 0x000000cc1000720c */ /* 0x000fc40003f26270 */
[----:B------:R-:W-:Y:S01]  /*17270*/  FMNMX.FTZ R4, R217, R4, !PT ;  /* 0x00000004d9047209 */ /* 0x000fe20007810000 */
[----:B------:R-:W-:Y:S01]  /*17280*/  FFMA.FTZ R34, R41, -UR5, R34 ;  /* 0x8000000529227c23 */ /* 0x000fe20008010022 */
[----:B------:R-:W-:Y:S01]  /*17290*/  FSEL R215, R37, -INF , !P4 ;  /* 0xff80000025d77808 */ /* 0x000fe20006000000 */
[----:B------:R-:W-:Y:S01]  /*172a0*/  LDSM.16.MT88.4 R40, [R188+0xe000] ;  /* 0x00e00000bc28783b */ /* 0x000fe20000004200 */
[----:B------:R-:W-:Y:S02]  /*172b0*/  FMNMX.FTZ R8, R213, R8, !PT ;  /* 0x00000008d5087209 */ /* 0x000fe40007810000 */
[----:B------:R-:W-:Y:S01]  /*172c0*/  I2FP.F32.S32 R6, R6 ;  /* 0x0000000600067245 */ /* 0x000fe20000201400 */
[----:B------:R-:W1:Y:S01]  /*172d0*/  SHFL.BFLY PT, R37, R4, 0x2, 0x1f ;  /* 0x0c401f0004257f89 */ /* 0x000e6200000e0000 */
[----:B------:R-:W-:Y:S02]  /*172e0*/  ISETP.GE.AND P0, PT, R0, R204, PT ;  /* 0x000000cc0000720c */ /* 0x000fe40003f06270 */
[----:B------:R-:W-:Y:S01]  /*172f0*/  ISETP.LT.OR P1, PT, R16, R205, P1 ;  /* 0x000000cd1000720c */ /* 0x000fe20000f21670 */
[----:B------:R-:W-:Y:S01]  /*17300*/  FFMA.FTZ R6, R6, -UR5, R35 ;  /* 0x8000000506067c23 */ /* 0x000fe20008010023 */
        /* <DEDUP_REMOVED lines=62> */
[--C-:B------:R-:W-:Y:S01]  /*176f0*/  FFMA.FTZ R210, R215, UR8, -R168.reuse ;  /* 0x00000008d7d27c23 */ /* 0x100fe200080108a8 */
[--C-:B------:R-:W-:Y:S01]  /*17700*/  FFMA.FTZ R211, R211, UR8, -R168.reuse ;  /* 0x00000008d3d37c23 */ /* 0x100fe200080108a8 */
[--C-:B------:R-:W-:Y:S01]  /*17710*/  FFMA.FTZ R171, R171, UR8, -R168.reuse ;  /* 0x00000008abab7c23 */ /* 0x100fe200080108a8 */
[----:B------:R-:W5:Y:S01]  /*17720*/  MUFU.EX2 R161, R161 ;  /* 0x000000a100a17308 */ /* 0x000f620000000800 */
[----:B---3--:R-:W-:Y:S01]  /*17730*/  F2FP.F16.F32.PACK_AB R98, R152, R155 ;  /* 0x0000009b9862723e */ /* 0x008fe200000000ff */
[----:B------:R-:W-:Y:S01]  /*17740*/  FFMA.FTZ R168, R169, UR8, -R168 ;  /* 0x00000008a9a87c23 */ /* 0x000fe200080108a8 */
[----:B------:R-:W-:-:S04]  /*17750*/  FADD.FTZ R158, R159, R158 ;  /* 0x0000009e9f9e7221 */ /* 0x000fc80000010000 */
[----:B------:R-:W-:Y:S01]  /*17760*/  FADD.FTZ R155, R155, R158 ;  /* 0x0000009e9b9b7221 */ /* 0x000fe20000010000 */
[----:B------:R-:W-:Y:S03]  /*17770*/  MUFU.EX2 R154, R154 ;  /* 0x0000009a009a7308 */ /* 0x000fe60000000800 */
[----:B------:R-:W-:-:S05]  /*17780*/  FADD.FTZ R152, R152, R155 ;  /* 0x0000009b98987221 */ /* 0x000fca0000010000 */
        /* <DEDUP_REMOVED lines=257> */
.L_x_6086:
[----:B------:R-:W1:Y:S02]  /*187a0*/  LDC R5, c[0x0][0x250] ;  /* 0x00009400ff057b82 */ /* 0x000e640000000800 */
[----:B-1----:R-:W-:-:S04]  /*187b0*/  LEA R5, -R5, RZ, 0x6 ;  /* 0x000000ff05057211 */ /* 0x002fc800078e31ff */
[----:B------:R-:W-:-:S07]  /*187c0*/  SHF.R.S32.HI R0, RZ, 0x1f, R5 ;  /* 0x0000001fff007819 */ /* 0x000fce0000011405 */
.L_x_6087:
[----:B------:R-:W-:Y:S01]  /*187d0*/  LOP3.LUT R4, R202, 0xff, RZ, 0xc0, !PT ;  /* 0x000000ffca047812 */ /* 0x000fe200078ec0ff */
[----:B------:R-:W-:Y:S01]  /*187e0*/  ULDC.64 UR8, c[0x0][0x220] ;  /* 0x0000880000087ab9 */ /* 0x000fe20000000a00 */
[----:B------:R-:W-:Y:S01]  /*187f0*/  LEA R134, P0, R5, R156, 0x1 ;  /* 0x0000009c05867211 */ /* 0x000fe200078008ff */
[----:B------:R-:W-:Y:S01]  /*18800*/  IMAD R2, R201, 0x40, R2 ;  /* 0x00000040c9027824 */ /* 0x000fe200078e0202 */
[C---:B------:R-:W-:Y:S02]  /*18810*/  LOP3.LUT P4, RZ, R4.reuse, 0x2, RZ, 0xc0, !PT ;  /* 0x0000000204ff7812 */ /* 0x040fe4000788c0ff */
[----:B------:R-:W-:Y:S02]  /*18820*/  LOP3.LUT P2, RZ, R4, 0x4, RZ, 0xc0, !PT ;  /* 0x0000000404ff7812 */ /* 0x000fe4000784c0ff */
[C---:B------:R-:W-:Y:S02]  /*18830*/  IADD3 R7, P1, R5.reuse, UR20, RZ ;  /* 0x0000001405077c10 */ /* 0x040fe4000ff3e0ff */
[----:B------:R-:W-:-:S07]  /*18840*/  LEA.HI.X R135, R5, R157, R0, 0x1, P0 ;  /* 0x0000009d05877211 */ /* 0x000fce00000f0c00 */
[CC--:B------:R-:W-:Y:S02]  /*18850*/  @P4 IADD3 R9, P5, R5.reuse, R136.reuse, RZ ;  /* 0x0000008805094210 */ /* 0x0c0fe40007fbe0ff */
[----:B------:R-:W-:Y:S02]  /*18860*/  @P2 IADD3 R5, P0, R5, R136, RZ ;  /* 0x0000008805052210 */ /* 0x000fe40007f1e0ff */
[C---:B------:R-:W-:Y:S01]  /*18870*/  @P4 LEA R18, P6, R9.reuse, UR8, 0x1 ;  /* 0x0000000809124c11 */ /* 0x040fe2000f8c08ff */
[--C-:B------:R-:W-:Y:S01]  /*18880*/  @P4 IMAD.X R6, R0, 0x1, R133.reuse, P5 ;  /* 0x0000000100064824 */ /* 0x100fe200028e0685 */
[----:B------:R-:W-:Y:S02]  /*18890*/  LOP3.LUT P5, RZ, R4, 0x1, RZ, 0xc0, !PT ;  /* 0x0000000104ff7812 */ /* 0x000fe400078ac0ff */
[C---:B------:R-:W-:Y:S01]  /*188a0*/  IADD3.X R4, R0.reuse, UR19, RZ, P1, !PT ;  /* 0x0000001300047c10 */ /* 0x040fe20008ffe4ff */
        /* <DEDUP_REMOVED lines=14> */
[C---:B------:R-:W-:Y:S01]  /*18990*/  @P2 IMAD.X R0, R4.reuse, 0x1, R133, P0 ;  /* 0x0000000104002824 */ /* 0x040fe200000e0685 */
[----:B------:R-:W-:Y:S01]  /*189a0*/  @P2 LEA R10, P0, R5, UR8, 0x1 ;  /* 0x00000008050a2c11 */ /* 0x000fe2000f8008ff */
[----:B------:R-:W-:Y:S01]  /*189b0*/  @!P5 STS.128 [R197+0xc000], RZ ;  /* 0x00c000ffc500d388 */ /* 0x000fe20000000c00 */
[----:B------:R-:W-:Y:S02]  /*189c0*/  IADD3 R9, P1, R7, UR20, RZ ;  /* 0x0000001407097c10 */ /* 0x000fe4000ff3e0ff */
[----:B------:R-:W-:Y:S01]  /*189d0*/  @P2 LEA.HI.X R11, R5, UR9, R0, 0x1, P0 ;  /* 0x00000009050b2c11 */ /* 0x000fe200080f0c00 */
[----:B------:R-:W-:Y:S01]  /*189e0*/  @!PT LDS RZ, [RZ] ;  /* 0x00000000fffff984 */ /* 0x000fe20000000800 */
[----:B------:R-:W-:Y:S01]  /*189f0*/  @!PT LDS RZ, [RZ] ;  /* 0x00000000fffff984 */ /* 0x000fe20000000800 */
[----:B------:R-:W-:Y:S01]  /*18a00*/  @!PT LDS RZ, [RZ] ;  /* 0x00000000fffff984 */ /* 0x000fe20000000800 */
[----:B------:R-:W-:Y:S01]  /*18a10*/  @P4 LDGSTS.E.BYPASS.LTC128B.128 [R197+0xe000], desc[UR6][R18.64+0x80] ;  /* 0x0e00008012c54fae */ /* 0x000fe2000b901d46 */
[----:B------:R-:W-:Y:S02]  /*18a20*/  @P5 LEA.HI.X R17, R7, R157, R4, 0x1, P6 ;  /* 0x0000009d07115211 */ /* 0x000fe400030f0c04 */
[----:B------:R-:W-:Y:S01]  /*18a30*/  IADD3.X R4, R4, UR19, RZ, P1, !PT ;  /* 0x0000001304047c10 */ /* 0x000fe20008ffe4ff */
[----:B------:R-:W-:Y:S01]  /*18a40*/  @!P4 STS.128 [R197+0xe000], RZ ;  /* 0x00e000ffc500c388 */ /* 0x000fe20000000c00 */
[----:B------:R-:W-:-:S02]  /*18a50*/  @P4 IADD3 R7, P0, R9, R136, RZ ;  /* 0x0000008809074210 */ /* 0x000fc40007f1e0ff */
[C---:B------:R-:W-:Y:S01]  /*18a60*/  @P5 LEA R20, P1, R9.reuse, R156, 0x1 ;  /* 0x0000009c09145211 */ /* 0x040fe200078208ff */
[----:B------:R-:W-:Y:S01]  /*18a70*/  @!PT LDS RZ, [RZ] ;  /* 0x00000000fffff984 */ /* 0x000fe20000000800 */
[----:B------:R-:W-:Y:S01]  /*18a80*/  @!PT LDS RZ, [RZ] ;  /* 0x00000000fffff984 */ /* 0x000fe20000000800 */
[----:B------:R-:W-:Y:S01]  /*18a90*/  @!PT LDS RZ, [RZ] ;  /* 0x00000000fffff984 */ /* 0x000fe20000000800 */
[----:B------:R-:W-:Y:S01]  /*18aa0*/  @P2 LDGSTS.E.BYPASS.LTC128B.128 [R197+0x10000], desc[UR6][R12.64+0x100] ;  /* 0x100001000cc52fae */ /* 0x000fe2000b901d46 */
[----:B------:R-:W-:Y:S01]  /*18ab0*/  IADD3 R5, P6, R9, UR20, RZ ;  /* 0x0000001409057c10 */ /* 0x000fe2000ffde0ff */
[----:B------:R-:W-:Y:S01]  /*18ac0*/  @P4 IMAD.X R6, R4, 0x1, R133, P0 ;  /* 0x0000000104064824 */ /* 0x000fe200000e0685 */
[----:B------:R-:W-:Y:S01]  /*18ad0*/  @P4 LEA R8, P0, R7, UR8, 0x1 ;  /* 0x0000000807084c11 */ /* 0x000fe2000f8008ff */
[----:B------:R-:W-:Y:S01]  /*18ae0*/  @!P2 STS.128 [R197+0x10000], RZ ;  /* 0x010000ffc500a388 */ /* 0x000fe20000000c00 */
[C---:B------:R-:W-:Y:S02]  /*18af0*/  @P5 LEA.HI.X R21, R9.reuse, R157, R4, 0x1, P1 ;  /* 0x0000009d09155211 */ /* 0x040fe400008f0c04 */
[----:B------:R-:W-:Y:S01]  /*18b00*/  @P2 IADD3 R0, P1, R9, R136, RZ ;  /* 0x0000008809002210 */ /* 0x000fe20007f3e0ff */
[----:B------:R-:W-:Y:S01]  /*18b10*/  @!PT LDS RZ, [RZ] ;  /* 0x00000000fffff984 */ /* 0x000fe20000000800 */
[----:B------:R-:W-:Y:S01]  /*18b20*/  @!PT LDS RZ, [RZ] ;  /* 0x00000000fffff984 */ /* 0x000fe20000000800 */
[----:B------:R-:W-:Y:S01]  /*18b30*/  @!PT LDS RZ, [RZ] ;  /* 0x00000000fffff984 */ /* 0x000fe20000000800 */
[----:B------:R-:W-:Y:S01]  /*18b40*/  @P5 LDGSTS.E.BYPASS.LTC128B.128 [R197+0xc800], desc[UR6][R16.64] ;  /* 0x0c80000010c55fae */ /* 0x000fe2000b901d46 */
[----:B------:R-:W-:-:S02]  /*18b50*/  @P4 LEA.HI.X R9, R7, UR9, R6, 0x1, P0 ;  /* 0x0000000907094c11 */ /* 0x000fc400080f0c06 */
[C---:B------:R-:W-:Y:S01]  /*18b60*/  @P5 LEA R24, P0, R5.reuse, R156, 0x1 ;  /* 0x0000009c05185211 */ /* 0x040fe200078008ff */
[C---:B------:R-:W-:Y:S01]  /*18b70*/  @P2 IMAD.X R7, R4.reuse, 0x1, R133, P1 ;  /* 0x0000000104072824 */ /* 0x040fe200008e0685 */
[----:B------:R-:W-:Y:S01]  /*18b80*/  IADD3.X R6, R4, UR19, RZ, P6, !PT ;  /* 0x0000001304067c10 */ /* 0x000fe2000b7fe4ff */
[----:B------:R-:W-:Y:S01]  /*18b90*/  @!P5 STS.128 [R197+0xc800], RZ ;  /* 0x00c800ffc500d388 */ /* 0x000fe20000000c00 */
[C---:B------:R-:W-:Y:S02]  /*18ba0*/  @P2 LEA R22, P1, R0.reuse, UR8, 0x1 ;  /* 0x0000000800162c11 */ /* 0x040fe4000f8208ff */
[CC--:B------:R-:W-:Y:S01]  /*18bb0*/  @P4 IADD3 R4, P6, R5.reuse, R136.reuse, RZ ;  /* 0x0000008805044210 */ /* 0x0c0fe20007fde0ff */
        /* <DEDUP_REMOVED lines=8> */
[--C-:B------:R-:W-:Y:S01]  /*18c40*/  @P4 IMAD.X R7, R6, 0x1, R133.reuse, P6 ;  /* 0x0000000106074824 */ /* 0x100fe200030e0685 */
[----:B------:R-:W-:Y:S01]  /*18c50*/  @P4 LEA R32, P1, R4, UR8, 0x1 ;  /* 0x0000000804204c11 */ /* 0x000fe2000f8208ff */
[----:B------:R-:W-:Y:S01]  /*18c60*/  @!PT LDS RZ, [RZ] ;  /* 0x00000000fffff984 */ /* 0x000fe20000000800 */
[----:B------:R-:W-:Y:S01]  /*18c70*/  @!PT LDS RZ, [RZ] ;  /* 0x00000000fffff984 */ /* 0x000fe20000000800 */
[----:B------:R-:W-:Y:S01]  /*18c80*/  @!PT LDS RZ, [RZ] ;  /* 0x00000000fffff984 */ /* 0x000fe20000000800 */
[----:B------:R-:W-:Y:S01]  /*18c90*/  @P2 LDGSTS.E.BYPASS.LTC128B.128 [R197+0x10800], desc[UR6][R10.64+0x100] ;  /* 0x108001000ac52fae */ /* 0x000fe2000b901d46 */
[----:B------:R-:W-:Y:S01]  /*18ca0*/  @P2 IMAD.X R6, R6, 0x1, R133, P0 ;  /* 0x0000000106062824 */ /* 0x000fe200000e0685 */
[----:B------:R-:W-:Y:S01]  /*18cb0*/  @P2 LEA R26, P0, R5, UR8, 0x1 ;  /* 0x00000008051a2c11 */ /* 0x000fe2000f8008ff */
[----:B------:R-:W-:Y:S01]  /*18cc0*/  VIADD R0, R2, 0x8 ;  /* 0x0000000802007836 */ /* 0x000fe20000000000 */
[----:B------:R-:W-:Y:S01]  /*18cd0*/  @!P2 STS.128 [R197+0x10800], RZ ;  /* 0x010800ffc500a388 */ /* 0x000fe20000000c00 */
[----:B------:R-:W-:-:S02]  /*18ce0*/  @P4 LEA.HI.X R33, R4, UR9, R7, 0x1, P1 ;  /* 0x0000000904214c11 */ /* 0x000fc400088f0c07 */
[----:B------:R-:W-:Y:S01]  /*18cf0*/  @P2 LEA.HI.X R27, R5, UR9, R6, 0x1, P0 ;  /* 0x00000009051b2c11 */ /* 0x000fe200080f0c06 */
[----:B------:R-:W-:Y:S01]  /*18d00*/  @!PT LDS RZ, [RZ] ;  /* 0x00000000fffff984 */ /* 0x000fe20000000800 */
[----:B------:R-:W-:Y:S01]  /*18d10*/  @!PT LDS RZ, [RZ] ;  /* 0x00000000fffff984 */ /* 0x000fe20000000800 */
[----:B------:R-:W-:Y:S01]  /*18d20*/  @!PT LDS RZ, [RZ] ;  /* 0x00000000fffff984 */ /* 0x000fe20000000800 */
[----:B------:R-:W-:Y:S01]  /*18d30*/  @P5 LDGSTS.E.BYPASS.LTC128B.128 [R197+0xd000], desc[UR6][R20.64] ;  /* 0x0d00000014c55fae */ /* 0x000fe2000b901d46 */
[----:B------:R-:W-:-:S03]  /*18d40*/  ISETP.GE.AND P6, PT, R2, R207, PT ;  /* 0x000000cf0200720c */ /* 0x000fc60003fc6270 */
[----:B------:R-:W-:Y:S01]  /*18d50*/  @!P5 STS.128 [R197+0xd000], RZ ;  /* 0x00d000ffc500d388 */ /* 0x000fe20000000c00 */
[----:B------:R-:W-:-:S03]  /*18d60*/  ISETP.LT.OR P6, PT, R2, R208, P6 ;  /* 0x000000d00200720c */ /* 0x000fc600037c1670 */
        /* <DEDUP_REMOVED lines=14> */
[----:B------:R-:W-:Y:S01]  /*18e50*/  @!P5 STS.128 [R197+0xd800], RZ ;  /* 0x00d800ffc500d388 */ /* 0x000fe20000000c00 */
[----:B------:R-:W-:-:S03]  /*18e60*/  ISETP.GE.AND P5, PT, R0, R207, PT ;  /* 0x000000cf0000720c */ /* 0x000fc60003fa6270 */
[----:B------:R-:W-:Y:S01]  /*18e70*/  @!PT LDS RZ, [RZ] ;  /* 0x00000000fffff984 */ /* 0x000fe20000000800 */
[----:B------:R-:W-:Y:S01]  /*18e80*/  @!PT LDS RZ, [RZ] ;  /* 0x00000000fffff984 */ /* 0x000fe20000000800 */
[----:B------:R-:W-:Y:S01]  /*18e90*/  @!PT LDS RZ, [RZ] ;  /* 0x00000000fffff984 */ /* 0x000fe20000000800 */
[----:B------:R2:W-:Y:S01]  /*18ea0*/  @P4 LDGSTS.E.BYPASS.LTC128B.128 [R197+0xf800], desc[UR6][R32.64+0x80] ;  /* 0x0f80008020c54fae */ /* 0x0005e2000b901d46 */
[----:B------:R-:W-:-:S03]  /*18eb0*/  ISETP.LT.OR P5, PT, R0, R208, P5 ;  /* 0x000000d00000720c */ /* 0x000fc60002fa1670 */
        /* <DEDUP_REMOVED lines=9> */
[----:B------:R-:W-:Y:S01]  /*18f50*/  LDSM.16.M88.4 R164, [R194] ;  /* 0x00000000c2a4783b */ /* 0x000fe20000000200 */
[----:B------:R-:W-:-:S03]  /*18f60*/  ISETP.LT.OR P2, PT, R2, R205, P2 ;  /* 0x000000cd0200720c */ /* 0x000fc60001741670 */
[----:B------:R-:W4:Y:S04]  /*18f70*/  LDSM.16.M88.4 R136, [R193+0x6000] ;  /* 0x00600000c188783b */ /* 0x000f280000000200 */
[----:B------:R-:W2:Y:S04]  /*18f80*/  LDSM.16.M88.4 R28, [R193+0x6800] ;  /* 0x00680000c11c783b */ /* 0x000ea80000000200 */
[----:B-1----:R-:W3:Y:S04]  /*18f90*/  LDSM.16.M88.4 R20, [R193+0x7000] ;  /* 0x00700000c114783b */ /* 0x002ee80000000200 */
[----:B------:R-:W-:Y:S04]  /*18fa0*/  LDSM.16.M88.4 R160, [R192] ;  /* 0x00000000c0a0783b */ /* 0x000fe80000000200 */
[----:B------:R-:W1:Y:S04]  /*18fb0*/  LDSM.16.M88.4 R12, [R191] ;  /* 0x00000000bf0c783b */ /* 0x000e680000000200 */
[----:B------:R-:W5:Y:S04]  /*18fc0*/  LDSM.16.M88.4 R152, [R193+0x7800] ;  /* 0x00780000c198783b */ /* 0x000f680000000200 */
[----:B------:R-:W5:Y:S04]  /*18fd0*/  LDSM.16.M88.4 R4, [R182] ;  /* 0x00000000b604783b */ /* 0x000f680000000200 */
[----:B------:R-:W5:Y:S04]  /*18fe0*/  LDSM.16.M88.4 R8, [R183] ;  /* 0x00000000b708783b */ /* 0x000f680000000200 */
[----:B------:R-:W-:Y:S04]  /*18ff0*/  LDSM.16.M88.4 R156, [R190] ;  /* 0x00000000be9c783b */ /* 0x000fe80000000200 */
[----:B------:R-:W5:Y:S01]  /*19000*/  LDSM.16.M88.4 R144, [R187+0x6000] ;  /* 0x00600000bb90783b */ /* 0x000f620000000200 */
[C---:B----4-:R-:W-:Y:S03]  /*19010*/  HMMA.16816.F32 R140, R164.reuse, R136, RZ ;  /* 0x00000088a48c723c */ /* 0x050fe600000018ff */
[----:B------:R-:W4:Y:S04]  /*19020*/  LDSM.16.M88.4 R148, [R187+0x7000] ;  /* 0x00700000bb94783b */ /* 0x000f280000000200 */
[----:B------:R-:W4:Y:S01]  /*19030*/  LDSM.16.M88.4 R216, [R181] ;  /* 0x00000000b5d8783b */ /* 0x000f220000000200 */
[C---:B------:R-:W-:Y:S03]  /*19040*/  HMMA.16816.F32 R136, R164.reuse, R138, RZ ;  /* 0x0000008aa488723c */ /* 0x040fe600000018ff */
[----:B------:R-:W4:Y:S03]  /*19050*/  LDSM.16.M88.4 R16, [R187+0x6800] ;  /* 0x00680000bb10783b */ /* 0x000f260000000200 */
[C---:B--2---:R-:W-:Y:S01]  /*19060*/  HMMA.16816.F32 R32, R164.reuse, R28, RZ ;  /* 0x0000001ca420723c */ /* 0x044fe200000018ff */
[----:B------:R-:W-:Y:S04]  /*19070*/  LDSM.16.M88.4 R220, [R187+0x7800] ;  /* 0x00780000bbdc783b */ /* 0x000fe80000000200 */
[----:B------:R-:W0:Y:S01]  /*19080*/  LDGDEPBAR ;  /* 0x00000000000079af */ /* 0x000e220000000000 */
[C---:B---3--:R-:W-:Y:S06]  /*19090*/  HMMA.16816.F32 R24, R164.reuse, R20, RZ ;  /* 0x00000014a418723c */ /* 0x048fec00000018ff */
[C---:B------:R-:W-:Y:S06]  /*190a0*/  HMMA.16816.F32 R28, R164.reuse, R30, RZ ;  /* 0x0000001ea41c723c */ /* 0x040fec00000018ff */
[----:B------:R-:W-:Y:S06]  /*190b0*/  HMMA.16816.F32 R20, R164, R22, RZ ;  /* 0x00000016a414723c */ /* 0x000fec00000018ff */
[C---:B-1----:R-:W-:Y:S06]  /*190c0*/  HMMA.16816.F32 R136, R160.reuse, R14, R136 ;  /* 0x0000000ea088723c */ /* 0x042fec0000001888 */
[----:B------:R-:W-:Y:S01]  /*190d0*/  HMMA.16816.F32 R140, R160, R12, R140 ;  /* 0x0000000ca08c723c */ /* 0x000fe2000000188c */
[----:B------:R-:W-:Y:S05]  /*190e0*/  LDSM.16.M88.4 R12, [R180] ;  /* 0x00000000b40c783b */ /* 0x000fea0000000200 */
[----:B-----5:R-:W-:Y:S06]  /*190f0*/  HMMA.16816.F32 R168, R164, R152, RZ ;  /* 0x00000098a4a8723c */ /* 0x020fec00000018ff */
[----:B------:R-:W-:Y:S06]  /*19100*/  HMMA.16816.F32 R24, R160, R4, R24 ;  /* 0x00000004a018723c */ /* 0x000fec0000001818 */
[----:B------:R-:W-:Y:S01]  /*19110*/  HMMA.16816.F32 R164, R164, R154, RZ ;  /* 0x0000009aa4a4723c */ /* 0x000fe200000018ff */
[----:B------:R-:W1:Y:S05]  /*19120*/  LDSM.16.M88.4 R152, [R189] ;  /* 0x00000000bd98783b */ /* 0x000e6a0000000200 */
[C---:B------:R-:W-:Y:S06]  /*19130*/  HMMA.16816.F32 R32, R160.reuse, R8, R32 ;  /* 0x00000008a020723c */ /* 0x040fec0000001820 */
[C---:B------:R-:W-:Y:S01]  /*19140*/  HMMA.16816.F32 R28, R160.reuse, R10, R28 ;  /* 0x0000000aa01c723c */ /* 0x040fe2000000181c */
[----:B------:R-:W-:Y:S05]  /*19150*/  LDSM.16.M88.4 R8, [R180+0x800] ;  /* 0x00080000b408783b */ /* 0x000fea0000000200 */
[----:B------:R-:W-:Y:S01]  /*19160*/  HMMA.16816.F32 R20, R160, R6, R20 ;  /* 0x00000006a014723c */ /* 0x000fe20000001814 */
[----:B------:R-:W2:Y:S05]  /*19170*/  LDSM.16.M88.4 R4, [R180+0x1000] ;  /* 0x00100000b404783b */ /* 0x000eaa0000000200 */
[C---:B------:R-:W-:Y:S06]  /*19180*/  HMMA.16816.F32 R136, R156.reuse, R146, R136 ;  /* 0x000000929c88723c */ /* 0x040fec0000001888 */
[C---:B------:R-:W-:Y:S01]  /*19190*/  HMMA.16816.F32 R140, R156.reuse, R144, R140 ;  /* 0x000000909c8c723c */ /* 0x040fe2000000188c */
[----:B------:R-:W-:Y:S05]  /*191a0*/  LDSM.16.M88.4 R144, [R193+0x8000] ;  /* 0x00800000c190783b */ /* 0x000fea0000000200 */
[----:B----4-:R-:W-:Y:S06]  /*191b0*/  HMMA.16816.F32 R24, R156, R148, R24 ;  /* 0x000000949c18723c */ /* 0x010fec0000001818 */
[C---:B------:R-:W-:Y:S06]  /*191c0*/  HMMA.16816.F32 R168, R160.reuse, R216, R168 ;  /* 0x000000d8a0a8723c */ /* 0x040fec00000018a8 */
[----:B------:R-:W-:Y:S01]  /*191d0*/  HMMA.16816.F32 R164, R160, R218, R164 ;  /* 0x000000daa0a4723c */ /* 0x000fe200000018a4 */
[----:B------:R-:W3:Y:S04]  /*191e0*/  LDSM.16.M88.4 R160, [R194+0x2000] ;  /* 0x00200000c2a0783b */ /* 0x000ee80000000200 */
[----:B------:R-:W-:Y:S01]  /*191f0*/  LDSM.16.M88.4 R216, [R180+0x1800] ;  /* 0x00180000b4d8783b */ /* 0x000fe20000000200 */
[C---:B------:R-:W-:Y:S06]  /*19200*/  HMMA.16816.F32 R32, R156.reuse, R16, R32 ;  /* 0x000000109c20723c */ /* 0x040fec0000001820 */
[C---:B------:R-:W-:Y:S01]  /*19210*/  HMMA.16816.F32 R28, R156.reuse, R18, R28 ;  /* 0x000000129c1c723c */ /* 0x040fe2000000181c */
[----:B------:R-:W-:Y:S05]  /*19220*/  LDSM.16.M88.4 R16, [R193+0x8800] ;  /* 0x00880000c110783b */ /* 0x000fea0000000200 */
[----:B------:R-:W-:Y:S01]  /*19230*/  HMMA.16816.F32 R20, R156, R150, R20 ;  /* 0x000000969c14723c */ /* 0x000fe20000001814 */
[----:B------:R-:W4:Y:S05]  /*19240*/  LDSM.16.M88.4 R148, [R193+0x9000] ;  /* 0x00900000c194783b */ /* 0x000f2a0000000200 */
[C---:B-1----:R-:W-:Y:S06]  /*19250*/  HMMA.16816.F32 R136, R152.reuse, R14, R136 ;  /* 0x0000000e9888723c */ /* 0x042fec0000001888 */
[C---:B------:R-:W-:Y:S01]  /*19260*/  HMMA.16816.F32 R140, R152.reuse, R12, R140 ;  /* 0x0000000c988c723c */ /* 0x040fe2000000188c */
[----:B------:R-:W-:Y:S05]  /*19270*/  LDSM.16.M88.4 R12, [R179] ;  /* 0x00000000b30c783b */ /* 0x000fea0000000200 */
[----:B--2---:R-:W-:Y:S06]  /*19280*/  HMMA.16816.F32 R24, R152, R4, R24 ;  /* 0x000000049818723c */ /* 0x004fec0000001818 */
[C---:B------:R-:W-:Y:S06]  /*19290*/  HMMA.16816.F32 R168, R156.reuse, R220, R168 ;  /* 0x000000dc9ca8723c */ /* 0x040fec00000018a8 */
[----:B------:R-:W-:Y:S01]  /*192a0*/  HMMA.16816.F32 R164, R156, R222, R164 ;  /* 0x000000de9ca4723c */ /* 0x000fe200000018a4 */
[----:B------:R-:W1:Y:S04]  /*192b0*/  LDSM.16.M88.4 R156, [R192+0x2000] ;  /* 0x00200000c09c783b */ /* 0x000e680000000200 */
[----:B------:R-:W-:Y:S01]  /*192c0*/  LDSM.16.M88.4 R220, [R193+0x9800] ;  /* 0x00980000c1dc783b */ /* 0x000fe20000000200 */
[C---:B------:R-:W-:Y:S06]  /*192d0*/  HMMA.16816.F32 R32, R152.reuse, R8, R32 ;  /* 0x000000089820723c */ /* 0x040fec0000001820 */
[C---:B------:R-:W-:Y:S01]  /*192e0*/  HMMA.16816.F32 R28, R152.reuse, R10, R28 ;  /* 0x0000000a981c723c */ /* 0x040fe2000000181c */
[----:B------:R-:W-:Y:S05]  /*192f0*/  LDSM.16.M88.4 R8, [R178] ;  /* 0x00000000b208783b */ /* 0x000fea0000000200 */
[----:B------:R-:W-:Y:S01]  /*19300*/  HMMA.16816.F32 R20, R152, R6, R20 ;  /* 0x000000069814723c */ /* 0x000fe20000001814 */
[----:B------:R-:W2:Y:S05]  /*19310*/  LDSM.16.M88.4 R4, [R177] ;  /* 0x00000000b104783b */ /* 0x000eaa0000000200 */
[C---:B---3--:R-:W-:Y:S06]  /*19320*/  HMMA.16816.F32 R136, R160.reuse, R146, R136 ;  /* 0x00000092a088723c */ /* 0x048fec0000001888 */
[C---:B------:R-:W-:Y:S01]  /*19330*/  HMMA.16816.F32 R140, R160.reuse, R144, R140 ;  /* 0x00000090a08c723c */ /* 0x040fe2000000188c */
[----:B------:R-:W-:Y:S05]  /*19340*/  LDSM.16.M88.4 R144, [R190+0x2000] ;  /* 0x00200000be90783b */ /* 0x000fea0000000200 */
[----:B----4-:R-:W-:Y:S06]  /*19350*/  HMMA.16816.F32 R24, R160, R148, R24 ;  /* 0x00000094a018723c */ /* 0x010fec0000001818 */
[C---:B------:R-:W-:Y:S06]  /*19360*/  HMMA.16816.F32 R168, R152.reuse, R216, R168 ;  /* 0x000000d898a8723c */ /* 0x040fec00000018a8 */
[----:B------:R-:W-:Y:S01]  /*19370*/  HMMA.16816.F32 R164, R152, R218, R164 ;  /* 0x000000da98a4723c */ /* 0x000fe200000018a4 */
[----:B------:R-:W3:Y:S04]  /*19380*/  LDSM.16.M88.4 R152, [R187+0x8000] ;  /* 0x00800000bb98783b */ /* 0x000ee80000000200 */
[----:B------:R-:W-:Y:S01]  /*19390*/  LDSM.16.M88.4 R216, [R176] ;  /* 0x00000000b0d8783b */ /* 0x000fe20000000200 */
[C---:B------:R-:W-:Y:S06]  /*193a0*/  HMMA.16816.F32 R32, R160.reuse, R16, R32 ;  /* 0x00000010a020723c */ /* 0x040fec0000001820 */
[C---:B------:R-:W-:Y:S01]  /*193b0*/  HMMA.16816.F32 R28, R160.reuse, R18, R28 ;  /* 0x00000012a01c723c */ /* 0x040fe2000000181c */
[----:B------:R-:W-:Y:S05]  /*193c0*/  LDSM.16.M88.4 R16, [R187+0x8800] ;  /* 0x00880000bb10783b */ /* 0x000fea0000000200 */
[----:B------:R-:W-:Y:S01]  /*193d0*/  HMMA.16816.F32 R20, R160, R150, R20 ;  /* 0x00000096a014723c */ /* 0x000fe20000001814 */
[----:B------:R-:W4:Y:S05]  /*193e0*/  LDSM.16.M88.4 R148, [R187+0x9000] ;  /* 0x00900000bb94783b */ /* 0x000f2a0000000200 */
[C---:B-1----:R-:W-:Y:S06]  /*193f0*/  HMMA.16816.F32 R136, R156.reuse, R14, R136 ;  /* 0x0000000e9c88723c */ /* 0x042fec0000001888 */
[C---:B------:R-:W-:Y:S01]  /*19400*/  HMMA.16816.F32 R140, R156.reuse, R12, R140 ;  /* 0x0000000c9c8c723c */ /* 0x040fe2000000188c */
[----:B------:R-:W-:Y:S05]  /*19410*/  LDSM.16.M88.4 R12, [R180+0x2000] ;  /* 0x00200000b40c783b */ /* 0x000fea0000000200 */
[----:B--2---:R-:W-:Y:S06]  /*19420*/  HMMA.16816.F32 R24, R156, R4, R24 ;  /* 0x000000049c18723c */ /* 0x004fec0000001818 */
[C---:B------:R-:W-:Y:S06]  /*19430*/  HMMA.16816.F32 R168, R160.reuse, R220, R168 ;  /* 0x000000dca0a8723c */ /* 0x040fec00000018a8 */
[----:B------:R-:W-:Y:S01]  /*19440*/  HMMA.16816.F32 R164, R160, R222, R164 ;  /* 0x000000dea0a4723c */ /* 0x000fe200000018a4 */
[----:B------:R-:W1:Y:S04]  /*19450*/  LDSM.16.M88.4 R160, [R189+0x2000] ;  /* 0x00200000bda0783b */ /* 0x000e680000000200 */
[----:B------:R-:W-:Y:S01]  /*19460*/  LDSM.16.M88.4 R220, [R187+0x9800] ;  /* 0x00980000bbdc783b */ /* 0x000fe20000000200 */
[C---:B------:R-:W-:Y:S06]  /*19470*/  HMMA.16816.F32 R32, R156.reuse, R8, R32 ;  /* 0x000000089c20723c */ /* 0x040fec0000001820 */
[C---:B------:R-:W-:Y:S01]  /*19480*/  HMMA.16816.F32 R28, R156.reuse, R10, R28 ;  /* 0x0000000a9c1c723c */ /* 0x040fe2000000181c */
[----:B------:R-:W-:Y:S05]  /*19490*/  LDSM.16.M88.4 R8, [R180+0x2800] ;  /* 0x00280000b408783b */ /* 0x000fea0000000200 */
[----:B------:R-:W-:Y:S01]  /*194a0*/  HMMA.16816.F32 R20, R156, R6, R20 ;  /* 0x000000069c14723c */ /* 0x000fe20000001814 */
[----:B------:R-:W2:Y:S05]  /*194b0*/  LDSM.16.M88.4 R4, [R180+0x3000] ;  /* 0x00300000b404783b */ /* 0x000eaa0000000200 */
[C---:B---3--:R-:W-:Y:S06]  /*194c0*/  HMMA.16816.F32 R136, R144.reuse, R154, R136 ;  /* 0x0000009a9088723c */ /* 0x048fec0000001888 */
[C---:B------:R-:W-:Y:S01]  /*194d0*/  HMMA.16816.F32 R140, R144.reuse, R152, R140 ;  /* 0x00000098908c723c */ /* 0x040fe2000000188c */
[----:B------:R-:W-:Y:S05]  /*194e0*/  LDSM.16.M88.4 R152, [R193+0xa800] ;  /* 0x00a80000c198783b */ /* 0x000fea0000000200 */
[----:B----4-:R-:W-:Y:S06]  /*194f0*/  HMMA.16816.F32 R24, R144, R148, R24 ;  /* 0x000000949018723c */ /* 0x010fec0000001818 */
[C---:B------:R-:W-:Y:S06]  /*19500*/  HMMA.16816.F32 R168, R156.reuse, R216, R168 ;  /* 0x000000d89ca8723c */ /* 0x040fec00000018a8 */
[----:B------:R-:W-:Y:S01]  /*19510*/  HMMA.16816.F32 R164, R156, R218, R164 ;  /* 0x000000da9ca4723c */ /* 0x000fe200000018a4 */
[----:B------:R-:W-:Y:S04]  /*19520*/  LDSM.16.M88.4 R156, [R193+0xa000] ;  /* 0x00a00000c19c783b */ /* 0x000fe80000000200 */
[----:B------:R-:W-:Y:S01]  /*19530*/  LDSM.16.M88.4 R216, [R180+0x3800] ;  /* 0x00380000b4d8783b */ /* 0x000fe20000000200 */
[C---:B------:R-:W-:Y:S06]  /*19540*/  HMMA.16816.F32 R32, R144.reuse, R16, R32 ;  /* 0x000000109020723c */ /* 0x040fec0000001820 */
[C---:B------:R-:W-:Y:S01]  /*19550*/  HMMA.16816.F32 R28, R144.reuse, R18, R28 ;  /* 0x00000012901c723c */ /* 0x040fe2000000181c */
[----:B------:R-:W3:Y:S05]  /*19560*/  LDSM.16.M88.4 R16, [R194+0x4000] ;  /* 0x00400000c210783b */ /* 0x000eea0000000200 */
        /* <DEDUP_REMOVED lines=10> */
[C---:B------:R-:W-:Y:S03]  /*19610*/  HMMA.16816.F32 R20, R160.reuse, R6, R20 ;  /* 0x00000006a014723c */ /* 0x040fe60000001814 */
[----:B------:R-:W2:Y:S03]  /*19620*/  LDSM.16.M88.4 R4, [R173] ;  /* 0x00000000ad04783b */ /* 0x000ea60000000200 */
[----:B------:R-:W-:Y:S06]  /*19630*/  HMMA.16816.F32 R32, R160, R8, R32 ;  /* 0x00000008a020723c */ /* 0x000fec0000001820 */
[C---:B---3--:R-:W-:Y:S06]  /*19640*/  HMMA.16816.F32 R136, R16.reuse, R158, R136 ;  /* 0x0000009e1088723c */ /* 0x048fec0000001888 */
[----:B------:R-:W-:Y:S01]  /*19650*/  HMMA.16816.F32 R140, R16, R156, R140 ;  /* 0x0000009c108c723c */ /* 0x000fe2000000188c */
[----:B------:R-:W-:Y:S05]  /*19660*/  LDSM.16.M88.4 R156, [R187+0xa000] ;  /* 0x00a00000bb9c783b */ /* 0x000fea0000000200 */
[----:B------:R-:W-:Y:S01]  /*19670*/  HMMA.16816.F32 R28, R160, R10, R28 ;  /* 0x0000000aa01c723c */ /* 0x000fe2000000181c */
[----:B------:R-:W3:Y:S05]  /*19680*/  LDSM.16.M88.4 R8, [R174] ;  /* 0x00000000ae08783b */ /* 0x000eea0000000200 */
[----:B----4-:R-:W-:Y:S06]  /*19690*/  HMMA.16816.F32 R24, R16, R148, R24 ;  /* 0x000000941018723c */ /* 0x010fec0000001818 */
[C---:B------:R-:W-:Y:S06]  /*196a0*/  HMMA.16816.F32 R168, R160.reuse, R216, R168 ;  /* 0x000000d8a0a8723c */ /* 0x040fec00000018a8 */
[----:B------:R-:W-:Y:S01]  /*196b0*/  HMMA.16816.F32 R164, R160, R218, R164 ;  /* 0x000000daa0a4723c */ /* 0x000fe200000018a4 */
[----:B------:R-:W4:Y:S04]  /*196c0*/  LDSM.16.M88.4 R160, [R190+0x4000] ;  /* 0x00400000bea0783b */ /* 0x000f280000000200 */
[----:B------:R-:W-:Y:S01]  /*196d0*/  LDSM.16.M88.4 R216, [R172] ;  /* 0x00000000acd8783b */ /* 0x000fe20000000200 */
[C---:B------:R-:W-:Y:S03]  /*196e0*/  HMMA.16816.F32 R20, R16.reuse, R150, R20 ;  /* 0x000000961014723c */ /* 0x040fe60000001814 */
[----:B------:R-:W5:Y:S03]  /*196f0*/  LDSM.16.M88.4 R148, [R187+0xb000] ;  /* 0x00b00000bb94783b */ /* 0x000f660000000200 */
[----:B------:R-:W-:Y:S06]  /*19700*/  HMMA.16816.F32 R32, R16, R152, R32 ;  /* 0x000000981020723c */ /* 0x000fec0000001820 */
[C---:B-1----:R-:W-:Y:S06]  /*19710*/  HMMA.16816.F32 R136, R220.reuse, R14, R136 ;  /* 0x0000000edc88723c */ /* 0x042fec0000001888 */
[----:B------:R-:W-:Y:S01]  /*19720*/  HMMA.16816.F32 R140, R220, R12, R140 ;  /* 0x0000000cdc8c723c */ /* 0x000fe2000000188c */
[----:B------:R-:W-:Y:S05]  /*19730*/  LDSM.16.M88.4 R12, [R180+0x4000] ;  /* 0x00400000b40c783b */ /* 0x000fea0000000200 */
[----:B------:R-:W-:Y:S01]  /*19740*/  HMMA.16816.F32 R28, R16, R154, R28 ;  /* 0x0000009a101c723c */ /* 0x000fe2000000181c */
[----:B------:R-:W1:Y:S05]  /*19750*/  LDSM.16.M88.4 R152, [R187+0xa800] ;  /* 0x00a80000bb98783b */ /* 0x000e6a0000000200 */
[----:B--2---:R-:W-:Y:S06]  /*19760*/  HMMA.16816.F32 R24, R220, R4, R24 ;  /* 0x00000004dc18723c */ /* 0x004fec0000001818 */
[C---:B------:R-:W-:Y:S06]  /*19770*/  HMMA.16816.F32 R168, R16.reuse, R144, R168 ;  /* 0x0000009010a8723c */ /* 0x040fec00000018a8 */
[----:B------:R-:W-:Y:S01]  /*19780*/  HMMA.16816.F32 R164, R16, R146, R164 ;  /* 0x0000009210a4723c */ /* 0x000fe200000018a4 */
[----:B------:R-:W2:Y:S04]  /*19790*/  LDSM.16.M88.4 R16, [R189+0x4000] ;  /* 0x00400000bd10783b */ /* 0x000ea80000000200 */
[----:B------:R-:W-:Y:S01]  /*197a0*/  LDSM.16.M88.4 R144, [R187+0xb800] ;  /* 0x00b80000bb90783b */ /* 0x000fe20000000200 */
[C---:B------:R-:W-:Y:S03]  /*197b0*/  HMMA.16816.F32 R20, R220.reuse, R6, R20 ;  /* 0x00000006dc14723c */ /* 0x040fe60000001814 */
[----:B------:R-:W2:Y:S03]  /*197c0*/  LDSM.16.M88.4 R4, [R180+0x5000] ;  /* 0x00500000b404783b */ /* 0x000ea60000000200 */
[----:B---3--:R-:W-:Y:S06]  /*197d0*/  HMMA.16816.F32 R32, R220, R8, R32 ;  /* 0x00000008dc20723c */ /* 0x008fec0000001820 */
[C---:B----4-:R-:W-:Y:S06]  /*197e0*/  HMMA.16816.F32 R136, R160.reuse, R158, R136 ;  /* 0x0000009ea088723c */ /* 0x050fec0000001888 */
[----:B------:R-:W-:Y:S06]  /*197f0*/  HMMA.16816.F32 R140, R160, R156, R140 ;  /* 0x0000009ca08c723c */ /* 0x000fec000000188c */
[----:B------:R-:W-:Y:S01]  /*19800*/  HMMA.16816.F32 R28, R220, R10, R28 ;  /* 0x0000000adc1c723c */ /* 0x000fe2000000181c */
[----:B------:R-:W3:Y:S01]  /*19810*/  LDSM.16.M88.4 R8, [R180+0x4800] ;  /* 0x00480000b408783b */ /* 0x000ee20000000200 */
[----:B------:R-:W-:-:S02]  /*19820*/  IMAD.MOV.U32 R156, RZ, RZ, R134 ;  /* 0x000000ffff9c7224 */ /* 0x000fc400078e0086 */
[----:B------:R-:W-:Y:S02]  /*19830*/  IMAD.MOV.U32 R157, RZ, RZ, R135 ;  /* 0x000000ffff9d7224 */ /* 0x000fe400078e0087 */
[C---:B-----5:R-:W-:Y:S06]  /*19840*/  HMMA.16816.F32 R24, R160.reuse, R148, R24 ;  /* 0x00000094a018723c */ /* 0x060fec0000001818 */
[C---:B------:R-:W-:Y:S06]  /*19850*/  HMMA.16816.F32 R20, R160.reuse, R150, R20 ;  /* 0x00000096a014723c */ /* 0x040fec0000001814 */
[----:B-1----:R-:W-:Y:S06]  /*19860*/  HMMA.16816.F32 R32, R160, R152, R32 ;  /* 0x00000098a020723c */ /* 0x002fec0000001820 */
[C---:B------:R-:W-:Y:S06]  /*19870*/  HMMA.16816.F32 R168, R220.reuse, R216, R168 ;  /* 0x000000d8dca8723c */ /* 0x040fec00000018a8 */
[----:B------:R-:W-:Y:S06]  /*19880*/  HMMA.16816.F32 R164, R220, R218, R164 ;  /* 0x000000dadca4723c */ /* 0x000fec00000018a4 */
[C---:B--2---:R-:W-:Y:S06]  /*19890*/  HMMA.16816.F32 R136, R16.reuse, R14, R136 ;  /* 0x0000000e1088723c */ /* 0x044fec0000001888 */
[----:B------:R-:W-:Y:S01]  /*198a0*/  HMMA.16816.F32 R140, R16, R12, R140 ;  /* 0x0000000c108c723c */ /* 0x000fe2000000188c */
[----:B------:R-:W-:-:S05]  /*198b0*/  IMAD.IADD R15, R206, 0x1, -R0 ;  /* 0x00000001ce0f7824 */ /* 0x000fca00078e0a00 */
[----:B------:R-:W-:Y:S01]  /*198c0*/  HMMA.16816.F32 R28, R160, R154, R28 ;  /* 0x0000009aa01c723c */ /* 0x000fe2000000181c */
[----:B------:R-:W1:Y:S01]  /*198d0*/  LDSM.16.M88.4 R152, [R180+0x5800] ;  /* 0x00580000b498783b */ /* 0x000e620000000200 */
[----:B------:R-:W-:Y:S01]  /*198e0*/  IABS R15, R15 ;  /* 0x0000000f000f7213 */ /* 0x000fe20000000000 */
[----:B------:R-:W-:-:S04]  /*198f0*/  DEPBAR.LE SB0, 0x0 ;  /* 0x000080000000791a */ /* 0x000fc80000000000 */
[----:B------:R-:W-:Y:S01]  /*19900*/  HMMA.16816.F32 R24, R16, R4, R24 ;  /* 0x000000041018723c */ /* 0x000fe20000001818 */
[----:B------:R-:W-:-:S05]  /*19910*/  I2FP.F32.S32 R15, R15 ;  /* 0x0000000f000f7245 */ /* 0x000fca0000201400 */
[C---:B------:R-:W-:Y:S01]  /*19920*/  HMMA.16816.F32 R20, R16.reuse, R6, R20 ;  /* 0x000000061014723c */ /* 0x040fe20000001814 */
[----:B------:R-:W-:Y:S02]  /*19930*/  VIADD R4, R2, 0x1 ;  /* 0x0000000102047836 */ /* 0x000fe40000000000 */
[----:B------:R-:W-:Y:S01]  /*19940*/  FFMA.FTZ R15, R15, -UR5, R138 ;  /* 0x800000050f0f7c23 */ /* 0x000fe2000801008a */
[C---:B------:R-:W-:Y:S02]  /*19950*/  IMAD.IADD R5, R209.reuse, 0x1, -R0 ;  /* 0x00000001d1057824 */ /* 0x040fe400078e0a00 */
[C---:B------:R-:W-:Y:S01]  /*19960*/  ISETP.GE.AND P0, PT, R4.reuse, R207, PT ;  /* 0x000000cf0400720c */ /* 0x040fe20003f06270 */
[C---:B------:R-:W-:Y:S02]  /*19970*/  IMAD.IADD R7, R209.reuse, 0x1, -R2 ;  /* 0x00000001d1077824 */ /* 0x040fe400078e0a02 */
[----:B------:R-:W-:Y:S01]  /*19980*/  IABS R5, R5 ;  /* 0x0000000500057213 */ /* 0x000fe20000000000 */
[----:B------:R-:W-:Y:S01]  /*19990*/  IMAD.IADD R6, R209, 0x1, -R4 ;  /* 0x00000001d1067824 */ /* 0x000fe200078e0a04 */
[----:B------:R-:W-:Y:S01]  /*199a0*/  ISETP.GE.AND P1, PT, R4, R204, PT ;  /* 0x000000cc0400720c */ /* 0x000fe20003f26270 */
[----:B---3--:R-:W-:Y:S01]  /*199b0*/  HMMA.16816.F32 R32, R16, R8, R32 ;  /* 0x000000081020723c */ /* 0x008fe20000001820 */
[----:B------:R-:W-:-:S02]  /*199c0*/  IABS R7, R7 ;  /* 0x0000000700077213 */ /* 0x000fc40000000000 */
[----:B------:R-:W-:Y:S02]  /*199d0*/  IABS R6, R6 ;  /* 0x0000000600067213 */ /* 0x000fe40000000000 */
[----:B------:R-:W-:Y:S01]  /*199e0*/  I2FP.F32.S32 R5, R5 ;  /* 0x0000000500057245 */ /* 0x000fe20000201400 */
[C---:B------:R-:W-:Y:S01]  /*199f0*/  HMMA.16816.F32 R168, R160.reuse, R144, R168 ;  /* 0x00000090a0a8723c */ /* 0x040fe200000018a8 */
[----:B------:R-:W-:Y:S02]  /*19a00*/  I2FP.F32.S32 R7, R7 ;  /* 0x0000000700077245 */ /* 0x000fe40000201400 */
[----:B------:R-:W-:Y:S01]  /*19a10*/  I2FP.F32.S32 R6, R6 ;  /* 0x0000000600067245 */ /* 0x000fe20000201400 */
[----:B------:R-:W-:Y:S01]  /*19a20*/  FFMA.FTZ R8, R5, -UR5, R136 ;  /* 0x8000000505087c23 */ /* 0x000fe20008010088 */
[C---:B------:R-:W-:Y:S01]  /*19a30*/  ISETP.LT.OR P0, PT, R4.reuse, R208, P0 ;  /* 0x000000d00400720c */ /* 0x040fe20000701670 */
[----:B------:R-:W-:Y:S01]  /*19a40*/  HMMA.16816.F32 R164, R160, R146, R164 ;  /* 0x00000092a0a4723c */ /* 0x000fe200000018a4 */
[----:B------:R-:W-:Y:S01]  /*19a50*/  ISETP.LT.OR P1, PT, R4, R205, P1 ;  /* 0x000000cd0400720c */ /* 0x000fe20000f21670 */
[----:B------:R-:W-:-:S02]  /*19a60*/  IMAD.IADD R4, R206, 0x1, -R4 ;  /* 0x00000001ce047824 */ /* 0x000fc400078e0a04 */
[----:B------:R-:W-:Y:S01]  /*19a70*/  FFMA.FTZ R7, R7, -UR5, R140 ;  /* 0x8000000507077c23 */ /* 0x000fe2000801008c */
[----:B------:R-:W-:Y:S01]  /*19a80*/  FFMA.FTZ R6, R6, -UR5, R141 ;  /* 0x8000000506067c23 */ /* 0x000fe2000801008d */
[----:B------:R-:W-:Y:S01]  /*19a90*/  VIADD R5, R2, 0x9 ;  /* 0x0000000902057836 */ /* 0x000fe20000000000 */
[----:B------:R-:W-:Y:S01]  /*19aa0*/  HMMA.16816.F32 R28, R16, R10, R28 ;  /* 0x0000000a101c723c */ /* 0x000fe2000000181c */
[----:B------:R-:W-:Y:S02]  /*19ab0*/  IABS R4, R4 ;  /* 0x0000000400047213 */ /* 0x000fe40000000000 */
[----:B------:R-:W-:Y:S01]  /*19ac0*/  IMAD.IADD R9, R209, 0x1, -R5 ;  /* 0x00000001d1097824 */ /* 0x000fe200078e0a05 */
[----:B------:R-:W-:Y:S02]  /*19ad0*/  FSEL R12, R7, -INF , !P6 ;  /* 0xff800000070c7808 */ /* 0x000fe40007000000 */
[----:B------:R-:W-:Y:S01]  /*19ae0*/  I2FP.F32.S32 R4, R4 ;  /* 0x0000000400047245 */ /* 0x000fe20000201400 */
[----:B------:R-:W-:Y:S01]  /*19af0*/  IMAD.IADD R11, R206, 0x1, -R2 ;  /* 0x00000001ce0b7824 */ /* 0x000fe200078e0a02 */
[----:B------:R-:W-:Y:S01]  /*19b00*/  FSEL R10, R6, -INF , !P0 ;  /* 0xff800000060a7808 */ /* 0x000fe20004000000 */
[----:B------:R-:W-:Y:S01]  /*19b10*/  VIADD R6, R2, 0x11 ;  /* 0x0000001102067836 */ /* 0x000fe20000000000 */
[----:B------:R-:W-:-:S02]  /*19b20*/  ISETP.GE.AND P6, PT, R5, R207, PT ;  /* 0x000000cf0500720c */ /* 0x000fc40003fc6270 */
[----:B------:R-:W-:Y:S01]  /*19b30*/  ISETP.GE.AND P0, PT, R5, R204, PT ;  /* 0x000000cc0500720c */ /* 0x000fe20003f06270 */
[----:B------:R-:W-:Y:S01]  /*19b40*/  IMAD.IADD R13, R209, 0x1, -R6 ;  /* 0x00000001d10d7824 */ /* 0x000fe200078e0a06 */
[----:B------:R-:W-:Y:S01]  /*19b50*/  IABS R0, R9 ;  /* 0x0000000900007213 */ /* 0x000fe20000000000 */
[----:B------:R-:W-:Y:S01]  /*19b60*/  FFMA.FTZ R9, R4, -UR5, R143 ;  /* 0x8000000504097c23 */ /* 0x000fe2000801008f */
[C---:B------:R-:W-:Y:S01]  /*19b70*/  ISETP.LT.OR P6, PT, R5.reuse, R208, P6 ;  /* 0x000000d00500720c */ /* 0x040fe200037c1670 */
[----:B------:R-:W-:Y:S01]  /*19b80*/  VIADD R4, R2, 0x10 ;  /* 0x0000001002047836 */ /* 0x000fe20000000000 */
[----:B------:R-:W-:Y:S01]  /*19b90*/  ISETP.LT.OR P0, PT, R5, R205, P0 ;  /* 0x000000cd0500720c */ /* 0x000fe20000701670 */
[----:B------:R-:W-:Y:S01]  /*19ba0*/  IMAD.IADD R5, R206, 0x1, -R5 ;  /* 0x00000001ce057824 */ /* 0x000fe200078e0a05 */
[----:B------:R-:W-:Y:S01]  /*19bb0*/  IABS R11, R11 ;  /* 0x0000000b000b7213 */ /* 0x000fe20000000000 */
        /* <DEDUP_REMOVED lines=12> */
[----:B------:R-:W-:-:S02]  /*19c80*/  FSEL R8, R8, -INF , !P5 ;  /* 0xff80000008087808 */ /* 0x000fc40006800000 */
[----:B------:R-:W-:Y:S01]  /*19c90*/  I2FP.F32.S32 R16, R13 ;  /* 0x0000000d00107245 */ /* 0x000fe20000201400 */
[----:B------:R-:W-:Y:S01]  /*19ca0*/  FFMA.FTZ R13, R14, -UR5, R139 ;  /* 0x800000050e0d7c23 */ /* 0x000fe2000801008b */
[----:B------:R-:W-:Y:S01]  /*19cb0*/  FSEL R11, R11, -INF , !P2 ;  /* 0xff8000000b0b7808 */ /* 0x000fe20005000000 */
[----:B------:R-:W-:Y:S01]  /*19cc0*/  VIADD R17, R2, 0x18 ;  /* 0x0000001802117836 */ /* 0x000fe20000000000 */
[----:B------:R-:W-:Y:S01]  /*19cd0*/  FSEL R9, R9, -INF , !P1 ;  /* 0xff80000009097808 */ /* 0x000fe20004800000 */
[----:B------:R-:W-:Y:S01]  /*19ce0*/  FFMA.FTZ R7, R7, -UR5, R32 ;  /* 0x8000000507077c23 */ /* 0x000fe20008010020 */
[-C--:B------:R-:W-:Y:S01]  /*19cf0*/  ISETP.GE.AND P5, PT, R4, R207.reuse, PT ;  /* 0x000000cf0400720c */ /* 0x080fe20003fa6270 */
[----:B------:R-:W-:Y:S01]  /*19d00*/  FFMA.FTZ R16, R16, -UR5, R33 ;  /* 0x8000000510107c23 */ /* 0x000fe20008010021 */
[----:B------:R-:W-:Y:S01]  /*19d10*/  BAR.SYNC.DEFER_BLOCKING 0x0 ;  /* 0x0000000000007b1d */ /* 0x000fe20000010000 */
[----:B------:R-:W-:Y:S01]  /*19d20*/  ISETP.GE.AND P2, PT, R6, R207, PT ;  /* 0x000000cf0600720c */ /* 0x000fe20003f46270 */
[----:B------:R-:W-:Y:S01]  /*19d30*/  VIADD R14, R2, 0x19 ;  /* 0x00000019020e7836 */ /* 0x000fe20000000000 */
[----:B------:R-:W-:-:S02]  /*19d40*/  ISETP.GE.AND P1, PT, R6, R204, PT ;  /* 0x000000cc0600720c */ /* 0x000fc40003f26270 */
[----:B------:R-:W-:Y:S02]  /*19d50*/  FSEL R0, R0, -INF , !P6 ;  /* 0xff80000000007808 */ /* 0x000fe40007000000 */
[C---:B------:R-:W-:Y:S02]  /*19d60*/  ISETP.GE.AND P6, PT, R4.reuse, R204, PT ;  /* 0x000000cc0400720c */ /* 0x040fe40003fc6270 */
[-C--:B------:R-:W-:Y:S02]  /*19d70*/  ISETP.LT.OR P5, PT, R4, R208.reuse, P5 ;  /* 0x000000d00400720c */ /* 0x080fe40002fa1670 */
[C---:B------:R-:W-:Y:S02]  /*19d80*/  ISETP.LT.OR P2, PT, R6.reuse, R208, P2 ;  /* 0x000000d00600720c */ /* 0x040fe40001741670 */
[----:B------:R-:W-:Y:S01]  /*19d90*/  ISETP.LT.OR P1, PT, R6, R205, P1 ;  /* 0x000000cd0600720c */ /* 0x000fe20000f21670 */
[----:B------:R-:W-:Y:S01]  /*19da0*/  IMAD.IADD R6, R206, 0x1, -R6 ;  /* 0x00000001ce067824 */ /* 0x000fe200078e0a06 */
[----:B------:R-:W-:-:S02]  /*19db0*/  FSEL R15, R15, -INF , !P4 ;  /* 0xff8000000f0f7808 */ /* 0x000fc40006000000 */
[----:B------:R-:W-:Y:S02]  /*19dc0*/  FSEL R13, R13, -INF , !P0 ;  /* 0xff8000000d0d7808 */ /* 0x000fe40004000000 */
[C---:B------:R-:W-:Y:S02]  /*19dd0*/  ISETP.GE.AND P4, PT, R17.reuse, R207, PT ;  /* 0x000000cf1100720c */ /* 0x040fe40003f86270 */
[----:B------:R-:W-:Y:S02]  /*19de0*/  ISETP.GE.AND P0, PT, R17, R204, PT ;  /* 0x000000cc1100720c */ /* 0x000fe40003f06270 */
[----:B------:R-:W-:Y:S01]  /*19df0*/  ISETP.LT.OR P6, PT, R4, R205, P6 ;  /* 0x000000cd0400720c */ /* 0x000fe200037c1670 */
[----:B------:R-:W-:Y:S01]  /*19e00*/  IMAD.IADD R4, R206, 0x1, -R4 ;  /* 0x00000001ce047824 */ /* 0x000fe200078e0a04 */
[----:B------:R-:W-:Y:S01]  /*19e10*/  FSEL R150, R7, -INF , !P5 ;  /* 0xff80000007967808 */ /* 0x000fe20006800000 */
[----:B------:R-:W-:Y:S01]  /*19e20*/  IMAD.IADD R7, R209, 0x1, -R17 ;  /* 0x00000001d1077824 */ /* 0x000fe200078e0a11 */
[----:B------:R-:W-:-:S02]  /*19e30*/  ISETP.LT.OR P4, PT, R17, R208, P4 ;  /* 0x000000d01100720c */ /* 0x000fc40002781670 */
[----:B------:R-:W-:Y:S01]  /*19e40*/  ISETP.LT.OR P0, PT, R17, R205, P0 ;  /* 0x000000cd1100720c */ /* 0x000fe20000701670 */
[----:B------:R-:W-:Y:S01]  /*19e50*/  IMAD.IADD R17, R206, 0x1, -R17 ;  /* 0x00000001ce117824 */ /* 0x000fe200078e0a11 */
[----:B------:R-:W-:Y:S02]  /*19e60*/  IABS R6, R6 ;  /* 0x0000000600067213 */ /* 0x000fe40000000000 */
[----:B------:R-:W-:Y:S02]  /*19e70*/  IABS R4, R4 ;  /* 0x0000000400047213 */ /* 0x000fe40000000000 */
[----:B------:R-:W-:Y:S02]  /*19e80*/  I2FP.F32.S32 R6, R6 ;  /* 0x0000000600067245 */ /* 0x000fe40000201400 */
[----:B------:R-:W-:Y:S01]  /*19e90*/  FSEL R148, R16, -INF , !P2 ;  /* 0xff80000010947808 */ /* 0x000fe20005000000 */
[----:B------:R-:W-:Y:S01]  /*19ea0*/  IMAD.IADD R16, R209, 0x1, -R14 ;  /* 0x00000001d1107824 */ /* 0x000fe200078e0a0e */
[----:B------:R-:W-:Y:S01]  /*19eb0*/  ISETP.GE.AND P5, PT, R14, R207, PT ;  /* 0x000000cf0e00720c */ /* 0x000fe20003fa6270 */
[----:B------:R-:W-:Y:S01]  /*19ec0*/  FFMA.FTZ R6, R6, -UR5, R35 ;  /* 0x8000000506067c23 */ /* 0x000fe20008010023 */
[----:B------:R-:W-:-:S02]  /*19ed0*/  ISETP.GE.AND P2, PT, R14, R204, PT ;  /* 0x000000cc0e00720c */ /* 0x000fc40003f46270 */
[----:B------:R-:W-:Y:S02]  /*19ee0*/  IABS R7, R7 ;  /* 0x0000000700077213 */ /* 0x000fe40000000000 */
[----:B------:R-:W-:Y:S02]  /*19ef0*/  IABS R17, R17 ;  /* 0x0000001100117213 */ /* 0x000fe40000000000 */
[----:B------:R-:W-:Y:S01]  /*19f00*/  I2FP.F32.S32 R5, R4 ;  /* 0x0000000400057245 */ /* 0x000fe20000201400 */
[----:B------:R-:W-:Y:S01]  /*19f10*/  VIADD R4, R2, 0x20 ;  /* 0x0000002002047836 */ /* 0x000fe20000000000 */
[C---:B------:R-:W-:Y:S02]  /*19f20*/  ISETP.LT.OR P5, PT, R14.reuse, R208, P5 ;  /* 0x000000d00e00720c */ /* 0x040fe40002fa1670 */
[----:B------:R-:W-:Y:S01]  /*19f30*/  ISETP.LT.OR P2, PT, R14, R205, P2 ;  /* 0x000000cd0e00720c */ /* 0x000fe20001741670 */
[----:B------:R-:W-:Y:S01]  /*19f40*/  IMAD.IADD R14, R206, 0x1, -R14 ;  /* 0x00000001ce0e7824 */ /* 0x000fe200078e0a0e */
[----:B------:R-:W-:Y:S01]  /*19f50*/  I2FP.F32.S32 R7, R7 ;  /* 0x0000000700077245 */ /* 0x000fe20000201400 */
[----:B------:R-:W-:Y:S01]  /*19f60*/  FFMA.FTZ R5, R5, -UR5, R34 ;  /* 0x8000000505057c23 */ /* 0x000fe20008010022 */
[----:B------:R-:W-:Y:S01]  /*19f70*/  I2FP.F32.S32 R17, R17 ;  /* 0x0000001100117245 */ /* 0x000fe20000201400 */
[----:B------:R-:W-:Y:S01]  /*19f80*/  IMAD.IADD R18, R209, 0x1, -R4 ;  /* 0x00000001d1127824 */ /* 0x000fe200078e0a04 */
[----:B------:R-:W-:Y:S01]  /*19f90*/  FSEL R133, R6, -INF , !P1 ;  /* 0xff80000006857808 */ /* 0x000fe20004800000 */
[----:B------:R-:W-:Y:S01]  /*19fa0*/  FFMA.FTZ R7, R7, -UR5, R28 ;  /* 0x8000000507077c23 */ /* 0x000fe2000801001c */
[----:B------:R-:W-:Y:S01]  /*19fb0*/  IABS R16, R16 ;  /* 0x0000001000107213 */ /* 0x000fe20000000000 */
[----:B------:R-:W-:Y:S01]  /*19fc0*/  FFMA.FTZ R17, R17, -UR5, R30 ;  /* 0x8000000511117c23 */ /* 0x000fe2000801001e */
[----:B------:R-:W-:Y:S01]  /*19fd0*/  IABS R14, R14 ;  /* 0x0000000e000e7213 */ /* 0x000fe20000000000 */
[C---:B------:R-:W-:Y:S01]  /*19fe0*/  VIADD R6, R2.reuse, 0x21 ;  /* 0x0000002102067836 */ /* 0x040fe20000000000 */
[----:B------:R-:W-:Y:S01]  /*19ff0*/  FSEL R217, R5, -INF , !P6 ;  /* 0xff80000005d97808 */ /* 0x000fe20007000000 */
[----:B------:R-:W-:Y:S01]  /*1a000*/  VIADD R5, R2, 0x28 ;  /* 0x0000002802057836 */ /* 0x000fe20000000000 */
[----:B------:R-:W-:-:S02]  /*1a010*/  I2FP.F32.S32 R16, R16 ;  /* 0x0000001000107245 */ /* 0x000fc40000201400 */
[----:B------:R-:W-:Y:S02]  /*1a020*/  I2FP.F32.S32 R14, R14 ;  /* 0x0000000e000e7245 */ /* 0x000fe40000201400 */
[-C--:B------:R-:W-:Y:S01]  /*1a030*/  ISETP.GE.AND P6, PT, R4, R207.reuse, PT ;  /* 0x000000cf0400720c */ /* 0x080fe20003fc6270 */
[----:B------:R-:W-:Y:S01]  /*1a040*/  FFMA.FTZ R16, R16, -UR5, R29 ;  /* 0x8000000510107c23 */ /* 0x000fe2000801001d */
[----:B------:R-:W-:Y:S01]  /*1a050*/  ISETP.GE.AND P1, PT, R4, R204, PT ;  /* 0x000000cc0400720c */ /* 0x000fe20003f26270 */
[----:B------:R-:W-:Y:S01]  /*1a060*/  FFMA.FTZ R14, R14, -UR5, R31 ;  /* 0x800000050e0e7c23 */ /* 0x000fe2000801001f */
[----:B------:R-:W-:Y:S01]  /*1a070*/  FSEL R138, R7, -INF , !P4 ;  /* 0xff800000078a7808 */ /* 0x000fe20006000000 */
[----:B------:R-:W-:Y:S01]  /*1a080*/  IMAD.IADD R7, R209, 0x1, -R6 ;  /* 0x00000001d1077824 */ /* 0x000fe200078e0a06 */
[----:B------:R-:W-:Y:S02]  /*1a090*/  FSEL R151, R17, -INF , !P0 ;  /* 0xff80000011977808 */ /* 0x000fe40004000000 */
[----:B------:R-:W-:-:S02]  /*1a0a0*/  ISETP.GE.AND P4, PT, R6, R207, PT ;  /* 0x000000cf0600720c */ /* 0x000fc40003f86270 */
[----:B------:R-:W-:Y:S02]  /*1a0b0*/  ISETP.GE.AND P0, PT, R6, R204, PT ;  /* 0x000000cc0600720c */ /* 0x000fe40003f06270 */
[CC--:B------:R-:W-:Y:S02]  /*1a0c0*/  ISETP.LT.OR P6, PT, R4.reuse, R208.reuse, P6 ;  /* 0x000000d00400720c */ /* 0x0c0fe400037c1670 */
[-C--:B------:R-:W-:Y:S01]  /*1a0d0*/  ISETP.LT.OR P1, PT, R4, R205.reuse, P1 ;  /* 0x000000cd0400720c */ /* 0x080fe20000f21670 */
[----:B------:R-:W-:Y:S01]  /*1a0e0*/  IMAD.IADD R4, R206, 0x1, -R4 ;  /* 0x00000001ce047824 */ /* 0x000fe200078e0a04 */
[C---:B------:R-:W-:Y:S02]  /*1a0f0*/  ISETP.LT.OR P4, PT, R6.reuse, R208, P4 ;  /* 0x000000d00600720c */ /* 0x040fe40002781670 */
[----:B------:R-:W-:Y:S01]  /*1a100*/  ISETP.LT.OR P0, PT, R6, R205, P0 ;  /* 0x000000cd0600720c */ /* 0x000fe20000701670 */
[----:B------:R-:W-:Y:S01]  /*1a110*/  IMAD.IADD R6, R206, 0x1, -R6 ;  /* 0x00000001ce067824 */ /* 0x000fe200078e0a06 */
[----:B------:R-:W-:Y:S01]  /*1a120*/  FSEL R136, R16, -INF , !P5 ;  /* 0xff80000010887808 */ /* 0x000fe20006800000 */
[----:B------:R-:W-:Y:S01]  /*1a130*/  VIADD R16, R2, 0x29 ;  /* 0x0000002902107836 */ /* 0x000fe20000000000 */
[----:B------:R-:W-:Y:S01]  /*1a140*/  FSEL R149, R14, -INF , !P2 ;  /* 0xff8000000e957808 */ /* 0x000fe20005000000 */
[----:B------:R-:W-:Y:S01]  /*1a150*/  IMAD.IADD R14, R209, 0x1, -R5 ;  /* 0x00000001d10e7824 */ /* 0x000fe200078e0a05 */
[----:B------:R-:W-:-:S02]  /*1a160*/  IABS R4, R4 ;  /* 0x0000000400047213 */ /* 0x000fc40000000000 */
[----:B------:R-:W-:Y:S02]  /*1a170*/  IABS R18, R18 ;  /* 0x0000001200127213 */ /* 0x000fe40000000000 */
[C---:B------:R-:W-:Y:S02]  /*1a180*/  ISETP.GE.AND P5, PT, R5.reuse, R207, PT ;  /* 0x000000cf0500720c */ /* 0x040fe40003fa6270 */
[----:B------:R-:W-:Y:S02]  /*1a190*/  ISETP.GE.AND P2, PT, R5, R204, PT ;  /* 0x000000cc0500720c */ /* 0x000fe40003f46270 */
[----:B------:R-:W-:Y:S02]  /*1a1a0*/  IABS R7, R7 ;  /* 0x0000000700077213 */ /* 0x000fe40000000000 */
[----:B------:R-:W-:Y:S02]  /*1a1b0*/  IABS R6, R6 ;  /* 0x0000000600067213 */ /* 0x000fe40000000000 */
[----:B------:R-:W-:-:S02]  /*1a1c0*/  I2FP.F32.S32 R17, R4 ;  /* 0x0000000400117245 */ /* 0x000fc40000201400 */
[----:B------:R-:W-:Y:S02]  /*1a1d0*/  I2FP.F32.S32 R19, R18 ;  /* 0x0000001200137245 */ /* 0x000fe40000201400 */
[----:B------:R-:W-:Y:S01]  /*1a1e0*/  ISETP.LT.OR P5, PT, R5, R208, P5 ;  /* 0x000000d00500720c */ /* 0x000fe20002fa1670 */
[----:B------:R-:W-:Y:S01]  /*1a1f0*/  FFMA.FTZ R17, R17, -UR5, R26 ;  /* 0x8000000511117c23 */ /* 0x000fe2000801001a */
[----:B------:R-:W-:Y:S01]  /*1a200*/  ISETP.LT.OR P2, PT, R5, R205, P2 ;  /* 0x000000cd0500720c */ /* 0x000fe20001741670 */
[----:B------:R-:W-:Y:S01]  /*1a210*/  IMAD.IADD R5, R206, 0x1, -R5 ;  /* 0x00000001ce057824 */ /* 0x000fe200078e0a05 */
[----:B------:R-:W-:Y:S01]  /*1a220*/  I2FP.F32.S32 R4, R7 ;  /* 0x0000000700047245 */ /* 0x000fe20000201400 */
[----:B------:R-:W-:Y:S01]  /*1a230*/  FFMA.FTZ R19, R19, -UR5, R24 ;  /* 0x8000000513137c23 */ /* 0x000fe20008010018 */
[----:B------:R-:W-:Y:S02]  /*1a240*/  I2FP.F32.S32 R6, R6 ;  /* 0x0000000600067245 */ /* 0x000fe40000201400 */
[----:B------:R-:W-:Y:S01]  /*1a250*/  IABS R14, R14 ;  /* 0x0000000e000e7213 */ /* 0x000fe20000000000 */
[----:B------:R-:W-:Y:S01]  /*1a260*/  FFMA.FTZ R4, R4, -UR5, R25 ;  /* 0x8000000504047c23 */ /* 0x000fe20008010019 */
[----:B------:R-:W-:Y:S01]  /*1a270*/  IABS R5, R5 ;  /* 0x0000000500057213 */ /* 0x000fe20000000000 */
[----:B------:R-:W-:Y:S01]  /*1a280*/  FFMA.FTZ R6, R6, -UR5, R27 ;  /* 0x8000000506067c23 */ /* 0x000fe2000801001b */
[----:B------:R-:W-:Y:S01]  /*1a290*/  I2FP.F32.S32 R7, R14 ;  /* 0x0000000e00077245 */ /* 0x000fe20000201400 */
[----:B------:R-:W-:Y:S01]  /*1a2a0*/  VIADD R14, R2, 0x30 ;  /* 0x00000030020e7836 */ /* 0x000fe20000000000 */
[----:B------:R-:W-:-:S02]  /*1a2b0*/  I2FP.F32.S32 R5, R5 ;  /* 0x0000000500057245 */ /* 0x000fc40000201400 */
[----:B------:R-:W-:Y:S01]  /*1a2c0*/  FSEL R146, R19, -INF , !P6 ;  /* 0xff80000013927808 */ /* 0x000fe20007000000 */
[----:B------:R-:W-:Y:S01]  /*1a2d0*/  FFMA.FTZ R7, R7, -UR5, R20 ;  /* 0x8000000507077c23 */ /* 0x000fe20008010014 */
[----:B------:R-:W-:Y:S01]  /*1a2e0*/  FSEL R147, R17, -INF , !P1 ;  /* 0xff80000011937808 */ /* 0x000fe20004800000 */
[----:B------:R-:W-:Y:S01]  /*1a2f0*/  FFMA.FTZ R22, R5, -UR5, R22 ;  /* 0x8000000505167c23 */ /* 0x000fe20008010016 */
[----:B------:R-:W-:Y:S01]  /*1a300*/  FSEL R144, R4, -INF , !P4 ;  /* 0xff80000004907808 */ /* 0x000fe20006000000 */
[C---:B------:R-:W-:Y:S01]  /*1a310*/  IMAD.IADD R4, R209.reuse, 0x1, -R16 ;  /* 0x00000001d1047824 */ /* 0x040fe200078e0a10 */
[----:B------:R-:W-:Y:S01]  /*1a320*/  FSEL R145, R6, -INF , !P0 ;  /* 0xff80000006917808 */ /* 0x000fe20004000000 */
[----:B------:R-:W-:Y:S01]  /*1a330*/  IMAD.IADD R6, R209, 0x1, -R14 ;  /* 0x00000001d1067824 */ /* 0x000fe200078e0a0e */
[----:B------:R-:W-:Y:S01]  /*1a340*/  ISETP.GE.AND P6, PT, R16, R207, PT ;  /* 0x000000cf1000720c */ /* 0x000fe20003fc6270 */
[----:B------:R-:W-:Y:S01]  /*1a350*/  VIADD R5, R2, 0x31 ;  /* 0x0000003102057836 */ /* 0x000fe20000000000 */
[----:B------:R-:W-:-:S02]  /*1a360*/  ISETP.GE.AND P1, PT, R16, R204, PT ;  /* 0x000000cc1000720c */ /* 0x000fc40003f26270 */
[C---:B------:R-:W-:Y:S01]  /*1a370*/  ISETP.GE.AND P4, PT, R14.reuse, R207, PT ;  /* 0x000000cf0e00720c */ /* 0x040fe20003f86270 */
[----:B------:R-:W-:Y:S01]  /*1a380*/  IMAD.IADD R17, R209, 0x1, -R5 ;  /* 0x00000001d1117824 */ /* 0x000fe200078e0a05 */
[----:B------:R-:W-:Y:S02]  /*1a390*/  ISETP.GE.AND P0, PT, R14, R204, PT ;  /* 0x000000cc0e00720c */ /* 0x000fe40003f06270 */
[CC--:B------:R-:W-:Y:S02]  /*1a3a0*/  ISETP.LT.OR P6, PT, R16.reuse, R208.reuse, P6 ;  /* 0x000000d01000720c */ /* 0x0c0fe400037c1670 */
[-C--:B------:R-:W-:Y:S01]  /*1a3b0*/  ISETP.LT.OR P1, PT, R16, R205.reuse, P1 ;  /* 0x000000cd1000720c */ /* 0x080fe20000f21670 */
[----:B------:R-:W-:Y:S01]  /*1a3c0*/  IMAD.IADD R16, R206, 0x1, -R16 ;  /* 0x00000001ce107824 */ /* 0x000fe200078e0a10 */
[C---:B------:R-:W-:Y:S02]  /*1a3d0*/  ISETP.LT.OR P4, PT, R14.reuse, R208, P4 ;  /* 0x000000d00e00720c */ /* 0x040fe40002781670 */
[----:B------:R-:W-:Y:S01]  /*1a3e0*/  ISETP.LT.OR P0, PT, R14, R205, P0 ;  /* 0x000000cd0e00720c */ /* 0x000fe20000701670 */
[----:B------:R-:W-:Y:S01]  /*1a3f0*/  IMAD.IADD R14, R206, 0x1, -R14 ;  /* 0x00000001ce0e7824 */ /* 0x000fe200078e0a0e */
        /* <DEDUP_REMOVED lines=15> */
[----:B------:R-:W-:Y:S02]  /*1a4f0*/  VIADD R7, R2, 0x38 ;  /* 0x0000003802077836 */ /* 0x000fe40000000000 */
[----:B------:R-:W-:Y:S01]  /*1a500*/  FFMA.FTZ R6, R6, -UR5, R169 ;  /* 0x8000000506067c23 */ /* 0x000fe200080100a9 */
[----:B------:R-:W-:Y:S01]  /*1a510*/  VIADD R2, R2, 0x39 ;  /* 0x0000003902027836 */ /* 0x000fe20000000000 */
[----:B------:R-:W-:-:S02]  /*1a520*/  FSEL R143, R22, -INF , !P2 ;  /* 0xff800000168f7808 */ /* 0x000fc40005000000 */
[----:B------:R-:W-:Y:S01]  /*1a530*/  ISETP.GE.AND P5, PT, R5, R207, PT ;  /* 0x000000cf0500720c */ /* 0x000fe20003fa6270 */
[----:B------:R-:W-:Y:S01]  /*1a540*/  IMAD.IADD R14, R209, 0x1, -R2 ;  /* 0x00000001d10e7824 */ /* 0x000fe200078e0a02 */
[----:B------:R-:W-:Y:S02]  /*1a550*/  ISETP.GE.AND P2, PT, R5, R204, PT ;  /* 0x000000cc0500720c */ /* 0x000fe40003f46270 */
[----:B------:R-:W-:Y:S01]  /*1a560*/  FSEL R140, R4, -INF , !P6 ;  /* 0xff800000048c7808 */ /* 0x000fe20007000000 */
[----:B------:R-:W-:Y:S01]  /*1a570*/  IMAD.IADD R4, R209, 0x1, -R7 ;  /* 0x00000001d1047824 */ /* 0x000fe200078e0a07 */
[----:B------:R-:W-:Y:S02]  /*1a580*/  FSEL R141, R16, -INF , !P1 ;  /* 0xff800000108d7808 */ /* 0x000fe40004800000 */
[----:B------:R-:W-:Y:S02]  /*1a590*/  FSEL R210, R19, -INF , !P4 ;  /* 0xff80000013d27808 */ /* 0x000fe40006000000 */
[----:B------:R-:W-:-:S02]  /*1a5a0*/  FSEL R169, R25, -INF , !P0 ;  /* 0xff80000019a97808 */ /* 0x000fc40004000000 */
[CC--:B------:R-:W-:Y:S02]  /*1a5b0*/  ISETP.GE.AND P6, PT, R7.reuse, R207.reuse, PT ;  /* 0x000000cf0700720c */ /* 0x0c0fe40003fc6270 */
[-C--:B------:R-:W-:Y:S02]  /*1a5c0*/  ISETP.GE.AND P1, PT, R7, R204.reuse, PT ;  /* 0x000000cc0700720c */ /* 0x080fe40003f26270 */
[C---:B------:R-:W-:Y:S02]  /*1a5d0*/  ISETP.GE.AND P4, PT, R2.reuse, R207, PT ;  /* 0x000000cf0200720c */ /* 0x040fe40003f86270 */
[----:B------:R-:W-:Y:S02]  /*1a5e0*/  ISETP.GE.AND P0, PT, R2, R204, PT ;  /* 0x000000cc0200720c */ /* 0x000fe40003f06270 */
[CC--:B------:R-:W-:Y:S02]  /*1a5f0*/  ISETP.LT.OR P5, PT, R5.reuse, R208.reuse, P5 ;  /* 0x000000d00500720c */ /* 0x0c0fe40002fa1670 */
[----:B------:R-:W-:Y:S01]  /*1a600*/  ISETP.LT.OR P2, PT, R5, R205, P2 ;  /* 0x000000cd0500720c */ /* 0x000fe20001741670 */
[----:B------:R-:W-:Y:S01]  /*1a610*/  IMAD.IADD R5, R206, 0x1, -R5 ;  /* 0x00000001ce057824 */ /* 0x000fe200078e0a05 */
[----:B------:R-:W-:-:S02]  /*1a620*/  ISETP.LT.OR P6, PT, R7, R208, P6 ;  /* 0x000000d00700720c */ /* 0x000fc400037c1670 */
[-C--:B------:R-:W-:Y:S01]  /*1a630*/  ISETP.LT.OR P1, PT, R7, R205.reuse, P1 ;  /* 0x000000cd0700720c */ /* 0x080fe20000f21670 */
[----:B------:R-:W-:Y:S01]  /*1a640*/  IMAD.IADD R7, R206, 0x1, -R7 ;  /* 0x00000001ce077824 */ /* 0x000fe200078e0a07 */
[C---:B------:R-:W-:Y:S02]  /*1a650*/  ISETP.LT.OR P4, PT, R2.reuse, R208, P4 ;  /* 0x000000d00200720c */ /* 0x040fe40002781670 */
[----:B------:R-:W-:Y:S01]  /*1a660*/  ISETP.LT.OR P0, PT, R2, R205, P0 ;  /* 0x000000cd0200720c */ /* 0x000fe20000701670 */
[----:B------:R-:W-:Y:S01]  /*1a670*/  IMAD.IADD R2, R206, 0x1, -R2 ;  /* 0x00000001ce027824 */ /* 0x000fe200078e0a02 */
[----:B------:R-:W-:Y:S02]  /*1a680*/  FSEL R170, R6, -INF , !P5 ;  /* 0xff80000006aa7808 */ /* 0x000fe40006800000 */
[----:B------:R-:W-:Y:S02]  /*1a690*/  IABS R5, R5 ;  /* 0x0000000500057213 */ /* 0x000fe40000000000 */
[----:B------:R-:W-:-:S02]  /*1a6a0*/  ISETP.GT.AND P5, PT, R201, UR18, PT ;  /* 0x00000012c9007c0c */ /* 0x000fc4000bfa4270 */
        /* <DEDUP_REMOVED lines=11> */
[----:B------:R-:W-:Y:S02]  /*1a760*/  FFMA.FTZ R7, R7, -UR5, R166 ;  /* 0x8000000507077c23 */ /* 0x000fe400080100a6 */
[----:B------:R-:W-:Y:S01]  /*1a770*/  FFMA.FTZ R14, R14, -UR5, R165 ;  /* 0x800000050e0e7c23 */ /* 0x000fe200080100a5 */
[----:B------:R-:W-:Y:S01]  /*1a780*/  FSEL R168, R5, -INF , !P6 ;  /* 0xff80000005a87808 */ /* 0x000fe20007000000 */
[----:B------:R-:W-:Y:S01]  /*1a790*/  FFMA.FTZ R2, R2, -UR5, R167 ;  /* 0x8000000502027c23 */ /* 0x000fe200080100a7 */
[----:B------:R-:W-:-:S02]  /*1a7a0*/  FSEL R167, R16, -INF , !P2 ;  /* 0xff80000010a77808 */ /* 0x000fc40005000000 */
        /* <DEDUP_REMOVED lines=59> */
[----:B------:R-:W-:Y:S01]  /*1ab60*/  SHF.R.S32.HI R17, RZ, 0x1f, R14 ;  /* 0x0000001fff117819 */ /* 0x000fe2000001140e */
[----:B---3--:R-:W-:-:S04]  /*1ab70*/  IMAD.WIDE.U32 R18, R14, R4, R18 ;  /* 0x000000040e127225 */ /* 0x008fc800078e0012 */
[----:B------:R-:W-:Y:S02]  /*1ab80*/  IMAD R17, R17, R4, RZ ;  /* 0x0000000411117224 */ /* 0x000fe400078e02ff */
[----:B------:R-:W-:Y:S02]  /*1ab90*/  IMAD.MOV.U32 R7, RZ, RZ, R18 ;  /* 0x000000ffff077224 */ /* 0x000fe400078e0012 */
[----:B------:R-:W-:-:S05]  /*1aba0*/  IMAD R5, R14, R5, R17 ;  /* 0x000000050e057224 */ /* 0x000fca00078e0211 */
[----:B------:R-:W-:Y:S01]  /*1abb0*/  IADD3 R6, R19, R5, RZ ;  /* 0x0000000513067210 */ /* 0x000fe20007ffe0ff */
[----:B------:R-:W-:Y:S06]  /*1abc0*/  BRA `(.L_x_6090) ;  /* 0x00000000000c7947 */ /* 0x000fec0003800000 */
.L_x_6089:
[----:B------:R-:W1:Y:S02]  /*1abd0*/  LDC R7, c[0x0][0x248] ;  /* 0x00009200ff077b82 */ /* 0x000e640000000800 */
[----:B-1----:R-:W-:-:S04]  /*1abe0*/  LEA R7, -R7, RZ, 0x6 ;  /* 0x000000ff07077211 */ /* 0x002fc800078e31ff */
[----:B------:R-:W-:-:S07]  /*1abf0*/  SHF.R.S32.HI R6, RZ, 0x1f, R7 ;  /* 0x0000001fff067819 */ /* 0x000fce0000011407 */
.L_x_6090:
[----:B------:R-:W1:Y:S01]  /*1ac00*/  S2R R5, SR_TID.X ;  /* 0x0000000000057919 */ /* 0x000e620000002100 */
[----:B------:R-:W-:Y:S01]  /*1ac10*/  ULDC UR4, c[0x0][0x2d0] ;  /* 0x0000b40000047ab9 */ /* 0x000fe20000000800 */
[----:B-1----:R-:W-:-:S04]  /*1ac20*/  SHF.R.S32.HI R2, RZ, 0x1f, R5 ;  /* 0x0000001fff027819 */ /* 0x002fc80000011405 */
        /* <DEDUP_REMOVED lines=10> */
[-C--:B------:R-:W-:Y:S02]  /*1acd0*/  @!P4 IADD3 R17, P1, R196, R7.reuse, RZ ;  /* 0x00000007c411c210 */ /* 0x080fe40007f3e0ff */
[----:B------:R-:W-:Y:S02]  /*1ace0*/  LOP3.LUT P6, RZ, R4, 0x4, RZ, 0xc0, !PT ;  /* 0x0000000404ff7812 */ /* 0x000fe400078cc0ff */
[----:B------:R-:W-:Y:S01]  /*1acf0*/  @!P2 IADD3 R5, P0, R196, R7, RZ ;  /* 0x00000007c405a210 */ /* 0x000fe20007f1e0ff */
[----:B------:R-:W-:Y:S01]  /*1ad00*/  @!P4 IMAD.X R2, R195, 0x1, R6, P1 ;  /* 0x00000001c302c824 */ /* 0x000fe200008e0606 */
[----:B------:R-:W-:-:S04]  /*1ad10*/  @!P4 LEA R24, P1, R17, R200, 0x1 ;  /* 0x000000c81118c211 */ /* 0x000fc800078208ff */
[-C--:B------:R-:W-:Y:S01]  /*1ad20*/  @!P4 LEA.HI.X R25, R17, R203.reuse, R2, 0x1, P1 ;  /* 0x000000cb1119c211 */ /* 0x080fe200008f0c02 */
[----:B------:R-:W-:Y:S01]  /*1ad30*/  @!P2 IMAD.X R2, R195, 0x1, R6, P0 ;  /* 0x00000001c302a824 */ /* 0x000fe200000e0606 */
[-C--:B------:R-:W-:Y:S02]  /*1ad40*/  @!P2 LEA R20, P0, R5, R200.reuse, 0x1 ;  /* 0x000000c80514a211 */ /* 0x080fe400078008ff */
[----:B------:R-:W-:Y:S02]  /*1ad50*/  LEA R26, P1, R7, R200, 0x1 ;  /* 0x000000c8071a7211 */ /* 0x000fe400078208ff */
        /* <DEDUP_REMOVED lines=25> */
[CC--:B------:R-:W-:Y:S01]  /*1aef0*/  @!P2 LEA R30, P0, R2.reuse, R200.reuse, 0x1 ;  /* 0x000000c8021ea211 */ /* 0x0c0fe200078008ff */
        /* <DEDUP_REMOVED lines=59> */
.L_x_6088:
        /* <DEDUP_REMOVED lines=85> */
[----:B------:R-:W-:Y:S01]  /*1b800*/  LDSM.16.MT88.4 R148, [R184+0xd000] ;  /* 0x00d00000b894783b */ /* 0x000fe20000004200 */
[--C-:B------:R-:W-:Y:S01]  /*1b810*/  FFMA.FTZ R167, R167, UR4, -R164.reuse ;  /* 0x00000004a7a77c23 */ /* 0x100fe200080108a4 */
[----:B------:R-:W-:Y:S01]  /*1b820*/  FFMA.FTZ R165, R165, UR4, -R164 ;  /* 0x00000004a5a57c23 */ /* 0x000fe200080108a4 */
[----:B------:R-:W3:Y:S01]  /*1b830*/  MUFU.EX2 R153, R153 ;  /* 0x0000009900997308 */ /* 0x000ee20000000800 */
[----:B--2---:R-:W-:Y:S01]  /*1b840*/  F2FP.F16.F32.PACK_AB R4, R155, R158 ;  /* 0x0000009e9b04723e */ /* 0x004fe200000000ff */
[----:B------:R-:W-:Y:S06]  /*1b850*/  LDSM.16.MT88.4 R140, [R186+0xf000] ;  /* 0x00f00000ba8c783b */ /* 0x000fec0000004200 */
        /* <DEDUP_REMOVED lines=45> */
[----:B------:R-:W4:Y:S01]  /*1bb30*/  MUFU.EX2 R214, R214 ;  /* 0x000000d600d67308 */ /* 0x000f220000000800 */
        /* <DEDUP_REMOVED lines=30> */
[----:B------:R-:W5:Y:S01]  /*1bd20*/  MUFU.EX2 R219, R219 ;  /* 0x000000db00db7308 */ /* 0x000f620000000800 */
        /* <DEDUP_REMOVED lines=8> */
[----:B------:R-:W-:Y:S01]  /*1bdb0*/  MUFU.EX2 R218, R218 ;  /* 0x000000da00da7308 */ /* 0x000fe20000000800 */
[----:B------:R-:W-:Y:S01]  /*1bdc0*/  FADD.FTZ R155, R155, R158 ;  /* 0x0000009e9b9b7221 */ /* 0x000fe20000010000 */
[----:B--2---:R-:W-:Y:S01]  /*1bdd0*/  HMMA.16816.F32 R40, R4, R116, R104 ;  /* 0x000000740428723c */ /* 0x004fe20000001868 */
[----:B------:R-:W2:Y:S02]  /*1bde0*/  LDSM.16.MT88.4 R104, [R184+0xe000] ;  /* 0x00e00000b868783b */ /* 0x000ea40000004200 */
[----:B------:R-:W-:-:S03]  /*1bdf0*/  FADD.FTZ R154, R154, R155 ;  /* 0x0000009b9a9a7221 */ /* 0x000fc60000010000 */
[----:B------:R-:W-:Y:S01]  /*1be00*/  HMMA.16816.F32 R36, R4, R118, R36 ;  /* 0x000000760424723c */ /* 0x000fe20000001824 */
[-C--:B------:R-:W-:Y:S01]  /*1be10*/  FMUL.FTZ R116, R44, R162.reuse ;  /* 0x000000a22c747220 */ /* 0x080fe20000410000 */
[-C--:B------:R-:W-:Y:S01]  /*1be20*/  FMUL.FTZ R117, R45, R162.reuse ;  /* 0x000000a22d757220 */ /* 0x080fe20000410000 */
[-C--:B------:R-:W-:Y:S01]  /*1be30*/  FMUL.FTZ R44, R48, R162.reuse ;  /* 0x000000a2302c7220 */ /* 0x080fe20000410000 */
[----:B------:R-:W-:Y:S01]  /*1be40*/  FMUL.FTZ R45, R49, R162 ;  /* 0x000000a2312d7220 */ /* 0x000fe20000410000 */
[----:B------:R-:W-:Y:S01]  /*1be50*/  MUFU.EX2 R221, R221 ;  /* 0x000000dd00dd7308 */ /* 0x000fe20000000800 */
        /* <DEDUP_REMOVED lines=42> */
[C---:B---3--:R-:W-:Y:S06]  /*1c100*/  HMMA.16816.F32 R72, R4.reuse, R112, R116 ;  /* 0x000000700448723c */ /* 0x048fec0000001874 */
[C---:B------:R-:W-:Y:S01]  /*1c110*/  HMMA.16816.F32 R68, R4.reuse, R114, R68 ;  /* 0x000000720444723c */ /* 0x040fe20000001844 */
[----:B------:R-:W-:Y:S01]  /*1c120*/  FFMA.FTZ R116, R136, UR4, -R171 ;  /* 0x0000000488747c23 */ /* 0x000fe200080108ab */
[-C--:B------:R-:W-:Y:S01]  /*1c130*/  FMUL.FTZ R112, R80, R162.reuse ;  /* 0x000000a250707220 */ /* 0x080fe20000410000 */
[----:B------:R-:W3:Y:S01]  /*1c140*/  LDSM.16.MT88.4 R136, [R184+0x10000] ;  /* 0x01000000b888783b */ /* 0x000ee20000004200 */
[-C--:B------:R-:W-:Y:S01]  /*1c150*/  FMUL.FTZ R113, R81, R162.reuse ;  /* 0x000000a251717220 */ /* 0x080fe20000410000 */
[----:B------:R4:W5:Y:S01]  /*1c160*/  MUFU.EX2 R217, R116 ;  /* 0x0000007400d97308 */ /* 0x0009620000000800 */
[-C--:B------:R-:W-:Y:S01]  /*1c170*/  FMUL.FTZ R80, R84, R162.reuse ;  /* 0x000000a254507220 */ /* 0x080fe20000410000 */
[-C--:B------:R-:W-:Y:S01]  /*1c180*/  FMUL.FTZ R114, R82, R3.reuse ;  /* 0x0000000352727220 */ /* 0x080fe20000410000 */
[-C--:B------:R-:W-:Y:S01]  /*1c190*/  FMUL.FTZ R115, R83, R3.reuse ;  /* 0x0000000353737220 */ /* 0x080fe20000410000 */
[----:B------:R-:W-:Y:S01]  /*1c1a0*/  FMUL.FTZ R81, R85, R162 ;  /* 0x000000a255517220 */ /* 0x000fe20000410000 */
[-C--:B------:R-:W-:Y:S01]  /*1c1b0*/  FMUL.FTZ R82, R86, R3.reuse ;  /* 0x0000000356527220 */ /* 0x080fe20000410000 */
[-C--:B------:R-:W-:Y:S01]  /*1c1c0*/  FMUL.FTZ R83, R87, R3.reuse ;  /* 0x0000000357537220 */ /* 0x080fe20000410000 */
[----:B-1----:R-:W-:Y:S01]  /*1c1d0*/  HMMA.16816.F32 R76, R4, R108, R76 ;  /* 0x0000006c044c723c */ /* 0x002fe2000000184c */
[----:B------:R-:W-:Y:S01]  /*1c1e0*/  MUFU.EX2 R224, R224 ;  /* 0x000000e000e07308 */ /* 0x000fe20000000800 */
[----:B------:R-:W-:-:S04]  /*1c1f0*/  FFMA.FTZ R3, R213, R3, R152 ;  /* 0x00000003d5037223 */ /* 0x000fc80000010098 */
[C---:B------:R-:W-:Y:S01]  /*1c200*/  HMMA.16816.F32 R84, R4.reuse, R110, R112 ;  /* 0x0000006e0454723c */ /* 0x040fe20000001870 */
[----:B------:R-:W-:Y:S01]  /*1c210*/  LDSM.16.MT88.4 R112, [R186+0xe800] ;  /* 0x00e80000ba70783b */ /* 0x000fe20000004200 */
[----:B------:R-:W-:Y:S01]  /*1c220*/  FADD.FTZ R3, R2, R3 ;  /* 0x0000000302037221 */ /* 0x000fe20000010000 */
[----:B------:R-:W1:Y:S02]  /*1c230*/  MUFU.EX2 R227, R227 ;  /* 0x000000e300e37308 */ /* 0x000e640000000800 */
[----:B----4-:R-:W4:Y:S01]  /*1c240*/  LDSM.16.MT88.4 R116, [R186+0xc800] ;  /* 0x00c80000ba74783b */ /* 0x010f220000004200 */
[----:B------:R-:W-:Y:S01]  /*1c250*/  FADD.FTZ R0, R0, R3 ;  /* 0x0000000300007221 */ /* 0x000fe20000010000 */
[----:B------:R-:W-:Y:S02]  /*1c260*/  FADD.FTZ R3, R211, R154 ;  /* 0x0000009ad3037221 */ /* 0x000fe40000010000 */
[----:B------:R-:W1:Y:S01]  /*1c270*/  LDSM.16.MT88.4 R108, [R185+0xe800] ;  /* 0x00e80000b96c783b */ /* 0x000e620000004200 */
[----:B--2---:R-:W-:Y:S01]  /*1c280*/  HMMA.16816.F32 R80, R4, R104, R80 ;  /* 0x000000680450723c */ /* 0x004fe20000001850 */
[----:B------:R-:W-:Y:S01]  /*1c290*/  MUFU.EX2 R226, R226 ;  /* 0x000000e200e27308 */ /* 0x000fe20000000800 */
[----:B------:R-:W-:Y:S01]  /*1c2a0*/  FADD.FTZ R161, R161, R0 ;  /* 0x00000000a1a17221 */ /* 0x000fe20000010000 */
[----:B------:R-:W-:-:S03]  /*1c2b0*/  FADD.FTZ R3, R214, R3 ;  /* 0x00000003d6037221 */ /* 0x000fc60000010000 */
[C---:B------:R-:W-:Y:S01]  /*1c2c0*/  HMMA.16816.F32 R88, R4.reuse, R106, R88 ;  /* 0x0000006a0458723c */ /* 0x040fe20000001858 */
[----:B------:R-:W-:Y:S02]  /*1c2d0*/  F2FP.F16.F32.PACK_AB R104, R214, R211 ;  /* 0x000000d3d668723e */ /* 0x000fe400000000ff */
[----:B-----5:R-:W-:Y:S01]  /*1c2e0*/  F2FP.F16.F32.PACK_AB R105, R219, R216 ;  /* 0x000000d8db69723e */ /* 0x020fe200000000ff */
[----:B------:R-:W2:Y:S01]  /*1c2f0*/  MUFU.EX2 R229, R229 ;  /* 0x000000e500e57308 */ /* 0x000ea20000000800 */
[----:B------:R-:W-:Y:S02]  /*1c300*/  FADD.FTZ R216, R216, R161 ;  /* 0x000000a1d8d87221 */ /* 0x000fe40000010000 */
[----:B------:R-:W-:Y:S01]  /*1c310*/  F2FP.F16.F32.PACK_AB R106, R217, R212 ;  /* 0x000000d4d96a723e */ /* 0x000fe200000000ff */
[----:B------:R-:W-:Y:S01]  /*1c320*/  FADD.FTZ R212, R212, R3 ;  /* 0x00000003d4d47221 */ /* 0x000fe20000010000 */
[----:B------:R-:W-:Y:S01]  /*1c330*/  F2FP.F16.F32.PACK_AB R107, R221, R218 ;  /* 0x000000dadd6b723e */ /* 0x000fe200000000ff */
[C---:B---3--:R-:W-:Y:S01]  /*1c340*/  HMMA.16816.F32 R92, R4.reuse, R136, R92 ;  /* 0x00000088045c723c */ /* 0x048fe2000000185c */
[----:B------:R-:W-:Y:S01]  /*1c350*/  FADD.FTZ R219, R219, R216 ;  /* 0x000000d8dbdb7221 */ /* 0x000fe20000010000 */
[----:B------:R-:W-:Y:S01]  /*1c360*/  MUFU.EX2 R167, R167 ;  /* 0x000000a700a77308 */ /* 0x000fe20000000800 */
[----:B------:R-:W-:Y:S01]  /*1c370*/  FADD.FTZ R217, R217, R212 ;  /* 0x000000d4d9d97221 */ /* 0x000fe20000010000 */
[----:B------:R-:W-:Y:S01]  /*1c380*/  MOV R3, R159 ;  /* 0x0000009f00037202 */ /* 0x000fe20000000f00 */
[----:B------:R-:W-:Y:S01]  /*1c390*/  FADD.FTZ R218, R218, R219 ;  /* 0x000000dbdada7221 */ /* 0x000fe20000010000 */
[----:B------:R-:W-:Y:S01]  /*1c3a0*/  HMMA.16816.F32 R4, R4, R138, R96 ;  /* 0x0000008a0404723c */ /* 0x000fe20000001860 */
[----:B------:R-:W-:Y:S02]  /*1c3b0*/  LDSM.16.MT88.4 R96, [R185+0x10800] ;  /* 0x01080000b960783b */ /* 0x000fe40000004200 */
[----:B------:R-:W-:Y:S01]  /*1c3c0*/  FADD.FTZ R221, R221, R218 ;  /* 0x000000dadddd7221 */ /* 0x000fe20000010000 */
[----:B------:R-:W-:Y:S01]  /*1c3d0*/  MUFU.EX2 R165, R165 ;  /* 0x000000a500a57308 */ /* 0x000fe20000000800 */
[----:B------:R-:W-:Y:S01]  /*1c3e0*/  LDSM.16.MT88.4 R136, [R184+0xf000] ;  /* 0x00f00000b888783b */ /* 0x000fe20000004200 */
[C---:B------:R-:W-:Y:S06]  /*1c3f0*/  HMMA.16816.F32 R28, R104.reuse, R128, R28 ;  /* 0x00000080681c723c */ /* 0x040fec000000181c */
[C---:B------:R-:W-:Y:S01]  /*1c400*/  HMMA.16816.F32 R24, R104.reuse, R130, R24 ;  /* 0x000000826818723c */ /* 0x040fe20000001818 */
[----:B------:R-:W-:Y:S05]  /*1c410*/  LDSM.16.MT88.4 R128, [R188+0x10800] ;  /* 0x01080000bc80783b */ /* 0x000fea0000004200 */
[C---:B----4-:R-:W-:Y:S06]  /*1c420*/  HMMA.16816.F32 R20, R104.reuse, R116, R20 ;  /* 0x000000746814723c */ /* 0x050fec0000001814 */
[C---:B------:R-:W-:Y:S01]  /*1c430*/  HMMA.16816.F32 R16, R104.reuse, R118, R16 ;  /* 0x000000766810723c */ /* 0x040fe20000001810 */
[----:B------:R-:W3:Y:S05]  /*1c440*/  LDSM.16.MT88.4 R116, [R184+0xe800] ;  /* 0x00e80000b874783b */ /* 0x000eea0000004200 */
        /* <DEDUP_REMOVED lines=24> */
[C---:B------:R-:W-:Y:S01]  /*1c5d0*/  HMMA.16816.F32 R72, R104.reuse, R128, R72 ;  /* 0x000000806848723c */ /* 0x040fe20000001848 */
        /* <DEDUP_REMOVED lines=19> */
[C---:B-----5:R-:W-:Y:S06]  /*1c710*/  HMMA.16816.F32 R76, R104.reuse, R120, R76 ;  /* 0x00000078684c723c */ /* 0x060fec000000184c */
        /* <DEDUP_REMOVED lines=83> */
.L_x_6085:
[----:B------:R-:W-:Y:S05]  /*1cc50*/  @!P5 BRA `(.L_x_6091) ;  /* 0x0000004400d8d947 */ /* 0x000fea0003800000 */
[----:B------:R-:W1:Y:S01]  /*1cc60*/  S2R R212, SR_TID.X ;  /* 0x0000000000d47919 */ /* 0x000e620000002100 */
        /* <DEDUP_REMOVED lines=10> */
[----:B------:R-:W-:Y:S01]  /*1cd10*/  IMAD.U32 R210, RZ, RZ, UR4 ;  /* 0x00000004ffd27e24 */ /* 0x000fe2000f8e00ff */
[----:B------:R-:W-:Y:S01]  /*1cd20*/  ULDC UR4, c[0x0][0x2ec] ;  /* 0x0000bb0000047ab9 */ /* 0x000fe20000000800 */
[----:B-1----:R-:W-:-:S04]  /*1cd30*/  SHF.L.U32 R212, R212, 0x1, RZ ;  /* 0x00000001d4d47819 */ /* 0x002fc800000006ff */
[----:B------:R-:W-:-:S07]  /*1cd40*/  LOP3.LUT R212, R212, 0x6, RZ, 0xc0, !PT ;  /* 0x00000006d4d47812 */ /* 0x000fce00078ec0ff */
.L_x_6095:
        /* <DEDUP_REMOVED lines=62> */
[----:B------:R-:W-:Y:S05]  /*1d130*/  IMAD R10, R3, R7, R10 ;  /* 0x00000007030a7224 */ /* 0x000fea00078e020a */
[----:B------:R-:W-:Y:S01]  /*1d140*/  IADD3 R13, R13, R10, RZ ;  /* 0x0000000a0d0d7210 */ /* 0x000fe20007ffe0ff */
[----:B--2---:R-:W-:Y:S04]  /*1d150*/  IMAD.IADD R8, R8, 0x1, -R9 ;  /* 0x0000000108087824 */ /* 0x004fe800078e0a09 */
[C---:B---3--:R-:W-:Y:S01]  /*1d160*/  IMAD.WIDE.U32 R12, R8.reuse, R4, R12 ;  /* 0x00000004080c7225 */ /* 0x048fe200078e000c */
[----:B------:R-:W-:Y:S02]  /*1d170*/  SHF.R.S32.HI R3, RZ, 0x1f, R8 ;  /* 0x0000001fff037819 */ /* 0x000fe40000011408 */
[----:B------:R-:W-:Y:S03]  /*1d180*/  MOV R7, R12 ;  /* 0x0000000c00077202 */ /* 0x000fe60000000f00 */
[----:B------:R-:W-:Y:S04]  /*1d190*/  IMAD R3, R3, R4, RZ ;  /* 0x0000000403037224 */ /* 0x000fe800078e02ff */
[----:B------:R-:W-:Y:S04]  /*1d1a0*/  IMAD R3, R8, R5, R3 ;  /* 0x0000000508037224 */ /* 0x000fe800078e0203 */
[----:B------:R-:W-:Y:S07]  /*1d1b0*/  IMAD.IADD R4, R13, 0x1, R3 ;  /* 0x000000010d047824 */ /* 0x000fee00078e0203 */
.L_x_6092:
[CC--:B------:R-:W-:Y:S02]  /*1d1c0*/  LEA R216, P1, R7.reuse, R156.reuse, 0x1 ;  /* 0x0000009c07d87211 */ /* 0x0c0fe400078208ff */
[C---:B------:R-:W-:Y:S02]  /*1d1d0*/  IADD3 R5, P0, R7.reuse, UR20, RZ ;  /* 0x0000001407057c10 */ /* 0x040fe4000ff1e0ff */
[-C--:B------:R-:W-:Y:S02]  /*1d1e0*/  LEA.HI.X R217, R7, R157.reuse, R4, 0x1, P1 ;  /* 0x0000009d07d97211 */ /* 0x080fe400008f0c04 */
[CC--:B------:R-:W-:Y:S02]  /*1d1f0*/  @P6 LEA R14, P2, R5.reuse, R156.reuse, 0x1 ;  /* 0x0000009c050e6211 */ /* 0x0c0fe400078408ff */
[----:B------:R-:W-:Y:S01]  /*1d200*/  IADD3.X R6, R4, UR19, RZ, P0, !PT ;  /* 0x0000001304067c10 */ /* 0x000fe200087fe4ff */
[----:B------:R-:W-:Y:S01]  /*1d210*/  @!PT LDS RZ, [RZ] ;  /* 0x00000000fffff984 */ /* 0x000fe20000000800 */
[----:B------:R-:W-:Y:S01]  /*1d220*/  @!PT LDS RZ, [RZ] ;  /* 0x00000000fffff984 */ /* 0x000fe20000000800 */
[----:B------:R-:W-:Y:S01]  /*1d230*/  @!PT LDS RZ, [RZ] ;  /* 0x00000000fffff984 */ /* 0x000fe20000000800 */
[----:B------:R-:W-:Y:S01]  /*1d240*/  @P6 LDGSTS.E.BYPASS.LTC128B.128 [R197+0xc000], desc[UR8][R216.64] ;  /* 0x0c000000d8c56fae */ /* 0x000fe2000b901d48 */
[CC--:B------:R-:W-:Y:S02]  /*1d250*/  @P5 LEA R10, P1, R5.reuse, R156.reuse, 0x1 ;  /* 0x0000009c050a5211 */ /* 0x0c0fe400078208ff */
[CCC-:B------:R-:W-:Y:S01]  /*1d260*/  @P6 LEA.HI.X R15, R5.reuse, R157.reuse, R6.reuse, 0x1, P2 ;  /* 0x0000009d050f6211 */ /* 0x1c0fe200010f0c06 */
[----:B------:R-:W-:Y:S01]  /*1d270*/  @!P6 STS.128 [R197+0xc000], RZ ;  /* 0x00c000ffc500e388 */ /* 0x000fe20000000c00 */
[C---:B------:R-:W-:Y:S02]  /*1d280*/  IADD3 R3, P0, R5.reuse, UR20, RZ ;  /* 0x0000001405037c10 */ /* 0x040fe4000ff1e0ff */
[CCC-:B------:R-:W-:Y:S01]  /*1d290*/  @P5 LEA.HI.X R11, R5.reuse, R157.reuse, R6.reuse, 0x1, P1 ;  /* 0x0000009d050b5211 */ /* 0x1c0fe200008f0c06 */
[----:B------:R-:W-:Y:S01]  /*1d2a0*/  @!PT LDS RZ, [RZ] ;  /* 0x00000000fffff984 */ /* 0x000fe20000000800 */
[----:B------:R-:W-:Y:S01]  /*1d2b0*/  @!PT LDS RZ, [RZ] ;  /* 0x00000000fffff984 */ /* 0x000fe20000000800 */
[----:B------:R-:W-:Y:S01]  /*1d2c0*/  @!PT LDS RZ, [RZ] ;  /* 0x00000000fffff984 */ /* 0x000fe20000000800 */
[----:B------:R-:W-:Y:S01]  /*1d2d0*/  @P5 LDGSTS.E.BYPASS.LTC128B.128 [R197+0xe000], desc[UR8][R216.64+0x80] ;  /* 0x0e000080d8c55fae */ /* 0x000fe2000b901d48 */
[----:B------:R-:W-:Y:S02]  /*1d2e0*/  IADD3.X R4, R6, UR19, RZ, P0, !PT ;  /* 0x0000001306047c10 */ /* 0x000fe400087fe4ff */
[-C--:B------:R-:W-:Y:S01]  /*1d2f0*/  @P4 LEA R8, P0, R5, R156.reuse, 0x1 ;  /* 0x0000009c05084211 */ /* 0x080fe200078008ff */
[----:B------:R-:W-:Y:S01]  /*1d300*/  @!P5 STS.128 [R197+0xe000], RZ ;  /* 0x00e000ffc500d388 */ /* 0x000fe20000000c00 */
[-C--:B------:R-:W-:Y:S02]  /*1d310*/  @P6 LEA R12, P2, R3, R156.reuse, 0x1 ;  /* 0x0000009c030c6211 */ /* 0x080fe400078408ff */
[-C--:B------:R-:W-:Y:S01]  /*1d320*/  @P4 LEA.HI.X R9, R5, R157.reuse, R6, 0x1, P0 ;  /* 0x0000009d05094211 */ /* 0x080fe200000f0c06 */
[----:B------:R-:W-:Y:S01]  /*1d330*/  @!PT LDS RZ, [RZ] ;  /* 0x00000000fffff984 */ /* 0x000fe20000000800 */
[----:B------:R-:W-:Y:S01]  /*1d340*/  @!PT LDS RZ, [RZ] ;  /* 0x00000000fffff984 */ /* 0x000fe20000000800 */
[----:B------:R-:W-:Y:S01]  /*1d350*/  @!PT LDS RZ, [RZ] ;  /* 0x00000000fffff984 */ /* 0x000fe20000000800 */
[----:B------:R-:W-:Y:S01]  /*1d360*/  @P4 LDGSTS.E.BYPASS.LTC128B.128 [R197+0x10000], desc[UR8][R216.64+0x100] ;  /* 0x10000100d8c54fae */ /* 0x000fe2000b901d48 */
[CCC-:B------:R-:W-:Y:S02]  /*1d370*/  @P6 LEA.HI.X R13, R3.reuse, R157.reuse, R4.reuse, 0x1, P2 ;  /* 0x0000009d030d6211 */ /* 0x1c0fe400010f0c04 */
        /* <DEDUP_REMOVED lines=8> */
[C---:B------:R-:W-:Y:S02]  /*1d400*/  IADD3 R5, P2, R3.reuse, UR20, RZ ;  /* 0x0000001403057c10 */ /* 0x040fe4000ff5e0ff */
[-C--:B------:R-:W-:Y:S01]  /*1d410*/  @P4 LEA.HI.X R7, R3, R157.reuse, R4, 0x1, P0 ;  /* 0x0000009d03074211 */ /* 0x080fe200000f0c04 */
[----:B------:R-:W-:Y:S01]  /*1d420*/  @!P6 STS.128 [R197+0xc800], RZ ;  /* 0x00c800ffc500e388 */ /* 0x000fe20000000c00 */
[----:B------:R-:W-:Y:S02]  /*1d430*/  IADD3.X R4, R4, UR19, RZ, P2, !PT ;  /* 0x0000001304047c10 */ /* 0x000fe400097fe4ff */
        /* <DEDUP_REMOVED lines=8> */
[CCC-:B------:R-:W-:Y:S02]  /*1d4c0*/  @P5 LEA.HI.X R21, R5.reuse, R157.reuse, R4.reuse, 0x1, P1 ;  /* 0x0000009d05155211 */ /* 0x1c0fe400008f0c04 */
[C---:B------:R-:W-:Y:S01]  /*1d4d0*/  @P4 LEA R28, P0, R5.reuse, R156, 0x1 ;  /* 0x0000009c051c4211 */ /* 0x040fe200078008ff */
[----:B------:R-:W-:Y:S01]  /*1d4e0*/  @!PT LDS RZ, [RZ] ;  /* 0x00000000fffff984 */ /* 0x000fe20000000800 */
[----:B------:R-:W-:Y:S01]  /*1d4f0*/  @!PT LDS RZ, [RZ] ;  /* 0x00000000fffff984 */ /* 0x000fe20000000800 */
[----:B------:R-:W-:Y:S01]  /*1d500*/  @!PT LDS RZ, [RZ] ;  /* 0x00000000fffff984 */ /* 0x000fe20000000800 */
[----:B------:R-:W-:Y:S03]  /*1d510*/  @P4 LDGSTS.E.BYPASS.LTC128B.128 [R197+0x10800], desc[UR8][R8.64+0x100] ;  /* 0x1080010008c54fae */ /* 0x000fe6000b901d48 */
[----:B------:R-:W-:Y:S01]  /*1d520*/  @P4 LEA.HI.X R29, R5, R157, R4, 0x1, P0 ;  /* 0x0000009d051d4211 */ /* 0x000fe200000f0c04 */
[----:B------:R-:W-:Y:S01]  /*1d530*/  @!P4 STS.128 [R197+0x10800], RZ ;  /* 0x010800ffc500c388 */ /* 0x000fe20000000c00 */
[----:B------:R-:W-:Y:S03]  /*1d540*/  ISETP.GT.AND P0, PT, R201, UR18, PT ;  /* 0x00000012c9007c0c */ /* 0x000fe6000bf04270 */
        /* <DEDUP_REMOVED lines=31> */
[----:B------:R-:W2:Y:S04]  /*1d740*/  LDSM.16.M88.4 R136, [R193+0x6000] ;  /* 0x00600000c188783b */ /* 0x000ea80000000200 */
[----:B-1----:R-:W1:Y:S04]  /*1d750*/  LDSM.16.M88.4 R16, [R193+0x6800] ;  /* 0x00680000c110783b */ /* 0x002e680000000200 */
        /* <DEDUP_REMOVED lines=9> */
[----:B------:R-:W-:Y:S04]  /*1d7f0*/  LDSM.16.M88.4 R160, [R187+0x6000] ;  /* 0x00600000bba0783b */ /* 0x000fe80000000200 */
[----:B------:R-:W-:Y:S01]  /*1d800*/  LDSM.16.M88.4 R164, [R187+0x6800] ;  /* 0x00680000bba4783b */ /* 0x000fe20000000200 */
[C---:B------:R-:W-:Y:S03]  /*1d810*/  HMMA.16816.F32 R8, R132.reuse, R138, RZ ;  /* 0x0000008a8408723c */ /* 0x040fe600000018ff */
[----:B------:R-:W2:Y:S03]  /*1d820*/  LDSM.16.M88.4 R136, [R190] ;  /* 0x00000000be88783b */ /* 0x000ea60000000200 */
        /* <DEDUP_REMOVED lines=142> */
[----:B------:R-:W-:Y:S05]  /*1e110*/  HMMA.16816.F32 R32, R144, R158, R32 ;  /* 0x0000009e9020723c */ /* 0x000fea0000001820 */
[----:B------:R-:W-:Y:S02]  /*1e120*/  IMAD.MOV.U32 R156, RZ, RZ, R216 ;  /* 0x000000ffff9c7224 */ /* 0x000fe400078e00d8 */
[----:B------:R-:W-:Y:S01]  /*1e130*/  IMAD.MOV.U32 R157, RZ, RZ, R217 ;  /* 0x000000ffff9d7224 */ /* 0x000fe200078e00d9 */
[----:B------:R-:W-:Y:S05]  /*1e140*/  @!UPT UIADD3 URZ, URZ, URZ, URZ ;  /* 0x0000003f3f3ff290 */ /* 0x000fea000fffe03f */
        /* <DEDUP_REMOVED lines=66> */
.L_x_6094:
[CC--:B------:R-:W-:Y:S02]  /*1e570*/  LEA R144, P1, R135.reuse, R200.reuse, 0x1 ;  /* 0x000000c887907211 */ /* 0x0c0fe400078208ff */
[C---:B------:R-:W-:Y:S02]  /*1e580*/  IADD3 R133, P0, R196.reuse, R135, RZ ;  /* 0x00000087c4857210 */ /* 0x040fe40007f1e0ff */
[--C-:B------:R-:W-:Y:S02]  /*1e590*/  LEA.HI.X R145, R135, R203, R132.reuse, 0x1, P1 ;  /* 0x000000cb87917211 */ /* 0x100fe400008f0c84 */
[-C--:B------:R-:W-:Y:S01]  /*1e5a0*/  @P6 LEA R142, P2, R133, R200.reuse, 0x1 ;  /* 0x000000c8858e6211 */ /* 0x080fe200078408ff */
[----:B------:R-:W-:Y:S01]  /*1e5b0*/  IMAD.X R134, R195, 0x1, R132, P0 ;  /* 0x00000001c3867824 */ /* 0x000fe200000e0684 */
[CC--:B------:R-:W-:Y:S01]  /*1e5c0*/  @P5 LEA R138, P1, R133.reuse, R200.reuse, 0x1 ;  /* 0x000000c8858a5211 */ /* 0x0c0fe200078208ff */
[----:B------:R-:W-:Y:S01]  /*1e5d0*/  @!PT LDS RZ, [RZ] ;  /* 0x00000000fffff984 */ /* 0x000fe20000000800 */
[----:B------:R-:W-:Y:S01]  /*1e5e0*/  @!PT LDS RZ, [RZ] ;  /* 0x00000000fffff984 */ /* 0x000fe20000000800 */
[----:B------:R-:W-:Y:S01]  /*1e5f0*/  @!PT LDS RZ, [RZ] ;  /* 0x00000000fffff984 */ /* 0x000fe20000000800 */
[----:B------:R1:W-:Y:S01]  /*1e600*/  @P6 LDGSTS.E.BYPASS.LTC128B.128 [R197+0x6000], desc[UR8][R144.64] ;  /* 0x0600000090c56fae */ /* 0x0003e2000b901d48 */
[C---:B------:R-:W-:Y:S02]  /*1e610*/  IADD3 R3, P0, R196.reuse, R133, RZ ;  /* 0x00000085c4037210 */ /* 0x040fe40007f1e0ff */
[CCC-:B------:R-:W-:Y:S01]  /*1e620*/  @P6 LEA.HI.X R143, R133.reuse, R203.reuse, R134.reuse, 0x1, P2 ;  /* 0x000000cb858f6211 */ /* 0x1c0fe200010f0c86 */
[----:B------:R1:W-:Y:S01]  /*1e630*/  @!P6 STS.128 [R197+0x6000], RZ ;  /* 0x006000ffc500e388 */ /* 0x0003e20000000c00 */
[-CC-:B------:R-:W-:Y:S01]  /*1e640*/  @P5 LEA.HI.X R139, R133, R203.reuse, R134.reuse, 0x1, P1 ;  /* 0x000000cb858b5211 */ /* 0x180fe200008f0c86 */
        /* <DEDUP_REMOVED lines=75> */
.L_x_6093:
[----:B------:R-:W-:Y:S04]  /*1eb00*/  IMAD R3, R201, 0x40, R212 ;  /* 0x00000040c9037824 */ /* 0x000fe800078e02d4 */
[----:B------:R-:W-:Y:S01]  /*1eb10*/  IMAD.IADD R132, R209, 0x1, -R3 ;  /* 0x00000001d1847824 */ /* 0x000fe200078e0a03 */
[C---:B-1----:R-:W-:Y:S01]  /*1eb20*/  IADD3 R137, R3.reuse, 0x10, RZ ;  /* 0x0000001003897810 */ /* 0x042fe20007ffe0ff */
[C---:B------:R-:W-:Y:S01]  /*1eb30*/  VIADD R139, R3.reuse, 0x9 ;  /* 0x00000009038b7836 */ /* 0x040fe20000000000 */
[C---:B------:R-:W-:Y:S01]  /*1eb40*/  ISETP.GE.AND P4, PT, R3.reuse, R208, PT ;  /* 0x000000d00300720c */ /* 0x040fe20003f86270 */
[----:B------:R-:W-:Y:S01]  /*1eb50*/  VIADD R140, R3, 0x19 ;  /* 0x00000019038c7836 */ /* 0x000fe20000000000 */
[----:B------:R-:W-:Y:S01]  /*1eb60*/  IABS R132, R132 ;  /* 0x0000008400847213 */ /* 0x000fe20000000000 */
[C---:B------:R-:W-:Y:S01]  /*1eb70*/  IMAD.IADD R135, R209.reuse, 0x1, -R137 ;  /* 0x00000001d1877824 */ /* 0x040fe200078e0a89 */
[----:B------:R-:W-:Y:S01]  /*1eb80*/  IADD3 R134, R209, -R139, RZ ;  /* 0x8000008bd1867210 */ /* 0x000fe20007ffe0ff */
[----:B------:R-:W-:Y:S01]  /*1eb90*/  IMAD.IADD R143, R206, 0x1, -R3 ;  /* 0x00000001ce8f7824 */ /* 0x000fe200078e0a03 */
[----:B------:R-:W-:Y:S01]  /*1eba0*/  I2FP.F32.S32 R133, R132 ;  /* 0x0000008400857245 */ /* 0x000fe20000201400 */
[C---:B------:R-:W-:Y:S01]  /*1ebb0*/  VIADD R142, R3.reuse, 0x11 ;  /* 0x00000011038e7836 */ /* 0x040fe20000000000 */
[----:B------:R-:W-:Y:S02]  /*1ebc0*/  IABS R134, R134 ;  /* 0x0000008600867213 */ /* 0x000fe40000000000 */
[----:B------:R-:W-:Y:S01]  /*1ebd0*/  IADD3 R132, R3, 0x1, RZ ;  /* 0x0000000103847810 */ /* 0x000fe20007ffe0ff */
[----:B------:R-:W-:Y:S01]  /*1ebe0*/  FFMA.FTZ R4, R133, -UR5, R4 ;  /* 0x8000000585047c23 */ /* 0x000fe20008010004 */
[----:B------:R-:W-:Y:S01]  /*1ebf0*/  VIADD R133, R3, 0x8 ;  /* 0x0000000803857836 */ /* 0x000fe20000000000 */
[----:B------:R-:W-:Y:S02]  /*1ec00*/  I2FP.F32.S32 R134, R134 ;  /* 0x0000008600867245 */ /* 0x000fe40000201400 */
[C---:B------:R-:W-:Y:S01]  /*1ec10*/  ISETP.GE.AND P6, PT, R132.reuse, R208, PT ;  /* 0x000000d08400720c */ /* 0x040fe20003fc6270 */
[C---:B------:R-:W-:Y:S01]  /*1ec20*/  IMAD.IADD R141, R209.reuse, 0x1, -R133 ;  /* 0x00000001d18d7824 */ /* 0x040fe200078e0a85 */
[----:B------:R-:W-:Y:S01]  /*1ec30*/  ISETP.GE.AND P1, PT, R132, R205, PT ;  /* 0x000000cd8400720c */ /* 0x000fe20003f26270 */
[----:B------:R-:W-:Y:S01]  /*1ec40*/  FFMA.FTZ R9, R134, -UR5, R9 ;  /* 0x8000000586097c23 */ /* 0x000fe20008010009 */
[C-C-:B------:R-:W-:Y:S01]  /*1ec50*/  IMAD.IADD R136, R209.reuse, 0x1, -R132.reuse ;  /* 0x00000001d1887824 */ /* 0x140fe200078e0a84 */
[----:B------:R-:W-:Y:S01]  /*1ec60*/  ISETP.GE.OR P6, PT, R132, R207, !P6 ;  /* 0x000000cf8400720c */ /* 0x000fe200077c6670 */
[----:B------:R-:W-:Y:S01]  /*1ec70*/  IMAD.IADD R134, R206, 0x1, -R132 ;  /* 0x00000001ce867824 */ /* 0x000fe200078e0a84 */
[----:B------:R-:W-:Y:S02]  /*1ec80*/  ISETP.GE.OR P1, PT, R132, R204, !P1 ;  /* 0x000000cc8400720c */ /* 0x000fe40004f26670 */
[----:B------:R-:W-:Y:S02]  /*1ec90*/  IADD3 R132, R209, -R140, RZ ;  /* 0x8000008cd1847210 */ /* 0x000fe40007ffe0ff */
[----:B------:R-:W-:Y:S02]  /*1eca0*/  IABS R141, R141 ;  /* 0x0000008d008d7213 */ /* 0x000fe40000000000 */
[----:B------:R-:W-:Y:S02]  /*1ecb0*/  IABS R132, R132 ;  /* 0x0000008400847213 */ /* 0x000fe40000000000 */
[----:B------:R-:W-:Y:S02]  /*1ecc0*/  I2FP.F32.S32 R141, R141 ;  /* 0x0000008d008d7245 */ /* 0x000fe40000201400 */
[----:B------:R-:W-:Y:S02]  /*1ecd0*/  IABS R135, R135 ;  /* 0x0000008700877213 */ /* 0x000fe40000000000 */
[----:B------:R-:W-:Y:S01]  /*1ece0*/  I2FP.F32.S32 R132, R132 ;  /* 0x0000008400847245 */ /* 0x000fe20000201400 */
[----:B------:R-:W-:Y:S01]  /*1ecf0*/  FFMA.FTZ R8, R141, -UR5, R8 ;  /* 0x800000058d087c23 */ /* 0x000fe20008010008 */
[C---:B------:R-:W-:Y:S02]  /*1ed00*/  ISETP.GE.OR P4, PT, R3.reuse, R207, !P4 ;  /* 0x000000cf0300720c */ /* 0x040fe40006786670 */
[----:B------:R-:W-:Y:S01]  /*1ed10*/  I2FP.F32.S32 R135, R135 ;  /* 0x0000008700877245 */ /* 0x000fe20000201400 */
[----:B------:R-:W-:Y:S01]  /*1ed20*/  FFMA.FTZ R17, R132, -UR5, R17 ;  /* 0x8000000584117c23 */ /* 0x000fe20008010011 */
[C---:B------:R-:W-:Y:S01]  /*1ed30*/  IADD3 R141, R3.reuse, 0x18, RZ ;  /* 0x00000018038d7810 */ /* 0x040fe20007ffe0ff */
[----:B------:R-:W-:Y:S01]  /*1ed40*/  VIADD R132, R3, 0x21 ;  /* 0x0000002103847836 */ /* 0x000fe20000000000 */
[----:B------:R-:W-:Y:S01]  /*1ed50*/  IABS R136, R136 ;  /* 0x0000008800887213 */ /* 0x000fe20000000000 */
[----:B------:R-:W-:Y:S01]  /*1ed60*/  FFMA.FTZ R12, R135, -UR5, R12 ;  /* 0x80000005870c7c23 */ /* 0x000fe2000801000c */
[----:B------:R-:W-:Y:S01]  /*1ed70*/  IABS R134, R134 ;  /* 0x0000008600867213 */ /* 0x000fe20000000000 */
[C---:B------:R-:W-:Y:S01]  /*1ed80*/  IMAD.IADD R135, R209.reuse, 0x1, -R141 ;  /* 0x00000001d1877824 */ /* 0x040fe200078e0a8d */
[----:B------:R-:W-:Y:S01]  /*1ed90*/  FSEL R148, R4, -INF , !P4 ;  /* 0xff80000004947808 */ /* 0x000fe20006000000 */
[----:B------:R-:W-:Y:S01]  /*1eda0*/  IMAD.IADD R4, R209, 0x1, -R132 ;  /* 0x00000001d1047824 */ /* 0x000fe200078e0a84 */
[C---:B------:R-:W-:Y:S02]  /*1edb0*/  ISETP.GE.AND P4, PT, R139.reuse, R208, PT ;  /* 0x000000d08b00720c */ /* 0x040fe40003f86270 */
[----:B------:R-:W-:Y:S02]  /*1edc0*/  I2FP.F32.S32 R136, R136 ;  /* 0x0000008800887245 */ /* 0x000fe40000201400 */
[----:B------:R-:W-:Y:S02]  /*1edd0*/  I2FP.F32.S32 R134, R134 ;  /* 0x0000008600867245 */ /* 0x000fe40000201400 */
[----:B------:R-:W-:Y:S01]  /*1ede0*/  ISETP.GE.OR P4, PT, R139, R207, !P4 ;  /* 0x000000cf8b00720c */ /* 0x000fe20006786670 */
[----:B------:R-:W-:Y:S01]  /*1edf0*/  FFMA.FTZ R5, R136, -UR5, R5 ;  /* 0x8000000588057c23 */ /* 0x000fe20008010005 */
[----:B------:R-:W-:Y:S01]  /*1ee00*/  IABS R143, R143 ;  /* 0x0000008f008f7213 */ /* 0x000fe20000000000 */
[----:B------:R-:W-:Y:S01]  /*1ee10*/  FFMA.FTZ R7, R134, -UR5, R7 ;  /* 0x8000000586077c23 */ /* 0x000fe20008010007 */
[----:B------:R-:W-:Y:S02]  /*1ee20*/  IADD3 R136, R209, -R142, RZ ;  /* 0x8000008ed1887210 */ /* 0x000fe40007ffe0ff */
[----:B------:R-:W-:Y:S02]  /*1ee30*/  I2FP.F32.S32 R143, R143 ;  /* 0x0000008f008f7245 */ /* 0x000fe40000201400 */
[----:B------:R-:W-:Y:S02]  /*1ee40*/  IABS R135, R135 ;  /* 0x0000008700877213 */ /* 0x000fe40000000000 */
[----:B------:R-:W-:Y:S01]  /*1ee50*/  FSEL R134, R9, -INF , !P4 ;  /* 0xff80000009867808 */ /* 0x000fe20006000000 */
[----:B------:R-:W-:Y:S01]  /*1ee60*/  IMAD.IADD R9, R206, 0x1, -R137 ;  /* 0x00000001ce097824 */ /* 0x000fe200078e0a89 */
[----:B------:R-:W-:Y:S01]  /*1ee70*/  IABS R4, R4 ;  /* 0x0000000400047213 */ /* 0x000fe20000000000 */
[----:B------:R-:W-:Y:S01]  /*1ee80*/  FFMA.FTZ R6, R143, -UR5, R6 ;  /* 0x800000058f067c23 */ /* 0x000fe20008010006 */
[-C--:B------:R-:W-:Y:S02]  /*1ee90*/  ISETP.GE.AND P0, PT, R3, R205.reuse, PT ;  /* 0x000000cd0300720c */ /* 0x080fe40003f06270 */
[C---:B------:R-:W-:Y:S02]  /*1eea0*/  ISETP.GE.AND P2, PT, R133.reuse, R208, PT ;  /* 0x000000d08500720c */ /* 0x040fe40003f46270 */
[----:B------:R-:W-:Y:S02]  /*1eeb0*/  ISETP.GE.AND P5, PT, R133, R205, PT ;  /* 0x000000cd8500720c */ /* 0x000fe40003fa6270 */
[----:B------:R-:W-:Y:S02]  /*1eec0*/  I2FP.F32.S32 R135, R135 ;  /* 0x0000008700877245 */ /* 0x000fe40000201400 */
[----:B------:R-:W-:Y:S02]  /*1eed0*/  IABS R136, R136 ;  /* 0x0000008800887213 */ /* 0x000fe40000000000 */
[----:B------:R-:W-:Y:S01]  /*1eee0*/  I2FP.F32.S32 R4, R4 ;  /* 0x0000000400047245 */ /* 0x000fe20000201400 */
[----:B------:R-:W-:Y:S01]  /*1eef0*/  FFMA.FTZ R16, R135, -UR5, R16 ;  /* 0x8000000587107c23 */ /* 0x000fe20008010010 */
[-C--:B------:R-:W-:Y:S02]  /*1ef00*/  ISETP.GE.OR P0, PT, R3, R204.reuse, !P0 ;  /* 0x000000cc0300720c */ /* 0x080fe40004706670 */
[----:B------:R-:W-:Y:S01]  /*1ef10*/  IABS R9, R9 ;  /* 0x0000000900097213 */ /* 0x000fe20000000000 */
[----:B------:R-:W-:Y:S01]  /*1ef20*/  FFMA.FTZ R21, R4, -UR5, R21 ;  /* 0x8000000504157c23 */ /* 0x000fe20008010015 */
[----:B------:R-:W-:Y:S01]  /*1ef30*/  ISETP.GE.OR P2, PT, R133, R207, !P2 ;  /* 0x000000cf8500720c */ /* 0x000fe20005746670 */
[----:B------:R-:W-:Y:S01]  /*1ef40*/  VIADD R4, R3, 0x30 ;  /* 0x0000003003047836 */ /* 0x000fe20000000000 */
[----:B------:R-:W-:Y:S01]  /*1ef50*/  ISETP.GE.OR P5, PT, R133, R204, !P5 ;  /* 0x000000cc8500720c */ /* 0x000fe20006fa6670 */
[----:B------:R-:W-:Y:S01]  /*1ef60*/  IMAD.IADD R133, R206, 0x1, -R133 ;  /* 0x00000001ce857824 */ /* 0x000fe200078e0a85 */
[----:B------:R-:W-:Y:S02]  /*1ef70*/  I2FP.F32.S32 R136, R136 ;  /* 0x0000008800887245 */ /* 0x000fe40000201400 */
[----:B------:R-:W-:Y:S02]  /*1ef80*/  ISETP.GE.AND P4, PT, R142, R208, PT ;  /* 0x000000d08e00720c */ /* 0x000fe40003f86270 */
[----:B------:R-:W-:Y:S01]  /*1ef90*/  FSEL R135, R6, -INF , !P0 ;  /* 0xff80000006877808 */ /* 0x000fe20004000000 */
[----:B------:R-:W-:Y:S01]  /*1efa0*/  FFMA.FTZ R13, R136, -UR5, R13 ;  /* 0x80000005880d7c23 */ /* 0x000fe2000801000d */
[----:B------:R-:W-:Y:S02]  /*1efb0*/  I2FP.F32.S32 R9, R9 ;  /* 0x0000000900097245 */ /* 0x000fe40000201400 */
[----:B------:R-:W-:Y:S02]  /*1efc0*/  IADD3 R6, R206, -R139, RZ ;  /* 0x8000008bce067210 */ /* 0x000fe40007ffe0ff */
[----:B------:R-:W-:Y:S01]  /*1efd0*/  IABS R133, R133 ;  /* 0x0000008500857213 */ /* 0x000fe20000000000 */
[----:B------:R-:W-:Y:S01]  /*1efe0*/  FFMA.FTZ R14, R9, -UR5, R14 ;  /* 0x80000005090e7c23 */ /* 0x000fe2000801000e */
[----:B------:R-:W-:Y:S02]  /*1eff0*/  ISETP.GE.OR P4, PT, R142, R207, !P4 ;  /* 0x000000cf8e00720c */ /* 0x000fe40006786670 */
[----:B------:R-:W-:Y:S02]  /*1f000*/  IABS R6, R6 ;  /* 0x0000000600067213 */ /* 0x000fe40000000000 */
[----:B------:R-:W-:Y:S02]  /*1f010*/  FSEL R138, R5, -INF , !P6 ;  /* 0xff800000058a7808 */ /* 0x000fe40007000000 */
[----:B------:R-:W-:Y:S02]  /*1f020*/  IADD3 R9, R209, -R4, RZ ;  /* 0x80000004d1097210 */ /* 0x000fe40007ffe0ff */
[C---:B------:R-:W-:Y:S02]  /*1f030*/  IADD3 R5, R206.reuse, -R142, RZ ;  /* 0x8000008ece057210 */ /* 0x040fe40007ffe0ff */
[----:B------:R-:W-:Y:S02]  /*1f040*/  I2FP.F32.S32 R133, R133 ;  /* 0x0000008500857245 */ /* 0x000fe40000201400 */
[----:B------:R-:W-:Y:S01]  /*1f050*/  FSEL R162, R13, -INF , !P4 ;  /* 0xff8000000da27808 */ /* 0x000fe20006000000 */
[----:B------:R-:W-:Y:S01]  /*1f060*/  IMAD.IADD R13, R206, 0x1, -R141 ;  /* 0x00000001ce0d7824 */ /* 0x000fe200078e0a8d */
[----:B------:R-:W-:Y:S01]  /*1f070*/  I2FP.F32.S32 R6, R6 ;  /* 0x0000000600067245 */ /* 0x000fe20000201400 */
[----:B------:R-:W-:Y:S01]  /*1f080*/  FFMA.FTZ R10, R133, -UR5, R10 ;  /* 0x80000005850a7c23 */ /* 0x000fe2000801000a */
[----:B------:R-:W-:Y:S01]  /*1f090*/  IABS R9, R9 ;  /* 0x0000000900097213 */ /* 0x000fe20000000000 */
[----:B------:R-:W-:Y:S01]  /*1f0a0*/  VIADD R133, R3, 0x20 ;  /* 0x0000002003857836 */ /* 0x000fe20000000000 */
[----:B------:R-:W-:Y:S01]  /*1f0b0*/  IABS R5, R5 ;  /* 0x0000000500057213 */ /* 0x000fe20000000000 */
[----:B------:R-:W-:Y:S01]  /*1f0c0*/  FFMA.FTZ R11, R6, -UR5, R11 ;  /* 0x80000005060b7c23 */ /* 0x000fe2000801000b */
[----:B------:R-:W-:Y:S02]  /*1f0d0*/  ISETP.GE.AND P0, PT, R137, R208, PT ;  /* 0x000000d08900720c */ /* 0x000fe40003f06270 */
[----:B------:R-:W-:Y:S02]  /*1f0e0*/  ISETP.GE.AND P6, PT, R139, R205, PT ;  /* 0x000000cd8b00720c */ /* 0x000fe40003fc6270 */
[----:B------:R-:W-:Y:S02]  /*1f0f0*/  I2FP.F32.S32 R9, R9 ;  /* 0x0000000900097245 */ /* 0x000fe40000201400 */
[----:B------:R-:W-:Y:S02]  /*1f100*/  IABS R13, R13 ;  /* 0x0000000d000d7213 */ /* 0x000fe40000000000 */
[----:B------:R-:W-:Y:S01]  /*1f110*/  FSEL R136, R8, -INF , !P2 ;  /* 0xff80000008887808 */ /* 0x000fe20005000000 */
[----:B------:R-:W-:Y:S01]  /*1f120*/  FFMA.FTZ R28, R9, -UR5, R28 ;  /* 0x80000005091c7c23 */ /* 0x000fe2000801001c */
[----:B------:R-:W-:Y:S01]  /*1f130*/  I2FP.F32.S32 R6, R5 ;  /* 0x0000000500067245 */ /* 0x000fe20000201400 */
[----:B------:R-:W-:Y:S01]  /*1f140*/  VIADD R9, R3, 0x38 ;  /* 0x0000003803097836 */ /* 0x000fe20000000000 */
[----:B------:R-:W-:Y:S01]  /*1f150*/  FSEL R5, R7, -INF , !P1 ;  /* 0xff80000007057808 */ /* 0x000fe20004800000 */
[----:B------:R-:W-:Y:S01]  /*1f160*/  VIADD R8, R3, 0x28 ;  /* 0x0000002803087836 */ /* 0x000fe20000000000 */
[C---:B------:R-:W-:Y:S01]  /*1f170*/  ISETP.GE.AND P2, PT, R137.reuse, R205, PT ;  /* 0x000000cd8900720c */ /* 0x040fe20003f46270 */
[----:B------:R-:W-:Y:S01]  /*1f180*/  FFMA.FTZ R15, R6, -UR5, R15 ;  /* 0x80000005060f7c23 */ /* 0x000fe2000801000f */
[----:B------:R-:W-:Y:S01]  /*1f190*/  FSEL R7, R10, -INF , !P5 ;  /* 0xff8000000a077808 */ /* 0x000fe20006800000 */
[----:B------:R-:W-:Y:S01]  /*1f1a0*/  IMAD.IADD R10, R206, 0x1, -R140 ;  /* 0x00000001ce0a7824 */ /* 0x000fe200078e0a8c */
[----:B------:R-:W-:Y:S02]  /*1f1b0*/  ISETP.GE.OR P0, PT, R137, R207, !P0 ;  /* 0x000000cf8900720c */ /* 0x000fe40004706670 */
[-C--:B------:R-:W-:Y:S02]  /*1f1c0*/  ISETP.GE.OR P6, PT, R139, R204.reuse, !P6 ;  /* 0x000000cc8b00720c */ /* 0x080fe400077c6670 */
[----:B------:R-:W-:Y:S02]  /*1f1d0*/  I2FP.F32.S32 R13, R13 ;  /* 0x0000000d000d7245 */ /* 0x000fe40000201400 */
[----:B------:R-:W-:Y:S01]  /*1f1e0*/  ISETP.GE.OR P2, PT, R137, R204, !P2 ;  /* 0x000000cc8900720c */ /* 0x000fe20005746670 */
[----:B------:R-:W-:Y:S01]  /*1f1f0*/  IMAD.IADD R137, R209, 0x1, -R133 ;  /* 0x00000001d1897824 */ /* 0x000fe200078e0a85 */
[----:B------:R-:W-:Y:S01]  /*1f200*/  FSEL R166, R12, -INF , !P0 ;  /* 0xff8000000ca67808 */ /* 0x000fe20004000000 */
[----:B------:R-:W-:Y:S01]  /*1f210*/  FFMA.FTZ R18, R13, -UR5, R18 ;  /* 0x800000050d127c23 */ /* 0x000fe20008010012 */
[----:B------:R-:W-:Y:S01]  /*1f220*/  ISETP.GE.AND P0, PT, R142, R205, PT ;  /* 0x000000cd8e00720c */ /* 0x000fe20003f06270 */
[----:B------:R-:W-:Y:S01]  /*1f230*/  IMAD.IADD R13, R209, 0x1, -R9 ;  /* 0x00000001d10d7824 */ /* 0x000fe200078e0a09 */
[----:B------:R-:W-:Y:S02]  /*1f240*/  FSEL R11, R11, -INF , !P6 ;  /* 0xff8000000b0b7808 */ /* 0x000fe40007000000 */
[----:B------:R-:W-:Y:S02]  /*1f250*/  IABS R10, R10 ;  /* 0x0000000a000a7213 */ /* 0x000fe40000000000 */
[----:B------:R-:W-:Y:S02]  /*1f260*/  ISETP.GE.AND P6, PT, R132, R208, PT ;  /* 0x000000d08400720c */ /* 0x000fe40003fc6270 */
[----:B------:R-:W-:Y:S02]  /*1f270*/  ISETP.GE.OR P0, PT, R142, R204, !P0 ;  /* 0x000000cc8e00720c */ /* 0x000fe40004706670 */
[----:B------:R-:W-:Y:S02]  /*1f280*/  IABS R137, R137 ;  /* 0x0000008900897213 */ /* 0x000fe40000000000 */
[----:B------:R-:W-:Y:S02]  /*1f290*/  I2FP.F32.S32 R10, R10 ;  /* 0x0000000a000a7245 */ /* 0x000fe40000201400 */
[----:B------:R-:W-:Y:S02]  /*1f2a0*/  ISETP.GE.OR P6, PT, R132, R207, !P6 ;  /* 0x000000cf8400720c */ /* 0x000fe400077c6670 */
[-C--:B------:R-:W-:Y:S01]  /*1f2b0*/  ISETP.GE.AND P1, PT, R141, R205.reuse, PT ;  /* 0x000000cd8d00720c */ /* 0x080fe20003f26270 */
[----:B------:R-:W-:Y:S01]  /*1f2c0*/  FFMA.FTZ R19, R10, -UR5, R19 ;  /* 0x800000050a137c23 */ /* 0x000fe20008010013 */
[----:B------:R-:W-:Y:S01]  /*1f2d0*/  ISETP.GE.AND P5, PT, R140, R205, PT ;  /* 0x000000cd8c00720c */ /* 0x000fe20003fa6270 */
[----:B------:R-:W-:Y:S01]  /*1f2e0*/  VIADD R10, R3, 0x31 ;  /* 0x00000031030a7836 */ /* 0x000fe20000000000 */
[----:B------:R-:W-:Y:S02]  /*1f2f0*/  IABS R13, R13 ;  /* 0x0000000d000d7213 */ /* 0x000fe40000000000 */
[----:B------:R-:W-:Y:S02]  /*1f300*/  I2FP.F32.S32 R137, R137 ;  /* 0x0000008900897245 */ /* 0x000fe40000201400 */
[----:B------:R-:W-:Y:S02]  /*1f310*/  FSEL R171, R15, -INF , !P0 ;  /* 0xff8000000fab7808 */ /* 0x000fe40004000000 */
[----:B------:R-:W-:Y:S01]  /*1f320*/  FSEL R214, R21, -INF , !P6 ;  /* 0xff80000015d67808 */ /* 0x000fe20007000000 */
[----:B------:R-:W-:Y:S01]  /*1f330*/  FFMA.FTZ R20, R137, -UR5, R20 ;  /* 0x8000000589147c23 */ /* 0x000fe20008010014 */
[----:B------:R-:W-:Y:S02]  /*1f340*/  IADD3 R15, R206, -R133, RZ ;  /* 0x80000085ce0f7210 */ /* 0x000fe40007ffe0ff */
[CC--:B------:R-:W-:Y:S02]  /*1f350*/  ISETP.GE.AND P4, PT, R141.reuse, R208.reuse, PT ;  /* 0x000000d08d00720c */ /* 0x0c0fe40003f86270 */
[C---:B------:R-:W-:Y:S02]  /*1f360*/  ISETP.GE.AND P6, PT, R8.reuse, R208, PT ;  /* 0x000000d00800720c */ /* 0x040fe40003fc6270 */
[----:B------:R-:W-:Y:S02]  /*1f370*/  ISETP.GE.AND P0, PT, R8, R205, PT ;  /* 0x000000cd0800720c */ /* 0x000fe40003f06270 */
[CC--:B------:R-:W-:Y:S02]  /*1f380*/  ISETP.GE.OR P1, PT, R141.reuse, R204.reuse, !P1 ;  /* 0x000000cc8d00720c */ /* 0x0c0fe40004f26670 */
[-C--:B------:R-:W-:Y:S02]  /*1f390*/  ISETP.GE.OR P5, PT, R140, R204.reuse, !P5 ;  /* 0x000000cc8c00720c */ /* 0x080fe40006fa6670 */
[----:B------:R-:W-:Y:S02]  /*1f3a0*/  I2FP.F32.S32 R13, R13 ;  /* 0x0000000d000d7245 */ /* 0x000fe40000201400 */
[----:B------:R-:W-:Y:S02]  /*1f3b0*/  IABS R15, R15 ;  /* 0x0000000f000f7213 */ /* 0x000fe40000000000 */
[-C--:B------:R-:W-:Y:S01]  /*1f3c0*/  ISETP.GE.OR P4, PT, R141, R207.reuse, !P4 ;  /* 0x000000cf8d00720c */ /* 0x080fe20006786670 */
[----:B------:R-:W-:Y:S01]  /*1f3d0*/  FFMA.FTZ R32, R13, -UR5, R32 ;  /* 0x800000050d207c23 */ /* 0x000fe20008010020 */
[C---:B------:R-:W-:Y:S02]  /*1f3e0*/  ISETP.GE.OR P6, PT, R8.reuse, R207, !P6 ;  /* 0x000000cf0800720c */ /* 0x040fe400077c6670 */
[----:B------:R-:W-:Y:S02]  /*1f3f0*/  ISETP.GE.OR P0, PT, R8, R204, !P0 ;  /* 0x000000cc0800720c */ /* 0x000fe40004706670 */
[-C--:B------:R-:W-:Y:S02]  /*1f400*/  IADD3 R137, R209, -R8.reuse, RZ ;  /* 0x80000008d1897210 */ /* 0x080fe40007ffe0ff */
[----:B------:R-:W-:Y:S02]  /*1f410*/  FSEL R143, R18, -INF , !P1 ;  /* 0xff800000128f7808 */ /* 0x000fe40004800000 */
[----:B------:R-:W-:Y:S02]  /*1f420*/  FSEL R141, R19, -INF , !P5 ;  /* 0xff800000138d7808 */ /* 0x000fe40006800000 */
[----:B------:R-:W-:Y:S02]  /*1f430*/  IADD3 R8, R206, -R8, RZ ;  /* 0x80000008ce087210 */ /* 0x000fe40007ffe0ff */
[C---:B------:R-:W-:Y:S02]  /*1f440*/  ISETP.GE.AND P1, PT, R4.reuse, R208, PT ;  /* 0x000000d00400720c */ /* 0x040fe40003f26270 */
[----:B------:R-:W-:Y:S02]  /*1f450*/  ISETP.GE.AND P5, PT, R4, R205, PT ;  /* 0x000000cd0400720c */ /* 0x000fe40003fa6270 */
[----:B------:R-:W-:Y:S02]  /*1f460*/  I2FP.F32.S32 R15, R15 ;  /* 0x0000000f000f7245 */ /* 0x000fe40000201400 */
[----:B------:R-:W-:Y:S02]  /*1f470*/  FMNMX.FTZ R13, R148, R0, !PT ;  /* 0x00000000940d7209 */ /* 0x000fe40007810000 */
[----:B------:R-:W-:Y:S01]  /*1f480*/  IABS R8, R8 ;  /* 0x0000000800087213 */ /* 0x000fe20000000000 */
[----:B------:R-:W-:Y:S01]  /*1f490*/  FFMA.FTZ R22, R15, -UR5, R22 ;  /* 0x800000050f167c23 */ /* 0x000fe20008010016 */
[C---:B------:R-:W-:Y:S02]  /*1f4a0*/  ISETP.GE.OR P1, PT, R4.reuse, R207, !P1 ;  /* 0x000000cf0400720c */ /* 0x040fe40004f26670 */
[----:B------:R-:W-:Y:S01]  /*1f4b0*/  ISETP.GE.OR P5, PT, R4, R204, !P5 ;  /* 0x000000cc0400720c */ /* 0x000fe20006fa6670 */
[----:B------:R-:W-:Y:S01]  /*1f4c0*/  IMAD.IADD R4, R206, 0x1, -R4 ;  /* 0x00000001ce047824 */ /* 0x000fe200078e0a04 */
[----:B------:R-:W-:Y:S02]  /*1f4d0*/  FMNMX.FTZ R13, R138, R13, !PT ;  /* 0x0000000d8a0d7209 */ /* 0x000fe40007810000 */
[----:B------:R-:W-:Y:S02]  /*1f4e0*/  I2FP.F32.S32 R15, R8 ;  /* 0x00000008000f7245 */ /* 0x000fe40000201400 */
[C---:B------:R-:W-:Y:S01]  /*1f4f0*/  IADD3 R6, R3.reuse, 0x29, RZ ;  /* 0x0000002903067810 */ /* 0x040fe20007ffe0ff */
[----:B------:R-:W-:Y:S01]  /*1f500*/  VIADD R3, R3, 0x39 ;  /* 0x0000003903037836 */ /* 0x000fe20000000000 */
[----:B------:R-:W-:Y:S01]  /*1f510*/  IABS R137, R137 ;  /* 0x0000008900897213 */ /* 0x000fe20000000000 */
[----:B------:R-:W-:Y:S01]  /*1f520*/  FFMA.FTZ R26, R15, -UR5, R26 ;  /* 0x800000050f1a7c23 */ /* 0x000fe2000801001a */
[----:B------:R-:W-:Y:S01]  /*1f530*/  FMNMX.FTZ R13, R136, R13, !PT ;  /* 0x0000000d880d7209 */ /* 0x000fe20007810000 */
[C---:B------:R-:W-:Y:S01]  /*1f540*/  IMAD.IADD R12, R209.reuse, 0x1, -R6 ;  /* 0x00000001d10c7824 */ /* 0x040fe200078e0a06 */
[----:B------:R-:W-:Y:S01]  /*1f550*/  IABS R4, R4 ;  /* 0x0000000400047213 */ /* 0x000fe20000000000 */
[----:B------:R-:W-:Y:S01]  /*1f560*/  IMAD.IADD R8, R209, 0x1, -R3 ;  /* 0x00000001d1087824 */ /* 0x000fe200078e0a03 */
[----:B------:R-:W-:Y:S02]  /*1f570*/  FSEL R142, R16, -INF , !P4 ;  /* 0xff800000108e7808 */ /* 0x000fe40006000000 */
[----:B------:R-:W-:Y:S02]  /*1f580*/  I2FP.F32.S32 R137, R137 ;  /* 0x0000008900897245 */ /* 0x000fe40000201400 */
[----:B------:R-:W-:Y:S02]  /*1f590*/  ISETP.GE.AND P4, PT, R140, R208, PT ;  /* 0x000000d08c00720c */ /* 0x000fe40003f86270 */
[----:B------:R-:W-:Y:S01]  /*1f5a0*/  FMNMX.FTZ R15, R134, R13, !PT ;  /* 0x0000000d860f7209 */ /* 0x000fe20007810000 */
[----:B------:R-:W-:Y:S01]  /*1f5b0*/  FFMA.FTZ R24, R137, -UR5, R24 ;  /* 0x8000000589187c23 */ /* 0x000fe20008010018 */
[----:B------:R-:W-:Y:S02]  /*1f5c0*/  I2FP.F32.S32 R13, R4 ;  /* 0x00000004000d7245 */ /* 0x000fe40000201400 */
[----:B------:R-:W-:Y:S02]  /*1f5d0*/  FMNMX.FTZ R4, R135, R2, !PT ;  /* 0x0000000287047209 */ /* 0x000fe40007810000 */
[----:B------:R-:W-:Y:S01]  /*1f5e0*/  ISETP.GE.OR P4, PT, R140, R207, !P4 ;  /* 0x000000cf8c00720c */ /* 0x000fe20006786670 */
[----:B------:R-:W-:Y:S01]  /*1f5f0*/  FFMA.FTZ R30, R13, -UR5, R30 ;  /* 0x800000050d1e7c23 */ /* 0x000fe2000801001e */
[----:B------:R-:W-:Y:S01]  /*1f600*/  IABS R12, R12 ;  /* 0x0000000c000c7213 */ /* 0x000fe20000000000 */
[----:B------:R-:W-:Y:S01]  /*1f610*/  IMAD.IADD R13, R206, 0x1, -R9 ;  /* 0x00000001ce0d7824 */ /* 0x000fe200078e0a09 */
[----:B------:R-:W-:Y:S02]  /*1f620*/  FMNMX.FTZ R4, R5, R4, !PT ;  /* 0x0000000405047209 */ /* 0x000fe40007810000 */
[----:B------:R-:W-:Y:S02]  /*1f630*/  FMNMX.FTZ R15, R166, R15, !PT ;  /* 0x0000000fa60f7209 */ /* 0x000fe40007810000 */
[----:B------:R-:W-:Y:S02]  /*1f640*/  FSEL R140, R17, -INF , !P4 ;  /* 0xff800000118c7808 */ /* 0x000fe40006000000 */
[----:B------:R-:W-:Y:S01]  /*1f650*/  I2FP.F32.S32 R12, R12 ;  /* 0x0000000c000c7245 */ /* 0x000fe20000201400 */
[----:B------:R-:W-:Y:S01]  /*1f660*/  LDSM.16.MT88.4 R16, [R188+0xc000] ;  /* 0x00c00000bc10783b */ /* 0x000fe20000004200 */
[----:B------:R-:W-:Y:S02]  /*1f670*/  FSEL R146, R24, -INF , !P6 ;  /* 0xff80000018927808 */ /* 0x000fe40007000000 */
[----:B------:R-:W-:Y:S01]  /*1f680*/  FSEL R217, R14, -INF , !P2 ;  /* 0xff8000000ed97808 */ /* 0x000fe20005000000 */
[----:B------:R-:W-:Y:S01]  /*1f690*/  IMAD.IADD R14, R209, 0x1, -R10 ;  /* 0x00000001d10e7824 */ /* 0x000fe200078e0a0a */
[----:B------:R-:W-:Y:S01]  /*1f6a0*/  ISETP.GE.AND P4, PT, R133, R208, PT ;  /* 0x000000d08500720c */ /* 0x000fe20003f86270 */
[----:B------:R-:W-:Y:S01]  /*1f6b0*/  FFMA.FTZ R25, R12, -UR5, R25 ;  /* 0x800000050c197c23 */ /* 0x000fe20008010019 */
[----:B------:R-:W-:Y:S01]  /*1f6c0*/  FMNMX.FTZ R4, R7, R4, !PT ;  /* 0x0000000407047209 */ /* 0x000fe20007810000 */
[----:B------:R-:W-:Y:S01]  /*1f6d0*/  IMAD.IADD R12, R206, 0x1, -R132 ;  /* 0x00000001ce0c7824 */ /* 0x000fe200078e0a84 */
[----:B------:R-:W-:Y:S02]  /*1f6e0*/  ISETP.GE.AND P6, PT, R6, R208, PT ;  /* 0x000000d00600720c */ /* 0x000fe40003fc6270 */
[----:B------:R-:W-:Y:S02]  /*1f6f0*/  FMNMX.FTZ R15, R162, R15, !PT ;  /* 0x0000000fa20f7209 */ /* 0x000fe40007810000 */
[-C--:B------:R-:W-:Y:S02]  /*1f700*/  ISETP.GE.OR P4, PT, R133, R207.reuse, !P4 ;  /* 0x000000cf8500720c */ /* 0x080fe40006786670 */
[----:B------:R-:W-:Y:S02]  /*1f710*/  ISETP.GE.OR P6, PT, R6, R207, !P6 ;  /* 0x000000cf0600720c */ /* 0x000fe400077c6670 */
[----:B------:R-:W-:Y:S02]  /*1f720*/  FMNMX.FTZ R4, R11, R4, !PT ;  /* 0x000000040b047209 */ /* 0x000fe40007810000 */
[----:B------:R-:W-:Y:S02]  /*1f730*/  FMNMX.FTZ R15, R142, R15, !PT ;  /* 0x0000000f8e0f7209 */ /* 0x000fe40007810000 */
[----:B------:R-:W-:Y:S02]  /*1f740*/  IABS R14, R14 ;  /* 0x0000000e000e7213 */ /* 0x000fe40000000000 */
[----:B------:R-:W-:Y:S02]  /*1f750*/  FSEL R216, R20, -INF , !P4 ;  /* 0xff80000014d87808 */ /* 0x000fe40006000000 */
[----:B------:R-:W-:Y:S02]  /*1f760*/  FSEL R144, R25, -INF , !P6 ;  /* 0xff80000019907808 */ /* 0x000fe40007000000 */
[----:B------:R-:W-:Y:S02]  /*1f770*/  FMNMX.FTZ R4, R217, R4, !PT ;  /* 0x00000004d9047209 */ /* 0x000fe40007810000 */
[----:B------:R-:W-:Y:S02]  /*1f780*/  ISETP.GE.AND P4, PT, R133, R205, PT ;  /* 0x000000cd8500720c */ /* 0x000fe40003f86270 */
[----:B------:R-:W-:Y:S02]  /*1f790*/  FMNMX.FTZ R15, R140, R15, !PT ;  /* 0x0000000f8c0f7209 */ /* 0x000fe40007810000 */
[----:B------:R-:W-:Y:S02]  /*1f7a0*/  I2FP.F32.S32 R14, R14 ;  /* 0x0000000e000e7245 */ /* 0x000fe40000201400 */
[----:B------:R-:W-:Y:S02]  /*1f7b0*/  ISETP.GE.AND P6, PT, R6, R205, PT ;  /* 0x000000cd0600720c */ /* 0x000fe40003fc6270 */
[----:B------:R-:W-:Y:S01]  /*1f7c0*/  FSEL R164, R28, -INF , !P1 ;  /* 0xff8000001ca47808 */ /* 0x000fe20004800000 */
[----:B------:R-:W-:Y:S01]  /*1f7d0*/  FFMA.FTZ R29, R14, -UR5, R29 ;  /* 0x800000050e1d7c23 */ /* 0x000fe2000801001d */
[----:B------:R-:W-:Y:S02]  /*1f7e0*/  IABS R12, R12 ;  /* 0x0000000c000c7213 */ /* 0x000fe40000000000 */
[----:B------:R-:W-:Y:S02]  /*1f7f0*/  ISETP.GE.AND P1, PT, R10, R208, PT ;  /* 0x000000d00a00720c */ /* 0x000fe40003f26270 */
[----:B------:R-:W-:Y:S02]  /*1f800*/  FMNMX.FTZ R4, R171, R4, !PT ;  /* 0x00000004ab047209 */ /* 0x000fe40007810000 */
[-C--:B------:R-:W-:Y:S02]  /*1f810*/  ISETP.GE.OR P4, PT, R133, R204.reuse, !P4 ;  /* 0x000000cc8500720c */ /* 0x080fe40006786670 */
[----:B------:R-:W-:Y:S02]  /*1f820*/  ISETP.GE.OR P6, PT, R6, R204, !P6 ;  /* 0x000000cc0600720c */ /* 0x000fe400077c6670 */
[----:B------:R-:W-:Y:S02]  /*1f830*/  FMNMX.FTZ R15, R216, R15, !PT ;  /* 0x0000000fd80f7209 */ /* 0x000fe40007810000 */
[----:B------:R-:W-:Y:S02]  /*1f840*/  I2FP.F32.S32 R12, R12 ;  /* 0x0000000c000c7245 */ /* 0x000fe40000201400 */
[----:B------:R-:W-:Y:S02]  /*1f850*/  IADD3 R6, R206, -R6, RZ ;  /* 0x80000006ce067210 */ /* 0x000fe40007ffe0ff */
[----:B------:R-:W-:Y:S01]  /*1f860*/  ISETP.GE.OR P1, PT, R10, R207, !P1 ;  /* 0x000000cf0a00720c */ /* 0x000fe20004f26670 */
[----:B------:R-:W-:Y:S01]  /*1f870*/  FFMA.FTZ R23, R12, -UR5, R23 ;  /* 0x800000050c177c23 */ /* 0x000fe20008010017 */
[----:B------:R-:W-:Y:S02]  /*1f880*/  FMNMX.FTZ R4, R143, R4, !PT ;  /* 0x000000048f047209 */ /* 0x000fe40007810000 */
[----:B------:R-:W-:Y:S02]  /*1f890*/  FSEL R221, R22, -INF , !P4 ;  /* 0xff80000016dd7808 */ /* 0x000fe40006000000 */
[----:B------:R-:W-:Y:S02]  /*1f8a0*/  ISETP.GE.AND P2, PT, R132, R205, PT ;  /* 0x000000cd8400720c */ /* 0x000fe40003f46270 */
[----:B------:R-:W-:Y:S02]  /*1f8b0*/  FMNMX.FTZ R15, R214, R15, !PT ;  /* 0x0000000fd60f7209 */ /* 0x000fe40007810000 */
[----:B------:R-:W-:Y:S02]  /*1f8c0*/  ISETP.GE.AND P4, PT, R10, R205, PT ;  /* 0x000000cd0a00720c */ /* 0x000fe40003f86270 */
[----:B------:R-:W-:Y:S02]  /*1f8d0*/  IABS R6, R6 ;  /* 0x0000000600067213 */ /* 0x000fe40000000000 */
[----:B------:R-:W-:Y:S02]  /*1f8e0*/  FSEL R154, R29, -INF , !P1 ;  /* 0xff8000001d9a7808 */ /* 0x000fe40004800000 */
[----:B------:R-:W-:Y:S02]  /*1f8f0*/  FMNMX.FTZ R4, R141, R4, !PT ;  /* 0x000000048d047209 */ /* 0x000fe40007810000 */
[----:B------:R-:W-:Y:S02]  /*1f900*/  ISETP.GE.AND P1, PT, R9, R208, PT ;  /* 0x000000d00900720c */ /* 0x000fe40003f26270 */
[-C--:B------:R-:W-:Y:S02]  /*1f910*/  ISETP.GE.OR P2, PT, R132, R204.reuse, !P2 ;  /* 0x000000cc8400720c */ /* 0x080fe40005746670 */
[----:B------:R-:W-:Y:S02]  /*1f920*/  FMNMX.FTZ R15, R146, R15, !PT ;  /* 0x0000000f920f7209 */ /* 0x000fe40007810000 */
[----:B------:R-:W-:Y:S02]  /*1f930*/  ISETP.GE.OR P4, PT, R10, R204, !P4 ;  /* 0x000000cc0a00720c */ /* 0x000fe40006786670 */
[----:B------:R-:W-:Y:S02]  /*1f940*/  I2FP.F32.S32 R6, R6 ;  /* 0x0000000600067245 */ /* 0x000fe40000201400 */
[----:B------:R-:W-:Y:S02]  /*1f950*/  IADD3 R10, R206, -R10, RZ ;  /* 0x8000000ace0a7210 */ /* 0x000fe40007ffe0ff */
[----:B------:R-:W-:Y:S01]  /*1f960*/  IABS R8, R8 ;  /* 0x0000000800087213 */ /* 0x000fe20000000000 */
[----:B------:R-:W-:Y:S01]  /*1f970*/  FFMA.FTZ R27, R6, -UR5, R27 ;  /* 0x80000005061b7c23 */ /* 0x000fe2000801001b */
[----:B------:R-:W-:Y:S01]  /*1f980*/  FSEL R219, R23, -INF , !P2 ;  /* 0xff80000017db7808 */ /* 0x000fe20005000000 */
[----:B------:R-:W-:Y:S01]  /*1f990*/  IMAD.IADD R6, R206, 0x1, -R3 ;  /* 0x00000001ce067824 */ /* 0x000fe200078e0a03 */
[----:B------:R-:W-:Y:S02]  /*1f9a0*/  ISETP.GE.OR P1, PT, R9, R207, !P1 ;  /* 0x000000cf0900720c */ /* 0x000fe40004f26670 */
[----:B------:R-:W-:Y:S02]  /*1f9b0*/  FMNMX.FTZ R4, R221, R4, !PT ;  /* 0x00000004dd047209 */ /* 0x000fe40007810000 */
[----:B------:R-:W-:Y:S02]  /*1f9c0*/  FMNMX.FTZ R15, R144, R15, !PT ;  /* 0x0000000f900f7209 */ /* 0x000fe40007810000 */
[----:B------:R-:W-:Y:S02]  /*1f9d0*/  IABS R10, R10 ;  /* 0x0000000a000a7213 */ /* 0x000fe40000000000 */
[----:B------:R-:W-:Y:S02]  /*1f9e0*/  I2FP.F32.S32 R8, R8 ;  /* 0x0000000800087245 */ /* 0x000fe40000201400 */
[----:B------:R-:W-:Y:S02]  /*1f9f0*/  FSEL R152, R32, -INF , !P1 ;  /* 0xff80000020987808 */ /* 0x000fe40004800000 */
[----:B------:R-:W-:Y:S01]  /*1fa00*/  FSEL R147, R26, -INF , !P0 ;  /* 0xff8000001a937808 */ /* 0x000fe20004000000 */
[----:B------:R-:W-:Y:S01]  /*1fa10*/  FFMA.FTZ R33, R8, -UR5, R33 ;  /* 0x8000000508217c23 */ /* 0x000fe20008010021 */
[----:B------:R-:W-:Y:S02]  /*1fa20*/  FMNMX.FTZ R4, R219, R4, !PT ;  /* 0x00000004db047209 */ /* 0x000fe40007810000 */
[----:B------:R-:W-:Y:S02]  /*1fa30*/  FMNMX.FTZ R15, R164, R15, !PT ;  /* 0x0000000fa40f7209 */ /* 0x000fe40007810000 */
[----:B------:R-:W-:Y:S02]  /*1fa40*/  ISETP.GE.AND P1, PT, R3, R208, PT ;  /* 0x000000d00300720c */ /* 0x000fe40003f26270 */
[----:B------:R-:W-:Y:S02]  /*1fa50*/  I2FP.F32.S32 R10, R10 ;  /* 0x0000000a000a7245 */ /* 0x000fe40000201400 */
[----:B------:R-:W-:Y:S02]  /*1fa60*/  IABS R13, R13 ;  /* 0x0000000d000d7213 */ /* 0x000fe40000000000 */
[----:B------:R-:W-:Y:S01]  /*1fa70*/  FSEL R145, R27, -INF , !P6 ;  /* 0xff8000001b917808 */ /* 0x000fe20007000000 */
[----:B------:R-:W-:Y:S01]  /*1fa80*/  FFMA.FTZ R31, R10, -UR5, R31 ;  /* 0x800000050a1f7c23 */ /* 0x000fe2000801001f */
[----:B------:R-:W-:Y:S01]  /*1fa90*/  FMNMX.FTZ R4, R147, R4, !PT ;  /* 0x0000000493047209 */ /* 0x000fe20007810000 */
[----:B------:R-:W-:Y:S01]  /*1faa0*/  LDSM.16.MT88.4 R24, [R186+0xc000] ;  /* 0x00c00000ba18783b */ /* 0x000fe20000004200 */
[----:B------:R-:W-:Y:S02]  /*1fab0*/  FMNMX.FTZ R15, R154, R15, !PT ;  /* 0x0000000f9a0f7209 */ /* 0x000fe40007810000 */
[----:B------:R-:W-:Y:S02]  /*1fac0*/  ISETP.GE.OR P1, PT, R3, R207, !P1 ;  /* 0x000000cf0300720c */ /* 0x000fe40004f26670 */
[----:B------:R-:W-:Y:S02]  /*1fad0*/  I2FP.F32.S32 R13, R13 ;  /* 0x0000000d000d7245 */ /* 0x000fe40000201400 */
[----:B------:R-:W-:Y:S02]  /*1fae0*/  IABS R6, R6 ;  /* 0x0000000600067213 */ /* 0x000fe40000000000 */
[----:B------:R-:W-:Y:S01]  /*1faf0*/  FSEL R153, R30, -INF , !P5 ;  /* 0xff8000001e997808 */ /* 0x000fe20006800000 */
[----:B------:R-:W-:Y:S01]  /*1fb00*/  FFMA.FTZ R34, R13, -UR5, R34 ;  /* 0x800000050d227c23 */ /* 0x000fe20008010022 */
[----:B------:R-:W-:Y:S02]  /*1fb10*/  FMNMX.FTZ R8, R145, R4, !PT ;  /* 0x0000000491087209 */ /* 0x000fe40007810000 */
[----:B------:R-:W-:Y:S02]  /*1fb20*/  ISETP.GE.AND P2, PT, R9, R205, PT ;  /* 0x000000cd0900720c */ /* 0x000fe40003f46270 */
[----:B------:R-:W-:Y:S02]  /*1fb30*/  FSEL R150, R33, -INF , !P1 ;  /* 0xff80000021967808 */ /* 0x000fe40004800000 */
[----:B------:R-:W-:Y:S02]  /*1fb40*/  FMNMX.FTZ R15, R152, R15, !PT ;  /* 0x0000000f980f7209 */ /* 0x000fe40007810000 */
        /* <DEDUP_REMOVED lines=8> */
[----:B------:R-:W-:Y:S02]  /*1fbd0*/  FSEL R149, R34, -INF , !P2 ;  /* 0xff80000022957808 */ /* 0x000fe40005000000 */
[----:B------:R-:W-:Y:S01]  /*1fbe0*/  FMNMX.FTZ R8, R151, R8, !PT ;  /* 0x0000000897087209 */ /* 0x000fe20007810000 */
[----:B------:R-:W1:Y:S01]  /*1fbf0*/  SHFL.BFLY PT, R4, R9, 0x2, 0x1f ;  /* 0x0c401f0009047f89 */ /* 0x000e6200000e0000 */
[----:B------:R-:W-:Y:S02]  /*1fc00*/  ISETP.GE.OR P0, PT, R3, R204, !P0 ;  /* 0x000000cc0300720c */ /* 0x000fe40004706670 */
[----:B------:R-:W-:Y:S02]  /*1fc10*/  FMNMX.FTZ R8, R149, R8, !PT ;  /* 0x0000000895087209 */ /* 0x000fe40007810000 */
[----:B------:R-:W-:Y:S04]  /*1fc20*/  FSEL R133, R35, -INF , !P0 ;  /* 0xff80000023857808 */ /* 0x000fe80004000000 */
[----:B------:R-:W-:Y:S05]  /*1fc30*/  FMNMX.FTZ R6, R133, R8, !PT ;  /* 0x0000000885067209 */ /* 0x000fea0007810000 */
        /* <DEDUP_REMOVED lines=11> */
[--C-:B------:R-:W-:Y:S01]  /*1fcf0*/  FFMA.FTZ R158, R134, UR4, -R155.reuse ;  /* 0x00000004869e7c23 */ /* 0x100fe2000801089b */
[--C-:B------:R-:W-:Y:S01]  /*1fd00*/  FFMA.FTZ R160, R138, UR4, -R155.reuse ;  /* 0x000000048aa07c23 */ /* 0x100fe2000801089b */
[C---:B------:R-:W-:Y:S01]  /*1fd10*/  FSETP.NEU.FTZ.AND P0, PT, R3.reuse, -INF , PT ;  /* 0xff8000000300780b */ /* 0x040fe20003f1d000 */
[----:B------:R-:W-:Y:S01]  /*1fd20*/  FMUL.FTZ R148, R3, UR4 ;  /* 0x0000000403947c20 */ /* 0x000fe20008410000 */
[--C-:B------:R-:W-:Y:S01]  /*1fd30*/  FFMA.FTZ R159, R136, UR4, -R155.reuse ;  /* 0x00000004889f7c23 */ /* 0x100fe2000801089b */
[----:B------:R-:W-:Y:S01]  /*1fd40*/  MUFU.EX2 R163, R163 ;  /* 0x000000a300a37308 */ /* 0x000fe20000000800 */
[--C-:B------:R-:W-:Y:S01]  /*1fd50*/  FFMA.FTZ R169, R140, UR4, -R155.reuse ;  /* 0x000000048ca97c23 */ /* 0x100fe2000801089b */
        /* <DEDUP_REMOVED lines=11> */
[----:B------:R-:W1:Y:S01]  /*1fe10*/  MUFU.EX2 R160, R160 ;  /* 0x000000a000a07308 */ /* 0x000e620000000800 */
[----:B------:R-:W-:Y:S01]  /*1fe20*/  FFMA.FTZ R170, R141, UR4, -R148 ;  /* 0x000000048daa7c23 */ /* 0x000fe20008010894 */
[----:B------:R-:W-:Y:S01]  /*1fe30*/  FADD.FTZ R0, -R5, R0 ;  /* 0x0000000005007221 */ /* 0x000fe20000010100 */
[----:B------:R-:W-:Y:S01]  /*1fe40*/  FSEL R5, R3, RZ, P0 ;  /* 0x000000ff03057208 */ /* 0x000fe20000000000 */
[--C-:B------:R-:W-:Y:S01]  /*1fe50*/  FFMA.FTZ R220, R147, UR4, -R148.reuse ;  /* 0x0000000493dc7c23 */ /* 0x100fe20008010894 */
[--C-:B------:R-:W-:Y:S01]  /*1fe60*/  FFMA.FTZ R224, R153, UR4, -R148.reuse ;  /* 0x0000000499e07c23 */ /* 0x100fe20008010894 */
[----:B------:R-:W-:Y:S01]  /*1fe70*/  FMUL.FTZ R6, R0, UR4 ;  /* 0x0000000400067c20 */ /* 0x000fe20008410000 */
[----:B------:R-:W-:Y:S01]  /*1fe80*/  FFMA.FTZ R231, R151, UR4, -R148 ;  /* 0x0000000497e77c23 */ /* 0x000fe20008010894 */
[----:B------:R-:W-:Y:S02]  /*1fe90*/  FADD.FTZ R0, -R5, R2 ;  /* 0x0000000205007221 */ /* 0x000fe40000010100 */
        /* <DEDUP_REMOVED lines=18> */
[----:B------:R-:W-:Y:S08]  /*1ffc0*/  ISETP.GT.AND P0, PT, R201, UR18, PT ;  /* 0x00000012c9007c0c */ /* 0x000ff0000bf04270 */
        /* <DEDUP_REMOVED lines=179> */
[----:B------:R-:W-:Y:S01]  /*20b00*/  IMAD.MOV.U32 R0, RZ, RZ, R132 ;  /* 0x000000ffff007224 */ /* 0x000fe200078e0084 */
        /* <DEDUP_REMOVED lines=139> */
.L_x_6091:
        /* <DEDUP_REMOVED lines=256> */
[----:B------:R-:W2:Y:S01]  /*223c0*/  S2R R24, SR_CTAID.Z ;  /* 0x0000000000187919 */ /* 0x000ea20000002700 */
[----:B------:R-:W-:Y:S01]  /*223d0*/  ULDC UR4, c[0x0][0x2c4] ;  /* 0x0000b10000047ab9 */ /* 0x000fe20000000800 */
[----:B------:R-:W-:-:S05]  /*223e0*/  UISETP.NE.AND UP0, UPT, UR22, -0x1, UPT ;  /* 0xffffffff1600788c */ /* 0x000fca000bf05270 */
[----:B------:R-:W2:Y:S01]  /*223f0*/  LDC R3, c[0x0][0x2e4] ;  /* 0x0000b900ff037b82 */ /* 0x000ea20000000800 */
[----:B-1----:R-:W-:-:S04]  /*22400*/  UIMAD UR4, UR8, UR4, URZ ;  /* 0x00000004080472a4 */ /* 0x002fc8000f8e023f */
[----:B------:R-:W-:-:S06]  /*22410*/  USEL UR4, UR4, UR22, !UP0 ;  /* 0x0000001604047287 */ /* 0x000fcc000c000000 */
[----:B--2---:R-:W-:-:S05]  /*22420*/  IMAD R3, R24, R3, UR4 ;  /* 0x0000000418037e24 */ /* 0x004fca000f8e0203 */
[----:B------:R-:W-:Y:S01]  /*22430*/  R2UR UR10, R3 ;  /* 0x00000000030a72ca */ /* 0x000fe200000e0000 */
[----:B------:R-:W-:-:S14]  /*22440*/  BRA `(.L_x_6097) ;  /* 0x00000000001c7947 */ /* 0x000fdc0003800000 */
.L_x_6096:
[----:B------:R-:W1:Y:S01]  /*22450*/  S2R R24, SR_CTAID.Z ;  /* 0x0000000000187919 */ /* 0x000e620000002700 */
[----:B------:R-:W1:Y:S08]  /*22460*/  S2UR UR8, SR_CTAID.Y ;  /* 0x00000000000879c3 */ /* 0x000e700000002600 */
[----:B------:R-:W1:Y:S08]  /*22470*/  LDC R3, c[0x0][0x270] ;  /* 0x00009c00ff037b82 */ /* 0x000e700000000800 */
[----:B------:R-:W2:Y:S01]  /*22480*/  LDC R2, c[0x0][0x2c4] ;  /* 0x0000b100ff027b82 */ /* 0x000ea20000000800 */
[----:B-1----:R-:W-:-:S04]  /*22490*/  IMAD R3, R3, UR8, R24 ;  /* 0x0000000803037c24 */ /* 0x002fc8000f8e0218 */
[----:B--2---:R-:W-:-:S05]  /*224a0*/  IMAD R2, R3, R2, RZ ;  /* 0x0000000203027224 */ /* 0x004fca00078e02ff */
[----:B------:R-:W-:-:S15]  /*224b0*/  R2UR UR10, R2 ;  /* 0x00000000020a72ca */ /* 0x000fde00000e0000 */
.L_x_6097:
[----:B------:R-:W1:Y:S01]  /*224c0*/  S2R R3, SR_TID.X ;  /* 0x0000000000037919 */ /* 0x000e620000002100 */
[----:B---3--:R-:W-:Y:S01]  /*224d0*/  LOP3.LUT R5, R10, 0xffffffe0, RZ, 0xc0, !PT ;  /* 0xffffffe00a057812 */ /* 0x008fe200078ec0ff */
[----:B------:R-:W-:Y:S01]  /*224e0*/  USHF.R.S32.HI UR9, URZ, 0x1f, UR8 ;  /* 0x0000001f3f097899 */ /* 0x000fe20008011408 */
[----:B------:R-:W-:Y:S01]  /*224f0*/  SHF.R.S32.HI R13, RZ, 0x1f, R8 ;  /* 0x0000001fff0d7819 */ /* 0x000fe20000011408 */
[----:B------:R-:W-:Y:S01]  /*22500*/  UISETP.NE.AND UP0, UPT, UR22, -0x1, UPT ;  /* 0xffffffff1600788c */ /* 0x000fe2000bf05270 */
[----:B------:R-:W-:Y:S01]  /*22510*/  BAR.SYNC.DEFER_BLOCKING 0x0 ;  /* 0x0000000000007b1d */ /* 0x000fe20000010000 */
[----:B------:R-:W-:Y:S01]  /*22520*/  IMAD.IADD R5, R0, 0x1, -R5 ;  /* 0x0000000100057824 */ /* 0x000fe200078e0a05 */
[----:B------:R-:W-:-:S04]  /*22530*/  LEA.HI R13, R13, R8, RZ, 0x2 ;  /* 0x000000080d0d7211 */ /* 0x000fc800078f10ff */
[----:B------:R-:W-:Y:S01]  /*22540*/  LOP3.LUT P0, RZ, R5, 0x3, RZ, 0xc0, !PT ;  /* 0x0000000305ff7812 */ /* 0x000fe2000780c0ff */
[----:B------:R-:W-:Y:S01]  /*22550*/  ULDC.64 UR6, c[0x0][0x290] ;  /* 0x0000a40000067ab9 */ /* 0x000fe20000000a00 */
[----:B------:R-:W-:Y:S01]  /*22560*/  ULDC.64 UR4, c[0x0][0x298] ;  /* 0x0000a60000047ab9 */ /* 0x000fe20000000a00 */
[----:B------:R-:W-:Y:S01]  /*22570*/  UIMAD UR9, UR9, UR6, URZ ;  /* 0x00000006090972a4 */ /* 0x000fe2000f8e023f */
[----:B------:R-:W-:Y:S01]  /*22580*/  LOP3.LUT R13, R13, 0xffffffc, RZ, 0xc0, !PT ;  /* 0x0ffffffc0d0d7812 */ /* 0x000fe200078ec0ff */
[----:B------:R-:W-:Y:S01]  /*22590*/  UIMAD.WIDE.U32 UR12, UR22, UR4, URZ ;  /* 0x00000004160c72a5 */ /* 0x000fe2000f8e003f */
[----:B------:R-:W-:Y:S01]  /*225a0*/  BSSY B0, `(.L_x_6098) ;  /* 0x0000020000007945 */ /* 0x000fe20003800000 */
[----:B------:R-:W-:Y:S02]  /*225b0*/  UIMAD.WIDE.U32 UR14, UR8, UR6, URZ ;  /* 0x00000006080e72a5 */ /* 0x000fe4000f8e003f */
[----:B------:R-:W-:Y:S01]  /*225c0*/  UIMAD UR7, UR8, UR7, UR9 ;  /* 0x00000007080772a4 */ /* 0x000fe2000f8e0209 */
[----:B------:R-:W-:Y:S01]  /*225d0*/  IMAD.IADD R8, R8, 0x1, -R13 ;  /* 0x0000000108087824 */ /* 0x000fe200078e0a0d */
[----:B------:R-:W-:Y:S01]  /*225e0*/  UIMAD UR22, UR22, UR5, UR13 ;  /* 0x00000005161672a4 */ /* 0x000fe2000f8e020d */
[----:B------:R-:W-:Y:S01]  /*225f0*/  ULDC.64 UR8, c[0x0][0x208] ;  /* 0x0000820000087ab9 */ /* 0x000fe20000000a00 */
[----:B------:R-:W-:-:S02]  /*22600*/  USEL UR12, UR14, UR12, !UP0 ;  /* 0x0000000c0e0c7287 */ /* 0x000fc4000c000000 */
        /* <DEDUP_REMOVED lines=11> */
[----:B------:R-:W-:Y:S01]  /*226c0*/  VIADD R6, R8, 0x8 ;  /* 0x0000000808067836 */ /* 0x000fe20000000000 */
[----:B-1----:R-:W-:Y:S02]  /*226d0*/  ULEA UR7, UR6, UR10, 0x6 ;  /* 0x0000000a06077291 */ /* 0x002fe4000f8e303f */
[----:B------:R-:W-:-:S04]  /*226e0*/  UIMAD UR6, UR6, -0x40, UR21 ;  /* 0xffffffc0060678a4 */ /* 0x000fc8000f8e0215 */
[----:B------:R-:W-:Y:S01]  /*226f0*/  IMAD.U32 R4, RZ, RZ, UR7 ;  /* 0x00000007ff047e24 */ /* 0x000fe2000f8e00ff */
[----:B------:R-:W-:Y:S02]  /*22700*/  IADD3 R5, P0, R8, UR7, RZ ;  /* 0x0000000708057c10 */ /* 0x000fe4000ff1e0ff */
[----:B------:R-:W-:Y:S02]  /*22710*/  ISETP.GE.AND P1, PT, R6, UR6, PT ;  /* 0x0000000606007c0c */ /* 0x000fe4000bf26270 */
[----:B------:R-:W-:Y:S02]  /*22720*/  SHF.R.S32.HI R13, RZ, 0x1f, R4 ;  /* 0x0000001fff0d7819 */ /* 0x000fe40000011404 */
[C---:B------:R-:W-:Y:S01]  /*22730*/  ISETP.GE.AND P2, PT, R8.reuse, UR6, PT ;  /* 0x0000000608007c0c */ /* 0x040fe2000bf46270 */
[----:B------:R-:W-:Y:S01]  /*22740*/  ULDC.64 UR6, c[0x0][0x2b0] ;  /* 0x0000ac0000067ab9 */ /* 0x000fe20000000a00 */
[----:B------:R-:W-:Y:S02]  /*22750*/  LEA.HI.X.SX32 R8, R8, R13, 0x1, P0 ;  /* 0x0000000d08087211 */ /* 0x000fe400000f0eff */
[----:B------:R-:W-:-:S04]  /*22760*/  LEA R4, P0, R5, UR6, 0x2 ;  /* 0x0000000605047c11 */ /* 0x000fc8000f8010ff */
[----:B------:R-:W-:-:S05]  /*22770*/  LEA.HI.X R5, R5, UR7, R8, 0x2, P0 ;  /* 0x0000000705057c11 */ /* 0x000fca00080f1408 */
[----:B------:R1:W-:Y:S04]  /*22780*/  @!P2 STG.E desc[UR8][R4.64], R9 ;  /* 0x000000090400a986 */ /* 0x0003e8000c101908 */
[----:B------:R1:W-:Y:S02]  /*22790*/  @!P1 STG.E desc[UR8][R4.64+0x20], R11 ;  /* 0x0000200b04009986 */ /* 0x0003e4000c101908 */
.L_x_6099:
[----:B------:R-:W-:Y:S05]  /*227a0*/  BSYNC B0 ;  /* 0x0000000000007941 */ /* 0x000fea0003800000 */
.L_x_6098:
[----:B------:R-:W2:Y:S01]  /*227b0*/  S2UR UR7, SR_CTAID.X ;  /* 0x00000000000779c3 */ /* 0x000ea20000002500 */
[----:B-1----:R-:W-:Y:S01]  /*227c0*/  LEA.HI R5, R7, R0, RZ, 0x3 ;  /* 0x0000000007057211 */ /* 0x002fe200078f18ff */
[----:B------:R-:W-:Y:S01]  /*227d0*/  IMAD.U32 R7, RZ, RZ, UR4 ;  /* 0x00000004ff077e24 */ /* 0x000fe2000f8e00ff */
[----:B------:R-:W-:Y:S01]  /*227e0*/  LEA.HI R4, R2, R3, RZ, 0x3 ;  /* 0x0000000302047211 */ /* 0x000fe200078f18ff */
[----:B------:R1:W3:Y:S01]  /*227f0*/  LDS.128 R12, [R197+0x1800] ;  /* 0x00180000c50c7984 */ /* 0x0002e20000000c00 */
[----:B------:R-:W-:Y:S01]  /*22800*/  LOP3.LUT R5, R5, 0xfffffff8, RZ, 0xc0, !PT ;  /* 0xfffffff805057812 */ /* 0x000fe200078ec0ff */
[----:B------:R-:W-:Y:S01]  /*22810*/  BSSY B0, `(.L_x_6100) ;  /* 0x0000034000007945 */ /* 0x000fe20003800000 */
[----:B------:R-:W-:Y:S01]  /*22820*/  SHF.R.S32.HI R27, RZ, 0x1f, R24 ;  /* 0x0000001fff1b7819 */ /* 0x000fe20000011418 */
[----:B------:R1:W4:Y:S02]  /*22830*/  LDS.128 R16, [R197] ;  /* 0x00000000c5107984 */ /* 0x0003240000000c00 */
[----:B------:R-:W-:Y:S01]  /*22840*/  IMAD.IADD R5, R0, 0x1, -R5 ;  /* 0x0000000100057824 */ /* 0x000fe200078e0a05 */
[----:B------:R-:W-:Y:S01]  /*22850*/  LOP3.LUT R0, R4, 0xfffffff8, RZ, 0xc0, !PT ;  /* 0xfffffff804007812 */ /* 0x000fe200078ec0ff */
[----:B------:R1:W1:Y:S02]  /*22860*/  LDS.128 R8, [R197+0x2000] ;  /* 0x00200000c5087984 */ /* 0x0002640000000c00 */
[----:B------:R-:W-:-:S02]  /*22870*/  IMAD.SHL.U32 R22, R5, 0x8, RZ ;  /* 0x0000000805167824 */ /* 0x000fc400078e00ff */
[----:B------:R-:W-:Y:S01]  /*22880*/  IMAD.IADD R0, R3, 0x1, -R0 ;  /* 0x0000000103007824 */ /* 0x000fe200078e0a00 */
[----:B------:R-:W-:Y:S02]  /*22890*/  SHF.R.S32.HI R3, RZ, 0x3, R4 ;  /* 0x00000003ff037819 */ /* 0x000fe40000011404 */
[----:B------:R-:W-:Y:S01]  /*228a0*/  SHF.R.S32.HI R23, RZ, 0x1f, R22 ;  /* 0x0000001fff177819 */ /* 0x000fe20000011416 */
[----:B------:R-:W-:Y:S01]  /*228b0*/  IMAD.SHL.U32 R0, R0, 0x8, RZ ;  /* 0x0000000800007824 */ /* 0x000fe200078e00ff */
[C---:B------:R-:W-:Y:S01]  /*228c0*/  IADD3 R4, R3.reuse, 0x20, RZ ;  /* 0x0000002003047810 */ /* 0x040fe20007ffe0ff */
[----:B------:R-:W-:Y:S01]  /*228d0*/  VIADD R5, R3, 0x10 ;  /* 0x0000001003057836 */ /* 0x000fe20000000000 */
[----:B--2---:R-:W-:Y:S01]  /*228e0*/  USHF.L.U32 UR7, UR7, 0x6, URZ ;  /* 0x0000000607077899 */ /* 0x004fe2000800063f */
[C---:B------:R-:W-:Y:S01]  /*228f0*/  VIADD R20, R0.reuse, 0x40 ;  /* 0x0000004000147836 */ /* 0x040fe20000000000 */
[----:B------:R-:W-:Y:S02]  /*22900*/  IADD3 R0, R0, 0x80, RZ ;  /* 0x0000008000007810 */ /* 0x000fe40007ffe0ff */
[----:B------:R-:W-:-:S02]  /*22910*/  USHF.R.S32.HI UR6, URZ, 0x1f, UR7 ;  /* 0x0000001f3f067899 */ /* 0x000fc40008011407 */
[----:B------:R-:W-:Y:S01]  /*22920*/  IMAD.WIDE.U32 R6, R7, UR7, R22 ;  /* 0x0000000707067c25 */ /* 0x000fe2000f8e0016 */
[----:B------:R-:W-:Y:S02]  /*22930*/  UIADD3 UR21, -UR7, UR21, URZ ;  /* 0x0000001507157290 */ /* 0x000fe4000fffe13f */
[----:B------:R-:W-:Y:S01]  /*22940*/  UIMAD UR6, UR6, UR4, URZ ;  /* 0x00000004060672a4 */ /* 0x000fe2000f8e023f */
[----:B------:R-:W-:-:S03]  /*22950*/  IADD3 R6, P0, R6, UR12, RZ ;  /* 0x0000000c06067c10 */ /* 0x000fc6000ff1e0ff */
[----:B------:R-:W-:Y:S01]  /*22960*/  UIMAD UR6, UR7, UR5, UR6 ;  /* 0x00000005070672a4 */ /* 0x000fe2000f8e0206 */
[----:B------:R-:W-:Y:S02]  /*22970*/  ISETP.GE.AND P6, PT, R5, UR21, PT ;  /* 0x0000001505007c0c */ /* 0x000fe4000bfc6270 */
[----:B------:R-:W-:-:S03]  /*22980*/  ISETP.GE.AND P5, PT, R4, UR21, PT ;  /* 0x0000001504007c0c */ /* 0x000fc6000bfa6270 */
[----:B------:R-:W-:Y:S01]  /*22990*/  IMAD.U32 R2, RZ, RZ, UR6 ;  /* 0x00000006ff027e24 */ /* 0x000fe2000f8e00ff */
[----:B------:R-:W-:Y:S02]  /*229a0*/  ULDC.64 UR6, c[0x0][0x2a0] ;  /* 0x0000a80000067ab9 */ /* 0x000fe40000000a00 */
[----:B------:R-:W-:Y:S02]  /*229b0*/  IMAD R27, R27, UR6, RZ ;  /* 0x000000061b1b7c24 */ /* 0x000fe4000f8e02ff */
[----:B------:R-:W-:Y:S01]  /*229c0*/  IADD3.X R7, R7, UR22, R2, P0, !PT ;  /* 0x0000001607077c10 */ /* 0x000fe200087fe402 */
[C---:B------:R-:W-:Y:S01]  /*229d0*/  VIADD R2, R3.reuse, 0x30 ;  /* 0x0000003003027836 */ /* 0x040fe20000000000 */
[----:B------:R-:W-:Y:S01]  /*229e0*/  ISETP.GE.AND P0, PT, R3, UR21, PT ;  /* 0x0000001503007c0c */ /* 0x000fe2000bf06270 */
[C---:B------:R-:W-:Y:S02]  /*229f0*/  IMAD R27, R24.reuse, UR7, R27 ;  /* 0x00000007181b7c24 */ /* 0x040fe4000f8e021b */
[----:B------:R-:W-:Y:S01]  /*22a00*/  IMAD.WIDE.U32 R24, R24, UR6, R6 ;  /* 0x0000000618187c25 */ /* 0x000fe2000f8e0006 */
[----:B------:R-:W-:Y:S01]  /*22a10*/  ISETP.GE.AND P4, PT, R2, UR21, PT ;  /* 0x0000001502007c0c */ /* 0x000fe2000bf86270 */
[----:B------:R2:W1:Y:S01]  /*22a20*/  LDS.128 R4, [R197+0x4000] ;  /* 0x00400000c5047984 */ /* 0x0004620000000c00 */
[----:B------:R-:W-:Y:S01]  /*22a30*/  SHF.R.S32.HI R2, RZ, 0x1f, R3 ;  /* 0x0000001fff027819 */ /* 0x000fe20000011403 */
[----:B------:R-:W-:-:S06]  /*22a40*/  IMAD.IADD R27, R27, 0x1, R25 ;  /* 0x000000011b1b7824 */ /* 0x000fcc00078e0219 */
[----:B---34-:R-:W-:Y:S05]  /*22a50*/  @P0 BRA `(.L_x_6101) ;  /* 0x00000000003c0947 */ /* 0x018fea0003800000 */
        /* <DEDUP_REMOVED lines=15> */
.L_x_6101:
[----:B------:R-:W-:Y:S05]  /*22b50*/  BSYNC B0 ;  /* 0x0000000000007941 */ /* 0x000fea0003800000 */
.L_x_6100:
        /* <DEDUP_REMOVED lines=20> */
[----:B----4-:R4:W-:Y:S04]  /*22ca0*/  @!P2 STG.E.128 desc[UR8][R28.64], R16 ;  /* 0x000000101c00a986 */ /* 0x0109e8000c101d08 */
[----:B-1----:R4:W-:Y:S04]  /*22cb0*/  @!P1 STG.E.128 desc[UR8][R28.64+0x80], R8 ;  /* 0x000080081c009986 */ /* 0x0029e8000c101d08 */
[----:B------:R4:W-:Y:S02]  /*22cc0*/  @!P0 STG.E.128 desc[UR8][R28.64+0x100], R4 ;  /* 0x000100041c008986 */ /* 0x0009e4000c101d08 */
.L_x_6103:
[----:B------:R-:W-:Y:S05]  /*22cd0*/  BSYNC B0 ;  /* 0x0000000000007941 */ /* 0x000fea0003800000 */
.L_x_6102:
        /* <DEDUP_REMOVED lines=23> */
.L_x_6105:
[----:B------:R-:W-:Y:S05]  /*22e50*/  BSYNC B0 ;  /* 0x0000000000007941 */ /* 0x000fea0003800000 */
.L_x_6104:
        /* <DEDUP_REMOVED lines=23> */
.L_x_6106:
        /* <DEDUP_REMOVED lines=11> */
.L_x_7486:


//--------------------- .text._ZN5flash24flash_fwd_splitkv_kernelI23Flash_fwd_kernel_traitsILi192ELi64ELi64ELi4ELb0ELb0EN7cutlass6half_tE19Flash_kernel_traitsILi192ELi64ELi64ELi4ES3_EELb0ELb1ELb1ELb0ELb0ELb1ELb0ELb1EEEvNS_16Flash_fwd_paramsE --------------------------
	.section	.text._ZN5flash24flash_fwd_splitkv_kernelI23Flash_fwd_kernel_traitsILi192ELi64ELi64ELi4ELb0ELb0EN7cutlass6half_tE19Flash_kernel_traitsILi192ELi64ELi64ELi4ES3_EELb0ELb1ELb1ELb0ELb0ELb1ELb0ELb1EEEvNS_16Flash_fwd_paramsE,"ax",@progbits
	.align	128
        .global         _ZN5flash24flash_fwd_splitkv_kernelI23Flash_fwd_kernel_traitsILi192ELi64ELi64ELi4ELb0ELb0EN7cutlass6half_tE19Flash_kernel_traitsILi192ELi64ELi64ELi4ES3_EELb0ELb1ELb1ELb0ELb0ELb1ELb0ELb1EEEvNS_16Flash_fwd_paramsE
        .type           _ZN5flash24flash_fwd_splitkv_kernelI23Flash_fwd_kernel_traitsILi192ELi64ELi64ELi4ELb0ELb0EN7cutlass6half_tE19Flash_kernel_traitsILi192ELi64ELi64ELi4ES3_EELb0ELb1ELb1ELb0ELb0ELb1ELb0ELb1EEEvNS_16Flash_fwd_paramsE,@function
        .size           _ZN5flash24flash_fwd_splitkv_kernelI23Flash_fwd_kernel_traitsILi192ELi64ELi64ELi4ELb0ELb0EN7cutlass6half_tE19Flash_kernel_traitsILi192ELi64ELi64ELi4ES3_EELb0ELb1ELb1ELb0ELb0ELb1ELb0ELb1EEEvNS_16Flash_fwd_paramsE,(.L_x_7487 - _ZN5flash24flash_fwd_splitkv_kernelI23Flash_fwd_kernel_traitsILi192ELi64ELi64ELi4ELb0ELb0EN7cutlass6half_tE19Flash_kernel_traitsILi192ELi64ELi64ELi4ES3_EELb0ELb1ELb1ELb0ELb0ELb1ELb0ELb1EEEvNS_16Flash_fwd_paramsE)
        .other          _ZN5flash24flash_fwd_splitkv_kernelI23Flash_fwd_kernel_traitsILi192ELi64ELi64ELi4ELb0ELb0EN7cutlass6half_tE19Flash_kernel_traitsILi192ELi64ELi64ELi4ES3_EELb0ELb1ELb1ELb0ELb0ELb1ELb0ELb1EEEvNS_16Flash_fwd_paramsE,@"STO_CUDA_ENTRY STV_DEFAULT"
_ZN5flash24flash_fwd_splitkv_kernelI23Flash_fwd_kernel_traitsILi192ELi64ELi64ELi4ELb0ELb0EN7cutlass6half_tE19Flash_kernel_traitsILi192ELi64ELi64ELi4ES3_EELb0ELb1ELb1ELb0ELb0ELb1ELb0ELb1EEEvNS_16Flash_fwd_paramsE:
.text._ZN5flash24flash_fwd_splitkv_kernelI23Flash_fwd_kernel_traitsILi192ELi64ELi64ELi4ELb0ELb0EN7cutlass6half_tE19Flash_kernel_traitsILi192ELi64ELi64ELi4ES3_EELb0ELb1ELb1ELb0ELb0ELb1ELb0ELb1EEEvNS_16Flash_fwd_paramsE:
        /* <DEDUP_REMOVED lines=52> */
.L_x_6107:
[----:B------:R-:W-:-:S05]  /*0340*/  ULDC UR24, c[0x0][0x2c8] ;  /* 0x0000b20000187ab9 */ /* 0x000fca0000000800 */
.L_x_6108:
        /* <DEDUP_REMOVED lines=114> */
.L_x_6111:
[----:B------:R-:W-:Y:S05]  /*0a70*/  BSYNC B0 ;  /* 0x0000000000007941 */ /* 0x000fea0003800000 */
.L_x_6110:
        /* <DEDUP_REMOVED lines=22> */
.L_x_6113:
[----:B------:R-:W-:Y:S05]  /*0be0*/  BSYNC B0 ;  /* 0x0000000000007941 */ /* 0x000fea0003800000 */
.L_x_6112:
        /* <DEDUP_REMOVED lines=21> */
.L_x_6115:
[----:B------:R-:W-:Y:S05]  /*0d40*/  BSYNC B0 ;  /* 0x0000000000007941 */ /* 0x000fea0003800000 */
.L_x_6114:
        /* <DEDUP_REMOVED lines=20> */
.L_x_6117:
[----:B------:R-:W-:Y:S05]  /*0e90*/  BSYNC B0 ;  /* 0x0000000000007941 */ /* 0x000fea0003800000 */
.L_x_6116:
        /* <DEDUP_REMOVED lines=18> */
.L_x_6109:
        /* <DEDUP_REMOVED lines=28> */
.L_x_6118:
        /* <DEDUP_REMOVED lines=84> */
.L_x_6119:
        /* <DEDUP_REMOVED lines=48> */
.L_x_6121:
        /* <DEDUP_REMOVED lines=32> */
.L_x_6120:
        /* <DEDUP_REMOVED lines=278> */
.L_x_6215:
        /* <DEDUP_REMOVED lines=21> */
.L_x_6124:
[----:B------:R-:W-:Y:S05]  /*2e70*/  BSYNC B0 ;  /* 0x0000000000007941 */ /* 0x000fea0003800000 */
.L_x_6123:
        /* <DEDUP_REMOVED lines=18> */
.L_x_6126:
[----:B------:R-:W-:Y:S05]  /*2fa0*/  BSYNC B0 ;  /* 0x0000000000007941 */ /* 0x000fea0003800000 */
.L_x_6125:
        /* <DEDUP_REMOVED lines=18> */
.L_x_6128:
[----:B------:R-:W-:Y:S05]  /*30d0*/  BSYNC B0 ;  /* 0x0000000000007941 */ /* 0x000fea0003800000 */
.L_x_6127:
        /* <DEDUP_REMOVED lines=17> */
.L_x_6130:
[----:B------:R-:W-:Y:S05]  /*31f0*/  BSYNC B0 ;  /* 0x0000000000007941 */ /* 0x000fea0003800000 */
.L_x_6129:
        /* <DEDUP_REMOVED lines=64> */
.L_x_6136:
[----:B------:R-:W-:Y:S05]  /*3600*/  BSYNC B0 ;  /* 0x0000000000007941 */ /* 0x000fea0003800000 */
.L_x_6135:
        /* <DEDUP_REMOVED lines=52> */
.L_x_6138:
[----:B------:R-:W-:Y:S05]  /*3950*/  BSYNC B0 ;  /* 0x0000000000007941 */ /* 0x000fea0003800000 */
.L_x_6137:
        /* <DEDUP_REMOVED lines=51> */
.L_x_6134:
[----:B------:R-:W-:Y:S05]  /*3c90*/  BSYNC B1 ;  /* 0x0000000000017941 */ /* 0x000fea0003800000 */
.L_x_6133:
        /* <DEDUP_REMOVED lines=70> */
.L_x_6142:
[----:B------:R-:W-:Y:S05]  /*4100*/  BSYNC B0 ;  /* 0x0000000000007941 */ /* 0x000fea0003800000 */
.L_x_6141:
        /* <DEDUP_REMOVED lines=55> */
.L_x_6144:
[----:B------:R-:W-:Y:S05]  /*4480*/  BSYNC B0 ;  /* 0x0000000000007941 */ /* 0x000fea0003800000 */
.L_x_6143:
        /* <DEDUP_REMOVED lines=54> */
.L_x_6140:
[----:B------:R-:W-:Y:S05]  /*47f0*/  BSYNC B1 ;  /* 0x0000000000017941 */ /* 0x000fea0003800000 */
.L_x_6139:
        /* <DEDUP_REMOVED lines=70> */
.L_x_6148:
[----:B------:R-:W-:Y:S05]  /*4c60*/  BSYNC B0 ;  /* 0x0000000000007941 */ /* 0x000fea0003800000 */
.L_x_6147:
        /* <DEDUP_REMOVED lines=55> */
.L_x_6150:
[----:B------:R-:W-:Y:S05]  /*4fe0*/  BSYNC B0 ;  /* 0x0000000000007941 */ /* 0x000fea0003800000 */
.L_x_6149:
        /* <DEDUP_REMOVED lines=54> */
.L_x_6146:
[----:B------:R-:W-:Y:S05]  /*5350*/  BSYNC B1 ;  /* 0x0000000000017941 */ /* 0x000fea0003800000 */
.L_x_6145:
        /* <DEDUP_REMOVED lines=75> */
.L_x_6154:
[----:B------:R-:W-:Y:S05]  /*5810*/  BSYNC B0 ;  /* 0x0000000000007941 */ /* 0x000fea0003800000 */
.L_x_6153:
        /* <DEDUP_REMOVED lines=55> */
.L_x_6156:
[----:B------:R-:W-:Y:S05]  /*5b90*/  BSYNC B0 ;  /* 0x0000000000007941 */ /* 0x000fea0003800000 */
.L_x_6155:
        /* <DEDUP_REMOVED lines=54> */
.L_x_6152:
[----:B------:R-:W-:Y:S05]  /*5f00*/  BSYNC B1 ;  /* 0x0000000000017941 */ /* 0x000fea0003800000 */
.L_x_6151:
        /* <DEDUP_REMOVED lines=8> */
.L_x_6132:
        /* <DEDUP_REMOVED lines=96> */
.L_x_6163:
[----:B------:R-:W-:Y:S05]  /*6590*/  BSYNC B0 ;  /* 0x0000000000007941 */ /* 0x000fea0003800000 */
.L_x_6162:
[----:B-----5:R1:W-:Y:S02]  /*65a0*/  STG.E.128 desc[UR6][R96.64], R52 ;  /* 0x0000003460007986 */ /* 0x0203e4000c101d06 */
.L_x_6161:
[----:B------:R-:W-:Y:S05]  /*65b0*/  BSYNC B1 ;  /* 0x0000000000017941 */ /* 0x000fea0003800000 */
.L_x_6160:
        /* <DEDUP_REMOVED lines=95> */
.L_x_6167:
[----:B------:R-:W-:Y:S05]  /*6bb0*/  BSYNC B0 ;  /* 0x0000000000007941 */ /* 0x000fea0003800000 */
.L_x_6166:
[----:B-----5:R1:W-:Y:S02]  /*6bc0*/  STG.E.128 desc[UR6][R96.64+0x80], R52 ;  /* 0x0000803460007986 */ /* 0x0203e4000c101d06 */
.L_x_6165:
[----:B------:R-:W-:Y:S05]  /*6bd0*/  BSYNC B1 ;  /* 0x0000000000017941 */ /* 0x000fea0003800000 */
.L_x_6164:
        /* <DEDUP_REMOVED lines=94> */
.L_x_6169:
[----:B------:R-:W-:Y:S05]  /*71c0*/  BSYNC B0 ;  /* 0x0000000000007941 */ /* 0x000fea0003800000 */
.L_x_6168:
[----:B-----5:R1:W-:Y:S02]  /*71d0*/  STG.E.128 desc[UR6][R96.64+0x100], R52 ;  /* 0x0001003460007986 */ /* 0x0203e4000c101d06 */
.L_x_6159:
[----:B------:R-:W-:Y:S05]  /*71e0*/  BSYNC B2 ;  /* 0x0000000000027941 */ /* 0x000fea0003800000 */
.L_x_6158:
        /* <DEDUP_REMOVED lines=104> */
.L_x_6175:
[----:B------:R-:W-:Y:S05]  /*7870*/  BSYNC B0 ;  /* 0x0000000000007941 */ /* 0x000fea0003800000 */
.L_x_6174:
[----:B-----5:R1:W-:Y:S02]  /*7880*/  STG.E.128 desc[UR6][R164.64], R56 ;  /* 0x00000038a4007986 */ /* 0x0203e4000c101d06 */
.L_x_6173:
[----:B------:R-:W-:Y:S05]  /*7890*/  BSYNC B1 ;  /* 0x0000000000017941 */ /* 0x000fea0003800000 */
.L_x_6172:
        /* <DEDUP_REMOVED lines=98> */
.L_x_6179:
[----:B------:R-:W-:Y:S05]  /*7ec0*/  BSYNC B0 ;  /* 0x0000000000007941 */ /* 0x000fea0003800000 */
.L_x_6178:
[----:B-----5:R1:W-:Y:S02]  /*7ed0*/  STG.E.128 desc[UR6][R164.64], R56 ;  /* 0x00000038a4007986 */ /* 0x0203e4000c101d06 */
.L_x_6177:
[----:B------:R-:W-:Y:S05]  /*7ee0*/  BSYNC B1 ;  /* 0x0000000000017941 */ /* 0x000fea0003800000 */
.L_x_6176:
        /* <DEDUP_REMOVED lines=97> */
.L_x_6181:
[----:B------:R-:W-:Y:S05]  /*8500*/  BSYNC B0 ;  /* 0x0000000000007941 */ /* 0x000fea0003800000 */
.L_x_6180:
[----:B-----5:R1:W-:Y:S02]  /*8510*/  STG.E.128 desc[UR6][R164.64], R56 ;  /* 0x00000038a4007986 */ /* 0x0203e4000c101d06 */
.L_x_6171:
[----:B------:R-:W-:Y:S05]  /*8520*/  BSYNC B2 ;  /* 0x0000000000027941 */ /* 0x000fea0003800000 */
.L_x_6170:
        /* <DEDUP_REMOVED lines=104> */
.L_x_6187:
[----:B------:R-:W-:Y:S05]  /*8bb0*/  BSYNC B0 ;  /* 0x0000000000007941 */ /* 0x000fea0003800000 */
.L_x_6186:
[----:B-----5:R1:W-:Y:S02]  /*8bc0*/  STG.E.128 desc[UR6][R164.64], R56 ;  /* 0x00000038a4007986 */ /* 0x0203e4000c101d06 */
.L_x_6185:
[----:B------:R-:W-:Y:S05]  /*8bd0*/  BSYNC B1 ;  /* 0x0000000000017941 */ /* 0x000fea0003800000 */
.L_x_6184:
        /* <DEDUP_REMOVED lines=98> */
.L_x_6191:
[----:B------:R-:W-:Y:S05]  /*9200*/  BSYNC B0 ;  /* 0x0000000000007941 */ /* 0x000fea0003800000 */
.L_x_6190:
[----:B-----5:R1:W-:Y:S02]  /*9210*/  STG.E.128 desc[UR6][R164.64], R56 ;  /* 0x00000038a4007986 */ /* 0x0203e4000c101d06 */
.L_x_6189:
[----:B------:R-:W-:Y:S05]  /*9220*/  BSYNC B1 ;  /* 0x0000000000017941 */ /* 0x000fea0003800000 */
.L_x_6188:
        /* <DEDUP_REMOVED lines=97> */
.L_x_6193:
[----:B------:R-:W-:Y:S05]  /*9840*/  BSYNC B0 ;  /* 0x0000000000007941 */ /* 0x000fea0003800000 */
.L_x_6192:
[----:B-----5:R1:W-:Y:S02]  /*9850*/  STG.E.128 desc[UR6][R164.64], R56 ;  /* 0x00000038a4007986 */ /* 0x0203e4000c101d06 */
.L_x_6183:
[----:B------:R-:W-:Y:S05]  /*9860*/  BSYNC B2 ;  /* 0x0000000000027941 */ /* 0x000fea0003800000 */
.L_x_6182:
        /* <DEDUP_REMOVED lines=109> */
.L_x_6199:
[----:B------:R-:W-:Y:S05]  /*9f40*/  BSYNC B0 ;  /* 0x0000000000007941 */ /* 0x000fea0003800000 */
.L_x_6198:
[----:B-----5:R1:W-:Y:S02]  /*9f50*/  STG.E.128 desc[UR6][R162.64], R56 ;  /* 0x00000038a2007986 */ /* 0x0203e4000c101d06 */
.L_x_6197:
[----:B------:R-:W-:Y:S05]  /*9f60*/  BSYNC B1 ;  /* 0x0000000000017941 */ /* 0x000fea0003800000 */
.L_x_6196:
        /* <DEDUP_REMOVED lines=98> */
.L_x_6203:
[----:B------:R-:W-:Y:S05]  /*a590*/  BSYNC B0 ;  /* 0x0000000000007941 */ /* 0x000fea0003800000 */
.L_x_6202:
[----:B-----5:R1:W-:Y:S02]  /*a5a0*/  STG.E.128 desc[UR6][R162.64], R56 ;  /* 0x00000038a2007986 */ /* 0x0203e4000c101d06 */
.L_x_6201:
[----:B------:R-:W-:Y:S05]  /*a5b0*/  BSYNC B1 ;  /* 0x0000000000017941 */ /* 0x000fea0003800000 */
.L_x_6200:
        /* <DEDUP_REMOVED lines=97> */
.L_x_6205:
[----:B------:R-:W-:Y:S05]  /*abd0*/  BSYNC B0 ;  /* 0x0000000000007941 */ /* 0x000fea0003800000 */
.L_x_6204:
[----:B-----5:R1:W-:Y:S02]  /*abe0*/  STG.E.128 desc[UR6][R160.64], R56 ;  /* 0x00000038a0007986 */ /* 0x0203e4000c101d06 */
.L_x_6195:
[----:B------:R-:W-:Y:S05]  /*abf0*/  BSYNC B2 ;  /* 0x0000000000027941 */ /* 0x000fea0003800000 */
.L_x_6194:
        /* <DEDUP_REMOVED lines=8> */
.L_x_6131:
        /* <DEDUP_REMOVED lines=21> */
.L_x_6207:
[----:B------:R-:W-:Y:S05]  /*add0*/  BSYNC B0 ;  /* 0x0000000000007941 */ /* 0x000fea0003800000 */
.L_x_6206:
        /* <DEDUP_REMOVED lines=24> */
.L_x_6209:
[----:B------:R-:W-:Y:S05]  /*af60*/  BSYNC B0 ;  /* 0x0000000000007941 */ /* 0x000fea0003800000 */
.L_x_6208:
        /* <DEDUP_REMOVED lines=24> */
.L_x_6211:
[----:B------:R-:W-:Y:S05]  /*b0f0*/  BSYNC B0 ;  /* 0x0000000000007941 */ /* 0x000fea0003800000 */
.L_x_6210:
        /* <DEDUP_REMOVED lines=29> */
.L_x_6212:
[----:B------:R-:W-:Y:S05]  /*b2d0*/  BSYNC B0 ;  /* 0x0000000000007941 */ /* 0x000fea0003800000 */
.L_x_6157:
        /* <DEDUP_REMOVED lines=81> */
.L_x_6213:
        /* <DEDUP_REMOVED lines=9> */
.L_x_6214:
[----:B------:R-:W-:Y:S04]  /*b880*/  IADD3 R11, R11, -0x1, RZ ;  /* 0xffffffff0b0b7810 */ /* 0x000fe80007ffe0ff */
[----:B------:R-:W-:Y:S11]  /*b890*/  ISETP.GT.AND P0, PT, R11, UR31, PT ;  /* 0x0000001f0b007c0c */ /* 0x000ff6000bf04270 */
[----:B------:R-:W-:Y:S02]  /*b8a0*/  @!UPT UIADD3 URZ, URZ, URZ, URZ ;  /* 0x0000003f3f3ff290 */ /* 0x000fe4000fffe03f */
[----:B------:R-:W-:Y:S05]  /*b8b0*/  @P0 BRA `(.L_x_6215) ;  /* 0xffffff7400180947 */ /* 0x000fea000383ffff */
.L_x_6122:
        /* <DEDUP_REMOVED lines=107> */
.L_x_6224:
[----:B------:R-:W-:Y:S05]  /*bf70*/  BSYNC B0 ;  /* 0x0000000000007941 */ /* 0x000fea0003800000 */
.L_x_6223:
[----:B-----5:R3:W-:Y:S02]  /*bf80*/  STS.128 [R205], R16 ;  /* 0x00000010cd007388 */ /* 0x0207e40000000c00 */
.L_x_6222:
[----:B------:R-:W-:Y:S05]  /*bf90*/  BSYNC B1 ;  /* 0x0000000000017941 */ /* 0x000fea0003800000 */
.L_x_6221:
        /* <DEDUP_REMOVED lines=46> */
.L_x_6228:
[----:B------:R-:W-:Y:S05]  /*c280*/  BSYNC B0 ;  /* 0x0000000000007941 */ /* 0x000fea0003800000 */
.L_x_6227:
[----:B-----5:R1:W-:Y:S02]  /*c290*/  STS.128 [R205+0x2000], R16 ;  /* 0x00200010cd007388 */ /* 0x0203e40000000c00 */
.L_x_6226:
[----:B------:R-:W-:Y:S05]  /*c2a0*/  BSYNC B1 ;  /* 0x0000000000017941 */ /* 0x000fea0003800000 */
.L_x_6225:
        /* <DEDUP_REMOVED lines=45> */
.L_x_6230:
[----:B------:R-:W-:Y:S05]  /*c580*/  BSYNC B0 ;  /* 0x0000000000007941 */ /* 0x000fea0003800000 */
.L_x_6229:
[----:B-----5:R3:W-:Y:S02]  /*c590*/  STS.128 [R205+0x4000], R16 ;  /* 0x00400010cd007388 */ /* 0x0207e40000000c00 */
.L_x_6220:
[----:B------:R-:W-:Y:S05]  /*c5a0*/  BSYNC B2 ;  /* 0x0000000000027941 */ /* 0x000fea0003800000 */
.L_x_6219:
        /* <DEDUP_REMOVED lines=63> */
.L_x_6236:
[----:B------:R-:W-:Y:S05]  /*c9a0*/  BSYNC B0 ;  /* 0x0000000000007941 */ /* 0x000fea0003800000 */
.L_x_6235:
[----:B-----5:R3:W-:Y:S02]  /*c9b0*/  STS.128 [R205+0x800], R16 ;  /* 0x00080010cd007388 */ /* 0x0207e40000000c00 */
.L_x_6234:
[----:B------:R-:W-:Y:S05]  /*c9c0*/  BSYNC B1 ;  /* 0x0000000000017941 */ /* 0x000fea0003800000 */
.L_x_6233:
        /* <DEDUP_REMOVED lines=46> */
.L_x_6240:
[----:B------:R-:W-:Y:S05]  /*ccb0*/  BSYNC B0 ;  /* 0x0000000000007941 */ /* 0x000fea0003800000 */
.L_x_6239:
[----:B-----5:R1:W-:Y:S02]  /*ccc0*/  STS.128 [R205+0x2800], R16 ;  /* 0x00280010cd007388 */ /* 0x0203e40000000c00 */
.L_x_6238:
[----:B------:R-:W-:Y:S05]  /*ccd0*/  BSYNC B1 ;  /* 0x0000000000017941 */ /* 0x000fea0003800000 */
.L_x_6237:
        /* <DEDUP_REMOVED lines=44> */
.L_x_6242:
[----:B------:R-:W-:Y:S05]  /*cfa0*/  BSYNC B0 ;  /* 0x0000000000007941 */ /* 0x000fea0003800000 */
.L_x_6241:
[----:B-----5:R2:W-:Y:S02]  /*cfb0*/  STS.128 [R205+0x4800], R32 ;  /* 0x00480020cd007388 */ /* 0x0205e40000000c00 */
.L_x_6232:
[----:B------:R-:W-:Y:S05]  /*cfc0*/  BSYNC B2 ;  /* 0x0000000000027941 */ /* 0x000fea0003800000 */
.L_x_6231:
        /* <DEDUP_REMOVED lines=64> */
.L_x_6248:
[----:B------:R-:W-:Y:S05]  /*d3d0*/  BSYNC B0 ;  /* 0x0000000000007941 */ /* 0x000fea0003800000 */
.L_x_6247:
[----:B-----5:R3:W-:Y:S02]  /*d3e0*/  STS.128 [R205+0x1000], R16 ;  /* 0x00100010cd007388 */ /* 0x0207e40000000c00 */
.L_x_6246:
[----:B------:R-:W-:Y:S05]  /*d3f0*/  BSYNC B1 ;  /* 0x0000000000017941 */ /* 0x000fea0003800000 */
.L_x_6245:
        /* <DEDUP_REMOVED lines=46> */
.L_x_6252:
[----:B------:R-:W-:Y:S05]  /*d6e0*/  BSYNC B0 ;  /* 0x0000000000007941 */ /* 0x000fea0003800000 */
.L_x_6251:
[----:B-----5:R3:W-:Y:S02]  /*d6f0*/  STS.128 [R205+0x3000], R16 ;  /* 0x00300010cd007388 */ /* 0x0207e40000000c00 */
.L_x_6250:
[----:B------:R-:W-:Y:S05]  /*d700*/  BSYNC B1 ;  /* 0x0000000000017941 */ /* 0x000fea0003800000 */
.L_x_6249:
        /* <DEDUP_REMOVED lines=45> */
.L_x_6254:
[----:B------:R-:W-:Y:S05]  /*d9e0*/  BSYNC B0 ;  /* 0x0000000000007941 */ /* 0x000fea0003800000 */
.L_x_6253:
[----:B-----5:R3:W-:Y:S02]  /*d9f0*/  STS.128 [R205+0x5000], R16 ;  /* 0x00500010cd007388 */ /* 0x0207e40000000c00 */
.L_x_6244:
[----:B------:R-:W-:Y:S05]  /*da00*/  BSYNC B2 ;  /* 0x0000000000027941 */ /* 0x000fea0003800000 */
.L_x_6243:
        /* <DEDUP_REMOVED lines=64> */
.L_x_6259:
[----:B------:R-:W-:Y:S05]  /*de10*/  BSYNC B0 ;  /* 0x0000000000007941 */ /* 0x000fea0003800000 */
.L_x_6258:
[----:B-----5:R1:W-:Y:S02]  /*de20*/  STS.128 [R205+0x1800], R24 ;  /* 0x00180018cd007388 */ /* 0x0203e40000000c00 */
.L_x_6257:
[----:B------:R-:W-:Y:S05]  /*de30*/  BSYNC B1 ;  /* 0x0000000000017941 */ /* 0x000fea0003800000 */
.L_x_6256:
        /* <DEDUP_REMOVED lines=47> */
.L_x_6263:
[----:B------:R-:W-:Y:S05]  /*e130*/  BSYNC B0 ;  /* 0x0000000000007941 */ /* 0x000fea0003800000 */
.L_x_6262:
[----:B-----5:R1:W-:Y:S02]  /*e140*/  STS.128 [R205+0x3800], R12 ;  /* 0x0038000ccd007388 */ /* 0x0203e40000000c00 */
.L_x_6261:
[----:B------:R-:W-:Y:S05]  /*e150*/  BSYNC B1 ;  /* 0x0000000000017941 */ /* 0x000fea0003800000 */
.L_x_6260:
        /* <DEDUP_REMOVED lines=47> */
.L_x_6265:
[----:B------:R-:W-:Y:S05]  /*e450*/  BSYNC B0 ;  /* 0x0000000000007941 */ /* 0x000fea0003800000 */
.L_x_6264:
[----:B-----5:R1:W-:Y:S01]  /*e460*/  STS.128 [R205+0x5800], R12 ;  /* 0x0058000ccd007388 */ /* 0x0203e20000000c00 */
[----:B------:R-:W-:Y:S05]  /*e470*/  BRA `(.L_x_6255) ;  /* 0x00000050002c7947 */ /* 0x000fea0003800000 */
.L_x_6218:
        /* <DEDUP_REMOVED lines=93> */
.L_x_6271:
[----:B------:R-:W-:Y:S05]  /*ea50*/  BSYNC B0 ;  /* 0x0000000000007941 */ /* 0x000fea0003800000 */
.L_x_6270:
[----:B-----5:R3:W-:Y:S02]  /*ea60*/  STS.128 [R205], R28 ;  /* 0x0000001ccd007388 */ /* 0x0207e40000000c00 */
.L_x_6269:
[----:B------:R-:W-:Y:S05]  /*ea70*/  BSYNC B1 ;  /* 0x0000000000017941 */ /* 0x000fea0003800000 */
.L_x_6268:
        /* <DEDUP_REMOVED lines=89> */
.L_x_6275:
[----:B------:R-:W-:Y:S05]  /*f010*/  BSYNC B0 ;  /* 0x0000000000007941 */ /* 0x000fea0003800000 */
.L_x_6274:
[----:B-----5:R1:W-:Y:S02]  /*f020*/  STS.128 [R205+0x2000], R28 ;  /* 0x0020001ccd007388 */ /* 0x0203e40000000c00 */
.L_x_6273:
[----:B------:R-:W-:Y:S05]  /*f030*/  BSYNC B1 ;  /* 0x0000000000017941 */ /* 0x000fea0003800000 */
.L_x_6272:
        /* <DEDUP_REMOVED lines=88> */
.L_x_6277:
[----:B------:R-:W-:Y:S05]  /*f5c0*/  BSYNC B0 ;  /* 0x0000000000007941 */ /* 0x000fea0003800000 */
.L_x_6276:
[----:B-----5:R3:W-:Y:S02]  /*f5d0*/  STS.128 [R205+0x4000], R28 ;  /* 0x0040001ccd007388 */ /* 0x0207e40000000c00 */
.L_x_6267:
[----:B------:R-:W-:Y:S05]  /*f5e0*/  BSYNC B2 ;  /* 0x0000000000027941 */ /* 0x000fea0003800000 */
.L_x_6266:
        /* <DEDUP_REMOVED lines=98> */
.L_x_6283:
[----:B------:R-:W-:Y:S05]  /*fc10*/  BSYNC B0 ;  /* 0x0000000000007941 */ /* 0x000fea0003800000 */
.L_x_6282:
[----:B-----5:R3:W-:Y:S02]  /*fc20*/  STS.128 [R205+0x800], R28 ;  /* 0x0008001ccd007388 */ /* 0x0207e40000000c00 */
.L_x_6281:
[----:B------:R-:W-:Y:S05]  /*fc30*/  BSYNC B1 ;  /* 0x0000000000017941 */ /* 0x000fea0003800000 */
.L_x_6280:
        /* <DEDUP_REMOVED lines=92> */
.L_x_6287:
[----:B------:R-:W-:Y:S05]  /*10200*/  BSYNC B0 ;  /* 0x0000000000007941 */ /* 0x000fea0003800000 */
.L_x_6286:
[----:B-----5:R1:W-:Y:S02]  /*10210*/  STS.128 [R205+0x2800], R28 ;  /* 0x0028001ccd007388 */ /* 0x0203e40000000c00 */
.L_x_6285:
[----:B------:R-:W-:Y:S05]  /*10220*/  BSYNC B1 ;  /* 0x0000000000017941 */ /* 0x000fea0003800000 */
.L_x_6284:
        /* <DEDUP_REMOVED lines=91> */
.L_x_6289:
[----:B------:R-:W-:Y:S05]  /*107e0*/  BSYNC B0 ;  /* 0x0000000000007941 */ /* 0x000fea0003800000 */
.L_x_6288:
[----:B-----5:R1:W-:Y:S02]  /*107f0*/  STS.128 [R205+0x4800], R24 ;  /* 0x00480018cd007388 */ /* 0x0203e40000000c00 */
.L_x_6279:
[----:B------:R-:W-:Y:S05]  /*10800*/  BSYNC B2 ;  /* 0x0000000000027941 */ /* 0x000fea0003800000 */
.L_x_6278:
        /* <DEDUP_REMOVED lines=99> */
.L_x_6295:
[----:B------:R-:W-:Y:S05]  /*10e40*/  BSYNC B0 ;  /* 0x0000000000007941 */ /* 0x000fea0003800000 */
.L_x_6294:
[----:B-----5:R3:W-:Y:S02]  /*10e50*/  STS.128 [R205+0x1000], R28 ;  /* 0x0010001ccd007388 */ /* 0x0207e40000000c00 */
.L_x_6293:
[----:B------:R-:W-:Y:S05]  /*10e60*/  BSYNC B1 ;  /* 0x0000000000017941 */ /* 0x000fea0003800000 */
.L_x_6292:
        /* <DEDUP_REMOVED lines=92> */
.L_x_6299:
[----:B------:R-:W-:Y:S05]  /*11430*/  BSYNC B0 ;  /* 0x0000000000007941 */ /* 0x000fea0003800000 */
.L_x_6298:
[----:B-----5:R3:W-:Y:S02]  /*11440*/  STS.128 [R205+0x3000], R28 ;  /* 0x0030001ccd007388 */ /* 0x0207e40000000c00 */
.L_x_6297:
[----:B------:R-:W-:Y:S05]  /*11450*/  BSYNC B1 ;  /* 0x0000000000017941 */ /* 0x000fea0003800000 */
.L_x_6296:
        /* <DEDUP_REMOVED lines=91> */
.L_x_6301:
[----:B------:R-:W-:Y:S05]  /*11a10*/  BSYNC B0 ;  /* 0x0000000000007941 */ /* 0x000fea0003800000 */
.L_x_6300:
[----:B-----5:R1:W-:Y:S02]  /*11a20*/  STS.128 [R205+0x5000], R24 ;  /* 0x00500018cd007388 */ /* 0x0203e40000000c00 */
.L_x_6291:
[----:B------:R-:W-:Y:S05]  /*11a30*/  BSYNC B2 ;  /* 0x0000000000027941 */ /* 0x000fea0003800000 */
.L_x_6290:
        /* <DEDUP_REMOVED lines=98> */
.L_x_6305:
[----:B------:R-:W-:Y:S05]  /*12060*/  BSYNC B0 ;  /* 0x0000000000007941 */ /* 0x000fea0003800000 */
.L_x_6304:
[----:B-----5:R1:W-:Y:S02]  /*12070*/  STS.128 [R205+0x1800], R24 ;  /* 0x00180018cd007388 */ /* 0x0203e40000000c00 */
.L_x_6303:
[----:B------:R-:W-:Y:S05]  /*12080*/  BSYNC B1 ;  /* 0x0000000000017941 */ /* 0x000fea0003800000 */
.L_x_6302:
        /* <DEDUP_REMOVED lines=93> */
.L_x_6309:
[----:B------:R-:W-:Y:S05]  /*12660*/  BSYNC B0 ;  /* 0x0000000000007941 */ /* 0x000fea0003800000 */
.L_x_6308:
[----:B-----5:R1:W-:Y:S02]  /*12670*/  STS.128 [R205+0x3800], R24 ;  /* 0x00380018cd007388 */ /* 0x0203e40000000c00 */
.L_x_6307:
[----:B------:R-:W-:Y:S05]  /*12680*/  BSYNC B1 ;  /* 0x0000000000017941 */ /* 0x000fea0003800000 */
.L_x_6306:
        /* <DEDUP_REMOVED lines=96> */
.L_x_6311:
[----:B------:R-:W-:Y:S05]  /*12c90*/  BSYNC B0 ;  /* 0x0000000000007941 */ /* 0x000fea0003800000 */
.L_x_6310:
[----:B-----5:R1:W-:Y:S01]  /*12ca0*/  STS.128 [R205+0x5800], R12 ;  /* 0x0058000ccd007388 */ /* 0x0203e20000000c00 */
[----:B------:R-:W-:Y:S05]  /*12cb0*/  BRA `(.L_x_6255) ;  /* 0x00000008001c7947 */ /* 0x000fea0003800000 */
.L_x_6217:
        /* <DEDUP_REMOVED lines=36> */
.L_x_6313:
[----:B------:R-:W-:Y:S05]  /*12f00*/  BSYNC B0 ;  /* 0x0000000000007941 */ /* 0x000fea0003800000 */
.L_x_6312:
        /* <DEDUP_REMOVED lines=32> */
.L_x_6315:
[----:B------:R-:W-:Y:S05]  /*13110*/  BSYNC B0 ;  /* 0x0000000000007941 */ /* 0x000fea0003800000 */
.L_x_6314:
        /* <DEDUP_REMOVED lines=31> */
.L_x_6317:
[----:B------:R-:W-:Y:S05]  /*13310*/  BSYNC B0 ;  /* 0x0000000000007941 */ /* 0x000fea0003800000 */
.L_x_6316:
        /* <DEDUP_REMOVED lines=33> */
.L_x_6255:
[----:B------:R-:W-:Y:S05]  /*13530*/  BSYNC B3 ;  /* 0x0000000000037941 */ /* 0x000fea0003800000 */
.L_x_6216:
        /* <DEDUP_REMOVED lines=36> */
.L_x_6320:
[----:B------:R3:W-:Y:S02]  /*13780*/  STS.128 [R205+0xa000], RZ ;  /* 0x00a000ffcd007388 */ /* 0x0007e40000000c00 */
.L_x_6319:
[----:B------:R-:W-:Y:S05]  /*13790*/  BSYNC B0 ;  /* 0x0000000000007941 */ /* 0x000fea0003800000 */
.L_x_6318:
        /* <DEDUP_REMOVED lines=31> */
.L_x_6323:
[----:B------:R2:W-:Y:S02]  /*13990*/  STS.128 [R205+0xa800], RZ ;  /* 0x00a800ffcd007388 */ /* 0x0005e40000000c00 */
.L_x_6322:
[----:B------:R-:W-:Y:S05]  /*139a0*/  BSYNC B0 ;  /* 0x0000000000007941 */ /* 0x000fea0003800000 */
.L_x_6321:
        /* <DEDUP_REMOVED lines=34> */
.L_x_6326:
[----:B------:R2:W-:Y:S02]  /*13bd0*/  STS.128 [R205+0xb000], RZ ;  /* 0x00b000ffcd007388 */ /* 0x0005e40000000c00 */
.L_x_6325:
[----:B------:R-:W-:Y:S05]  /*13be0*/  BSYNC B0 ;  /* 0x0000000000007941 */ /* 0x000fea0003800000 */
.L_x_6324:
        /* <DEDUP_REMOVED lines=36> */
.L_x_6328:
[----:B------:R-:W-:Y:S05]  /*13e30*/  BSYNC B0 ;  /* 0x0000000000007941 */ /* 0x000fea0003800000 */
.L_x_6327:
        /* <DEDUP_REMOVED lines=55> */
.L_x_6331:
[----:B------:R2:W-:Y:S02]  /*141b0*/  STS.128 [R205+0x10000], RZ ;  /* 0x010000ffcd007388 */ /* 0x0005e40000000c00 */
.L_x_6330:
[----:B------:R-:W-:Y:S05]  /*141c0*/  BSYNC B0 ;  /* 0x0000000000007941 */ /* 0x000fea0003800000 */
.L_x_6329:
        /* <DEDUP_REMOVED lines=41> */
.L_x_6334:
[----:B------:R1:W-:Y:S02]  /*14460*/  STS.128 [R205+0x10800], RZ ;  /* 0x010800ffcd007388 */ /* 0x0003e40000000c00 */
.L_x_6333:
[----:B------:R-:W-:Y:S05]  /*14470*/  BSYNC B0 ;  /* 0x0000000000007941 */ /* 0x000fea0003800000 */
.L_x_6332:
        /* <DEDUP_REMOVED lines=35> */
.L_x_6337:
[----:B------:R1:W-:Y:S02]  /*146b0*/  STS.128 [R205+0x11000], RZ ;  /* 0x011000ffcd007388 */ /* 0x0003e40000000c00 */
.L_x_6336:
[----:B------:R-:W-:Y:S05]  /*146c0*/  BSYNC B0 ;  /* 0x0000000000007941 */ /* 0x000fea0003800000 */
.L_x_6335:
        /* <DEDUP_REMOVED lines=38> */
.L_x_6340:
[----:B------:R2:W-:Y:S02]  /*14930*/  STS.128 [R205+0x11800], RZ ;  /* 0x011800ffcd007388 */ /* 0x0005e40000000c00 */
.L_x_6339:
[----:B------:R-:W-:Y:S05]  /*14940*/  BSYNC B0 ;  /* 0x0000000000007941 */ /* 0x000fea0003800000 */
.L_x_6338:
[----:B------:R-:W-:Y:S01]  /*14950*/  SHF.L.U32 R0, R60, 0x6, RZ ;  /* 0x000000063c007819 */ /* 0x000fe200000006ff */
[----:B------:R-:W-:Y:S01]  /*14960*/  ULDC.64 UR10, c[0x0][0x398] ;  /* 0x0000e600000a7ab9 */ /* 0x000fe20000000a00 */
[----:B------:R-:W-:Y:S01]  /*14970*/  SHF.L.U32 R146, R146, 0x3, RZ ;  /* 0x0000000392927819 */ /* 0x000fe200000006ff */
[----:B------:R-:W0:Y:S01]  /*14980*/  LDGDEPBAR ;  /* 0x00000000000079af */ /* 0x000e220000000000 */
[----:B-1----:R-:W-:Y:S01]  /*14990*/  LOP3.LUT R5, R0, 0x1c0, RZ, 0xc0, !PT ;  /* 0x000001c000057812 */ /* 0x002fe200078ec0ff */
[----:B------:R-:W-:Y:S01]  /*149a0*/  UIADD3 UR12, UR29, 0x1, -UR21 ;  /* 0x000000011d0c7890 */ /* 0x000fe2000fffe815 */
[----:B------:R-:W-:Y:S02]  /*149b0*/  LEA R202, R61, R46, 0xa ;  /* 0x0000002e3dca7211 */ /* 0x000fe400078e50ff */
[----:B------:R-:W-:Y:S01]  /*149c0*/  LOP3.LUT R146, R5, 0x8, R146, 0xf8, !PT ;  /* 0x0000000805927812 */ /* 0x000fe200078ef892 */
[----:B------:R-:W-:Y:S01]  /*149d0*/  UIADD3 UR13, UR12, UR10, URZ ;  /* 0x0000000a0c0d7290 */ /* 0x000fe2000fffe03f */
[----:B------:R-:W-:-:S02]  /*149e0*/  SHF.R.U32.HI R201, RZ, 0x3, R5 ;  /* 0x00000003ffc97819 */ /* 0x000fc40000011605 */
[----:B------:R-:W-:Y:S02]  /*149f0*/  LEA R202, R202, UR4, 0x1 ;  /* 0x00000004caca7c11 */ /* 0x000fe4000f8e08ff */
[----:B------:R-:W-:Y:S02]  /*14a00*/  LOP3.LUT R201, R146, R201, RZ, 0x3c, !PT ;  /* 0x000000c992c97212 */ /* 0x000fe400078e3cff */
[----:B------:R-:W-:Y:S01]  /*14a10*/  R2P PR, R60, 0x6 ;  /* 0x000000063c007804 */ /* 0x000fe20000000000 */
[----:B------:R-:W-:Y:S01]  /*14a20*/  LDSM.16.M88.4 R16, [R202] ;  /* 0x00000000ca10783b */ /* 0x000fe20000000200 */
[----:B------:R-:W-:Y:S02]  /*14a30*/  LEA R201, R62, R201, 0x9 ;  /* 0x000000c93ec97211 */ /* 0x000fe400078e48ff */
[----:B------:R-:W-:Y:S02]  /*14a40*/  LEA R200, R47, R202, 0x1 ;  /* 0x000000ca2fc87211 */ /* 0x000fe400078e08ff */
[----:B------:R-:W-:-:S02]  /*14a50*/  LEA R201, R201, UR4, 0x1 ;  /* 0x00000004c9c97c11 */ /* 0x000fc4000f8e08ff */
[----:B------:R-:W-:Y:S01]  /*14a60*/  LEA R198, R45, R202, 0x1 ;  /* 0x000000ca2dc67211 */ /* 0x000fe200078e08ff */
[----:B------:R-:W-:Y:S01]  /*14a70*/  LDSM.16.M88.4 R76, [R200] ;  /* 0x00000000c84c783b */ /* 0x000fe20000000200 */
[C---:B------:R-:W-:Y:S01]  /*14a80*/  IADD3 R199, R201.reuse, 0x6020, RZ ;  /* 0x00006020c9c77810 */ /* 0x040fe20007ffe0ff */
[----:B------:R-:W-:Y:S01]  /*14a90*/  VIADD R0, R201, 0x6000 ;  /* 0x00006000c9007836 */ /* 0x000fe20000000000 */
[----:B------:R-:W-:Y:S01]  /*14aa0*/  LEA R197, R45, R200, 0x1 ;  /* 0x000000c82dc57211 */ /* 0x000fe200078e08ff */
[----:B------:R-:W1:Y:S01]  /*14ab0*/  LDSM.16.M88.4 R24, [R201+0x6000] ;  /* 0x00600000c918783b */ /* 0x000e620000000200 */
[----:B------:R-:W-:Y:S02]  /*14ac0*/  ISETP.GT.AND P5, PT, R209, UR18, PT ;  /* 0x00000012d1007c0c */ /* 0x000fe4000bfa4270 */
[----:B------:R-:W-:Y:S01]  /*14ad0*/  @P1 IADD3 R199, R0, -0x20, RZ ;  /* 0xffffffe000c71810 */ /* 0x000fe20007ffe0ff */
[----:B------:R-:W3:Y:S01]  /*14ae0*/  LDSM.16.M88.4 R52, [R201+0x7000] ;  /* 0x00700000c934783b */ /* 0x000ee20000000200 */
[----:B------:R-:W-:-:S02]  /*14af0*/  IMAD.MOV.U32 R0, RZ, RZ, 0x40 ;  /* 0x00000040ff007424 */ /* 0x000fc400078e00ff */
[C---:B------:R-:W-:Y:S01]  /*14b00*/  IADD3 R191, R199.reuse, 0x800, RZ ;  /* 0x00000800c7bf7810 */ /* 0x040fe20007ffe0ff */
[----:B------:R-:W4:Y:S01]  /*14b10*/  LDSM.16.M88.4 R72, [R199] ;  /* 0x00000000c748783b */ /* 0x000f220000000200 */
[C---:B------:R-:W-:Y:S01]  /*14b20*/  VIADD R190, R199.reuse, 0x1000 ;  /* 0x00001000c7be7836 */ /* 0x040fe20000000000 */
[----:B------:R-:W-:Y:S01]  /*14b30*/  SEL R0, R0, 0xffffffc0, !P2 ;  /* 0xffffffc000007807 */ /* 0x000fe20005000000 */
[C---:B------:R-:W-:Y:S01]  /*14b40*/  VIADD R184, R199.reuse, 0x3800 ;  /* 0x00003800c7b87836 */ /* 0x040fe20000000000 */
[----:B------:R-:W2:Y:S01]  /*14b50*/  LDSM.16.M88.4 R64, [R201+0x6800] ;  /* 0x00680000c940783b */ /* 0x000ea20000000200 */
[----:B------:R-:W-:Y:S02]  /*14b60*/  IADD3 R189, R199, 0x1800, RZ ;  /* 0x00001800c7bd7810 */ /* 0x000fe40007ffe0ff */
[----:B------:R-:W-:Y:S01]  /*14b70*/  IADD3 R195, R201, R0, RZ ;  /* 0x00000000c9c37210 */ /* 0x000fe20007ffe0ff */
[----:B------:R-:W-:Y:S01]  /*14b80*/  LDSM.16.M88.4 R80, [R198] ;  /* 0x00000000c650783b */ /* 0x000fe20000000200 */
[----:B------:R-:W-:Y:S01]  /*14b90*/  IMAD.IADD R188, R0, 0x1, R199 ;  /* 0x0000000100bc7824 */ /* 0x000fe200078e02c7 */
[----:B------:R-:W-:-:S02]  /*14ba0*/  IADD3 R187, R199, 0x2000, RZ ;  /* 0x00002000c7bb7810 */ /* 0x000fc40007ffe0ff */
[----:B------:R-:W-:Y:S01]  /*14bb0*/  LDSM.16.M88.4 R68, [R195+0x6000] ;  /* 0x00600000c344783b */ /* 0x000fe20000000200 */
[C---:B------:R-:W-:Y:S02]  /*14bc0*/  IADD3 R186, R199.reuse, 0x2800, RZ ;  /* 0x00002800c7ba7810 */ /* 0x040fe40007ffe0ff */
[C---:B------:R-:W-:Y:S01]  /*14bd0*/  IADD3 R185, R199.reuse, 0x3000, RZ ;  /* 0x00003000c7b97810 */ /* 0x040fe20007ffe0ff */
[----:B------:R-:W2:Y:S01]  /*14be0*/  LDSM.16.M88.4 R40, [R201+0x7800] ;  /* 0x00780000c928783b */ /* 0x000ea20000000200 */
[C---:B------:R-:W-:Y:S02]  /*14bf0*/  IADD3 R183, R199.reuse, 0x4000, RZ ;  /* 0x00004000c7b77810 */ /* 0x040fe40007ffe0ff */
[C---:B------:R-:W-:Y:S01]  /*14c00*/  IADD3 R182, R199.reuse, 0x4800, RZ ;  /* 0x00004800c7b67810 */ /* 0x040fe20007ffe0ff */
[----:B------:R-:W2:Y:S01]  /*14c10*/  LDSM.16.M88.4 R28, [R199+0x1000] ;  /* 0x00100000c71c783b */ /* 0x000ea20000000200 */
[C---:B------:R-:W-:Y:S02]  /*14c20*/  IADD3 R181, R199.reuse, 0x5000, RZ ;  /* 0x00005000c7b57810 */ /* 0x040fe40007ffe0ff */
[----:B------:R-:W-:Y:S01]  /*14c30*/  IADD3 R180, R199, 0x5800, RZ ;  /* 0x00005800c7b47810 */ /* 0x000fe20007ffe0ff */
[----:B------:R-:W2:Y:S04]  /*14c40*/  LDSM.16.M88.4 R32, [R199+0x800] ;  /* 0x00080000c720783b */ /* 0x000ea80000000200 */
[----:B------:R-:W-:Y:S01]  /*14c50*/  LDSM.16.M88.4 R20, [R197] ;  /* 0x00000000c514783b */ /* 0x000fe20000000200 */
[C---:B-1----:R-:W-:Y:S03]  /*14c60*/  HMMA.16816.F32 R12, R16.reuse, R24, RZ ;  /* 0x00000018100c723c */ /* 0x042fe600000018ff */
[----:B------:R-:W1:Y:S04]  /*14c70*/  LDSM.16.M88.4 R92, [R188] ;  /* 0x00000000bc5c783b */ /* 0x000e680000000200 */
[----:B-----5:R-:W1:Y:S01]  /*14c80*/  LDSM.16.M88.4 R48, [R199+0x1800] ;  /* 0x00180000c730783b */ /* 0x020e620000000200 */
[C---:B---3--:R-:W-:Y:S03]  /*14c90*/  HMMA.16816.F32 R56, R16.reuse, R52, RZ ;  /* 0x000000341038723c */ /* 0x048fe600000018ff */
[----:B------:R-:W3:Y:S03]  /*14ca0*/  LDSM.16.M88.4 R4, [R195+0x7000] ;  /* 0x00700000c304783b */ /* 0x000ee60000000200 */
[C---:B------:R-:W-:Y:S01]  /*14cb0*/  HMMA.16816.F32 R24, R16.reuse, R26, RZ ;  /* 0x0000001a1018723c */ /* 0x040fe200000018ff */
[----:B------:R-:W3:Y:S04]  /*14cc0*/  LDSM.16.M88.4 R8, [R195+0x6800] ;  /* 0x00680000c308783b */ /* 0x000ee80000000200 */
[----:B------:R-:W-:Y:S01]  /*14cd0*/  LDSM.16.M88.4 R88, [R195+0x7800] ;  /* 0x00780000c358783b */ /* 0x000fe20000000200 */
[----:B------:R-:W-:Y:S03]  /*14ce0*/  HMMA.16816.F32 R52, R16, R54, RZ ;  /* 0x000000361034723c */ /* 0x000fe600000018ff */
[----:B------:R-:W-:Y:S03]  /*14cf0*/  LDSM.16.M88.4 R100, [R199+0x4000] ;  /* 0x00400000c764783b */ /* 0x000fe60000000200 */
[----:B----4-:R-:W-:Y:S01]  /*14d00*/  HMMA.16816.F32 R12, R76, R72, R12 ;  /* 0x000000484c0c723c */ /* 0x010fe2000000180c */
[----:B------:R-:W-:Y:S04]  /*14d10*/  LDSM.16.M88.4 R96, [R195+0x9000] ;  /* 0x00900000c360783b */ /* 0x000fe80000000200 */
[----:B------:R-:W-:Y:S01]  /*14d20*/  LDSM.16.M88.4 R104, [R188+0x2800] ;  /* 0x00280000bc68783b */ /* 0x000fe20000000200 */
[C---:B--2---:R-:W-:Y:S06]  /*14d30*/  HMMA.16816.F32 R36, R16.reuse, R64, RZ ;  /* 0x000000401024723c */ /* 0x044fec00000018ff */
[C---:B------:R-:W-:Y:S06]  /*14d40*/  HMMA.16816.F32 R64, R16.reuse, R66, RZ ;  /* 0x000000421040723c */ /* 0x040fec00000018ff */
        /* <DEDUP_REMOVED lines=11> */
[----:B------:R-:W4:Y:S05]  /*14e00*/  LDSM.16.M88.4 R32, [R188+0x1000] ;  /* 0x00100000bc20783b */ /* 0x000f2a0000000200 */
[----:B-1----:R-:W-:Y:S06]  /*14e10*/  HMMA.16816.F32 R12, R20, R92, R12 ;  /* 0x0000005c140c723c */ /* 0x002fec000000180c */
        /* <DEDUP_REMOVED lines=8> */
[----:B------:R-:W1:Y:S05]  /*14ea0*/  LDSM.16.M88.4 R4, [R200+0x2000] ;  /* 0x00200000c804783b */ /* 0x000e6a0000000200 */
[C---:B------:R-:W-:Y:S06]  /*14eb0*/  HMMA.16816.F32 R36, R80.reuse, R8, R36 ;  /* 0x000000085024723c */ /* 0x040fec0000001824 */
[----:B------:R-:W-:Y:S01]  /*14ec0*/  HMMA.16816.F32 R64, R80, R10, R64 ;  /* 0x0000000a5040723c */ /* 0x000fe20000001840 */
[----:B------:R-:W3:Y:S05]  /*14ed0*/  LDSM.16.M88.4 R8, [R201+0x8800] ;  /* 0x00880000c908783b */ /* 0x000eea0000000200 */
[----:B--2---:R-:W-:Y:S06]  /*14ee0*/  HMMA.16816.F32 R12, R28, R72, R12 ;  /* 0x000000481c0c723c */ /* 0x004fec000000180c */
        /* <DEDUP_REMOVED lines=19> */
[C---:B---3--:R-:W-:Y:S06]  /*15020*/  HMMA.16816.F32 R36, R28.reuse, R8, R36 ;  /* 0x000000081c24723c */ /* 0x048fec0000001824 */
[----:B------:R-:W-:Y:S01]  /*15030*/  HMMA.16816.F32 R64, R28, R10, R64 ;  /* 0x0000000a1c40723c */ /* 0x000fe20000001840 */
[----:B------:R-:W3:Y:S05]  /*15040*/  LDSM.16.M88.4 R8, [R199+0x2800] ;  /* 0x00280000c708783b */ /* 0x000eea0000000200 */
[----:B--2---:R-:W-:Y:S06]  /*15050*/  HMMA.16816.F32 R12, R92, R32, R12 ;  /* 0x000000205c0c723c */ /* 0x004fec000000180c */
[C---:B------:R-:W-:Y:S06]  /*15060*/  HMMA.16816.F32 R56, R28.reuse, R16, R56 ;  /* 0x000000101c38723c */ /* 0x040fec0000001838 */
[C---:B------:R-:W-:Y:S01]  /*15070*/  HMMA.16816.F32 R52, R28.reuse, R18, R52 ;  /* 0x000000121c34723c */ /* 0x040fe20000001834 */
[----:B------:R-:W2:Y:S05]  /*15080*/  LDSM.16.M88.4 R16, [R199+0x3000] ;  /* 0x00300000c710783b */ /* 0x000eaa0000000200 */
[----:B----4-:R-:W-:Y:S06]  /*15090*/  HMMA.16816.F32 R84, R28, R40, R84 ;  /* 0x000000281c54723c */ /* 0x010fec0000001854 */
[----:B------:R-:W-:Y:S01]  /*150a0*/  HMMA.16816.F32 R24, R4, R50, R24 ;  /* 0x000000320418723c */ /* 0x000fe20000001818 */
[----:B------:R-:W-:Y:S05]  /*150b0*/  LDSM.16.M88.4 R48, [R202+0x4000] ;  /* 0x00400000ca30783b */ /* 0x000fea0000000200 */
[----:B------:R-:W-:Y:S01]  /*150c0*/  HMMA.16816.F32 R80, R28, R42, R80 ;  /* 0x0000002a1c50723c */ /* 0x000fe20000001850 */
[----:B------:R-:W4:Y:S04]  /*150d0*/  LDSM.16.M88.4 R28, [R201+0xa000] ;  /* 0x00a00000c91c783b */ /* 0x000f280000000200 */
[----:B------:R-:W-:Y:S01]  /*150e0*/  LDSM.16.M88.4 R40, [R201+0xa800] ;  /* 0x00a80000c928783b */ /* 0x000fe20000000200 */
[----:B-1----:R-:W-:Y:S06]  /*150f0*/  HMMA.16816.F32 R12, R76, R20, R12 ;  /* 0x000000144c0c723c */ /* 0x002fec000000180c */
[C---:B---3--:R-:W-:Y:S06]  /*15100*/  HMMA.16816.F32 R36, R4.reuse, R8, R36 ;  /* 0x000000080424723c */ /* 0x048fec0000001824 */
[----:B------:R-:W-:Y:S01]  /*15110*/  HMMA.16816.F32 R64, R4, R10, R64 ;  /* 0x0000000a0440723c */ /* 0x000fe20000001840 */
[----:B------:R-:W1:Y:S05]  /*15120*/  LDSM.16.M88.4 R8, [R199+0x3800] ;  /* 0x00380000c708783b */ /* 0x000e6a0000000200 */
[----:B------:R-:W-:Y:S01]  /*15130*/  HMMA.16816.F32 R24, R92, R34, R24 ;  /* 0x000000225c18723c */ /* 0x000fe20000001818 */
[----:B------:R-:W3:Y:S05]  /*15140*/  LDSM.16.M88.4 R32, [R200+0x4000] ;  /* 0x00400000c820783b */ /* 0x000eea0000000200 */
[C---:B--2---:R-:W-:Y:S06]  /*15150*/  HMMA.16816.F32 R56, R4.reuse, R16, R56 ;  /* 0x000000100438723c */ /* 0x044fec0000001838 */
[----:B------:R-:W-:Y:S01]  /*15160*/  HMMA.16816.F32 R52, R4, R18, R52 ;  /* 0x000000120434723c */ /* 0x000fe20000001834 */
[----:B------:R-:W-:Y:S05]  /*15170*/  LDSM.16.M88.4 R16, [R195+0xa000] ;  /* 0x00a00000c310783b */ /* 0x000fea0000000200 */
[----:B----4-:R-:W-:Y:S06]  /*15180*/  HMMA.16816.F32 R12, R48, R28, R12 ;  /* 0x0000001c300c723c */ /* 0x010fec000000180c */
[----:B------:R-:W-:Y:S01]  /*15190*/  HMMA.16816.F32 R24, R76, R22, R24 ;  /* 0x000000164c18723c */ /* 0x000fe20000001818 */
[----:B------:R-:W2:Y:S05]  /*151a0*/  LDSM.16.M88.4 R20, [R198+0x4000] ;  /* 0x00400000c614783b */ /* 0x000eaa0000000200 */
[----:B------:R-:W-:Y:S06]  /*151b0*/  HMMA.16816.F32 R36, R92, R68, R36 ;  /* 0x000000445c24723c */ /* 0x000fec0000001824 */
[C---:B-1----:R-:W-:Y:S06]  /*151c0*/  HMMA.16816.F32 R84, R4.reuse, R8, R84 ;  /* 0x000000080454723c */ /* 0x042fec0000001854 */
[----:B------:R-:W-:Y:S01]  /*151d0*/  HMMA.16816.F32 R80, R4, R10, R80 ;  /* 0x0000000a0450723c */ /* 0x000fe20000001850 */
[----:B------:R-:W-:Y:S04]  /*151e0*/  LDSM.16.M88.4 R8, [R197+0x4000] ;  /* 0x00400000c508783b */ /* 0x000fe80000000200 */
[----:B------:R-:W-:Y:S01]  /*151f0*/  LDSM.16.M88.4 R4, [R188+0x4000] ;  /* 0x00400000bc04783b */ /* 0x000fe20000000200 */
[----:B---3--:R-:W-:Y:S06]  /*15200*/  HMMA.16816.F32 R12, R32, R100, R12 ;  /* 0x00000064200c723c */ /* 0x008fec000000180c */
        /* <DEDUP_REMOVED lines=32> */
[----:B------:R-:W4:Y:S05]  /*15410*/  LDSM.16.M88.4 R4, [R195+0xb000] ;  /* 0x00b00000c304783b */ /* 0x000f2a0000000200 */
[C---:B------:R-:W-:Y:S01]  /*15420*/  HMMA.16816.F32 R36, R48.reuse, R40, R36 ;  /* 0x000000283024723c */ /* 0x040fe20000001824 */
[----:B------:R-:W2:Y:S05]  /*15430*/  MUFU.TANH R72, R72 ;  /* 0x0000004800487308 */ /* 0x000eaa0000002400 */
[C---:B------:R-:W-:Y:S01]  /*15440*/  HMMA.16816.F32 R64, R48.reuse, R42, R64 ;  /* 0x0000002a3040723c */ /* 0x040fe20000001840 */
[----:B------:R-:W-:Y:S02]  /*15450*/  LDSM.16.M88.4 R40, [R188+0x4800] ;  /* 0x00480000bc28783b */ /* 0x000fe40000000200 */
[----:B------:R-:W3:Y:S03]  /*15460*/  MUFU.TANH R62, R62 ;  /* 0x0000003e003e7308 */ /* 0x000ee60000002400 */
[C---:B-1----:R-:W-:Y:S06]  /*15470*/  HMMA.16816.F32 R84, R48.reuse, R68, R84 ;  /* 0x000000443054723c */ /* 0x042fec0000001854 */
[----:B------:R-:W-:Y:S01]  /*15480*/  HMMA.16816.F32 R88, R48, R70, R88 ;  /* 0x000000463058723c */ /* 0x000fe20000001858 */
[----:B------:R-:W-:-:S05]  /*15490*/  FMUL.FTZ R24, R24, UR11 ;  /* 0x0000000b18187c20 */ /* 0x000fca0008410000 */
[C---:B--2---:R-:W-:Y:S01]  /*154a0*/  HMMA.16816.F32 R56, R32.reuse, R16, R56 ;  /* 0x000000102038723c */ /* 0x044fe20000001838 */
[----:B------:R-:W1:Y:S05]  /*154b0*/  MUFU.TANH R24, R24 ;  /* 0x0000001800187308 */ /* 0x000e6a0000002400 */
[C---:B------:R-:W-:Y:S01]  /*154c0*/  HMMA.16816.F32 R52, R32.reuse, R18, R52 ;  /* 0x000000122034723c */ /* 0x040fe20000001834 */
[----:B------:R-:W2:Y:S05]  /*154d0*/  LDSM.16.M88.4 R16, [R195+0xb800] ;  /* 0x00b80000c310783b */ /* 0x000eaa0000000200 */
[C---:B------:R-:W-:Y:S06]  /*154e0*/  HMMA.16816.F32 R36, R32.reuse, R28, R36 ;  /* 0x0000001c2024723c */ /* 0x040fec0000001824 */
[C---:B------:R-:W-:Y:S01]  /*154f0*/  HMMA.16816.F32 R64, R32.reuse, R30, R64 ;  /* 0x0000001e2040723c */ /* 0x040fe20000001840 */
[----:B------:R-:W1:Y:S05]  /*15500*/  LDSM.16.M88.4 R28, [R188+0x5000] ;  /* 0x00500000bc1c783b */ /* 0x000e6a0000000200 */
[C---:B---3--:R-:W-:Y:S06]  /*15510*/  HMMA.16816.F32 R84, R32.reuse, R12, R84 ;  /* 0x0000000c2054723c */ /* 0x048fec0000001854 */
[----:B------:R-:W-:Y:S06]  /*15520*/  HMMA.16816.F32 R88, R32, R14, R88 ;  /* 0x0000000e2058723c */ /* 0x000fec0000001858 */
[C---:B----4-:R-:W-:Y:S06]  /*15530*/  HMMA.16816.F32 R56, R20.reuse, R4, R56 ;  /* 0x000000041438723c */ /* 0x050fec0000001838 */
[----:B------:R-:W-:Y:S01]  /*15540*/  HMMA.16816.F32 R52, R20, R6, R52 ;  /* 0x000000061434723c */ /* 0x000fe20000001834 */
[----:B------:R-:W3:Y:S01]  /*15550*/  LDSM.16.M88.4 R4, [R188+0x5800] ;  /* 0x00580000bc04783b */ /* 0x000ee20000000200 */
[----:B------:R-:W-:-:S04]  /*15560*/  DEPBAR.LE SB0, 0x0 ;  /* 0x000080000000791a */ /* 0x000fc80000000000 */
[C---:B------:R-:W-:Y:S06]  /*15570*/  HMMA.16816.F32 R36, R20.reuse, R80, R36 ;  /* 0x000000501424723c */ /* 0x040fec0000001824 */
[C---:B------:R-:W-:Y:S06]  /*15580*/  HMMA.16816.F32 R64, R20.reuse, R82, R64 ;  /* 0x000000521440723c */ /* 0x040fec0000001840 */
[C---:B--2---:R-:W-:Y:S06]  /*15590*/  HMMA.16816.F32 R84, R20.reuse, R16, R84 ;  /* 0x000000101454723c */ /* 0x044fec0000001854 */
[----:B------:R-:W-:Y:S06]  /*155a0*/  HMMA.16816.F32 R88, R20, R18, R88 ;  /* 0x000000121458723c */ /* 0x000fec0000001858 */
[----:B------:R-:W-:Y:S01]  /*155b0*/  HMMA.16816.F32 R36, R8, R40, R36 ;  /* 0x000000280824723c */ /* 0x000fe20000001824 */
[----:B------:R-:W-:-:S05]  /*155c0*/  IMAD.U32 R22, RZ, RZ, UR29 ;  /* 0x0000001dff167e24 */ /* 0x000fca000f8e00ff */
[----:B------:R-:W-:Y:S01]  /*155d0*/  HMMA.16816.F32 R64, R8, R42, R64 ;  /* 0x0000002a0840723c */ /* 0x000fe20000001840 */
[----:B------:R-:W-:Y:S01]  /*155e0*/  FMUL.FTZ R40, R25, UR11 ;  /* 0x0000000b19287c20 */ /* 0x000fe20008410000 */
[----:B------:R-:W-:Y:S01]  /*155f0*/  FMUL.FTZ R25, R26, UR11 ;  /* 0x0000000b1a197c20 */ /* 0x000fe20008410000 */
[----:B------:R-:W-:-:S03]  /*15600*/  FMUL.FTZ R26, R27, UR11 ;  /* 0x0000000b1b1a7c20 */ /* 0x000fc60008410000 */
[C---:B-1----:R-:W-:Y:S01]  /*15610*/  HMMA.16816.F32 R56, R8.reuse, R28, R56 ;  /* 0x0000001c0838723c */ /* 0x042fe20000001838 */
[----:B------:R-:W1:Y:S05]  /*15620*/  MUFU.TANH R40, R40 ;  /* 0x0000002800287308 */ /* 0x000e6a0000002400 */
[C---:B------:R-:W-:Y:S03]  /*15630*/  HMMA.16816.F32 R52, R8.reuse, R30, R52 ;  /* 0x0000001e0834723c */ /* 0x040fe60000001834 */
[----:B------:R-:W2:Y:S03]  /*15640*/  MUFU.TANH R25, R25 ;  /* 0x0000001900197308 */ /* 0x000ea60000002400 */
[C---:B---3--:R-:W-:Y:S01]  /*15650*/  HMMA.16816.F32 R84, R8.reuse, R4, R84 ;  /* 0x000000040854723c */ /* 0x048fe20000001854 */
[----:B------:R-:W-:Y:S01]  /*15660*/  FMUL.FTZ R27, R36, UR11 ;  /* 0x0000000b241b7c20 */ /* 0x000fe20008410000 */
[----:B------:R-:W-:Y:S01]  /*15670*/  FMUL.FTZ R36, R37, UR11 ;  /* 0x0000000b25247c20 */ /* 0x000fe20008410000 */
[----:B------:R-:W-:Y:S01]  /*15680*/  FMUL.FTZ R12, R38, UR11 ;  /* 0x0000000b260c7c20 */ /* 0x000fe20008410000 */
[----:B------:R-:W-:Y:S01]  /*15690*/  FMUL.FTZ R37, R39, UR11 ;  /* 0x0000000b27257c20 */ /* 0x000fe20008410000 */
[----:B------:R-:W3:Y:S01]  /*156a0*/  MUFU.TANH R26, R26 ;  /* 0x0000001a001a7308 */ /* 0x000ee20000002400 */
[----:B------:R-:W-:Y:S01]  /*156b0*/  HMMA.16816.F32 R88, R8, R6, R88 ;  /* 0x000000060858723c */ /* 0x000fe20000001858 */
[----:B------:R-:W-:Y:S01]  /*156c0*/  FMUL.FTZ R13, R64, UR11 ;  /* 0x0000000b400d7c20 */ /* 0x000fe20008410000 */
[----:B------:R-:W-:Y:S01]  /*156d0*/  FMUL.FTZ R28, R65, UR11 ;  /* 0x0000000b411c7c20 */ /* 0x000fe20008410000 */
[----:B------:R-:W-:Y:S01]  /*156e0*/  FMUL.FTZ R14, R66, UR11 ;  /* 0x0000000b420e7c20 */ /* 0x000fe20008410000 */
[----:B------:R-:W-:-:S02]  /*156f0*/  FMUL.FTZ R16, R67, UR11 ;  /* 0x0000000b43107c20 */ /* 0x000fc40008410000 */
[----:B------:R-:W-:Y:S01]  /*15700*/  FMUL.FTZ R15, R56, UR11 ;  /* 0x0000000b380f7c20 */ /* 0x000fe20008410000 */
[----:B------:R-:W-:Y:S01]  /*15710*/  LEA R10, R61, UR27, 0x4 ;  /* 0x0000001b3d0a7c11 */ /* 0x000fe2000f8e20ff */
[----:B------:R-:W-:Y:S01]  /*15720*/  FMUL.FTZ R17, R57, UR11 ;  /* 0x0000000b39117c20 */ /* 0x000fe20008410000 */
[----:B------:R-:W-:Y:S01]  /*15730*/  FMUL.FTZ R29, R58, UR11 ;  /* 0x0000000b3a1d7c20 */ /* 0x000fe20008410000 */
[----:B------:R-:W-:Y:S01]  /*15740*/  FMUL.FTZ R18, R59, UR11 ;  /* 0x0000000b3b127c20 */ /* 0x000fe20008410000 */
[----:B------:R-:W-:Y:S01]  /*15750*/  IADD3 R63, R63, R10, RZ ;  /* 0x0000000a3f3f7210 */ /* 0x000fe20007ffe0ff */
[----:B------:R-:W-:Y:S01]  /*15760*/  FMUL.FTZ R19, R52, UR11 ;  /* 0x0000000b34137c20 */ /* 0x000fe20008410000 */
[----:B------:R-:W-:Y:S01]  /*15770*/  FMUL.FTZ R21, R53, UR11 ;  /* 0x0000000b35157c20 */ /* 0x000fe20008410000 */
[----:B------:R-:W-:Y:S01]  /*15780*/  FMUL.FTZ R5, R54, UR11 ;  /* 0x0000000b36057c20 */ /* 0x000fe20008410000 */
[----:B------:R-:W-:Y:S01]  /*15790*/  FMUL.FTZ R4, R55, UR11 ;  /* 0x0000000b37047c20 */ /* 0x000fe20008410000 */
[----:B------:R-:W4:Y:S01]  /*157a0*/  MUFU.TANH R27, R27 ;  /* 0x0000001b001b7308 */ /* 0x000f220000002400 */
[----:B------:R-:W-:Y:S01]  /*157b0*/  MOV R9, UR12 ;  /* 0x0000000c00097c02 */ /* 0x000fe20008000f00 */
[----:B------:R-:W-:Y:S01]  /*157c0*/  FMUL.FTZ R7, R84, UR11 ;  /* 0x0000000b54077c20 */ /* 0x000fe20008410000 */
[----:B------:R-:W-:Y:S01]  /*157d0*/  FMUL.FTZ R31, R85, UR11 ;  /* 0x0000000b551f7c20 */ /* 0x000fe20008410000 */
[----:B------:R-:W-:Y:S01]  /*157e0*/  FMUL.FTZ R8, R86, UR11 ;  /* 0x0000000b56087c20 */ /* 0x000fe20008410000 */
[----:B------:R-:W-:Y:S01]  /*157f0*/  FMUL.FTZ R6, R87, UR11 ;  /* 0x0000000b57067c20 */ /* 0x000fe20008410000 */
[----:B------:R-:W-:-:S02]  /*15800*/  IADD3 R214, R63, 0x8, RZ ;  /* 0x000000083fd67810 */ /* 0x000fc40007ffe0ff */
[----:B------:R-:W-:Y:S01]  /*15810*/  FMUL.FTZ R33, R88, UR11 ;  /* 0x0000000b58217c20 */ /* 0x000fe20008410000 */
[----:B------:R-:W-:Y:S01]  /*15820*/  FMUL.FTZ R35, R89, UR11 ;  /* 0x0000000b59237c20 */ /* 0x000fe20008410000 */
[----:B------:R-:W-:Y:S01]  /*15830*/  FMUL.FTZ R20, R90, UR11 ;  /* 0x0000000b5a147c20 */ /* 0x000fe20008410000 */
[----:B------:R-:W-:Y:S01]  /*15840*/  FMUL.FTZ R10, R91, UR11 ;  /* 0x0000000b5b0a7c20 */ /* 0x000fe20008410000 */
[----:B------:R-:W-:Y:S01]  /*15850*/  UIADD3 UR11, UR29, -UR21, URZ ;  /* 0x800000151d0b7290 */ /* 0x000fe2000fffe03f */
[----:B------:R-:W1:Y:S01]  /*15860*/  MUFU.TANH R36, R36 ;  /* 0x0000002400247308 */ /* 0x000e620000002400 */
[----:B------:R-:W-:Y:S01]  /*15870*/  IADD3 R212, R214, UR10, R9 ;  /* 0x0000000ad6d47c10 */ /* 0x000fe2000fffe009 */
[----:B------:R-:W-:Y:S01]  /*15880*/  ULDC UR10, c[0x0][0x394] ;  /* 0x0000e500000a7ab9 */ /* 0x000fe20000000800 */
[C---:B------:R-:W-:Y:S02]  /*15890*/  VIADDMNMX R215, R63.reuse, UR13, R22, PT ;  /* 0x0000000d3fd77c46 */ /* 0x040fe4000b800116 */
[----:B------:R-:W-:-:S02]  /*158a0*/  IADD3 R217, R63, UR11, RZ ;  /* 0x0000000b3fd97c10 */ /* 0x000fc4000fffe0ff */
        /* <DEDUP_REMOVED lines=89> */
.L_x_6342:
[----:B------:R-:W2:Y:S02]  /*15e40*/  LDC R11, c[0x0][0x248] ;  /* 0x00009200ff0b7b82 */ /* 0x000ea40000000800 */
[----:B--2---:R-:W-:-:S04]  /*15e50*/  LEA R11, -R11, RZ, 0x6 ;  /* 0x000000ff0b0b7211 */ /* 0x004fc800078e31ff */
[----:B------:R-:W-:-:S07]  /*15e60*/  SHF.R.S32.HI R9, RZ, 0x1f, R11 ;  /* 0x0000001fff097819 */ /* 0x000fce000001140b */
.L_x_6343:
[C---:B------:R-:W-:Y:S02]  /*15e70*/  LOP3.LUT P2, RZ, R44.reuse, 0x2, RZ, 0xc0, !PT ;  /* 0x000000022cff7812 */ /* 0x040fe4000784c0ff */
[C---:B------:R-:W-:Y:S02]  /*15e80*/  LOP3.LUT P1, RZ, R44.reuse, 0x4, RZ, 0xc0, !PT ;  /* 0x000000042cff7812 */ /* 0x040fe4000782c0ff */
[C---:B------:R-:W-:Y:S02]  /*15e90*/  LEA R38, P4, R11.reuse, R208, 0x1 ;  /* 0x000000d00b267211 */ /* 0x040fe400078808ff */
[----:B------:R-:W-:Y:S02]  /*15ea0*/  LOP3.LUT P6, RZ, R44, 0x1, RZ, 0xc0, !PT ;  /* 0x000000012cff7812 */ /* 0x000fe400078cc0ff */
[----:B------:R-:W-:-:S05]  /*15eb0*/  LEA.HI.X R39, R11, R211, R9, 0x1, P4 ;  /* 0x000000d30b277211 */ /* 0x000fca00020f0c09 */
[----:B------:R-:W-:-:S04]  /*15ec0*/  @P2 IADD3 R22, P0, R11, R144, RZ ;  /* 0x000000900b162210 */ /* 0x000fc80007f1e0ff */
[C---:B------:R-:W-:Y:S01]  /*15ed0*/  @P2 LEA R54, P4, R22.reuse, UR8, 0x1 ;  /* 0x0000000816362c11 */ /* 0x040fe2000f8808ff */
        /* <DEDUP_REMOVED lines=105> */
.L_x_6341:
[----:B--2---:R-:W-:Y:S01]  /*16570*/  IMAD.IADD R49, R3, 0x1, R2 ;  /* 0x0000000103317824 */ /* 0x004fe200078e0202 */
[----:B------:R-:W-:Y:S01]  /*16580*/  ULDC UR8, c[0x0][0x2ec] ;  /* 0x0000bb0000087ab9 */ /* 0x000fe20000000800 */
[----:B------:R-:W-:Y:S02]  /*16590*/  LEA R196, R46, UR4, 0x1 ;  /* 0x000000042ec47c11 */ /* 0x000fe4000f8e08ff */
[--C-:B------:R-:W-:Y:S01]  /*165a0*/  IMAD.IADD R3, R217, 0x1, -R49.reuse ;  /* 0x00000001d9037824 */ /* 0x100fe200078e0a31 */
[C---:B------:R-:W-:Y:S01]  /*165b0*/  ISETP.GE.AND P1, PT, R49.reuse, R215, PT ;  /* 0x000000d73100720c */ /* 0x040fe20003f26270 */
[----:B------:R-:W-:Y:S01]  /*165c0*/  IMAD.IADD R9, R214, 0x1, -R49 ;  /* 0x00000001d6097824 */ /* 0x000fe200078e0a31 */
[C---:B------:R-:W-:Y:S01]  /*165d0*/  ISETP.GE.AND P0, PT, R49.reuse, R212, PT ;  /* 0x000000d43100720c */ /* 0x040fe20003f06270 */
[C---:B------:R-:W-:Y:S01]  /*165e0*/  VIADD R23, R49.reuse, 0x9 ;  /* 0x0000000931177836 */ /* 0x040fe20000000000 */
[----:B------:R-:W-:Y:S01]  /*165f0*/  IABS R3, R3 ;  /* 0x0000000300037213 */ /* 0x000fe20000000000 */
[C---:B------:R-:W-:Y:S01]  /*16600*/  VIADD R11, R49.reuse, 0x10 ;  /* 0x00000010310b7836 */ /* 0x040fe20000000000 */
[----:B------:R-:W-:Y:S01]  /*16610*/  IABS R9, R9 ;  /* 0x0000000900097213 */ /* 0x000fe20000000000 */
[----:B------:R-:W-:Y:S01]  /*16620*/  VIADD R41, R49, 0x8 ;  /* 0x0000000831297836 */ /* 0x000fe20000000000 */
[----:B------:R-:W-:Y:S01]  /*16630*/  I2FP.F32.S32 R3, R3 ;  /* 0x0000000300037245 */ /* 0x000fe20000201400 */
[C---:B------:R-:W-:Y:S01]  /*16640*/  IMAD.IADD R43, R217.reuse, 0x1, -R23 ;  /* 0x00000001d92b7824 */ /* 0x040fe200078e0a17 */
[----:B------:R-:W-:Y:S01]  /*16650*/  I2FP.F32.S32 R9, R9 ;  /* 0x0000000900097245 */ /* 0x000fe20000201400 */
[----:B------:R-:W-:Y:S01]  /*16660*/  IMAD.IADD R51, R217, 0x1, -R41 ;  /* 0x00000001d9337824 */ /* 0x000fe200078e0a29 */
[----:B------:R-:W-:Y:S01]  /*16670*/  ISETP.LT.OR P1, PT, R49, R216, P1 ;  /* 0x000000d83100720c */ /* 0x000fe20000f21670 */
[----:B------:R-:W-:Y:S01]  /*16680*/  FFMA.FTZ R3, R3, -UR5, R0 ;  /* 0x8000000503037c23 */ /* 0x000fe20008010000 */
[----:B------:R-:W-:-:S02]  /*16690*/  IMAD.IADD R0, R217, 0x1, -R11 ;  /* 0x00000001d9007824 */ /* 0x000fc400078e0a0b */
[----:B------:R-:W-:Y:S01]  /*166a0*/  FFMA.FTZ R72, R9, -UR5, R72 ;  /* 0x8000000509487c23 */ /* 0x000fe20008010048 */
[C---:B------:R-:W-:Y:S01]  /*166b0*/  VIADD R9, R49.reuse, 0x11 ;  /* 0x0000001131097836 */ /* 0x040fe20000000000 */
[----:B------:R-:W-:Y:S01]  /*166c0*/  IABS R43, R43 ;  /* 0x0000002b002b7213 */ /* 0x000fe20000000000 */
[----:B------:R-:W-:Y:S01]  /*166d0*/  VIADD R22, R49, 0x28 ;  /* 0x0000002831167836 */ /* 0x000fe20000000000 */
[----:B------:R-:W-:Y:S01]  /*166e0*/  IABS R0, R0 ;  /* 0x0000000000007213 */ /* 0x000fe20000000000 */
[----:B------:R-:W-:Y:S01]  /*166f0*/  IMAD.IADD R39, R217, 0x1, -R9 ;  /* 0x00000001d9277824 */ /* 0x000fe200078e0a09 */
[----:B------:R-:W-:Y:S01]  /*16700*/  IABS R51, R51 ;  /* 0x0000003300337213 */ /* 0x000fe20000000000 */
[C---:B------:R-:W-:Y:S01]  /*16710*/  VIADD R30, R49.reuse, 0x20 ;  /* 0x00000020311e7836 */ /* 0x040fe20000000000 */
[----:B------:R-:W-:Y:S01]  /*16720*/  I2FP.F32.S32 R43, R43 ;  /* 0x0000002b002b7245 */ /* 0x000fe20000201400 */
[----:B------:R-:W-:Y:S01]  /*16730*/  VIADD R32, R49, 0x1 ;  /* 0x0000000131207836 */ /* 0x000fe20000000000 */
[----:B------:R-:W-:Y:S01]  /*16740*/  IABS R39, R39 ;  /* 0x0000002700277213 */ /* 0x000fe20000000000 */
[----:B------:R-:W-:Y:S01]  /*16750*/  IMAD R194, R47, 0x2, R196 ;  /* 0x000000022fc27824 */ /* 0x000fe200078e02c4 */
[----:B------:R-:W-:Y:S01]  /*16760*/  I2FP.F32.S32 R0, R0 ;  /* 0x0000000000007245 */ /* 0x000fe20000201400 */
[----:B-1----:R-:W-:Y:S01]  /*16770*/  FFMA.FTZ R44, R43, -UR5, R40 ;  /* 0x800000052b2c7c23 */ /* 0x002fe20008010028 */
[----:B------:R-:W-:Y:S01]  /*16780*/  I2FP.F32.S32 R51, R51 ;  /* 0x0000003300337245 */ /* 0x000fe20000201400 */
[----:B------:R-:W-:Y:S01]  /*16790*/  VIADD R40, R49, 0x18 ;  /* 0x0000001831287836 */ /* 0x000fe20000000000 */
[----:B------:R-:W-:Y:S01]  /*167a0*/  I2FP.F32.S32 R39, R39 ;  /* 0x0000002700277245 */ /* 0x000fe20000201400 */
[----:B------:R-:W-:Y:S01]  /*167b0*/  FFMA.FTZ R43, R0, -UR5, R27 ;  /* 0x80000005002b7c23 */ /* 0x000fe2000801001b */
[----:B------:R-:W-:-:S02]  /*167c0*/  IMAD.IADD R0, R217, 0x1, -R22 ;  /* 0x00000001d9007824 */ /* 0x000fc400078e0a16 */
[----:B------:R-:W-:Y:S01]  /*167d0*/  FFMA.FTZ R48, R51, -UR5, R24 ;  /* 0x8000000533307c23 */ /* 0x000fe20008010018 */
[----:B------:R-:W-:Y:S02]  /*167e0*/  VIADD R24, R49, 0x21 ;  /* 0x0000002131187836 */ /* 0x000fe40000000000 */
[----:B------:R-:W-:Y:S01]  /*167f0*/  FFMA.FTZ R42, R39, -UR5, R36 ;  /* 0x80000005272a7c23 */ /* 0x000fe20008010024 */
[----:B------:R-:W-:Y:S01]  /*16800*/  VIADD R39, R49, 0x19 ;  /* 0x0000001931277836 */ /* 0x000fe20000000000 */
[----:B------:R-:W-:Y:S01]  /*16810*/  IABS R0, R0 ;  /* 0x0000000000007213 */ /* 0x000fe20000000000 */
[----:B------:R-:W-:Y:S01]  /*16820*/  IMAD.IADD R34, R217, 0x1, -R24 ;  /* 0x00000001d9227824 */ /* 0x000fe200078e0a18 */
[----:B------:R-:W-:Y:S01]  /*16830*/  FSEL R3, R3, -INF , !P1 ;  /* 0xff80000003037808 */ /* 0x000fe20004800000 */
[C---:B------:R-:W-:Y:S01]  /*16840*/  IMAD.IADD R38, R217.reuse, 0x1, -R40 ;  /* 0x00000001d9267824 */ /* 0x040fe200078e0a28 */
[----:B------:R-:W-:Y:S01]  /*16850*/  I2FP.F32.S32 R0, R0 ;  /* 0x0000000000007245 */ /* 0x000fe20000201400 */
[C---:B------:R-:W-:Y:S01]  /*16860*/  IMAD.IADD R51, R217.reuse, 0x1, -R39 ;  /* 0x00000001d9337824 */ /* 0x040fe200078e0a27 */
[----:B------:R-:W-:Y:S01]  /*16870*/  IABS R34, R34 ;  /* 0x0000002200227213 */ /* 0x000fe20000000000 */
[C---:B------:R-:W-:Y:S01]  /*16880*/  IMAD.IADD R36, R217.reuse, 0x1, -R30 ;  /* 0x00000001d9247824 */ /* 0x040fe200078e0a1e */
[----:B------:R-:W-:Y:S01]  /*16890*/  IABS R38, R38 ;  /* 0x0000002600267213 */ /* 0x000fe20000000000 */
[----:B------:R-:W-:Y:S01]  /*168a0*/  FFMA.FTZ R229, R0, -UR5, R19 ;  /* 0x8000000500e57c23 */ /* 0x000fe20008010013 */
[----:B------:R-:W-:Y:S01]  /*168b0*/  IABS R51, R51 ;  /* 0x0000003300337213 */ /* 0x000fe20000000000 */
[----:B------:R-:W-:Y:S01]  /*168c0*/  IMAD.IADD R53, R217, 0x1, -R32 ;  /* 0x00000001d9357824 */ /* 0x000fe200078e0a20 */
[----:B------:R-:W-:Y:S01]  /*168d0*/  I2FP.F32.S32 R34, R34 ;  /* 0x0000002200227245 */ /* 0x000fe20000201400 */
[----:B------:R-:W-:Y:S01]  /*168e0*/  VIADD R0, R49, 0x39 ;  /* 0x0000003931007836 */ /* 0x000fe20000000000 */
[----:B------:R-:W-:Y:S01]  /*168f0*/  I2FP.F32.S32 R38, R38 ;  /* 0x0000002600267245 */ /* 0x000fe20000201400 */
[----:B------:R-:W-:Y:S01]  /*16900*/  LDSM.16.MT88.4 R116, [R194+0xc000] ;  /* 0x00c00000c274783b */ /* 0x000fe20000004200 */
        /* <DEDUP_REMOVED lines=8> */
[----:B------:R-:W-:Y:S01]  /*16990*/  FFMA.FTZ R13, R51, -UR5, R28 ;  /* 0x80000005330d7c23 */ /* 0x000fe2000801001c */
[----:B------:R-:W-:Y:S01]  /*169a0*/  VIADD R28, R49, 0x38 ;  /* 0x00000038311c7836 */ /* 0x000fe20000000000 */
[----:B------:R-:W-:Y:S01]  /*169b0*/  I2FP.F32.S32 R53, R53 ;  /* 0x0000003500357245 */ /* 0x000fe20000201400 */
[----:B------:R-:W-:Y:S01]  /*169c0*/  IMAD.IADD R54, R217, 0x1, -R34 ;  /* 0x00000001d9367824 */ /* 0x000fe200078e0a22 */
[----:B------:R-:W-:Y:S01]  /*169d0*/  IABS R50, R50 ;  /* 0x0000003200327213 */ /* 0x000fe20000000000 */
[----:B------:R-:W-:Y:S01]  /*169e0*/  FFMA.FTZ R231, R36, -UR5, R15 ;  /* 0x8000000524e77c23 */ /* 0x000fe2000801000f */
[-C--:B------:R-:W-:Y:S01]  /*169f0*/  ISETP.GE.AND P1, PT, R11, R215.reuse, PT ;  /* 0x000000d70b00720c */ /* 0x080fe20003f26270 */
[----:B------:R-:W-:Y:S01]  /*16a00*/  VIADD R36, R49, 0x30 ;  /* 0x0000003031247836 */ /* 0x000fe20000000000 */
[-C--:B------:R-:W-:Y:S01]  /*16a10*/  ISETP.GE.AND P4, PT, R32, R215.reuse, PT ;  /* 0x000000d72000720c */ /* 0x080fe20003f86270 */
[----:B------:R-:W-:Y:S01]  /*16a20*/  IMAD.IADD R52, R217, 0x1, -R28 ;  /* 0x00000001d9347824 */ /* 0x000fe200078e0a1c */
[----:B------:R-:W-:Y:S01]  /*16a30*/  I2FP.F32.S32 R50, R50 ;  /* 0x0000003200327245 */ /* 0x000fe20000201400 */
[----:B------:R-:W-:Y:S01]  /*16a40*/  FFMA.FTZ R60, R53, -UR5, R60 ;  /* 0x80000005353c7c23 */ /* 0x000fe2000801003c */
[----:B------:R-:W-:Y:S01]  /*16a50*/  ISETP.LT.OR P1, PT, R11, R216, P1 ;  /* 0x000000d80b00720c */ /* 0x000fe20000f21670 */
[----:B------:R-:W-:Y:S01]  /*16a60*/  IMAD.IADD R56, R217, 0x1, -R36 ;  /* 0x00000001d9387824 */ /* 0x000fe200078e0a24 */
[----:B------:R-:W-:Y:S01]  /*16a70*/  IABS R54, R54 ;  /* 0x0000003600367213 */ /* 0x000fe20000000000 */
[----:B------:R-:W-:Y:S01]  /*16a80*/  FFMA.FTZ R179, R50, -UR5, R35 ;  /* 0x8000000532b37c23 */ /* 0x000fe20008010023 */
[----:B------:R-:W-:Y:S01]  /*16a90*/  ISETP.LT.OR P4, PT, R32, R216, P4 ;  /* 0x000000d82000720c */ /* 0x000fe20002781670 */
[----:B------:R-:W-:Y:S01]  /*16aa0*/  VIADD R38, R49, 0x29 ;  /* 0x0000002931267836 */ /* 0x000fe20000000000 */
[-C--:B------:R-:W-:Y:S01]  /*16ab0*/  ISETP.GE.AND P6, PT, R23, R215.reuse, PT ;  /* 0x000000d71700720c */ /* 0x080fe20003fc6270 */
[----:B------:R-:W-:Y:S01]  /*16ac0*/  IMAD R193, R45, 0x2, R196 ;  /* 0x000000022dc17824 */ /* 0x000fe200078e02c4 */
[----:B------:R-:W-:Y:S01]  /*16ad0*/  IABS R52, R52 ;  /* 0x0000003400347213 */ /* 0x000fe20000000000 */
[----:B------:R-:W-:Y:S01]  /*16ae0*/  IMAD.IADD R58, R217, 0x1, -R38 ;  /* 0x00000001d93a7824 */ /* 0x000fe200078e0a26 */
[----:B------:R-:W-:Y:S01]  /*16af0*/  FSEL R19, R43, -INF , !P1 ;  /* 0xff8000002b137808 */ /* 0x000fe20004800000 */
[----:B------:R-:W-:Y:S01]  /*16b00*/  IMAD R192, R45, 0x2, R194 ;  /* 0x000000022dc07824 */ /* 0x000fe200078e02c2 */
[----:B------:R-:W-:Y:S01]  /*16b10*/  I2FP.F32.S32 R54, R54 ;  /* 0x0000003600367245 */ /* 0x000fe20000201400 */
[----:B------:R-:W-:Y:S01]  /*16b20*/  LDSM.16.MT88.4 R80, [R194+0x10000] ;  /* 0x01000000c250783b */ /* 0x000fe20000004200 */
[----:B------:R-:W-:-:S02]  /*16b30*/  ISETP.GE.AND P1, PT, R30, R215, PT ;  /* 0x000000d71e00720c */ /* 0x000fc40003f26270 */
[-C--:B------:R-:W-:Y:S01]  /*16b40*/  ISETP.GE.AND P2, PT, R41, R215.reuse, PT ;  /* 0x000000d72900720c */ /* 0x080fe20003f46270 */
[----:B------:R-:W-:Y:S01]  /*16b50*/  FFMA.FTZ R221, R54, -UR5, R31 ;  /* 0x8000000536dd7c23 */ /* 0x000fe2000801001f */
[----:B------:R-:W-:Y:S01]  /*16b60*/  FSEL R35, R60, -INF , !P4 ;  /* 0xff8000003c237808 */ /* 0x000fe20006000000 */
[----:B------:R-:W-:Y:S01]  /*16b70*/  LDSM.16.MT88.4 R64, [R192+0xe000] ;  /* 0x00e00000c040783b */ /* 0x000fe20000004200 */
[----:B------:R-:W-:Y:S02]  /*16b80*/  ISETP.GE.AND P4, PT, R9, R215, PT ;  /* 0x000000d70900720c */ /* 0x000fe40003f86270 */
[----:B------:R-:W-:Y:S01]  /*16b90*/  ISETP.LT.OR P6, PT, R23, R216, P6 ;  /* 0x000000d81700720c */ /* 0x000fe200037c1670 */
[----:B------:R-:W-:Y:S01]  /*16ba0*/  LDSM.16.MT88.4 R108, [R193+0xc000] ;  /* 0x00c00000c16c783b */ /* 0x000fe20000004200 */
[----:B------:R-:W-:Y:S02]  /*16bb0*/  IABS R56, R56 ;  /* 0x0000003800387213 */ /* 0x000fe40000000000 */
[----:B------:R-:W-:Y:S01]  /*16bc0*/  I2FP.F32.S32 R52, R52 ;  /* 0x0000003400347245 */ /* 0x000fe20000201400 */
[----:B------:R-:W-:Y:S01]  /*16bd0*/  LDSM.16.MT88.4 R124, [R196+0xc000] ;  /* 0x00c00000c47c783b */ /* 0x000fe20000004200 */
[----:B------:R-:W-:-:S02]  /*16be0*/  ISETP.LT.OR P1, PT, R30, R216, P1 ;  /* 0x000000d81e00720c */ /* 0x000fc40000f21670 */
[-C--:B------:R-:W-:Y:S01]  /*16bf0*/  ISETP.LT.OR P2, PT, R41, R216.reuse, P2 ;  /* 0x000000d82900720c */ /* 0x080fe20001741670 */
[----:B------:R-:W-:Y:S01]  /*16c00*/  FFMA.FTZ R219, R52, -UR5, R33 ;  /* 0x8000000534db7c23 */ /* 0x000fe20008010021 */
[----:B------:R-:W-:Y:S01]  /*16c10*/  FSEL R31, R44, -INF , !P6 ;  /* 0xff8000002c1f7808 */ /* 0x000fe20007000000 */
[----:B------:R-:W-:Y:S01]  /*16c20*/  LDSM.16.MT88.4 R100, [R192+0xc000] ;  /* 0x00c00000c064783b */ /* 0x000fe20000004200 */
[----:B------:R-:W-:Y:S02]  /*16c30*/  ISETP.LT.OR P4, PT, R9, R216, P4 ;  /* 0x000000d80900720c */ /* 0x000fe40002781670 */
[----:B------:R-:W-:Y:S01]  /*16c40*/  I2FP.F32.S32 R56, R56 ;  /* 0x0000003800387245 */ /* 0x000fe20000201400 */
[----:B------:R-:W-:Y:S01]  /*16c50*/  LDSM.16.MT88.4 R88, [R193+0x10000] ;  /* 0x01000000c158783b */ /* 0x000fe20000004200 */
[-C--:B------:R-:W-:Y:S02]  /*16c60*/  ISETP.GE.AND P6, PT, R39, R215.reuse, PT ;  /* 0x000000d72700720c */ /* 0x080fe40003fc6270 */
[----:B------:R-:W-:Y:S01]  /*16c70*/  FSEL R231, R231, -INF , !P1 ;  /* 0xff800000e7e77808 */ /* 0x000fe20004800000 */
[----:B------:R-:W-:Y:S01]  /*16c80*/  FFMA.FTZ R7, R56, -UR5, R7 ;  /* 0x8000000538077c23 */ /* 0x000fe20008010007 */
[----:B------:R-:W-:Y:S01]  /*16c90*/  FSEL R33, R48, -INF , !P2 ;  /* 0xff80000030217808 */ /* 0x000fe20005000000 */
[----:B------:R-:W-:Y:S01]  /*16ca0*/  LDSM.16.MT88.4 R144, [R192+0x10000] ;  /* 0x01000000c090783b */ /* 0x000fe20000004200 */
[----:B------:R-:W-:-:S02]  /*16cb0*/  ISETP.GE.AND P1, PT, R36, R215, PT ;  /* 0x000000d72400720c */ /* 0x000fc40003f26270 */
[----:B------:R-:W-:Y:S01]  /*16cc0*/  IABS R58, R58 ;  /* 0x0000003a003a7213 */ /* 0x000fe20000000000 */
[----:B------:R-:W-:Y:S01]  /*16cd0*/  LDSM.16.MT88.4 R140, [R196+0xc800] ;  /* 0x00c80000c48c783b */ /* 0x000fe20000004200 */
[-C--:B------:R-:W-:Y:S02]  /*16ce0*/  ISETP.GE.AND P2, PT, R40, R215.reuse, PT ;  /* 0x000000d72800720c */ /* 0x080fe40003f46270 */
[----:B------:R-:W-:Y:S02]  /*16cf0*/  FSEL R17, R42, -INF , !P4 ;  /* 0xff8000002a117808 */ /* 0x000fe40006000000 */
[----:B------:R-:W-:Y:S02]  /*16d00*/  ISETP.GE.AND P4, PT, R24, R215, PT ;  /* 0x000000d71800720c */ /* 0x000fe40003f86270 */
[-C--:B------:R-:W-:Y:S02]  /*16d10*/  ISETP.LT.OR P6, PT, R39, R216.reuse, P6 ;  /* 0x000000d82700720c */ /* 0x080fe400037c1670 */
[----:B------:R-:W-:-:S02]  /*16d20*/  ISETP.LT.OR P1, PT, R36, R216, P1 ;  /* 0x000000d82400720c */ /* 0x000fc40000f21670 */
[----:B------:R-:W-:Y:S02]  /*16d30*/  I2FP.F32.S32 R58, R58 ;  /* 0x0000003a003a7245 */ /* 0x000fe40000201400 */
[-C--:B------:R-:W-:Y:S02]  /*16d40*/  ISETP.LT.OR P2, PT, R40, R216.reuse, P2 ;  /* 0x000000d82800720c */ /* 0x080fe40001741670 */
[----:B------:R-:W-:Y:S01]  /*16d50*/  FSEL R13, R13, -INF , !P6 ;  /* 0xff8000000d0d7808 */ /* 0x000fe20007000000 */
[----:B------:R-:W-:Y:S01]  /*16d60*/  FFMA.FTZ R21, R58, -UR5, R21 ;  /* 0x800000053a157c23 */ /* 0x000fe20008010015 */
[----:B------:R-:W-:Y:S01]  /*16d70*/  ISETP.LT.OR P4, PT, R24, R216, P4 ;  /* 0x000000d81800720c */ /* 0x000fe20002781670 */
[----:B------:R-:W-:Y:S01]  /*16d80*/  LDSM.16.MT88.4 R56, [R193+0xe000] ;  /* 0x00e00000c138783b */ /* 0x000fe20000004200 */
[----:B------:R-:W-:Y:S02]  /*16d90*/  ISETP.GE.AND P6, PT, R38, R215, PT ;  /* 0x000000d72600720c */ /* 0x000fe40003fc6270 */
[----:B------:R-:W-:-:S02]  /*16da0*/  FSEL R223, R7, -INF , !P1 ;  /* 0xff80000007df7808 */ /* 0x000fc40004800000 */
[----:B------:R-:W-:Y:S02]  /*16db0*/  FSEL R15, R27, -INF , !P2 ;  /* 0xff8000001b0f7808 */ /* 0x000fe40005000000 */
[-C--:B------:R-:W-:Y:S02]  /*16dc0*/  ISETP.GE.AND P1, PT, R0, R215.reuse, PT ;  /* 0x000000d70000720c */ /* 0x080fe40003f26270 */
[-C--:B------:R-:W-:Y:S02]  /*16dd0*/  ISETP.GE.AND P2, PT, R22, R215.reuse, PT ;  /* 0x000000d71600720c */ /* 0x080fe40003f46270 */
[----:B------:R-:W-:Y:S02]  /*16de0*/  FSEL R163, R163, -INF , !P4 ;  /* 0xff800000a3a37808 */ /* 0x000fe40006000000 */
[----:B------:R-:W-:Y:S02]  /*16df0*/  ISETP.GE.AND P4, PT, R34, R215, PT ;  /* 0x000000d72200720c */ /* 0x000fe40003f86270 */
[----:B------:R-:W-:-:S02]  /*16e00*/  ISETP.LT.OR P6, PT, R38, R216, P6 ;  /* 0x000000d82600720c */ /* 0x000fc400037c1670 */
[-C--:B------:R-:W-:Y:S02]  /*16e10*/  ISETP.LT.OR P1, PT, R0, R216.reuse, P1 ;  /* 0x000000d80000720c */ /* 0x080fe40000f21670 */
[-C--:B------:R-:W-:Y:S02]  /*16e20*/  ISETP.LT.OR P2, PT, R22, R216.reuse, P2 ;  /* 0x000000d81600720c */ /* 0x080fe40001741670 */
[----:B------:R-:W-:Y:S02]  /*16e30*/  ISETP.LT.OR P4, PT, R34, R216, P4 ;  /* 0x000000d82200720c */ /* 0x000fe40002781670 */
[----:B------:R-:W-:Y:S02]  /*16e40*/  FSEL R165, R21, -INF , !P6 ;  /* 0xff80000015a57808 */ /* 0x000fe40007000000 */
[----:B------:R-:W-:Y:S02]  /*16e50*/  ISETP.GE.AND P6, PT, R32, R212, PT ;  /* 0x000000d42000720c */ /* 0x000fe40003fc6270 */
[----:B------:R-:W-:-:S02]  /*16e60*/  FSEL R179, R179, -INF , !P1 ;  /* 0xff800000b3b37808 */ /* 0x000fc40004800000 */
[----:B------:R-:W-:Y:S02]  /*16e70*/  FSEL R229, R229, -INF , !P2 ;  /* 0xff800000e5e57808 */ /* 0x000fe40005000000 */
[-C--:B------:R-:W-:Y:S02]  /*16e80*/  ISETP.GE.AND P1, PT, R11, R212.reuse, PT ;  /* 0x000000d40b00720c */ /* 0x080fe40003f26270 */
[----:B------:R-:W-:Y:S02]  /*16e90*/  ISETP.LT.OR P0, PT, R49, R213, P0 ;  /* 0x000000d53100720c */ /* 0x000fe40000701670 */
[----:B------:R-:W-:Y:S01]  /*16ea0*/  ISETP.GE.AND P2, PT, R28, R215, PT ;  /* 0x000000d71c00720c */ /* 0x000fe20003f46270 */
[----:B------:R-:W-:Y:S01]  /*16eb0*/  LDSM.16.MT88.4 R48, [R194+0xe000] ;  /* 0x00e00000c230783b */ /* 0x000fe20000004200 */
[----:B------:R-:W-:Y:S02]  /*16ec0*/  FSEL R221, R221, -INF , !P4 ;  /* 0xff800000dddd7808 */ /* 0x000fe40006000000 */
[----:B------:R-:W-:-:S02]  /*16ed0*/  ISETP.GE.AND P4, PT, R41, R212, PT ;  /* 0x000000d42900720c */ /* 0x000fc40003f86270 */
[-C--:B------:R-:W-:Y:S01]  /*16ee0*/  ISETP.LT.OR P6, PT, R32, R213.reuse, P6 ;  /* 0x000000d52000720c */ /* 0x080fe200037c1670 */
[C---:B------:R-:W-:Y:S01]  /*16ef0*/  IMAD.IADD R32, R214.reuse, 0x1, -R32 ;  /* 0x00000001d6207824 */ /* 0x040fe200078e0a20 */
[-C--:B------:R-:W-:Y:S01]  /*16f00*/  ISETP.LT.OR P1, PT, R11, R213.reuse, P1 ;  /* 0x000000d50b00720c */ /* 0x080fe20000f21670 */
[----:B------:R-:W-:Y:S01]  /*16f10*/  IMAD.IADD R11, R214, 0x1, -R11 ;  /* 0x00000001d60b7824 */ /* 0x000fe200078e0a0b */
[----:B------:R-:W-:Y:S02]  /*16f20*/  ISETP.LT.OR P2, PT, R28, R216, P2 ;  /* 0x000000d81c00720c */ /* 0x000fe40001741670 */
[----:B------:R-:W-:Y:S02]  /*16f30*/  FSEL R27, R72, -INF , !P0 ;  /* 0xff800000481b7808 */ /* 0x000fe40004000000 */
[----:B------:R-:W-:Y:S01]  /*16f40*/  ISETP.LT.OR P4, PT, R41, R213, P4 ;  /* 0x000000d52900720c */ /* 0x000fe20002781670 */
[----:B------:R-:W-:Y:S01]  /*16f50*/  IMAD.IADD R41, R214, 0x1, -R41 ;  /* 0x00000001d6297824 */ /* 0x000fe200078e0a29 */
[----:B------:R-:W-:Y:S01]  /*16f60*/  ISETP.GE.AND P0, PT, R9, R212, PT ;  /* 0x000000d40900720c */ /* 0x000fe20003f06270 */
[----:B------:R-:W-:Y:S01]  /*16f70*/  LDSM.16.MT88.4 R72, [R196+0x10000] ;  /* 0x01000000c448783b */ /* 0x000fe20000004200 */
[----:B------:R-:W-:-:S02]  /*16f80*/  IABS R32, R32 ;  /* 0x0000002000207213 */ /* 0x000fc40000000000 */
[----:B------:R-:W-:Y:S02]  /*16f90*/  FSEL R219, R219, -INF , !P2 ;  /* 0xff800000dbdb7808 */ /* 0x000fe40005000000 */
[----:B------:R-:W-:Y:S02]  /*16fa0*/  ISETP.GE.AND P2, PT, R23, R212, PT ;  /* 0x000000d41700720c */ /* 0x000fe40003f46270 */
[----:B------:R-:W-:Y:S01]  /*16fb0*/  ISETP.LT.OR P0, PT, R9, R213, P0 ;  /* 0x000000d50900720c */ /* 0x000fe20000701670 */
[----:B------:R-:W-:Y:S01]  /*16fc0*/  IMAD.IADD R9, R214, 0x1, -R9 ;  /* 0x00000001d6097824 */ /* 0x000fe200078e0a09 */
[----:B------:R-:W-:Y:S02]  /*16fd0*/  IABS R11, R11 ;  /* 0x0000000b000b7213 */ /* 0x000fe40000000000 */
[----:B------:R-:W-:Y:S02]  /*16fe0*/  IABS R41, R41 ;  /* 0x0000002900297213 */ /* 0x000fe40000000000 */
[----:B------:R-:W-:-:S02]  /*16ff0*/  I2FP.F32.S32 R7, R32 ;  /* 0x0000002000077245 */ /* 0x000fc40000201400 */
[----:B------:R-:W-:Y:S01]  /*17000*/  ISETP.LT.OR P2, PT, R23, R213, P2 ;  /* 0x000000d51700720c */ /* 0x000fe20001741670 */
[----:B------:R-:W-:Y:S01]  /*17010*/  IMAD.IADD R23, R214, 0x1, -R23 ;  /* 0x00000001d6177824 */ /* 0x000fe200078e0a17 */
[----:B------:R-:W-:Y:S01]  /*17020*/  I2FP.F32.S32 R11, R11 ;  /* 0x0000000b000b7245 */ /* 0x000fe20000201400 */
[----:B------:R-:W-:Y:S01]  /*17030*/  FFMA.FTZ R7, R7, -UR5, R62 ;  /* 0x8000000507077c23 */ /* 0x000fe2000801003e */
[----:B------:R-:W-:Y:S02]  /*17040*/  IABS R9, R9 ;  /* 0x0000000900097213 */ /* 0x000fe40000000000 */
[----:B------:R-:W-:Y:S01]  /*17050*/  I2FP.F32.S32 R32, R41 ;  /* 0x0000002900207245 */ /* 0x000fe20000201400 */
[----:B------:R-:W-:Y:S01]  /*17060*/  FFMA.FTZ R11, R11, -UR5, R12 ;  /* 0x800000050b0b7c23 */ /* 0x000fe2000801000c */
[----:B------:R-:W-:Y:S02]  /*17070*/  IABS R23, R23 ;  /* 0x0000001700177213 */ /* 0x000fe40000000000 */
[----:B------:R-:W-:Y:S01]  /*17080*/  I2FP.F32.S32 R12, R9 ;  /* 0x00000009000c7245 */ /* 0x000fe20000201400 */
[----:B------:R-:W-:Y:S01]  /*17090*/  FFMA.FTZ R32, R32, -UR5, R25 ;  /* 0x8000000520207c23 */ /* 0x000fe20008010019 */
[----:B------:R-:W-:-:S02]  /*170a0*/  FSEL R25, R7, -INF , !P6 ;  /* 0xff80000007197808 */ /* 0x000fc40007000000 */
[----:B------:R-:W-:Y:S01]  /*170b0*/  ISETP.GE.AND P6, PT, R40, R212, PT ;  /* 0x000000d42800720c */ /* 0x000fe20003fc6270 */
[----:B------:R-:W-:Y:S01]  /*170c0*/  FFMA.FTZ R9, R12, -UR5, R37 ;  /* 0x800000050c097c23 */ /* 0x000fe20008010025 */
[----:B------:R-:W-:Y:S02]  /*170d0*/  I2FP.F32.S32 R23, R23 ;  /* 0x0000001700177245 */ /* 0x000fe40000201400 */
[----:B------:R-:W-:Y:S02]  /*170e0*/  FMNMX.FTZ R12, R3, R35, !PT ;  /* 0x00000023030c7209 */ /* 0x000fe40007810000 */
[----:B------:R-:W-:Y:S01]  /*170f0*/  ISETP.LT.OR P6, PT, R40, R213, P6 ;  /* 0x000000d52800720c */ /* 0x000fe200037c1670 */
[----:B------:R-:W-:Y:S02]  /*17100*/  IMAD.IADD R40, R214, 0x1, -R40 ;  /* 0x00000001d6287824 */ /* 0x000fe400078e0a28 */
[----:B------:R-:W-:Y:S01]  /*17110*/  FFMA.FTZ R21, R23, -UR5, R26 ;  /* 0x8000000517157c23 */ /* 0x000fe2000801001a */
[----:B------:R-:W-:-:S02]  /*17120*/  FSEL R23, R32, -INF , !P4 ;  /* 0xff80000020177808 */ /* 0x000fc40006000000 */
[----:B------:R-:W-:Y:S02]  /*17130*/  FMNMX.FTZ R12, R33, R12, !PT ;  /* 0x0000000c210c7209 */ /* 0x000fe40007810000 */
[----:B------:R-:W-:Y:S02]  /*17140*/  ISETP.GE.AND P4, PT, R39, R212, PT ;  /* 0x000000d42700720c */ /* 0x000fe40003f86270 */
[----:B------:R-:W-:Y:S02]  /*17150*/  IABS R40, R40 ;  /* 0x0000002800287213 */ /* 0x000fe40000000000 */
[----:B------:R-:W-:Y:S02]  /*17160*/  FSEL R9, R9, -INF , !P0 ;  /* 0xff80000009097808 */ /* 0x000fe40004000000 */
[----:B------:R-:W-:Y:S02]  /*17170*/  FMNMX.FTZ R12, R31, R12, !PT ;  /* 0x0000000c1f0c7209 */ /* 0x000fe40007810000 */
[----:B------:R-:W-:Y:S01]  /*17180*/  ISETP.LT.OR P4, PT, R39, R213, P4 ;  /* 0x000000d52700720c */ /* 0x000fe20002781670 */
[----:B------:R-:W-:Y:S01]  /*17190*/  IMAD.IADD R39, R214, 0x1, -R39 ;  /* 0x00000001d6277824 */ /* 0x000fe200078e0a27 */
[----:B------:R-:W-:-:S02]  /*171a0*/  ISETP.GE.AND P0, PT, R22, R212, PT ;  /* 0x000000d41600720c */ /* 0x000fc40003f06270 */
[----:B------:R-:W-:Y:S02]  /*171b0*/  FSEL R21, R21, -INF , !P2 ;  /* 0xff80000015157808 */ /* 0x000fe40005000000 */
[----:B------:R-:W-:Y:S02]  /*171c0*/  I2FP.F32.S32 R7, R40 ;  /* 0x0000002800077245 */ /* 0x000fe40000201400 */
[----:B------:R-:W-:Y:S01]  /*171d0*/  ISETP.GE.AND P2, PT, R30, R212, PT ;  /* 0x000000d41e00720c */ /* 0x000fe20003f46270 */
[----:B------:R-:W-:Y:S01]  /*171e0*/  LDSM.16.MT88.4 R40, [R196+0xe000] ;  /* 0x00e00000c428783b */ /* 0x000fe20000004200 */
[----:B------:R-:W-:Y:S01]  /*171f0*/  FMNMX.FTZ R12, R19, R12, !PT ;  /* 0x0000000c130c7209 */ /* 0x000fe20007810000 */
[----:B------:R-:W-:Y:S01]  /*17200*/  FFMA.FTZ R7, R7, -UR5, R14 ;  /* 0x8000000507077c23 */ /* 0x000fe2000801000e */
[----:B------:R-:W-:Y:S01]  /*17210*/  ISETP.LT.OR P0, PT, R22, R213, P0 ;  /* 0x000000d51600720c */ /* 0x000fe20000701670 */
[----:B------:R-:W-:Y:S01]  /*17220*/  IMAD.IADD R22, R214, 0x1, -R22 ;  /* 0x00000001d6167824 */ /* 0x000fe200078e0a16 */
[----:B------:R-:W-:-:S02]  /*17230*/  IABS R39, R39 ;  /* 0x0000002700277213 */ /* 0x000fc40000000000 */
[----:B------:R-:W-:Y:S01]  /*17240*/  ISETP.LT.OR P2, PT, R30, R213, P2 ;  /* 0x000000d51e00720c */ /* 0x000fe20001741670 */
[----:B------:R-:W-:Y:S01]  /*17250*/  IMAD.IADD R30, R214, 0x1, -R30 ;  /* 0x00000001d61e7824 */ /* 0x000fe200078e0a1e */
[----:B------:R-:W-:Y:S02]  /*17260*/  FMNMX.FTZ R12, R17, R12, !PT ;  /* 0x0000000c110c7209 */ /* 0x000fe40007810000 */
[----:B------:R-:W-:Y:S02]  /*17270*/  FMNMX.FTZ R14, R27, R25, !PT ;  /* 0x000000191b0e7209 */ /* 0x000fe40007810000 */
[----:B------:R-:W-:Y:S02]  /*17280*/  IABS R22, R22 ;  /* 0x0000001600167213 */ /* 0x000fe40000000000 */
[----:B------:R-:W-:Y:S02]  /*17290*/  I2FP.F32.S32 R39, R39 ;  /* 0x0000002700277245 */ /* 0x000fe40000201400 */
[----:B------:R-:W-:-:S02]  /*172a0*/  FSEL R11, R11, -INF , !P1 ;  /* 0xff8000000b0b7808 */ /* 0x000fc40004800000 */
[----:B------:R-:W-:Y:S01]  /*172b0*/  FMNMX.FTZ R12, R15, R12, !PT ;  /* 0x0000000c0f0c7209 */ /* 0x000fe20007810000 */
[----:B------:R-:W-:Y:S01]  /*172c0*/  FFMA.FTZ R16, R39, -UR5, R16 ;  /* 0x8000000527107c23 */ /* 0x000fe20008010010 */
[----:B------:R-:W-:Y:S01]  /*172d0*/  ISETP.GE.AND P1, PT, R24, R212, PT ;  /* 0x000000d41800720c */ /* 0x000fe20003f26270 */
[----:B------:R-:W-:Y:S01]  /*172e0*/  IMAD.IADD R39, R214, 0x1, -R28 ;  /* 0x00000001d6277824 */ /* 0x000fe200078e0a1c */
[----:B------:R-:W-:Y:S02]  /*172f0*/  FMNMX.FTZ R14, R23, R14, !PT ;  /* 0x0000000e170e7209 */ /* 0x000fe40007810000 */
[----:B------:R-:W-:Y:S02]  /*17300*/  IABS R30, R30 ;  /* 0x0000001e001e7213 */ /* 0x000fe40000000000 */
[----:B------:R-:W-:Y:S02]  /*17310*/  I2FP.F32.S32 R22, R22 ;  /* 0x0000001600167245 */ /* 0x000fe40000201400 */
[----:B------:R-:W-:-:S02]  /*17320*/  FMNMX.FTZ R12, R13, R12, !PT ;  /* 0x0000000c0d0c7209 */ /* 0x000fc40007810000 */
[----:B------:R-:W-:Y:S01]  /*17330*/  ISETP.LT.OR P1, PT, R24, R213, P1 ;  /* 0x000000d51800720c */ /* 0x000fe20000f21670 */
[----:B------:R-:W-:Y:S01]  /*17340*/  IMAD.IADD R24, R214, 0x1, -R24 ;  /* 0x00000001d6187824 */ /* 0x000fe200078e0a18 */
[----:B------:R-:W-:Y:S01]  /*17350*/  FMNMX.FTZ R14, R21, R14, !PT ;  /* 0x0000000e150e7209 */ /* 0x000fe20007810000 */
[----:B------:R-:W-:Y:S01]  /*17360*/  FFMA.FTZ R22, R22, -UR5, R5 ;  /* 0x8000000516167c23 */ /* 0x000fe20008010005 */
[----:B------:R-:W-:Y:S02]  /*17370*/  I2FP.F32.S32 R30, R30 ;  /* 0x0000001e001e7245 */ /* 0x000fe40000201400 */
[----:B------:R-:W-:Y:S02]  /*17380*/  FSEL R7, R7, -INF , !P6 ;  /* 0xff80000007077808 */ /* 0x000fe40007000000 */
[----:B------:R-:W-:Y:S01]  /*17390*/  FMNMX.FTZ R12, R231, R12, !PT ;  /* 0x0000000ce70c7209 */ /* 0x000fe20007810000 */
[----:B------:R-:W-:Y:S01]  /*173a0*/  FFMA.FTZ R29, R30, -UR5, R29 ;  /* 0x800000051e1d7c23 */ /* 0x000fe2000801001d */
[----:B------:R-:W-:-:S02]  /*173b0*/  ISETP.GE.AND P6, PT, R38, R212, PT ;  /* 0x000000d42600720c */ /* 0x000fc40003fc6270 */
[----:B------:R-:W-:Y:S02]  /*173c0*/  FSEL R5, R16, -INF , !P4 ;  /* 0xff80000010057808 */ /* 0x000fe40006000000 */
[----:B------:R-:W-:Y:S02]  /*173d0*/  FMNMX.FTZ R14, R11, R14, !PT ;  /* 0x0000000e0b0e7209 */ /* 0x000fe40007810000 */
[----:B------:R-:W-:Y:S02]  /*173e0*/  ISETP.GE.AND P4, PT, R36, R212, PT ;  /* 0x000000d42400720c */ /* 0x000fe40003f86270 */
[----:B------:R-:W-:Y:S02]  /*173f0*/  IABS R24, R24 ;  /* 0x0000001800187213 */ /* 0x000fe40000000000 */
[----:B------:R-:W-:Y:S02]  /*17400*/  FMNMX.FTZ R12, R163, R12, !PT ;  /* 0x0000000ca30c7209 */ /* 0x000fe40007810000 */
[----:B------:R-:W-:Y:S01]  /*17410*/  ISETP.LT.OR P6, PT, R38, R213, P6 ;  /* 0x000000d52600720c */ /* 0x000fe200037c1670 */
[----:B------:R-:W-:Y:S01]  /*17420*/  IMAD.IADD R38, R214, 0x1, -R38 ;  /* 0x00000001d6267824 */ /* 0x000fe200078e0a26 */
[----:B------:R-:W-:-:S02]  /*17430*/  FMNMX.FTZ R14, R9, R14, !PT ;  /* 0x0000000e090e7209 */ /* 0x000fc40007810000 */
[----:B------:R-:W-:Y:S01]  /*17440*/  ISETP.LT.OR P4, PT, R36, R213, P4 ;  /* 0x000000d52400720c */ /* 0x000fe20002781670 */
[----:B------:R-:W-:Y:S01]  /*17450*/  IMAD.IADD R36, R214, 0x1, -R36 ;  /* 0x00000001d6247824 */ /* 0x000fe200078e0a24 */
[----:B------:R-:W-:Y:S02]  /*17460*/  I2FP.F32.S32 R37, R24 ;  /* 0x0000001800257245 */ /* 0x000fe40000201400 */
[----:B------:R-:W-:Y:S02]  /*17470*/  FSEL R227, R29, -INF , !P2 ;  /* 0xff8000001de37808 */ /* 0x000fe40005000000 */
[----:B------:R-:W-:Y:S01]  /*17480*/  FMNMX.FTZ R16, R229, R12, !PT ;  /* 0x0000000ce5107209 */ /* 0x000fe20007810000 */
[----:B------:R-:W-:Y:S01]  /*17490*/  FFMA.FTZ R18, R37, -UR5, R18 ;  /* 0x8000000525127c23 */ /* 0x000fe20008010012 */
[----:B------:R-:W-:Y:S02]  /*174a0*/  ISETP.GE.AND P2, PT, R34, R212, PT ;  /* 0x000000d42200720c */ /* 0x000fe40003f46270 */
[----:B------:R-:W-:-:S02]  /*174b0*/  FMNMX.FTZ R12, R7, R14, !PT ;  /* 0x0000000e070c7209 */ /* 0x000fc40007810000 */
[----:B------:R-:W-:Y:S02]  /*174c0*/  IABS R38, R38 ;  /* 0x0000002600267213 */ /* 0x000fe40000000000 */
[----:B------:R-:W-:Y:S02]  /*174d0*/  IABS R36, R36 ;  /* 0x0000002400247213 */ /* 0x000fe40000000000 */
[----:B------:R-:W-:Y:S01]  /*174e0*/  ISETP.LT.OR P2, PT, R34, R213, P2 ;  /* 0x000000d52200720c */ /* 0x000fe20001741670 */
[----:B------:R-:W-:Y:S01]  /*174f0*/  IMAD.IADD R34, R214, 0x1, -R34 ;  /* 0x00000001d6227824 */ /* 0x000fe200078e0a22 */
[----:B------:R-:W-:Y:S02]  /*17500*/  FMNMX.FTZ R14, R165, R16, !PT ;  /* 0x00000010a50e7209 */ /* 0x000fe40007810000 */
[----:B------:R-:W-:Y:S02]  /*17510*/  FMNMX.FTZ R12, R5, R12, !PT ;  /* 0x0000000c050c7209 */ /* 0x000fe40007810000 */
[----:B------:R-:W-:-:S02]  /*17520*/  I2FP.F32.S32 R29, R38 ;  /* 0x00000026001d7245 */ /* 0x000fc40000201400 */
[----:B------:R-:W-:Y:S02]  /*17530*/  I2FP.F32.S32 R37, R36 ;  /* 0x0000002400257245 */ /* 0x000fe40000201400 */
[----:B------:R-:W-:Y:S01]  /*17540*/  FSEL R167, R18, -INF , !P1 ;  /* 0xff80000012a77808 */ /* 0x000fe20004800000 */
[----:B------:R-:W-:Y:S01]  /*17550*/  FFMA.FTZ R4, R29, -UR5, R4 ;  /* 0x800000051d047c23 */ /* 0x000fe20008010004 */
[----:B------:R-:W-:Y:S01]  /*17560*/  FMNMX.FTZ R14, R223, R14, !PT ;  /* 0x0000000edf0e7209 */ /* 0x000fe20007810000 */
[----:B------:R-:W-:Y:S01]  /*17570*/  FFMA.FTZ R8, R37, -UR5, R8 ;  /* 0x8000000525087c23 */ /* 0x000fe20008010008 */
[----:B------:R-:W-:Y:S01]  /*17580*/  FMNMX.FTZ R12, R227, R12, !PT ;  /* 0x0000000ce30c7209 */ /* 0x000fe20007810000 */
[----:B------:R-:W-:Y:S01]  /*17590*/  IMAD.IADD R37, R214, 0x1, -R0 ;  /* 0x00000001d6257824 */ /* 0x000fe200078e0a00 */
[----:B------:R-:W-:Y:S02]  /*175a0*/  IABS R34, R34 ;  /* 0x0000002200227213 */ /* 0x000fe40000000000 */
[----:B------:R-:W-:-:S02]  /*175b0*/  FSEL R225, R22, -INF , !P0 ;  /* 0xff80000016e17808 */ /* 0x000fc40004000000 */
[----:B------:R-:W-:Y:S02]  /*175c0*/  FMNMX.FTZ R14, R221, R14, !PT ;  /* 0x0000000edd0e7209 */ /* 0x000fe40007810000 */
[----:B------:R-:W-:Y:S02]  /*175d0*/  FMNMX.FTZ R12, R167, R12, !PT ;  /* 0x0000000ca70c7209 */ /* 0x000fe40007810000 */
[----:B------:R-:W-:Y:S02]  /*175e0*/  I2FP.F32.S32 R29, R34 ;  /* 0x00000022001d7245 */ /* 0x000fe40000201400 */
[----:B------:R-:W-:Y:S02]  /*175f0*/  IABS R39, R39 ;  /* 0x0000002700277213 */ /* 0x000fe40000000000 */
[----:B------:R-:W-:Y:S01]  /*17600*/  FMNMX.FTZ R14, R219, R14, !PT ;  /* 0x0000000edb0e7209 */ /* 0x000fe20007810000 */
[----:B------:R-:W-:Y:S01]  /*17610*/  FFMA.FTZ R6, R29, -UR5, R6 ;  /* 0x800000051d067c23 */ /* 0x000fe20008010006 */
[----:B------:R-:W-:-:S02]  /*17620*/  FSEL R175, R4, -INF , !P6 ;  /* 0xff80000004af7808 */ /* 0x000fc40007000000 */
[----:B------:R-:W-:Y:S02]  /*17630*/  FMNMX.FTZ R12, R225, R12, !PT ;  /* 0x0000000ce10c7209 */ /* 0x000fe40007810000 */
[----:B------:R-:W-:Y:S02]  /*17640*/  IABS R37, R37 ;  /* 0x0000002500257213 */ /* 0x000fe40000000000 */
[----:B------:R-:W-:Y:S02]  /*17650*/  I2FP.F32.S32 R39, R39 ;  /* 0x0000002700277245 */ /* 0x000fe40000201400 */
[----:B------:R-:W-:Y:S02]  /*17660*/  FSEL R177, R8, -INF , !P4 ;  /* 0xff80000008b17808 */ /* 0x000fe40006000000 */
[----:B------:R-:W-:Y:S01]  /*17670*/  ISETP.GE.AND P1, PT, R28, R212, PT ;  /* 0x000000d41c00720c */ /* 0x000fe20003f26270 */
[----:B------:R-:W-:Y:S01]  /*17680*/  FFMA.FTZ R20, R39, -UR5, R20 ;  /* 0x8000000527147c23 */ /* 0x000fe20008010014 */
[----:B------:R-:W-:-:S02]  /*17690*/  FMNMX.FTZ R4, R179, R14, !PT ;  /* 0x0000000eb3047209 */ /* 0x000fc40007810000 */
[----:B------:R-:W-:Y:S02]  /*176a0*/  FMNMX.FTZ R8, R175, R12, !PT ;  /* 0x0000000caf087209 */ /* 0x000fe40007810000 */
[----:B------:R-:W-:Y:S01]  /*176b0*/  I2FP.F32.S32 R37, R37 ;  /* 0x0000002500257245 */ /* 0x000fe20000201400 */
[----:B------:R-:W1:Y:S01]  /*176c0*/  SHFL.BFLY PT, R29, R4, 0x2, 0x1f ;  /* 0x0c401f00041d7f89 */ /* 0x000e6200000e0000 */
[----:B------:R-:W-:Y:S02]  /*176d0*/  ISETP.LT.OR P1, PT, R28, R213, P1 ;  /* 0x000000d51c00720c */ /* 0x000fe40000f21670 */
[----:B------:R-:W-:Y:S01]  /*176e0*/  ISETP.GE.AND P0, PT, R0, R212, PT ;  /* 0x000000d40000720c */ /* 0x000fe20003f06270 */
[----:B------:R-:W-:Y:S01]  /*176f0*/  FFMA.FTZ R10, R37, -UR5, R10 ;  /* 0x80000005250a7c23 */ /* 0x000fe2000801000a */
[----:B------:R-:W-:Y:S02]  /*17700*/  FSEL R173, R6, -INF , !P2 ;  /* 0xff80000006ad7808 */ /* 0x000fe40005000000 */
[----:B------:R-:W-:-:S02]  /*17710*/  FMNMX.FTZ R8, R177, R8, !PT ;  /* 0x00000008b1087209 */ /* 0x000fc40007810000 */
        /* <DEDUP_REMOVED lines=327> */
.L_x_6345:
[----:B------:R-:W1:Y:S02]  /*18b90*/  LDC R5, c[0x0][0x250] ;  /* 0x00009400ff057b82 */ /* 0x000e640000000800 */
[----:B-1----:R-:W-:-:S04]  /*18ba0*/  LEA R5, -R5, RZ, 0x6 ;  /* 0x000000ff05057211 */ /* 0x002fc800078e31ff */
[----:B------:R-:W-:-:S07]  /*18bb0*/  SHF.R.S32.HI R0, RZ, 0x1f, R5 ;  /* 0x0000001fff007819 */ /* 0x000fce0000011405 */
.L_x_6346:
[----:B------:R-:W-:Y:S01]  /*18bc0*/  LOP3.LUT R4, R210, 0xff, RZ, 0xc0, !PT ;  /* 0x000000ffd2047812 */ /* 0x000fe200078ec0ff */
[----:B------:R-:W-:Y:S01]  /*18bd0*/  ULDC.64 UR8, c[0x0][0x220] ;  /* 0x0000880000087ab9 */ /* 0x000fe20000000a00 */
[----:B------:R-:W-:Y:S01]  /*18be0*/  LEA R134, P0, R5, R156, 0x1 ;  /* 0x0000009c05867211 */ /* 0x000fe200078008ff */
[----:B------:R-:W-:Y:S01]  /*18bf0*/  ULDC UR4, c[0x0][0x39c] ;  /* 0x0000e70000047ab9 */ /* 0x000fe20000000800 */
[C---:B------:R-:W-:Y:S01]  /*18c00*/  LOP3.LUT P4, RZ, R4.reuse, 0x2, RZ, 0xc0, !PT ;  /* 0x0000000204ff7812 */ /* 0x040fe2000788c0ff */
[----:B------:R-:W-:Y:S01]  /*18c10*/  IMAD R2, R209, 0x40, R2 ;  /* 0x00000040d1027824 */ /* 0x000fe200078e0202 */
        /* <DEDUP_REMOVED lines=73> */
[----:B------:R-:W-:-:S02]  /*190b0*/  @P2 LEA R28, P0, R5, UR8, 0x1 ;  /* 0x00000008051c2c11 */ /* 0x000fc4000f8008ff */
[----:B------:R-:W-:Y:S01]  /*190c0*/  @!P2 STS.128 [R205+0x10800], RZ ;  /* 0x010800ffcd00a388 */ /* 0x000fe20000000c00 */
[----:B------:R-:W-:Y:S02]  /*190d0*/  @P4 LEA.HI.X R31, R4, UR9, R7, 0x1, P1 ;  /* 0x00000009041f4c11 */ /* 0x000fe400088f0c07 */
[----:B------:R-:W-:Y:S01]  /*190e0*/  @P2 LEA.HI.X R29, R5, UR9, R6, 0x1, P0 ;  /* 0x00000009051d2c11 */ /* 0x000fe200080f0c06 */
[----:B------:R-:W-:Y:S01]  /*190f0*/  @!PT LDS RZ, [RZ] ;  /* 0x00000000fffff984 */ /* 0x000fe20000000800 */
[----:B------:R-:W-:Y:S01]  /*19100*/  @!PT LDS RZ, [RZ] ;  /* 0x00000000fffff984 */ /* 0x000fe20000000800 */
[----:B------:R-:W-:Y:S01]  /*19110*/  @!PT LDS RZ, [RZ] ;  /* 0x00000000fffff984 */ /* 0x000fe20000000800 */
[----:B------:R1:W-:Y:S01]  /*19120*/  @P5 LDGSTS.E.BYPASS.LTC128B.128 [R205+0xd000], desc[UR6][R20.64] ;  /* 0x0d00000014cd5fae */ /* 0x0003e2000b901d46 */
[----:B------:R-:W-:-:S03]  /*19130*/  ISETP.GE.AND P6, PT, R2, R215, PT ;  /* 0x000000d70200720c */ /* 0x000fc60003fc6270 */
[----:B------:R-:W-:Y:S01]  /*19140*/  @!P5 STS.128 [R205+0xd000], RZ ;  /* 0x00d000ffcd00d388 */ /* 0x000fe20000000c00 */
[----:B------:R-:W-:-:S03]  /*19150*/  ISETP.LT.OR P6, PT, R2, R216, P6 ;  /* 0x000000d80200720c */ /* 0x000fc600037c1670 */
        /* <DEDUP_REMOVED lines=24> */
[----:B------:R-:W-:Y:S01]  /*192e0*/  @!P2 STS.128 [R205+0x11800], RZ ;  /* 0x011800ffcd00a388 */ /* 0x000fe20000000c00 */
[----:B------:R-:W-:-:S03]  /*192f0*/  ISETP.GE.AND P2, PT, R2, R212, PT ;  /* 0x000000d40200720c */ /* 0x000fc60003f46270 */
[----:B------:R-:W-:Y:S01]  /*19300*/  LDSM.16.M88.4 R148, [R202] ;  /* 0x00000000ca94783b */ /* 0x000fe20000000200 */
[----:B------:R-:W-:-:S03]  /*19310*/  ISETP.LT.OR P2, PT, R2, R213, P2 ;  /* 0x000000d50200720c */ /* 0x000fc60001741670 */
[----:B-1----:R-:W1:Y:S04]  /*19320*/  LDSM.16.M88.4 R20, [R201+0x6000] ;  /* 0x00600000c914783b */ /* 0x002e680000000200 */
[----:B------:R-:W4:Y:S04]  /*19330*/  LDSM.16.M88.4 R12, [R201+0x6800] ;  /* 0x00680000c90c783b */ /* 0x000f280000000200 */
[----:B------:R-:W5:Y:S04]  /*19340*/  LDSM.16.M88.4 R156, [R201+0x7000] ;  /* 0x00700000c99c783b */ /* 0x000f680000000200 */
[----:B------:R-:W5:Y:S04]  /*19350*/  LDSM.16.M88.4 R136, [R201+0x7800] ;  /* 0x00780000c988783b */ /* 0x000f680000000200 */
[----:B------:R-:W-:Y:S04]  /*19360*/  LDSM.16.M88.4 R32, [R200] ;  /* 0x00000000c820783b */ /* 0x000fe80000000200 */
[----:B------:R-:W5:Y:S04]  /*19370*/  LDSM.16.M88.4 R164, [R199] ;  /* 0x00000000c7a4783b */ /* 0x000f680000000200 */
[----:B--2---:R-:W2:Y:S04]  /*19380*/  LDSM.16.M88.4 R8, [R191] ;  /* 0x00000000bf08783b */ /* 0x004ea80000000200 */
[----:B------:R-:W2:Y:S04]  /*19390*/  LDSM.16.M88.4 R4, [R190] ;  /* 0x00000000be04783b */ /* 0x000ea80000000200 */
[----:B------:R-:W2:Y:S04]  /*193a0*/  LDSM.16.M88.4 R168, [R189] ;  /* 0x00000000bda8783b */ /* 0x000ea80000000200 */
[----:B---3--:R-:W-:Y:S01]  /*193b0*/  LDSM.16.M88.4 R28, [R198] ;  /* 0x00000000c61c783b */ /* 0x008fe20000000200 */
[C---:B-1----:R-:W-:Y:S03]  /*193c0*/  HMMA.16816.F32 R24, R148.reuse, R20, RZ ;  /* 0x000000149418723c */ /* 0x042fe600000018ff */
[----:B------:R-:W1:Y:S04]  /*193d0*/  LDSM.16.M88.4 R144, [R195+0x6000] ;  /* 0x00600000c390783b */ /* 0x000e680000000200 */
[----:B------:R-:W3:Y:S01]  /*193e0*/  LDSM.16.M88.4 R140, [R195+0x6800] ;  /* 0x00680000c38c783b */ /* 0x000ee20000000200 */
[C---:B------:R-:W-:Y:S03]  /*193f0*/  HMMA.16816.F32 R20, R148.reuse, R22, RZ ;  /* 0x000000169414723c */ /* 0x040fe600000018ff */
[----:B------:R-:W-:Y:S03]  /*19400*/  LDSM.16.M88.4 R172, [R195+0x7800] ;  /* 0x00780000c3ac783b */ /* 0x000fe60000000200 */
[C---:B----4-:R-:W-:Y:S01]  /*19410*/  HMMA.16816.F32 R16, R148.reuse, R12, RZ ;  /* 0x0000000c9410723c */ /* 0x050fe200000018ff */
[----:B------:R-:W-:Y:S04]  /*19420*/  LDSM.16.M88.4 R176, [R195+0x9000] ;  /* 0x00900000c3b0783b */ /* 0x000fe80000000200 */
[----:B------:R-:W0:Y:S01]  /*19430*/  LDGDEPBAR ;  /* 0x00000000000079af */ /* 0x000e220000000000 */
[C---:B------:R-:W-:Y:S06]  /*19440*/  HMMA.16816.F32 R12, R148.reuse, R14, RZ ;  /* 0x0000000e940c723c */ /* 0x040fec00000018ff */
[C---:B-----5:R-:W-:Y:S06]  /*19450*/  HMMA.16816.F32 R160, R148.reuse, R156, RZ ;  /* 0x0000009c94a0723c */ /* 0x060fec00000018ff */
[C---:B------:R-:W-:Y:S06]  /*19460*/  HMMA.16816.F32 R156, R148.reuse, R158, RZ ;  /* 0x0000009e949c723c */ /* 0x040fec00000018ff */
[C---:B------:R-:W-:Y:S06]  /*19470*/  HMMA.16816.F32 R152, R148.reuse, R136, RZ ;  /* 0x000000889498723c */ /* 0x040fec00000018ff */
[----:B------:R-:W-:Y:S01]  /*19480*/  HMMA.16816.F32 R148, R148, R138, RZ ;  /* 0x0000008a9494723c */ /* 0x000fe200000018ff */
[----:B------:R-:W4:Y:S05]  /*19490*/  LDSM.16.M88.4 R136, [R195+0x7000] ;  /* 0x00700000c388783b */ /* 0x000f2a0000000200 */
[C---:B------:R-:W-:Y:S06]  /*194a0*/  HMMA.16816.F32 R24, R32.reuse, R164, R24 ;  /* 0x000000a42018723c */ /* 0x040fec0000001818 */
[C---:B------:R-:W-:Y:S01]  /*194b0*/  HMMA.16816.F32 R20, R32.reuse, R166, R20 ;  /* 0x000000a62014723c */ /* 0x040fe20000001814 */
[----:B------:R-:W-:Y:S05]  /*194c0*/  LDSM.16.M88.4 R164, [R188] ;  /* 0x00000000bca4783b */ /* 0x000fea0000000200 */
[C---:B--2---:R-:W-:Y:S06]  /*194d0*/  HMMA.16816.F32 R16, R32.reuse, R8, R16 ;  /* 0x000000082010723c */ /* 0x044fec0000001810 */
[C---:B------:R-:W-:Y:S01]  /*194e0*/  HMMA.16816.F32 R12, R32.reuse, R10, R12 ;  /* 0x0000000a200c723c */ /* 0x040fe2000000180c */
[----:B------:R-:W2:Y:S05]  /*194f0*/  LDSM.16.M88.4 R8, [R197] ;  /* 0x00000000c508783b */ /* 0x000eaa0000000200 */
[C---:B------:R-:W-:Y:S06]  /*19500*/  HMMA.16816.F32 R160, R32.reuse, R4, R160 ;  /* 0x0000000420a0723c */ /* 0x040fec00000018a0 */
[C---:B------:R-:W-:Y:S01]  /*19510*/  HMMA.16816.F32 R156, R32.reuse, R6, R156 ;  /* 0x00000006209c723c */ /* 0x040fe2000000189c */
[----:B------:R-:W5:Y:S05]  /*19520*/  LDSM.16.M88.4 R4, [R188+0x800] ;  /* 0x00080000bc04783b */ /* 0x000f6a0000000200 */
[C---:B------:R-:W-:Y:S06]  /*19530*/  HMMA.16816.F32 R152, R32.reuse, R168, R152 ;  /* 0x000000a82098723c */ /* 0x040fec0000001898 */
[----:B------:R-:W-:Y:S01]  /*19540*/  HMMA.16816.F32 R148, R32, R170, R148 ;  /* 0x000000aa2094723c */ /* 0x000fe20000001894 */
[----:B------:R-:W5:Y:S04]  /*19550*/  LDSM.16.M88.4 R32, [R188+0x1000] ;  /* 0x00100000bc20783b */ /* 0x000f680000000200 */
[----:B------:R-:W-:Y:S01]  /*19560*/  LDSM.16.M88.4 R168, [R202+0x2000] ;  /* 0x00200000caa8783b */ /* 0x000fe20000000200 */
[C---:B-1----:R-:W-:Y:S06]  /*19570*/  HMMA.16816.F32 R24, R28.reuse, R144, R24 ;  /* 0x000000901c18723c */ /* 0x042fec0000001818 */
[C---:B------:R-:W-:Y:S01]  /*19580*/  HMMA.16816.F32 R20, R28.reuse, R146, R20 ;  /* 0x000000921c14723c */ /* 0x040fe20000001814 */
[----:B------:R-:W1:Y:S05]  /*19590*/  LDSM.16.M88.4 R144, [R188+0x1800] ;  /* 0x00180000bc90783b */ /* 0x000e6a0000000200 */
        /* <DEDUP_REMOVED lines=13> */
[C---:B-----5:R-:W-:Y:S06]  /*19670*/  HMMA.16816.F32 R16, R8.reuse, R4, R16 ;  /* 0x000000040810723c */ /* 0x060fec0000001810 */
[C---:B------:R-:W-:Y:S01]  /*19680*/  HMMA.16816.F32 R12, R8.reuse, R6, R12 ;  /* 0x00000006080c723c */ /* 0x040fe2000000180c */
[----:B------:R-:W2:Y:S05]  /*19690*/  LDSM.16.M88.4 R4, [R200+0x2000] ;  /* 0x00200000c804783b */ /* 0x000eaa0000000200 */
[C---:B------:R-:W-:Y:S06]  /*196a0*/  HMMA.16816.F32 R160, R8.reuse, R32, R160 ;  /* 0x0000002008a0723c */ /* 0x040fec00000018a0 */
[C---:B------:R-:W-:Y:S01]  /*196b0*/  HMMA.16816.F32 R156, R8.reuse, R34, R156 ;  /* 0x00000022089c723c */ /* 0x040fe2000000189c */
[----:B------:R-:W5:Y:S05]  /*196c0*/  LDSM.16.M88.4 R32, [R186] ;  /* 0x00000000ba20783b */ /* 0x000f6a0000000200 */
[C---:B-1----:R-:W-:Y:S06]  /*196d0*/  HMMA.16816.F32 R152, R8.reuse, R144, R152 ;  /* 0x000000900898723c */ /* 0x042fec0000001898 */
[----:B------:R-:W-:Y:S01]  /*196e0*/  HMMA.16816.F32 R148, R8, R146, R148 ;  /* 0x000000920894723c */ /* 0x000fe20000001894 */
[----:B------:R-:W1:Y:S04]  /*196f0*/  LDSM.16.M88.4 R8, [R185] ;  /* 0x00000000b908783b */ /* 0x000e680000000200 */
[----:B------:R-:W1:Y:S01]  /*19700*/  LDSM.16.M88.4 R144, [R184] ;  /* 0x00000000b890783b */ /* 0x000e620000000200 */
        /* <DEDUP_REMOVED lines=8> */
[----:B------:R-:W4:Y:S05]  /*19790*/  LDSM.16.M88.4 R28, [R195+0x8800] ;  /* 0x00880000c31c783b */ /* 0x000f2a0000000200 */
[C---:B------:R-:W-:Y:S06]  /*197a0*/  HMMA.16816.F32 R152, R168.reuse, R172, R152 ;  /* 0x000000aca898723c */ /* 0x040fec0000001898 */
[----:B------:R-:W-:Y:S01]  /*197b0*/  HMMA.16816.F32 R148, R168, R174, R148 ;  /* 0x000000aea894723c */ /* 0x000fe20000001894 */
[----:B------:R-:W-:Y:S04]  /*197c0*/  LDSM.16.M88.4 R172, [R195+0x9800] ;  /* 0x00980000c3ac783b */ /* 0x000fe80000000200 */
[----:B------:R-:W-:Y:S01]  /*197d0*/  LDSM.16.M88.4 R168, [R188+0x3800] ;  /* 0x00380000bca8783b */ /* 0x000fe20000000200 */
[C---:B--2---:R-:W-:Y:S06]  /*197e0*/  HMMA.16816.F32 R24, R4.reuse, R164, R24 ;  /* 0x000000a40418723c */ /* 0x044fec0000001818 */
[C---:B------:R-:W-:Y:S01]  /*197f0*/  HMMA.16816.F32 R20, R4.reuse, R166, R20 ;  /* 0x000000a60414723c */ /* 0x040fe20000001814 */
[----:B------:R-:W-:Y:S05]  /*19800*/  LDSM.16.M88.4 R164, [R197+0x2000] ;  /* 0x00200000c5a4783b */ /* 0x000fea0000000200 */
[C---:B-----5:R-:W-:Y:S06]  /*19810*/  HMMA.16816.F32 R16, R4.reuse, R32, R16 ;  /* 0x000000200410723c */ /* 0x060fec0000001810 */
[C---:B------:R-:W-:Y:S01]  /*19820*/  HMMA.16816.F32 R12, R4.reuse, R34, R12 ;  /* 0x00000022040c723c */ /* 0x040fe2000000180c */
[----:B------:R-:W2:Y:S05]  /*19830*/  LDSM.16.M88.4 R32, [R188+0x2000] ;  /* 0x00200000bc20783b */ /* 0x000eaa0000000200 */
[C---:B-1----:R-:W-:Y:S06]  /*19840*/  HMMA.16816.F32 R160, R4.reuse, R8, R160 ;  /* 0x0000000804a0723c */ /* 0x042fec00000018a0 */
[C---:B------:R-:W-:Y:S01]  /*19850*/  HMMA.16816.F32 R156, R4.reuse, R10, R156 ;  /* 0x0000000a049c723c */ /* 0x040fe2000000189c */
[----:B------:R-:W1:Y:S05]  /*19860*/  LDSM.16.M88.4 R8, [R188+0x2800] ;  /* 0x00280000bc08783b */ /* 0x000e6a0000000200 */
[C---:B------:R-:W-:Y:S06]  /*19870*/  HMMA.16816.F32 R152, R4.reuse, R144, R152 ;  /* 0x000000900498723c */ /* 0x040fec0000001898 */
[----:B------:R-:W-:Y:S01]  /*19880*/  HMMA.16816.F32 R148, R4, R146, R148 ;  /* 0x000000920494723c */ /* 0x000fe20000001894 */
[----:B------:R-:W5:Y:S04]  /*19890*/  LDSM.16.M88.4 R4, [R188+0x3000] ;  /* 0x00300000bc04783b */ /* 0x000f680000000200 */
        /* <DEDUP_REMOVED lines=8> */
[----:B------:R-:W-:Y:S06]  /*19920*/  HMMA.16816.F32 R156, R136, R178, R156 ;  /* 0x000000b2889c723c */ /* 0x000fec000000189c */
[----:B--2---:R-:W-:Y:S06]  /*19930*/  HMMA.16816.F32 R24, R164, R32, R24 ;  /* 0x00000020a418723c */ /* 0x004fec0000001818 */
[C---:B------:R-:W-:Y:S06]  /*19940*/  HMMA.16816.F32 R152, R136.reuse, R172, R152 ;  /* 0x000000ac8898723c */ /* 0x040fec0000001898 */
[----:B------:R-:W-:Y:S01]  /*19950*/  HMMA.16816.F32 R148, R136, R174, R148 ;  /* 0x000000ae8894723c */ /* 0x000fe20000001894 */
[----:B------:R-:W2:Y:S04]  /*19960*/  LDSM.16.M88.4 R136, [R201+0xb000] ;  /* 0x00b00000c988783b */ /* 0x000ea80000000200 */
[----:B------:R-:W-:Y:S01]  /*19970*/  LDSM.16.M88.4 R172, [R200+0x4000] ;  /* 0x00400000c8ac783b */ /* 0x000fe20000000200 */
[C---:B------:R-:W-:Y:S03]  /*19980*/  HMMA.16816.F32 R20, R164.reuse, R34, R20 ;  /* 0x00000022a414723c */ /* 0x040fe60000001814 */
[----:B------:R-:W-:Y:S03]  /*19990*/  LDSM.16.M88.4 R32, [R201+0xb800] ;  /* 0x00b80000c920783b */ /* 0x000fe60000000200 */
[C---:B-1----:R-:W-:Y:S06]  /*199a0*/  HMMA.16816.F32 R16, R164.reuse, R8, R16 ;  /* 0x00000008a410723c */ /* 0x042fec0000001810 */
[C---:B------:R-:W-:Y:S01]  /*199b0*/  HMMA.16816.F32 R12, R164.reuse, R10, R12 ;  /* 0x0000000aa40c723c */ /* 0x040fe2000000180c */
[----:B------:R-:W1:Y:S05]  /*199c0*/  LDSM.16.M88.4 R8, [R183] ;  /* 0x00000000b708783b */ /* 0x000e6a0000000200 */
[C---:B-----5:R-:W-:Y:S06]  /*199d0*/  HMMA.16816.F32 R160, R164.reuse, R4, R160 ;  /* 0x00000004a4a0723c */ /* 0x060fec00000018a0 */
[----:B------:R-:W-:Y:S01]  /*199e0*/  HMMA.16816.F32 R156, R164, R6, R156 ;  /* 0x00000006a49c723c */ /* 0x000fe2000000189c */
[----:B------:R-:W4:Y:S05]  /*199f0*/  LDSM.16.M88.4 R4, [R182] ;  /* 0x00000000b604783b */ /* 0x000f2a0000000200 */
[----:B---3--:R-:W-:Y:S06]  /*19a00*/  HMMA.16816.F32 R24, R28, R144, R24 ;  /* 0x000000901c18723c */ /* 0x008fec0000001818 */
[C---:B------:R-:W-:Y:S06]  /*19a10*/  HMMA.16816.F32 R152, R164.reuse, R168, R152 ;  /* 0x000000a8a498723c */ /* 0x040fec0000001898 */
[----:B------:R-:W-:Y:S01]  /*19a20*/  HMMA.16816.F32 R148, R164, R170, R148 ;  /* 0x000000aaa494723c */ /* 0x000fe20000001894 */
[----:B------:R-:W3:Y:S04]  /*19a30*/  LDSM.16.M88.4 R168, [R181] ;  /* 0x00000000b5a8783b */ /* 0x000ee80000000200 */
[----:B------:R-:W-:Y:S01]  /*19a40*/  LDSM.16.M88.4 R164, [R180] ;  /* 0x00000000b4a4783b */ /* 0x000fe20000000200 */
[C---:B------:R-:W-:Y:S03]  /*19a50*/  HMMA.16816.F32 R20, R28.reuse, R146, R20 ;  /* 0x000000921c14723c */ /* 0x040fe60000001814 */
[----:B------:R-:W-:Y:S03]  /*19a60*/  LDSM.16.M88.4 R144, [R198+0x4000] ;  /* 0x00400000c690783b */ /* 0x000fe60000000200 */
[C---:B------:R-:W-:Y:S06]  /*19a70*/  HMMA.16816.F32 R16, R28.reuse, R140, R16 ;  /* 0x0000008c1c10723c */ /* 0x040fec0000001810 */
[C---:B------:R-:W-:Y:S01]  /*19a80*/  HMMA.16816.F32 R12, R28.reuse, R142, R12 ;  /* 0x0000008e1c0c723c */ /* 0x040fe2000000180c */
[----:B------:R-:W5:Y:S05]  /*19a90*/  LDSM.16.M88.4 R140, [R195+0xa000] ;  /* 0x00a00000c38c783b */ /* 0x000f6a0000000200 */
[C---:B--2---:R-:W-:Y:S06]  /*19aa0*/  HMMA.16816.F32 R160, R28.reuse, R136, R160 ;  /* 0x000000881ca0723c */ /* 0x044fec00000018a0 */
[----:B------:R-:W-:Y:S01]  /*19ab0*/  HMMA.16816.F32 R156, R28, R138, R156 ;  /* 0x0000008a1c9c723c */ /* 0x000fe2000000189c */
[----:B------:R-:W2:Y:S05]  /*19ac0*/  LDSM.16.M88.4 R136, [R195+0xa800] ;  /* 0x00a80000c388783b */ /* 0x000eaa0000000200 */
[----:B-1----:R-:W-:Y:S06]  /*19ad0*/  HMMA.16816.F32 R24, R172, R8, R24 ;  /* 0x00000008ac18723c */ /* 0x002fec0000001818 */
        /* <DEDUP_REMOVED lines=8> */
[----:B------:R-:W1:Y:S05]  /*19b60*/  LDSM.16.M88.4 R4, [R188+0x4000] ;  /* 0x00400000bc04783b */ /* 0x000e6a0000000200 */
[C---:B---3--:R-:W-:Y:S06]  /*19b70*/  HMMA.16816.F32 R160, R172.reuse, R168, R160 ;  /* 0x000000a8aca0723c */ /* 0x048fec00000018a0 */
[----:B------:R-:W-:Y:S06]  /*19b80*/  HMMA.16816.F32 R156, R172, R170, R156 ;  /* 0x000000aaac9c723c */ /* 0x000fec000000189c */
[----:B-----5:R-:W-:Y:S06]  /*19b90*/  HMMA.16816.F32 R24, R144, R140, R24 ;  /* 0x0000008c9018723c */ /* 0x020fec0000001818 */
[C---:B------:R-:W-:Y:S01]  /*19ba0*/  HMMA.16816.F32 R168, R172.reuse, R164, R152 ;  /* 0x000000a4aca8723c */ /* 0x040fe20000001898 */
[----:B------:R-:W3:Y:S05]  /*19bb0*/  LDSM.16.M88.4 R152, [R188+0x4800] ;  /* 0x00480000bc98783b */ /* 0x000eea0000000200 */
[----:B------:R-:W-:Y:S01]  /*19bc0*/  HMMA.16816.F32 R148, R172, R166, R148 ;  /* 0x000000a6ac94723c */ /* 0x000fe20000001894 */
[----:B------:R-:W4:Y:S05]  /*19bd0*/  LDSM.16.M88.4 R164, [R188+0x5000] ;  /* 0x00500000bca4783b */ /* 0x000f2a0000000200 */
[----:B------:R-:W-:Y:S01]  /*19be0*/  HMMA.16816.F32 R20, R144, R142, R20 ;  /* 0x0000008e9014723c */ /* 0x000fe20000001814 */
[----:B------:R-:W5:Y:S01]  /*19bf0*/  LDSM.16.M88.4 R140, [R188+0x5800] ;  /* 0x00580000bc8c783b */ /* 0x000f620000000200 */
[----:B------:R-:W-:-:S04]  /*19c00*/  DEPBAR.LE SB0, 0x0 ;  /* 0x000080000000791a */ /* 0x000fc80000000000 */
[C---:B--2---:R-:W-:Y:S06]  /*19c10*/  HMMA.16816.F32 R16, R144.reuse, R136, R16 ;  /* 0x000000889010723c */ /* 0x044fec0000001810 */
[----:B------:R-:W-:Y:S06]  /*19c20*/  HMMA.16816.F32 R12, R144, R138, R12 ;  /* 0x0000008a900c723c */ /* 0x000fec000000180c */
[----:B-1----:R-:W-:Y:S06]  /*19c30*/  HMMA.16816.F32 R24, R8, R4, R24 ;  /* 0x000000040818723c */ /* 0x002fec0000001818 */
[C---:B------:R-:W-:Y:S06]  /*19c40*/  HMMA.16816.F32 R160, R144.reuse, R32, R160 ;  /* 0x0000002090a0723c */ /* 0x040fec00000018a0 */
[C---:B------:R-:W-:Y:S06]  /*19c50*/  HMMA.16816.F32 R156, R144.reuse, R34, R156 ;  /* 0x00000022909c723c */ /* 0x040fec000000189c */
[C---:B------:R-:W-:Y:S06]  /*19c60*/  HMMA.16816.F32 R168, R144.reuse, R28, R168 ;  /* 0x0000001c90a8723c */ /* 0x040fec00000018a8 */
[----:B------:R-:W-:Y:S01]  /*19c70*/  HMMA.16816.F32 R148, R144, R30, R148 ;  /* 0x0000001e9094723c */ /* 0x000fe20000001894 */
[----:B------:R-:W-:Y:S01]  /*19c80*/  FMUL.FTZ R4, R24, UR4 ;  /* 0x0000000418047c20 */ /* 0x000fe20008410000 */
[----:B------:R-:W-:Y:S01]  /*19c90*/  FMUL.FTZ R25, R25, UR4 ;  /* 0x0000000419197c20 */ /* 0x000fe20008410000 */
[----:B------:R-:W-:-:S02]  /*19ca0*/  VIADD R28, R2, 0x8 ;  /* 0x00000008021c7836 */ /* 0x000fc40000000000 */
[----:B------:R-:W-:Y:S01]  /*19cb0*/  FMUL.FTZ R27, R27, UR4 ;  /* 0x000000041b1b7c20 */ /* 0x000fe20008410000 */
[----:B------:R-:W-:Y:S01]  /*19cc0*/  FMUL.FTZ R26, R26, UR4 ;  /* 0x000000041a1a7c20 */ /* 0x000fe20008410000 */
[C---:B------:R-:W-:Y:S01]  /*19cd0*/  HMMA.16816.F32 R20, R8.reuse, R6, R20 ;  /* 0x000000060814723c */ /* 0x040fe20000001814 */
[----:B------:R-:W-:Y:S01]  /*19ce0*/  MUFU.TANH R25, R25 ;  /* 0x0000001900197308 */ /* 0x000fe20000002400 */
[C---:B------:R-:W-:Y:S02]  /*19cf0*/  ISETP.GE.AND P5, PT, R28.reuse, R215, PT ;  /* 0x000000d71c00720c */ /* 0x040fe40003fa6270 */
[C---:B------:R-:W-:Y:S02]  /*19d00*/  ISETP.GE.AND P4, PT, R28.reuse, R212, PT ;  /* 0x000000d41c00720c */ /* 0x040fe40003f86270 */
[----:B---3--:R-:W-:Y:S01]  /*19d10*/  HMMA.16816.F32 R16, R8, R152, R16 ;  /* 0x000000980810723c */ /* 0x008fe20000001810 */
[----:B------:R-:W-:Y:S01]  /*19d20*/  IMAD.IADD R6, R217, 0x1, -R2 ;  /* 0x00000001d9067824 */ /* 0x000fe200078e0a02 */
[----:B------:R-:W-:-:S02]  /*19d30*/  ISETP.LT.OR P5, PT, R28, R216, P5 ;  /* 0x000000d81c00720c */ /* 0x000fc40002fa1670 */
[----:B------:R-:W-:Y:S01]  /*19d40*/  ISETP.LT.OR P4, PT, R28, R213, P4 ;  /* 0x000000d51c00720c */ /* 0x000fe20002781670 */
[----:B------:R-:W-:Y:S01]  /*19d50*/  MUFU.TANH R27, R27 ;  /* 0x0000001b001b7308 */ /* 0x000fe20000002400 */
[----:B------:R-:W-:Y:S01]  /*19d60*/  HMMA.16816.F32 R12, R8, R154, R12 ;  /* 0x0000009a080c723c */ /* 0x000fe2000000180c */
[----:B------:R-:W-:-:S05]  /*19d70*/  IABS R6, R6 ;  /* 0x0000000600067213 */ /* 0x000fca0000000000 */
[C---:B----4-:R-:W-:Y:S01]  /*19d80*/  HMMA.16816.F32 R160, R8.reuse, R164, R160 ;  /* 0x000000a408a0723c */ /* 0x050fe200000018a0 */
[----:B------:R-:W-:Y:S05]  /*19d90*/  MUFU.TANH R26, R26 ;  /* 0x0000001a001a7308 */ /* 0x000fea0000002400 */
[----:B------:R-:W-:Y:S01]  /*19da0*/  HMMA.16816.F32 R156, R8, R166, R156 ;  /* 0x000000a6089c723c */ /* 0x000fe2000000189c */
[----:B------:R-:W-:Y:S01]  /*19db0*/  FMUL.FTZ R0, R20, UR4 ;  /* 0x0000000414007c20 */ /* 0x000fe20008410000 */
[----:B------:R-:W-:Y:S01]  /*19dc0*/  FMUL.FTZ R21, R21, UR4 ;  /* 0x0000000415157c20 */ /* 0x000fe20008410000 */
[----:B------:R-:W-:Y:S01]  /*19dd0*/  FMUL.FTZ R22, R22, UR4 ;  /* 0x0000000416167c20 */ /* 0x000fe20008410000 */
[----:B------:R-:W-:-:S02]  /*19de0*/  FMUL.FTZ R23, R23, UR4 ;  /* 0x0000000417177c20 */ /* 0x000fc40008410000 */
[C---:B-----5:R-:W-:Y:S01]  /*19df0*/  HMMA.16816.F32 R168, R8.reuse, R140, R168 ;  /* 0x0000008c08a8723c */ /* 0x060fe200000018a8 */
[----:B------:R-:W-:Y:S01]  /*19e00*/  MUFU.TANH R0, R0 ;  /* 0x0000000000007308 */ /* 0x000fe20000002400 */
[----:B------:R-:W-:Y:S01]  /*19e10*/  FMUL.FTZ R17, R17, UR4 ;  /* 0x0000000411117c20 */ /* 0x000fe20008410000 */
[----:B------:R-:W-:Y:S01]  /*19e20*/  FMUL.FTZ R19, R19, UR4 ;  /* 0x0000000413137c20 */ /* 0x000fe20008410000 */
[----:B------:R-:W-:Y:S02]  /*19e30*/  FMUL.FTZ R18, R18, UR4 ;  /* 0x0000000412127c20 */ /* 0x000fe40008410000 */
[----:B------:R-:W-:Y:S01]  /*19e40*/  HMMA.16816.F32 R148, R8, R142, R148 ;  /* 0x0000008e0894723c */ /* 0x000fe20000001894 */
[----:B------:R-:W-:Y:S01]  /*19e50*/  FMUL.FTZ R20, R12, UR4 ;  /* 0x000000040c147c20 */ /* 0x000fe20008410000 */
[----:B------:R-:W-:Y:S01]  /*19e60*/  FMUL.FTZ R24, R13, UR4 ;  /* 0x000000040d187c20 */ /* 0x000fe20008410000 */
[----:B------:R-:W1:Y:S03]  /*19e70*/  MUFU.TANH R10, R4 ;  /* 0x00000004000a7308 */ /* 0x000e660000002400 */
[----:B------:R-:W-:Y:S01]  /*19e80*/  FMUL.FTZ R160, R160, UR4 ;  /* 0x00000004a0a07c20 */ /* 0x000fe20008410000 */
[----:B------:R-:W-:Y:S01]  /*19e90*/  VIADD R8, R2, 0x1 ;  /* 0x0000000102087836 */ /* 0x000fe20000000000 */
[----:B------:R-:W-:Y:S01]  /*19ea0*/  I2FP.F32.S32 R11, R6 ;  /* 0x00000006000b7245 */ /* 0x000fe20000201400 */
[----:B------:R-:W-:Y:S01]  /*19eb0*/  FMUL.FTZ R9, R16, UR4 ;  /* 0x0000000410097c20 */ /* 0x000fe20008410000 */
[----:B------:R-:W-:Y:S01]  /*19ec0*/  FMUL.FTZ R16, R14, UR4 ;  /* 0x000000040e107c20 */ /* 0x000fe20008410000 */
[----:B------:R-:W-:-:S02]  /*19ed0*/  IMAD.IADD R5, R217, 0x1, -R8 ;  /* 0x00000001d9057824 */ /* 0x000fc400078e0a08 */
[----:B------:R-:W-:Y:S01]  /*19ee0*/  FMUL.FTZ R14, R15, UR4 ;  /* 0x000000040f0e7c20 */ /* 0x000fe20008410000 */
[--C-:B------:R-:W-:Y:S01]  /*19ef0*/  IMAD.IADD R15, R217, 0x1, -R28.reuse ;  /* 0x00000001d90f7824 */ /* 0x100fe200078e0a1c */
[----:B------:R-:W2:Y:S01]  /*19f00*/  MUFU.TANH R21, R21 ;  /* 0x0000001500157308 */ /* 0x000ea20000002400 */
[----:B------:R-:W-:Y:S01]  /*19f10*/  ISETP.GE.AND P0, PT, R8, R215, PT ;  /* 0x000000d70800720c */ /* 0x000fe20003f06270 */
[----:B------:R-:W-:Y:S01]  /*19f20*/  IMAD.IADD R28, R214, 0x1, -R28 ;  /* 0x00000001d61c7824 */ /* 0x000fe200078e0a1c */
[----:B------:R-:W-:Y:S01]  /*19f30*/  IABS R5, R5 ;  /* 0x0000000500057213 */ /* 0x000fe20000000000 */
[----:B------:R-:W-:Y:S01]  /*19f40*/  FMUL.FTZ R161, R161, UR4 ;  /* 0x00000004a1a17c20 */ /* 0x000fe20008410000 */
[----:B------:R-:W-:Y:S01]  /*19f50*/  ISETP.GE.AND P1, PT, R8, R212, PT ;  /* 0x000000d40800720c */ /* 0x000fe20003f26270 */
[----:B-1----:R-:W-:Y:S01]  /*19f60*/  FFMA.FTZ R10, R11, -UR5, R10 ;  /* 0x800000050b0a7c23 */ /* 0x002fe2000801000a */
[----:B------:R-:W-:Y:S01]  /*19f70*/  I2FP.F32.S32 R12, R5 ;  /* 0x00000005000c7245 */ /* 0x000fe20000201400 */
[----:B------:R-:W-:Y:S01]  /*19f80*/  VIADD R11, R2, 0x9 ;  /* 0x00000009020b7836 */ /* 0x000fe20000000000 */
[----:B------:R-:W1:Y:S01]  /*19f90*/  MUFU.TANH R22, R22 ;  /* 0x0000001600167308 */ /* 0x000e620000002400 */
[----:B------:R-:W-:Y:S01]  /*19fa0*/  IABS R15, R15 ;  /* 0x0000000f000f7213 */ /* 0x000fe20000000000 */
[----:B------:R-:W-:Y:S01]  /*19fb0*/  FMUL.FTZ R6, R148, UR4 ;  /* 0x0000000494067c20 */ /* 0x000fe20008410000 */
[----:B------:R-:W-:Y:S01]  /*19fc0*/  FFMA.FTZ R25, R12, -UR5, R25 ;  /* 0x800000050c197c23 */ /* 0x000fe20008010019 */
[----:B------:R-:W-:Y:S01]  /*19fd0*/  IMAD.IADD R13, R217, 0x1, -R11 ;  /* 0x00000001d90d7824 */ /* 0x000fe200078e0a0b */
[----:B------:R-:W-:Y:S01]  /*19fe0*/  ISETP.LT.OR P0, PT, R8, R216, P0 ;  /* 0x000000d80800720c */ /* 0x000fe20000701670 */
[----:B------:R-:W-:Y:S01]  /*19ff0*/  IMAD.IADD R12, R214, 0x1, -R2 ;  /* 0x00000001d60c7824 */ /* 0x000fe200078e0a02 */
[----:B------:R-:W-:Y:S01]  /*1a000*/  ISETP.LT.OR P1, PT, R8, R213, P1 ;  /* 0x000000d50800720c */ /* 0x000fe20000f21670 */
[----:B------:R-:W-:Y:S01]  /*1a010*/  IMAD.IADD R8, R214, 0x1, -R8 ;  /* 0x00000001d6087824 */ /* 0x000fe200078e0a08 */
[----:B------:R-:W-:Y:S01]  /*1a020*/  I2FP.F32.S32 R15, R15 ;  /* 0x0000000f000f7245 */ /* 0x000fe20000201400 */
[----:B------:R-:W3:Y:S01]  /*1a030*/  MUFU.TANH R23, R23 ;  /* 0x0000001700177308 */ /* 0x000ee20000002400 */
[----:B------:R-:W-:Y:S01]  /*1a040*/  IABS R13, R13 ;  /* 0x0000000d000d7213 */ /* 0x000fe20000000000 */
[----:B------:R-:W-:Y:S01]  /*1a050*/  FMUL.FTZ R5, R150, UR4 ;  /* 0x0000000496057c20 */ /* 0x000fe20008410000 */
[----:B------:R-:W-:Y:S01]  /*1a060*/  IABS R12, R12 ;  /* 0x0000000c000c7213 */ /* 0x000fe20000000000 */
[----:B------:R-:W-:Y:S01]  /*1a070*/  FFMA.FTZ R0, R15, -UR5, R0 ;  /* 0x800000050f007c23 */ /* 0x000fe20008010000 */
[----:B------:R-:W-:Y:S01]  /*1a080*/  IABS R28, R28 ;  /* 0x0000001c001c7213 */ /* 0x000fe20000000000 */
[----:B------:R-:W-:Y:S01]  /*1a090*/  FMUL.FTZ R162, R162, UR4 ;  /* 0x00000004a2a27c20 */ /* 0x000fe20008410000 */
[----:B------:R-:W-:Y:S01]  /*1a0a0*/  IABS R8, R8 ;  /* 0x0000000800087213 */ /* 0x000fe20000000000 */
[----:B------:R-:W4:Y:S01]  /*1a0b0*/  MUFU.TANH R9, R9 ;  /* 0x0000000900097308 */ /* 0x000f220000002400 */
[----:B------:R-:W-:Y:S01]  /*1a0c0*/  I2FP.F32.S32 R30, R13 ;  /* 0x0000000d001e7245 */ /* 0x000fe20000201400 */
[----:B------:R-:W-:Y:S01]  /*1a0d0*/  FMUL.FTZ R163, R163, UR4 ;  /* 0x00000004a3a37c20 */ /* 0x000fe20008410000 */
[----:B------:R-:W-:Y:S01]  /*1a0e0*/  I2FP.F32.S32 R13, R12 ;  /* 0x0000000c000d7245 */ /* 0x000fe20000201400 */
[----:B------:R-:W-:Y:S01]  /*1a0f0*/  FMUL.FTZ R7, R151, UR4 ;  /* 0x0000000497077c20 */ /* 0x000fe20008410000 */
[----:B------:R-:W-:Y:S01]  /*1a100*/  I2FP.F32.S32 R15, R28 ;  /* 0x0000001c000f7245 */ /* 0x000fe20000201400 */
[----:B--2---:R-:W-:Y:S01]  /*1a110*/  FFMA.FTZ R21, R30, -UR5, R21 ;  /* 0x800000051e157c23 */ /* 0x004fe20008010015 */
[----:B------:R-:W-:Y:S01]  /*1a120*/  FSEL R12, R10, -INF , !P6 ;  /* 0xff8000000a0c7808 */ /* 0x000fe20007000000 */
[----:B------:R-:W-:Y:S01]  /*1a130*/  FFMA.FTZ R13, R13, -UR5, R26 ;  /* 0x800000050d0d7c23 */ /* 0x000fe2000801001a */
[-C--:B------:R-:W-:Y:S01]  /*1a140*/  ISETP.GE.AND P6, PT, R11, R215.reuse, PT ;  /* 0x000000d70b00720c */ /* 0x080fe20003fc6270 */
[----:B-1----:R-:W-:Y:S01]  /*1a150*/  FFMA.FTZ R22, R15, -UR5, R22 ;  /* 0x800000050f167c23 */ /* 0x002fe20008010016 */
[----:B------:R-:W-:Y:S01]  /*1a160*/  I2FP.F32.S32 R8, R8 ;  /* 0x0000000800087245 */ /* 0x000fe20000201400 */
[----:B------:R-:W-:Y:S01]  /*1a170*/  VIADD R15, R2, 0x10 ;  /* 0x00000010020f7836 */ /* 0x000fe20000000000 */
[----:B------:R-:W-:Y:S01]  /*1a180*/  ISETP.LT.OR P6, PT, R11, R216, P6 ;  /* 0x000000d80b00720c */ /* 0x000fe200037c1670 */
[----:B------:R-:W-:Y:S01]  /*1a190*/  IMAD.IADD R26, R214, 0x1, -R11 ;  /* 0x00000001d61a7824 */ /* 0x000fe200078e0a0b */
[----:B------:R-:W-:Y:S01]  /*1a1a0*/  FSEL R10, R25, -INF , !P0 ;  /* 0xff800000190a7808 */ /* 0x000fe20004000000 */
[----:B------:R-:W-:Y:S01]  /*1a1b0*/  FFMA.FTZ R27, R8, -UR5, R27 ;  /* 0x80000005081b7c23 */ /* 0x000fe2000801001b */
[----:B------:R-:W-:Y:S01]  /*1a1c0*/  FSEL R8, R0, -INF , !P5 ;  /* 0xff80000000087808 */ /* 0x000fe20006800000 */
[----:B------:R-:W-:Y:S01]  /*1a1d0*/  VIADD R25, R2, 0x11 ;  /* 0x0000001102197836 */ /* 0x000fe20000000000 */
[----:B------:R-:W-:Y:S01]  /*1a1e0*/  FSEL R0, R21, -INF , !P6 ;  /* 0xff80000015007808 */ /* 0x000fe20007000000 */
[--C-:B------:R-:W-:Y:S01]  /*1a1f0*/  IMAD.IADD R21, R217, 0x1, -R15.reuse ;  /* 0x00000001d9157824 */ /* 0x100fe200078e0a0f */
[-C--:B------:R-:W-:Y:S01]  /*1a200*/  ISETP.GE.AND P0, PT, R11, R212.reuse, PT ;  /* 0x000000d40b00720c */ /* 0x080fe20003f06270 */
[----:B------:R-:W-:Y:S01]  /*1a210*/  IMAD.IADD R28, R214, 0x1, -R15 ;  /* 0x00000001d61c7824 */ /* 0x000fe200078e0a0f */
[C---:B------:R-:W-:Y:S01]  /*1a220*/  ISETP.GE.AND P5, PT, R15.reuse, R215, PT ;  /* 0x000000d70f00720c */ /* 0x040fe20003fa6270 */
[----:B------:R-:W1:Y:S01]  /*1a230*/  MUFU.TANH R17, R17 ;  /* 0x0000001100117308 */ /* 0x000e620000002400 */
[----:B------:R-:W-:Y:S01]  /*1a240*/  ISETP.GE.AND P6, PT, R15, R212, PT ;  /* 0x000000d40f00720c */ /* 0x000fe20003fc6270 */
[----:B------:R-:W-:Y:S01]  /*1a250*/  FMUL.FTZ R4, R149, UR4 ;  /* 0x0000000495047c20 */ /* 0x000fe20008410000 */
[-C--:B------:R-:W-:Y:S01]  /*1a260*/  ISETP.LT.OR P0, PT, R11, R213.reuse, P0 ;  /* 0x000000d50b00720c */ /* 0x080fe20000701670 */
[----:B------:R-:W-:Y:S01]  /*1a270*/  FMUL.FTZ R156, R156, UR4 ;  /* 0x000000049c9c7c20 */ /* 0x000fe20008410000 */
[----:B------:R-:W-:Y:S01]  /*1a280*/  ISETP.LT.OR P5, PT, R15, R216, P5 ;  /* 0x000000d80f00720c */ /* 0x000fe20002fa1670 */
[----:B------:R-:W-:Y:S01]  /*1a290*/  FMUL.FTZ R157, R157, UR4 ;  /* 0x000000049d9d7c20 */ /* 0x000fe20008410000 */
[----:B------:R-:W-:Y:S01]  /*1a2a0*/  ISETP.LT.OR P6, PT, R15, R213, P6 ;  /* 0x000000d50f00720c */ /* 0x000fe200037c1670 */
[----:B------:R-:W2:Y:S01]  /*1a2b0*/  MUFU.TANH R19, R19 ;  /* 0x0000001300137308 */ /* 0x000ea20000002400 */
[----:B------:R-:W-:Y:S01]  /*1a2c0*/  FSEL R15, R13, -INF , !P2 ;  /* 0xff8000000d0f7808 */ /* 0x000fe20005000000 */
[--C-:B------:R-:W-:Y:S01]  /*1a2d0*/  IMAD.IADD R13, R217, 0x1, -R25.reuse ;  /* 0x00000001d90d7824 */ /* 0x100fe200078e0a19 */
[----:B------:R-:W-:Y:S01]  /*1a2e0*/  FSEL R11, R27, -INF , !P1 ;  /* 0xff8000001b0b7808 */ /* 0x000fe20004800000 */
[----:B------:R-:W-:Y:S01]  /*1a2f0*/  FMUL.FTZ R158, R158, UR4 ;  /* 0x000000049e9e7c20 */ /* 0x000fe20008410000 */
[----:B------:R-:W-:Y:S01]  /*1a300*/  ISETP.GE.AND P2, PT, R25, R215, PT ;  /* 0x000000d71900720c */ /* 0x000fe20003f46270 */
[----:B------:R-:W-:Y:S01]  /*1a310*/  FMUL.FTZ R159, R159, UR4 ;  /* 0x000000049f9f7c20 */ /* 0x000fe20008410000 */
[C---:B------:R-:W-:Y:S01]  /*1a320*/  ISETP.GE.AND P1, PT, R25.reuse, R212, PT ;  /* 0x000000d41900720c */ /* 0x040fe20003f26270 */
[----:B------:R-:W5:Y:S01]  /*1a330*/  MUFU.TANH R18, R18 ;  /* 0x0000001200127308 */ /* 0x000f620000002400 */
[C---:B------:R-:W-:Y:S01]  /*1a340*/  ISETP.LT.OR P2, PT, R25.reuse, R216, P2 ;  /* 0x000000d81900720c */ /* 0x040fe20001741670 */
[----:B------:R-:W-:Y:S01]  /*1a350*/  FMUL.FTZ R168, R168, UR4 ;  /* 0x00000004a8a87c20 */ /* 0x000fe20008410000 */
[----:B------:R-:W-:Y:S01]  /*1a360*/  ISETP.LT.OR P1, PT, R25, R213, P1 ;  /* 0x000000d51900720c */ /* 0x000fe20000f21670 */
[----:B------:R-:W-:Y:S01]  /*1a370*/  IMAD.IADD R25, R214, 0x1, -R25 ;  /* 0x00000001d6197824 */ /* 0x000fe200078e0a19 */
[----:B------:R-:W-:Y:S01]  /*1a380*/  IABS R26, R26 ;  /* 0x0000001a001a7213 */ /* 0x000fe20000000000 */
[----:B------:R-:W-:Y:S01]  /*1a390*/  FMUL.FTZ R170, R170, UR4 ;  /* 0x00000004aaaa7c20 */ /* 0x000fe20008410000 */
[----:B------:R-:W-:Y:S01]  /*1a3a0*/  IABS R21, R21 ;  /* 0x0000001500157213 */ /* 0x000fe20000000000 */
[----:B------:R-:W5:Y:S01]  /*1a3b0*/  MUFU.TANH R20, R20 ;  /* 0x0000001400147308 */ /* 0x000f620000002400 */
[----:B------:R-:W-:Y:S01]  /*1a3c0*/  IABS R28, R28 ;  /* 0x0000001c001c7213 */ /* 0x000fe20000000000 */
[----:B------:R-:W-:Y:S01]  /*1a3d0*/  FMUL.FTZ R169, R169, UR4 ;  /* 0x00000004a9a97c20 */ /* 0x000fe20008410000 */
[----:B------:R-:W-:Y:S01]  /*1a3e0*/  IABS R13, R13 ;  /* 0x0000000d000d7213 */ /* 0x000fe20000000000 */
[----:B------:R-:W-:Y:S01]  /*1a3f0*/  FMUL.FTZ R171, R171, UR4 ;  /* 0x00000004abab7c20 */ /* 0x000fe20008410000 */
[----:B------:R-:W-:-:S02]  /*1a400*/  I2FP.F32.S32 R26, R26 ;  /* 0x0000001a001a7245 */ /* 0x000fc40000201400 */
[----:B------:R-:W-:Y:S01]  /*1a410*/  IABS R25, R25 ;  /* 0x0000001900197213 */ /* 0x000fe20000000000 */
[----:B------:R-:W5:Y:S01]  /*1a420*/  MUFU.TANH R16, R16 ;  /* 0x0000001000107308 */ /* 0x000f620000002400 */
[----:B------:R-:W-:Y:S02]  /*1a430*/  I2FP.F32.S32 R30, R21 ;  /* 0x00000015001e7245 */ /* 0x000fe40000201400 */
[----:B------:R-:W-:Y:S02]  /*1a440*/  I2FP.F32.S32 R21, R28 ;  /* 0x0000001c00157245 */ /* 0x000fe40000201400 */
[----:B------:R-:W-:Y:S01]  /*1a450*/  I2FP.F32.S32 R28, R13 ;  /* 0x0000000d001c7245 */ /* 0x000fe20000201400 */
[----:B---3--:R-:W-:Y:S01]  /*1a460*/  FFMA.FTZ R13, R26, -UR5, R23 ;  /* 0x800000051a0d7c23 */ /* 0x008fe20008010017 */
[----:B------:R-:W-:Y:S01]  /*1a470*/  I2FP.F32.S32 R32, R25 ;  /* 0x0000001900207245 */ /* 0x000fe20000201400 */
[----:B------:R-:W-:Y:S02]  /*1a480*/  VIADD R25, R2, 0x18 ;  /* 0x0000001802197836 */ /* 0x000fe40000000000 */
[----:B----4-:R-:W-:Y:S01]  /*1a490*/  FFMA.FTZ R30, R30, -UR5, R9 ;  /* 0x800000051e1e7c23 */ /* 0x010fe20008010009 */
[----:B-1----:R-:W-:Y:S01]  /*1a4a0*/  FFMA.FTZ R17, R28, -UR5, R17 ;  /* 0x800000051c117c23 */ /* 0x002fe20008010011 */
[----:B------:R-:W-:Y:S01]  /*1a4b0*/  FSEL R9, R22, -INF , !P4 ;  /* 0xff80000016097808 */ /* 0x000fe20006000000 */
[----:B------:R-:W-:Y:S01]  /*1a4c0*/  VIADD R23, R2, 0x19 ;  /* 0x0000001902177836 */ /* 0x000fe20000000000 */
[----:B------:R-:W-:Y:S01]  /*1a4d0*/  FSEL R13, R13, -INF , !P0 ;  /* 0xff8000000d0d7808 */ /* 0x000fe20004000000 */
[----:B------:R-:W-:Y:S01]  /*1a4e0*/  IMAD.IADD R22, R217, 0x1, -R25 ;  /* 0x00000001d9167824 */ /* 0x000fe200078e0a19 */
[C---:B------:R-:W-:Y:S01]  /*1a4f0*/  ISETP.GE.AND P4, PT, R25.reuse, R215, PT ;  /* 0x000000d71900720c */ /* 0x040fe20003f86270 */
[----:B------:R-:W1:Y:S01]  /*1a500*/  MUFU.TANH R24, R24 ;  /* 0x0000001800187308 */ /* 0x000e620000002400 */
[C---:B------:R-:W-:Y:S01]  /*1a510*/  ISETP.GE.AND P0, PT, R25.reuse, R212, PT ;  /* 0x000000d41900720c */ /* 0x040fe20003f06270 */
[----:B--2---:R-:W-:Y:S01]  /*1a520*/  FFMA.FTZ R19, R32, -UR5, R19 ;  /* 0x8000000520137c23 */ /* 0x004fe20008010013 */
[----:B------:R-:W-:Y:S01]  /*1a530*/  ISETP.LT.OR P4, PT, R25, R216, P4 ;  /* 0x000000d81900720c */ /* 0x000fe20002781670 */
[----:B-----5:R-:W-:Y:S01]  /*1a540*/  FFMA.FTZ R18, R21, -UR5, R18 ;  /* 0x8000000515127c23 */ /* 0x020fe20008010012 */
[----:B------:R-:W-:Y:S01]  /*1a550*/  ISETP.LT.OR P0, PT, R25, R213, P0 ;  /* 0x000000d51900720c */ /* 0x000fe20000701670 */
[----:B------:R-:W-:Y:S01]  /*1a560*/  IMAD.IADD R25, R214, 0x1, -R25 ;  /* 0x00000001d6197824 */ /* 0x000fe200078e0a19 */
[----:B------:R-:W-:Y:S01]  /*1a570*/  FSEL R150, R30, -INF , !P5 ;  /* 0xff8000001e967808 */ /* 0x000fe20006800000 */
[----:B------:R-:W2:Y:S01]  /*1a580*/  MUFU.TANH R14, R14 ;  /* 0x0000000e000e7308 */ /* 0x000ea20000002400 */
[----:B------:R-:W-:Y:S01]  /*1a590*/  FSEL R148, R17, -INF , !P2 ;  /* 0xff80000011947808 */ /* 0x000fe20005000000 */
[----:B------:R-:W-:Y:S01]  /*1a5a0*/  IMAD.IADD R17, R217, 0x1, -R23 ;  /* 0x00000001d9117824 */ /* 0x000fe200078e0a17 */
[C---:B------:R-:W-:Y:S01]  /*1a5b0*/  ISETP.GE.AND P5, PT, R23.reuse, R215, PT ;  /* 0x000000d71700720c */ /* 0x040fe20003fa6270 */
[----:B------:R-:W-:Y:S01]  /*1a5c0*/  VIADD R21, R2, 0x20 ;  /* 0x0000002002157836 */ /* 0x000fe20000000000 */
[----:B------:R-:W-:-:S02]  /*1a5d0*/  ISETP.GE.AND P2, PT, R23, R212, PT ;  /* 0x000000d41700720c */ /* 0x000fc40003f46270 */
[C---:B------:R-:W-:Y:S01]  /*1a5e0*/  ISETP.LT.OR P5, PT, R23.reuse, R216, P5 ;  /* 0x000000d81700720c */ /* 0x040fe20002fa1670 */
[----:B------:R-:W3:Y:S01]  /*1a5f0*/  MUFU.TANH R160, R160 ;  /* 0x000000a000a07308 */ /* 0x000ee20000002400 */
[----:B------:R-:W-:Y:S01]  /*1a600*/  ISETP.LT.OR P2, PT, R23, R213, P2 ;  /* 0x000000d51700720c */ /* 0x000fe20001741670 */
[----:B------:R-:W-:Y:S01]  /*1a610*/  IMAD.IADD R23, R214, 0x1, -R23 ;  /* 0x00000001d6177824 */ /* 0x000fe200078e0a17 */
[----:B------:R-:W-:Y:S01]  /*1a620*/  IABS R22, R22 ;  /* 0x0000001600167213 */ /* 0x000fe20000000000 */
[----:B------:R-:W-:Y:S01]  /*1a630*/  IMAD.IADD R26, R217, 0x1, -R21 ;  /* 0x00000001d91a7824 */ /* 0x000fe200078e0a15 */
[----:B------:R-:W-:Y:S02]  /*1a640*/  IABS R25, R25 ;  /* 0x0000001900197213 */ /* 0x000fe40000000000 */
[----:B------:R-:W-:Y:S01]  /*1a650*/  I2FP.F32.S32 R27, R22 ;  /* 0x00000016001b7245 */ /* 0x000fe20000201400 */
[----:B------:R-:W-:Y:S01]  /*1a660*/  MUFU.TANH R161, R161 ;  /* 0x000000a100a17308 */ /* 0x000fe20000002400 */
[----:B------:R-:W-:Y:S01]  /*1a670*/  I2FP.F32.S32 R25, R25 ;  /* 0x0000001900197245 */ /* 0x000fe20000201400 */
[----:B------:R-:W-:Y:S01]  /*1a680*/  VIADD R22, R2, 0x29 ;  /* 0x0000002902167836 */ /* 0x000fe20000000000 */
[----:B------:R-:W-:Y:S01]  /*1a690*/  IABS R17, R17 ;  /* 0x0000001100117213 */ /* 0x000fe20000000000 */
[----:B------:R-:W-:Y:S01]  /*1a6a0*/  FFMA.FTZ R20, R27, -UR5, R20 ;  /* 0x800000051b147c23 */ /* 0x000fe20008010014 */
[----:B------:R-:W-:Y:S01]  /*1a6b0*/  IABS R23, R23 ;  /* 0x0000001700177213 */ /* 0x000fe20000000000 */
[----:B------:R-:W-:Y:S01]  /*1a6c0*/  FFMA.FTZ R16, R25, -UR5, R16 ;  /* 0x8000000519107c23 */ /* 0x000fe20008010010 */
[----:B------:R-:W-:Y:S01]  /*1a6d0*/  I2FP.F32.S32 R17, R17 ;  /* 0x0000001100117245 */ /* 0x000fe20000201400 */
[----:B------:R-:W4:Y:S01]  /*1a6e0*/  MUFU.TANH R162, R162 ;  /* 0x000000a200a27308 */ /* 0x000f220000002400 */
[----:B------:R-:W-:-:S02]  /*1a6f0*/  I2FP.F32.S32 R23, R23 ;  /* 0x0000001700177245 */ /* 0x000fc40000201400 */
[----:B------:R-:W-:Y:S01]  /*1a700*/  FSEL R133, R19, -INF , !P1 ;  /* 0xff80000013857808 */ /* 0x000fe20004800000 */
[----:B------:R-:W-:Y:S02]  /*1a710*/  VIADD R19, R2, 0x21 ;  /* 0x0000002102137836 */ /* 0x000fe40000000000 */
[----:B-1----:R-:W-:Y:S01]  /*1a720*/  FFMA.FTZ R17, R17, -UR5, R24 ;  /* 0x8000000511117c23 */ /* 0x002fe20008010018 */
[----:B--2---:R-:W-:Y:S01]  /*1a730*/  FFMA.FTZ R14, R23, -UR5, R14 ;  /* 0x80000005170e7c23 */ /* 0x004fe2000801000e */
[----:B------:R-:W-:Y:S01]  /*1a740*/  FSEL R177, R18, -INF , !P6 ;  /* 0xff80000012b17808 */ /* 0x000fe20007000000 */
[----:B------:R-:W-:Y:S01]  /*1a750*/  VIADD R18, R2, 0x28 ;  /* 0x0000002802127836 */ /* 0x000fe20000000000 */
[----:B------:R-:W-:Y:S01]  /*1a760*/  FSEL R138, R20, -INF , !P4 ;  /* 0xff800000148a7808 */ /* 0x000fe20006000000 */
[----:B------:R-:W1:Y:S01]  /*1a770*/  MUFU.TANH R163, R163 ;  /* 0x000000a300a37308 */ /* 0x000e620000002400 */
[----:B------:R-:W-:Y:S01]  /*1a780*/  FSEL R151, R16, -INF , !P0 ;  /* 0xff80000010977808 */ /* 0x000fe20004000000 */
[----:B------:R-:W-:Y:S01]  /*1a790*/  IMAD.IADD R16, R217, 0x1, -R19 ;  /* 0x00000001d9107824 */ /* 0x000fe200078e0a13 */
[----:B------:R-:W-:-:S02]  /*1a7a0*/  ISETP.GE.AND P6, PT, R21, R215, PT ;  /* 0x000000d71500720c */ /* 0x000fc40003fc6270 */
[-C--:B------:R-:W-:Y:S02]  /*1a7b0*/  ISETP.GE.AND P1, PT, R21, R212.reuse, PT ;  /* 0x000000d41500720c */ /* 0x080fe40003f26270 */
[C---:B------:R-:W-:Y:S01]  /*1a7c0*/  ISETP.GE.AND P4, PT, R19.reuse, R215, PT ;  /* 0x000000d71300720c */ /* 0x040fe20003f86270 */
[----:B------:R-:W-:Y:S01]  /*1a7d0*/  MUFU.TANH R156, R156 ;  /* 0x0000009c009c7308 */ /* 0x000fe20000002400 */
[----:B------:R-:W-:Y:S02]  /*1a7e0*/  ISETP.GE.AND P0, PT, R19, R212, PT ;  /* 0x000000d41300720c */ /* 0x000fe40003f06270 */
[CC--:B------:R-:W-:Y:S02]  /*1a7f0*/  ISETP.LT.OR P6, PT, R21.reuse, R216.reuse, P6 ;  /* 0x000000d81500720c */ /* 0x0c0fe400037c1670 */
[-C--:B------:R-:W-:Y:S01]  /*1a800*/  ISETP.LT.OR P1, PT, R21, R213.reuse, P1 ;  /* 0x000000d51500720c */ /* 0x080fe20000f21670 */
[C---:B------:R-:W-:Y:S01]  /*1a810*/  IMAD.IADD R21, R214.reuse, 0x1, -R21 ;  /* 0x00000001d6157824 */ /* 0x040fe200078e0a15 */
[C---:B------:R-:W-:Y:S01]  /*1a820*/  ISETP.LT.OR P4, PT, R19.reuse, R216, P4 ;  /* 0x000000d81300720c */ /* 0x040fe20002781670 */
[----:B------:R-:W2:Y:S01]  /*1a830*/  MUFU.TANH R158, R158 ;  /* 0x0000009e009e7308 */ /* 0x000ea20000002400 */
[----:B------:R-:W-:Y:S01]  /*1a840*/  ISETP.LT.OR P0, PT, R19, R213, P0 ;  /* 0x000000d51300720c */ /* 0x000fe20000701670 */
[----:B------:R-:W-:Y:S01]  /*1a850*/  IMAD.IADD R19, R214, 0x1, -R19 ;  /* 0x00000001d6137824 */ /* 0x000fe200078e0a13 */
[----:B------:R-:W-:-:S02]  /*1a860*/  FSEL R136, R17, -INF , !P5 ;  /* 0xff80000011887808 */ /* 0x000fc40006800000 */
[----:B------:R-:W-:Y:S01]  /*1a870*/  FSEL R149, R14, -INF , !P2 ;  /* 0xff8000000e957808 */ /* 0x000fe20005000000 */
[--C-:B------:R-:W-:Y:S01]  /*1a880*/  IMAD.IADD R14, R217, 0x1, -R18.reuse ;  /* 0x00000001d90e7824 */ /* 0x100fe200078e0a12 */
[C---:B------:R-:W-:Y:S01]  /*1a890*/  ISETP.GE.AND P5, PT, R18.reuse, R215, PT ;  /* 0x000000d71200720c */ /* 0x040fe20003fa6270 */
[----:B------:R-:W5:Y:S01]  /*1a8a0*/  MUFU.TANH R157, R157 ;  /* 0x0000009d009d7308 */ /* 0x000f620000002400 */
[C---:B------:R-:W-:Y:S02]  /*1a8b0*/  ISETP.GE.AND P2, PT, R18.reuse, R212, PT ;  /* 0x000000d41200720c */ /* 0x040fe40003f46270 */
[C---:B------:R-:W-:Y:S02]  /*1a8c0*/  ISETP.LT.OR P5, PT, R18.reuse, R216, P5 ;  /* 0x000000d81200720c */ /* 0x040fe40002fa1670 */
[----:B------:R-:W-:Y:S01]  /*1a8d0*/  ISETP.LT.OR P2, PT, R18, R213, P2 ;  /* 0x000000d51200720c */ /* 0x000fe20001741670 */
[----:B------:R-:W-:Y:S01]  /*1a8e0*/  IMAD.IADD R18, R214, 0x1, -R18 ;  /* 0x00000001d6127824 */ /* 0x000fe200078e0a12 */
[----:B------:R-:W-:Y:S01]  /*1a8f0*/  IABS R26, R26 ;  /* 0x0000001a001a7213 */ /* 0x000fe20000000000 */
[----:B------:R-:W5:Y:S01]  /*1a900*/  MUFU.TANH R159, R159 ;  /* 0x0000009f009f7308 */ /* 0x000f620000002400 */
[----:B------:R-:W-:-:S02]  /*1a910*/  IABS R21, R21 ;  /* 0x0000001500157213 */ /* 0x000fc40000000000 */
[----:B------:R-:W-:Y:S02]  /*1a920*/  IABS R16, R16 ;  /* 0x0000001000107213 */ /* 0x000fe40000000000 */
[----:B------:R-:W-:Y:S02]  /*1a930*/  IABS R19, R19 ;  /* 0x0000001300137213 */ /* 0x000fe40000000000 */
[----:B------:R-:W-:Y:S01]  /*1a940*/  I2FP.F32.S32 R29, R26 ;  /* 0x0000001a001d7245 */ /* 0x000fe20000201400 */
[----:B------:R-:W5:Y:S01]  /*1a950*/  MUFU.TANH R168, R168 ;  /* 0x000000a800a87308 */ /* 0x000f620000002400 */
[----:B------:R-:W-:Y:S02]  /*1a960*/  I2FP.F32.S32 R21, R21 ;  /* 0x0000001500157245 */ /* 0x000fe40000201400 */
[----:B------:R-:W-:Y:S01]  /*1a970*/  I2FP.F32.S32 R16, R16 ;  /* 0x0000001000107245 */ /* 0x000fe20000201400 */
[----:B---3--:R-:W-:Y:S01]  /*1a980*/  FFMA.FTZ R29, R29, -UR5, R160 ;  /* 0x800000051d1d7c23 */ /* 0x008fe200080100a0 */
[----:B------:R-:W-:Y:S01]  /*1a990*/  I2FP.F32.S32 R20, R19 ;  /* 0x0000001300147245 */ /* 0x000fe20000201400 */
[----:B----4-:R-:W-:Y:S01]  /*1a9a0*/  FFMA.FTZ R21, R21, -UR5, R162 ;  /* 0x8000000515157c23 */ /* 0x010fe200080100a2 */
[----:B------:R-:W-:Y:S01]  /*1a9b0*/  IABS R18, R18 ;  /* 0x0000001200127213 */ /* 0x000fe20000000000 */
[----:B------:R-:W-:Y:S01]  /*1a9c0*/  FFMA.FTZ R16, R16, -UR5, R161 ;  /* 0x8000000510107c23 */ /* 0x000fe200080100a1 */
[----:B------:R-:W-:Y:S01]  /*1a9d0*/  FSEL R146, R29, -INF , !P6 ;  /* 0xff8000001d927808 */ /* 0x000fe20007000000 */
[----:B-1----:R-:W-:Y:S01]  /*1a9e0*/  FFMA.FTZ R20, R20, -UR5, R163 ;  /* 0x8000000514147c23 */ /* 0x002fe200080100a3 */
[----:B------:R-:W-:Y:S01]  /*1a9f0*/  I2FP.F32.S32 R19, R18 ;  /* 0x0000001200137245 */ /* 0x000fe20000201400 */
[----:B------:R-:W-:Y:S01]  /*1aa00*/  VIADD R18, R2, 0x30 ;  /* 0x0000003002127836 */ /* 0x000fe20000000000 */
[----:B------:R-:W-:Y:S01]  /*1aa10*/  FSEL R147, R21, -INF , !P1 ;  /* 0xff80000015937808 */ /* 0x000fe20004800000 */
[----:B------:R-:W1:Y:S01]  /*1aa20*/  MUFU.TANH R170, R170 ;  /* 0x000000aa00aa7308 */ /* 0x000e620000002400 */
[----:B------:R-:W-:Y:S01]  /*1aa30*/  FSEL R144, R16, -INF , !P4 ;  /* 0xff80000010907808 */ /* 0x000fe20006000000 */
[C---:B------:R-:W-:Y:S01]  /*1aa40*/  IMAD.IADD R21, R217.reuse, 0x1, -R22 ;  /* 0x00000001d9157824 */ /* 0x040fe200078e0a16 */
[----:B------:R-:W-:Y:S01]  /*1aa50*/  FSEL R145, R20, -INF , !P0 ;  /* 0xff80000014917808 */ /* 0x000fe20004000000 */
[----:B------:R-:W-:Y:S01]  /*1aa60*/  IMAD.IADD R16, R217, 0x1, -R18 ;  /* 0x00000001d9107824 */ /* 0x000fe200078e0a12 */
[----:B------:R-:W-:Y:S01]  /*1aa70*/  IABS R14, R14 ;  /* 0x0000000e000e7213 */ /* 0x000fe20000000000 */
[----:B--2---:R-:W-:Y:S01]  /*1aa80*/  FFMA.FTZ R19, R19, -UR5, R158 ;  /* 0x8000000513137c23 */ /* 0x004fe2000801009e */
[C---:B------:R-:W-:Y:S01]  /*1aa90*/  ISETP.GE.AND P6, PT, R22.reuse, R215, PT ;  /* 0x000000d71600720c */ /* 0x040fe20003fc6270 */
[----:B------:R-:W2:Y:S01]  /*1aaa0*/  MUFU.TANH R169, R169 ;  /* 0x000000a900a97308 */ /* 0x000ea20000002400 */
[----:B------:R-:W-:-:S02]  /*1aab0*/  ISETP.GE.AND P1, PT, R22, R212, PT ;  /* 0x000000d41600720c */ /* 0x000fc40003f26270 */
[C---:B------:R-:W-:Y:S02]  /*1aac0*/  ISETP.GE.AND P4, PT, R18.reuse, R215, PT ;  /* 0x000000d71200720c */ /* 0x040fe40003f86270 */
[----:B------:R-:W-:Y:S02]  /*1aad0*/  ISETP.GE.AND P0, PT, R18, R212, PT ;  /* 0x000000d41200720c */ /* 0x000fe40003f06270 */
[----:B------:R-:W-:Y:S01]  /*1aae0*/  I2FP.F32.S32 R17, R14 ;  /* 0x0000000e00117245 */ /* 0x000fe20000201400 */
[----:B------:R-:W-:Y:S01]  /*1aaf0*/  VIADD R14, R2, 0x31 ;  /* 0x00000031020e7836 */ /* 0x000fe20000000000 */
[CC--:B------:R-:W-:Y:S01]  /*1ab00*/  ISETP.LT.OR P6, PT, R22.reuse, R216.reuse, P6 ;  /* 0x000000d81600720c */ /* 0x0c0fe200037c1670 */
[----:B------:R-:W3:Y:S01]  /*1ab10*/  MUFU.TANH R171, R171 ;  /* 0x000000ab00ab7308 */ /* 0x000ee20000002400 */
[-C--:B------:R-:W-:Y:S01]  /*1ab20*/  ISETP.LT.OR P1, PT, R22, R213.reuse, P1 ;  /* 0x000000d51600720c */ /* 0x080fe20000f21670 */
[----:B------:R-:W-:Y:S01]  /*1ab30*/  IMAD.IADD R22, R214, 0x1, -R22 ;  /* 0x00000001d6167824 */ /* 0x000fe200078e0a16 */
[C---:B------:R-:W-:Y:S01]  /*1ab40*/  ISETP.LT.OR P4, PT, R18.reuse, R216, P4 ;  /* 0x000000d81200720c */ /* 0x040fe20002781670 */
[----:B------:R-:W-:Y:S01]  /*1ab50*/  IMAD.IADD R20, R217, 0x1, -R14 ;  /* 0x00000001d9147824 */ /* 0x000fe200078e0a0e */
[----:B------:R-:W-:Y:S01]  /*1ab60*/  ISETP.LT.OR P0, PT, R18, R213, P0 ;  /* 0x000000d51200720c */ /* 0x000fe20000701670 */
[----:B------:R-:W-:Y:S01]  /*1ab70*/  IMAD.IADD R18, R214, 0x1, -R18 ;  /* 0x00000001d6127824 */ /* 0x000fe200078e0a12 */
[----:B------:R-:W-:Y:S01]  /*1ab80*/  IABS R21, R21 ;  /* 0x0000001500157213 */ /* 0x000fe20000000000 */
[----:B------:R-:W-:Y:S01]  /*1ab90*/  FFMA.FTZ R17, R17, -UR5, R156 ;  /* 0x8000000511117c23 */ /* 0x000fe2000801009c */
[----:B------:R-:W-:Y:S01]  /*1aba0*/  IABS R22, R22 ;  /* 0x0000001600167213 */ /* 0x000fe20000000000 */
[----:B------:R-:W4:Y:S01]  /*1abb0*/  MUFU.TANH R6, R6 ;  /* 0x0000000600067308 */ /* 0x000f220000002400 */
[----:B------:R-:W-:Y:S01]  /*1abc0*/  IABS R16, R16 ;  /* 0x0000001000107213 */ /* 0x000fe20000000000 */
[----:B------:R-:W-:Y:S01]  /*1abd0*/  IMAD.MOV.U32 R156, RZ, RZ, R134 ;  /* 0x000000ffff9c7224 */ /* 0x000fe200078e0086 */
[----:B------:R-:W-:-:S02]  /*1abe0*/  IABS R18, R18 ;  /* 0x0000001200127213 */ /* 0x000fc40000000000 */
[----:B------:R-:W-:Y:S02]  /*1abf0*/  I2FP.F32.S32 R24, R21 ;  /* 0x0000001500187245 */ /* 0x000fe40000201400 */
[----:B------:R-:W-:Y:S01]  /*1ac00*/  IABS R20, R20 ;  /* 0x0000001400147213 */ /* 0x000fe20000000000 */
[----:B------:R-:W-:Y:S01]  /*1ac10*/  MUFU.TANH R4, R4 ;  /* 0x0000000400047308 */ /* 0x000fe20000002400 */
[----:B------:R-:W-:Y:S01]  /*1ac20*/  I2FP.F32.S32 R22, R22 ;  /* 0x0000001600167245 */ /* 0x000fe20000201400 */
[----:B-----5:R-:W-:Y:S01]  /*1ac30*/  FFMA.FTZ R24, R24, -UR5, R157 ;  /* 0x8000000518187c23 */ /* 0x020fe2000801009d */
[----:B------:R-:W-:Y:S01]  /*1ac40*/  I2FP.F32.S32 R21, R16 ;  /* 0x0000001000157245 */ /* 0x000fe20000201400 */
[----:B------:R-:W-:Y:S01]  /*1ac50*/  VIADD R16, R2, 0x38 ;  /* 0x0000003802107836 */ /* 0x000fe20000000000 */
[----:B------:R-:W-:Y:S01]  /*1ac60*/  I2FP.F32.S32 R23, R18 ;  /* 0x0000001200177245 */ /* 0x000fe20000201400 */
[----:B------:R-:W-:Y:S01]  /*1ac70*/  FFMA.FTZ R22, R22, -UR5, R159 ;  /* 0x8000000516167c23 */ /* 0x000fe2000801009f */
[----:B------:R-:W-:Y:S01]  /*1ac80*/  I2FP.F32.S32 R20, R20 ;  /* 0x0000001400147245 */ /* 0x000fe20000201400 */
[----:B------:R-:W-:Y:S01]  /*1ac90*/  FFMA.FTZ R21, R21, -UR5, R168 ;  /* 0x8000000515157c23 */ /* 0x000fe200080100a8 */
[----:B------:R-:W-:-:S02]  /*1aca0*/  VIADD R2, R2, 0x39 ;  /* 0x0000003902027836 */ /* 0x000fc40000000000 */
[----:B-1----:R-:W-:Y:S01]  /*1acb0*/  FFMA.FTZ R23, R23, -UR5, R170 ;  /* 0x8000000517177c23 */ /* 0x002fe200080100aa */
[----:B------:R-:W-:Y:S01]  /*1acc0*/  FSEL R142, R17, -INF , !P5 ;  /* 0xff800000118e7808 */ /* 0x000fe20006800000 */
[----:B--2---:R-:W-:Y:S01]  /*1acd0*/  FFMA.FTZ R20, R20, -UR5, R169 ;  /* 0x8000000514147c23 */ /* 0x004fe200080100a9 */
[----:B------:R-:W-:Y:S01]  /*1ace0*/  FSEL R143, R19, -INF , !P2 ;  /* 0xff800000138f7808 */ /* 0x000fe20005000000 */
[----:B------:R-:W1:Y:S01]  /*1acf0*/  MUFU.TANH R5, R5 ;  /* 0x0000000500057308 */ /* 0x000e620000002400 */
[----:B------:R-:W-:Y:S01]  /*1ad00*/  FSEL R140, R24, -INF , !P6 ;  /* 0xff800000188c7808 */ /* 0x000fe20007000000 */
[C---:B------:R-:W-:Y:S01]  /*1ad10*/  IMAD.IADD R17, R217.reuse, 0x1, -R16 ;  /* 0x00000001d9117824 */ /* 0x040fe200078e0a10 */
[----:B------:R-:W-:Y:S01]  /*1ad20*/  FSEL R141, R22, -INF , !P1 ;  /* 0xff800000168d7808 */ /* 0x000fe20004800000 */
[----:B------:R-:W-:Y:S01]  /*1ad30*/  IMAD.IADD R18, R217, 0x1, -R2 ;  /* 0x00000001d9127824 */ /* 0x000fe200078e0a02 */
[----:B------:R-:W-:Y:S01]  /*1ad40*/  FSEL R174, R21, -INF , !P4 ;  /* 0xff80000015ae7808 */ /* 0x000fe20006000000 */
[----:B------:R-:W-:Y:S01]  /*1ad50*/  IMAD.MOV.U32 R157, RZ, RZ, R135 ;  /* 0x000000ffff9d7224 */ /* 0x000fe200078e0087 */
[----:B------:R-:W-:Y:S01]  /*1ad60*/  FSEL R169, R23, -INF , !P0 ;  /* 0xff80000017a97808 */ /* 0x000fe20004000000 */
[----:B------:R-:W2:Y:S01]  /*1ad70*/  MUFU.TANH R7, R7 ;  /* 0x0000000700077308 */ /* 0x000ea20000002400 */
[----:B------:R-:W-:-:S02]  /*1ad80*/  ISETP.GE.AND P5, PT, R14, R215, PT ;  /* 0x000000d70e00720c */ /* 0x000fc40003fa6270 */
[-C--:B------:R-:W-:Y:S02]  /*1ad90*/  ISETP.GE.AND P2, PT, R14, R212.reuse, PT ;  /* 0x000000d40e00720c */ /* 0x080fe40003f46270 */
[CC--:B------:R-:W-:Y:S02]  /*1ada0*/  ISETP.GE.AND P6, PT, R16.reuse, R215.reuse, PT ;  /* 0x000000d71000720c */ /* 0x0c0fe40003fc6270 */
[-C--:B------:R-:W-:Y:S02]  /*1adb0*/  ISETP.GE.AND P1, PT, R16, R212.reuse, PT ;  /* 0x000000d41000720c */ /* 0x080fe40003f26270 */
[C---:B------:R-:W-:Y:S02]  /*1adc0*/  ISETP.GE.AND P4, PT, R2.reuse, R215, PT ;  /* 0x000000d70200720c */ /* 0x040fe40003f86270 */
[----:B------:R-:W-:Y:S02]  /*1add0*/  ISETP.GE.AND P0, PT, R2, R212, PT ;  /* 0x000000d40200720c */ /* 0x000fe40003f06270 */
[----:B------:R-:W-:-:S02]  /*1ade0*/  ISETP.LT.OR P5, PT, R14, R216, P5 ;  /* 0x000000d80e00720c */ /* 0x000fc40002fa1670 */
[-C--:B------:R-:W-:Y:S01]  /*1adf0*/  ISETP.LT.OR P2, PT, R14, R213.reuse, P2 ;  /* 0x000000d50e00720c */ /* 0x080fe20001741670 */
[----:B------:R-:W-:Y:S01]  /*1ae00*/  IMAD.IADD R14, R214, 0x1, -R14 ;  /* 0x00000001d60e7824 */ /* 0x000fe200078e0a0e */
[CC--:B------:R-:W-:Y:S01]  /*1ae10*/  ISETP.LT.OR P6, PT, R16.reuse, R216.reuse, P6 ;  /* 0x000000d81000720c */ /* 0x0c0fe200037c1670 */
[----:B------:R-:W-:Y:S01]  /*1ae20*/  BAR.SYNC.DEFER_BLOCKING 0x0 ;  /* 0x0000000000007b1d */ /* 0x000fe20000010000 */
[-C--:B------:R-:W-:Y:S01]  /*1ae30*/  ISETP.LT.OR P1, PT, R16, R213.reuse, P1 ;  /* 0x000000d51000720c */ /* 0x080fe20000f21670 */
[----:B------:R-:W-:Y:S01]  /*1ae40*/  IMAD.IADD R16, R214, 0x1, -R16 ;  /* 0x00000001d6107824 */ /* 0x000fe200078e0a10 */
[C---:B------:R-:W-:Y:S02]  /*1ae50*/  ISETP.LT.OR P4, PT, R2.reuse, R216, P4 ;  /* 0x000000d80200720c */ /* 0x040fe40002781670 */
[----:B------:R-:W-:Y:S01]  /*1ae60*/  ISETP.LT.OR P0, PT, R2, R213, P0 ;  /* 0x000000d50200720c */ /* 0x000fe20000701670 */
[----:B------:R-:W-:Y:S01]  /*1ae70*/  IMAD.IADD R2, R214, 0x1, -R2 ;  /* 0x00000001d6027824 */ /* 0x000fe200078e0a02 */
[----:B------:R-:W-:-:S02]  /*1ae80*/  FSEL R170, R20, -INF , !P5 ;  /* 0xff80000014aa7808 */ /* 0x000fc40006800000 */
[----:B------:R-:W-:Y:S02]  /*1ae90*/  ISETP.GT.AND P5, PT, R209, UR18, PT ;  /* 0x00000012d1007c0c */ /* 0x000fe4000bfa4270 */
[----:B------:R-:W-:Y:S02]  /*1aea0*/  IABS R14, R14 ;  /* 0x0000000e000e7213 */ /* 0x000fe40000000000 */
[----:B------:R-:W-:Y:S02]  /*1aeb0*/  IABS R17, R17 ;  /* 0x0000001100117213 */ /* 0x000fe40000000000 */
[----:B------:R-:W-:Y:S02]  /*1aec0*/  IABS R16, R16 ;  /* 0x0000001000107213 */ /* 0x000fe40000000000 */
[----:B------:R-:W-:Y:S02]  /*1aed0*/  IABS R18, R18 ;  /* 0x0000001200127213 */ /* 0x000fe40000000000 */
[----:B------:R-:W-:-:S02]  /*1aee0*/  IABS R2, R2 ;  /* 0x0000000200027213 */ /* 0x000fc40000000000 */
[----:B------:R-:W-:Y:S02]  /*1aef0*/  I2FP.F32.S32 R14, R14 ;  /* 0x0000000e000e7245 */ /* 0x000fe40000201400 */
[----:B------:R-:W-:Y:S02]  /*1af00*/  I2FP.F32.S32 R17, R17 ;  /* 0x0000001100117245 */ /* 0x000fe40000201400 */
[----:B------:R-:W-:Y:S01]  /*1af10*/  I2FP.F32.S32 R16, R16 ;  /* 0x0000001000107245 */ /* 0x000fe20000201400 */
[----:B---3--:R-:W-:Y:S01]  /*1af20*/  FFMA.FTZ R14, R14, -UR5, R171 ;  /* 0x800000050e0e7c23 */ /* 0x008fe200080100ab */
[----:B------:R-:W-:Y:S01]  /*1af30*/  I2FP.F32.S32 R19, R18 ;  /* 0x0000001200137245 */ /* 0x000fe20000201400 */
[----:B----4-:R-:W-:Y:S01]  /*1af40*/  FFMA.FTZ R6, R17, -UR5, R6 ;  /* 0x8000000511067c23 */ /* 0x010fe20008010006 */
[----:B------:R-:W-:Y:S01]  /*1af50*/  I2FP.F32.S32 R2, R2 ;  /* 0x0000000200027245 */ /* 0x000fe20000201400 */
[----:B-1----:R-:W-:Y:S01]  /*1af60*/  FFMA.FTZ R5, R16, -UR5, R5 ;  /* 0x8000000510057c23 */ /* 0x002fe20008010005 */
[----:B------:R-:W-:Y:S01]  /*1af70*/  FSEL R167, R14, -INF , !P2 ;  /* 0xff8000000ea77808 */ /* 0x000fe20005000000 */
[----:B------:R-:W-:Y:S01]  /*1af80*/  FFMA.FTZ R4, R19, -UR5, R4 ;  /* 0x8000000513047c23 */ /* 0x000fe20008010004 */
[----:B------:R-:W-:Y:S01]  /*1af90*/  FSEL R168, R6, -INF , !P6 ;  /* 0xff80000006a87808 */ /* 0x000fe20007000000 */
[----:B--2---:R-:W-:Y:S01]  /*1afa0*/  FFMA.FTZ R2, R2, -UR5, R7 ;  /* 0x8000000502027c23 */ /* 0x004fe20008010007 */
        /* <DEDUP_REMOVED lines=66> */
.L_x_6348:
[----:B------:R-:W1:Y:S02]  /*1b3d0*/  LDC R7, c[0x0][0x248] ;  /* 0x00009200ff077b82 */ /* 0x000e640000000800 */
[----:B-1----:R-:W-:-:S04]  /*1b3e0*/  LEA R7, -R7, RZ, 0x6 ;  /* 0x000000ff07077211 */ /* 0x002fc800078e31ff */
[----:B------:R-:W-:-:S07]  /*1b3f0*/  SHF.R.S32.HI R6, RZ, 0x1f, R7 ;  /* 0x0000001fff067819 */ /* 0x000fce0000011407 */
.L_x_6349:
        /* <DEDUP_REMOVED lines=107> */
.L_x_6347:
        /* <DEDUP_REMOVED lines=196> */
[----:B------:R-:W3:Y:S02]  /*1c6f0*/  MUFU.EX2 R219, R219 ;  /* 0x000000db00db7308 */ /* 0x000ee40000000800 */
        /* <DEDUP_REMOVED lines=56> */
[----:B------:R-:W-:-:S04]  /*1ca80*/  FADD.FTZ R0, R0, R3 ;  /* 0x0000000300007221 */ /* 0x000fc80000010000 */
[----:B------:R-:W-:Y:S01]  /*1ca90*/  FADD.FTZ R0, R161, R0 ;  /* 0x00000000a1007221 */ /* 0x000fe20000010000 */
[----:B--2---:R-:W-:Y:S02]  /*1caa0*/  HMMA.16816.F32 R80, R4, R104, R80 ;  /* 0x000000680450723c */ /* 0x004fe40000001850 */
[----:B------:R-:W2:Y:S01]  /*1cab0*/  MUFU.EX2 R229, R229 ;  /* 0x000000e500e57308 */ /* 0x000ea20000000800 */
        /* <DEDUP_REMOVED lines=19> */
[----:B------:R-:W-:Y:S01]  /*1cbf0*/  HMMA.16816.F32 R16, R104, R118, R16 ;  /* 0x000000766810723c */ /* 0x000fe20000001810 */
[----:B------:R-:W3:Y:S01]  /*1cc00*/  LDSM.16.MT88.4 R116, [R192+0xe800] ;  /* 0x00e80000c074783b */ /* 0x000ee20000004200 */
[----:B------:R-:W-:-:S04]  /*1cc10*/  FADD.FTZ R3, R219, R176 ;  /* 0x000000b0db037221 */ /* 0x000fc80000010000 */
[----:B------:R-:W-:Y:S01]  /*1cc20*/  HMMA.16816.F32 R28, R104, R128, R28 ;  /* 0x00000080681c723c */ /* 0x000fe2000000181c */
[----:B------:R-:W-:-:S05]  /*1cc30*/  FADD.FTZ R3, R220, R3 ;  /* 0x00000003dc037221 */ /* 0x000fca0000010000 */
[C---:B------:R-:W-:Y:S01]  /*1cc40*/  HMMA.16816.F32 R24, R104.reuse, R130, R24 ;  /* 0x000000826818723c */ /* 0x040fe20000001818 */
[----:B------:R-:W4:Y:S05]  /*1cc50*/  LDSM.16.MT88.4 R128, [R196+0x10800] ;  /* 0x01080000c480783b */ /* 0x000f2a0000004200 */
        /* <DEDUP_REMOVED lines=20> */
[----:B------:R-:W-:-:S02]  /*1cda0*/  F2FP.F16.F32.PACK_AB R96, R220, R219 ;  /* 0x000000dbdc60723e */ /* 0x000fc400000000ff */
[----:B------:R-:W-:Y:S01]  /*1cdb0*/  F2FP.F16.F32.PACK_AB R97, R227, R224 ;  /* 0x000000e0e361723e */ /* 0x000fe200000000ff */
[----:B------:R-:W-:Y:S02]  /*1cdc0*/  FADD.FTZ R224, R224, R179 ;  /* 0x000000b3e0e07221 */ /* 0x000fe40000010000 */
[C---:B----4-:R-:W-:Y:S01]  /*1cdd0*/  HMMA.16816.F32 R72, R104.reuse, R128, R72 ;  /* 0x000000806848723c */ /* 0x050fe20000001848 */
[----:B------:R-:W-:Y:S01]  /*1cde0*/  F2FP.F16.F32.PACK_AB R98, R225, R222 ;  /* 0x000000dee162723e */ /* 0x000fe200000000ff */
[----:B------:R-:W-:Y:S01]  /*1cdf0*/  FADD.FTZ R227, R227, R224 ;  /* 0x000000e0e3e37221 */ /* 0x000fe20000010000 */
[----:B--2---:R-:W-:Y:S01]  /*1ce00*/  F2FP.F16.F32.PACK_AB R99, R229, R226 ;  /* 0x000000e2e563723e */ /* 0x004fe200000000ff */
[----:B------:R-:W-:Y:S01]  /*1ce10*/  FADD.FTZ R222, R222, R3 ;  /* 0x00000003dede7221 */ /* 0x000fe20000010000 */
[----:B------:R-:W-:Y:S01]  /*1ce20*/  MOV R3, R159 ;  /* 0x0000009f00037202 */ /* 0x000fe20000000f00 */
[----:B------:R-:W-:Y:S01]  /*1ce30*/  HMMA.16816.F32 R68, R104, R130, R68 ;  /* 0x000000826844723c */ /* 0x000fe20000001844 */
[----:B------:R-:W-:Y:S01]  /*1ce40*/  FADD.FTZ R226, R226, R227 ;  /* 0x000000e3e2e27221 */ /* 0x000fe20000010000 */
[----:B------:R-:W-:-:S03]  /*1ce50*/  FADD.FTZ R225, R225, R222 ;  /* 0x000000dee1e17221 */ /* 0x000fc60000010000 */
[----:B------:R-:W-:Y:S01]  /*1ce60*/  FADD.FTZ R229, R229, R226 ;  /* 0x000000e2e5e57221 */ /* 0x000fe20000010000 */
[C---:B-1----:R-:W-:Y:S06]  /*1ce70*/  HMMA.16816.F32 R92, R104.reuse, R112, R92 ;  /* 0x00000070685c723c */ /* 0x042fec000000185c */
        /* <DEDUP_REMOVED lines=93> */
.L_x_6344:
[----:B------:R-:W-:Y:S05]  /*1d450*/  @!P5 BRA `(.L_x_6350) ;  /* 0x0000004800d8d947 */ /* 0x000fea0003800000 */
[----:B------:R-:W1:Y:S01]  /*1d460*/  S2R R4, SR_TID.X ;  /* 0x0000000000047919 */ /* 0x000e620000002100 */
[----:B------:R-:W-:Y:S01]  /*1d470*/  ULDC UR9, c[0x0][0x250] ;  /* 0x0000940000097ab9 */ /* 0x000fe20000000800 */
[----:B------:R-:W-:Y:S01]  /*1d480*/  ULDC UR8, c[0x0][0x248] ;  /* 0x0000920000087ab9 */ /* 0x000fe20000000800 */
[----:B------:R-:W-:Y:S01]  /*1d490*/  ULEA UR9, -UR9, URZ, 0x6 ;  /* 0x0000003f09097291 */ /* 0x000fe2000f8e313f */
[----:B------:R-:W-:Y:S01]  /*1d4a0*/  IMAD.MOV.U32 R2, RZ, RZ, R3 ;  /* 0x000000ffff027224 */ /* 0x000fe200078e0003 */
[----:B------:R-:W-:Y:S01]  /*1d4b0*/  ULEA UR8, -UR8, URZ, 0x6 ;  /* 0x0000003f08087291 */ /* 0x000fe2000f8e313f */
[----:B------:R-:W-:Y:S01]  /*1d4c0*/  MOV R0, R132 ;  /* 0x0000008400007202 */ /* 0x000fe20000000f00 */
[----:B------:R-:W-:Y:S02]  /*1d4d0*/  USHF.R.S32.HI UR7, URZ, 0x1f, UR9 ;  /* 0x0000001f3f077899 */ /* 0x000fe40008011409 */
[----:B------:R-:W-:Y:S01]  /*1d4e0*/  MOV R219, UR9 ;  /* 0x0000000900db7c02 */ /* 0x000fe20008000f00 */
[----:B------:R-:W-:Y:S01]  /*1d4f0*/  USHF.R.S32.HI UR6, URZ, 0x1f, UR8 ;  /* 0x0000001f3f067899 */ /* 0x000fe20008011408 */
[----:B------:R-:W-:-:S02]  /*1d500*/  ULDC UR4, c[0x0][0x2ec] ;  /* 0x0000bb0000047ab9 */ /* 0x000fc40000000800 */
[----:B------:R-:W-:Y:S01]  /*1d510*/  IMAD.U32 R218, RZ, RZ, UR7 ;  /* 0x00000007ffda7e24 */ /* 0x000fe2000f8e00ff */
[----:B------:R-:W-:Y:S01]  /*1d520*/  ULDC UR7, c[0x0][0x39c] ;  /* 0x0000e70000077ab9 */ /* 0x000fe20000000800 */
[----:B------:R-:W-:Y:S01]  /*1d530*/  ULDC.64 UR10, c[0x0][0x208] ;  /* 0x00008200000a7ab9 */ /* 0x000fe20000000a00 */
[----:B-1----:R-:W-:-:S05]  /*1d540*/  IMAD.SHL.U32 R4, R4, 0x2, RZ ;  /* 0x0000000204047824 */ /* 0x002fca00078e00ff */
[----:B------:R-:W-:-:S07]  /*1d550*/  LOP3.LUT R220, R4, 0x6, RZ, 0xc0, !PT ;  /* 0x0000000604dc7812 */ /* 0x000fce00078ec0ff */
.L_x_6354:
        /* <DEDUP_REMOVED lines=71> */
.L_x_6351:
        /* <DEDUP_REMOVED lines=53> */
[----:B------:R1:W-:Y:S03]  /*1dd20*/  @P4 LDGSTS.E.BYPASS.LTC128B.128 [R205+0x10800], desc[UR10][R8.64+0x100] ;  /* 0x1080010008cd4fae */ /* 0x0003e6000b901d4a */
        /* <DEDUP_REMOVED lines=35> */
[----:B--2---:R-:W1:Y:S04]  /*1df60*/  LDSM.16.M88.4 R16, [R201+0x6800] ;  /* 0x00680000c910783b */ /* 0x004e680000000200 */
        /* <DEDUP_REMOVED lines=8> */
[C---:B---3--:R-:W-:Y:S03]  /*1dff0*/  HMMA.16816.F32 R4, R132.reuse, R8, RZ ;  /* 0x000000088404723c */ /* 0x048fe600000018ff */
[----:B------:R-:W-:Y:S04]  /*1e000*/  LDSM.16.M88.4 R156, [R198] ;  /* 0x00000000c69c783b */ /* 0x000fe80000000200 */
[----:B------:R-:W3:Y:S01]  /*1e010*/  LDSM.16.M88.4 R160, [R195+0x6000] ;  /* 0x00600000c3a0783b */ /* 0x000ee20000000200 */
[C---:B------:R-:W-:Y:S03]  /*1e020*/  HMMA.16816.F32 R8, R132.reuse, R10, RZ ;  /* 0x0000000a8408723c */ /* 0x040fe600000018ff */
[----:B------:R-:W-:Y:S03]  /*1e030*/  LDSM.16.M88.4 R164, [R195+0x7000] ;  /* 0x00700000c3a4783b */ /* 0x000fe60000000200 */
[C---:B-1----:R-:W-:Y:S01]  /*1e040*/  HMMA.16816.F32 R12, R132.reuse, R16, RZ ;  /* 0x00000010840c723c */ /* 0x042fe200000018ff */
[----:B------:R-:W-:Y:S04]  /*1e050*/  LDSM.16.M88.4 R168, [R195+0x7800] ;  /* 0x00780000c3a8783b */ /* 0x000fe80000000200 */
[----:B------:R-:W-:Y:S01]  /*1e060*/  LDSM.16.M88.4 R172, [R197] ;  /* 0x00000000c5ac783b */ /* 0x000fe20000000200 */
[C---:B------:R-:W-:Y:S03]  /*1e070*/  HMMA.16816.F32 R16, R132.reuse, R18, RZ ;  /* 0x000000128410723c */ /* 0x040fe600000018ff */
[----:B------:R-:W-:Y:S03]  /*1e080*/  LDSM.16.M88.4 R176, [R188] ;  /* 0x00000000bcb0783b */ /* 0x000fe60000000200 */
[C---:B----4-:R-:W-:Y:S06]  /*1e090*/  HMMA.16816.F32 R20, R132.reuse, R24, RZ ;  /* 0x000000188414723c */ /* 0x050fec00000018ff */
[C---:B------:R-:W-:Y:S06]  /*1e0a0*/  HMMA.16816.F32 R24, R132.reuse, R26, RZ ;  /* 0x0000001a8418723c */ /* 0x040fec00000018ff */
[C---:B-----5:R-:W-:Y:S06]  /*1e0b0*/  HMMA.16816.F32 R28, R132.reuse, R32, RZ ;  /* 0x00000020841c723c */ /* 0x060fec00000018ff */
[----:B------:R-:W-:Y:S01]  /*1e0c0*/  HMMA.16816.F32 R32, R132, R34, RZ ;  /* 0x000000228420723c */ /* 0x000fe200000018ff */
[----:B------:R-:W1:Y:S05]  /*1e0d0*/  LDSM.16.M88.4 R132, [R195+0x6800] ;  /* 0x00680000c384783b */ /* 0x000e6a0000000200 */
        /* <DEDUP_REMOVED lines=24> */
[----:B------:R-:W3:Y:S04]  /*1e260*/  LDSM.16.M88.4 R156, [R201+0x9000] ;  /* 0x00900000c99c783b */ /* 0x000ee80000000200 */
        /* <DEDUP_REMOVED lines=92> */
[C---:B---3--:R-:W-:Y:S06]  /*1e830*/  HMMA.16816.F32 R20, R156.reuse, R148, R20 ;  /* 0x000000949c14723c */ /* 0x048fec0000001814 */
[C---:B------:R-:W-:Y:S06]  /*1e840*/  HMMA.16816.F32 R24, R156.reuse, R150, R24 ;  /* 0x000000969c18723c */ /* 0x040fec0000001818 */
[C---:B------:R-:W-:Y:S06]  /*1e850*/  HMMA.16816.F32 R28, R156.reuse, R152, R28 ;  /* 0x000000989c1c723c */ /* 0x040fec000000181c */
[----:B------:R-:W-:Y:S06]  /*1e860*/  HMMA.16816.F32 R32, R156, R154, R32 ;  /* 0x0000009a9c20723c */ /* 0x000fec0000001820 */
[C---:B------:R-:W-:Y:S05]  /*1e870*/  HMMA.16816.F32 R4, R164.reuse, R168, R4 ;  /* 0x000000a8a404723c */ /* 0x040fea0000001804 */
[----:B------:R-:W-:Y:S01]  /*1e880*/  MOV R156, R224 ;  /* 0x000000e0009c7202 */ /* 0x000fe20000000f00 */
[C---:B------:R-:W-:Y:S05]  /*1e890*/  HMMA.16816.F32 R8, R164.reuse, R170, R8 ;  /* 0x000000aaa408723c */ /* 0x040fea0000001808 */
[----:B------:R-:W-:Y:S01]  /*1e8a0*/  MOV R157, R225 ;  /* 0x000000e1009d7202 */ /* 0x000fe20000000f00 */
        /* <DEDUP_REMOVED lines=32> */
[----:B------:R-:W1:Y:S01]  /*1eab0*/  MUFU.TANH R12, R12 ;  /* 0x0000000c000c7308 */ /* 0x000e620000002400 */
[----:B------:R-:W-:Y:S01]  /*1eac0*/  FMUL.FTZ R19, R23, UR7 ;  /* 0x0000000717137c20 */ /* 0x000fe20008410000 */
[----:B------:R-:W-:Y:S01]  /*1ead0*/  FMUL.FTZ R18, R22, UR7 ;  /* 0x0000000716127c20 */ /* 0x000fe20008410000 */
[----:B------:R-:W-:Y:S01]  /*1eae0*/  FMUL.FTZ R20, R20, UR7 ;  /* 0x0000000714147c20 */ /* 0x000fe20008410000 */
[----:B------:R-:W-:Y:S01]  /*1eaf0*/  FMUL.FTZ R21, R21, UR7 ;  /* 0x0000000715157c20 */ /* 0x000fe20008410000 */
[----:B------:R-:W-:Y:S01]  /*1eb00*/  FMUL.FTZ R23, R25, UR7 ;  /* 0x0000000719177c20 */ /* 0x000fe20008410000 */
[----:B------:R-:W-:Y:S04]  /*1eb10*/  FMUL.FTZ R22, R24, UR7 ;  /* 0x0000000718167c20 */ /* 0x000fe80008410000 */
[----:B------:R-:W1:Y:S10]  /*1eb20*/  MUFU.TANH R143, R143 ;  /* 0x0000008f008f7308 */ /* 0x000e740000002400 */
[----:B------:R-:W1:Y:S10]  /*1eb30*/  MUFU.TANH R14, R14 ;  /* 0x0000000e000e7308 */ /* 0x000e740000002400 */
[----:B------:R-:W1:Y:S01]  /*1eb40*/  MUFU.TANH R13, R13 ;  /* 0x0000000d000d7308 */ /* 0x000e620000002400 */
[C---:B-----5:R-:W-:Y:S06]  /*1eb50*/  HMMA.16816.F32 R28, R164.reuse, R8, R28 ;  /* 0x00000008a41c723c */ /* 0x060fec000000181c */
[----:B------:R-:W-:Y:S03]  /*1eb60*/  HMMA.16816.F32 R32, R164, R10, R32 ;  /* 0x0000000aa420723c */ /* 0x000fe60000001820 */
[----:B------:R-:W1:Y:S02]  /*1eb70*/  MUFU.TANH R144, R144 ;  /* 0x0000009000907308 */ /* 0x000e640000002400 */
[----:B------:R-:W-:Y:S01]  /*1eb80*/  FMUL.FTZ R9, R26, UR7 ;  /* 0x000000071a097c20 */ /* 0x000fe20008410000 */
[----:B------:R-:W-:Y:S07]  /*1eb90*/  FMUL.FTZ R8, R27, UR7 ;  /* 0x000000071b087c20 */ /* 0x000fee0008410000 */
[----:B------:R-:W1:Y:S10]  /*1eba0*/  MUFU.TANH R17, R17 ;  /* 0x0000001100117308 */ /* 0x000e740000002400 */
[----:B------:R-:W1:Y:S01]  /*1ebb0*/  MUFU.TANH R15, R15 ;  /* 0x0000000f000f7308 */ /* 0x000e620000002400 */
        /* <DEDUP_REMOVED lines=29> */
[----:B------:R-:W2:Y:S01]  /*1ed90*/  LDC R26, c[0x0][0x380] ;  /* 0x0000e000ff1a7b82 */ /* 0x000ea20000000800 */
[----:B------:R-:W-:Y:S04]  /*1eda0*/  SHF.L.U32 R7, R209, 0x6, RZ ;  /* 0x00000006d1077819 */ /* 0x000fe800000006ff */
[----:B-1----:R-:W-:Y:S01]  /*1edb0*/  IABS R28, R7 ;  /* 0x00000007001c7213 */ /* 0x002fe20000000000 */
[----:B------:R-:W-:Y:S05]  /*1edc0*/  VIADD R33, R7, 0xffffffc0 ;  /* 0xffffffc007217836 */ /* 0x000fea0000000000 */
[----:B------:R-:W-:Y:S02]  /*1edd0*/  IABS R27, R33 ;  /* 0x00000021001b7213 */ /* 0x000fe40000000000 */
[-C--:B--2---:R-:W-:Y:S02]  /*1ede0*/  IABS R5, R26.reuse ;  /* 0x0000001a00057213 */ /* 0x084fe40000000000 */
        /* <DEDUP_REMOVED lines=56> */
.L_x_6353:
        /* <DEDUP_REMOVED lines=89> */
.L_x_6352:
[----:B------:R-:W-:Y:S04]  /*1f700*/  IMAD R4, R209, 0x40, R220 ;  /* 0x00000040d1047824 */ /* 0x000fe800078e02dc */
[C-C-:B------:R-:W-:Y:S01]  /*1f710*/  IMAD.IADD R5, R217.reuse, 0x1, -R4.reuse ;  /* 0x00000001d9057824 */ /* 0x140fe200078e0a04 */
[C---:B------:R-:W-:Y:S01]  /*1f720*/  IADD3 R6, R4.reuse, 0x1, RZ ;  /* 0x0000000104067810 */ /* 0x040fe20007ffe0ff */
[C---:B------:R-:W-:Y:S01]  /*1f730*/  VIADD R7, R4.reuse, 0x9 ;  /* 0x0000000904077836 */ /* 0x040fe20000000000 */
[----:B--2---:R-:W-:Y:S01]  /*1f740*/  IADD3 R34, R4, 0x18, RZ ;  /* 0x0000001804227810 */ /* 0x004fe20007ffe0ff */
[C---:B------:R-:W-:Y:S01]  /*1f750*/  IMAD.IADD R30, R214.reuse, 0x1, -R4 ;  /* 0x00000001d61e7824 */ /* 0x040fe200078e0a04 */
[----:B------:R-:W-:Y:S01]  /*1f760*/  IABS R5, R5 ;  /* 0x0000000500057213 */ /* 0x000fe20000000000 */
[C-C-:B------:R-:W-:Y:S01]  /*1f770*/  IMAD.IADD R35, R217.reuse, 0x1, -R6.reuse ;  /* 0x00000001d9237824 */ /* 0x140fe200078e0a06 */
[C---:B------:R-:W-:Y:S01]  /*1f780*/  IADD3 R33, R217.reuse, -R7, RZ ;  /* 0x80000007d9217210 */ /* 0x040fe20007ffe0ff */
[----:B------:R-:W-:Y:S01]  /*1f790*/  IMAD.IADD R133, R214, 0x1, -R6 ;  /* 0x00000001d6857824 */ /* 0x000fe200078e0a06 */
[----:B------:R-:W-:Y:S01]  /*1f7a0*/  I2FP.F32.S32 R26, R5 ;  /* 0x00000005001a7245 */ /* 0x000fe20000201400 */
[C---:B------:R-:W-:Y:S01]  /*1f7b0*/  VIADD R32, R4.reuse, 0x20 ;  /* 0x0000002004207836 */ /* 0x040fe20000000000 */
[----:B------:R-:W-:Y:S02]  /*1f7c0*/  IADD3 R5, R4, 0x10, RZ ;  /* 0x0000001004057810 */ /* 0x000fe40007ffe0ff */
[----:B------:R-:W-:Y:S01]  /*1f7d0*/  IABS R33, R33 ;  /* 0x0000002100217213 */ /* 0x000fe20000000000 */
[----:B-1----:R-:W-:Y:S01]  /*1f7e0*/  FFMA.FTZ R3, R26, -UR5, R3 ;  /* 0x800000051a037c23 */ /* 0x002fe20008010003 */
[----:B------:R-:W-:Y:S01]  /*1f7f0*/  VIADD R26, R4, 0x8 ;  /* 0x00000008041a7836 */ /* 0x000fe20000000000 */
[----:B------:R-:W-:Y:S01]  /*1f800*/  IABS R35, R35 ;  /* 0x0000002300237213 */ /* 0x000fe20000000000 */
[C---:B------:R-:W-:Y:S01]  /*1f810*/  IMAD.IADD R27, R217.reuse, 0x1, -R5 ;  /* 0x00000001d91b7824 */ /* 0x040fe200078e0a05 */
[----:B------:R-:W-:Y:S01]  /*1f820*/  I2FP.F32.S32 R33, R33 ;  /* 0x0000002100217245 */ /* 0x000fe20000201400 */
[----:B------:R-:W-:Y:S01]  /*1f830*/  IMAD.IADD R28, R217, 0x1, -R26 ;  /* 0x00000001d91c7824 */ /* 0x000fe200078e0a1a */
[----:B------:R-:W-:Y:S02]  /*1f840*/  IABS R30, R30 ;  /* 0x0000001e001e7213 */ /* 0x000fe40000000000 */
[----:B------:R-:W-:Y:S01]  /*1f850*/  IABS R27, R27 ;  /* 0x0000001b001b7213 */ /* 0x000fe20000000000 */
[----:B------:R-:W-:Y:S01]  /*1f860*/  FFMA.FTZ R140, R33, -UR5, R140 ;  /* 0x80000005218c7c23 */ /* 0x000fe2000801008c */
[-C--:B------:R-:W-:Y:S01]  /*1f870*/  ISETP.GE.AND P6, PT, R6, R216.reuse, PT ;  /* 0x000000d80600720c */ /* 0x080fe20003fc6270 */
[----:B------:R-:W-:Y:S01]  /*1f880*/  VIADD R33, R4, 0x19 ;  /* 0x0000001904217836 */ /* 0x000fe20000000000 */
[----:B------:R-:W-:Y:S02]  /*1f890*/  ISETP.GE.AND P1, PT, R6, R213, PT ;  /* 0x000000d50600720c */ /* 0x000fe40003f26270 */
[----:B------:R-:W-:Y:S02]  /*1f8a0*/  I2FP.F32.S32 R27, R27 ;  /* 0x0000001b001b7245 */ /* 0x000fe40000201400 */
[C---:B------:R-:W-:Y:S02]  /*1f8b0*/  ISETP.GE.AND P2, PT, R26.reuse, R216, PT ;  /* 0x000000d81a00720c */ /* 0x040fe40003f46270 */
[----:B------:R-:W-:Y:S01]  /*1f8c0*/  ISETP.GE.AND P5, PT, R26, R213, PT ;  /* 0x000000d51a00720c */ /* 0x000fe20003fa6270 */
[----:B------:R-:W-:Y:S01]  /*1f8d0*/  FFMA.FTZ R12, R27, -UR5, R12 ;  /* 0x800000051b0c7c23 */ /* 0x000fe2000801000c */
[----:B------:R-:W-:Y:S01]  /*1f8e0*/  IABS R28, R28 ;  /* 0x0000001c001c7213 */ /* 0x000fe20000000000 */
[C---:B------:R-:W-:Y:S01]  /*1f8f0*/  VIADD R27, R4.reuse, 0x11 ;  /* 0x00000011041b7836 */ /* 0x040fe20000000000 */
[----:B------:R-:W-:Y:S02]  /*1f900*/  I2FP.F32.S32 R35, R35 ;  /* 0x0000002300237245 */ /* 0x000fe40000201400 */
[----:B------:R-:W-:Y:S02]  /*1f910*/  I2FP.F32.S32 R30, R30 ;  /* 0x0000001e001e7245 */ /* 0x000fe40000201400 */
[----:B------:R-:W-:Y:S01]  /*1f920*/  ISETP.GE.AND P4, PT, R4, R216, PT ;  /* 0x000000d80400720c */ /* 0x000fe20003f86270 */
[----:B------:R-:W-:Y:S01]  /*1f930*/  FFMA.FTZ R136, R35, -UR5, R136 ;  /* 0x8000000523887c23 */ /* 0x000fe20008010088 */
[-C--:B------:R-:W-:Y:S01]  /*1f940*/  ISETP.GE.OR P6, PT, R6, R215.reuse, !P6 ;  /* 0x000000d70600720c */ /* 0x080fe200077c6670 */
[----:B------:R-:W-:Y:S01]  /*1f950*/  FFMA.FTZ R137, R30, -UR5, R137 ;  /* 0x800000051e897c23 */ /* 0x000fe20008010089 */
[-C--:B------:R-:W-:Y:S01]  /*1f960*/  ISETP.GE.OR P1, PT, R6, R212.reuse, !P1 ;  /* 0x000000d40600720c */ /* 0x080fe20004f26670 */
[----:B------:R-:W-:Y:S01]  /*1f970*/  IMAD.IADD R6, R214, 0x1, -R26 ;  /* 0x00000001d6067824 */ /* 0x000fe200078e0a1a */
[C---:B------:R-:W-:Y:S01]  /*1f980*/  ISETP.GE.OR P2, PT, R26.reuse, R215, !P2 ;  /* 0x000000d71a00720c */ /* 0x040fe20005746670 */
[C---:B------:R-:W-:Y:S01]  /*1f990*/  IMAD.IADD R35, R217.reuse, 0x1, -R34 ;  /* 0x00000001d9237824 */ /* 0x040fe200078e0a22 */
[----:B------:R-:W-:Y:S02]  /*1f9a0*/  ISETP.GE.OR P5, PT, R26, R212, !P5 ;  /* 0x000000d41a00720c */ /* 0x000fe40006fa6670 */
[----:B------:R-:W-:Y:S02]  /*1f9b0*/  I2FP.F32.S32 R28, R28 ;  /* 0x0000001c001c7245 */ /* 0x000fe40000201400 */
[----:B------:R-:W-:Y:S02]  /*1f9c0*/  ISETP.GE.AND P0, PT, R4, R213, PT ;  /* 0x000000d50400720c */ /* 0x000fe40003f06270 */
[----:B------:R-:W-:Y:S01]  /*1f9d0*/  IADD3 R26, R217, -R33, RZ ;  /* 0x80000021d91a7210 */ /* 0x000fe20007ffe0ff */
[----:B------:R-:W-:Y:S01]  /*1f9e0*/  FFMA.FTZ R139, R28, -UR5, R139 ;  /* 0x800000051c8b7c23 */ /* 0x000fe2000801008b */
[C---:B------:R-:W-:Y:S02]  /*1f9f0*/  ISETP.GE.OR P4, PT, R4.reuse, R215, !P4 ;  /* 0x000000d70400720c */ /* 0x040fe40006786670 */
[----:B------:R-:W-:Y:S02]  /*1fa00*/  ISETP.GE.OR P0, PT, R4, R212, !P0 ;  /* 0x000000d40400720c */ /* 0x000fe40004706670 */
[----:B------:R-:W-:Y:S02]  /*1fa10*/  IABS R26, R26 ;  /* 0x0000001a001a7213 */ /* 0x000fe40000000000 */
[----:B------:R-:W-:Y:S02]  /*1fa20*/  FSEL R30, R3, -INF , !P4 ;  /* 0xff800000031e7808 */ /* 0x000fe40006000000 */
[----:B------:R-:W-:Y:S02]  /*1fa30*/  IADD3 R28, R217, -R27, RZ ;  /* 0x8000001bd91c7210 */ /* 0x000fe40007ffe0ff */
[----:B------:R-:W-:Y:S02]  /*1fa40*/  ISETP.GE.AND P4, PT, R7, R216, PT ;  /* 0x000000d80700720c */ /* 0x000fe40003f86270 */
[----:B------:R-:W-:Y:S02]  /*1fa50*/  FSEL R137, R137, -INF , !P0 ;  /* 0xff80000089897808 */ /* 0x000fe40004000000 */
[----:B------:R-:W-:Y:S02]  /*1fa60*/  IABS R35, R35 ;  /* 0x0000002300237213 */ /* 0x000fe40000000000 */
[----:B------:R-:W-:Y:S02]  /*1fa70*/  I2FP.F32.S32 R26, R26 ;  /* 0x0000001a001a7245 */ /* 0x000fe40000201400 */
[----:B------:R-:W-:Y:S02]  /*1fa80*/  ISETP.GE.AND P0, PT, R5, R216, PT ;  /* 0x000000d80500720c */ /* 0x000fe40003f06270 */
[----:B------:R-:W-:Y:S01]  /*1fa90*/  IABS R28, R28 ;  /* 0x0000001c001c7213 */ /* 0x000fe20000000000 */
[----:B------:R-:W-:Y:S01]  /*1faa0*/  FFMA.FTZ R17, R26, -UR5, R17 ;  /* 0x800000051a117c23 */ /* 0x000fe20008010011 */
[----:B------:R-:W-:Y:S02]  /*1fab0*/  ISETP.GE.OR P4, PT, R7, R215, !P4 ;  /* 0x000000d70700720c */ /* 0x000fe40006786670 */
[----:B------:R-:W-:Y:S02]  /*1fac0*/  I2FP.F32.S32 R35, R35 ;  /* 0x0000002300237245 */ /* 0x000fe40000201400 */
[----:B------:R-:W-:Y:S02]  /*1fad0*/  FSEL R136, R136, -INF , !P6 ;  /* 0xff80000088887808 */ /* 0x000fe40007000000 */
[----:B------:R-:W-:Y:S01]  /*1fae0*/  ISETP.GE.OR P0, PT, R5, R215, !P0 ;  /* 0x000000d70500720c */ /* 0x000fe20004706670 */
[----:B------:R-:W-:Y:S01]  /*1faf0*/  FFMA.FTZ R144, R35, -UR5, R144 ;  /* 0x8000000523907c23 */ /* 0x000fe20008010090 */
[----:B------:R-:W-:Y:S01]  /*1fb00*/  I2FP.F32.S32 R28, R28 ;  /* 0x0000001c001c7245 */ /* 0x000fe20000201400 */
[----:B------:R-:W-:Y:S01]  /*1fb10*/  IMAD.IADD R35, R217, 0x1, -R32 ;  /* 0x00000001d9237824 */ /* 0x000fe200078e0a20 */
[----:B------:R-:W-:Y:S02]  /*1fb20*/  IABS R6, R6 ;  /* 0x0000000600067213 */ /* 0x000fe40000000000 */
[-C--:B------:R-:W-:Y:S01]  /*1fb30*/  ISETP.GE.AND P6, PT, R7, R213.reuse, PT ;  /* 0x000000d50700720c */ /* 0x080fe20003fc6270 */
[----:B------:R-:W-:Y:S01]  /*1fb40*/  FFMA.FTZ R143, R28, -UR5, R143 ;  /* 0x800000051c8f7c23 */ /* 0x000fe2000801008f */
[----:B------:R-:W-:Y:S02]  /*1fb50*/  FSEL R26, R140, -INF , !P4 ;  /* 0xff8000008c1a7808 */ /* 0x000fe40006000000 */
[----:B------:R-:W-:Y:S02]  /*1fb60*/  ISETP.GE.AND P4, PT, R27, R216, PT ;  /* 0x000000d81b00720c */ /* 0x000fe40003f86270 */
[----:B------:R-:W-:Y:S02]  /*1fb70*/  FSEL R164, R12, -INF , !P0 ;  /* 0xff8000000ca47808 */ /* 0x000fe40004000000 */
[----:B------:R-:W-:Y:S02]  /*1fb80*/  I2FP.F32.S32 R6, R6 ;  /* 0x0000000600067245 */ /* 0x000fe40000201400 */
[-C--:B------:R-:W-:Y:S02]  /*1fb90*/  ISETP.GE.OR P6, PT, R7, R212.reuse, !P6 ;  /* 0x000000d40700720c */ /* 0x080fe400077c6670 */
[C---:B------:R-:W-:Y:S01]  /*1fba0*/  ISETP.GE.AND P0, PT, R27.reuse, R213, PT ;  /* 0x000000d51b00720c */ /* 0x040fe20003f06270 */
[----:B------:R-:W-:Y:S01]  /*1fbb0*/  FFMA.FTZ R141, R6, -UR5, R141 ;  /* 0x80000005068d7c23 */ /* 0x000fe2000801008d */
[----:B------:R-:W-:Y:S01]  /*1fbc0*/  IADD3 R7, R214, -R7, RZ ;  /* 0x80000007d6077210 */ /* 0x000fe20007ffe0ff */
[----:B------:R-:W-:Y:S01]  /*1fbd0*/  VIADD R6, R4, 0x21 ;  /* 0x0000002104067836 */ /* 0x000fe20000000000 */
[----:B------:R-:W-:Y:S02]  /*1fbe0*/  ISETP.GE.OR P4, PT, R27, R215, !P4 ;  /* 0x000000d71b00720c */ /* 0x000fe40006786670 */
[----:B------:R-:W-:Y:S01]  /*1fbf0*/  FSEL R28, R139, -INF , !P2 ;  /* 0xff8000008b1c7808 */ /* 0x000fe20005000000 */
[----:B------:R-:W-:Y:S01]  /*1fc00*/  IMAD.IADD R12, R217, 0x1, -R6 ;  /* 0x00000001d90c7824 */ /* 0x000fe200078e0a06 */
[----:B------:R-:W-:Y:S02]  /*1fc10*/  ISETP.GE.OR P0, PT, R27, R212, !P0 ;  /* 0x000000d41b00720c */ /* 0x000fe40004706670 */
[----:B------:R-:W-:Y:S02]  /*1fc20*/  ISETP.GE.AND P2, PT, R5, R213, PT ;  /* 0x000000d50500720c */ /* 0x000fe40003f46270 */
[----:B------:R-:W-:Y:S02]  /*1fc30*/  IADD3 R3, R214, -R27, RZ ;  /* 0x8000001bd6037210 */ /* 0x000fe40007ffe0ff */
[----:B------:R-:W-:Y:S01]  /*1fc40*/  IABS R27, R35 ;  /* 0x00000023001b7213 */ /* 0x000fe20000000000 */
[----:B------:R-:W-:Y:S01]  /*1fc50*/  VIADD R35, R4, 0x28 ;  /* 0x0000002804237836 */ /* 0x000fe20000000000 */
[----:B------:R-:W-:Y:S02]  /*1fc60*/  IABS R7, R7 ;  /* 0x0000000700077213 */ /* 0x000fe40000000000 */
[----:B------:R-:W-:Y:S02]  /*1fc70*/  FSEL R162, R143, -INF , !P4 ;  /* 0xff8000008fa27808 */ /* 0x000fe40006000000 */
[----:B------:R-:W-:Y:S02]  /*1fc80*/  ISETP.GE.AND P4, PT, R34, R216, PT ;  /* 0x000000d82200720c */ /* 0x000fe40003f86270 */
[----:B------:R-:W-:Y:S01]  /*1fc90*/  ISETP.GE.OR P2, PT, R5, R212, !P2 ;  /* 0x000000d40500720c */ /* 0x000fe20005746670 */
[----:B------:R-:W-:Y:S01]  /*1fca0*/  IMAD.IADD R5, R214, 0x1, -R5 ;  /* 0x00000001d6057824 */ /* 0x000fe200078e0a05 */
[----:B------:R-:W-:Y:S02]  /*1fcb0*/  I2FP.F32.S32 R27, R27 ;  /* 0x0000001b001b7245 */ /* 0x000fe40000201400 */
[----:B------:R-:W-:Y:S02]  /*1fcc0*/  I2FP.F32.S32 R7, R7 ;  /* 0x0000000700077245 */ /* 0x000fe40000201400 */
[----:B------:R-:W-:Y:S01]  /*1fcd0*/  IABS R133, R133 ;  /* 0x0000008500857213 */ /* 0x000fe20000000000 */
[----:B------:R-:W-:Y:S01]  /*1fce0*/  FFMA.FTZ R20, R27, -UR5, R20 ;  /* 0x800000051b147c23 */ /* 0x000fe20008010014 */
[----:B------:R-:W-:Y:S01]  /*1fcf0*/  ISETP.GE.OR P4, PT, R34, R215, !P4 ;  /* 0x000000d72200720c */ /* 0x000fe20006786670 */
[----:B------:R-:W-:Y:S01]  /*1fd00*/  FFMA.FTZ R7, R7, -UR5, R142 ;  /* 0x8000000507077c23 */ /* 0x000fe2000801008e */
[----:B------:R-:W-:Y:S02]  /*1fd10*/  I2FP.F32.S32 R133, R133 ;  /* 0x0000008500857245 */ /* 0x000fe40000201400 */
[----:B------:R-:W-:Y:S02]  /*1fd20*/  IABS R5, R5 ;  /* 0x0000000500057213 */ /* 0x000fe40000000000 */
[----:B------:R-:W-:Y:S01]  /*1fd30*/  FSEL R142, R144, -INF , !P4 ;  /* 0xff800000908e7808 */ /* 0x000fe20006000000 */
[----:B------:R-:W-:Y:S01]  /*1fd40*/  FFMA.FTZ R138, R133, -UR5, R138 ;  /* 0x80000005858a7c23 */ /* 0x000fe2000801008a */
[----:B------:R-:W-:Y:S02]  /*1fd50*/  FSEL R27, R141, -INF , !P5 ;  /* 0xff8000008d1b7808 */ /* 0x000fe40006800000 */
[----:B------:R-:W-:Y:S02]  /*1fd60*/  IABS R12, R12 ;  /* 0x0000000c000c7213 */ /* 0x000fe40000000000 */
[C---:B------:R-:W-:Y:S02]  /*1fd70*/  ISETP.GE.AND P4, PT, R33.reuse, R216, PT ;  /* 0x000000d82100720c */ /* 0x040fe40003f86270 */
[C---:B------:R-:W-:Y:S02]  /*1fd80*/  ISETP.GE.AND P5, PT, R33.reuse, R213, PT ;  /* 0x000000d52100720c */ /* 0x040fe40003fa6270 */
[----:B------:R-:W-:Y:S02]  /*1fd90*/  IABS R3, R3 ;  /* 0x0000000300037213 */ /* 0x000fe40000000000 */
[----:B------:R-:W-:Y:S02]  /*1fda0*/  I2FP.F32.S32 R5, R5 ;  /* 0x0000000500057245 */ /* 0x000fe40000201400 */
[----:B------:R-:W-:Y:S02]  /*1fdb0*/  I2FP.F32.S32 R12, R12 ;  /* 0x0000000c000c7245 */ /* 0x000fe40000201400 */
[----:B------:R-:W-:Y:S01]  /*1fdc0*/  ISETP.GE.OR P4, PT, R33, R215, !P4 ;  /* 0x000000d72100720c */ /* 0x000fe20006786670 */
[----:B------:R-:W-:Y:S01]  /*1fdd0*/  FFMA.FTZ R14, R5, -UR5, R14 ;  /* 0x80000005050e7c23 */ /* 0x000fe2000801000e */
[----:B------:R-:W-:Y:S01]  /*1fde0*/  ISETP.GE.OR P5, PT, R33, R212, !P5 ;  /* 0x000000d42100720c */ /* 0x000fe20006fa6670 */
[----:B------:R-:W-:Y:S01]  /*1fdf0*/  IMAD.IADD R33, R214, 0x1, -R33 ;  /* 0x00000001d6217824 */ /* 0x000fe200078e0a21 */
[----:B------:R-:W-:Y:S01]  /*1fe00*/  I2FP.F32.S32 R132, R3 ;  /* 0x0000000300847245 */ /* 0x000fe20000201400 */
[----:B------:R-:W-:Y:S01]  /*1fe10*/  VIADD R3, R4, 0x30 ;  /* 0x0000003004037836 */ /* 0x000fe20000000000 */
[----:B------:R-:W-:Y:S01]  /*1fe20*/  IADD3 R135, R217, -R35, RZ ;  /* 0x80000023d9877210 */ /* 0x000fe20007ffe0ff */
[----:B------:R-:W-:Y:S01]  /*1fe30*/  FFMA.FTZ R21, R12, -UR5, R21 ;  /* 0x800000050c157c23 */ /* 0x000fe20008010015 */
[----:B------:R-:W-:Y:S01]  /*1fe40*/  FSEL R7, R7, -INF , !P6 ;  /* 0xff80000007077808 */ /* 0x000fe20007000000 */
[----:B------:R-:W-:Y:S01]  /*1fe50*/  FFMA.FTZ R13, R132, -UR5, R13 ;  /* 0x80000005840d7c23 */ /* 0x000fe2000801000d */
[----:B------:R-:W-:Y:S01]  /*1fe60*/  ISETP.GE.AND P6, PT, R6, R216, PT ;  /* 0x000000d80600720c */ /* 0x000fe20003fc6270 */
[----:B------:R-:W-:Y:S01]  /*1fe70*/  IMAD.IADD R132, R214, 0x1, -R34 ;  /* 0x00000001d6847824 */ /* 0x000fe200078e0a22 */
[----:B------:R-:W-:Y:S02]  /*1fe80*/  FSEL R5, R138, -INF , !P1 ;  /* 0xff8000008a057808 */ /* 0x000fe40004800000 */
[----:B------:R-:W-:Y:S02]  /*1fe90*/  IADD3 R12, R4, 0x29, RZ ;  /* 0x00000029040c7810 */ /* 0x000fe40007ffe0ff */
[----:B------:R-:W-:Y:S02]  /*1fea0*/  ISETP.GE.AND P1, PT, R34, R213, PT ;  /* 0x000000d52200720c */ /* 0x000fe40003f26270 */
[----:B------:R-:W-:Y:S02]  /*1feb0*/  IABS R33, R33 ;  /* 0x0000002100217213 */ /* 0x000fe40000000000 */
[----:B------:R-:W-:Y:S02]  /*1fec0*/  IABS R135, R135 ;  /* 0x0000008700877213 */ /* 0x000fe40000000000 */
[C---:B------:R-:W-:Y:S02]  /*1fed0*/  IADD3 R133, R217.reuse, -R3, RZ ;  /* 0x80000003d9857210 */ /* 0x040fe40007ffe0ff */
[----:B------:R-:W-:Y:S02]  /*1fee0*/  ISETP.GE.OR P6, PT, R6, R215, !P6 ;  /* 0x000000d70600720c */ /* 0x000fe400077c6670 */
[----:B------:R-:W-:Y:S01]  /*1fef0*/  ISETP.GE.OR P1, PT, R34, R212, !P1 ;  /* 0x000000d42200720c */ /* 0x000fe20004f26670 */
[----:B------:R-:W-:Y:S01]  /*1ff00*/  IMAD.IADD R34, R217, 0x1, -R12 ;  /* 0x00000001d9227824 */ /* 0x000fe200078e0a0c */
[----:B------:R-:W-:Y:S01]  /*1ff10*/  FSEL R140, R17, -INF , !P4 ;  /* 0xff800000118c7808 */ /* 0x000fe20006000000 */
[----:B------:R-:W-:Y:S01]  /*1ff20*/  VIADD R17, R4, 0x38 ;  /* 0x0000003804117836 */ /* 0x000fe20000000000 */
[----:B------:R-:W-:Y:S02]  /*1ff30*/  I2FP.F32.S32 R33, R33 ;  /* 0x0000002100217245 */ /* 0x000fe40000201400 */
[----:B------:R-:W-:Y:S02]  /*1ff40*/  I2FP.F32.S32 R135, R135 ;  /* 0x0000008700877245 */ /* 0x000fe40000201400 */
[----:B------:R-:W-:Y:S01]  /*1ff50*/  IABS R133, R133 ;  /* 0x0000008500857213 */ /* 0x000fe20000000000 */
[----:B------:R-:W-:Y:S01]  /*1ff60*/  FFMA.FTZ R16, R33, -UR5, R16 ;  /* 0x8000000521107c23 */ /* 0x000fe20008010010 */
[-C--:B------:R-:W-:Y:S01]  /*1ff70*/  ISETP.GE.AND P4, PT, R32, R216.reuse, PT ;  /* 0x000000d82000720c */ /* 0x080fe20003f86270 */
[----:B------:R-:W-:Y:S01]  /*1ff80*/  FFMA.FTZ R22, R135, -UR5, R22 ;  /* 0x8000000587167c23 */ /* 0x000fe20008010016 */
[----:B------:R-:W-:Y:S01]  /*1ff90*/  FSEL R174, R21, -INF , !P6 ;  /* 0xff80000015ae7808 */ /* 0x000fe20007000000 */
[C---:B------:R-:W-:Y:S01]  /*1ffa0*/  VIADD R33, R4.reuse, 0x31 ;  /* 0x0000003104217836 */ /* 0x040fe20000000000 */
[----:B------:R-:W-:Y:S01]  /*1ffb0*/  ISETP.GE.AND P6, PT, R35, R216, PT ;  /* 0x000000d82300720c */ /* 0x000fe20003fc6270 */
[----:B------:R-:W-:Y:S01]  /*1ffc0*/  VIADD R4, R4, 0x39 ;  /* 0x0000003904047836 */ /* 0x000fe20000000000 */
[----:B------:R-:W-:Y:S02]  /*1ffd0*/  I2FP.F32.S32 R133, R133 ;  /* 0x0000008500857245 */ /* 0x000fe40000201400 */
[-C--:B------:R-:W-:Y:S02]  /*1ffe0*/  ISETP.GE.OR P4, PT, R32, R215.reuse, !P4 ;  /* 0x000000d72000720c */ /* 0x080fe40006786670 */
[----:B------:R-:W-:Y:S01]  /*1fff0*/  IABS R34, R34 ;  /* 0x0000002200227213 */ /* 0x000fe20000000000 */
[----:B------:R-:W-:Y:S01]  /*20000*/  FFMA.FTZ R166, R133, -UR5, R146 ;  /* 0x8000000585a67c23 */ /* 0x000fe20008010092 */
[-C--:B------:R-:W-:Y:S02]  /*20010*/  ISETP.GE.OR P6, PT, R35, R215.reuse, !P6 ;  /* 0x000000d72300720c */ /* 0x080fe400077c6670 */
[----:B------:R-:W-:Y:S02]  /*20020*/  I2FP.F32.S32 R34, R34 ;  /* 0x0000002200227245 */ /* 0x000fe40000201400 */
[----:B------:R-:W-:Y:S01]  /*20030*/  FSEL R172, R20, -INF , !P4 ;  /* 0xff80000014ac7808 */ /* 0x000fe20006000000 */
[----:B------:R-:W-:Y:S01]  /*20040*/  IMAD.IADD R20, R217, 0x1, -R33 ;  /* 0x00000001d9147824 */ /* 0x000fe200078e0a21 */
[----:B------:R-:W-:Y:S01]  /*20050*/  FSEL R146, R22, -INF , !P6 ;  /* 0xff80000016927808 */ /* 0x000fe20007000000 */
[----:B------:R-:W-:Y:S01]  /*20060*/  FFMA.FTZ R23, R34, -UR5, R23 ;  /* 0x8000000522177c23 */ /* 0x000fe20008010017 */
[C---:B------:R-:W-:Y:S02]  /*20070*/  ISETP.GE.AND P6, PT, R12.reuse, R216, PT ;  /* 0x000000d80c00720c */ /* 0x040fe40003fc6270 */
[----:B------:R-:W-:Y:S01]  /*20080*/  FSEL R171, R13, -INF , !P0 ;  /* 0xff8000000dab7808 */ /* 0x000fe20004000000 */
[----:B------:R-:W-:Y:S01]  /*20090*/  IMAD.IADD R13, R217, 0x1, -R17 ;  /* 0x00000001d90d7824 */ /* 0x000fe200078e0a11 */
[C---:B------:R-:W-:Y:S02]  /*200a0*/  ISETP.GE.OR P6, PT, R12.reuse, R215, !P6 ;  /* 0x000000d70c00720c */ /* 0x040fe400077c6670 */
[----:B------:R-:W-:Y:S02]  /*200b0*/  IABS R20, R20 ;  /* 0x0000001400147213 */ /* 0x000fe40000000000 */
[----:B------:R-:W-:Y:S02]  /*200c0*/  IABS R132, R132 ;  /* 0x0000008400847213 */ /* 0x000fe40000000000 */
[----:B------:R-:W-:Y:S02]  /*200d0*/  FSEL R144, R23, -INF , !P6 ;  /* 0xff80000017907808 */ /* 0x000fe40007000000 */
[----:B------:R-:W-:Y:S02]  /*200e0*/  I2FP.F32.S32 R20, R20 ;  /* 0x0000001400147245 */ /* 0x000fe40000201400 */
[----:B------:R-:W-:Y:S02]  /*200f0*/  ISETP.GE.AND P6, PT, R12, R213, PT ;  /* 0x000000d50c00720c */ /* 0x000fe40003fc6270 */
[----:B------:R-:W-:Y:S01]  /*20100*/  IABS R13, R13 ;  /* 0x0000000d000d7213 */ /* 0x000fe20000000000 */
[----:B------:R-:W-:Y:S01]  /*20110*/  FFMA.FTZ R145, R20, -UR5, R145 ;  /* 0x8000000514917c23 */ /* 0x000fe20008010091 */
[----:B------:R-:W-:Y:S02]  /*20120*/  I2FP.F32.S32 R132, R132 ;  /* 0x0000008400847245 */ /* 0x000fe40000201400 */
[----:B------:R-:W-:Y:S02]  /*20130*/  ISETP.GE.OR P6, PT, R12, R212, !P6 ;  /* 0x000000d40c00720c */ /* 0x000fe400077c6670 */
[----:B------:R-:W-:Y:S01]  /*20140*/  I2FP.F32.S32 R20, R13 ;  /* 0x0000000d00147245 */ /* 0x000fe20000201400 */
[----:B------:R-:W-:Y:S01]  /*20150*/  FFMA.FTZ R15, R132, -UR5, R15 ;  /* 0x80000005840f7c23 */ /* 0x000fe2000801000f */
[----:B------:R-:W-:Y:S02]  /*20160*/  IADD3 R12, R214, -R12, RZ ;  /* 0x8000000cd60c7210 */ /* 0x000fe40007ffe0ff */
[----:B------:R-:W-:Y:S01]  /*20170*/  FMNMX.FTZ R13, R30, R0, !PT ;  /* 0x000000001e0d7209 */ /* 0x000fe20007810000 */
[----:B------:R-:W-:Y:S01]  /*20180*/  FFMA.FTZ R31, R20, -UR5, R31 ;  /* 0x80000005141f7c23 */ /* 0x000fe2000801001f */
[----:B------:R-:W-:Y:S01]  /*20190*/  FSEL R173, R14, -INF , !P2 ;  /* 0xff8000000ead7808 */ /* 0x000fe20005000000 */
[----:B------:R-:W-:Y:S01]  /*201a0*/  IMAD.IADD R14, R214, 0x1, -R6 ;  /* 0x00000001d60e7824 */ /* 0x000fe200078e0a06 */
[----:B------:R-:W-:Y:S02]  /*201b0*/  ISETP.GE.AND P2, PT, R6, R213, PT ;  /* 0x000000d50600720c */ /* 0x000fe40003f46270 */
[----:B------:R-:W-:Y:S02]  /*201c0*/  IADD3 R21, R214, -R32, RZ ;  /* 0x80000020d6157210 */ /* 0x000fe40007ffe0ff */
[----:B------:R-:W-:Y:S02]  /*201d0*/  IABS R12, R12 ;  /* 0x0000000c000c7213 */ /* 0x000fe40000000000 */
[----:B------:R-:W-:Y:S02]  /*201e0*/  FMNMX.FTZ R13, R136, R13, !PT ;  /* 0x0000000d880d7209 */ /* 0x000fe40007810000 */
[----:B------:R-:W-:Y:S02]  /*201f0*/  ISETP.GE.OR P2, PT, R6, R212, !P2 ;  /* 0x000000d40600720c */ /* 0x000fe40005746670 */
[----:B------:R-:W-:Y:S02]  /*20200*/  FSEL R143, R15, -INF , !P1 ;  /* 0xff8000000f8f7808 */ /* 0x000fe40004800000 */
[----:B------:R-:W-:Y:S02]  /*20210*/  IADD3 R6, R214, -R35, RZ ;  /* 0x80000023d6067210 */ /* 0x000fe40007ffe0ff */
[----:B------:R-:W-:Y:S02]  /*20220*/  FSEL R141, R16, -INF , !P5 ;  /* 0xff800000108d7808 */ /* 0x000fe40006800000 */
[----:B------:R-:W-:Y:S02]  /*20230*/  I2FP.F32.S32 R15, R12 ;  /* 0x0000000c000f7245 */ /* 0x000fe40000201400 */
[----:B------:R-:W-:Y:S02]  /*20240*/  IABS R21, R21 ;  /* 0x0000001500157213 */ /* 0x000fe40000000000 */
[----:B------:R-:W-:Y:S01]  /*20250*/  FMNMX.FTZ R13, R28, R13, !PT ;  /* 0x0000000d1c0d7209 */ /* 0x000fe20007810000 */
[----:B------:R-:W-:Y:S01]  /*20260*/  FFMA.FTZ R8, R15, -UR5, R8 ;  /* 0x800000050f087c23 */ /* 0x000fe20008010008 */
[----:B------:R-:W-:Y:S02]  /*20270*/  FMNMX.FTZ R12, R137, R2, !PT ;  /* 0x00000002890c7209 */ /* 0x000fe40007810000 */
[C---:B------:R-:W-:Y:S02]  /*20280*/  ISETP.GE.AND P5, PT, R3.reuse, R213, PT ;  /* 0x000000d50300720c */ /* 0x040fe40003fa6270 */
[C---:B------:R-:W-:Y:S02]  /*20290*/  ISETP.GE.AND P1, PT, R3.reuse, R216, PT ;  /* 0x000000d80300720c */ /* 0x040fe40003f26270 */
[----:B------:R-:W-:Y:S02]  /*202a0*/  IABS R14, R14 ;  /* 0x0000000e000e7213 */ /* 0x000fe40000000000 */
[----:B------:R-:W-:Y:S02]  /*202b0*/  IABS R6, R6 ;  /* 0x0000000600067213 */ /* 0x000fe40000000000 */
[----:B------:R-:W-:Y:S02]  /*202c0*/  I2FP.F32.S32 R21, R21 ;  /* 0x0000001500157245 */ /* 0x000fe40000201400 */
[----:B------:R-:W-:Y:S02]  /*202d0*/  FMNMX.FTZ R13, R26, R13, !PT ;  /* 0x0000000d1a0d7209 */ /* 0x000fe40007810000 */
[----:B------:R-:W-:Y:S01]  /*202e0*/  ISETP.GE.OR P5, PT, R3, R212, !P5 ;  /* 0x000000d40300720c */ /* 0x000fe20006fa6670 */
[----:B------:R-:W-:Y:S01]  /*202f0*/  FFMA.FTZ R18, R21, -UR5, R18 ;  /* 0x8000000515127c23 */ /* 0x000fe20008010012 */
[----:B------:R-:W-:Y:S02]  /*20300*/  FMNMX.FTZ R12, R5, R12, !PT ;  /* 0x0000000c050c7209 */ /* 0x000fe40007810000 */
[----:B------:R-:W-:Y:S01]  /*20310*/  ISETP.GE.OR P1, PT, R3, R215, !P1 ;  /* 0x000000d70300720c */ /* 0x000fe20004f26670 */
[----:B------:R-:W-:Y:S01]  /*20320*/  IMAD.IADD R3, R214, 0x1, -R3 ;  /* 0x00000001d6037824 */ /* 0x000fe200078e0a03 */
[----:B------:R-:W-:Y:S02]  /*20330*/  ISETP.GE.AND P4, PT, R32, R213, PT ;  /* 0x000000d52000720c */ /* 0x000fe40003f86270 */
[----:B------:R-:W-:Y:S02]  /*20340*/  I2FP.F32.S32 R14, R14 ;  /* 0x0000000e000e7245 */ /* 0x000fe40000201400 */
[----:B------:R-:W-:Y:S02]  /*20350*/  I2FP.F32.S32 R6, R6 ;  /* 0x0000000600067245 */ /* 0x000fe40000201400 */
[----:B------:R-:W-:Y:S01]  /*20360*/  FMNMX.FTZ R12, R27, R12, !PT ;  /* 0x0000000c1b0c7209 */ /* 0x000fe20007810000 */
[----:B------:R-:W-:Y:S01]  /*20370*/  FFMA.FTZ R19, R14, -UR5, R19 ;  /* 0x800000050e137c23 */ /* 0x000fe20008010013 */
[----:B------:R-:W-:Y:S01]  /*20380*/  FMNMX.FTZ R13, R164, R13, !PT ;  /* 0x0000000da40d7209 */ /* 0x000fe20007810000 */
[----:B------:R-:W-:Y:S01]  /*20390*/  FFMA.FTZ R9, R6, -UR5, R9 ;  /* 0x8000000506097c23 */ /* 0x000fe20008010009 */
[----:B------:R-:W-:Y:S01]  /*203a0*/  ISETP.GE.OR P4, PT, R32, R212, !P4 ;  /* 0x000000d42000720c */ /* 0x000fe20006786670 */
[----:B------:R-:W-:Y:S01]  /*203b0*/  IMAD.IADD R6, R217, 0x1, -R4 ;  /* 0x00000001d9067824 */ /* 0x000fe200078e0a04 */
[----:B------:R-:W-:Y:S02]  /*203c0*/  IABS R3, R3 ;  /* 0x0000000300037213 */ /* 0x000fe40000000000 */
[----:B------:R-:W-:Y:S02]  /*203d0*/  FMNMX.FTZ R13, R162, R13, !PT ;  /* 0x0000000da20d7209 */ /* 0x000fe40007810000 */
[----:B------:R-:W-:Y:S02]  /*203e0*/  FMNMX.FTZ R14, R7, R12, !PT ;  /* 0x0000000c070e7209 */ /* 0x000fe40007810000 */
[----:B------:R-:W-:Y:S02]  /*203f0*/  FSEL R177, R18, -INF , !P4 ;  /* 0xff80000012b17808 */ /* 0x000fe40006000000 */
[----:B------:R-:W-:Y:S02]  /*20400*/  FSEL R166, R166, -INF , !P1 ;  /* 0xff800000a6a67808 */ /* 0x000fe40004800000 */
[----:B------:R-:W-:Y:S02]  /*20410*/  I2FP.F32.S32 R3, R3 ;  /* 0x0000000300037245 */ /* 0x000fe40000201400 */
[C---:B------:R-:W-:Y:S02]  /*20420*/  ISETP.GE.AND P1, PT, R33.reuse, R216, PT ;  /* 0x000000d82100720c */ /* 0x040fe40003f26270 */
[----:B------:R-:W-:Y:S01]  /*20430*/  ISETP.GE.AND P4, PT, R33, R213, PT ;  /* 0x000000d52100720c */ /* 0x000fe20003f86270 */
[----:B------:R-:W-:Y:S01]  /*20440*/  FFMA.FTZ R24, R3, -UR5, R24 ;  /* 0x8000000503187c23 */ /* 0x000fe20008010018 */
[----:B------:R-:W-:Y:S02]  /*20450*/  FMNMX.FTZ R13, R142, R13, !PT ;  /* 0x0000000d8e0d7209 */ /* 0x000fe40007810000 */
[----:B------:R-:W-:Y:S02]  /*20460*/  FMNMX.FTZ R14, R173, R14, !PT ;  /* 0x0000000ead0e7209 */ /* 0x000fe40007810000 */
[----:B------:R-:W-:Y:S02]  /*20470*/  IABS R6, R6 ;  /* 0x0000000600067213 */ /* 0x000fe40000000000 */
[C---:B------:R-:W-:Y:S02]  /*20480*/  ISETP.GE.OR P1, PT, R33.reuse, R215, !P1 ;  /* 0x000000d72100720c */ /* 0x040fe40004f26670 */
[----:B------:R-:W-:Y:S02]  /*20490*/  ISETP.GE.OR P4, PT, R33, R212, !P4 ;  /* 0x000000d42100720c */ /* 0x000fe40006786670 */
[----:B------:R-:W-:Y:S02]  /*204a0*/  IADD3 R33, R214, -R33, RZ ;  /* 0x80000021d6217210 */ /* 0x000fe40007ffe0ff */
[----:B------:R-:W-:Y:S02]  /*204b0*/  FMNMX.FTZ R3, R140, R13, !PT ;  /* 0x0000000d8c037209 */ /* 0x000fe40007810000 */
[----:B------:R-:W-:Y:S02]  /*204c0*/  FMNMX.FTZ R14, R171, R14, !PT ;  /* 0x0000000eab0e7209 */ /* 0x000fe40007810000 */
[----:B------:R-:W-:Y:S02]  /*204d0*/  I2FP.F32.S32 R6, R6 ;  /* 0x0000000600067245 */ /* 0x000fe40000201400 */
[----:B------:R-:W-:Y:S02]  /*204e0*/  IABS R33, R33 ;  /* 0x0000002100217213 */ /* 0x000fe40000000000 */
[----:B------:R-:W-:Y:S01]  /*204f0*/  FMNMX.FTZ R14, R143, R14, !PT ;  /* 0x0000000e8f0e7209 */ /* 0x000fe20007810000 */
[----:B------:R-:W-:Y:S01]  /*20500*/  FFMA.FTZ R29, R6, -UR5, R29 ;  /* 0x80000005061d7c23 */ /* 0x000fe2000801001d */
[----:B------:R-:W-:Y:S02]  /*20510*/  FMNMX.FTZ R3, R172, R3, !PT ;  /* 0x00000003ac037209 */ /* 0x000fe40007810000 */
[----:B------:R-:W-:Y:S02]  /*20520*/  ISETP.GE.AND P0, PT, R35, R213, PT ;  /* 0x000000d52300720c */ /* 0x000fe40003f06270 */
[----:B------:R-:W-:Y:S02]  /*20530*/  I2FP.F32.S32 R6, R33 ;  /* 0x0000002100067245 */ /* 0x000fe40000201400 */
[----:B------:R-:W-:Y:S02]  /*20540*/  FMNMX.FTZ R14, R141, R14, !PT ;  /* 0x0000000e8d0e7209 */ /* 0x000fe40007810000 */
[----:B------:R-:W-:Y:S01]  /*20550*/  FMNMX.FTZ R3, R174, R3, !PT ;  /* 0x00000003ae037209 */ /* 0x000fe20007810000 */
[----:B------:R-:W-:Y:S01]  /*20560*/  FFMA.FTZ R25, R6, -UR5, R25 ;  /* 0x8000000506197c23 */ /* 0x000fe20008010019 */
[----:B------:R-:W-:Y:S01]  /*20570*/  ISETP.GE.OR P0, PT, R35, R212, !P0 ;  /* 0x000000d42300720c */ /* 0x000fe20004706670 */
[----:B------:R-:W-:Y:S01]  /*20580*/  IMAD.IADD R6, R214, 0x1, -R17 ;  /* 0x00000001d6067824 */ /* 0x000fe200078e0a11 */
[----:B------:R-:W-:Y:S02]  /*20590*/  FSEL R175, R19, -INF , !P2 ;  /* 0xff80000013af7808 */ /* 0x000fe40005000000 */
[----:B------:R-:W-:Y:S02]  /*205a0*/  FMNMX.FTZ R3, R146, R3, !PT ;  /* 0x0000000392037209 */ /* 0x000fe40007810000 */
[----:B------:R-:W-:Y:S02]  /*205b0*/  FMNMX.FTZ R14, R177, R14, !PT ;  /* 0x0000000eb10e7209 */ /* 0x000fe40007810000 */
[----:B------:R-:W-:Y:S02]  /*205c0*/  FSEL R147, R9, -INF , !P0 ;  /* 0xff80000009937808 */ /* 0x000fe40004000000 */
[----:B------:R-:W-:Y:S01]  /*205d0*/  FMNMX.FTZ R9, R144, R3, !PT ;  /* 0x0000000390097209 */ /* 0x000fe20007810000 */
[----:B------:R-:W-:Y:S01]  /*205e0*/  IMAD.IADD R3, R214, 0x1, -R4 ;  /* 0x00000001d6037824 */ /* 0x000fe200078e0a04 */
[----:B------:R-:W-:Y:S02]  /*205f0*/  FMNMX.FTZ R14, R175, R14, !PT ;  /* 0x0000000eaf0e7209 */ /* 0x000fe40007810000 */
[----:B------:R-:W-:Y:S02]  /*20600*/  FSEL R154, R145, -INF , !P1 ;  /* 0xff800000919a7808 */ /* 0x000fe40004800000 */
[----:B------:R-:W-:Y:S02]  /*20610*/  IABS R6, R6 ;  /* 0x0000000600067213 */ /* 0x000fe40000000000 */
[----:B------:R-:W-:Y:S02]  /*20620*/  FSEL R145, R8, -INF , !P6 ;  /* 0xff80000008917808 */ /* 0x000fe40007000000 */
[----:B------:R-:W-:Y:S02]  /*20630*/  FMNMX.FTZ R8, R147, R14, !PT ;  /* 0x0000000e93087209 */ /* 0x000fe40007810000 */
[----:B------:R-:W-:Y:S02]  /*20640*/  I2FP.F32.S32 R6, R6 ;  /* 0x0000000600067245 */ /* 0x000fe40000201400 */
[----:B------:R-:W-:Y:S02]  /*20650*/  IABS R3, R3 ;  /* 0x0000000300037213 */ /* 0x000fe40000000000 */
[----:B------:R-:W-:Y:S01]  /*20660*/  ISETP.GE.AND P2, PT, R17, R213, PT ;  /* 0x000000d51100720c */ /* 0x000fe20003f46270 */
[----:B------:R-:W-:Y:S01]  /*20670*/  FFMA.FTZ R11, R6, -UR5, R11 ;  /* 0x80000005060b7c23 */ /* 0x000fe2000801000b */
[----:B------:R-:W-:Y:S02]  /*20680*/  FSEL R153, R24, -INF , !P5 ;  /* 0xff80000018997808 */ /* 0x000fe40006800000 */
[----:B------:R-:W-:Y:S02]  /*20690*/  FMNMX.FTZ R8, R145, R8, !PT ;  /* 0x0000000891087209 */ /* 0x000fe40007810000 */
[----:B------:R-:W-:Y:S02]  /*206a0*/  I2FP.F32.S32 R3, R3 ;  /* 0x0000000300037245 */ /* 0x000fe40000201400 */
[C---:B------:R-:W-:Y:S02]  /*206b0*/  ISETP.GE.AND P1, PT, R17.reuse, R216, PT ;  /* 0x000000d81100720c */ /* 0x040fe40003f26270 */
[----:B------:R-:W-:Y:S01]  /*206c0*/  ISETP.GE.OR P2, PT, R17, R212, !P2 ;  /* 0x000000d41100720c */ /* 0x000fe20005746670 */
[----:B------:R-:W-:Y:S01]  /*206d0*/  FFMA.FTZ R10, R3, -UR5, R10 ;  /* 0x80000005030a7c23 */ /* 0x000fe2000801000a */
[----:B------:R-:W-:Y:S02]  /*206e0*/  FSEL R151, R25, -INF , !P4 ;  /* 0xff80000019977808 */ /* 0x000fe40006000000 */
[----:B------:R-:W-:Y:S02]  /*206f0*/  FMNMX.FTZ R8, R153, R8, !PT ;  /* 0x0000000899087209 */ /* 0x000fe40007810000 */
[C---:B------:R-:W-:Y:S02]  /*20700*/  ISETP.GE.AND P0, PT, R4.reuse, R213, PT ;  /* 0x000000d50400720c */ /* 0x040fe40003f06270 */
[----:B------:R-:W-:Y:S02]  /*20710*/  ISETP.GE.OR P1, PT, R17, R215, !P1 ;  /* 0x000000d71100720c */ /* 0x000fe40004f26670 */
[----:B------:R-:W-:Y:S01]  /*20720*/  FSEL R149, R11, -INF , !P2 ;  /* 0xff8000000b957808 */ /* 0x000fe20005000000 */
[----:B------:R-:W-:Y:S01]  /*20730*/  LDSM.16.MT88.4 R16, [R196+0xc000] ;  /* 0x00c00000c410783b */ /* 0x000fe20000004200 */
[----:B------:R-:W-:Y:S02]  /*20740*/  FMNMX.FTZ R8, R151, R8, !PT ;  /* 0x0000000897087209 */ /* 0x000fe40007810000 */
[----:B------:R-:W-:Y:S02]  /*20750*/  ISETP.GE.OR P0, PT, R4, R212, !P0 ;  /* 0x000000d40400720c */ /* 0x000fe40004706670 */
[----:B------:R-:W-:Y:S02]  /*20760*/  FSEL R152, R31, -INF , !P1 ;  /* 0xff8000001f987808 */ /* 0x000fe40004800000 */
[----:B------:R-:W-:Y:S02]  /*20770*/  FMNMX.FTZ R8, R149, R8, !PT ;  /* 0x0000000895087209 */ /* 0x000fe40007810000 */
[----:B------:R-:W-:Y:S02]  /*20780*/  FMNMX.FTZ R9, R166, R9, !PT ;  /* 0x00000009a6097209 */ /* 0x000fe40007810000 */
[----:B------:R-:W-:Y:S02]  /*20790*/  FSEL R133, R10, -INF , !P0 ;  /* 0xff8000000a857808 */ /* 0x000fe40004000000 */
[----:B------:R-:W-:Y:S02]  /*207a0*/  ISETP.GE.AND P1, PT, R4, R216, PT ;  /* 0x000000d80400720c */ /* 0x000fe40003f26270 */
[----:B------:R-:W-:Y:S02]  /*207b0*/  FMNMX.FTZ R9, R154, R9, !PT ;  /* 0x000000099a097209 */ /* 0x000fe40007810000 */
[----:B------:R-:W-:Y:S02]  /*207c0*/  ISETP.GE.OR P1, PT, R4, R215, !P1 ;  /* 0x000000d70400720c */ /* 0x000fe40004f26670 */
[----:B------:R-:W-:Y:S02]  /*207d0*/  FMNMX.FTZ R6, R133, R8, !PT ;  /* 0x0000000885067209 */ /* 0x000fe40007810000 */
[----:B------:R-:W-:Y:S02]  /*207e0*/  FSEL R150, R29, -INF , !P1 ;  /* 0xff8000001d967808 */ /* 0x000fe40004800000 */
        /* <DEDUP_REMOVED lines=25> */
[----:B------:R-:W1:Y:S01]  /*20980*/  LDSM.16.MT88.4 R24, [R194+0xc000] ;  /* 0x00c00000c218783b */ /* 0x000e620000004200 */
[----:B------:R-:W-:Y:S01]  /*20990*/  FADD.FTZ R0, -R5, R0 ;  /* 0x0000000005007221 */ /* 0x000fe20000010100 */
[----:B------:R-:W-:Y:S01]  /*209a0*/  FSEL R5, R3, RZ, P0 ;  /* 0x000000ff03057208 */ /* 0x000fe20000000000 */
[----:B------:R-:W-:Y:S01]  /*209b0*/  MUFU.EX2 R163, R163 ;  /* 0x000000a300a37308 */ /* 0x000fe20000000800 */
[--C-:B------:R-:W-:Y:S01]  /*209c0*/  FFMA.FTZ R169, R140, UR4, -R155.reuse ;  /* 0x000000048ca97c23 */ /* 0x100fe2000801089b */
[----:B------:R-:W-:Y:S01]  /*209d0*/  FMUL.FTZ R6, R0, UR4 ;  /* 0x0000000400067c20 */ /* 0x000fe20008410000 */
[----:B------:R-:W-:Y:S01]  /*209e0*/  FFMA.FTZ R170, R141, UR4, -R148 ;  /* 0x000000048daa7c23 */ /* 0x000fe20008010894 */
[----:B------:R-:W-:Y:S01]  /*209f0*/  FADD.FTZ R0, -R5, R2 ;  /* 0x0000000205007221 */ /* 0x000fe20000010100 */
[----:B------:R-:W2:Y:S01]  /*20a00*/  LDSM.16.MT88.4 R28, [R193+0xc000] ;  /* 0x00c00000c11c783b */ /* 0x000ea20000004200 */
[--C-:B------:R-:W-:Y:S01]  /*20a10*/  FFMA.FTZ R225, R144, UR4, -R155.reuse ;  /* 0x0000000490e17c23 */ /* 0x100fe2000801089b */
[--C-:B------:R-:W-:Y:S01]  /*20a20*/  FFMA.FTZ R178, R145, UR4, -R148.reuse ;  /* 0x0000000491b27c23 */ /* 0x100fe20008010894 */
[----:B------:R-:W-:Y:S02]  /*20a30*/  FMUL.FTZ R8, R0, UR4 ;  /* 0x0000000400087c20 */ /* 0x000fe40008410000 */
[----:B------:R-:W3:Y:S01]  /*20a40*/  MUFU.EX2 R160, R160 ;  /* 0x000000a000a07308 */ /* 0x000ee20000000800 */
        /* <DEDUP_REMOVED lines=15> */
[----:B------:R-:W4:Y:S01]  /*20b40*/  MUFU.EX2 R158, R158 ;  /* 0x0000009e009e7308 */ /* 0x000f220000000800 */
[----:B---3--:R-:W-:Y:S01]  /*20b50*/  F2FP.F16.F32.PACK_AB R136, R160, R163 ;  /* 0x000000a3a088723e */ /* 0x008fe200000000ff */
[----:B------:R-:W-:Y:S01]  /*20b60*/  LDSM.16.MT88.4 R144, [R192+0xf000] ;  /* 0x00f00000c090783b */ /* 0x000fe20000004200 */
[--C-:B------:R-:W-:Y:S01]  /*20b70*/  FFMA.FTZ R172, R172, UR4, -R155.reuse ;  /* 0x00000004acac7c23 */ /* 0x100fe2000801089b */
[--C-:B------:R-:W-:Y:S01]  /*20b80*/  FFMA.FTZ R175, R175, UR4, -R148.reuse ;  /* 0x00000004afaf7c23 */ /* 0x100fe20008010894 */
[----:B------:R-:W-:Y:S01]  /*20b90*/  FFMA.FTZ R148, R133, UR4, -R148 ;  /* 0x0000000485947c23 */ /* 0x000fe20008010894 */
[--C-:B------:R-:W-:Y:S01]  /*20ba0*/  FFMA.FTZ R166, R166, UR4, -R155.reuse ;  /* 0x00000004a6a67c23 */ /* 0x100fe2000801089b */
[----:B------:R-:W-:Y:S03]  /*20bb0*/  ISETP.GT.AND P0, PT, R209, UR18, PT ;  /* 0x00000012d1007c0c */ /* 0x000fe6000bf04270 */
[----:B------:R-:W-:Y:S10]  /*20bc0*/  MUFU.EX2 R165, R165 ;  /* 0x000000a500a57308 */ /* 0x000ff40000000800 */
[----:B------:R-:W3:Y:S01]  /*20bd0*/  MUFU.EX2 R135, R135 ;  /* 0x0000008700877308 */ /* 0x000ee20000000800 */
[----:B----4-:R-:W-:Y:S09]  /*20be0*/  F2FP.F16.F32.PACK_AB R138, R158, R159 ;  /* 0x0000009f9e8a723e */ /* 0x010ff200000000ff */
[----:B------:R-:W-:Y:S10]  /*20bf0*/  MUFU.EX2 R134, R134 ;  /* 0x0000008600867308 */ /* 0x000ff40000000800 */
[----:B------:R-:W4:Y:S01]  /*20c00*/  MUFU.EX2 R161, R161 ;  /* 0x000000a100a17308 */ /* 0x000f220000000800 */
[----:B---3--:R-:W-:Y:S09]  /*20c10*/  F2FP.F16.F32.PACK_AB R137, R135, R165 ;  /* 0x000000a58789723e */ /* 0x008ff200000000ff */
[----:B------:R-:W3:Y:S10]  /*20c20*/  MUFU.EX2 R2, R6 ;  /* 0x0000000600027308 */ /* 0x000ef40000000800 */
[----:B------:R-:W5:Y:S01]  /*20c30*/  MUFU.EX2 R0, R8 ;  /* 0x0000000800007308 */ /* 0x000f620000000800 */
[----:B----4-:R-:W-:Y:S09]  /*20c40*/  F2FP.F16.F32.PACK_AB R139, R161, R134 ;  /* 0x00000086a18b723e */ /* 0x010ff200000000ff */
[----:B------:R-:W-:Y:S01]  /*20c50*/  MUFU.EX2 R133, R148 ;  /* 0x0000009400857308 */ /* 0x000fe20000000800 */
[C---:B---3--:R-:W-:Y:S01]  /*20c60*/  FMUL.FTZ R4, R2.reuse, R128 ;  /* 0x0000008002047220 */ /* 0x048fe20000410000 */
[C---:B------:R-:W-:Y:S01]  /*20c70*/  FMUL.FTZ R5, R2.reuse, R129 ;  /* 0x0000008102057220 */ /* 0x040fe20000410000 */
[C---:B------:R-:W-:Y:S01]  /*20c80*/  FMUL.FTZ R9, R2.reuse, R125 ;  /* 0x0000007d02097220 */ /* 0x040fe20000410000 */
[C---:B------:R-:W-:Y:S01]  /*20c90*/  FMUL.FTZ R12, R2.reuse, R120 ;  /* 0x00000078020c7220 */ /* 0x040fe20000410000 */
[C---:B------:R-:W-:Y:S01]  /*20ca0*/  FMUL.FTZ R13, R2.reuse, R121 ;  /* 0x00000079020d7220 */ /* 0x040fe20000410000 */
[C---:B------:R-:W-:Y:S01]  /*20cb0*/  FMUL.FTZ R20, R2.reuse, R112 ;  /* 0x0000007002147220 */ /* 0x040fe20000410000 */
[C---:B------:R-:W-:Y:S01]  /*20cc0*/  FMUL.FTZ R21, R2.reuse, R113 ;  /* 0x0000007102157220 */ /* 0x040fe20000410000 */
[----:B------:R-:W-:Y:S01]  /*20cd0*/  FMUL.FTZ R32, R2, R100 ;  /* 0x0000006402207220 */ /* 0x000fe20000410000 */
[C---:B-----5:R-:W-:Y:S01]  /*20ce0*/  FMUL.FTZ R6, R0.reuse, R130 ;  /* 0x0000008200067220 */ /* 0x060fe20000410000 */
        /* <DEDUP_REMOVED lines=9> */
[----:B------:R-:W4:Y:S01]  /*20d80*/  LDSM.16.MT88.4 R120, [R192+0xc000] ;  /* 0x00c00000c078783b */ /* 0x000f220000004200 */
[C---:B------:R-:W-:Y:S05]  /*20d90*/  HMMA.16816.F32 R8, R136.reuse, R18, R8 ;  /* 0x000000128808723c */ /* 0x040fea0000001808 */
[----:B------:R-:W5:Y:S01]  /*20da0*/  MUFU.EX2 R167, R167 ;  /* 0x000000a700a77308 */ /* 0x000f620000000800 */
[C---:B------:R-:W-:Y:S01]  /*20db0*/  FMUL.FTZ R16, R2.reuse, R116 ;  /* 0x0000007402107220 */ /* 0x040fe20000410000 */
[C---:B-1----:R-:W-:Y:S01]  /*20dc0*/  HMMA.16816.F32 R12, R136.reuse, R24, R12 ;  /* 0x00000018880c723c */ /* 0x042fe2000000180c */
[----:B------:R-:W1:Y:S03]  /*20dd0*/  LDSM.16.MT88.4 R124, [R196+0xe000] ;  /* 0x00e00000c47c783b */ /* 0x000e660000004200 */
        /* <DEDUP_REMOVED lines=13> */
[C---:B--2---:R-:W-:Y:S01]  /*20eb0*/  HMMA.16816.F32 R20, R136.reuse, R28, R20 ;  /* 0x0000001c8814723c */ /* 0x044fe20000001814 */
[----:B------:R-:W-:Y:S04]  /*20ec0*/  MUFU.EX2 R168, R168 ;  /* 0x000000a800a87308 */ /* 0x000fe80000000800 */
[C---:B------:R-:W-:Y:S01]  /*20ed0*/  FMUL.FTZ R26, R0.reuse, R110 ;  /* 0x0000006e001a7220 */ /* 0x040fe20000410000 */
[----:B------:R-:W-:Y:S01]  /*20ee0*/  FMUL.FTZ R27, R0, R111 ;  /* 0x0000006f001b7220 */ /* 0x000fe20000410000 */
[C---:B------:R-:W-:Y:S01]  /*20ef0*/  FMUL.FTZ R28, R2.reuse, R104 ;  /* 0x00000068021c7220 */ /* 0x040fe20000410000 */
[----:B------:R-:W2:Y:S03]  /*20f00*/  LDSM.16.MT88.4 R108, [R194+0xe000] ;  /* 0x00e00000c26c783b */ /* 0x000ea60000004200 */
        /* <DEDUP_REMOVED lines=12> */
[--C-:B---3--:R-:W-:Y:S01]  /*20fd0*/  FFMA.FTZ R164, R142, UR4, -R155.reuse ;  /* 0x000000048ea47c23 */ /* 0x108fe2000801089b */
[----:B------:R-:W-:Y:S01]  /*20fe0*/  FFMA.FTZ R155, R150, UR4, -R155 ;  /* 0x00000004969b7c23 */ /* 0x000fe2000801089b */
[C---:B------:R-:W-:Y:S01]  /*20ff0*/  FMUL.FTZ R40, R2.reuse, R40 ;  /* 0x0000002802287220 */ /* 0x040fe20000410000 */
[----:B------:R-:W-:Y:S01]  /*21000*/  FMUL.FTZ R41, R2, R41 ;  /* 0x0000002902297220 */ /* 0x000fe20000410000 */
[C---:B----4-:R-:W-:Y:S02]  /*21010*/  HMMA.16816.F32 R28, R136.reuse, R120, R28 ;  /* 0x00000078881c723c */ /* 0x050fe4000000181c */
[----:B------:R-:W3:Y:S03]  /*21020*/  LDSM.16.MT88.4 R104, [R193+0xe000] ;  /* 0x00e00000c168783b */ /* 0x000ee60000004200 */
[----:B------:R4:W-:Y:S01]  /*21030*/  MUFU.EX2 R229, R155 ;  /* 0x0000009b00e57308 */ /* 0x0009e20000000800 */
[C---:B------:R-:W-:Y:S01]  /*21040*/  FMUL.FTZ R42, R0.reuse, R42 ;  /* 0x0000002a002a7220 */ /* 0x040fe20000410000 */
[----:B------:R-:W-:Y:S01]  /*21050*/  FMUL.FTZ R43, R0, R43 ;  /* 0x0000002b002b7220 */ /* 0x000fe20000410000 */
[C---:B------:R-:W-:Y:S02]  /*21060*/  HMMA.16816.F32 R32, R136.reuse, R122, R32 ;  /* 0x0000007a8820723c */ /* 0x040fe40000001820 */
[----:B------:R-:W-:Y:S01]  /*21070*/  LDSM.16.MT88.4 R120, [R192+0xc800] ;  /* 0x00c80000c078783b */ /* 0x000fe20000004200 */
[C---:B------:R-:W-:Y:S03]  /*21080*/  FMUL.FTZ R44, R2.reuse, R44 ;  /* 0x0000002c022c7220 */ /* 0x040fe60000410000 */
[C---:B-1----:R-:W-:Y:S01]  /*21090*/  HMMA.16816.F32 R36, R136.reuse, R124, R36 ;  /* 0x0000007c8824723c */ /* 0x042fe20000001824 */
[----:B------:R-:W1:Y:S04]  /*210a0*/  MUFU.EX2 R164, R164 ;  /* 0x000000a400a47308 */ /* 0x000e680000000800 */
[----:B------:R-:W-:Y:S01]  /*210b0*/  FMUL.FTZ R45, R2, R45 ;  /* 0x0000002d022d7220 */ /* 0x000fe20000410000 */
[C---:B------:R-:W-:Y:S01]  /*210c0*/  HMMA.16816.F32 R40, R136.reuse, R126, R40 ;  /* 0x0000007e8828723c */ /* 0x040fe20000001828 */
[----:B------:R-:W-:Y:S04]  /*210d0*/  LDSM.16.MT88.4 R124, [R196+0xe800] ;  /* 0x00e80000c47c783b */ /* 0x000fe80000004200 */
[----:B------:R-:W1:Y:S01]  /*210e0*/  MUFU.EX2 R170, R170 ;  /* 0x000000aa00aa7308 */ /* 0x000e620000000800 */
[C---:B------:R-:W-:Y:S01]  /*210f0*/  FMUL.FTZ R46, R0.reuse, R46 ;  /* 0x0000002e002e7220 */ /* 0x040fe20000410000 */
[----:B------:R-:W-:Y:S01]  /*21100*/  FMUL.FTZ R47, R0, R47 ;  /* 0x0000002f002f7220 */ /* 0x000fe20000410000 */
[C---:B------:R-:W-:Y:S03]  /*21110*/  FMUL.FTZ R48, R2.reuse, R48 ;  /* 0x0000003002307220 */ /* 0x040fe60000410000 */
[----:B------:R-:W-:Y:S01]  /*21120*/  FMUL.FTZ R49, R2, R49 ;  /* 0x0000003102317220 */ /* 0x000fe20000410000 */
[----:B------:R-:W-:Y:S01]  /*21130*/  LDSM.16.MT88.4 R140, [R193+0xe800] ;  /* 0x00e80000c18c783b */ /* 0x000fe20000004200 */
[C---:B------:R-:W-:Y:S01]  /*21140*/  FMUL.FTZ R50, R0.reuse, R50 ;  /* 0x0000003200327220 */ /* 0x040fe20000410000 */
[----:B------:R-:W-:Y:S01]  /*21150*/  FMUL.FTZ R51, R0, R51 ;  /* 0x0000003300337220 */ /* 0x000fe20000410000 */
[C---:B--2---:R-:W-:Y:S01]  /*21160*/  HMMA.16816.F32 R44, R136.reuse, R108, R44 ;  /* 0x0000006c882c723c */ /* 0x044fe2000000182c */
[----:B------:R-:W-:Y:S02]  /*21170*/  MUFU.EX2 R172, R172 ;  /* 0x000000ac00ac7308 */ /* 0x000fe40000000800 */
[C---:B------:R-:W-:Y:S02]  /*21180*/  FMUL.FTZ R52, R2.reuse, R52 ;  /* 0x0000003402347220 */ /* 0x040fe40000410000 */
[----:B------:R-:W-:Y:S01]  /*21190*/  LDSM.16.MT88.4 R148, [R196+0xf800] ;  /* 0x00f80000c494783b */ /* 0x000fe20000004200 */
[----:B------:R-:W-:Y:S01]  /*211a0*/  FMUL.FTZ R53, R2, R53 ;  /* 0x0000003502357220 */ /* 0x000fe20000410000 */
[C---:B------:R-:W-:Y:S04]  /*211b0*/  HMMA.16816.F32 R48, R136.reuse, R110, R48 ;  /* 0x0000006e8830723c */ /* 0x040fe80000001830 */
[----:B------:R-:W2:Y:S01]  /*211c0*/  MUFU.EX2 R179, R179 ;  /* 0x000000b300b37308 */ /* 0x000ea20000000800 */
[C---:B------:R-:W-:Y:S01]  /*211d0*/  FMUL.FTZ R54, R0.reuse, R54 ;  /* 0x0000003600367220 */ /* 0x040fe20000410000 */
[----:B------:R-:W5:Y:S01]  /*211e0*/  LDSM.16.MT88.4 R108, [R196+0x10000] ;  /* 0x01000000c46c783b */ /* 0x000f620000004200 */
[----:B------:R-:W-:Y:S01]  /*211f0*/  FMUL.FTZ R55, R0, R55 ;  /* 0x0000003700377220 */ /* 0x000fe20000410000 */
[C---:B------:R-:W-:Y:S03]  /*21200*/  FMUL.FTZ R56, R2.reuse, R56 ;  /* 0x0000003802387220 */ /* 0x040fe60000410000 */
[----:B------:R-:W-:Y:S01]  /*21210*/  FMUL.FTZ R57, R2, R57 ;  /* 0x0000003902397220 */ /* 0x000fe20000410000 */
[C---:B------:R-:W-:Y:S01]  /*21220*/  FMUL.FTZ R58, R0.reuse, R58 ;  /* 0x0000003a003a7220 */ /* 0x040fe20000410000 */
[----:B------:R-:W-:Y:S01]  /*21230*/  FMUL.FTZ R59, R0, R59 ;  /* 0x0000003b003b7220 */ /* 0x000fe20000410000 */
[C---:B---3--:R-:W-:Y:S01]  /*21240*/  HMMA.16816.F32 R52, R136.reuse, R104, R52 ;  /* 0x000000688834723c */ /* 0x048fe20000001834 */
[----:B----4-:R-:W-:Y:S01]  /*21250*/  LDSM.16.MT88.4 R152, [R194+0xf800] ;  /* 0x00f80000c298783b */ /* 0x010fe20000004200 */
[----:B------:R-:W-:Y:S01]  /*21260*/  MUFU.EX2 R174, R174 ;  /* 0x000000ae00ae7308 */ /* 0x000fe20000000800 */
[C---:B------:R-:W-:Y:S01]  /*21270*/  FMUL.FTZ R60, R2.reuse, R60 ;  /* 0x0000003c023c7220 */ /* 0x040fe20000410000 */
[----:B------:R-:W-:Y:S01]  /*21280*/  FMUL.FTZ R61, R2, R61 ;  /* 0x0000003d023d7220 */ /* 0x000fe20000410000 */
[C---:B------:R-:W-:Y:S01]  /*21290*/  FMUL.FTZ R62, R0.reuse, R62 ;  /* 0x0000003e003e7220 */ /* 0x040fe20000410000 */
[C---:B------:R-:W-:Y:S03]  /*212a0*/  HMMA.16816.F32 R56, R136.reuse, R106, R56 ;  /* 0x0000006a8838723c */ /* 0x040fe60000001838 */
[----:B------:R-:W3:Y:S03]  /*212b0*/  LDSM.16.MT88.4 R104, [R193+0x10000] ;  /* 0x01000000c168783b */ /* 0x000ee60000004200 */
[----:B------:R-:W4:Y:S01]  /*212c0*/  MUFU.EX2 R225, R225 ;  /* 0x000000e100e17308 */ /* 0x000f220000000800 */
        /* <DEDUP_REMOVED lines=11> */
[----:B------:R-:W1:Y:S05]  /*21380*/  LDSM.16.MT88.4 R100, [R192+0x10000] ;  /* 0x01000000c064783b */ /* 0x000e6a0000004200 */
[----:B------:R-:W4:Y:S01]  /*21390*/  MUFU.EX2 R175, R175 ;  /* 0x000000af00af7308 */ /* 0x000f220000000800 */
[----:B------:R-:W-:Y:S01]  /*213a0*/  FMUL.FTZ R71, R0, R71 ;  /* 0x0000004700477220 */ /* 0x000fe20000410000 */
[C---:B------:R-:W-:Y:S03]  /*213b0*/  FMUL.FTZ R72, R2.reuse, R72 ;  /* 0x0000004802487220 */ /* 0x040fe60000410000 */
[----:B------:R-:W-:Y:S01]  /*213c0*/  FMUL.FTZ R73, R2, R73 ;  /* 0x0000004902497220 */ /* 0x000fe20000410000 */
[C---:B------:R-:W-:Y:S01]  /*213d0*/  FMUL.FTZ R74, R0.reuse, R74 ;  /* 0x0000004a004a7220 */ /* 0x040fe20000410000 */
[----:B------:R-:W-:Y:S01]  /*213e0*/  FMUL.FTZ R75, R0, R75 ;  /* 0x0000004b004b7220 */ /* 0x000fe20000410000 */
[C---:B-----5:R-:W-:Y:S02]  /*213f0*/  HMMA.16816.F32 R68, R136.reuse, R108, R68 ;  /* 0x0000006c8844723c */ /* 0x060fe40000001844 */
[----:B------:R-:W-:Y:S01]  /*21400*/  MUFU.EX2 R177, R177 ;  /* 0x000000b100b17308 */ /* 0x000fe20000000800 */
[C---:B------:R-:W-:Y:S01]  /*21410*/  FMUL.FTZ R76, R2.reuse, R76 ;  /* 0x0000004c024c7220 */ /* 0x040fe20000410000 */
[----:B------:R-:W-:Y:S01]  /*21420*/  FMUL.FTZ R77, R2, R77 ;  /* 0x0000004d024d7220 */ /* 0x000fe20000410000 */
[C---:B------:R-:W-:Y:S01]  /*21430*/  FMUL.FTZ R78, R0.reuse, R78 ;  /* 0x0000004e004e7220 */ /* 0x040fe20000410000 */
[C---:B------:R-:W-:Y:S01]  /*21440*/  HMMA.16816.F32 R72, R136.reuse, R110, R72 ;  /* 0x0000006e8848723c */ /* 0x040fe20000001848 */
[----:B------:R-:W5:Y:S05]  /*21450*/  LDSM.16.MT88.4 R108, [R196+0xc800] ;  /* 0x00c80000c46c783b */ /* 0x000f6a0000004200 */
        /* <DEDUP_REMOVED lines=12> */
[----:B------:R-:W2:Y:S05]  /*21520*/  LDSM.16.MT88.4 R112, [R194+0xc800] ;  /* 0x00c80000c270783b */ /* 0x000eaa0000004200 */
[----:B------:R-:W4:Y:S01]  /*21530*/  MUFU.EX2 R227, R227 ;  /* 0x000000e300e37308 */ /* 0x000f220000000800 */
[----:B------:R-:W-:Y:S01]  /*21540*/  FMUL.FTZ R87, R0, R87 ;  /* 0x0000005700577220 */ /* 0x000fe20000410000 */
[C---:B------:R-:W-:Y:S03]  /*21550*/  FMUL.FTZ R88, R2.reuse, R88 ;  /* 0x0000005802587220 */ /* 0x040fe60000410000 */
[----:B------:R-:W-:Y:S01]  /*21560*/  FMUL.FTZ R89, R2, R89 ;  /* 0x0000005902597220 */ /* 0x000fe20000410000 */
[C---:B------:R-:W-:Y:S01]  /*21570*/  FMUL.FTZ R90, R0.reuse, R90 ;  /* 0x0000005a005a7220 */ /* 0x040fe20000410000 */
[----:B------:R-:W-:Y:S01]  /*21580*/  FMUL.FTZ R91, R0, R91 ;  /* 0x0000005b005b7220 */ /* 0x000fe20000410000 */
[C---:B---3--:R-:W-:Y:S02]  /*21590*/  HMMA.16816.F32 R84, R136.reuse, R104, R84 ;  /* 0x000000688854723c */ /* 0x048fe40000001854 */
[----:B------:R-:W3:Y:S01]  /*215a0*/  MUFU.EX2 R222, R222 ;  /* 0x000000de00de7308 */ /* 0x000ee20000000800 */
        /* <DEDUP_REMOVED lines=10> */
[C---:B-1----:R-:W-:Y:S02]  /*21650*/  HMMA.16816.F32 R92, R136.reuse, R100, R92 ;  /* 0x00000064885c723c */ /* 0x042fe4000000185c */
[----:B------:R-:W1:Y:S01]  /*21660*/  MUFU.EX2 R231, R231 ;  /* 0x000000e700e77308 */ /* 0x000e620000000800 */
[----:B------:R-:W-:Y:S01]  /*21670*/  F2FP.F16.F32.PACK_AB R104, R167, R162 ;  /* 0x000000a2a768723e */ /* 0x000fe200000000ff */
[----:B------:R-:W-:Y:S01]  /*21680*/  FFMA.FTZ R163, R2, R223, R163 ;  /* 0x000000df02a37223 */ /* 0x000fe200000100a3 */
[----:B------:R-:W-:Y:S01]  /*21690*/  F2FP.F16.F32.PACK_AB R106, R169, R164 ;  /* 0x000000a4a96a723e */ /* 0x000fe200000000ff */
[----:B------:R-:W-:Y:S01]  /*216a0*/  HMMA.16816.F32 R96, R136, R102, R96 ;  /* 0x000000668860723c */ /* 0x000fe20000001860 */
[----:B------:R-:W4:Y:S05]  /*216b0*/  LDSM.16.MT88.4 R100, [R192+0xe800] ;  /* 0x00e80000c064783b */ /* 0x000f2a0000004200 */
[----:B------:R-:W1:Y:S01]  /*216c0*/  MUFU.EX2 R226, R226 ;  /* 0x000000e200e27308 */ /* 0x000e620000000800 */
        /* <DEDUP_REMOVED lines=8> */
[C---:B-----5:R-:W-:Y:S05]  /*21750*/  HMMA.16816.F32 R4, R104.reuse, R108, R4 ;  /* 0x0000006c6804723c */ /* 0x060fea0000001804 */
[----:B------:R-:W-:Y:S01]  /*21760*/  FADD.FTZ R159, R159, R160 ;  /* 0x000000a09f9f7221 */ /* 0x000fe20000010000 */
[C---:B------:R-:W-:Y:S01]  /*21770*/  HMMA.16816.F32 R8, R104.reuse, R110, R8 ;  /* 0x0000006e6808723c */ /* 0x040fe20000001808 */
[----:B------:R-:W5:Y:S04]  /*21780*/  LDSM.16.MT88.4 R108, [R196+0x10800] ;  /* 0x01080000c46c783b */ /* 0x000f680000004200 */
        /* <DEDUP_REMOVED lines=9> */
[----:B------:R-:W3:Y:S04]  /*21820*/  LDSM.16.MT88.4 R116, [R193+0x10800] ;  /* 0x01080000c174783b */ /* 0x000ee80000004200 */
        /* <DEDUP_REMOVED lines=16> */
[C---:B------:R-:W-:Y:S06]  /*21930*/  HMMA.16816.F32 R52, R104.reuse, R140, R52 ;  /* 0x0000008c6834723c */ /* 0x040fec0000001834 */
[C---:B------:R-:W-:Y:S01]  /*21940*/  HMMA.16816.F32 R56, R104.reuse, R142, R56 ;  /* 0x0000008e6838723c */ /* 0x040fe20000001838 */
[----:B------:R-:W-:Y:S05]  /*21950*/  LDSM.16.MT88.4 R140, [R194+0xf000] ;  /* 0x00f00000c28c783b */ /* 0x000fea0000004200 */
[C---:B----4-:R-:W-:Y:S06]  /*21960*/  HMMA.16816.F32 R60, R104.reuse, R100, R60 ;  /* 0x00000064683c723c */ /* 0x050fec000000183c */
[C---:B------:R-:W-:Y:S05]  /*21970*/  HMMA.16816.F32 R64, R104.reuse, R102, R64 ;  /* 0x000000666840723c */ /* 0x040fea0000001840 */
[----:B------:R-:W-:Y:S01]  /*21980*/  F2FP.F16.F32.PACK_AB R100, R179, R172 ;  /* 0x000000acb364723e */ /* 0x000fe200000000ff */
[C---:B-----5:R-:W-:Y:S05]  /*21990*/  HMMA.16816.F32 R68, R104.reuse, R108, R68 ;  /* 0x0000006c6844723c */ /* 0x060fea0000001844 */
[----:B------:R-:W-:Y:S01]  /*219a0*/  F2FP.F16.F32.PACK_AB R102, R225, R174 ;  /* 0x000000aee166723e */ /* 0x000fe200000000ff */
[C---:B------:R-:W-:Y:S01]  /*219b0*/  HMMA.16816.F32 R72, R104.reuse, R110, R72 ;  /* 0x0000006e6848723c */ /* 0x040fe20000001848 */
[----:B------:R-:W4:Y:S04]  /*219c0*/  LDSM.16.MT88.4 R108, [R193+0xd000] ;  /* 0x00d00000c16c783b */ /* 0x000f280000004200 */
[----:B------:R-:W-:Y:S01]  /*219d0*/  F2FP.F16.F32.PACK_AB R101, R175, R176 ;  /* 0x000000b0af65723e */ /* 0x000fe200000000ff */
[C---:B--2---:R-:W-:Y:S05]  /*219e0*/  HMMA.16816.F32 R76, R104.reuse, R112, R76 ;  /* 0x00000070684c723c */ /* 0x044fea000000184c */
[----:B------:R-:W-:Y:S01]  /*219f0*/  F2FP.F16.F32.PACK_AB R103, R178, R177 ;  /* 0x000000b1b267723e */ /* 0x000fe200000000ff */
[C---:B------:R-:W-:Y:S01]  /*21a00*/  HMMA.16816.F32 R80, R104.reuse, R114, R80 ;  /* 0x000000726850723c */ /* 0x040fe20000001850 */
[----:B------:R-:W2:Y:S04]  /*21a10*/  LDSM.16.MT88.4 R112, [R196+0xf000] ;  /* 0x00f00000c470783b */ /* 0x000ea80000004200 */
[----:B------:R-:W-:Y:S01]  /*21a20*/  FADD.FTZ R172, R172, R169 ;  /* 0x000000a9acac7221 */ /* 0x000fe20000010000 */
[C---:B---3--:R-:W-:Y:S05]  /*21a30*/  HMMA.16816.F32 R84, R104.reuse, R116, R84 ;  /* 0x000000746854723c */ /* 0x048fea0000001854 */
[----:B------:R-:W-:Y:S01]  /*21a40*/  FADD.FTZ R176, R176, R173 ;  /* 0x000000adb0b07221 */ /* 0x000fe20000010000 */
[C---:B------:R-:W-:Y:S01]  /*21a50*/  HMMA.16816.F32 R88, R104.reuse, R118, R88 ;  /* 0x000000766858723c */ /* 0x040fe20000001858 */
[----:B------:R-:W3:Y:S04]  /*21a60*/  LDSM.16.MT88.4 R116, [R193+0xf000] ;  /* 0x00f00000c174783b */ /* 0x000ee80000004200 */
[----:B------:R-:W-:Y:S01]  /*21a70*/  FADD.FTZ R179, R179, R172 ;  /* 0x000000acb3b37221 */ /* 0x000fe20000010000 */
[C---:B-1----:R-:W-:Y:S05]  /*21a80*/  HMMA.16816.F32 R92, R104.reuse, R120, R92 ;  /* 0x00000078685c723c */ /* 0x042fea000000185c */
[----:B------:R-:W-:Y:S01]  /*21a90*/  FADD.FTZ R176, R175, R176 ;  /* 0x000000b0afb07221 */ /* 0x000fe20000010000 */
[----:B------:R-:W-:Y:S01]  /*21aa0*/  HMMA.16816.F32 R96, R104, R122, R96 ;  /* 0x0000007a6860723c */ /* 0x000fe20000001860 */
        /* <DEDUP_REMOVED lines=10> */
[C---:B----4-:R-:W-:Y:S06]  /*21b50*/  HMMA.16816.F32 R20, R100.reuse, R108, R20 ;  /* 0x0000006c6414723c */ /* 0x050fec0000001814 */
[C---:B------:R-:W-:Y:S01]  /*21b60*/  HMMA.16816.F32 R24, R100.reuse, R110, R24 ;  /* 0x0000006e6418723c */ /* 0x040fe20000001818 */
[----:B------:R-:W4:Y:S05]  /*21b70*/  LDSM.16.MT88.4 R108, [R194+0x11000] ;  /* 0x01100000c26c783b */ /* 0x000f2a0000004200 */
        /* <DEDUP_REMOVED lines=30> */
[C---:B------:R-:W-:Y:S06]  /*21d60*/  HMMA.16816.F32 R80, R100.reuse, R110, R80 ;  /* 0x0000006e6450723c */ /* 0x040fec0000001850 */
[C---:B--2---:R-:W-:Y:S06]  /*21d70*/  HMMA.16816.F32 R84, R100.reuse, R112, R84 ;  /* 0x000000706454723c */ /* 0x044fec0000001854 */
[C---:B------:R-:W-:Y:S06]  /*21d80*/  HMMA.16816.F32 R88, R100.reuse, R114, R88 ;  /* 0x000000726458723c */ /* 0x040fec0000001858 */
[C---:B---3--:R-:W-:Y:S06]  /*21d90*/  HMMA.16816.F32 R92, R100.reuse, R116, R92 ;  /* 0x00000074645c723c */ /* 0x048fec000000185c */
[----:B------:R-:W-:Y:S06]  /*21da0*/  HMMA.16816.F32 R96, R100, R118, R96 ;  /* 0x000000766460723c */ /* 0x000fec0000001860 */
[C---:B------:R-:W-:Y:S01]  /*21db0*/  HMMA.16816.F32 R128, R136.reuse, R124, R4 ;  /* 0x0000007c8880723c */ /* 0x040fe20000001804 */
[----:B------:R-:W2:Y:S05]  /*21dc0*/  LDSM.16.MT88.4 R4, [R193+0xf800] ;  /* 0x00f80000c104783b */ /* 0x000eaa0000004200 */
[C---:B------:R-:W-:Y:S03]  /*21dd0*/  HMMA.16816.F32 R124, R136.reuse, R126, R8 ;  /* 0x0000007e887c723c */ /* 0x040fe60000001808 */
[----:B------:R-:W3:Y:S03]  /*21de0*/  LDSM.16.MT88.4 R8, [R192+0xf800] ;  /* 0x00f80000c008783b */ /* 0x000ee60000004200 */
[C---:B-1----:R-:W-:Y:S05]  /*21df0*/  HMMA.16816.F32 R120, R136.reuse, R104, R12 ;  /* 0x000000688878723c */ /* 0x042fea000000180c */
[----:B------:R-:W1:Y:S01]  /*21e00*/  LDSM.16.MT88.4 R12, [R196+0x11800] ;  /* 0x01180000c40c783b */ /* 0x000e620000004200 */
        /* <DEDUP_REMOVED lines=12> */
[C---:B--2---:R-:W-:Y:S06]  /*21ed0*/  HMMA.16816.F32 R52, R136.reuse, R4, R52 ;  /* 0x000000048834723c */ /* 0x044fec0000001834 */
[C---:B------:R-:W-:Y:S06]  /*21ee0*/  HMMA.16816.F32 R56, R136.reuse, R6, R56 ;  /* 0x000000068838723c */ /* 0x040fec0000001838 */
[C---:B---3--:R-:W-:Y:S06]  /*21ef0*/  HMMA.16816.F32 R60, R136.reuse, R8, R60 ;  /* 0x00000008883c723c */ /* 0x048fec000000183c */
[C---:B------:R-:W-:Y:S06]  /*21f00*/  HMMA.16816.F32 R64, R136.reuse, R10, R64 ;  /* 0x0000000a8840723c */ /* 0x040fec0000001840 */
[C---:B-1----:R-:W-:Y:S06]  /*21f10*/  HMMA.16816.F32 R68, R136.reuse, R12, R68 ;  /* 0x0000000c8844723c */ /* 0x042fec0000001844 */
        /* <DEDUP_REMOVED lines=10> */
.L_x_6350:
        /* <DEDUP_REMOVED lines=265> */
.L_x_6355:
[----:B------:R-:W1:Y:S01]  /*23050*/  S2R R24, SR_CTAID.Z ;  /* 0x0000000000187919 */ /* 0x000e620000002700 */
[----:B------:R-:W1:Y:S08]  /*23060*/  S2UR UR8, SR_CTAID.Y ;  /* 0x00000000000879c3 */ /* 0x000e700000002600 */
[----:B------:R-:W1:Y:S08]  /*23070*/  LDC R3, c[0x0][0x270] ;  /* 0x00009c00ff037b82 */ /* 0x000e700000000800 */
[----:B------:R-:W2:Y:S01]  /*23080*/  LDC R2, c[0x0][0x2c4] ;  /* 0x0000b100ff027b82 */ /* 0x000ea20000000800 */
[----:B-1----:R-:W-:-:S04]  /*23090*/  IMAD R3, R3, UR8, R24 ;  /* 0x0000000803037c24 */ /* 0x002fc8000f8e0218 */
[----:B--2---:R-:W-:-:S05]  /*230a0*/  IMAD R2, R3, R2, RZ ;  /* 0x0000000203027224 */ /* 0x004fca00078e02ff */
[----:B------:R-:W-:-:S15]  /*230b0*/  R2UR UR10, R2 ;  /* 0x00000000020a72ca */ /* 0x000fde00000e0000 */
.L_x_6356:
        /* <DEDUP_REMOVED lines=46> */
.L_x_6358:
[----:B------:R-:W-:Y:S05]  /*233a0*/  BSYNC B0 ;  /* 0x0000000000007941 */ /* 0x000fea0003800000 */
.L_x_6357:
[----:B------:R-:W2:Y:S01]  /*233b0*/  S2UR UR7, SR_CTAID.X ;  /* 0x00000000000779c3 */ /* 0x000ea20000002500 */
[----:B-1----:R-:W-:Y:S01]  /*233c0*/  LEA.HI R5, R7, R0, RZ, 0x3 ;  /* 0x0000000007057211 */ /* 0x002fe200078f18ff */
[----:B------:R-:W-:Y:S01]  /*233d0*/  IMAD.U32 R7, RZ, RZ, UR4 ;  /* 0x00000004ff077e24 */ /* 0x000fe2000f8e00ff */
[----:B------:R-:W-:Y:S01]  /*233e0*/  LEA.HI R2, R2, R3, RZ, 0x3 ;  /* 0x0000000302027211 */ /* 0x000fe200078f18ff */
[----:B------:R1:W3:Y:S01]  /*233f0*/  LDS.128 R12, [R205+0x1800] ;  /* 0x00180000cd0c7984 */ /* 0x0002e20000000c00 */
[----:B------:R-:W-:Y:S01]  /*23400*/  LOP3.LUT R5, R5, 0xfffffff8, RZ, 0xc0, !PT ;  /* 0xfffffff805057812 */ /* 0x000fe200078ec0ff */
[----:B------:R-:W-:Y:S01]  /*23410*/  BSSY B0, `(.L_x_6359) ;  /* 0x0000034000007945 */ /* 0x000fe20003800000 */
[----:B------:R-:W-:Y:S01]  /*23420*/  LOP3.LUT R4, R2, 0xfffffff8, RZ, 0xc0, !PT ;  /* 0xfffffff802047812 */ /* 0x000fe200078ec0ff */
[----:B------:R1:W4:Y:S01]  /*23430*/  LDS.128 R16, [R205] ;  /* 0x00000000cd107984 */ /* 0x0003220000000c00 */
[----:B------:R-:W-:Y:S01]  /*23440*/  SHF.R.S32.HI R2, RZ, 0x3, R2 ;  /* 0x00000003ff027819 */ /* 0x000fe20000011402 */
[----:B------:R-:W-:Y:S01]  /*23450*/  IMAD.IADD R5, R0, 0x1, -R5 ;  /* 0x0000000100057824 */ /* 0x000fe200078e0a05 */
[----:B------:R-:W-:Y:S01]  /*23460*/  SHF.R.S32.HI R27, RZ, 0x1f, R24 ;  /* 0x0000001fff1b7819 */ /* 0x000fe20000011418 */
[----:B------:R-:W-:Y:S01]  /*23470*/  IMAD.IADD R3, R3, 0x1, -R4 ;  /* 0x0000000103037824 */ /* 0x000fe200078e0a04 */
[C---:B------:R-:W-:Y:S01]  /*23480*/  IADD3 R4, R2.reuse, 0x20, RZ ;  /* 0x0000002002047810 */ /* 0x040fe20007ffe0ff */
[----:B------:R-:W-:Y:S01]  /*23490*/  IMAD.SHL.U32 R22, R5, 0x8, RZ ;  /* 0x0000000805167824 */ /* 0x000fe200078e00ff */
[----:B------:R1:W1:Y:S01]  /*234a0*/  LDS.128 R8, [R205+0x2000] ;  /* 0x00200000cd087984 */ /* 0x0002620000000c00 */
[----:B------:R-:W-:-:S02]  /*234b0*/  VIADD R5, R2, 0x10 ;  /* 0x0000001002057836 */ /* 0x000fc40000000000 */
[----:B------:R-:W-:Y:S01]  /*234c0*/  IMAD.SHL.U32 R3, R3, 0x8, RZ ;  /* 0x0000000803037824 */ /* 0x000fe200078e00ff */
[----:B------:R-:W-:-:S03]  /*234d0*/  SHF.R.S32.HI R23, RZ, 0x1f, R22 ;  /* 0x0000001fff177819 */ /* 0x000fc60000011416 */
[C---:B------:R-:W-:Y:S01]  /*234e0*/  VIADD R20, R3.reuse, 0x80 ;  /* 0x0000008003147836 */ /* 0x040fe20000000000 */
[----:B------:R-:W-:Y:S01]  /*234f0*/  IADD3 R3, R3, 0x40, RZ ;  /* 0x0000004003037810 */ /* 0x000fe20007ffe0ff */
[----:B--2---:R-:W-:-:S04]  /*23500*/  USHF.L.U32 UR7, UR7, 0x6, URZ ;  /* 0x0000000607077899 */ /* 0x004fc8000800063f */
[----:B------:R-:W-:Y:S02]  /*23510*/  USHF.R.S32.HI UR6, URZ, 0x1f, UR7 ;  /* 0x0000001f3f067899 */ /* 0x000fe40008011407 */
        /* <DEDUP_REMOVED lines=35> */
.L_x_6360:
[----:B------:R-:W-:Y:S05]  /*23750*/  BSYNC B0 ;  /* 0x0000000000007941 */ /* 0x000fea0003800000 */
.L_x_6359:
        /* <DEDUP_REMOVED lines=23> */
.L_x_6362:
[----:B------:R-:W-:Y:S05]  /*238d0*/  BSYNC B0 ;  /* 0x0000000000007941 */ /* 0x000fea0003800000 */
.L_x_6361:
        /* <DEDUP_REMOVED lines=23> */
.L_x_6364:
[----:B------:R-:W-:Y:S05]  /*23a50*/  BSYNC B0 ;  /* 0x0000000000007941 */ /* 0x000fea0003800000 */
.L_x_6363:
        /* <DEDUP_REMOVED lines=23> */
.L_x_6365:
        /* <DEDUP_REMOVED lines=11> */
.L_x_7487:


//--------------------- .text._ZN5flash24flash_fwd_splitkv_kernelI23Flash_fwd_kernel_traitsILi192ELi64ELi64ELi4ELb0ELb0EN7cutlass6half_tE19Flash_kernel_traitsILi192ELi64ELi64ELi4ES3_EELb0ELb1ELb0ELb0ELb1ELb0ELb1ELb0EEEvNS_16Flash_fwd_paramsE --------------------------
	.section	.text._ZN5flash24flash_fwd_splitkv_kernelI23Flash_fwd_kernel_traitsILi192ELi64ELi64ELi4ELb0ELb0EN7cutlass6half_tE19Flash_kernel_traitsILi192ELi64ELi64ELi4ES3_EELb0ELb1ELb0ELb0ELb1ELb0ELb1ELb0EEEvNS_16Flash_fwd_paramsE,"ax",@progbits
	.align	128
        .global         _ZN5flash24flash_fwd_splitkv_kernelI23Flash_fwd_kernel_traitsILi192ELi64ELi64ELi4ELb0ELb0EN7cutlass6half_tE19Flash_kernel_traitsILi192ELi64ELi64ELi4ES3_EELb0ELb1ELb0ELb0ELb1ELb0ELb1ELb0EEEvNS_16Flash_fwd_paramsE
        .type           _ZN5flash24flash_fwd_splitkv_kernelI23Flash_fwd_kernel_traitsILi192ELi64ELi64ELi4ELb0ELb0EN7cutlass6half_tE19Flash_kernel_traitsILi192ELi64ELi64ELi4ES3_EELb0ELb1ELb0ELb0ELb1ELb0ELb1ELb0EEEvNS_16Flash_fwd_paramsE,@function
        .size           _ZN5flash24flash_fwd_splitkv_kernelI23Flash_fwd_kernel_traitsILi192ELi64ELi64ELi4ELb0ELb0EN7cutlass6half_tE19Flash_kernel_traitsILi192ELi64ELi64ELi4ES3_EELb0ELb1ELb0ELb0ELb1ELb0ELb1ELb0EEEvNS_16Flash_fwd_paramsE,(.L_x_7488 - _ZN5flash24flash_fwd_splitkv_kernelI23Flash_fwd_kernel_traitsILi192ELi64ELi64ELi4ELb0ELb0EN7cutlass6half_tE19Flash_kernel_traitsILi192ELi64ELi64ELi4ES3_EELb0ELb1ELb0ELb0ELb1ELb0ELb1ELb0EEEvNS_16Flash_fwd_paramsE)
        .other          _ZN5flash24flash_fwd_splitkv_kernelI23Flash_fwd_kernel_traitsILi192ELi64ELi64ELi4ELb0ELb0EN7cutlass6half_tE19Flash_kernel_traitsILi192ELi64ELi64ELi4ES3_EELb0ELb1ELb0ELb0ELb1ELb0ELb1ELb0EEEvNS_16Flash_fwd_paramsE,@"STO_CUDA_ENTRY STV_DEFAULT"
_ZN5flash24flash_fwd_splitkv_kernelI23Flash_fwd_kernel_traitsILi192ELi64ELi64ELi4ELb0ELb0EN7cutlass6half_tE19Flash_kernel_traitsILi192ELi64ELi64ELi4ES3_EELb0ELb1ELb0ELb0ELb1ELb0ELb1ELb0EEEvNS_16Flash_fwd_paramsE:
.text._ZN5flash24flash_fwd_splitkv_kernelI23Flash_fwd_kernel_traitsILi192ELi64ELi64ELi4ELb0ELb0EN7cutlass6half_tE19Flash_kernel_traitsILi192ELi64ELi64ELi4ES3_EELb0ELb1ELb0ELb0ELb1ELb0ELb1ELb0EEEvNS_16Flash_fwd_paramsE:
        /* <DEDUP_REMOVED lines=31> */
[----:B------:R-:W-:Y:S02]  /*01f0*/  @UP3 UIADD3 UR11, UR11, 0x1, URZ ;  /* 0x000000010b0b3890 */ /* 0x000fe4000fffe03f */
[----:B------:R-:W-:Y:S01]  /*0200*/  @!UP2 ULOP3.LUT UR11, URZ, UR6, URZ, 0x33, !UPT ;  /* 0x000000063f0ba292 */ /* 0x000fe2000f8e333f */
[----:B------:R-:W-:Y:S01]  /*0210*/  PLOP3.LUT P0, PT, PT, PT, UP0, 0x80, 0x0 ;  /* 0x000000000000781c */ /* 0x000fe20003f0f008 */
        /* <DEDUP_REMOVED lines=43> */
.L_x_6366:
[----:B------:R-:W-:-:S05]  /*04d0*/  ULDC UR8, c[0x0][0x2c8] ;  /* 0x0000b20000087ab9 */ /* 0x000fca0000000800 */
.L_x_6367:
        /* <DEDUP_REMOVED lines=12> */
[----:B------:R-:W-:-:S03]  /*05a0*/  @!UP2 UISETP.NE.U32.AND UP0, UPT, UR4, URZ, UPT ;  /* 0x0000003f0400a28c */ /* 0x000fc6000bf05070 */
[----:B------:R-:W-:Y:S01]  /*05b0*/  @!UP2 ULDC UR4, c[0x0][0x2cc] ;  /* 0x0000b3000004aab9 */ /* 0x000fe20000000800 */
[----:B------:R-:W-:-:S04]  /*05c0*/  @!UP2 UISETP.NE.AND.EX UP0, UPT, UR5, URZ, UPT, UP0 ;  /* 0x0000003f0500a28c */ /* 0x000fc8000bf05300 */
[----:B------:R-:W-:Y:S01]  /*05d0*/  @!UP2 USEL UR4, UR4, URZ, UP0 ;  /* 0x0000003f0404a287 */ /* 0x000fe20008000000 */
[----:B--2---:R-:W-:Y:S02]  /*05e0*/  @P0 R2UR UR16, R0 ;  /* 0x00000000001002ca */ /* 0x004fe400000e0000 */
[----:B------:R-:W-:-:S11]  /*05f0*/  PLOP3.LUT P0, PT, PT, PT, UP1, 0x80, 0x0 ;  /* 0x000000000000781c */ /* 0x000fd60003f0f018 */
[----:B------:R-:W-:Y:S02]  /*0600*/  @UP2 UIADD3 UR16, UR16, -UR9, URZ ;  /* 0x8000000910102290 */ /* 0x000fe4000fffe03f */
[----:B------:R-:W-:Y:S01]  /*0610*/  @!UP2 UIADD3 UR16, UR4, UR8, -UR9 ;  /* 0x000000080410a290 */ /* 0x000fe2000fffe809 */
[----:B------:R-:W-:Y:S11]  /*0620*/  @!P0 EXIT ;  /* 0x000000000000894d */ /* 0x000ff60003800000 */
[----:B------:R-:W1:Y:S01]  /*0630*/  LDC R5, c[0x0][0x10] ;  /* 0x00000400ff057b82 */ /* 0x000e620000000800 */
[----:B------:R-:W-:Y:S02]  /*0640*/  UIADD3 UR4, UR16, 0x3f, URZ ;  /* 0x0000003f10047890 */ /* 0x000fe4000fffe03f */
[----:B------:R-:W-:Y:S02]  /*0650*/  UIADD3 UR22, UR16, UR13, -UR17 ;  /* 0x0000000d10167290 */ /* 0x000fe4000fffe811 */
[----:B------:R-:W-:Y:S01]  /*0660*/  UIADD3 UR5, -UR17, 0x7f, UR13 ;  /* 0x0000007f11057890 */ /* 0x000fe2000fffe10d */
[----:B------:R-:W-:Y:S02]  /*0670*/  ULDC UR12, c[0x0][0x394] ;  /* 0x0000e500000c7ab9 */ /* 0x000fe40000000800 */
[----:B------:R-:W2:Y:S01]  /*0680*/  LDC R3, c[0x0][0x2c8] ;  /* 0x0000b200ff037b82 */ /* 0x000ea20000000800 */
[----:B------:R-:W-:Y:S01]  /*0690*/  ULDC UR10, c[0x0][0x398] ;  /* 0x0000e600000a7ab9 */ /* 0x000fe20000000800 */
[----:B------:R-:W-:-:S02]  /*06a0*/  USHF.R.S32.HI UR8, URZ, 0x1f, UR4 ;  /* 0x0000001f3f087899 */ /* 0x000fc40008011404 */
[----:B------:R-:W-:Y:S02]  /*06b0*/  UIADD3 UR22, UR22, -UR12, URZ ;  /* 0x8000000c16167290 */ /* 0x000fe4000fffe03f */
[----:B------:R-:W-:Y:S02]  /*06c0*/  UIADD3 UR5, UR5, UR10, UR16 ;  /* 0x0000000a05057290 */ /* 0x000fe4000fffe010 */
[----:B------:R-:W-:Y:S02]  /*06d0*/  ULEA.HI UR8, UR8, UR4, URZ, 0x6 ;  /* 0x0000000408087291 */ /* 0x000fe4000f8f303f */
[----:B------:R-:W-:Y:S02]  /*06e0*/  USHF.R.S32.HI UR21, URZ, 0x1f, UR22 ;  /* 0x0000001f3f157899 */ /* 0x000fe40008011416 */
[----:B------:R-:W-:Y:S02]  /*06f0*/  USHF.R.S32.HI UR4, URZ, 0x1f, UR5 ;  /* 0x0000001f3f047899 */ /* 0x000fe40008011405 */
[----:B------:R-:W-:Y:S01]  /*0700*/  ULEA.HI UR21, UR21, UR22, URZ, 0x6 ;  /* 0x0000001615157291 */ /* 0x000fe2000f8f303f */
[----:B-1----:R-:W-:Y:S01]  /*0710*/  IABS R4, R5 ;  /* 0x0000000500047213 */ /* 0x002fe20000000000 */
[----:B------:R-:W-:-:S02]  /*0720*/  USHF.R.S32.HI UR8, URZ, 0x6, UR8 ;  /* 0x000000063f087899 */ /* 0x000fc40008011408 */
[----:B------:R-:W-:Y:S01]  /*0730*/  ULEA.HI UR4, UR4, UR5, URZ, 0x6 ;  /* 0x0000000504047291 */ /* 0x000fe2000f8f303f */
[----:B------:R-:W1:Y:S01]  /*0740*/  I2F.RP R0, R4 ;  /* 0x0000000400007306 */ /* 0x000e620000209400 */
[----:B------:R-:W-:Y:S02]  /*0750*/  USHF.R.S32.HI UR21, URZ, 0x6, UR21 ;  /* 0x000000063f157899 */ /* 0x000fe40008011415 */
[----:B------:R-:W-:Y:S01]  /*0760*/  USHF.R.S32.HI UR4, URZ, 0x6, UR4 ;  /* 0x000000063f047899 */ /* 0x000fe20008011404 */
[----:B--2---:R-:W-:-:S05]  /*0770*/  VIADD R3, R3, 0x3f ;  /* 0x0000003f03037836 */ /* 0x004fca0000000000 */
[----:B------:R-:W-:-:S04]  /*0780*/  SHF.R.S32.HI R6, RZ, 0x1f, R3 ;  /* 0x0000001fff067819 */ /* 0x000fc80000011403 */
[----:B------:R-:W-:Y:S01]  /*0790*/  LEA.HI R6, R6, R3, RZ, 0x6 ;  /* 0x0000000306067211 */ /* 0x000fe200078f30ff */
[----:B-1----:R-:W1:Y:S03]  /*07a0*/  MUFU.RCP R8, R0 ;  /* 0x0000000000087308 */ /* 0x002e660000001000 */
[----:B------:R-:W-:-:S05]  /*07b0*/  LEA.HI.SX32 R6, R6, R5, 0x1a ;  /* 0x0000000506067211 */ /* 0x000fca00078fd2ff */
[----:B------:R-:W-:-:S05]  /*07c0*/  VIADD R6, R6, 0xffffffff ;  /* 0xffffffff06067836 */ /* 0x000fca0000000000 */
[----:B------:R-:W-:Y:S02]  /*07d0*/  IABS R2, R6 ;  /* 0x0000000600027213 */ /* 0x000fe40000000000 */
[-C--:B------:R-:W-:Y:S01]  /*07e0*/  LOP3.LUT R6, R6, R5.reuse, RZ, 0x3c, !PT ;  /* 0x0000000506067212 */ /* 0x080fe200078e3cff */
[----:B-1----:R-:W-:Y:S01]  /*07f0*/  VIADD R8, R8, 0xffffffe ;  /* 0x0ffffffe08087836 */ /* 0x002fe20000000000 */
[----:B------:R-:W-:Y:S02]  /*0800*/  IABS R0, R5 ;  /* 0x0000000500007213 */ /* 0x000fe40000000000 */
[----:B------:R-:W-:Y:S01]  /*0810*/  ISETP.GE.AND P0, PT, R6, RZ, PT ;  /* 0x000000ff0600720c */ /* 0x000fe20003f06270 */
[----:B------:R-:W1:Y:S02]  /*0820*/  F2I.FTZ.U32.TRUNC.NTZ R9, R8 ;  /* 0x0000000800097305 */ /* 0x000e64000021f000 */
[----:B------:R-:W-:Y:S02]  /*0830*/  IMAD.MOV R0, RZ, RZ, -R0 ;  /* 0x000000ffff007224 */ /* 0x000fe400078e0a00 */
[----:B-1----:R-:W-:-:S02]  /*0840*/  IMAD.MOV R3, RZ, RZ, -R9 ;  /* 0x000000ffff037224 */ /* 0x002fc400078e0a09 */
        /* <DEDUP_REMOVED lines=12> */
[----:B------:R-:W-:-:S05]  /*0910*/  @!P1 LOP3.LUT R3, RZ, R5, RZ, 0x33, !PT ;  /* 0x00000005ff039212 */ /* 0x000fca00078e33ff */
[----:B------:R-:W-:-:S05]  /*0920*/  IMAD R195, R3, UR7, RZ ;  /* 0x0000000703c37c24 */ /* 0x000fca000f8e02ff */
[C---:B------:R-:W-:Y:S02]  /*0930*/  VIADDMNMX R146, R195.reuse, R3, UR8, PT ;  /* 0x00000008c3927e46 */ /* 0x040fe4000b800103 */
[----:B------:R-:W-:Y:S02]  /*0940*/  VIMNMX R195, R195, UR21, !PT ;  /* 0x00000015c3c37c48 */ /* 0x000fe4000ffe0100 */
[----:B------:R-:W-:-:S04]  /*0950*/  VIMNMX R146, R146, UR4, PT ;  /* 0x0000000492927c48 */ /* 0x000fc8000bfe0100 */
[----:B------:R-:W-:-:S13]  /*0960*/  ISETP.GE.AND P0, PT, R195, R146, PT ;  /* 0x00000092c300720c */ /* 0x000fda0003f06270 */
[----:B------:R-:W-:Y:S05]  /*0970*/  @!P0 BRA `(.L_x_6368) ;  /* 0x0000000400748947 */ /* 0x000fea0003800000 */
[----:B------:R-:W-:Y:S01]  /*0980*/  SHF.R.S32.HI R3, RZ, 0x1f, R84 ;  /* 0x0000001fff037819 */ /* 0x000fe20000011454 */
[----:B------:R-:W-:Y:S01]  /*0990*/  ULDC.64 UR4, c[0x0][0x2c0] ;  /* 0x0000b00000047ab9 */ /* 0x000fe20000000a00 */
[----:B------:R-:W-:Y:S01]  /*09a0*/  LOP3.LUT P6, RZ, R84, 0xf, RZ, 0xc0, !PT ;  /* 0x0000000f54ff7812 */ /* 0x000fe200078cc0ff */
        /* <DEDUP_REMOVED lines=11> */
[----:B------:R-:W-:Y:S01]  /*0a60*/  IMAD.SHL.U32 R4, R4, 0x4, RZ ;  /* 0x0000000404047824 */ /* 0x000fe200078e00ff */
[----:B------:R-:W-:Y:S01]  /*0a70*/  USHF.R.S32.HI UR7, URZ, 0x1f, UR6 ;  /* 0x0000001f3f077899 */ /* 0x000fe20008011406 */
[C---:B------:R-:W-:Y:S01]  /*0a80*/  VIADD R7, R0.reuse, 0x18 ;  /* 0x0000001800077836 */ /* 0x040fe20000000000 */
[C---:B------:R-:W-:Y:S01]  /*0a90*/  ISETP.GE.AND P1, PT, R0.reuse, UR13, PT ;  /* 0x0000000d00007c0c */ /* 0x040fe2000bf26270 */
[----:B------:R-:W-:Y:S01]  /*0aa0*/  VIADD R6, R0, 0x20 ;  /* 0x0000002000067836 */ /* 0x000fe20000000000 */
[----:B------:R-:W-:Y:S01]  /*0ab0*/  SHF.R.S32.HI R5, RZ, 0x1f, R4 ;  /* 0x0000001fff057819 */ /* 0x000fe20000011404 */
[----:B------:R-:W-:Y:S01]  /*0ac0*/  IMAD.U32 R2, RZ, RZ, UR4 ;  /* 0x00000004ff027e24 */ /* 0x000fe2000f8e00ff */
[----:B------:R-:W-:-:S02]  /*0ad0*/  ISETP.GE.AND P2, PT, R8, UR13, PT ;  /* 0x0000000d08007c0c */ /* 0x000fc4000bf46270 */
[C---:B------:R-:W-:Y:S01]  /*0ae0*/  ISETP.GE.OR P5, PT, R0.reuse, UR13, P6 ;  /* 0x0000000d00007c0c */ /* 0x040fe2000b7a6670 */
[----:B------:R-:W-:-:S03]  /*0af0*/  IMAD.WIDE R4, R0, 0xc0, R4 ;  /* 0x000000c000047825 */ /* 0x000fc600078e0204 */
        /* <DEDUP_REMOVED lines=9> */
[----:B------:R-:W-:Y:S01]  /*0b90*/  ISETP.GE.AND P0, PT, R7, UR13, PT ;  /* 0x0000000d07007c0c */ /* 0x000fe2000bf06270 */
[----:B------:R-:W-:Y:S01]  /*0ba0*/  ULDC.64 UR4, c[0x0][0x2b8] ;  /* 0x0000ae0000047ab9 */ /* 0x000fe20000000a00 */
[----:B------:R-:W-:Y:S01]  /*0bb0*/  ISETP.GE.OR P4, PT, R4, UR13, P6 ;  /* 0x0000000d04007c0c */ /* 0x000fe2000b786670 */
[----:B------:R1:W-:Y:S01]  /*0bc0*/  @!P1 STG.E.128 desc[UR14][R10.64], RZ ;  /* 0x000000ff0a009986 */ /* 0x0003e2000c101d0e */
[----:B------:R-:W-:-:S03]  /*0bd0*/  VIADD R4, R0, 0x30 ;  /* 0x0000003000047836 */ /* 0x000fc60000000000 */
[----:B------:R1:W-:Y:S04]  /*0be0*/  @!P1 STG.E.128 desc[UR14][R10.64+0x100], RZ ;  /* 0x000100ff0a009986 */ /* 0x0003e8000c101d0e */
[----:B------:R1:W-:Y:S01]  /*0bf0*/  @!P1 STG.E.128 desc[UR14][R10.64+0x200], RZ ;  /* 0x000200ff0a009986 */ /* 0x0003e2000c101d0e */
[----:B------:R-:W-:-:S03]  /*0c00*/  ISETP.GE.AND P1, PT, R6, UR13, PT ;  /* 0x0000000d06007c0c */ /* 0x000fc6000bf26270 */
[----:B------:R1:W-:Y:S01]  /*0c10*/  @!P2 STG.E.128 desc[UR14][R10.64+0x3000], RZ ;  /* 0x003000ff0a00a986 */ /* 0x0003e2000c101d0e */
[----:B------:R-:W-:-:S03]  /*0c20*/  @!P4 IMAD.MOV.U32 R21, RZ, RZ, -0x800000 ;  /* 0xff800000ff15c424 */ /* 0x000fc600078e00ff */
[----:B------:R1:W-:Y:S04]  /*0c30*/  @!P2 STG.E.128 desc[UR14][R10.64+0x3100], RZ ;  /* 0x003100ff0a00a986 */ /* 0x0003e8000c101d0e */
[----:B------:R1:W-:Y:S01]  /*0c40*/  @!P2 STG.E.128 desc[UR14][R10.64+0x3200], RZ ;  /* 0x003200ff0a00a986 */ /* 0x0003e2000c101d0e */
[----:B------:R-:W-:-:S03]  /*0c50*/  ISETP.GE.AND P2, PT, R4, UR13, PT ;  /* 0x0000000d04007c0c */ /* 0x000fc6000bf46270 */
[----:B------:R1:W-:Y:S04]  /*0c60*/  @!P3 STG.E.128 desc[UR14][R10.64+0x1800], RZ ;  /* 0x001800ff0a00b986 */ /* 0x0003e8000c101d0e */
[----:B------:R1:W-:Y:S04]  /*0c70*/  @!P3 STG.E.128 desc[UR14][R10.64+0x1900], RZ ;  /* 0x001900ff0a00b986 */ /* 0x0003e8000c101d0e */
[----:B------:R1:W-:Y:S01]  /*0c80*/  @!P3 STG.E.128 desc[UR14][R10.64+0x1a00], RZ ;  /* 0x001a00ff0a00b986 */ /* 0x0003e2000c101d0e */
[----:B------:R-:W-:-:S03]  /*0c90*/  ISETP.GE.AND P3, PT, R5, UR13, PT ;  /* 0x0000000d05007c0c */ /* 0x000fc6000bf66270 */
[----:B------:R1:W-:Y:S04]  /*0ca0*/  @!P0 STG.E.128 desc[UR14][R10.64+0x4800], RZ ;  /* 0x004800ff0a008986 */ /* 0x0003e8000c101d0e */
[----:B------:R1:W-:Y:S04]  /*0cb0*/  @!P0 STG.E.128 desc[UR14][R10.64+0x4900], RZ ;  /* 0x004900ff0a008986 */ /* 0x0003e8000c101d0e */
[----:B------:R1:W-:Y:S01]  /*0cc0*/  @!P0 STG.E.128 desc[UR14][R10.64+0x4a00], RZ ;  /* 0x004a00ff0a008986 */ /* 0x0003e2000c101d0e */
[----:B------:R-:W-:-:S03]  /*0cd0*/  IADD3 R2, P0, R0, UR6, RZ ;  /* 0x0000000600027c10 */ /* 0x000fc6000ff1e0ff */
[----:B------:R1:W-:Y:S01]  /*0ce0*/  @!P1 STG.E.128 desc[UR14][R10.64+0x6000], RZ ;  /* 0x006000ff0a009986 */ /* 0x0003e2000c101d0e */
[----:B------:R-:W-:Y:S02]  /*0cf0*/  LEA.HI.X.SX32 R9, R0, UR7, 0x1, P0 ;  /* 0x0000000700097c11 */ /* 0x000fe400080f0eff */
[C---:B------:R-:W-:Y:S01]  /*0d00*/  LEA R12, P0, R2.reuse, UR4, 0x2 ;  /* 0x00000004020c7c11 */ /* 0x040fe2000f8010ff */
[----:B------:R1:W-:Y:S03]  /*0d10*/  @!P1 STG.E.128 desc[UR14][R10.64+0x6100], RZ ;  /* 0x006100ff0a009986 */ /* 0x0003e6000c101d0e */
[----:B------:R-:W-:Y:S01]  /*0d20*/  LEA.HI.X R13, R2, UR5, R9, 0x2, P0 ;  /* 0x00000005020d7c11 */ /* 0x000fe200080f1409 */
[----:B------:R1:W-:Y:S01]  /*0d30*/  @!P1 STG.E.128 desc[UR14][R10.64+0x6200], RZ ;  /* 0x006200ff0a009986 */ /* 0x0003e2000c101d0e */
[----:B------:R-:W-:Y:S02]  /*0d40*/  ISETP.GE.AND P1, PT, R3, UR13, PT ;  /* 0x0000000d03007c0c */ /* 0x000fe4000bf26270 */
[----:B------:R-:W-:Y:S01]  /*0d50*/  ISETP.GE.OR P0, PT, R5, UR13, P6 ;  /* 0x0000000d05007c0c */ /* 0x000fe2000b706670 */
[----:B------:R1:W-:Y:S04]  /*0d60*/  @!P2 STG.E.128 desc[UR14][R10.64+0x9000], RZ ;  /* 0x009000ff0a00a986 */ /* 0x0003e8000c101d0e */
[----:B------:R1:W-:Y:S04]  /*0d70*/  @!P2 STG.E.128 desc[UR14][R10.64+0x9100], RZ ;  /* 0x009100ff0a00a986 */ /* 0x0003e8000c101d0e */
[----:B------:R1:W-:Y:S01]  /*0d80*/  @!P2 STG.E.128 desc[UR14][R10.64+0x9200], RZ ;  /* 0x009200ff0a00a986 */ /* 0x0003e2000c101d0e */
[----:B------:R-:W-:Y:S01]  /*0d90*/  ISETP.GE.OR P2, PT, R7, UR13, P6 ;  /* 0x0000000d07007c0c */ /* 0x000fe2000b746670 */
[----:B------:R-:W-:-:S02]  /*0da0*/  @!P5 IMAD.MOV.U32 R7, RZ, RZ, -0x800000 ;  /* 0xff800000ff07d424 */ /* 0x000fc400078e00ff */
[----:B------:R1:W-:Y:S01]  /*0db0*/  @!P3 STG.E.128 desc[UR14][R10.64+0x7800], RZ ;  /* 0x007800ff0a00b986 */ /* 0x0003e2000c101d0e */
[----:B------:R-:W-:-:S03]  /*0dc0*/  @!P0 IMAD.MOV.U32 R9, RZ, RZ, -0x800000 ;  /* 0xff800000ff098424 */ /* 0x000fc600078e00ff */
[----:B------:R1:W-:Y:S04]  /*0dd0*/  @!P3 STG.E.128 desc[UR14][R10.64+0x7900], RZ ;  /* 0x007900ff0a00b986 */ /* 0x0003e8000c101d0e */
[----:B------:R1:W-:Y:S01]  /*0de0*/  @!P3 STG.E.128 desc[UR14][R10.64+0x7a00], RZ ;  /* 0x007a00ff0a00b986 */ /* 0x0003e2000c101d0e */
[----:B------:R-:W-:Y:S01]  /*0df0*/  ISETP.GE.OR P3, PT, R8, UR13, P6 ;  /* 0x0000000d08007c0c */ /* 0x000fe2000b766670 */
[----:B------:R-:W-:Y:S02]  /*0e00*/  @!P2 IMAD.MOV.U32 R17, RZ, RZ, -0x800000 ;  /* 0xff800000ff11a424 */ /* 0x000fe400078e00ff */
[----:B------:R1:W-:Y:S04]  /*0e10*/  @!P1 STG.E.128 desc[UR14][R10.64+0xa800], RZ ;  /* 0x00a800ff0a009986 */ /* 0x0003e8000c101d0e */
[----:B------:R1:W-:Y:S04]  /*0e20*/  @!P1 STG.E.128 desc[UR14][R10.64+0xa900], RZ ;  /* 0x00a900ff0a009986 */ /* 0x0003e8000c101d0e */
[----:B------:R1:W-:Y:S01]  /*0e30*/  @!P1 STG.E.128 desc[UR14][R10.64+0xaa00], RZ ;  /* 0x00aa00ff0a009986 */ /* 0x0003e2000c101d0e */
[----:B------:R-:W-:Y:S01]  /*0e40*/  ISETP.GE.OR P1, PT, R6, UR13, P6 ;  /* 0x0000000d06007c0c */ /* 0x000fe2000b726670 */
[----:B------:R-:W-:-:S02]  /*0e50*/  @!P3 IMAD.MOV.U32 R19, RZ, RZ, -0x800000 ;  /* 0xff800000ff13b424 */ /* 0x000fc400078e00ff */
[----:B------:R1:W-:Y:S01]  /*0e60*/  @!P5 STG.E desc[UR14][R12.64], R7 ;  /* 0x000000070c00d986 */ /* 0x0003e2000c10190e */
[----:B------:R-:W-:Y:S02]  /*0e70*/  ISETP.GE.OR P5, PT, R4, UR13, P6 ;  /* 0x0000000d04007c0c */ /* 0x000fe4000b7a6670 */
[----:B------:R-:W-:Y:S01]  /*0e80*/  ISETP.GE.OR P6, PT, R3, UR13, P6 ;  /* 0x0000000d03007c0c */ /* 0x000fe2000b7c6670 */
[----:B------:R1:W-:Y:S04]  /*0e90*/  @!P4 STG.E desc[UR14][R12.64+0x20], R21 ;  /* 0x000020150c00c986 */ /* 0x0003e8000c10190e */
[----:B------:R1:W-:Y:S02]  /*0ea0*/  @!P3 STG.E desc[UR14][R12.64+0x40], R19 ;  /* 0x000040130c00b986 */ /* 0x0003e4000c10190e */
[----:B------:R-:W-:-:S02]  /*0eb0*/  @!P1 IMAD.MOV.U32 R15, RZ, RZ, -0x800000 ;  /* 0xff800000ff0f9424 */ /* 0x000fc400078e00ff */
[----:B------:R1:W-:Y:S02]  /*0ec0*/  @!P2 STG.E desc[UR14][R12.64+0x60], R17 ;  /* 0x000060110c00a986 */ /* 0x0003e4000c10190e */
[----:B------:R-:W-:Y:S02]  /*0ed0*/  @!P5 IMAD.MOV.U32 R5, RZ, RZ, -0x800000 ;  /* 0xff800000ff05d424 */ /* 0x000fe400078e00ff */
[----:B------:R1:W-:Y:S04]  /*0ee0*/  @!P1 STG.E desc[UR14][R12.64+0x80], R15 ;  /* 0x0000800f0c009986 */ /* 0x0003e8000c10190e */
[----:B------:R1:W-:Y:S04]  /*0ef0*/  @!P0 STG.E desc[UR14][R12.64+0xa0], R9 ;  /* 0x0000a0090c008986 */ /* 0x0003e8000c10190e */
[----:B------:R1:W-:Y:S01]  /*0f00*/  @!P5 STG.E desc[UR14][R12.64+0xc0], R5 ;  /* 0x0000c0050c00d986 */ /* 0x0003e2000c10190e */
[----:B------:R-:W-:Y:S05]  /*0f10*/  @P6 EXIT ;  /* 0x000000000000694d */ /* 0x000fea0003800000 */
[----:B------:R-:W-:-:S05]  /*0f20*/  MOV R3, 0xff800000 ;  /* 0xff80000000037802 */ /* 0x000fca0000000f00 */
[----:B------:R-:W-:Y:S01]  /*0f30*/  STG.E desc[UR14][R12.64+0xe0], R3 ;  /* 0x0000e0030c007986 */ /* 0x000fe2000c10190e */
[----:B------:R-:W-:Y:S05]  /*0f40*/  EXIT ;  /* 0x000000000000794d */ /* 0x000fea0003800000 */
.L_x_6368:
        /* <DEDUP_REMOVED lines=28> */
.L_x_6369:
        /* <DEDUP_REMOVED lines=32> */
[----:B------:R-:W-:Y:S01]  /*1310*/  MOV R2, UR19 ;  /* 0x0000001300027c02 */ /* 0x000fe20008000f00 */
[----:B------:R-:W-:Y:S01]  /*1320*/  IMAD.MOV R7, RZ, RZ, -R7 ;  /* 0x000000ffff077224 */ /* 0x000fe200078e0a07 */
[----:B-1----:R-:W-:Y:S02]  /*1330*/  IABS R5, R0 ;  /* 0x0000000000057213 */ /* 0x002fe40000000000 */
[----:B------:R-:W-:Y:S01]  /*1340*/  IABS R2, R2 ;  /* 0x0000000200027213 */ /* 0x000fe20000000000 */
[----:B------:R-:W-:Y:S01]  /*1350*/  IMAD R11, R6, R7, R11 ;  /* 0x00000007060b7224 */ /* 0x000fe200078e020b */
[----:B------:R-:W1:Y:S04]  /*1360*/  I2F.RP R12, R5 ;  /* 0x00000005000c7306 */ /* 0x000e680000209400 */
[----:B------:R-:W-:-:S04]  /*1370*/  SHF.R.S32.HI R25, RZ, 0x1f, R11 ;  /* 0x0000001fff197819 */ /* 0x000fc8000001140b */
[----:B-1----:R-:W1:Y:S02]  /*1380*/  MUFU.RCP R10, R12 ;  /* 0x0000000c000a7308 */ /* 0x002e640000001000 */
[----:B-1----:R-:W-:-:S06]  /*1390*/  IADD3 R10, R10, 0xffffffe, RZ ;  /* 0x0ffffffe0a0a7810 */ /* 0x002fcc0007ffe0ff */
[----:B------:R-:W1:Y:S02]  /*13a0*/  F2I.FTZ.U32.TRUNC.NTZ R9, R10 ;  /* 0x0000000a00097305 */ /* 0x000e64000021f000 */
[----:B-1----:R-:W-:-:S04]  /*13b0*/  IMAD.MOV R4, RZ, RZ, -R9 ;  /* 0x000000ffff047224 */ /* 0x002fc800078e0a09 */
        /* <DEDUP_REMOVED lines=43> */
.L_x_6370:
[----:B------:R-:W1:Y:S01]  /*1670*/  LDC R0, c[0x0][0x278] ;  /* 0x00009e00ff007b82 */ /* 0x000e620000000800 */
[----:B------:R-:W-:Y:S01]  /*1680*/  IMAD.U32 R2, RZ, RZ, UR19 ;  /* 0x00000013ff027e24 */ /* 0x000fe2000f8e00ff */
[----:B------:R-:W-:Y:S01]  /*1690*/  UISETP.NE.AND UP0, UPT, UR20, -0x1, UPT ;  /* 0xffffffff1400788c */ /* 0x000fe2000bf05270 */
[----:B------:R-:W-:-:S03]  /*16a0*/  LEA R11, R146, 0xffffffc0, 0x6 ;  /* 0xffffffc0920b7811 */ /* 0x000fc600078e30ff */
[----:B------:R-:W-:Y:S02]  /*16b0*/  IABS R2, R2 ;  /* 0x0000000200027213 */ /* 0x000fe40000000000 */
[----:B------:R-:W-:Y:S02]  /*16c0*/  PLOP3.LUT P0, PT, PT, PT, UP0, 0x80, 0x0 ;  /* 0x000000000000781c */ /* 0x000fe40003f0f008 */
[----:B------:R-:W-:-:S03]  /*16d0*/  SHF.R.S32.HI R25, RZ, 0x1f, R11 ;  /* 0x0000001fff197819 */ /* 0x000fc6000001140b */
[----:B------:R-:W-:Y:S01]  /*16e0*/  @UP0 UIADD3 UR4, UR9, UR20, URZ ;  /* 0x0000001409040290 */ /* 0x000fe2000fffe03f */
[----:B------:R-:W-:-:S03]  /*16f0*/  @UP0 ULDC.64 UR6, c[0x0][0x248] ;  /* 0x0000920000060ab9 */ /* 0x000fc60000000a00 */
[----:B------:R-:W-:Y:S02]  /*1700*/  @UP0 UIMAD.WIDE.U32 UR22, UR4, UR6, URZ ;  /* 0x00000006041602a5 */ /* 0x000fe4000f8e003f */
[----:B------:R-:W-:-:S04]  /*1710*/  @UP0 UIMAD UR4, UR4, UR7, URZ ;  /* 0x00000007040402a4 */ /* 0x000fc8000f8e023f */
[----:B------:R-:W-:Y:S01]  /*1720*/  @UP0 UIADD3 UR4, UR23, UR4, URZ ;  /* 0x0000000417040290 */ /* 0x000fe2000fffe03f */
[----:B-1----:R-:W-:-:S04]  /*1730*/  IABS R4, R0 ;  /* 0x0000000000047213 */ /* 0x002fc80000000000 */
[----:B------:R-:W1:Y:S08]  /*1740*/  I2F.RP R5, R4 ;  /* 0x0000000400057306 */ /* 0x000e700000209400 */
        /* <DEDUP_REMOVED lines=33> */
.L_x_6372:
        /* <DEDUP_REMOVED lines=31> */
.L_x_6371:
[----:B------:R-:W-:Y:S01]  /*1b50*/  SHF.R.S32.HI R5, RZ, 0x1f, R84 ;  /* 0x0000001fff057819 */ /* 0x000fe20000011454 */
[----:B------:R-:W-:Y:S01]  /*1b60*/  UIADD3 UR20, -UR13, UR17, URZ ;  /* 0x000000110d147290 */ /* 0x000fe2000fffe13f */
[----:B------:R-:W1:Y:S01]  /*1b70*/  S2R R35, SR_CTAID.X ;  /* 0x0000000000237919 */ /* 0x000e620000002500 */
[----:B------:R-:W-:Y:S01]  /*1b80*/  UISETP.NE.AND UP0, UPT, UR18, -0x1, UPT ;  /* 0xffffffff1200788c */ /* 0x000fe2000bf05270 */
[CC--:B------:R-:W-:Y:S01]  /*1b90*/  LEA.HI R3, R5.reuse, R84.reuse, RZ, 0x3 ;  /* 0x0000005405037211 */ /* 0x0c0fe200078f18ff */
[----:B------:R-:W2:Y:S01]  /*1ba0*/  S2UR UR23, SR_CgaCtaId ;  /* 0x00000000001779c3 */ /* 0x000ea20000008800 */
[----:B------:R-:W-:Y:S01]  /*1bb0*/  VIADD R198, R146, 0xffffffff ;  /* 0xffffffff92c67836 */ /* 0x000fe20000000000 */
[----:B------:R-:W-:Y:S01]  /*1bc0*/  LEA.HI R86, R5, R84, RZ, 0x5 ;  /* 0x0000005405567211 */ /* 0x000fe200078f28ff */
[----:B------:R-:W-:Y:S01]  /*1bd0*/  IMAD.SHL.U32 R207, R84, 0x2, RZ ;  /* 0x0000000254cf7824 */ /* 0x000fe200078e00ff */
[----:B------:R-:W-:Y:S01]  /*1be0*/  SHF.R.S32.HI R14, RZ, 0x3, R3 ;  /* 0x00000003ff0e7819 */ /* 0x000fe20000011403 */
[----:B------:R-:W-:Y:S01]  /*1bf0*/  IMAD.U32 R204, RZ, RZ, UR16 ;  /* 0x00000010ffcc7e24 */ /* 0x000fe2000f8e00ff */
[----:B------:R-:W-:Y:S01]  /*1c00*/  LOP3.LUT R3, R3, 0xfffffff8, RZ, 0xc0, !PT ;  /* 0xfffffff803037812 */ /* 0x000fe200078ec0ff */
[----:B------:R-:W-:Y:S01]  /*1c10*/  UIADD3 UR12, UR16, -UR12, -UR17 ;  /* 0x8000000c100c7290 */ /* 0x000fe2000fffe811 */
[C---:B------:R-:W-:Y:S01]  /*1c20*/  ISETP.GE.AND P5, PT, R14.reuse, UR20, PT ;  /* 0x000000140e007c0c */ /* 0x040fe2000bfa6270 */
[C---:B------:R-:W-:Y:S01]  /*1c30*/  VIADD R19, R14.reuse, 0x20 ;  /* 0x000000200e137836 */ /* 0x040fe20000000000 */
[----:B------:R-:W-:Y:S01]  /*1c40*/  @UP0 ULDC.64 UR4, c[0x0][0x240] ;  /* 0x0000900000040ab9 */ /* 0x000fe20000000a00 */
[C---:B------:R-:W-:Y:S01]  /*1c50*/  VIADD R20, R14.reuse, 0x10 ;  /* 0x000000100e147836 */ /* 0x040fe20000000000 */
[----:B------:R-:W-:Y:S01]  /*1c60*/  @UP0 UIMAD.WIDE.U32 UR8, UR18, UR4, URZ ;  /* 0x00000004120802a5 */ /* 0x000fe2000f8e003f */
[----:B------:R-:W-:Y:S01]  /*1c70*/  VIADD R18, R14, 0x30 ;  /* 0x000000300e127836 */ /* 0x000fe20000000000 */
[----:B------:R-:W-:Y:S01]  /*1c80*/  ISETP.GE.AND P0, PT, R19, UR20, PT ;  /* 0x0000001413007c0c */ /* 0x000fe2000bf06270 */
[----:B------:R-:W-:Y:S01]  /*1c90*/  IMAD.IADD R0, R84, 0x1, -R3 ;  /* 0x0000000154007824 */ /* 0x000fe200078e0a03 */
[----:B------:R-:W-:Y:S01]  /*1ca0*/  @UP0 UIMAD UR18, UR18, UR5, UR9 ;  /* 0x00000005121202a4 */ /* 0x000fe2000f8e0209 */
[----:B------:R-:W-:Y:S01]  /*1cb0*/  ISETP.GE.AND P1, PT, R20, UR20, PT ;  /* 0x0000001414007c0c */ /* 0x000fe2000bf26270 */
[----:B------:R-:W-:Y:S01]  /*1cc0*/  @!UP0 USHF.R.S32.HI UR9, URZ, 0x1f, UR11 ;  /* 0x0000001f3f098899 */ /* 0x000fe2000801140b */
[----:B------:R-:W-:Y:S01]  /*1cd0*/  ISETP.GE.AND P6, PT, R18, UR20, PT ;  /* 0x0000001412007c0c */ /* 0x000fe2000bfc6270 */
[----:B------:R-:W-:Y:S01]  /*1ce0*/  @!UP0 ULDC.64 UR4, c[0x0][0x228] ;  /* 0x00008a0000048ab9 */ /* 0x000fe20000000a00 */
[----:B------:R-:W3:Y:S01]  /*1cf0*/  @!P5 LDC.64 R8, c[0x0][0x240] ;  /* 0x00009000ff08db82 */ /* 0x000ee20000000a00 */
[----:B------:R-:W-:Y:S01]  /*1d00*/  @!UP0 UIMAD UR9, UR9, UR4, URZ ;  /* 0x00000004090982a4 */ /* 0x000fe2000f8e023f */
[----:B------:R-:W-:Y:S01]  /*1d10*/  IMAD.SHL.U32 R12, R14, 0x40, RZ ;  /* 0x000000400e0c7824 */ /* 0x000fe200078e00ff */
[----:B------:R-:W-:Y:S01]  /*1d20*/  @!UP0 UIMAD.WIDE.U32 UR24, UR11, UR4, URZ ;  /* 0x000000040b1882a5 */ /* 0x000fe2000f8e003f */
[----:B------:R-:W-:Y:S01]  /*1d30*/  IMAD.SHL.U32 R21, R0, 0x8, RZ ;  /* 0x0000000800157824 */ /* 0x000fe200078e00ff */
[----:B------:R-:W-:Y:S01]  /*1d40*/  @!UP0 UIMAD UR5, UR11, UR5, UR9 ;  /* 0x000000050b0582a4 */ /* 0x000fe2000f8e0209 */
[----:B------:R-:W4:Y:S01]  /*1d50*/  @!P0 S2R R10, SR_CgaCtaId ;  /* 0x00000000000a8919 */ /* 0x000f220000008800 */
[----:B------:R-:W-:Y:S01]  /*1d60*/  USHF.R.S32.HI UR9, URZ, 0x1f, UR19 ;  /* 0x0000001f3f097899 */ /* 0x000fe20008011413 */
[----:B------:R-:W-:Y:S01]  /*1d70*/  LOP3.LUT R12, R12, 0x1c0, RZ, 0xc0, !PT ;  /* 0x000001c00c0c7812 */ /* 0x000fe200078ec0ff */
[----:B------:R-:W-:Y:S01]  /*1d80*/  @!UP0 UIADD3 UR18, UR25, UR5, URZ ;  /* 0x0000000519128290 */ /* 0x000fe2000fffe03f */
[----:B------:R-:W5:Y:S01]  /*1d90*/  @!P1 S2R R29, SR_CgaCtaId ;  /* 0x00000000001d9919 */ /* 0x000f620000008800 */
[----:B------:R-:W-:Y:S01]  /*1da0*/  @!UP0 UMOV UR8, UR24 ;  /* 0x0000001800088c82 */ /* 0x000fe20008000000 */
[--C-:B------:R-:W-:Y:S01]  /*1db0*/  SHF.R.S32.HI R17, RZ, 0x1f, R21.reuse ;  /* 0x0000001fff117819 */ /* 0x100fe20000011415 */
[----:B------:R-:W-:Y:S01]  /*1dc0*/  ULDC.64 UR4, c[0x0][0x258] ;  /* 0x0000960000047ab9 */ /* 0x000fe20000000a00 */
[----:B------:R-:W-:Y:S01]  /*1dd0*/  IADD3 R30, P2, R21, UR8, RZ ;  /* 0x00000008151e7c10 */ /* 0x000fe2000ff5e0ff */
[----:B------:R-:W5:Y:S01]  /*1de0*/  @!P5 LDC.64 R2, c[0x0][0x210] ;  /* 0x00008400ff02db82 */ /* 0x000f620000000a00 */
[----:B------:R-:W5:Y:S01]  /*1df0*/  @!P6 S2R R27, SR_CgaCtaId ;  /* 0x00000000001be919 */ /* 0x000f620000008800 */
[----:B------:R-:W-:Y:S01]  /*1e00*/  LOP3.LUT R7, R12, 0x38, R21, 0xf8, !PT ;  /* 0x000000380c077812 */ /* 0x000fe200078ef815 */
[----:B------:R-:W-:Y:S01]  /*1e10*/  UIMAD UR9, UR9, UR4, URZ ;  /* 0x00000004090972a4 */ /* 0x000fe2000f8e023f */
[----:B------:R-:W-:Y:S01]  /*1e20*/  SHF.R.S32.HI R15, RZ, 0x1f, R14 ;  /* 0x0000001fff0f7819 */ /* 0x000fe2000001140e */
[----:B------:R-:W-:Y:S01]  /*1e30*/  IMAD.U32 R22, RZ, RZ, UR4 ;  /* 0x00000004ff167e24 */ /* 0x000fe2000f8e00ff */
[----:B------:R-:W-:Y:S01]  /*1e40*/  SHF.R.U32.HI R12, RZ, 0x3, R12 ;  /* 0x00000003ff0c7819 */ /* 0x000fe2000001160c */
[----:B------:R-:W-:Y:S01]  /*1e50*/  UIMAD UR5, UR19, UR5, UR9 ;  /* 0x00000005130572a4 */ /* 0x000fe2000f8e0209 */
[----:B------:R-:W-:Y:S01]  /*1e60*/  IADD3.X R31, R17, UR18, RZ, P2, !PT ;  /* 0x00000012111f7c10 */ /* 0x000fe200097fe4ff */
[----:B-1----:R-:W-:Y:S01]  /*1e70*/  IMAD.WIDE R34, R35, 0x40, R14 ;  /* 0x0000004023227825 */ /* 0x002fe200078e020e */
[----:B------:R-:W-:Y:S01]  /*1e80*/  LOP3.LUT R12, R7, R12, RZ, 0x3c, !PT ;  /* 0x0000000c070c7212 */ /* 0x000fe200078e3cff */
[----:B------:R-:W-:Y:S01]  /*1e90*/  UMOV UR4, 0x400 ;  /* 0x0000040000047882 */ /* 0x000fe20000000000 */
[----:B------:R-:W1:Y:S01]  /*1ea0*/  @!P1 LDC.64 R6, c[0x0][0x240] ;  /* 0x00009000ff069b82 */ /* 0x000e620000000a00 */
[----:B------:R-:W-:Y:S01]  /*1eb0*/  IMAD.WIDE.U32 R22, R22, UR19, R30 ;  /* 0x0000001316167c25 */ /* 0x000fe2000f8e001e */
[----:B------:R-:W-:Y:S01]  /*1ec0*/  @!P0 MOV R31, 0x400 ;  /* 0x00000400001f8802 */ /* 0x000fe20000000f00 */
[----:B--2---:R-:W-:Y:S01]  /*1ed0*/  ULEA UR4, UR23, UR4, 0x18 ;  /* 0x0000000417047291 */ /* 0x004fe2000f8ec03f */
[----:B------:R-:W-:Y:S01]  /*1ee0*/  @!P1 IADD3 R36, P2, R34, 0x10, RZ ;  /* 0x0000001022249810 */ /* 0x000fe20007f5e0ff */
[----:B---3--:R-:W-:Y:S01]  /*1ef0*/  @!P5 IMAD R4, R35, R8, RZ ;  /* 0x000000082304d224 */ /* 0x008fe200078e02ff */
[----:B------:R-:W-:Y:S01]  /*1f00*/  @!P1 MOV R28, 0x400 ;  /* 0x00000400001c9802 */ /* 0x000fe20000000f00 */
[----:B------:R-:W-:Y:S01]  /*1f10*/  VIADD R33, R23, UR5 ;  /* 0x0000000517217c36 */ /* 0x000fe20008000000 */
[----:B------:R-:W-:Y:S01]  /*1f20*/  USHF.L.U32 UR5, UR7, 0x5, URZ ;  /* 0x0000000507057899 */ /* 0x000fe2000800063f */
[----:B------:R-:W-:Y:S01]  /*1f30*/  @!P5 IMAD.MOV.U32 R32, RZ, RZ, R22 ;  /* 0x000000ffff20d224 */ /* 0x000fe200078e0016 */
[----:B------:R-:W-:Y:S01]  /*1f40*/  UIMAD.WIDE.U32 UR8, UR6, 0x20, URZ ;  /* 0x00000020060878a5 */ /* 0x000fe2000f8e003f */
[----:B----4-:R-:W-:Y:S01]  /*1f50*/  @!P0 LEA R23, R10, R31, 0x18 ;  /* 0x0000001f0a178211 */ /* 0x010fe200078ec0ff */
[C---:B------:R-:W-:Y:S01]  /*1f60*/  @!P5 IMAD R4, R34.reuse, R9, R4 ;  /* 0x000000092204d224 */ /* 0x040fe200078e0204 */
[----:B------:R-:W-:Y:S01]  /*1f70*/  LEA.HI R31, R5, R84, RZ, 0x6 ;  /* 0x00000054051f7211 */ /* 0x000fe200078f30ff */
[----:B------:R-:W-:Y:S01]  /*1f80*/  @!P5 IMAD.WIDE.U32 R40, R34, R8, R32 ;  /* 0x000000082228d225 */ /* 0x000fe200078e0020 */
[----:B------:R-:W-:Y:S01]  /*1f90*/  @!P6 MOV R10, 0x400 ;  /* 0x00000400000ae802 */ /* 0x000fe20000000f00 */
[----:B------:R-:W2:Y:S01]  /*1fa0*/  @!P0 LDC.64 R8, c[0x0][0x240] ;  /* 0x00009000ff088b82 */ /* 0x000ea20000000a00 */
[----:B-----5:R-:W-:Y:S01]  /*1fb0*/  @!P1 LEA R29, R29, R28, 0x18 ;  /* 0x0000001c1d1d9211 */ /* 0x020fe200078ec0ff */
[----:B------:R-:W-:Y:S01]  /*1fc0*/  IMAD.SHL.U32 R31, R31, 0x8, RZ ;  /* 0x000000081f1f7824 */ /* 0x000fe200078e00ff */
[----:B------:R-:W-:Y:S01]  /*1fd0*/  @!P5 LEA R38, P4, R40, R2, 0x1 ;  /* 0x000000022826d211 */ /* 0x000fe200078808ff */
[----:B------:R-:W-:Y:S01]  /*1fe0*/  @!P5 IMAD.IADD R4, R41, 0x1, R4 ;  /* 0x000000012904d824 */ /* 0x000fe200078e0204 */
[----:B------:R-:W-:Y:S01]  /*1ff0*/  @!P6 LEA R27, R27, R10, 0x18 ;  /* 0x0000000a1b1be211 */ /* 0x000fe200078ec0ff */
[----:B------:R-:W-:Y:S01]  /*2000*/  @!P1 IMAD.MOV.U32 R32, RZ, RZ, R22 ;  /* 0x000000ffff209224 */ /* 0x000fe200078e0016 */
[----:B------:R-:W-:Y:S01]  /*2010*/  LOP3.LUT R12, R12, 0xfffffe00, R31, 0xf8, !PT ;  /* 0xfffffe000c0c7812 */ /* 0x000fe200078ef81f */
[--C-:B------:R-:W-:Y:S01]  /*2020*/  @!P1 IMAD.X R31, RZ, RZ, R35.reuse, P2 ;  /* 0x000000ffff1f9224 */ /* 0x100fe200010e0623 */
[----:B------:R-:W-:Y:S01]  /*2030*/  @!P5 LEA.HI.X R39, R40, R3, R4, 0x1, P4 ;  /* 0x000000032827d211 */ /* 0x000fe200020f0c04 */
[----:B------:R-:W-:Y:S01]  /*2040*/  IMAD.SHL.U32 R4, R198, 0x40, RZ ;  /* 0x00000040c6047824 */ /* 0x000fe200078e00ff */
[----:B------:R-:W3:Y:S01]  /*2050*/  @!P1 LDC.64 R2, c[0x0][0x210] ;  /* 0x00008400ff029b82 */ /* 0x000ee20000000a00 */
[-C--:B-1----:R-:W-:Y:S01]  /*2060*/  @!P1 IMAD R28, R31, R6.reuse, RZ ;  /* 0x000000061f1c9224 */ /* 0x082fe200078e02ff */
[----:B------:R-:W-:Y:S01]  /*2070*/  @!P0 IADD3 R30, P2, R34, 0x20, RZ ;  /* 0x00000020221e8810 */ /* 0x000fe20007f5e0ff */
[----:B------:R-:W-:Y:S01]  /*2080*/  @!P0 IMAD.MOV.U32 R42, RZ, RZ, R22 ;  /* 0x000000ffff2a8224 */ /* 0x000fe200078e0016 */
[----:B------:R-:W-:Y:S01]  /*2090*/  IADD3 R148, P4, R14, R11, RZ ;  /* 0x0000000b0e947210 */ /* 0x000fe20007f9e0ff */
[----:B------:R-:W-:Y:S01]  /*20a0*/  @!P1 IMAD R28, R36, R7, R28 ;  /* 0x00000007241c9224 */ /* 0x000fe200078e021c */
[----:B------:R-:W-:Y:S01]  /*20b0*/  LEA R199, R12, UR4, 0x1 ;  /* 0x000000040cc77c11 */ /* 0x000fe2000f8e08ff */
[----:B------:R-:W-:Y:S01]  /*20c0*/  @!P0 IMAD.X R7, RZ, RZ, R35, P2 ;  /* 0x000000ffff078224 */ /* 0x000fe200010e0623 */
[----:B------:R-:W1:Y:S01]  /*20d0*/  @!P0 LDC.64 R10, c[0x0][0x210] ;  /* 0x00008400ff0a8b82 */ /* 0x000e620000000a00 */
[----:B------:R-:W-:Y:S01]  /*20e0*/  @!P1 IMAD.WIDE.U32 R36, R36, R6, R32 ;  /* 0x0000000624249225 */ /* 0x000fe200078e0020 */
[----:B------:R-:W-:Y:S01]  /*20f0*/  IADD3 R40, P2, R21, R26, RZ ;  /* 0x0000001a15287210 */ /* 0x000fe20007f5e0ff */
[----:B------:R-:W-:Y:S01]  /*2100*/  @!PT LDS RZ, [RZ] ;  /* 0x00000000fffff984 */ /* 0x000fe20000000800 */
[----:B------:R-:W-:Y:S01]  /*2110*/  @!PT LDS RZ, [RZ] ;  /* 0x00000000fffff984 */ /* 0x000fe20000000800 */
[----:B------:R-:W-:Y:S01]  /*2120*/  @!PT LDS RZ, [RZ] ;  /* 0x00000000fffff984 */ /* 0x000fe20000000800 */
[----:B------:R-:W-:Y:S01]  /*2130*/  @!P5 LDGSTS.E.BYPASS.LTC128B.128 [R199], desc[UR14][R38.64] ;  /* 0x0000000026c7dfae */ /* 0x000fe2000b901d4e */
[----:B------:R-:W-:Y:S01]  /*2140*/  IADD3 R31, -R4, UR16, RZ ;  /* 0x00000010041f7c10 */ /* 0x000fe2000fffe1ff */
[----:B--2---:R-:W-:Y:S01]  /*2150*/  @!P0 IMAD R6, R7, R8, RZ ;  /* 0x0000000807068224 */ /* 0x004fe200078e02ff */
[----:B------:R-:W-:Y:S01]  /*2160*/  SHF.R.S32.HI R85, RZ, 0x5, R86 ;  /* 0x00000005ff557819 */ /* 0x000fe20000011456 */
[----:B------:R-:W-:Y:S01]  /*2170*/  IMAD R7, R15, UR6, RZ ;  /* 0x000000060f077c24 */ /* 0x000fe2000f8e02ff */
[----:B------:R-:W-:Y:S01]  /*2180*/  @!P5 LDGSTS.E.BYPASS.LTC128B.128 [R199+0x2000], desc[UR14][R38.64+0x80] ;  /* 0x0200008026c7dfae */ /* 0x000fe2000b901d4e */
[----:B------:R-:W-:Y:S01]  /*2190*/  IMAD.X R41, R17, 0x1, R24, P2 ;  /* 0x0000000111297824 */ /* 0x000fe200010e0618 */
[----:B------:R-:W2:Y:S01]  /*21a0*/  LDC.64 R134, c[0x0][0x250] ;  /* 0x00009400ff867b82 */ /* 0x000ea20000000a00 */
[----:B------:R-:W-:Y:S01]  /*21b0*/  @!P0 IMAD R9, R30, R9, R6 ;  /* 0x000000091e098224 */ /* 0x000fe200078e0206 */
[----:B------:R3:W-:Y:S01]  /*21c0*/  @!P5 LDGSTS.E.BYPASS.LTC128B.128 [R199+0x4000], desc[UR14][R38.64+0x100] ;  /* 0x0400010026c7dfae */ /* 0x0007e2000b901d4e */
[C---:B------:R-:W-:Y:S01]  /*21d0*/  IMAD R24, R14.reuse, UR7, R7 ;  /* 0x000000070e187c24 */ /* 0x040fe2000f8e0207 */
[C---:B------:R-:W-:Y:S01]  /*21e0*/  ISETP.GE.AND P5, PT, R14.reuse, R31, PT ;  /* 0x0000001f0e00720c */ /* 0x040fe20003fa6270 */
[----:B------:R-:W-:Y:S01]  /*21f0*/  @!P0 IMAD.MOV.U32 R43, RZ, RZ, R33 ;  /* 0x000000ffff2b8224 */ /* 0x000fe200078e0021 */
[----:B------:R-:W-:Y:S01]  /*2200*/  LEA R205, R85, UR13, 0x4 ;  /* 0x0000000d55cd7c11 */ /* 0x000fe2000f8e20ff */
[----:B------:R-:W-:Y:S01]  /*2210*/  IMAD.WIDE.U32 R40, R14, UR6, R40 ;  /* 0x000000060e287c25 */ /* 0x000fe2000f8e0028 */
[----:B------:R-:W4:Y:S01]  /*2220*/  @!P6 LDC.64 R6, c[0x0][0x240] ;  /* 0x00009000ff06eb82 */ /* 0x000f220000000a00 */
[----:B------:R-:W-:-:S02]  /*2230*/  LOP3.LUT R207, R207, 0x6, RZ, 0xc0, !PT ;  /* 0x00000006cfcf7812 */ /* 0x000fc400078ec0ff */
[----:B------:R-:W-:-:S04]  /*2240*/  @!P0 IMAD.WIDE.U32 R42, R30, R8, R42 ;  /* 0x000000081e2a8225 */ /* 0x000fc800078e002a */
[----:B------:R-:W-:Y:S01]  /*2250*/  IMAD.X R25, R15, 0x1, R25, P4 ;  /* 0x000000010f197824 */ /* 0x000fe200020e0619 */
[----:B------:R-:W-:Y:S01]  /*2260*/  @!P6 IADD3 R15, P2, R34, 0x30, RZ ;  /* 0x00000030220fe810 */ /* 0x000fe20007f5e0ff */
[----:B------:R-:W-:Y:S01]  /*2270*/  @!P1 IMAD.IADD R28, R37, 0x1, R28 ;  /* 0x00000001251c9824 */ /* 0x000fe200078e021c */
[----:B------:R-:W-:Y:S01]  /*2280*/  @!P5 MOV R26, 0x400 ;  /* 0x00000400001ad802 */ /* 0x000fe20000000f00 */
[----:B------:R-:W-:Y:S02]  /*2290*/  @!P6 IMAD.MOV.U32 R37, RZ, RZ, R33 ;  /* 0x000000ffff25e224 */ /* 0x000fe400078e0021 */
[----:B------:R-:W-:Y:S01]  /*22a0*/  @!P6 IMAD.X R35, RZ, RZ, R35, P2 ;  /* 0x000000ffff23e224 */ /* 0x000fe200010e0623 */
[----:B-1----:R-:W-:Y:S01]  /*22b0*/  @!P0 LEA R32, P2, R42, R10, 0x1 ;  /* 0x0000000a2a208211 */ /* 0x002fe200078408ff */
[C---:B------:R-:W-:Y:S02]  /*22c0*/  @!P1 IMAD R29, R12.reuse, 0x2, R29 ;  /* 0x000000020c1d9824 */ /* 0x040fe400078e021d */
[----:B------:R-:W-:-:S02]  /*22d0*/  @!P0 IMAD R23, R12, 0x2, R23 ;  /* 0x000000020c178824 */ /* 0x000fc400078e0217 */
[----:B------:R-:W-:Y:S01]  /*22e0*/  IMAD.MOV.U32 R133, RZ, RZ, R40 ;  /* 0x000000ffff857224 */ /* 0x000fe200078e0028 */
[C---:B---3--:R-:W-:Y:S01]  /*22f0*/  @!P1 LEA R38, P4, R36.reuse, R2, 0x1 ;  /* 0x0000000224269211 */ /* 0x048fe200078808ff */
[----:B------:R-:W-:Y:S02]  /*2300*/  IMAD.IADD R2, R41, 0x1, R24 ;  /* 0x0000000129027824 */ /* 0x000fe400078e0218 */
[----:B------:R-:W-:Y:S01]  /*2310*/  @!P0 IMAD.IADD R24, R43, 0x1, R9 ;  /* 0x000000012b188824 */ /* 0x000fe200078e0209 */
[----:B------:R-:W-:Y:S01]  /*2320*/  @!P1 LEA.HI.X R39, R36, R3, R28, 0x1, P4 ;  /* 0x0000000324279211 */ /* 0x000fe200020f0c1c */
[----:B------:R-:W1:Y:S01]  /*2330*/  @!P6 LDC.64 R8, c[0x0][0x210] ;  /* 0x00008400ff08eb82 */ /* 0x000e620000000a00 */
[----:B------:R-:W3:Y:S01]  /*2340*/  @!P5 S2R R3, SR_CgaCtaId ;  /* 0x000000000003d919 */ /* 0x000ee20000008800 */
[----:B------:R-:W-:Y:S01]  /*2350*/  @!P6 IMAD.MOV.U32 R36, RZ, RZ, R22 ;  /* 0x000000ffff24e224 */ /* 0x000fe200078e0016 */
[----:B------:R-:W-:Y:S01]  /*2360*/  @!P0 LEA.HI.X R33, R42, R11, R24, 0x1, P2 ;  /* 0x0000000b2a218211 */ /* 0x000fe200010f0c18 */
[-C--:B----4-:R-:W-:Y:S01]  /*2370*/  @!P6 IMAD R22, R35, R6.reuse, RZ ;  /* 0x000000062316e224 */ /* 0x090fe200078e02ff */
[----:B------:R-:W-:Y:S01]  /*2380*/  ISETP.GE.AND P2, PT, R20, R31, PT ;  /* 0x0000001f1400720c */ /* 0x000fe20003f46270 */
[----:B------:R-:W-:Y:S01]  /*2390*/  @!P1 LDGSTS.E.BYPASS.LTC128B.128 [R29+0x800], desc[UR14][R38.64] ;  /* 0x00800000261d9fae */ /* 0x000fe2000b901d4e */
[C---:B------:R-:W-:Y:S01]  /*23a0*/  @!P6 IMAD.WIDE.U32 R36, R15.reuse, R6, R36 ;  /* 0x000000060f24e225 */ /* 0x040fe200078e0024 */
[----:B------:R-:W4:Y:S02]  /*23b0*/  @!P5 LDC.64 R10, c[0x0][0x218] ;  /* 0x00008600ff0adb82 */ /* 0x000f240000000a00 */
[----:B------:R-:W-:Y:S01]  /*23c0*/  @!P1 LDGSTS.E.BYPASS.LTC128B.128 [R29+0x2800], desc[UR14][R38.64+0x80] ;  /* 0x02800080261d9fae */ /* 0x000fe2000b901d4e */
[----:B------:R-:W-:-:S02]  /*23d0*/  @!P6 IMAD R22, R15, R7, R22 ;  /* 0x000000070f16e224 */ /* 0x000fc400078e0216 */
[----:B------:R-:W-:Y:S01]  /*23e0*/  IMAD.U32 R24, RZ, RZ, UR6 ;  /* 0x00000006ff187e24 */ /* 0x000fe2000f8e00ff */
[----:B------:R5:W-:Y:S01]  /*23f0*/  @!P1 LDGSTS.E.BYPASS.LTC128B.128 [R29+0x4800], desc[UR14][R38.64+0x100] ;  /* 0x04800100261d9fae */ /* 0x000be2000b901d4e */
[----:B------:R-:W-:Y:S02]  /*2400*/  IMAD.U32 R35, RZ, RZ, UR6 ;  /* 0x00000006ff237e24 */ /* 0x000fe4000f8e00ff */
[----:B------:R-:W-:Y:S01]  /*2410*/  @!P6 IMAD.IADD R22, R37, 0x1, R22 ;  /* 0x000000012516e824 */ /* 0x000fe200078e0216 */
[----:B------:R-:W-:Y:S01]  /*2420*/  @!P0 LDGSTS.E.BYPASS.LTC128B.128 [R23+0x1000], desc[UR14][R32.64] ;  /* 0x0100000020178fae */ /* 0x000fe2000b901d4e */
[----:B------:R-:W4:Y:S01]  /*2430*/  @!P2 LDC.64 R6, c[0x0][0x218] ;  /* 0x00008600ff06ab82 */ /* 0x000f220000000a00 */
[----:B------:R-:W-:Y:S01]  /*2440*/  @!P2 LEA R24, P1, R24, R133, 0x4 ;  /* 0x000000851818a211 */ /* 0x000fe200078220ff */
[----:B------:R-:W-:Y:S01]  /*2450*/  @!P6 IMAD R27, R12, 0x2, R27 ;  /* 0x000000020c1be824 */ /* 0x000fe200078e021b */
[----:B------:R-:W-:Y:S01]  /*2460*/  @!P0 LDGSTS.E.BYPASS.LTC128B.128 [R23+0x3000], desc[UR14][R32.64+0x80] ;  /* 0x0300008020178fae */ /* 0x000fe2000b901d4e */
[----:B--2---:R-:W-:Y:S01]  /*2470*/  IMAD R25, R25, R134, RZ ;  /* 0x0000008619197224 */ /* 0x004fe200078e02ff */
[----:B-1----:R-:W-:Y:S01]  /*2480*/  @!P6 LEA R28, P4, R36, R8, 0x1 ;  /* 0x00000008241ce211 */ /* 0x002fe200078808ff */
[----:B------:R-:W-:Y:S01]  /*2490*/  IMAD.U32 R8, RZ, RZ, UR7 ;  /* 0x00000007ff087e24 */ /* 0x000fe2000f8e00ff */
[----:B------:R1:W-:Y:S01]  /*24a0*/  @!P0 LDGSTS.E.BYPASS.LTC128B.128 [R23+0x5000], desc[UR14][R32.64+0x100] ;  /* 0x0500010020178fae */ /* 0x0003e2000b901d4e */
[----:B------:R-:W-:Y:S01]  /*24b0*/  ISETP.GE.AND P0, PT, R19, R31, PT ;  /* 0x0000001f1300720c */ /* 0x000fe20003f06270 */
[----:B------:R-:W-:Y:S01]  /*24c0*/  IMAD R25, R148, R135, R25 ;  /* 0x0000008794197224 */ /* 0x000fe200078e0219 */
[----:B------:R-:W2:Y:S01]  /*24d0*/  @!P2 S2R R15, SR_CgaCtaId ;  /* 0x00000000000fa919 */ /* 0x000ea20000008800 */
[----:B------:R-:W-:-:S02]  /*24e0*/  @!P2 LEA.HI.X R35, R35, R2, R8, 0x4, P1 ;  /* 0x000000022323a211 */ /* 0x000fc400008f2408 */
[----:B---3--:R-:W-:-:S05]  /*24f0*/  @!P5 LEA R3, R3, R26, 0x18 ;  /* 0x0000001a0303d211 */ /* 0x008fca00078ec0ff */
[----:B------:R-:W-:Y:S01]  /*2500*/  @!P5 IMAD R3, R12, 0x2, R3 ;  /* 0x000000020c03d824 */ /* 0x000fe200078e0203 */
[----:B-----5:R-:W-:Y:S02]  /*2510*/  @!P6 LEA.HI.X R29, R36, R9, R22, 0x1, P4 ;  /* 0x00000009241de211 */ /* 0x020fe400020f0c16 */
[----:B------:R-:W3:Y:S01]  /*2520*/  @!P0 LDC.64 R8, c[0x0][0x218] ;  /* 0x00008600ff088b82 */ /* 0x000ee20000000a00 */
[C---:B----4-:R-:W-:Y:S02]  /*2530*/  @!P5 LEA R10, P4, R133.reuse, R10, 0x1 ;  /* 0x0000000a850ad211 */ /* 0x050fe400078808ff */
[----:B------:R-:W-:Y:S01]  /*2540*/  @!P6 LDGSTS.E.BYPASS.LTC128B.128 [R27+0x1800], desc[UR14][R28.64] ;  /* 0x018000001c1befae */ /* 0x000fe2000b901d4e */
[C---:B------:R-:W-:Y:S02]  /*2550*/  @!P2 LEA R6, P1, R24.reuse, R6, 0x1 ;  /* 0x000000061806a211 */ /* 0x040fe400078208ff */
[----:B------:R-:W-:Y:S01]  /*2560*/  @!P5 LEA.HI.X R11, R133, R11, R2, 0x1, P4 ;  /* 0x0000000b850bd211 */ /* 0x000fe200020f0c02 */
[----:B------:R-:W-:Y:S01]  /*2570*/  @!P6 LDGSTS.E.BYPASS.LTC128B.128 [R27+0x3800], desc[UR14][R28.64+0x80] ;  /* 0x038000801c1befae */ /* 0x000fe2000b901d4e */
[----:B------:R-:W-:-:S02]  /*2580*/  @!P2 LEA.HI.X R7, R24, R7, R35, 0x1, P1 ;  /* 0x000000071807a211 */ /* 0x000fc400008f0c23 */
[----:B------:R-:W-:Y:S01]  /*2590*/  @!P2 MOV R22, 0x400 ;  /* 0x000004000016a802 */ /* 0x000fe20000000f00 */
[----:B------:R4:W-:Y:S01]  /*25a0*/  @!P6 LDGSTS.E.BYPASS.LTC128B.128 [R27+0x5800], desc[UR14][R28.64+0x100] ;  /* 0x058001001c1befae */ /* 0x0009e2000b901d4e */
[-C--:B------:R-:W-:Y:S02]  /*25b0*/  ISETP.GE.AND P6, PT, R18, R31.reuse, PT ;  /* 0x0000001f1200720c */ /* 0x080fe40003fc6270 */
[----:B-1----:R-:W-:Y:S01]  /*25c0*/  @!P0 IADD3 R23, P1, R133, UR8, RZ ;  /* 0x0000000885178c10 */ /* 0x002fe2000ff3e0ff */
[----:B------:R-:W-:Y:S01]  /*25d0*/  @!P5 LDGSTS.E.BYPASS.LTC128B.128 [R3+0x6000], desc[UR14][R10.64] ;  /* 0x060000000a03dfae */ /* 0x000fe2000b901d4e */
[----:B------:R-:W-:-:S03]  /*25e0*/  ISETP.GE.AND P4, PT, R20, R31, PT ;  /* 0x0000001f1400720c */ /* 0x000fc60003f86270 */
[----:B------:R-:W-:Y:S01]  /*25f0*/  @!P5 LDGSTS.E.BYPASS.LTC128B.128 [R3+0x8000], desc[UR14][R10.64+0x80] ;  /* 0x080000800a03dfae */ /* 0x000fe2000b901d4e */
[----:B--2---:R-:W-:Y:S02]  /*2600*/  @!P2 LEA R33, R15, R22, 0x18 ;  /* 0x000000160f21a211 */ /* 0x004fe400078ec0ff */
[----:B------:R-:W-:Y:S01]  /*2610*/  LEA.HI R15, R5, R84, RZ, 0x4 ;  /* 0x00000054050f7211 */ /* 0x000fe200078f20ff */
[----:B------:R1:W-:Y:S01]  /*2620*/  @!P5 LDGSTS.E.BYPASS.LTC128B.128 [R3+0xa000], desc[UR14][R10.64+0x100] ;  /* 0x0a0001000a03dfae */ /* 0x0003e2000b901d4e */
[C---:B------:R-:W-:Y:S01]  /*2630*/  ISETP.GE.AND P5, PT, R14.reuse, R31, PT ;  /* 0x0000001f0e00720c */ /* 0x040fe20003fa6270 */
[----:B------:R-:W-:Y:S01]  /*2640*/  VOTEU.ALL UP0, P6 ;  /* 0x00000000003f7886 */ /* 0x000fe20003000000 */
[----:B------:R-:W-:Y:S02]  /*2650*/  IMAD.SHL.U32 R14, R14, 0x8, RZ ;  /* 0x000000080e0e7824 */ /* 0x000fe400078e00ff */
[----:B------:R-:W-:Y:S02]  /*2660*/  IMAD.MOV.U32 R5, RZ, RZ, 0x20 ;  /* 0x00000020ff057424 */ /* 0x000fe400078e00ff */
[----:B----4-:R-:W-:Y:S01]  /*2670*/  IMAD.U32 R27, RZ, RZ, UR5 ;  /* 0x00000005ff1b7e24 */ /* 0x010fe2000f8e00ff */
[----:B------:R-:W-:-:S04]  /*2680*/  @!UP0 UIMAD UR5, UR7, 0x30, URZ ;  /* 0x00000030070588a4 */ /* 0x000fc8000f8e023f */
[----:B------:R-:W-:Y:S01]  /*2690*/  @!P0 IADD3.X R20, R2, UR9, R27, P1, !PT ;  /* 0x0000000902148c10 */ /* 0x000fe20008ffe41b */
[----:B------:R-:W-:Y:S01]  /*26a0*/  ULDC.64 UR8, c[0x0][0x268] ;  /* 0x00009a0000087ab9 */ /* 0x000fe20000000a00 */
[C---:B---3--:R-:W-:Y:S02]  /*26b0*/  @!P0 LEA R22, P1, R23.reuse, R8, 0x1 ;  /* 0x0000000817168211 */ /* 0x048fe400078208ff */
[----:B------:R-:W-:Y:S02]  /*26c0*/  SHF.R.S32.HI R8, RZ, 0x4, R15 ;  /* 0x00000004ff087819 */ /* 0x000fe4000001140f */
[----:B------:R-:W-:Y:S01]  /*26d0*/  @!P0 LEA.HI.X R23, R23, R9, R20, 0x1, P1 ;  /* 0x0000000917178211 */ /* 0x000fe200008f0c14 */
[----:B-1----:R-:W1:Y:S01]  /*26e0*/  @!P0 S2R R10, SR_CgaCtaId ;  /* 0x00000000000a8919 */ /* 0x002e620000008800 */
[----:B------:R-:W-:Y:S01]  /*26f0*/  IMAD R9, R13, UR8, RZ ;  /* 0x000000080d097c24 */ /* 0x000fe2000f8e02ff */
[----:B------:R-:W-:Y:S01]  /*2700*/  LOP3.LUT R13, R15, 0xfffffff0, RZ, 0xc0, !PT ;  /* 0xfffffff00f0d7812 */ /* 0x000fe200078ec0ff */
[----:B------:R-:W-:Y:S01]  /*2710*/  @!P2 IMAD R11, R12, 0x2, R33 ;  /* 0x000000020c0ba824 */ /* 0x000fe200078e0221 */
[----:B------:R-:W2:Y:S01]  /*2720*/  @!P6 S2R R3, SR_CgaCtaId ;  /* 0x000000000003e919 */ /* 0x000ea20000008800 */
[----:B------:R-:W-:Y:S01]  /*2730*/  IADD3 R20, P1, R21, UR22, RZ ;  /* 0x0000001615147c10 */ /* 0x000fe2000ff3e0ff */
[----:B------:R-:W-:-:S02]  /*2740*/  IMAD R15, R16, UR9, R9 ;  /* 0x00000009100f7c24 */ /* 0x000fc4000f8e0209 */
[----:B------:R-:W-:Y:S01]  /*2750*/  IMAD.IADD R13, R84, 0x1, -R13 ;  /* 0x00000001540d7824 */ /* 0x000fe200078e0a0d */
[----:B------:R-:W-:Y:S01]  /*2760*/  @!P2 LDGSTS.E.BYPASS.LTC128B.128 [R11+0x6800], desc[UR14][R6.64] ;  /* 0x06800000060bafae */ /* 0x000fe2000b901d4e */
[----:B------:R-:W-:Y:S02]  /*2770*/  IADD3.X R21, R17, UR21, RZ, P1, !PT ;  /* 0x0000001511157c10 */ /* 0x000fe40008ffe4ff */
[----:B------:R-:W-:Y:S01]  /*2780*/  ISETP.GE.AND P1, PT, R18, R31, PT ;  /* 0x0000001f1200720c */ /* 0x000fe20003f26270 */
[----:B------:R-:W-:Y:S01]  /*2790*/  @!P2 LDGSTS.E.BYPASS.LTC128B.128 [R11+0x8800], desc[UR14][R6.64+0x80] ;  /* 0x08800080060bafae */ /* 0x000fe2000b901d4e */
[----:B------:R-:W-:-:S03]  /*27a0*/  @!P0 MOV R17, 0x400 ;  /* 0x0000040000118802 */ /* 0x000fc60000000f00 */
[----:B------:R3:W-:Y:S01]  /*27b0*/  @!P2 LDGSTS.E.BYPASS.LTC128B.128 [R11+0xa800], desc[UR14][R6.64+0x100] ;  /* 0x0a800100060bafae */ /* 0x0007e2000b901d4e */
[----:B------:R-:W-:Y:S02]  /*27c0*/  ISETP.GE.AND P2, PT, R19, R31, PT ;  /* 0x0000001f1300720c */ /* 0x000fe40003f46270 */
[----:B------:R-:W-:-:S04]  /*27d0*/  LEA.HI R19, R8, R8, RZ, 0x1 ;  /* 0x0000000808137211 */ /* 0x000fc800078f08ff */
[----:B------:R-:W-:Y:S02]  /*27e0*/  LOP3.LUT R19, R19, 0xfffffffe, RZ, 0xc0, !PT ;  /* 0xfffffffe13137812 */ /* 0x000fe400078ec0ff */
[----:B---3--:R-:W-:-:S03]  /*27f0*/  SHF.R.S32.HI R6, RZ, 0x1f, R13 ;  /* 0x0000001fff067819 */ /* 0x008fc6000001140d */
[----:B------:R-:W-:Y:S02]  /*2800*/  IMAD.IADD R11, R8, 0x1, -R19 ;  /* 0x00000001080b7824 */ /* 0x000fe400078e0a13 */
[----:B------:R-:W-:Y:S01]  /*2810*/  IMAD.WIDE.U32 R18, R16, UR8, R20 ;  /* 0x0000000810127c25 */ /* 0x000fe2000f8e0014 */
[----:B------:R-:W-:Y:S01]  /*2820*/  LEA.HI R9, R6, R13, RZ, 0x3 ;  /* 0x0000000d06097211 */ /* 0x000fe200078f18ff */
[----:B------:R-:W-:Y:S01]  /*2830*/  ULDC.64 UR8, c[0x0][0x220] ;  /* 0x0000880000087ab9 */ /* 0x000fe20000000a00 */
[----:B------:R-:W3:Y:S01]  /*2840*/  @!P6 LDC.64 R6, c[0x0][0x218] ;  /* 0x00008600ff06eb82 */ /* 0x000ee20000000a00 */
[----:B------:R-:W-:Y:S01]  /*2850*/  @!P6 MOV R16, 0x400 ;  /* 0x000004000010e802 */ /* 0x000fe20000000f00 */
[----:B------:R-:W-:Y:S01]  /*2860*/  IMAD.IADD R19, R19, 0x1, R15 ;  /* 0x0000000113137824 */ /* 0x000fe200078e020f */
[----:B-1----:R-:W-:Y:S01]  /*2870*/  @!P0 LEA R15, R10, R17, 0x18 ;  /* 0x000000110a0f8211 */ /* 0x002fe200078ec0ff */
[----:B------:R-:W-:Y:S01]  /*2880*/  IMAD.U32 R10, RZ, RZ, UR6 ;  /* 0x00000006ff0a7e24 */ /* 0x000fe2000f8e00ff */
[----:B--2---:R-:W-:Y:S01]  /*2890*/  @!P6 LEA R3, R3, R16, 0x18 ;  /* 0x000000100303e211 */ /* 0x004fe200078ec0ff */
[----:B------:R-:W-:Y:S01]  /*28a0*/  @!P6 IMAD.MOV.U32 R16, RZ, RZ, R133 ;  /* 0x000000ffff10e224 */ /* 0x000fe200078e0085 */
[----:B------:R-:W-:Y:S01]  /*28b0*/  LOP3.LUT R8, R9, 0xfffffff8, RZ, 0xc0, !PT ;  /* 0xfffffff809087812 */ /* 0x000fe200078ec0ff */
[----:B------:R-:W-:-:S02]  /*28c0*/  @!P6 IMAD.MOV.U32 R17, RZ, RZ, R2 ;  /* 0x000000ffff11e224 */ /* 0x000fc400078e0002 */
[----:B------:R-:W-:Y:S02]  /*28d0*/  @!P0 IMAD R15, R12, 0x2, R15 ;  /* 0x000000020c0f8824 */ /* 0x000fe400078e020f */
[----:B------:R-:W-:-:S03]  /*28e0*/  @!P6 IMAD.WIDE.U32 R16, R10, 0x30, R16 ;  /* 0x000000300a10e825 */ /* 0x000fc600078e0010 */
[----:B------:R-:W-:Y:S01]  /*28f0*/  @!P0 LDGSTS.E.BYPASS.LTC128B.128 [R15+0x7000], desc[UR14][R22.64] ;  /* 0x07000000160f8fae */ /* 0x000fe2000b901d4e */
[----:B------:R-:W-:Y:S01]  /*2900*/  @!P6 VIADD R10, R17, UR5 ;  /* 0x00000005110aec36 */ /* 0x000fe20008000000 */
[----:B------:R-:W-:Y:S01]  /*2910*/  UIADD3 UR5, UR16, 0x1, -UR17 ;  /* 0x0000000110057890 */ /* 0x000fe2000fffe811 */
[----:B------:R-:W-:Y:S01]  /*2920*/  @!P6 IMAD R17, R12, 0x2, R3 ;  /* 0x000000020c11e824 */ /* 0x000fe200078e0203 */
[----:B------:R-:W-:Y:S01]  /*2930*/  @!P0 LDGSTS.E.BYPASS.LTC128B.128 [R15+0x9000], desc[UR14][R22.64+0x80] ;  /* 0x09000080160f8fae */ /* 0x000fe2000b901d4e */
[----:B------:R-:W-:Y:S02]  /*2940*/  IMAD.IADD R8, R13, 0x1, -R8 ;  /* 0x000000010d087824 */ /* 0x000fe400078e0a08 */
[----:B------:R-:W-:Y:S01]  /*2950*/  IMAD.SHL.U32 R13, R0, 0x40, RZ ;  /* 0x00000040000d7824 */ /* 0x000fe200078e00ff */
[----:B------:R1:W-:Y:S01]  /*2960*/  @!P0 LDGSTS.E.BYPASS.LTC128B.128 [R15+0xb000], desc[UR14][R22.64+0x100] ;  /* 0x0b000100160f8fae */ /* 0x0003e2000b901d4e */
[----:B---3--:R-:W-:Y:S01]  /*2970*/  @!P6 LEA R6, P0, R16, R6, 0x1 ;  /* 0x000000061006e211 */ /* 0x008fe200078008ff */
[----:B------:R-:W-:-:S02]  /*2980*/  IMAD.WIDE.U32 R148, R148, R134, R18 ;  /* 0x0000008694947225 */ /* 0x000fc400078e0012 */
[----:B------:R-:W-:Y:S02]  /*2990*/  LOP3.LUT R13, R13, 0x1c0, RZ, 0xc0, !PT ;  /* 0x000001c00d0d7812 */ /* 0x000fe400078ec0ff */
[----:B------:R-:W-:Y:S01]  /*29a0*/  @!P6 LEA.HI.X R7, R16, R7, R10, 0x1, P0 ;  /* 0x000000071007e211 */ /* 0x000fe200000f0c0a */
[----:B------:R-:W-:Y:S01]  /*29b0*/  IMAD.SHL.U32 R3, R8, 0x40, RZ ;  /* 0x0000004008037824 */ /* 0x000fe200078e00ff */
[----:B------:R-:W-:Y:S01]  /*29c0*/  LOP3.LUT R14, R13, 0x8, R14, 0xf8, !PT ;  /* 0x000000080d0e7812 */ /* 0x000fe200078ef80e */
[----:B------:R-:W-:Y:S01]  /*29d0*/  IMAD.IADD R144, R149, 0x1, R25 ;  /* 0x0000000195907824 */ /* 0x000fe200078e0219 */
[----:B------:R-:W-:Y:S01]  /*29e0*/  SHF.R.U32.HI R13, RZ, 0x3, R13 ;  /* 0x00000003ff0d7819 */ /* 0x000fe2000001160d */
[----:B------:R-:W-:Y:S01]  /*29f0*/  @!P6 LDGSTS.E.BYPASS.LTC128B.128 [R17+0x7800], desc[UR14][R6.64] ;  /* 0x078000000611efae */ /* 0x000fe2000b901d4e */
[----:B------:R-:W-:Y:S01]  /*2a00*/  LEA R196, P0, R148, UR8, 0x1 ;  /* 0x0000000894c47c11 */ /* 0x000fe2000f8008ff */
[----:B------:R-:W-:Y:S01]  /*2a10*/  IMAD.SHL.U32 R10, R11, 0x8, RZ ;  /* 0x000000080b0a7824 */ /* 0x000fe200078e00ff */
[----:B------:R-:W-:Y:S01]  /*2a20*/  LOP3.LUT R14, R14, R13, RZ, 0x3c, !PT ;  /* 0x0000000d0e0e7212 */ /* 0x000fe200078e3cff */
[----:B------:R-:W-:Y:S01]  /*2a30*/  @!P6 LDGSTS.E.BYPASS.LTC128B.128 [R17+0x9800], desc[UR14][R6.64+0x80] ;  /* 0x098000800611efae */ /* 0x000fe2000b901d4e */
[----:B------:R-:W-:Y:S01]  /*2a40*/  IMAD.WIDE.U32 R12, R134, 0x20, RZ ;  /* 0x00000020860c7825 */ /* 0x000fe200078e00ff */
[----:B------:R-:W-:-:S02]  /*2a50*/  LOP3.LUT R3, R3, 0x1c0, RZ, 0xc0, !PT ;  /* 0x000001c003037812 */ /* 0x000fc400078ec0ff */
[----:B------:R2:W-:Y:S01]  /*2a60*/  @!P6 LDGSTS.E.BYPASS.LTC128B.128 [R17+0xb800], desc[UR14][R6.64+0x100] ;  /* 0x0b8001000611efae */ /* 0x0005e2000b901d4e */
[----:B------:R-:W-:Y:S01]  /*2a70*/  LEA.HI.X R197, R148, UR9, R144, 0x1, P0 ;  /* 0x0000000994c57c11 */ /* 0x000fe200080f0c90 */
[----:B------:R-:W-:Y:S01]  /*2a80*/  IMAD.SHL.U32 R9, R9, 0x40, RZ ;  /* 0x0000004009097824 */ /* 0x000fe200078e00ff */
[----:B------:R-:W-:Y:S01]  /*2a90*/  @!P4 IADD3 R12, P0, R196, R12, RZ ;  /* 0x0000000cc40cc210 */ /* 0x000fe20007f1e0ff */
[----:B------:R-:W0:Y:S01]  /*2aa0*/  LDGDEPBAR ;  /* 0x00000000000079af */ /* 0x000e220000000000 */
[----:B------:R-:W-:Y:S01]  /*2ab0*/  LOP3.LUT R10, R3, 0x8, R10, 0xf8, !PT ;  /* 0x00000008030a7812 */ /* 0x000fe200078ef80a */
[----:B------:R-:W-:Y:S01]  /*2ac0*/  IMAD R193, R11, 0x200, R14 ;  /* 0x000002000bc17824 */ /* 0x000fe200078e020e */
[----:B------:R-:W-:Y:S01]  /*2ad0*/  SHF.R.U32.HI R3, RZ, 0x3, R3 ;  /* 0x00000003ff037819 */ /* 0x000fe20000011603 */
[----:B-1----:R-:W-:-:S03]  /*2ae0*/  @!P1 IMAD.WIDE.U32 R14, R134, 0x60, R196 ;  /* 0x00000060860e9825 */ /* 0x002fc600078e00c4 */
[----:B------:R-:W-:Y:S01]  /*2af0*/  LOP3.LUT R3, R10, R3, RZ, 0x3c, !PT ;  /* 0x000000030a037212 */ /* 0x000fe200078e3cff */
[----:B------:R-:W-:Y:S01]  /*2b00*/  @!P1 IMAD R11, R135, 0x60, RZ ;  /* 0x00000060870b9824 */ /* 0x000fe200078e02ff */
[----:B------:R-:W-:Y:S01]  /*2b10*/  LEA R193, R193, UR4, 0x1 ;  /* 0x00000004c1c17c11 */ /* 0x000fe2000f8e08ff */
[----:B------:R-:W-:Y:S02]  /*2b20*/  @!P1 IMAD.MOV.U32 R10, RZ, RZ, R14 ;  /* 0x000000ffff0a9224 */ /* 0x000fe400078e000e */
[----:B------:R-:W-:Y:S02]  /*2b30*/  @!P1 IMAD.IADD R11, R15, 0x1, R11 ;  /* 0x000000010f0b9824 */ /* 0x000fe400078e020b */
[----:B------:R-:W-:Y:S02]  /*2b40*/  VIADD R191, R193, 0x6020 ;  /* 0x00006020c1bf7836 */ /* 0x000fe40000000000 */
[----:B------:R-:W-:Y:S01]  /*2b50*/  IMAD.U32 R202, RZ, RZ, UR5 ;  /* 0x00000005ffca7e24 */ /* 0x000fe2000f8e00ff */
[----:B------:R-:W-:Y:S01]  /*2b60*/  UIADD3 UR5, UR5, UR10, URZ ;  /* 0x0000000a05057290 */ /* 0x000fe2000fffe03f */
[----:B--2---:R-:W-:Y:S01]  /*2b70*/  IMAD.SHL.U32 R6, R135, 0x20, RZ ;  /* 0x0000002087067824 */ /* 0x004fe200078e00ff */
        /* <DEDUP_REMOVED lines=49> */
[----:B------:R-:W2:Y:S01]  /*2e90*/  LDSM.16.M88.4 R16, [R193+0x6000] ;  /* 0x00600000c110783b */ /* 0x000ea20000000200 */
[----:B------:R-:W-:Y:S02]  /*2ea0*/  SEL R5, R5, 0xffffffe0, !P2 ;  /* 0xffffffe005057807 */ /* 0x000fe40005000000 */
[----:B------:R-:W-:Y:S01]  /*2eb0*/  R2P PR, R0, 0x6 ;  /* 0x0000000600007804 */ /* 0x000fe20000000000 */
[----:B------:R-:W3:Y:S01]  /*2ec0*/  LDSM.16.M88.4 R60, [R193+0x6800] ;  /* 0x00680000c13c783b */ /* 0x000ee20000000200 */
[----:B------:R-:W-:Y:S02]  /*2ed0*/  VIADD R0, R193, 0x6000 ;  /* 0x00006000c1007836 */ /* 0x000fe40000000000 */
[--C-:B------:R-:W-:Y:S01]  /*2ee0*/  IMAD R192, R7, 0x2, R194.reuse ;  /* 0x0000000207c07824 */ /* 0x100fe200078e02c2 */
[----:B------:R-:W4:Y:S01]  /*2ef0*/  LDSM.16.M88.4 R52, [R193+0x7000] ;  /* 0x00700000c134783b */ /* 0x000f220000000200 */
[----:B------:R-:W-:-:S02]  /*2f00*/  IMAD R190, R5, 0x2, R194 ;  /* 0x0000000205be7824 */ /* 0x000fc400078e02c2 */
[----:B------:R-:W-:Y:S01]  /*2f10*/  IMAD R189, R5, 0x2, R192 ;  /* 0x0000000205bd7824 */ /* 0x000fe200078e02c0 */
[----:B------:R-:W-:Y:S04]  /*2f20*/  LDSM.16.M88.4 R32, [R192] ;  /* 0x00000000c020783b */ /* 0x000fe80000000200 */
[----:B------:R-:W-:Y:S01]  /*2f30*/  @P1 VIADD R191, R0, 0xffffffe0 ;  /* 0xffffffe000bf1836 */ /* 0x000fe20000000000 */
[----:B------:R-:W-:Y:S01]  /*2f40*/  LDSM.16.M88.4 R44, [R190] ;  /* 0x00000000be2c783b */ /* 0x000fe20000000200 */
[----:B------:R-:W-:Y:S02]  /*2f50*/  IMAD.MOV.U32 R0, RZ, RZ, 0x40 ;  /* 0x00000040ff007424 */ /* 0x000fe400078e00ff */
[C---:B------:R-:W-:Y:S01]  /*2f60*/  VIADD R183, R191.reuse, 0x800 ;  /* 0x00000800bfb77836 */ /* 0x040fe20000000000 */
[----:B-1----:R-:W1:Y:S01]  /*2f70*/  LDSM.16.M88.4 R8, [R193+0x7800] ;  /* 0x00780000c108783b */ /* 0x002e620000000200 */
[C---:B------:R-:W-:Y:S01]  /*2f80*/  VIADD R182, R191.reuse, 0x1000 ;  /* 0x00001000bfb67836 */ /* 0x040fe20000000000 */
[----:B------:R-:W-:Y:S01]  /*2f90*/  SEL R0, R0, 0xffffffc0, !P2 ;  /* 0xffffffc000007807 */ /* 0x000fe20005000000 */
[C---:B------:R-:W-:Y:S01]  /*2fa0*/  VIADD R181, R191.reuse, 0x1800 ;  /* 0x00001800bfb57836 */ /* 0x040fe20000000000 */
[----:B------:R-:W5:Y:S01]  /*2fb0*/  LDSM.16.M88.4 R36, [R191] ;  /* 0x00000000bf24783b */ /* 0x000f620000000200 */
[----:B------:R-:W-:-:S02]  /*2fc0*/  VIADD R179, R191, 0x2000 ;  /* 0x00002000bfb37836 */ /* 0x000fc40000000000 */
[----:B------:R-:W-:Y:S01]  /*2fd0*/  IMAD.IADD R187, R193, 0x1, R0 ;  /* 0x00000001c1bb7824 */ /* 0x000fe200078e0200 */
[----:B------:R-:W5:Y:S01]  /*2fe0*/  LDSM.16.M88.4 R28, [R191+0x800] ;  /* 0x00080000bf1c783b */ /* 0x000f620000000200 */
[----:B------:R-:W-:Y:S02]  /*2ff0*/  IMAD.IADD R180, R0, 0x1, R191 ;  /* 0x0000000100b47824 */ /* 0x000fe400078e02bf */
[C---:B------:R-:W-:Y:S01]  /*3000*/  VIADD R178, R191.reuse, 0x2800 ;  /* 0x00002800bfb27836 */ /* 0x040fe20000000000 */
[----:B------:R-:W5:Y:S01]  /*3010*/  LDSM.16.M88.4 R12, [R191+0x1000] ;  /* 0x00100000bf0c783b */ /* 0x000f620000000200 */
[C---:B------:R-:W-:Y:S02]  /*3020*/  VIADD R177, R191.reuse, 0x3000 ;  /* 0x00003000bfb17836 */ /* 0x040fe40000000000 */
[C---:B------:R-:W-:Y:S01]  /*3030*/  VIADD R176, R191.reuse, 0x3800 ;  /* 0x00003800bfb07836 */ /* 0x040fe20000000000 */
[----:B------:R-:W5:Y:S01]  /*3040*/  LDSM.16.M88.4 R76, [R191+0x1800] ;  /* 0x00180000bf4c783b */ /* 0x000f620000000200 */
[C---:B------:R-:W-:Y:S01]  /*3050*/  VIADD R175, R191.reuse, 0x4000 ;  /* 0x00004000bfaf7836 */ /* 0x040fe20000000000 */
[----:B--2---:R-:W-:Y:S02]  /*3060*/  HMMA.16816.F32 R20, R68, R16, RZ ;  /* 0x000000104414723c */ /* 0x004fe400000018ff */
[----:B------:R-:W2:Y:S01]  /*3070*/  LDSM.16.M88.4 R40, [R187+0x6000] ;  /* 0x00600000bb28783b */ /* 0x000ea20000000200 */
[----:B------:R-:W-:-:S02]  /*3080*/  VIADD R174, R191, 0x4800 ;  /* 0x00004800bfae7836 */ /* 0x000fc40000000000 */
[C---:B------:R-:W-:Y:S01]  /*3090*/  VIADD R173, R191.reuse, 0x5000 ;  /* 0x00005000bfad7836 */ /* 0x040fe20000000000 */
[----:B------:R-:W2:Y:S01]  /*30a0*/  LDSM.16.M88.4 R24, [R187+0x6800] ;  /* 0x00680000bb18783b */ /* 0x000ea20000000200 */
[C---:B------:R-:W-:Y:S01]  /*30b0*/  HMMA.16816.F32 R16, R68.reuse, R18, RZ ;  /* 0x000000124410723c */ /* 0x040fe200000018ff */
[----:B------:R-:W-:Y:S02]  /*30c0*/  VIADD R172, R191, 0x5800 ;  /* 0x00005800bfac7836 */ /* 0x000fe40000000000 */
[----:B------:R-:W-:Y:S03]  /*30d0*/  LDSM.16.M88.4 R72, [R187+0x7800] ;  /* 0x00780000bb48783b */ /* 0x000fe60000000200 */
[C---:B---3--:R-:W-:Y:S01]  /*30e0*/  HMMA.16816.F32 R64, R68.reuse, R60, RZ ;  /* 0x0000003c4440723c */ /* 0x048fe200000018ff */
        /* <DEDUP_REMOVED lines=26> */
[----:B------:R-:W2:Y:S05]  /*3290*/  LDSM.16.M88.4 R24, [R193+0x8000] ;  /* 0x00800000c118783b */ /* 0x000eaa0000000200 */
[C---:B-1----:R-:W-:Y:S06]  /*32a0*/  HMMA.16816.F32 R56, R44.reuse, R8, R56 ;  /* 0x000000082c38723c */ /* 0x042fec0000001838 */
[C---:B------:R-:W-:Y:S01]  /*32b0*/  HMMA.16816.F32 R52, R44.reuse, R10, R52 ;  /* 0x0000000a2c34723c */ /* 0x040fe20000001834 */
[----:B------:R-:W1:Y:S05]  /*32c0*/  LDSM.16.M88.4 R8, [R193+0x8800] ;  /* 0x00880000c108783b */ /* 0x000e6a0000000200 */
        /* <DEDUP_REMOVED lines=10> */
[C---:B-----5:R-:W-:Y:S06]  /*3370*/  HMMA.16816.F32 R48, R28.reuse, R76, R48 ;  /* 0x0000004c1c30723c */ /* 0x060fec0000001830 */
[C---:B------:R-:W-:Y:S06]  /*3380*/  HMMA.16816.F32 R56, R28.reuse, R32, R56 ;  /* 0x000000201c38723c */ /* 0x040fec0000001838 */
[C---:B------:R-:W-:Y:S01]  /*3390*/  HMMA.16816.F32 R52, R28.reuse, R34, R52 ;  /* 0x000000221c34723c */ /* 0x040fe20000001834 */
[----:B------:R-:W-:Y:S05]  /*33a0*/  LDSM.16.M88.4 R32, [R191+0x2800] ;  /* 0x00280000bf20783b */ /* 0x000fea0000000200 */
[----:B------:R-:W-:Y:S01]  /*33b0*/  HMMA.16816.F32 R44, R28, R78, R44 ;  /* 0x0000004e1c2c723c */ /* 0x000fe2000000182c */
[----:B------:R-:W-:Y:S04]  /*33c0*/  LDSM.16.M88.4 R28, [R191+0x3000] ;  /* 0x00300000bf1c783b */ /* 0x000fe80000000200 */
[----:B------:R-:W-:Y:S01]  /*33d0*/  LDSM.16.M88.4 R76, [R187+0x8800] ;  /* 0x00880000bb4c783b */ /* 0x000fe20000000200 */
[C---:B--2---:R-:W-:Y:S06]  /*33e0*/  HMMA.16816.F32 R20, R40.reuse, R24, R20 ;  /* 0x000000182814723c */ /* 0x044fec0000001814 */
[C---:B------:R-:W-:Y:S01]  /*33f0*/  HMMA.16816.F32 R16, R40.reuse, R26, R16 ;  /* 0x0000001a2810723c */ /* 0x040fe20000001810 */
[----:B------:R-:W2:Y:S05]  /*3400*/  LDSM.16.M88.4 R24, [R191+0x3800] ;  /* 0x00380000bf18783b */ /* 0x000eaa0000000200 */
[C---:B-1----:R-:W-:Y:S06]  /*3410*/  HMMA.16816.F32 R64, R40.reuse, R8, R64 ;  /* 0x000000082840723c */ /* 0x042fec0000001840 */
[C---:B------:R-:W-:Y:S01]  /*3420*/  HMMA.16816.F32 R60, R40.reuse, R10, R60 ;  /* 0x0000000a283c723c */ /* 0x040fe2000000183c */
[----:B------:R-:W1:Y:S05]  /*3430*/  LDSM.16.M88.4 R8, [R187+0x8000] ;  /* 0x00800000bb08783b */ /* 0x000e6a0000000200 */
[C---:B------:R-:W-:Y:S06]  /*3440*/  HMMA.16816.F32 R48, R40.reuse, R68, R48 ;  /* 0x000000442830723c */ /* 0x040fec0000001830 */
[C---:B------:R-:W-:Y:S06]  /*3450*/  HMMA.16816.F32 R56, R40.reuse, R72, R56 ;  /* 0x000000482838723c */ /* 0x040fec0000001838 */
[C---:B------:R-:W-:Y:S01]  /*3460*/  HMMA.16816.F32 R52, R40.reuse, R74, R52 ;  /* 0x0000004a2834723c */ /* 0x040fe20000001834 */
[----:B------:R-:W-:Y:S05]  /*3470*/  LDSM.16.M88.4 R72, [R187+0x9000] ;  /* 0x00900000bb48783b */ /* 0x000fea0000000200 */
[----:B------:R-:W-:Y:S01]  /*3480*/  HMMA.16816.F32 R44, R40, R70, R44 ;  /* 0x00000046282c723c */ /* 0x000fe2000000182c */
[----:B------:R-:W4:Y:S04]  /*3490*/  LDSM.16.M88.4 R68, [R187+0x9800] ;  /* 0x00980000bb44783b */ /* 0x000f280000000200 */
[----:B------:R-:W-:Y:S01]  /*34a0*/  LDSM.16.M88.4 R40, [R189+0x2000] ;  /* 0x00200000bd28783b */ /* 0x000fe20000000200 */
[C---:B---3--:R-:W-:Y:S06]  /*34b0*/  HMMA.16816.F32 R20, R12.reuse, R36, R20 ;  /* 0x000000240c14723c */ /* 0x048fec0000001814 */
[C---:B------:R-:W-:Y:S01]  /*34c0*/  HMMA.16816.F32 R16, R12.reuse, R38, R16 ;  /* 0x000000260c10723c */ /* 0x040fe20000001810 */
[----:B------:R-:W3:Y:S05]  /*34d0*/  LDSM.16.M88.4 R36, [R180+0x2000] ;  /* 0x00200000b424783b */ /* 0x000eea0000000200 */
[C---:B--2---:R-:W-:Y:S06]  /*34e0*/  HMMA.16816.F32 R48, R12.reuse, R24, R48 ;  /* 0x000000180c30723c */ /* 0x044fec0000001830 */
[C---:B------:R-:W-:Y:S06]  /*34f0*/  HMMA.16816.F32 R64, R12.reuse, R32, R64 ;  /* 0x000000200c40723c */ /* 0x040fec0000001840 */
[C---:B------:R-:W-:Y:S01]  /*3500*/  HMMA.16816.F32 R60, R12.reuse, R34, R60 ;  /* 0x000000220c3c723c */ /* 0x040fe2000000183c */
[----:B------:R-:W2:Y:S05]  /*3510*/  LDSM.16.M88.4 R32, [R180+0x2800] ;  /* 0x00280000b420783b */ /* 0x000eaa0000000200 */
[C---:B------:R-:W-:Y:S06]  /*3520*/  HMMA.16816.F32 R56, R12.reuse, R28, R56 ;  /* 0x0000001c0c38723c */ /* 0x040fec0000001838 */
[C---:B------:R-:W-:Y:S01]  /*3530*/  HMMA.16816.F32 R52, R12.reuse, R30, R52 ;  /* 0x0000001e0c34723c */ /* 0x040fe20000001834 */
[----:B------:R-:W5:Y:S05]  /*3540*/  LDSM.16.M88.4 R28, [R180+0x3000] ;  /* 0x00300000b41c783b */ /* 0x000f6a0000000200 */
[----:B------:R-:W-:Y:S01]  /*3550*/  HMMA.16816.F32 R44, R12, R26, R44 ;  /* 0x0000001a0c2c723c */ /* 0x000fe2000000182c */
[----:B------:R-:W5:Y:S04]  /*3560*/  LDSM.16.M88.4 R24, [R180+0x3800] ;  /* 0x00380000b418783b */ /* 0x000f680000000200 */
[----:B------:R-:W-:Y:S01]  /*3570*/  LDSM.16.M88.4 R12, [R194+0x4000] ;  /* 0x00400000c20c783b */ /* 0x000fe20000000200 */
[C---:B-1----:R-:W-:Y:S06]  /*3580*/  HMMA.16816.F32 R20, R80.reuse, R8, R20 ;  /* 0x000000085014723c */ /* 0x042fec0000001814 */
[C---:B------:R-:W-:Y:S01]  /*3590*/  HMMA.16816.F32 R16, R80.reuse, R10, R16 ;  /* 0x0000000a5010723c */ /* 0x040fe20000001810 */
[----:B------:R-:W1:Y:S05]  /*35a0*/  LDSM.16.M88.4 R8, [R193+0xa000] ;  /* 0x00a00000c108783b */ /* 0x000e6a0000000200 */
[C---:B----4-:R-:W-:Y:S06]  /*35b0*/  HMMA.16816.F32 R48, R80.reuse, R68, R48 ;  /* 0x000000445030723c */ /* 0x050fec0000001830 */
[C---:B------:R-:W-:Y:S06]  /*35c0*/  HMMA.16816.F32 R64, R80.reuse, R76, R64 ;  /* 0x0000004c5040723c */ /* 0x040fec0000001840 */
[C---:B------:R-:W-:Y:S01]  /*35d0*/  HMMA.16816.F32 R60, R80.reuse, R78, R60 ;  /* 0x0000004e503c723c */ /* 0x040fe2000000183c */
[----:B------:R-:W-:Y:S05]  /*35e0*/  LDSM.16.M88.4 R76, [R187+0xa800] ;  /* 0x00a80000bb4c783b */ /* 0x000fea0000000200 */
[C---:B------:R-:W-:Y:S06]  /*35f0*/  HMMA.16816.F32 R56, R80.reuse, R72, R56 ;  /* 0x000000485038723c */ /* 0x040fec0000001838 */
[C---:B------:R-:W-:Y:S01]  /*3600*/  HMMA.16816.F32 R52, R80.reuse, R74, R52 ;  /* 0x0000004a5034723c */ /* 0x040fe20000001834 */
[----:B------:R-:W-:Y:S05]  /*3610*/  LDSM.16.M88.4 R72, [R193+0xb800] ;  /* 0x00b80000c148783b */ /* 0x000fea0000000200 */
[----:B------:R-:W-:Y:S01]  /*3620*/  HMMA.16816.F32 R68, R80, R70, R44 ;  /* 0x000000465044723c */ /* 0x000fe2000000182c */
[----:B------:R-:W4:Y:S05]  /*3630*/  LDSM.16.M88.4 R44, [R193+0xa800] ;  /* 0x00a80000c12c783b */ /* 0x000f2a0000000200 */
[C---:B---3--:R-:W-:Y:S06]  /*3640*/  HMMA.16816.F32 R20, R40.reuse, R36, R20 ;  /* 0x000000242814723c */ /* 0x048fec0000001814 */
[C---:B------:R-:W-:Y:S01]  /*3650*/  HMMA.16816.F32 R16, R40.reuse, R38, R16 ;  /* 0x000000262810723c */ /* 0x040fe20000001810 */
[----:B------:R-:W3:Y:S05]  /*3660*/  LDSM.16.M88.4 R36, [R193+0xb000] ;  /* 0x00b00000c124783b */ /* 0x000eea0000000200 */
[C---:B--2---:R-:W-:Y:S06]  /*3670*/  HMMA.16816.F32 R64, R40.reuse, R32, R64 ;  /* 0x000000202840723c */ /* 0x044fec0000001840 */
[C---:B------:R-:W-:Y:S01]  /*3680*/  HMMA.16816.F32 R60, R40.reuse, R34, R60 ;  /* 0x00000022283c723c */ /* 0x040fe2000000183c */
[----:B------:R-:W-:Y:S05]  /*3690*/  LDSM.16.M88.4 R32, [R191+0x4800] ;  /* 0x00480000bf20783b */ /* 0x000fea0000000200 */
[C---:B-----5:R-:W-:Y:S06]  /*36a0*/  HMMA.16816.F32 R56, R40.reuse, R28, R56 ;  /* 0x0000001c2838723c */ /* 0x060fec0000001838 */
[C---:B------:R-:W-:Y:S01]  /*36b0*/  HMMA.16816.F32 R52, R40.reuse, R30, R52 ;  /* 0x0000001e2834723c */ /* 0x040fe20000001834 */
[----:B------:R-:W-:Y:S05]  /*36c0*/  LDSM.16.M88.4 R28, [R192+0x4000] ;  /* 0x00400000c01c783b */ /* 0x000fea0000000200 */
[C---:B------:R-:W-:Y:S06]  /*36d0*/  HMMA.16816.F32 R48, R40.reuse, R24, R48 ;  /* 0x000000182830723c */ /* 0x040fec0000001830 */
[----:B------:R-:W-:Y:S01]  /*36e0*/  HMMA.16816.F32 R68, R40, R26, R68 ;  /* 0x0000001a2844723c */ /* 0x000fe20000001844 */
[----:B------:R-:W2:Y:S04]  /*36f0*/  LDSM.16.M88.4 R24, [R191+0x4000] ;  /* 0x00400000bf18783b */ /* 0x000ea80000000200 */
[----:B------:R-:W-:Y:S01]  /*3700*/  LDSM.16.M88.4 R40, [R191+0x5800] ;  /* 0x00580000bf28783b */ /* 0x000fe20000000200 */
[C---:B-1----:R-:W-:Y:S06]  /*3710*/  HMMA.16816.F32 R20, R12.reuse, R8, R20 ;  /* 0x000000080c14723c */ /* 0x042fec0000001814 */
[C---:B------:R-:W-:Y:S01]  /*3720*/  HMMA.16816.F32 R16, R12.reuse, R10, R16 ;  /* 0x0000000a0c10723c */ /* 0x040fe20000001810 */
[----:B------:R-:W1:Y:S05]  /*3730*/  LDSM.16.M88.4 R8, [R191+0x5000] ;  /* 0x00500000bf08783b */ /* 0x000e6a0000000200 */
[C---:B----4-:R-:W-:Y:S06]  /*3740*/  HMMA.16816.F32 R64, R12.reuse, R44, R64 ;  /* 0x0000002c0c40723c */ /* 0x050fec0000001840 */
[C---:B------:R-:W-:Y:S01]  /*3750*/  HMMA.16816.F32 R60, R12.reuse, R46, R60 ;  /* 0x0000002e0c3c723c */ /* 0x040fe2000000183c */
[----:B------:R-:W-:Y:S05]  /*3760*/  LDSM.16.M88.4 R44, [R190+0x4000] ;  /* 0x00400000be2c783b */ /* 0x000fea0000000200 */
[C---:B---3--:R-:W-:Y:S06]  /*3770*/  HMMA.16816.F32 R56, R12.reuse, R36, R56 ;  /* 0x000000240c38723c */ /* 0x048fec0000001838 */
[C---:B------:R-:W-:Y:S01]  /*3780*/  HMMA.16816.F32 R52, R12.reuse, R38, R52 ;  /* 0x000000260c34723c */ /* 0x040fe20000001834 */
[----:B------:R-:W3:Y:S05]  /*3790*/  LDSM.16.M88.4 R36, [R187+0xa000] ;  /* 0x00a00000bb24783b */ /* 0x000eea0000000200 */
[C---:B------:R-:W-:Y:S01]  /*37a0*/  HMMA.16816.F32 R80, R12.reuse, R72, R48 ;  /* 0x000000480c50723c */ /* 0x040fe20000001830 */
[----:B------:R-:W-:Y:S05]  /*37b0*/  LDSM.16.M88.4 R48, [R187+0xb000] ;  /* 0x00b00000bb30783b */ /* 0x000fea0000000200 */
[----:B------:R-:W-:Y:S01]  /*37c0*/  HMMA.16816.F32 R68, R12, R74, R68 ;  /* 0x0000004a0c44723c */ /* 0x000fe20000001844 */
[----:B------:R-:W4:Y:S05]  /*37d0*/  LDSM.16.M88.4 R12, [R187+0xb800] ;  /* 0x00b80000bb0c783b */ /* 0x000f2a0000000200 */
[C---:B--2---:R-:W-:Y:S06]  /*37e0*/  HMMA.16816.F32 R20, R28.reuse, R24, R20 ;  /* 0x000000181c14723c */ /* 0x044fec0000001814 */
[C---:B------:R-:W-:Y:S01]  /*37f0*/  HMMA.16816.F32 R16, R28.reuse, R26, R16 ;  /* 0x0000001a1c10723c */ /* 0x040fe20000001810 */
[----:B------:R-:W-:Y:S05]  /*3800*/  LDSM.16.M88.4 R24, [R180+0x4000] ;  /* 0x00400000b418783b */ /* 0x000fea0000000200 */
[C---:B------:R-:W-:Y:S06]  /*3810*/  HMMA.16816.F32 R64, R28.reuse, R32, R64 ;  /* 0x000000201c40723c */ /* 0x040fec0000001840 */
[C---:B------:R-:W-:Y:S06]  /*3820*/  HMMA.16816.F32 R60, R28.reuse, R34, R60 ;  /* 0x000000221c3c723c */ /* 0x040fec000000183c */
[C---:B-1----:R-:W-:Y:S06]  /*3830*/  HMMA.16816.F32 R56, R28.reuse, R8, R56 ;  /* 0x000000081c38723c */ /* 0x042fec0000001838 */
[C---:B------:R-:W-:Y:S01]  /*3840*/  HMMA.16816.F32 R52, R28.reuse, R10, R52 ;  /* 0x0000000a1c34723c */ /* 0x040fe20000001834 */
[----:B------:R-:W1:Y:S05]  /*3850*/  LDSM.16.M88.4 R8, [R189+0x4000] ;  /* 0x00400000bd08783b */ /* 0x000e6a0000000200 */
[C---:B------:R-:W-:Y:S06]  /*3860*/  HMMA.16816.F32 R80, R28.reuse, R40, R80 ;  /* 0x000000281c50723c */ /* 0x040fec0000001850 */
[----:B------:R-:W-:Y:S06]  /*3870*/  HMMA.16816.F32 R68, R28, R42, R68 ;  /* 0x0000002a1c44723c */ /* 0x000fec0000001844 */
[----:B---3--:R-:W-:Y:S01]  /*3880*/  HMMA.16816.F32 R20, R44, R36, R20 ;  /* 0x000000242c14723c */ /* 0x008fe20000001814 */
[----:B------:R-:W-:-:S05]  /*3890*/  LOP3.LUT R29, R86, 0xffffffe0, RZ, 0xc0, !PT ;  /* 0xffffffe0561d7812 */ /* 0x000fca00078ec0ff */
[----:B------:R-:W-:Y:S01]  /*38a0*/  IMAD.IADD R0, R84, 0x1, -R29 ;  /* 0x0000000154007824 */ /* 0x000fe200078e0a1d */
[C---:B------:R-:W-:Y:S01]  /*38b0*/  HMMA.16816.F32 R16, R44.reuse, R38, R16 ;  /* 0x000000262c10723c */ /* 0x040fe20000001810 */
[----:B------:R-:W2:Y:S03]  /*38c0*/  LDSM.16.M88.4 R28, [R180+0x4800] ;  /* 0x00480000b41c783b */ /* 0x000ea60000000200 */
[----:B------:R-:W-:Y:S02]  /*38d0*/  SHF.R.S32.HI R33, RZ, 0x1f, R0 ;  /* 0x0000001fff217819 */ /* 0x000fe40000011400 */
[----:B----4-:R-:W-:Y:S02]  /*38e0*/  HMMA.16816.F32 R80, R44, R12, R80 ;  /* 0x0000000c2c50723c */ /* 0x010fe40000001850 */
[----:B------:R-:W-:Y:S01]  /*38f0*/  LEA.HI R0, R33, R0, RZ, 0x2 ;  /* 0x0000000021007211 */ /* 0x000fe200078f10ff */
[----:B------:R-:W-:-:S03]  /*3900*/  IMAD.IADD R33, R4, 0x1, R207 ;  /* 0x0000000104217824 */ /* 0x000fc600078e02cf */
[----:B------:R-:W-:Y:S01]  /*3910*/  SHF.R.S32.HI R0, RZ, 0x2, R0 ;  /* 0x00000002ff007819 */ /* 0x000fe20000011400 */
[----:B------:R-:W-:Y:S01]  /*3920*/  VIADD R12, R33, 0x1 ;  /* 0x00000001210c7836 */ /* 0x000fe20000000000 */
[C---:B------:R-:W-:Y:S03]  /*3930*/  HMMA.16816.F32 R68, R44.reuse, R14, R68 ;  /* 0x0000000e2c44723c */ /* 0x040fe60000001844 */
[----:B------:R-:W-:Y:S01]  /*3940*/  IMAD.IADD R205, R0, 0x1, R205 ;  /* 0x0000000100cd7824 */ /* 0x000fe200078e02cd */
[----:B------:R-:W-:Y:S01]  /*3950*/  LOP3.LUT R0, R3, R6, RZ, 0xfc, !PT ;  /* 0x0000000603007212 */ /* 0x000fe200078efcff */
[----:B------:R-:W-:Y:S01]  /*3960*/  VIADD R6, R33, 0x10 ;  /* 0x0000001021067836 */ /* 0x000fe20000000000 */
[----:B------:R-:W-:Y:S01]  /*3970*/  HMMA.16816.F32 R64, R44, R76, R64 ;  /* 0x0000004c2c40723c */ /* 0x000fe20000001840 */
[C---:B------:R-:W-:Y:S01]  /*3980*/  VIADD R203, R205.reuse, 0x8 ;  /* 0x00000008cdcb7836 */ /* 0x040fe20000000000 */
[----:B------:R-:W-:-:S02]  /*3990*/  VIADDMNMX R204, R205, UR5, R204, PT ;  /* 0x00000005cdcc7c46 */ /* 0x000fc4000b8001cc */
[----:B------:R-:W-:Y:S02]  /*39a0*/  VIADDMNMX R205, R205, UR12, RZ, !PT ;  /* 0x0000000ccdcd7c46 */ /* 0x000fe4000f8001ff */
[C---:B------:R-:W-:Y:S01]  /*39b0*/  IADD3 R202, R203.reuse, UR10, R202 ;  /* 0x0000000acbca7c10 */ /* 0x040fe2000fffe0ca */
[----:B-1----:R-:W-:Y:S01]  /*39c0*/  HMMA.16816.F32 R20, R8, R24, R20 ;  /* 0x000000180814723c */ /* 0x002fe20000001814 */
[----:B------:R-:W-:Y:S02]  /*39d0*/  VIADDMNMX R203, R203, UR12, RZ, !PT ;  /* 0x0000000ccbcb7c46 */ /* 0x000fe4000f8001ff */
[----:B------:R-:W-:Y:S02]  /*39e0*/  VIMNMX R202, R202, UR16, PT ;  /* 0x00000010caca7c48 */ /* 0x000fe4000bfe0100 */
[C---:B------:R-:W-:Y:S01]  /*39f0*/  ISETP.GE.AND P4, PT, R12.reuse, R204, PT ;  /* 0x000000cc0c00720c */ /* 0x040fe20003f86270 */
[----:B------:R-:W-:Y:S01]  /*3a00*/  HMMA.16816.F32 R56, R44, R48, R56 ;  /* 0x000000302c38723c */ /* 0x000fe20000001838 */
[C---:B------:R-:W-:Y:S01]  /*3a10*/  ISETP.GE.AND P0, PT, R12.reuse, R202, PT ;  /* 0x000000ca0c00720c */ /* 0x040fe20003f06270 */
[----:B------:R-:W-:Y:S01]  /*3a20*/  VIADD R24, R33, 0x8 ;  /* 0x0000000821187836 */ /* 0x000fe20000000000 */
[----:B------:R-:W-:-:S02]  /*3a30*/  ISETP.LT.OR P4, PT, R12, R205, P4 ;  /* 0x000000cd0c00720c */ /* 0x000fc40002781670 */
[----:B------:R-:W-:Y:S01]  /*3a40*/  ISETP.LT.OR P0, PT, R12, R203, P0 ;  /* 0x000000cb0c00720c */ /* 0x000fe20000701670 */
[----:B------:R-:W-:Y:S01]  /*3a50*/  HMMA.16816.F32 R60, R44, R78, R60 ;  /* 0x0000004e2c3c723c */ /* 0x000fe2000000183c */
[----:B------:R-:W1:Y:S01]  /*3a60*/  LDSM.16.M88.4 R12, [R180+0x5000] ;  /* 0x00500000b40c783b */ /* 0x000e620000000200 */
[C---:B------:R-:W-:Y:S02]  /*3a70*/  ISETP.GE.AND P5, PT, R33.reuse, R204, PT ;  /* 0x000000cc2100720c */ /* 0x040fe40003fa6270 */
[----:B------:R-:W-:Y:S02]  /*3a80*/  ISETP.GE.AND P1, PT, R33, R202, PT ;  /* 0x000000ca2100720c */ /* 0x000fe40003f26270 */
[----:B------:R-:W-:Y:S01]  /*3a90*/  HMMA.16816.F32 R16, R8, R26, R16 ;  /* 0x0000001a0810723c */ /* 0x000fe20000001810 */
[C---:B------:R-:W-:Y:S02]  /*3aa0*/  ISETP.GE.AND P6, PT, R24.reuse, R204, PT ;  /* 0x000000cc1800720c */ /* 0x040fe40003fc6270 */
[----:B------:R-:W-:-:S02]  /*3ab0*/  ISETP.GE.AND P2, PT, R24, R202, PT ;  /* 0x000000ca1800720c */ /* 0x000fc40003f46270 */
[C---:B------:R-:W-:Y:S01]  /*3ac0*/  ISETP.LT.OR P5, PT, R33.reuse, R205, P5 ;  /* 0x000000cd2100720c */ /* 0x040fe20002fa1670 */
[----:B--2---:R-:W-:Y:S01]  /*3ad0*/  HMMA.16816.F32 R64, R8, R28, R64 ;  /* 0x0000001c0840723c */ /* 0x004fe20000001840 */
[C---:B------:R-:W-:Y:S02]  /*3ae0*/  ISETP.LT.OR P1, PT, R33.reuse, R203, P1 ;  /* 0x000000cb2100720c */ /* 0x040fe40000f21670 */
[C---:B------:R-:W-:Y:S02]  /*3af0*/  ISETP.LT.OR P6, PT, R24.reuse, R205, P6 ;  /* 0x000000cd1800720c */ /* 0x040fe400037c1670 */
[----:B------:R-:W-:Y:S01]  /*3b00*/  ISETP.LT.OR P2, PT, R24, R203, P2 ;  /* 0x000000cb1800720c */ /* 0x000fe20001741670 */
[----:B------:R-:W-:Y:S01]  /*3b10*/  VIADD R24, R33, 0x9 ;  /* 0x0000000921187836 */ /* 0x000fe20000000000 */
[----:B------:R-:W-:Y:S01]  /*3b20*/  FSEL R3, R20, -INF , !P5 ;  /* 0xff80000014037808 */ /* 0x000fe20006800000 */
[----:B------:R-:W-:Y:S01]  /*3b30*/  HMMA.16816.F32 R52, R44, R50, R52 ;  /* 0x000000322c34723c */ /* 0x000fe20000001834 */
[----:B------:R-:W-:-:S02]  /*3b40*/  FSEL R32, R22, -INF , !P1 ;  /* 0xff80000016207808 */ /* 0x000fc40004800000 */
[----:B------:R-:W-:Y:S02]  /*3b50*/  FSEL R25, R21, -INF , !P4 ;  /* 0xff80000015197808 */ /* 0x000fe40006000000 */
[----:B------:R-:W-:Y:S01]  /*3b60*/  FSEL R28, R23, -INF , !P0 ;  /* 0xff800000171c7808 */ /* 0x000fe20004000000 */
[----:B------:R-:W-:Y:S01]  /*3b70*/  HMMA.16816.F32 R60, R8, R30, R60 ;  /* 0x0000001e083c723c */ /* 0x000fe2000000183c */
[----:B------:R-:W2:Y:S01]  /*3b80*/  LDSM.16.M88.4 R20, [R180+0x5800] ;  /* 0x00580000b414783b */ /* 0x000ea20000000200 */
[----:B------:R-:W-:Y:S01]  /*3b90*/  ISETP.GE.AND P5, PT, R6, R204, PT ;  /* 0x000000cc0600720c */ /* 0x000fe20003fa6270 */
[----:B------:R-:W-:-:S04]  /*3ba0*/  DEPBAR.LE SB0, 0x0 ;  /* 0x000080000000791a */ /* 0x000fc80000000000 */
[----:B------:R-:W-:Y:S01]  /*3bb0*/  ISETP.GE.AND P1, PT, R6, R202, PT ;  /* 0x000000ca0600720c */ /* 0x000fe20003f26270 */
[C---:B------:R-:W-:Y:S01]  /*3bc0*/  VIADD R30, R33.reuse, 0x11 ;  /* 0x00000011211e7836 */ /* 0x040fe20000000000 */
[----:B------:R-:W-:Y:S02]  /*3bd0*/  ISETP.GE.AND P4, PT, R24, R204, PT ;  /* 0x000000cc1800720c */ /* 0x000fe40003f86270 */
[C---:B------:R-:W-:Y:S02]  /*3be0*/  ISETP.LT.OR P5, PT, R6.reuse, R205, P5 ;  /* 0x000000cd0600720c */ /* 0x040fe40002fa1670 */
[----:B------:R-:W-:Y:S01]  /*3bf0*/  ISETP.LT.OR P1, PT, R6, R203, P1 ;  /* 0x000000cb0600720c */ /* 0x000fe20000f21670 */
[----:B------:R-:W-:Y:S01]  /*3c00*/  VIADD R6, R33, 0x18 ;  /* 0x0000001821067836 */ /* 0x000fe20000000000 */
[----:B-1----:R-:W-:Y:S01]  /*3c10*/  HMMA.16816.F32 R56, R8, R12, R56 ;  /* 0x0000000c0838723c */ /* 0x002fe20000001838 */
[C---:B------:R-:W-:Y:S02]  /*3c20*/  ISETP.LT.OR P4, PT, R24.reuse, R205, P4 ;  /* 0x000000cd1800720c */ /* 0x040fe40002781670 */
[----:B------:R-:W-:-:S02]  /*3c30*/  ISETP.GE.AND P0, PT, R24, R202, PT ;  /* 0x000000ca1800720c */ /* 0x000fc40003f06270 */
[----:B------:R-:W-:Y:S01]  /*3c40*/  FSEL R29, R16, -INF , !P6 ;  /* 0xff800000101d7808 */ /* 0x000fe20007000000 */
[----:B------:R-:W-:Y:S01]  /*3c50*/  HMMA.16816.F32 R52, R8, R14, R52 ;  /* 0x0000000e0834723c */ /* 0x000fe20000001834 */
[----:B------:R-:W-:Y:S01]  /*3c60*/  FSEL R27, R17, -INF , !P4 ;  /* 0xff800000111b7808 */ /* 0x000fe20006000000 */
[C---:B------:R-:W-:Y:S01]  /*3c70*/  VIADD R13, R33.reuse, 0x19 ;  /* 0x00000019210d7836 */ /* 0x040fe20000000000 */
[C---:B------:R-:W-:Y:S02]  /*3c80*/  ISETP.GE.AND P6, PT, R6.reuse, R204, PT ;  /* 0x000000cc0600720c */ /* 0x040fe40003fc6270 */
[----:B------:R-:W-:Y:S02]  /*3c90*/  ISETP.GE.AND P4, PT, R6, R202, PT ;  /* 0x000000ca0600720c */ /* 0x000fe40003f86270 */
[----:B------:R-:W-:Y:S01]  /*3ca0*/  ISETP.LT.OR P0, PT, R24, R203, P0 ;  /* 0x000000cb1800720c */ /* 0x000fe20000701670 */
[C---:B------:R-:W-:Y:S01]  /*3cb0*/  VIADD R14, R33.reuse, 0x28 ;  /* 0x00000028210e7836 */ /* 0x040fe20000000000 */
[----:B------:R-:W-:Y:S01]  /*3cc0*/  FSEL R26, R18, -INF , !P2 ;  /* 0xff800000121a7808 */ /* 0x000fe20005000000 */
[----:B------:R-:W-:Y:S01]  /*3cd0*/  VIADD R15, R33, 0x21 ;  /* 0x00000021210f7836 */ /* 0x000fe20000000000 */
[----:B------:R-:W-:Y:S01]  /*3ce0*/  BAR.SYNC.DEFER_BLOCKING 0x0 ;  /* 0x0000000000007b1d */ /* 0x000fe20000010000 */
[----:B------:R-:W-:-:S02]  /*3cf0*/  ISETP.LT.OR P6, PT, R6, R205, P6 ;  /* 0x000000cd0600720c */ /* 0x000fc400037c1670 */
[----:B------:R-:W-:Y:S01]  /*3d00*/  ISETP.LT.OR P4, PT, R6, R203, P4 ;  /* 0x000000cb0600720c */ /* 0x000fe20002781670 */
[----:B------:R-:W-:Y:S01]  /*3d10*/  VIADD R6, R33, 0x20 ;  /* 0x0000002021067836 */ /* 0x000fe20000000000 */
[C---:B------:R-:W-:Y:S02]  /*3d20*/  ISETP.GE.AND P2, PT, R30.reuse, R204, PT ;  /* 0x000000cc1e00720c */ /* 0x040fe40003f46270 */
[----:B------:R-:W-:Y:S02]  /*3d30*/  FSEL R24, R19, -INF , !P0 ;  /* 0xff80000013187808 */ /* 0x000fe40004000000 */
[C---:B------:R-:W-:Y:S01]  /*3d40*/  ISETP.GE.AND P0, PT, R30.reuse, R202, PT ;  /* 0x000000ca1e00720c */ /* 0x040fe20003f06270 */
[----:B--2---:R-:W-:Y:S01]  /*3d50*/  HMMA.16816.F32 R80, R8, R20, R80 ;  /* 0x000000140850723c */ /* 0x004fe20000001850 */
[----:B------:R-:W-:Y:S02]  /*3d60*/  ISETP.LT.OR P2, PT, R30, R205, P2 ;  /* 0x000000cd1e00720c */ /* 0x000fe40001741670 */
[----:B------:R-:W-:-:S02]  /*3d70*/  FSEL R18, R66, -INF , !P1 ;  /* 0xff80000042127808 */ /* 0x000fc40004800000 */
[----:B------:R-:W-:Y:S01]  /*3d80*/  ISETP.GE.AND P1, PT, R6, R204, PT ;  /* 0x000000cc0600720c */ /* 0x000fe20003f26270 */
[----:B------:R-:W-:Y:S01]  /*3d90*/  HMMA.16816.F32 R68, R8, R22, R68 ;  /* 0x000000160844723c */ /* 0x000fe20000001844 */
[----:B------:R-:W-:Y:S02]  /*3da0*/  ISETP.LT.OR P0, PT, R30, R203, P0 ;  /* 0x000000cb1e00720c */ /* 0x000fe40000701670 */
[----:B------:R-:W-:Y:S02]  /*3db0*/  FSEL R17, R65, -INF , !P2 ;  /* 0xff80000041117808 */ /* 0x000fe40005000000 */
[----:B------:R-:W-:Y:S02]  /*3dc0*/  ISETP.GE.AND P2, PT, R13, R202, PT ;  /* 0x000000ca0d00720c */ /* 0x000fe40003f46270 */
[----:B------:R-:W-:Y:S01]  /*3dd0*/  ISETP.LT.OR P1, PT, R6, R205, P1 ;  /* 0x000000cd0600720c */ /* 0x000fe20000f21670 */
[----:B------:R-:W-:Y:S01]  /*3de0*/  VIADD R8, R33, 0x38 ;  /* 0x0000003821087836 */ /* 0x000fe20000000000 */
[----:B------:R-:W-:-:S02]  /*3df0*/  FSEL R12, R67, -INF , !P0 ;  /* 0xff800000430c7808 */ /* 0x000fc40004000000 */
[----:B------:R-:W-:Y:S02]  /*3e00*/  FSEL R19, R64, -INF , !P5 ;  /* 0xff80000040137808 */ /* 0x000fe40006800000 */
[----:B------:R-:W-:Y:S02]  /*3e10*/  ISETP.GE.AND P0, PT, R6, R202, PT ;  /* 0x000000ca0600720c */ /* 0x000fe40003f06270 */
[C---:B------:R-:W-:Y:S02]  /*3e20*/  ISETP.GE.AND P5, PT, R13.reuse, R204, PT ;  /* 0x000000cc0d00720c */ /* 0x040fe40003fa6270 */
[----:B------:R-:W-:Y:S02]  /*3e30*/  ISETP.LT.OR P2, PT, R13, R203, P2 ;  /* 0x000000cb0d00720c */ /* 0x000fe40001741670 */
[----:B------:R-:W-:Y:S02]  /*3e40*/  FSEL R163, R56, -INF , !P1 ;  /* 0xff80000038a37808 */ /* 0x000fe40004800000 */
[----:B------:R-:W-:-:S02]  /*3e50*/  ISETP.GT.AND P1, PT, R198, R195, PT ;  /* 0x000000c3c600720c */ /* 0x000fc40003f24270 */
[----:B------:R-:W-:Y:S02]  /*3e60*/  ISETP.LT.OR P0, PT, R6, R203, P0 ;  /* 0x000000cb0600720c */ /* 0x000fe40000701670 */
[----:B------:R-:W-:Y:S02]  /*3e70*/  ISETP.LT.OR P5, PT, R13, R205, P5 ;  /* 0x000000cd0d00720c */ /* 0x000fe40002fa1670 */
[----:B------:R-:W-:Y:S02]  /*3e80*/  FSEL R16, R62, -INF , !P4 ;  /* 0xff8000003e107808 */ /* 0x000fe40006000000 */
[----:B------:R-:W-:Y:S02]  /*3e90*/  FSEL R6, R63, -INF , !P2 ;  /* 0xff8000003f067808 */ /* 0x000fe40005000000 */
[----:B------:R-:W-:Y:S02]  /*3ea0*/  FSEL R13, R60, -INF , !P6 ;  /* 0xff8000003c0d7808 */ /* 0x000fe40007000000 */
[C---:B------:R-:W-:Y:S01]  /*3eb0*/  ISETP.GE.AND P4, PT, R14.reuse, R204, PT ;  /* 0x000000cc0e00720c */ /* 0x040fe20003f86270 */
[----:B------:R-:W1:Y:S01]  /*3ec0*/  @!P1 LDC.64 R210, c[0x0][0x218] ;  /* 0x00008600ffd29b82 */ /* 0x000e620000000a00 */
[----:B------:R-:W-:-:S02]  /*3ed0*/  ISETP.GE.AND P2, PT, R14, R202, PT ;  /* 0x000000ca0e00720c */ /* 0x000fc40003f46270 */
[----:B------:R-:W-:Y:S02]  /*3ee0*/  ISETP.GE.AND P6, PT, R15, R204, PT ;  /* 0x000000cc0f00720c */ /* 0x000fe40003fc6270 */
[C---:B------:R-:W-:Y:S02]  /*3ef0*/  ISETP.LT.OR P4, PT, R14.reuse, R205, P4 ;  /* 0x000000cd0e00720c */ /* 0x040fe40002781670 */
[----:B------:R-:W-:Y:S01]  /*3f00*/  ISETP.LT.OR P2, PT, R14, R203, P2 ;  /* 0x000000cb0e00720c */ /* 0x000fe20001741670 */
[----:B------:R-:W-:Y:S01]  /*3f10*/  VIADD R14, R33, 0x29 ;  /* 0x00000029210e7836 */ /* 0x000fe20000000000 */
[----:B------:R-:W-:Y:S02]  /*3f20*/  ISETP.LT.OR P6, PT, R15, R205, P6 ;  /* 0x000000cd0f00720c */ /* 0x000fe400037c1670 */
[----:B------:R-:W-:Y:S02]  /*3f30*/  FSEL R61, R61, -INF , !P5 ;  /* 0xff8000003d3d7808 */ /* 0x000fe40006800000 */
[----:B------:R-:W-:-:S02]  /*3f40*/  FSEL R222, R58, -INF , !P0 ;  /* 0xff8000003ade7808 */ /* 0x000fc40004000000 */
[----:B------:R-:W-:Y:S02]  /*3f50*/  FSEL R171, R57, -INF , !P6 ;  /* 0xff80000039ab7808 */ /* 0x000fe40007000000 */
[C---:B------:R-:W-:Y:S02]  /*3f60*/  ISETP.GE.AND P5, PT, R15.reuse, R202, PT ;  /* 0x000000ca0f00720c */ /* 0x040fe40003fa6270 */
[C---:B------:R-:W-:Y:S02]  /*3f70*/  ISETP.GE.AND P0, PT, R14.reuse, R204, PT ;  /* 0x000000cc0e00720c */ /* 0x040fe40003f06270 */
[C---:B------:R-:W-:Y:S02]  /*3f80*/  ISETP.GE.AND P6, PT, R14.reuse, R202, PT ;  /* 0x000000ca0e00720c */ /* 0x040fe40003fc6270 */
[----:B------:R-:W-:Y:S01]  /*3f90*/  ISETP.LT.OR P5, PT, R15, R203, P5 ;  /* 0x000000cb0f00720c */ /* 0x000fe20002fa1670 */
[----:B------:R-:W-:Y:S01]  /*3fa0*/  VIADD R15, R33, 0x30 ;  /* 0x00000030210f7836 */ /* 0x000fe20000000000 */
[----:B------:R-:W-:-:S02]  /*3fb0*/  ISETP.LT.OR P0, PT, R14, R205, P0 ;  /* 0x000000cd0e00720c */ /* 0x000fc40000701670 */
[----:B------:R-:W-:Y:S01]  /*3fc0*/  ISETP.LT.OR P6, PT, R14, R203, P6 ;  /* 0x000000cb0e00720c */ /* 0x000fe200037c1670 */
[----:B------:R-:W-:Y:S01]  /*3fd0*/  VIADD R14, R33, 0x31 ;  /* 0x00000031210e7836 */ /* 0x000fe20000000000 */
[----:B------:R-:W-:Y:S01]  /*3fe0*/  FSEL R170, R59, -INF , !P5 ;  /* 0xff8000003baa7808 */ /* 0x000fe20006800000 */
[----:B------:R-:W-:Y:S01]  /*3ff0*/  VIADD R33, R33, 0x39 ;  /* 0x0000003921217836 */ /* 0x000fe20000000000 */
[----:B------:R-:W-:Y:S02]  /*4000*/  FSEL R165, R52, -INF , !P4 ;  /* 0xff80000034a57808 */ /* 0x000fe40006000000 */
[----:B------:R-:W-:Y:S02]  /*4010*/  FSEL R220, R54, -INF , !P2 ;  /* 0xff80000036dc7808 */ /* 0x000fe40005000000 */
[C---:B------:R-:W-:Y:S02]  /*4020*/  ISETP.GE.AND P5, PT, R15.reuse, R204, PT ;  /* 0x000000cc0f00720c */ /* 0x040fe40003fa6270 */
[----:B------:R-:W-:-:S02]  /*4030*/  ISETP.GE.AND P4, PT, R15, R202, PT ;  /* 0x000000ca0f00720c */ /* 0x000fc40003f86270 */
[C---:B------:R-:W-:Y:S02]  /*4040*/  ISETP.GE.AND P2, PT, R14.reuse, R204, PT ;  /* 0x000000cc0e00720c */ /* 0x040fe40003f46270 */
[----:B------:R-:W-:Y:S02]  /*4050*/  FSEL R167, R53, -INF , !P0 ;  /* 0xff80000035a77808 */ /* 0x000fe40004000000 */
[C---:B------:R-:W-:Y:S02]  /*4060*/  ISETP.LT.OR P5, PT, R15.reuse, R205, P5 ;  /* 0x000000cd0f00720c */ /* 0x040fe40002fa1670 */
[----:B------:R-:W-:Y:S02]  /*4070*/  ISETP.LT.OR P4, PT, R15, R203, P4 ;  /* 0x000000cb0f00720c */ /* 0x000fe40002781670 */
[C---:B------:R-:W-:Y:S02]  /*4080*/  ISETP.GE.AND P0, PT, R14.reuse, R202, PT ;  /* 0x000000ca0e00720c */ /* 0x040fe40003f06270 */
[----:B------:R-:W-:-:S02]  /*4090*/  ISETP.LT.OR P2, PT, R14, R205, P2 ;  /* 0x000000cd0e00720c */ /* 0x000fc40001741670 */
[----:B------:R-:W-:Y:S02]  /*40a0*/  ISETP.LT.OR P0, PT, R14, R203, P0 ;  /* 0x000000cb0e00720c */ /* 0x000fe40000701670 */
[----:B------:R-:W-:Y:S02]  /*40b0*/  FSEL R214, R55, -INF , !P6 ;  /* 0xff80000037d67808 */ /* 0x000fe40007000000 */
[----:B------:R-:W-:Y:S02]  /*40c0*/  FSEL R219, R80, -INF , !P5 ;  /* 0xff80000050db7808 */ /* 0x000fe40006800000 */
[----:B------:R-:W-:Y:S02]  /*40d0*/  FSEL R216, R82, -INF , !P4 ;  /* 0xff80000052d87808 */ /* 0x000fe40006000000 */
[----:B------:R-:W-:Y:S02]  /*40e0*/  FSEL R217, R81, -INF , !P2 ;  /* 0xff80000051d97808 */ /* 0x000fe40005000000 */
[----:B------:R-:W-:-:S02]  /*40f0*/  ISETP.GE.AND P6, PT, R8, R204, PT ;  /* 0x000000cc0800720c */ /* 0x000fc40003fc6270 */
[C---:B------:R-:W-:Y:S02]  /*4100*/  ISETP.GE.AND P5, PT, R33.reuse, R204, PT ;  /* 0x000000cc2100720c */ /* 0x040fe40003fa6270 */
[CC--:B------:R-:W-:Y:S02]  /*4110*/  ISETP.GE.AND P4, PT, R8.reuse, R202.reuse, PT ;  /* 0x000000ca0800720c */ /* 0x0c0fe40003f86270 */
[----:B------:R-:W-:Y:S02]  /*4120*/  ISETP.GE.AND P2, PT, R33, R202, PT ;  /* 0x000000ca2100720c */ /* 0x000fe40003f46270 */
[----:B------:R-:W-:Y:S02]  /*4130*/  FSEL R212, R83, -INF , !P0 ;  /* 0xff80000053d47808 */ /* 0x000fe40004000000 */
[C---:B------:R-:W-:Y:S02]  /*4140*/  ISETP.LT.OR P6, PT, R8.reuse, R205, P6 ;  /* 0x000000cd0800720c */ /* 0x040fe400037c1670 */
[----:B------:R-:W-:-:S02]  /*4150*/  ISETP.LT.OR P4, PT, R8, R203, P4 ;  /* 0x000000cb0800720c */ /* 0x000fc40002781670 */
[C---:B------:R-:W-:Y:S02]  /*4160*/  ISETP.LT.OR P5, PT, R33.reuse, R205, P5 ;  /* 0x000000cd2100720c */ /* 0x040fe40002fa1670 */
[----:B------:R-:W-:Y:S02]  /*4170*/  ISETP.LT.OR P2, PT, R33, R203, P2 ;  /* 0x000000cb2100720c */ /* 0x000fe40001741670 */
[----:B-1----:R-:W-:Y:S02]  /*4180*/  @!P1 LEA R208, P0, R133, R210, 0x1 ;  /* 0x000000d285d09211 */ /* 0x002fe400078008ff */
[----:B------:R-:W-:Y:S02]  /*4190*/  FSEL R215, R68, -INF , !P6 ;  /* 0xff80000044d77808 */ /* 0x000fe40007000000 */
[----:B------:R-:W-:Y:S02]  /*41a0*/  FSEL R206, R70, -INF , !P4 ;  /* 0xff80000046ce7808 */ /* 0x000fe40006000000 */
[----:B------:R-:W-:-:S02]  /*41b0*/  FSEL R213, R69, -INF , !P5 ;  /* 0xff80000045d57808 */ /* 0x000fc40006800000 */
[----:B------:R-:W-:Y:S02]  /*41c0*/  FSEL R168, R71, -INF , !P2 ;  /* 0xff80000047a87808 */ /* 0x000fe40005000000 */
        /* <DEDUP_REMOVED lines=62> */
.L_x_6374:
[----:B------:R-:W-:-:S04]  /*45b0*/  ULEA UR5, -UR6, URZ, 0x6 ;  /* 0x0000003f06057291 */ /* 0x000fc8000f8e313f */
[----:B------:R-:W-:Y:S02]  /*45c0*/  USHF.R.S32.HI UR10, URZ, 0x1f, UR5 ;  /* 0x0000001f3f0a7899 */ /* 0x000fe40008011405 */
[----:B------:R-:W-:-:S04]  /*45d0*/  MOV R4, UR5 ;  /* 0x0000000500047c02 */ /* 0x000fc80008000f00 */
[----:B------:R-:W-:-:S07]  /*45e0*/  MOV R9, UR10 ;  /* 0x0000000a00097c02 */ /* 0x000fce0008000f00 */
.L_x_6375:
        /* <DEDUP_REMOVED lines=29> */
.L_x_6373:
        /* <DEDUP_REMOVED lines=33> */
[----:B------:R-:W-:Y:S02]  /*49d0*/  ISETP.GT.AND P4, PT, R198, R195, PT ;  /* 0x000000c3c600720c */ /* 0x000fe40003f84270 */
        /* <DEDUP_REMOVED lines=33> */
[----:B------:R-:W-:Y:S01]  /*4bf0*/  LDSM.16.MT88.4 R8, [R188+0xe800] ;  /* 0x00e80000bc08783b */ /* 0x000fe20000004200 */
[--C-:B------:R-:W-:Y:S01]  /*4c00*/  FFMA.FTZ R153, R19, UR10, -R218.reuse ;  /* 0x0000000a13997c23 */ /* 0x100fe200080108da */
[----:B------:R-:W-:Y:S01]  /*4c10*/  FSEL R169, R169, RZ, P0 ;  /* 0x000000ffa9a97208 */ /* 0x000fe20000000000 */
[--C-:B------:R-:W-:Y:S01]  /*4c20*/  FFMA.FTZ R152, R17, UR10, -R218.reuse ;  /* 0x0000000a11987c23 */ /* 0x100fe200080108da */
[--C-:B------:R-:W-:Y:S01]  /*4c30*/  FFMA.FTZ R0, R61, UR10, -R218.reuse ;  /* 0x0000000a3d007c23 */ /* 0x100fe200080108da */
[----:B------:R-:W-:Y:S01]  /*4c40*/  LDSM.16.MT88.4 R140, [R184+0x10000] ;  /* 0x01000000b88c783b */ /* 0x000fe20000004200 */
        /* <DEDUP_REMOVED lines=15> */
[----:B------:R-:W-:Y:S01]  /*4d40*/  LDSM.16.MT88.4 R32, [R185+0xc800] ;  /* 0x00c80000b920783b */ /* 0x000fe20000004200 */
[----:B------:R-:W5:Y:S01]  /*4d50*/  MUFU.EX2 R155, R155 ;  /* 0x0000009b009b7308 */ /* 0x000f620000000800 */
        /* <DEDUP_REMOVED lines=13> */
[----:B------:R-:W-:Y:S01]  /*4e30*/  FFMA.FTZ R218, R213, UR10, -R218 ;  /* 0x0000000ad5da7c23 */ /* 0x000fe200080108da */
[--C-:B------:R-:W-:Y:S01]  /*4e40*/  FFMA.FTZ R213, R216, UR10, -R169.reuse ;  /* 0x0000000ad8d57c23 */ /* 0x100fe200080108a9 */
[----:B------:R-:W1:Y:S01]  /*4e50*/  MUFU.EX2 R162, R162 ;  /* 0x000000a200a27308 */ /* 0x000e620000000800 */
[----:B-----5:R-:W-:Y:S01]  /*4e60*/  F2FP.F16.F32.PACK_AB R98, R155, R158 ;  /* 0x0000009e9b62723e */ /* 0x020fe200000000ff */
[--C-:B------:R-:W-:Y:S01]  /*4e70*/  FFMA.FTZ R212, R212, UR10, -R169.reuse ;  /* 0x0000000ad4d47c23 */ /* 0x100fe200080108a9 */
[--C-:B------:R-:W-:Y:S01]  /*4e80*/  FFMA.FTZ R206, R206, UR10, -R169.reuse ;  /* 0x0000000acece7c23 */ /* 0x100fe200080108a9 */
[----:B------:R-:W-:Y:S01]  /*4e90*/  FFMA.FTZ R169, R168, UR10, -R169 ;  /* 0x0000000aa8a97c23 */ /* 0x000fe200080108a9 */
[----:B------:R-:W-:-:S03]  /*4ea0*/  FADD.FTZ R159, R160, R159 ;  /* 0x0000009fa09f7221 */ /* 0x000fc60000010000 */
[----:B------:R-:W-:Y:S01]  /*4eb0*/  MUFU.EX2 R157, R157 ;  /* 0x0000009d009d7308 */ /* 0x000fe20000000800 */
[----:B------:R-:W-:-:S04]  /*4ec0*/  FADD.FTZ R158, R158, R159 ;  /* 0x0000009f9e9e7221 */ /* 0x000fc80000010000 */
[----:B------:R-:W-:-:S03]  /*4ed0*/  FADD.FTZ R158, R155, R158 ;  /* 0x0000009e9b9e7221 */ /* 0x000fc60000010000 */
[----:B------:R-:W5:Y:S01]  /*4ee0*/  MUFU.EX2 R156, R156 ;  /* 0x0000009c009c7308 */ /* 0x000f620000000800 */
[----:B-1----:R-:W-:Y:S01]  /*4ef0*/  F2FP.F16.F32.PACK_AB R97, R162, R161 ;  /* 0x000000a1a261723e */ /* 0x002fe200000000ff */
[----:B------:R-:W-:-:S06]  /*4f00*/  FADD.FTZ R162, R161, R162 ;  /* 0x000000a2a1a27221 */ /* 0x000fcc0000010000 */
[----:B------:R-:W-:Y:S08]  /*4f10*/  MUFU.EX2 R153, R153 ;  /* 0x0000009900997308 */ /* 0x000ff00000000800 */
[----:B------:R-:W1:Y:S01]  /*4f20*/  MUFU.EX2 R152, R152 ;  /* 0x0000009800987308 */ /* 0x000e620000000800 */
[----:B-----5:R-:W-:Y:S01]  /*4f30*/  F2FP.F16.F32.PACK_AB R99, R156, R157 ;  /* 0x0000009d9c63723e */ /* 0x020fe200000000ff */
[----:B------:R-:W-:-:S04]  /*4f40*/  FADD.FTZ R157, R157, R162 ;  /* 0x000000a29d9d7221 */ /* 0x000fc80000010000 */
[----:B------:R-:W-:Y:S02]  /*4f50*/  FADD.FTZ R157, R156, R157 ;  /* 0x0000009d9c9d7221 */ /* 0x000fe40000010000 */
[C---:B------:R-:W-:Y:S01]  /*4f60*/  HMMA.16816.F32 R120, R96.reuse, R116, RZ ;  /* 0x000000746078723c */ /* 0x040fe200000018ff */
[----:B------:R-:W-:Y:S05]  /*4f70*/  MUFU.EX2 R151, R151 ;  /* 0x0000009700977308 */ /* 0x000fea0000000800 */
[C---:B------:R-:W-:Y:S03]  /*4f80*/  HMMA.16816.F32 R36, R96.reuse, R40, RZ ;  /* 0x000000286024723c */ /* 0x040fe600000018ff */
[----:B------:R-:W5:Y:S01]  /*4f90*/  MUFU.EX2 R0, R0 ;  /* 0x0000000000007308 */ /* 0x000f620000000800 */
        /* <DEDUP_REMOVED lines=8> */
[----:B-----5:R-:W-:Y:S01]  /*5020*/  F2FP.F16.F32.PACK_AB R6, R0, R151 ;  /* 0x000000970006723e */ /* 0x020fe200000000ff */
[----:B------:R-:W-:-:S03]  /*5030*/  FADD.FTZ R151, R151, R152 ;  /* 0x0000009897977221 */ /* 0x000fc60000010000 */
[C---:B------:R-:W-:Y:S01]  /*5040*/  HMMA.16816.F32 R60, R96.reuse, R64, RZ ;  /* 0x00000040603c723c */ /* 0x040fe200000018ff */
[----:B------:R-:W-:Y:S02]  /*5050*/  FADD.FTZ R0, R0, R151 ;  /* 0x0000009700007221 */ /* 0x000fe40000010000 */
[----:B------:R-:W-:Y:S03]  /*5060*/  MUFU.EX2 R150, R150 ;  /* 0x0000009600967308 */ /* 0x000fe60000000800 */
[C---:B------:R-:W-:Y:S05]  /*5070*/  HMMA.16816.F32 R56, R96.reuse, R58, RZ ;  /* 0x0000003a6038723c */ /* 0x040fea00000018ff */
[----:B------:R-:W5:Y:S01]  /*5080*/  MUFU.EX2 R145, R145 ;  /* 0x0000009100917308 */ /* 0x000f620000000800 */
[----:B-1----:R-:W-:Y:S01]  /*5090*/  F2FP.F16.F32.PACK_AB R5, R147, R154 ;  /* 0x0000009a9305723e */ /* 0x002fe200000000ff */
[----:B------:R-:W-:Y:S01]  /*50a0*/  HMMA.16816.F32 R64, R96, R66, RZ ;  /* 0x000000426040723c */ /* 0x000fe200000018ff */
[----:B------:R-:W-:-:S04]  /*50b0*/  FADD.FTZ R154, R154, R157 ;  /* 0x0000009d9a9a7221 */ /* 0x000fc80000010000 */
[----:B------:R-:W-:Y:S01]  /*50c0*/  FADD.FTZ R147, R147, R154 ;  /* 0x0000009a93937221 */ /* 0x000fe20000010000 */
[C---:B------:R-:W-:Y:S01]  /*50d0*/  HMMA.16816.F32 R68, R96.reuse, R72, RZ ;  /* 0x000000486044723c */ /* 0x040fe200000018ff */
[----:B------:R-:W-:Y:S05]  /*50e0*/  MUFU.EX2 R163, R163 ;  /* 0x000000a300a37308 */ /* 0x000fea0000000800 */
[----:B---3--:R-:W-:Y:S01]  /*50f0*/  HMMA.16816.F32 R76, R96, R80, RZ ;  /* 0x00000050604c723c */ /* 0x008fe200000018ff */
[----:B-----5:R-:W-:Y:S02]  /*5100*/  F2FP.F16.F32.PACK_AB R7, R145, R150 ;  /* 0x000000969107723e */ /* 0x020fe400000000ff */
        /* <DEDUP_REMOVED lines=221> */
.L_x_6377:
[----:B------:R-:W-:-:S04]  /*5ee0*/  LEA R0, -R134, RZ, 0x6 ;  /* 0x000000ff86007211 */ /* 0x000fc800078e31ff */
[----:B------:R-:W-:-:S07]  /*5ef0*/  SHF.R.S32.HI R5, RZ, 0x1f, R0 ;  /* 0x0000001fff057819 */ /* 0x000fce0000011400 */
.L_x_6378:
        /* <DEDUP_REMOVED lines=11> */
[----:B------:R-:W-:Y:S01]  /*5fb0*/  @!PT LDS RZ, [RZ] ;  /* 0x00000000fffff984 */ /* 0x000fe20000000800 */
[----:B------:R-:W-:Y:S01]  /*5fc0*/  @!PT LDS RZ, [RZ] ;  /* 0x00000000fffff984 */ /* 0x000fe20000000800 */
[----:B------:R-:W-:Y:S01]  /*5fd0*/  @!PT LDS RZ, [RZ] ;  /* 0x00000000fffff984 */ /* 0x000fe20000000800 */
[----:B------:R-:W-:Y:S01]  /*5fe0*/  LDGSTS.E.BYPASS.LTC128B.128 [R199+0xc000], desc[UR14][R196.64] ;  /* 0x0c000000c4c77fae */ /* 0x000fe2000b901d4e */
[----:B------:R-:W-:-:S02]  /*5ff0*/  IADD3 R10, P1, R5, R196, RZ ;  /* 0x000000c4050a7210 */ /* 0x000fc40007f3e0ff */
[C---:B------:R-:W-:Y:S02]  /*6000*/  LEA R6, P2, R7.reuse, UR8, 0x1 ;  /* 0x0000000807067c11 */ /* 0x040fe4000f8408ff */
[----:B------:R-:W-:Y:S01]  /*6010*/  LEA.HI.X R9, R148, UR9, R9, 0x1, P0 ;  /* 0x0000000994097c11 */ /* 0x000fe200080f0c09 */
[----:B------:R-:W-:Y:S01]  /*6020*/  IMAD.X R11, R0, 0x1, R197, P1 ;  /* 0x00000001000b7824 */ /* 0x000fe200008e06c5 */
[-C--:B------:R-:W-:Y:S02]  /*6030*/  IADD3 R16, P0, R10, R5.reuse, RZ ;  /* 0x000000050a107210 */ /* 0x080fe40007f1e0ff */
        /* <DEDUP_REMOVED lines=264> */
[----:B------:R-:W-:Y:S01]  /*70c0*/  ISETP.LT.OR P0, PT, R4, R203, P0 ;  /* 0x000000cb0400720c */ /* 0x000fe20000701670 */
[----:B------:R-:W-:Y:S01]  /*70d0*/  VIADD R4, R0, 0x38 ;  /* 0x0000003800047836 */ /* 0x000fe20000000000 */
[----:B------:R-:W-:Y:S01]  /*70e0*/  ISETP.GT.AND P4, PT, R198, R195, PT ;  /* 0x000000c3c600720c */ /* 0x000fe20003f84270 */
        /* <DEDUP_REMOVED lines=85> */
.L_x_6380:
[----:B------:R-:W-:-:S04]  /*7640*/  ULEA UR5, -UR6, URZ, 0x6 ;  /* 0x0000003f06057291 */ /* 0x000fc8000f8e313f */
[----:B------:R-:W-:Y:S02]  /*7650*/  USHF.R.S32.HI UR4, URZ, 0x1f, UR5 ;  /* 0x0000001f3f047899 */ /* 0x000fe40008011405 */
[----:B------:R-:W-:-:S04]  /*7660*/  MOV R6, UR5 ;  /* 0x0000000500067c02 */ /* 0x000fc80008000f00 */
[----:B------:R-:W-:-:S07]  /*7670*/  MOV R5, UR4 ;  /* 0x0000000400057c02 */ /* 0x000fce0008000f00 */
.L_x_6381:
        /* <DEDUP_REMOVED lines=28> */
.L_x_6379:
        /* <DEDUP_REMOVED lines=176> */
[----:B------:R-:W4:Y:S01]  /*8340*/  MUFU.EX2 R221, R221 ;  /* 0x000000dd00dd7308 */ /* 0x000f220000000800 */
        /* <DEDUP_REMOVED lines=26> */
[----:B------:R-:W5:Y:S01]  /*84f0*/  MUFU.EX2 R225, R225 ;  /* 0x000000e100e17308 */ /* 0x000f620000000800 */
        /* <DEDUP_REMOVED lines=24> */
[C---:B--2---:R-:W-:Y:S01]  /*8680*/  HMMA.16816.F32 R72, R4.reuse, R112, R116 ;  /* 0x000000700448723c */ /* 0x044fe20000001874 */
[----:B------:R-:W2:Y:S05]  /*8690*/  LDSM.16.MT88.4 R116, [R186+0xc800] ;  /* 0x00c80000ba74783b */ /* 0x000eaa0000004200 */
[C---:B------:R-:W-:Y:S01]  /*86a0*/  HMMA.16816.F32 R68, R4.reuse, R114, R68 ;  /* 0x000000720444723c */ /* 0x040fe20000001844 */
[-C--:B------:R-:W-:Y:S01]  /*86b0*/  FMUL.FTZ R112, R80, R132.reuse ;  /* 0x0000008450707220 */ /* 0x080fe20000410000 */
[-C--:B------:R-:W-:Y:S01]  /*86c0*/  FMUL.FTZ R113, R81, R132.reuse ;  /* 0x0000008451717220 */ /* 0x080fe20000410000 */
[-C--:B------:R-:W-:Y:S01]  /*86d0*/  FMUL.FTZ R80, R84, R132.reuse ;  /* 0x0000008454507220 */ /* 0x080fe20000410000 */
[-C--:B------:R-:W-:Y:S01]  /*86e0*/  FMUL.FTZ R81, R85, R132.reuse ;  /* 0x0000008455517220 */ /* 0x080fe20000410000 */
[----:B------:R-:W-:Y:S01]  /*86f0*/  MUFU.EX2 R220, R220 ;  /* 0x000000dc00dc7308 */ /* 0x000fe20000000800 */
[C---:B---3--:R-:W-:Y:S01]  /*8700*/  HMMA.16816.F32 R76, R4.reuse, R108, R76 ;  /* 0x0000006c044c723c */ /* 0x048fe2000000184c */
[-C--:B------:R-:W-:Y:S01]  /*8710*/  FMUL.FTZ R114, R82, R3.reuse ;  /* 0x0000000352727220 */ /* 0x080fe20000410000 */
[-C--:B------:R-:W-:Y:S01]  /*8720*/  FMUL.FTZ R115, R83, R3.reuse ;  /* 0x0000000353737220 */ /* 0x080fe20000410000 */
[-C--:B------:R-:W-:Y:S01]  /*8730*/  FMUL.FTZ R82, R86, R3.reuse ;  /* 0x0000000356527220 */ /* 0x080fe20000410000 */
[-C--:B------:R-:W-:Y:S01]  /*8740*/  FMUL.FTZ R83, R87, R3.reuse ;  /* 0x0000000357537220 */ /* 0x080fe20000410000 */
[----:B------:R-:W-:Y:S01]  /*8750*/  FFMA.FTZ R132, R215, R132, R160 ;  /* 0x00000084d7847223 */ /* 0x000fe200000100a0 */
[----:B------:R-:W-:Y:S01]  /*8760*/  FFMA.FTZ R3, R213, R3, R156 ;  /* 0x00000003d5037223 */ /* 0x000fe2000001009c */
[----:B------:R-:W3:Y:S02]  /*8770*/  MUFU.EX2 R229, R229 ;  /* 0x000000e500e57308 */ /* 0x000ee40000000800 */
[----:B------:R-:W-:Y:S01]  /*8780*/  HMMA.16816.F32 R84, R4, R110, R112 ;  /* 0x0000006e0454723c */ /* 0x000fe20000001870 */
[----:B------:R-:W3:Y:S01]  /*8790*/  LDSM.16.MT88.4 R112, [R186+0xe800] ;  /* 0x00e80000ba70783b */ /* 0x000ee20000004200 */
[----:B------:R-:W-:Y:S01]  /*87a0*/  FADD.FTZ R157, R157, R132 ;  /* 0x000000849d9d7221 */ /* 0x000fe20000010000 */
[----:B------:R-:W-:Y:S01]  /*87b0*/  FADD.FTZ R3, R2, R3 ;  /* 0x0000000302037221 */ /* 0x000fe20000010000 */
[----:B------:R-:W-:Y:S01]  /*87c0*/  MOV R132, R161 ;  /* 0x000000a100847202 */ /* 0x000fe20000000f00 */
[----:B------:R-:W3:Y:S01]  /*87d0*/  LDSM.16.MT88.4 R108, [R185+0xe800] ;  /* 0x00e80000b96c783b */ /* 0x000ee20000004200 */
        /* <DEDUP_REMOVED lines=24> */
[----:B--2---:R-:W-:Y:S02]  /*8960*/  HMMA.16816.F32 R20, R104, R116, R20 ;  /* 0x000000746814723c */ /* 0x004fe40000001814 */
        /* <DEDUP_REMOVED lines=134> */
.L_x_6376:
        /* <DEDUP_REMOVED lines=12> */
.L_x_6386:
        /* <DEDUP_REMOVED lines=67> */
.L_x_6383:
[C---:B------:R-:W-:Y:S04]  /*96c0*/  LEA R196, P0, R12.reuse, R196, 0x1 ;  /* 0x000000c40cc47211 */ /* 0x040fe800078008ff */
[----:B------:R-:W-:Y:S02]  /*96d0*/  LEA.HI.X R197, R12, R197, R3, 0x1, P0 ;  /* 0x000000c50cc57211 */ /* 0x000fe400000f0c03 */
[C---:B------:R-:W-:Y:S03]  /*96e0*/  IADD3 R220, P0, R211.reuse, R196, RZ ;  /* 0x000000c4d3dc7210 */ /* 0x040fe60007f1e0ff */
[----:B------:R-:W-:Y:S01]  /*96f0*/  @!PT LDS RZ, [RZ] ;  /* 0x00000000fffff984 */ /* 0x000fe20000000800 */
[----:B------:R-:W-:Y:S01]  /*9700*/  @!PT LDS RZ, [RZ] ;  /* 0x00000000fffff984 */ /* 0x000fe20000000800 */
[----:B------:R-:W-:Y:S01]  /*9710*/  @!PT LDS RZ, [RZ] ;  /* 0x00000000fffff984 */ /* 0x000fe20000000800 */
[----:B------:R1:W-:Y:S02]  /*9720*/  LDGSTS.E.BYPASS.LTC128B.128 [R199+0xc000], desc[UR14][R196.64] ;  /* 0x0c000000c4c77fae */ /* 0x0003e4000b901d4e */
[C---:B------:R-:W-:Y:S01]  /*9730*/  IMAD.X R221, R206.reuse, 0x1, R197, P0 ;  /* 0x00000001cedd7824 */ /* 0x040fe200000e06c5 */
[C---:B------:R-:W-:Y:S01]  /*9740*/  IADD3 R218, P0, R211.reuse, R220, RZ ;  /* 0x000000dcd3da7210 */ /* 0x040fe20007f1e0ff */
[----:B------:R1:W-:Y:S04]  /*9750*/  LDGSTS.E.BYPASS.LTC128B.128 [R199+0xe000], desc[UR14][R196.64+0x80] ;  /* 0x0e000080c4c77fae */ /* 0x0003e8000b901d4e */
[----:B------:R1:W-:Y:S01]  /*9760*/  LDGSTS.E.BYPASS.LTC128B.128 [R199+0x10000], desc[UR14][R196.64+0x100] ;  /* 0x10000100c4c77fae */ /* 0x0003e2000b901d4e */
[C---:B------:R-:W-:Y:S01]  /*9770*/  IMAD.X R219, R206.reuse, 0x1, R221, P0 ;  /* 0x00000001cedb7824 */ /* 0x040fe200000e06dd */
[----:B------:R-:W-:Y:S02]  /*9780*/  IADD3 R216, P0, R211, R218, RZ ;  /* 0x000000dad3d87210 */ /* 0x000fe40007f1e0ff */
[----:B------:R1:W-:Y:S03]  /*9790*/  LDGSTS.E.BYPASS.LTC128B.128 [R199+0xc800], desc[UR14][R220.64] ;  /* 0x0c800000dcc77fae */ /* 0x0003e6000b901d4e */
[----:B------:R-:W-:Y:S01]  /*97a0*/  IMAD.X R217, R206, 0x1, R219, P0 ;  /* 0x00000001ced97824 */ /* 0x000fe200000e06db */
[----:B------:R1:W-:Y:S01]  /*97b0*/  LDGSTS.E.BYPASS.LTC128B.128 [R199+0xe800], desc[UR14][R220.64+0x80] ;  /* 0x0e800080dcc77fae */ /* 0x0003e2000b901d4e */
[----:B------:R-:W-:Y:S03]  /*97c0*/  ISETP.GT.AND P0, PT, R198, R195, PT ;  /* 0x000000c3c600720c */ /* 0x000fe60003f04270 */
        /* <DEDUP_REMOVED lines=233> */
.L_x_6385:
        /* <DEDUP_REMOVED lines=24> */
.L_x_6384:
        /* <DEDUP_REMOVED lines=524> */
.L_x_6382:
        /* <DEDUP_REMOVED lines=8> */
[----:B------:R-:W5:Y:S01]  /*c920*/  S2R R19, SR_CTAID.Y ;  /* 0x0000000000137919 */ /* 0x000f620000002600 */
[----:B------:R-:W5:Y:S01]  /*c930*/  S2R R18, SR_CTAID.X ;  /* 0x0000000000127919 */ /* 0x000f620000002500 */
[----:B-1----:R-:W-:-:S02]  /*c940*/  FADD.FTZ R9, R0, R215 ;  /* 0x000000d700097221 */ /* 0x002fc40000010000 */
[----:B------:R-:W1:Y:S01]  /*c950*/  S2R R0, SR_TID.X ;  /* 0x0000000000007919 */ /* 0x000e620000002100 */
[----:B--2---:R-:W-:Y:S01]  /*c960*/  ULEA UR5, UR5, UR4, 0x18 ;  /* 0x0000000405057291 */ /* 0x004fe2000f8ec03f */
[----:B---3--:R-:W-:Y:S01]  /*c970*/  FADD.FTZ R8, R8, R213 ;  /* 0x000000d508087221 */ /* 0x008fe20000010000 */
[----:B------:R-:W2:Y:S01]  /*c980*/  S2UR UR4, SR_CTAID.Z ;  /* 0x00000000000479c3 */ /* 0x000ea20000002700 */
[----:B------:R-:W3:Y:S04]  /*c990*/  SHFL.BFLY PT, R6, R9, 0x1, 0x1f ;  /* 0x0c201f0009067f89 */ /* 0x000ee800000e0000 */
[----:B------:R-:W2:Y:S01]  /*c9a0*/  SHFL.BFLY PT, R5, R8, 0x1, 0x1f ;  /* 0x0c201f0008057f89 */ /* 0x000ea200000e0000 */
[----:B----4-:R-:W-:-:S04]  /*c9b0*/  SHF.R.S32.HI R10, RZ, 0x1f, R7 ;  /* 0x0000001fff0a7819 */ /* 0x010fc80000011407 */
[CC--:B------:R-:W-:Y:S02]  /*c9c0*/  LEA.HI R2, R10.reuse, R7.reuse, RZ, 0x2 ;  /* 0x000000070a027211 */ /* 0x0c0fe400078f10ff */
[----:B------:R-:W-:Y:S02]  /*c9d0*/  LEA.HI R10, R10, R7, RZ, 0x5 ;  /* 0x000000070a0a7211 */ /* 0x000fe400078f28ff */
[--C-:B------:R-:W-:Y:S02]  /*c9e0*/  SHF.R.S32.HI R13, RZ, 0x2, R2.reuse ;  /* 0x00000002ff0d7819 */ /* 0x100fe40000011402 */
[----:B------:R-:W-:Y:S02]  /*c9f0*/  SHF.R.S32.HI R12, RZ, 0x1f, R2 ;  /* 0x0000001fff0c7819 */ /* 0x000fe40000011402 */
[----:B------:R-:W-:Y:S01]  /*ca00*/  LOP3.LUT R2, R2, 0x1ffffffc, RZ, 0xc0, !PT ;  /* 0x1ffffffc02027812 */ /* 0x000fe200078ec0ff */
[----:B---3--:R-:W-:Y:S01]  /*ca10*/  FADD.FTZ R6, R9, R6 ;  /* 0x0000000609067221 */ /* 0x008fe20000010000 */
[----:B------:R-:W-:-:S02]  /*ca20*/  LEA.HI R12, R12, R13, RZ, 0x3 ;  /* 0x0000000d0c0c7211 */ /* 0x000fc400078f18ff */
[----:B------:R-:W-:Y:S01]  /*ca30*/  MOV R9, 0x3f800000 ;  /* 0x3f80000000097802 */ /* 0x000fe20000000f00 */
[----:B--2---:R-:W-:Y:S01]  /*ca40*/  FADD.FTZ R5, R8, R5 ;  /* 0x0000000508057221 */ /* 0x004fe20000010000 */
[----:B------:R-:W-:Y:S01]  /*ca50*/  BAR.SYNC.DEFER_BLOCKING 0x0 ;  /* 0x0000000000007b1d */ /* 0x000fe20000010000 */
[----:B------:R-:W-:Y:S02]  /*ca60*/  FSETP.NE.FTZ.AND P4, PT, R6, RZ, PT ;  /* 0x000000ff0600720b */ /* 0x000fe40003f95000 */
[----:B------:R-:W-:Y:S02]  /*ca70*/  LOP3.LUT R8, R10, 0xffffffe0, RZ, 0xc0, !PT ;  /* 0xffffffe00a087812 */ /* 0x000fe400078ec0ff */
[----:B------:R-:W-:Y:S02]  /*ca80*/  FSETP.NE.FTZ.AND P3, PT, R5, RZ, PT ;  /* 0x000000ff0500720b */ /* 0x000fe40003f75000 */
[----:B-1----:R-:W-:Y:S02]  /*ca90*/  SHF.R.S32.HI R15, RZ, 0x1f, R0 ;  /* 0x0000001fff0f7819 */ /* 0x002fe40000011400 */
[----:B------:R-:W-:-:S02]  /*caa0*/  IADD3 R8, R7, -R8, RZ ;  /* 0x8000000807087210 */ /* 0x000fc40007ffe0ff */
[----:B------:R-:W-:Y:S02]  /*cab0*/  LOP3.LUT R12, R12, 0xfffffff8, RZ, 0xc0, !PT ;  /* 0xfffffff80c0c7812 */ /* 0x000fe400078ec0ff */
[----:B------:R-:W-:Y:S01]  /*cac0*/  SHF.R.S32.HI R10, RZ, 0x5, R10 ;  /* 0x00000005ff0a7819 */ /* 0x000fe2000001140a */
[----:B------:R-:W1:Y:S01]  /*cad0*/  @P4 MUFU.RCP R11, R6 ;  /* 0x00000006000b4308 */ /* 0x000e620000001000 */
[CC--:B------:R-:W-:Y:S01]  /*cae0*/  LEA.HI R4, R15.reuse, R0.reuse, RZ, 0x4 ;  /* 0x000000000f047211 */ /* 0x0c0fe200078f20ff */
[----:B------:R-:W2:Y:S01]  /*caf0*/  @P4 LDC R21, c[0x0][0x2e8] ;  /* 0x0000ba00ff154b82 */ /* 0x000ea20000000800 */
[----:B------:R-:W-:Y:S02]  /*cb00*/  LEA.HI R15, R15, R0, RZ, 0x5 ;  /* 0x000000000f0f7211 */ /* 0x000fe400078f28ff */
[----:B------:R-:W-:Y:S02]  /*cb10*/  LOP3.LUT P5, RZ, R8, 0x3, RZ, 0xc0, !PT ;  /* 0x0000000308ff7812 */ /* 0x000fe400078ac0ff */
[----:B------:R-:W-:Y:S01]  /*cb20*/  IADD3 R8, R13, -R12, RZ ;  /* 0x8000000c0d087210 */ /* 0x000fe20007ffe0ff */
[----:B------:R-:W3:Y:S01]  /*cb30*/  @P3 MUFU.RCP R9, R5 ;  /* 0x0000000500093308 */ /* 0x000ee20000001000 */
[----:B------:R-:W-:Y:S01]  /*cb40*/  SHF.R.S32.HI R13, RZ, 0x1f, R10 ;  /* 0x0000001fff0d7819 */ /* 0x000fe2000001140a */
[----:B------:R-:W4:Y:S01]  /*cb50*/  @P3 LDC R22, c[0x0][0x2e8] ;  /* 0x0000ba00ff163b82 */ /* 0x000f220000000800 */
[----:B------:R-:W-:-:S02]  /*cb60*/  LOP3.LUT R17, R4, 0xfffffff0, RZ, 0xc0, !PT ;  /* 0xfffffff004117812 */ /* 0x000fc400078ec0ff */
[----:B------:R-:W-:Y:S02]  /*cb70*/  LOP3.LUT R15, R15, 0xffffffe0, RZ, 0xc0, !PT ;  /* 0xffffffe00f0f7812 */ /* 0x000fe400078ec0ff */
[----:B------:R-:W-:Y:S01]  /*cb80*/  IADD3 R7, -R2, R7, RZ ;  /* 0x0000000702077210 */ /* 0x000fe20007ffe1ff */
[----:B------:R-:W-:Y:S01]  /*cb90*/  @P4 MUFU.LG2 R6, R6 ;  /* 0x0000000600064308 */ /* 0x000fe20000000c00 */
[----:B------:R-:W-:Y:S01]  /*cba0*/  LEA.HI R13, R13, R10, RZ, 0x2 ;  /* 0x0000000a0d0d7211 */ /* 0x000fe200078f10ff */
[----:B-1----:R-:W-:Y:S01]  /*cbb0*/  FMUL.FTZ R128, R11, R128 ;  /* 0x000000800b807220 */ /* 0x002fe20000410000 */
[----:B------:R-:W-:Y:S01]  /*cbc0*/  IADD3 R2, -R17, R0, RZ ;  /* 0x0000000011027210 */ /* 0x000fe20007ffe1ff */
[C---:B------:R-:W-:Y:S01]  /*cbd0*/  FMUL.FTZ R129, R11.reuse, R129 ;  /* 0x000000810b817220 */ /* 0x040fe20000410000 */
[----:B------:R-:W-:Y:S01]  /*cbe0*/  IADD3 R0, R0, -R15, RZ ;  /* 0x8000000f00007210 */ /* 0x000fe20007ffe0ff */
[----:B------:R-:W-:Y:S01]  /*cbf0*/  FMUL.FTZ R124, R11, R124 ;  /* 0x0000007c0b7c7220 */ /* 0x000fe20000410000 */
[----:B------:R-:W-:Y:S01]  /*cc00*/  LOP3.LUT R13, R13, 0xffffffc, RZ, 0xc0, !PT ;  /* 0x0ffffffc0d0d7812 */ /* 0x000fe200078ec0ff */
        /* <DEDUP_REMOVED lines=47> */
[C---:B------:R-:W-:Y:S01]  /*cf00*/  LEA R7, R10.reuse, R7, 0x9 ;  /* 0x000000070a077211 */ /* 0x040fe200078e48ff */
[C---:B------:R-:W-:Y:S01]  /*cf10*/  FMUL.FTZ R130, R9.reuse, R130 ;  /* 0x0000008209827220 */ /* 0x040fe20000410000 */
[----:B------:R-:W-:Y:S01]  /*cf20*/  IADD3 R13, R10, -R13, RZ ;  /* 0x8000000d0a0d7210 */ /* 0x000fe20007ffe0ff */
[C---:B------:R-:W-:Y:S01]  /*cf30*/  FMUL.FTZ R127, R9.reuse, R127 ;  /* 0x0000007f097f7220 */ /* 0x040fe20000410000 */
[C---:B------:R-:W-:Y:S01]  /*cf40*/  SHF.L.U32 R10, R8.reuse, 0x6, RZ ;  /* 0x00000006080a7819 */ /* 0x040fe200000006ff */
[----:B------:R-:W-:Y:S01]  /*cf50*/  FMUL.FTZ R126, R9, R126 ;  /* 0x0000007e097e7220 */ /* 0x000fe20000410000 */
[----:B------:R-:W-:Y:S01]  /*cf60*/  LEA.HI R11, R11, R0, RZ, 0x2 ;  /* 0x000000000b0b7211 */ /* 0x000fe200078f10ff */
[C---:B------:R-:W-:Y:S01]  /*cf70*/  FMUL.FTZ R123, R9.reuse, R123 ;  /* 0x0000007b097b7220 */ /* 0x040fe20000410000 */
[----:B------:R-:W-:Y:S01]  /*cf80*/  SHF.R.S32.HI R0, RZ, 0x4, R4 ;  /* 0x00000004ff007819 */ /* 0x000fe20000011404 */
        /* <DEDUP_REMOVED lines=43> */
[----:B------:R-:W-:Y:S01]  /*d240*/  LOP3.LUT R9, R8, 0x1, RZ, 0xc0, !PT ;  /* 0x0000000108097812 */ /* 0x000fe200078ec0ff */
[----:B------:R-:W1:Y:S01]  /*d250*/  @P3 MUFU.LG2 R5, R5 ;  /* 0x0000000500053308 */ /* 0x000e620000000c00 */
[----:B------:R-:W-:-:S02]  /*d260*/  LOP3.LUT R10, R10, 0x1c0, RZ, 0xc0, !PT ;  /* 0x000001c00a0a7812 */ /* 0x000fc400078ec0ff */
[----:B------:R-:W-:Y:S02]  /*d270*/  R2P PR, R8, 0x6 ;  /* 0x0000000608007804 */ /* 0x000fe40000000000 */
[----:B------:R-:W-:Y:S02]  /*d280*/  SHF.L.U32 R4, R0, 0x6, RZ ;  /* 0x0000000600047819 */ /* 0x000fe400000006ff */
[----:B------:R-:W-:Y:S02]  /*d290*/  LEA.HI R8, R2, R2, RZ, 0x1 ;  /* 0x0000000202087211 */ /* 0x000fe400078f08ff */
[----:B------:R-:W-:Y:S02]  /*d2a0*/  ISETP.NE.U32.AND P0, PT, R9, 0x1, PT ;  /* 0x000000010900780c */ /* 0x000fe40003f05070 */
[----:B------:R-:W-:Y:S02]  /*d2b0*/  LEA.HI R10, R10, R10, RZ, 0x1d ;  /* 0x0000000a0a0a7211 */ /* 0x000fe400078fe8ff */
[----:B------:R-:W-:-:S02]  /*d2c0*/  LOP3.LUT R4, R4, 0x1c0, RZ, 0xc0, !PT ;  /* 0x000001c004047812 */ /* 0x000fc400078ec0ff */
[C---:B------:R-:W-:Y:S02]  /*d2d0*/  SHF.L.U32 R9, R8.reuse, 0x2, RZ ;  /* 0x0000000208097819 */ /* 0x040fe400000006ff */
[----:B------:R-:W-:Y:S02]  /*d2e0*/  LOP3.LUT R15, R8, 0xffffffe, RZ, 0xc0, !PT ;  /* 0x0ffffffe080f7812 */ /* 0x000fe400078ec0ff */
[----:B------:R-:W-:Y:S02]  /*d2f0*/  SHF.R.S32.HI R8, RZ, 0x2, R11 ;  /* 0x00000002ff087819 */ /* 0x000fe4000001140b */
[----:B------:R-:W-:Y:S02]  /*d300*/  LEA R7, R7, R10, 0x1 ;  /* 0x0000000a07077211 */ /* 0x000fe400078e08ff */
[----:B------:R-:W-:Y:S02]  /*d310*/  LOP3.LUT R9, R4, 0x38, R9, 0xf8, !PT ;  /* 0x0000003804097812 */ /* 0x000fe400078ef809 */
[----:B------:R-:W-:-:S02]  /*d320*/  SHF.R.U32.HI R4, RZ, 0x3, R4 ;  /* 0x00000003ff047819 */ /* 0x000fc40000011604 */
[----:B------:R-:W-:Y:S02]  /*d330*/  LEA R13, R13, R8, 0x4 ;  /* 0x000000080d0d7211 */ /* 0x000fe400078e20ff */
[----:B------:R-:W-:Y:S02]  /*d340*/  LEA R7, R7, UR5, 0x2 ;  /* 0x0000000507077c11 */ /* 0x000fe4000f8e10ff */
[----:B------:R-:W-:Y:S02]  /*d350*/  MOV R8, 0x40 ;  /* 0x0000004000087802 */ /* 0x000fe40000000f00 */
[----:B------:R-:W-:Y:S01]  /*d360*/  LOP3.LUT R4, R9, R4, RZ, 0x3c, !PT ;  /* 0x0000000409047212 */ /* 0x000fe200078e3cff */
[----:B------:R-:W-:Y:S01]  /*d370*/  STS.64 [R7], R128 ;  /* 0x0000008007007388 */ /* 0x000fe20000000a00 */
[----:B------:R-:W-:Y:S02]  /*d380*/  IADD3 R9, R7, -0x20, RZ ;  /* 0xffffffe007097810 */ /* 0x000fe40007ffe0ff */
[----:B------:R-:W-:Y:S01]  /*d390*/  SEL R8, R8, 0xffffffc0, !P1 ;  /* 0xffffffc008087807 */ /* 0x000fe20004800000 */
[----:B------:R-:W-:Y:S01]  /*d3a0*/  STS.64 [R7+0x800], R130 ;  /* 0x0008008207007388 */ /* 0x000fe20000000a00 */
[----:B------:R-:W-:-:S02]  /*d3b0*/  MOV R10, 0x80 ;  /* 0x00000080000a7802 */ /* 0x000fc40000000f00 */
[C---:B------:R-:W-:Y:S02]  /*d3c0*/  @P0 IADD3 R9, R7.reuse, 0x20, RZ ;  /* 0x0000002007090810 */ /* 0x040fe40007ffe0ff */
[----:B------:R-:W-:Y:S02]  /*d3d0*/  IADD3 R15, R2, -R15, RZ ;  /* 0x8000000f020f7210 */ /* 0x000fe40007ffe0ff */
[----:B------:R-:W-:Y:S01]  /*d3e0*/  IADD3 R12, R7, R8, RZ ;  /* 0x00000008070c7210 */ /* 0x000fe20007ffe0ff */
[----:B------:R-:W-:Y:S01]  /*d3f0*/  STS.64 [R9], R124 ;  /* 0x0000007c09007388 */ /* 0x000fe20000000a00 */
[----:B------:R-:W-:Y:S02]  /*d400*/  SEL R10, R10, 0xffffff80, !P2 ;  /* 0xffffff800a0a7807 */ /* 0x000fe40005000000 */
[----:B------:R-:W-:Y:S01]  /*d410*/  IADD3 R8, R8, R9, RZ ;  /* 0x0000000908087210 */ /* 0x000fe20007ffe0ff */
[----:B------:R-:W-:Y:S01]  /*d420*/  STS.64 [R9+0x800], R126 ;  /* 0x0008007e09007388 */ /* 0x000fe20000000a00 */
[----:B------:R-:W-:-:S02]  /*d430*/  LEA R4, R15, R4, 0x2 ;  /* 0x000000040f047211 */ /* 0x000fc400078e10ff */
[-C--:B------:R-:W-:Y:S01]  /*d440*/  IADD3 R14, R7, R10.reuse, RZ ;  /* 0x0000000a070e7210 */ /* 0x080fe20007ffe0ff */
[----:B------:R-:W-:Y:S01]  /*d450*/  STS.64 [R12], R120 ;  /* 0x000000780c007388 */ /* 0x000fe20000000a00 */
[----:B------:R-:W-:Y:S02]  /*d460*/  IADD3 R15, R10, R9, RZ ;  /* 0x000000090a0f7210 */ /* 0x000fe40007ffe0ff */
[-C--:B------:R-:W-:Y:S01]  /*d470*/  IADD3 R16, R12, R10.reuse, RZ ;  /* 0x0000000a0c107210 */ /* 0x080fe20007ffe0ff */
[----:B------:R-:W-:Y:S01]  /*d480*/  STS.64 [R12+0x800], R122 ;  /* 0x0008007a0c007388 */ /* 0x000fe20000000a00 */
[----:B------:R-:W-:Y:S02]  /*d490*/  IADD3 R17, R8, R10, RZ ;  /* 0x0000000a08117210 */ /* 0x000fe40007ffe0ff */
[----:B------:R-:W3:Y:S01]  /*d4a0*/  LDC.64 R10, c[0x0][0x2c0] ;  /* 0x0000b000ff0a7b82 */ /* 0x000ee20000000a00 */
[----:B------:R-:W-:Y:S01]  /*d4b0*/  STS.64 [R8], R116 ;  /* 0x0000007408007388 */ /* 0x000fe20000000a00 */
[----:B------:R-:W-:Y:S01]  /*d4c0*/  SHF.L.U32 R24, R2, 0x2, RZ ;  /* 0x0000000202187819 */ /* 0x000fe200000006ff */
[----:B-1----:R-:W-:Y:S01]  /*d4d0*/  @P3 FMUL.FTZ R2, R5, 0.69314718246459960938 ;  /* 0x3f31721805023820 */ /* 0x002fe20000410000 */
[----:B-----5:R-:W-:Y:S01]  /*d4e0*/  SHF.L.U32 R18, R18, 0x6, RZ ;  /* 0x0000000612127819 */ /* 0x020fe200000006ff */
[----:B------:R-:W-:Y:S01]  /*d4f0*/  STS.64 [R8+0x800], R118 ;  /* 0x0008007608007388 */ /* 0x000fe20000000a00 */
[----:B------:R-:W-:-:S03]  /*d500*/  SHF.R.S32.HI R25, RZ, 0x1f, R24 ;  /* 0x0000001fff197819 */ /* 0x000fc60000011418 */
[----:B------:R-:W-:Y:S04]  /*d510*/  STS.64 [R14], R112 ;  /* 0x000000700e007388 */ /* 0x000fe80000000a00 */
[----:B------:R-:W-:Y:S04]  /*d520*/  STS.64 [R14+0x800], R114 ;  /* 0x000800720e007388 */ /* 0x000fe80000000a00 */
[----:B------:R-:W-:Y:S04]  /*d530*/  STS.64 [R15], R108 ;  /* 0x0000006c0f007388 */ /* 0x000fe80000000a00 */
[----:B------:R-:W-:Y:S01]  /*d540*/  STS.64 [R15+0x800], R110 ;  /* 0x0008006e0f007388 */ /* 0x000fe20000000a00 */
[----:B---3--:R-:W-:-:S03]  /*d550*/  IMAD R19, R19, R10, UR11 ;  /* 0x0000000b13137e24 */ /* 0x008fc6000f8e020a */
[----:B------:R-:W-:Y:S04]  /*d560*/  STS.64 [R16], R104 ;  /* 0x0000006810007388 */ /* 0x000fe80000000a00 */
[----:B------:R-:W-:Y:S04]  /*d570*/  STS.64 [R16+0x800], R106 ;  /* 0x0008006a10007388 */ /* 0x000fe80000000a00 */
[----:B------:R-:W-:Y:S04]  /*d580*/  STS.64 [R17], R100 ;  /* 0x0000006411007388 */ /* 0x000fe80000000a00 */
[----:B------:R1:W-:Y:S04]  /*d590*/  STS.64 [R17+0x800], R102 ;  /* 0x0008006611007388 */ /* 0x0003e80000000a00 */
[----:B------:R-:W-:Y:S04]  /*d5a0*/  STS.64 [R7+0x4000], R36 ;  /* 0x0040002407007388 */ /* 0x000fe80000000a00 */
[----:B------:R-:W-:Y:S04]  /*d5b0*/  STS.64 [R7+0x4800], R38 ;  /* 0x0048002607007388 */ /* 0x000fe80000000a00 */
[----:B------:R-:W-:Y:S04]  /*d5c0*/  STS.64 [R9+0x4000], R40 ;  /* 0x0040002809007388 */ /* 0x000fe80000000a00 */
[----:B------:R-:W-:Y:S04]  /*d5d0*/  STS.64 [R9+0x4800], R42 ;  /* 0x0048002a09007388 */ /* 0x000fe80000000a00 */
[----:B------:R-:W-:Y:S04]  /*d5e0*/  STS.64 [R12+0x4000], R44 ;  /* 0x0040002c0c007388 */ /* 0x000fe80000000a00 */
[----:B------:R-:W-:Y:S01]  /*d5f0*/  STS.64 [R12+0x4800], R46 ;  /* 0x0048002e0c007388 */ /* 0x000fe20000000a00 */
[----:B-1----:R-:W-:-:S03]  /*d600*/  LEA R102, R4, UR5, 0x2 ;  /* 0x0000000504667c11 */ /* 0x002fc6000f8e10ff */
        /* <DEDUP_REMOVED lines=18> */
[----:B-1----:R-:W-:-:S03]  /*d730*/  IADD3 R7, RZ, -UR11, RZ ;  /* 0x8000000bff077c10 */ /* 0x002fc6000fffe0ff */
[----:B------:R1:W-:Y:S02]  /*d740*/  STS.64 [R14+0x8000], R84 ;  /* 0x008000540e007388 */ /* 0x0003e40000000a00 */
[----:B------:R-:W-:Y:S02]  /*d750*/  IMAD R7, R20, R7, UR4 ;  /* 0x0000000414077e24 */ /* 0x000fe4000f8e0207 */
[----:B------:R1:W-:Y:S01]  /*d760*/  STS.64 [R14+0x8800], R86 ;  /* 0x008800560e007388 */ /* 0x0003e20000000a00 */
[----:B---3--:R-:W-:Y:S01]  /*d770*/  @P4 FMUL.FTZ R9, R6, 0.69314718246459960938 ;  /* 0x3f31721806094820 */ /* 0x008fe20000410000 */
[----:B------:R-:W-:Y:S02]  /*d780*/  IMAD R20, R19, R20, R7 ;  /* 0x0000001413147224 */ /* 0x000fe400078e0207 */
[----:B------:R1:W-:Y:S01]  /*d790*/  STS.64 [R15+0x8000], R88 ;  /* 0x008000580f007388 */ /* 0x0003e20000000a00 */
[----:B------:R-:W-:Y:S01]  /*d7a0*/  MOV R7, 0xff800000 ;  /* 0xff80000000077802 */ /* 0x000fe20000000f00 */
[----:B--2---:R-:W-:Y:S01]  /*d7b0*/  @P4 FFMA.FTZ R7, R132, R21, R9 ;  /* 0x0000001584074223 */ /* 0x004fe20000010009 */
[----:B------:R-:W-:Y:S01]  /*d7c0*/  IMAD R18, R20, R11, R18 ;  /* 0x0000000b14127224 */ /* 0x000fe200078e0212 */
[----:B------:R1:W-:Y:S04]  /*d7d0*/  STS.64 [R15+0x8800], R90 ;  /* 0x0088005a0f007388 */ /* 0x0003e80000000a00 */
[----:B------:R1:W-:Y:S04]  /*d7e0*/  STS.64 [R16+0x8000], R92 ;  /* 0x0080005c10007388 */ /* 0x0003e80000000a00 */
[----:B------:R1:W-:Y:S01]  /*d7f0*/  STS.64 [R16+0x8800], R94 ;  /* 0x0088005e10007388 */ /* 0x0003e20000000a00 */
[----:B-----5:R-:W-:Y:S01]  /*d800*/  MOV R8, 0xff800000 ;  /* 0xff80000000087802 */ /* 0x020fe20000000f00 */
[----:B----4-:R-:W-:-:S02]  /*d810*/  @P3 FFMA.FTZ R8, R3, R22, R2 ;  /* 0x0000001603083223 */ /* 0x010fc40000010002 */
[----:B------:R1:W-:Y:S04]  /*d820*/  STS.64 [R17+0x8000], R96 ;  /* 0x0080006011007388 */ /* 0x0003e80000000a00 */
[----:B------:R1:W-:Y:S01]  /*d830*/  STS.64 [R17+0x8800], R98 ;  /* 0x0088006211007388 */ /* 0x0003e20000000a00 */
[----:B------:R-:W-:Y:S06]  /*d840*/  BAR.SYNC.DEFER_BLOCKING 0x0 ;  /* 0x0000000000007b1d */ /* 0x000fec0000010000 */
[----:B------:R-:W-:Y:S05]  /*d850*/  @P5 BRA `(.L_x_6388) ;  /* 0x00000000002c5947 */ /* 0x000fea0003800000 */
        /* <DEDUP_REMOVED lines=11> */
.L_x_6388:
[----:B------:R-:W-:Y:S05]  /*d910*/  BSYNC B0 ;  /* 0x0000000000007941 */ /* 0x000fea0003800000 */
.L_x_6387:
[----:B-1----:R-:W1:Y:S01]  /*d920*/  LDS.128 R96, [R102] ;  /* 0x0000000066607984 */ /* 0x002e620000000c00 */
[----:B------:R-:W-:Y:S01]  /*d930*/  ULDC UR4, c[0x0][0x2dc] ;  /* 0x0000b70000047ab9 */ /* 0x000fe20000000800 */
[----:B------:R-:W-:Y:S02]  /*d940*/  IMAD.WIDE R24, R0, 0xc0, R24 ;  /* 0x000000c000187825 */ /* 0x000fe400078e0218 */
[----:B------:R-:W3:Y:S02]  /*d950*/  LDS.128 R64, [R102+0x4000] ;  /* 0x0040000066407984 */ /* 0x000ee40000000c00 */
[----:B--2---:R-:W-:Y:S01]  /*d960*/  IMAD R4, R18, UR4, RZ ;  /* 0x0000000412047c24 */ /* 0x004fe2000f8e02ff */
[----:B------:R-:W-:Y:S01]  /*d970*/  ULDC.64 UR4, c[0x0][0x288] ;  /* 0x0000a20000047ab9 */ /* 0x000fe20000000a00 */
[----:B------:R-:W2:Y:S01]  /*d980*/  LDS.128 R32, [R102+0x8000] ;  /* 0x0080000066207984 */ /* 0x000ea20000000c00 */
[----:B------:R-:W-:Y:S02]  /*d990*/  VIADD R3, R0, 0x8 ;  /* 0x0000000800037836 */ /* 0x000fe40000000000 */
[----:B------:R-:W-:Y:S01]  /*d9a0*/  IADD3 R5, P0, R4, R24, RZ ;  /* 0x0000001804057210 */ /* 0x000fe20007f1e0ff */
[----:B------:R-:W4:Y:S01]  /*d9b0*/  LDS.128 R92, [R102+0x800] ;  /* 0x00080000665c7984 */ /* 0x000f220000000c00 */
[C---:B------:R-:W-:Y:S01]  /*d9c0*/  VIADD R2, R0.reuse, 0x10 ;  /* 0x0000001000027836 */ /* 0x040fe20000000000 */
[----:B------:R-:W-:Y:S01]  /*d9d0*/  ISETP.GE.AND P6, PT, R3, UR20, PT ;  /* 0x0000001403007c0c */ /* 0x000fe2000bfc6270 */
[----:B------:R-:W-:Y:S01]  /*d9e0*/  VIADD R101, R0, 0x18 ;  /* 0x0000001800657836 */ /* 0x000fe20000000000 */
[----:B------:R-:W-:Y:S01]  /*d9f0*/  LEA.HI.X.SX32 R4, R4, R25, 0x1, P0 ;  /* 0x0000001904047211 */ /* 0x000fe200000f0eff */
[----:B------:R-:W5:Y:S01]  /*da00*/  LDS.128 R88, [R102+0x1000] ;  /* 0x0010000066587984 */ /* 0x000f620000000c00 */
[C---:B------:R-:W-:Y:S01]  /*da10*/  LEA R104, P0, R5.reuse, UR4, 0x2 ;  /* 0x0000000405687c11 */ /* 0x040fe2000f8010ff */
[----:B------:R-:W-:Y:S01]  /*da20*/  VIADD R100, R0, 0x20 ;  /* 0x0000002000647836 */ /* 0x000fe20000000000 */
[----:B------:R-:W-:Y:S01]  /*da30*/  ISETP.GE.AND P5, PT, R2, UR20, PT ;  /* 0x0000001402007c0c */ /* 0x000fe2000bfa6270 */
[----:B------:R-:W5:Y:S01]  /*da40*/  LDS.128 R84, [R102+0x1800] ;  /* 0x0018000066547984 */ /* 0x000f620000000c00 */
[----:B------:R-:W-:Y:S01]  /*da50*/  LEA.HI.X R105, R5, UR5, R4, 0x2, P0 ;  /* 0x0000000505697c11 */ /* 0x000fe200080f1404 */
[C---:B------:R-:W-:Y:S01]  /*da60*/  VIADD R3, R0.reuse, 0x28 ;  /* 0x0000002800037836 */ /* 0x040fe20000000000 */
[C---:B------:R-:W-:Y:S01]  /*da70*/  ISETP.GE.AND P0, PT, R0.reuse, UR20, PT ;  /* 0x0000001400007c0c */ /* 0x040fe2000bf06270 */
[----:B------:R-:W5:Y:S01]  /*da80*/  LDS.128 R80, [R102+0x2000] ;  /* 0x0020000066507984 */ /* 0x000f620000000c00 */
[C---:B------:R-:W-:Y:S01]  /*da90*/  VIADD R2, R0.reuse, 0x30 ;  /* 0x0000003000027836 */ /* 0x040fe20000000000 */
[----:B------:R-:W-:Y:S01]  /*daa0*/  ISETP.GE.AND P4, PT, R101, UR20, PT ;  /* 0x0000001465007c0c */ /* 0x000fe2000bf86270 */
[----:B------:R-:W-:Y:S01]  /*dab0*/  VIADD R0, R0, 0x38 ;  /* 0x0000003800007836 */ /* 0x000fe20000000000 */
[----:B------:R-:W5:Y:S01]  /*dac0*/  LDS.128 R76, [R102+0x2800] ;  /* 0x00280000664c7984 */ /* 0x000f620000000c00 */
[----:B------:R-:W-:-:S02]  /*dad0*/  ISETP.GE.AND P3, PT, R100, UR20, PT ;  /* 0x0000001464007c0c */ /* 0x000fc4000bf66270 */
[----:B------:R-:W-:Y:S01]  /*dae0*/  ISETP.GE.AND P2, PT, R3, UR20, PT ;  /* 0x0000001403007c0c */ /* 0x000fe2000bf46270 */
[----:B------:R-:W5:Y:S01]  /*daf0*/  LDS.128 R72, [R102+0x3000] ;  /* 0x0030000066487984 */ /* 0x000f620000000c00 */
[----:B------:R-:W-:-:S03]  /*db00*/  ISETP.GE.AND P1, PT, R2, UR20, PT ;  /* 0x0000001402007c0c */ /* 0x000fc6000bf26270 */
        /* <DEDUP_REMOVED lines=15> */
[----:B-1----:R1:W-:Y:S04]  /*dc00*/  @!P0 STG.E.64 desc[UR14][R104.64], R96 ;  /* 0x0000006068008986 */ /* 0x0023e8000c101b0e */
[----:B------:R1:W-:Y:S04]  /*dc10*/  @!P0 STG.E.64 desc[UR14][R104.64+0x8], R98 ;  /* 0x0000086268008986 */ /* 0x0003e8000c101b0e */
[----:B---3--:R1:W-:Y:S04]  /*dc20*/  @!P0 STG.E.128 desc[UR14][R104.64+0x100], R64 ;  /* 0x0001004068008986 */ /* 0x0083e8000c101d0e */
[----:B--2---:R1:W-:Y:S01]  /*dc30*/  @!P0 STG.E.128 desc[UR14][R104.64+0x200], R32 ;  /* 0x0002002068008986 */ /* 0x0043e2000c101d0e */
[----:B------:R-:W-:-:S03]  /*dc40*/  ISETP.GE.AND P0, PT, R0, UR20, PT ;  /* 0x0000001400007c0c */ /* 0x000fc6000bf06270 */
        /* <DEDUP_REMOVED lines=23> */
.L_x_6389:
        /* <DEDUP_REMOVED lines=12> */
.L_x_7488:


//--------------------- .text._ZN5flash24flash_fwd_splitkv_kernelI23Flash_fwd_kernel_traitsILi192ELi64ELi64ELi4ELb0ELb0EN7cutlass6half_tE19Flash_kernel_traitsILi192ELi64ELi64ELi4ES3_EELb0ELb1ELb0ELb0ELb1ELb1ELb1ELb0EEEvNS_16Flash_fwd_paramsE --------------------------
	.section	.text._ZN5flash24flash_fwd_splitkv_kernelI23Flash_fwd_kernel_traitsILi192ELi64ELi64ELi4ELb0ELb0EN7cutlass6half_tE19Flash_kernel_traitsILi192ELi64ELi64ELi4ES3_EELb0ELb1ELb0ELb0ELb1ELb1ELb1ELb0EEEvNS_16Flash_fwd_paramsE,"ax",@progbits
	.align	128
        .global         _ZN5flash24flash_fwd_splitkv_kernelI23Flash_fwd_kernel_traitsILi192ELi64ELi64ELi4ELb0ELb0EN7cutlass6half_tE19Flash_kernel_traitsILi192ELi64ELi64ELi4ES3_EELb0ELb1ELb0ELb0ELb1ELb1ELb1ELb0EEEvNS_16Flash_fwd_paramsE
        .type           _ZN5flash24flash_fwd_splitkv_kernelI23Flash_fwd_kernel_traitsILi192ELi64ELi64ELi4ELb0ELb0EN7cutlass6half_tE19Flash_kernel_traitsILi192ELi64ELi64ELi4ES3_EELb0ELb1ELb0ELb0ELb1ELb1ELb1ELb0EEEvNS_16Flash_fwd_paramsE,@function
        .size           _ZN5flash24flash_fwd_splitkv_kernelI23Flash_fwd_kernel_traitsILi192ELi64ELi64ELi4ELb0ELb0EN7cutlass6half_tE19Flash_kernel_traitsILi192ELi64ELi64ELi4ES3_EELb0ELb1ELb0ELb0ELb1ELb1ELb1ELb0EEEvNS_16Flash_fwd_paramsE,(.L_x_7489 - _ZN5flash24flash_fwd_splitkv_kernelI23Flash_fwd_kernel_traitsILi192ELi64ELi64ELi4ELb0ELb0EN7cutlass6half_tE19Flash_kernel_traitsILi192ELi64ELi64ELi4ES3_EELb0ELb1ELb0ELb0ELb1ELb1ELb1ELb0EEEvNS_16Flash_fwd_paramsE)
        .other          _ZN5flash24flash_fwd_splitkv_kernelI23Flash_fwd_kernel_traitsILi192ELi64ELi64ELi4ELb0ELb0EN7cutlass6half_tE19Flash_kernel_traitsILi192ELi64ELi64ELi4ES3_EELb0ELb1ELb0ELb0ELb1ELb1ELb1ELb0EEEvNS_16Flash_fwd_paramsE,@"STO_CUDA_ENTRY STV_DEFAULT"
_ZN5flash24flash_fwd_splitkv_kernelI23Flash_fwd_kernel_traitsILi192ELi64ELi64ELi4ELb0ELb0EN7cutlass6half_tE19Flash_kernel_traitsILi192ELi64ELi64ELi4ES3_EELb0ELb1ELb0ELb0ELb1ELb1ELb1ELb0EEEvNS_16Flash_fwd_paramsE:
.text._ZN5flash24flash_fwd_splitkv_kernelI23Flash_fwd_kernel_traitsILi192ELi64ELi64ELi4ELb0ELb0EN7cutlass6half_tE19Flash_kernel_traitsILi192ELi64ELi64ELi4ES3_EELb0ELb1ELb0ELb0ELb1ELb1ELb1ELb0EEEvNS_16Flash_fwd_paramsE:
        /* <DEDUP_REMOVED lines=77> */
.L_x_6390:
[----:B------:R-:W-:-:S05]  /*04d0*/  ULDC UR8, c[0x0][0x2c8] ;  /* 0x0000b20000087ab9 */ /* 0x000fca0000000800 */
.L_x_6391:
        /* <DEDUP_REMOVED lines=167> */
.L_x_6392:
        /* <DEDUP_REMOVED lines=28> */
.L_x_6393:
        /* <DEDUP_REMOVED lines=86> */
.L_x_6394:
        /* <DEDUP_REMOVED lines=47> */
.L_x_6396:
        /* <DEDUP_REMOVED lines=31> */
.L_x_6395:
[----:B------:R-:W-:Y:S01]  /*1b50*/  UISETP.NE.AND UP0, UPT, UR18, -0x1, UPT ;  /* 0xffffffff1200788c */ /* 0x000fe2000bf05270 */
[----:B------:R-:W-:Y:S01]  /*1b60*/  SHF.R.S32.HI R5, RZ, 0x1f, R96 ;  /* 0x0000001fff057819 */ /* 0x000fe20000011460 */
[----:B------:R-:W-:Y:S01]  /*1b70*/  UIADD3 UR20, -UR13, UR17, URZ ;  /* 0x000000110d147290 */ /* 0x000fe2000fffe13f */
[----:B------:R-:W1:Y:S01]  /*1b80*/  S2R R31, SR_CTAID.X ;  /* 0x00000000001f7919 */ /* 0x000e620000002500 */
[----:B------:R-:W2:Y:S01]  /*1b90*/  S2UR UR26, SR_CgaCtaId ;  /* 0x00000000001a79c3 */ /* 0x000ea20000008800 */
[CC--:B------:R-:W-:Y:S01]  /*1ba0*/  LEA.HI R3, R5.reuse, R96.reuse, RZ, 0x3 ;  /* 0x0000006005037211 */ /* 0x0c0fe200078f18ff */
[----:B------:R-:W-:Y:S01]  /*1bb0*/  VIADD R206, R146, 0xffffffff ;  /* 0xffffffff92ce7836 */ /* 0x000fe20000000000 */
[----:B------:R-:W-:Y:S01]  /*1bc0*/  LEA.HI R33, R5, R96, RZ, 0x6 ;  /* 0x0000006005217211 */ /* 0x000fe200078f30ff */
[----:B------:R-:W-:Y:S01]  /*1bd0*/  IMAD.SHL.U32 R215, R96, 0x2, RZ ;  /* 0x0000000260d77824 */ /* 0x000fe200078e00ff */
[----:B------:R-:W-:Y:S01]  /*1be0*/  SHF.R.S32.HI R14, RZ, 0x3, R3 ;  /* 0x00000003ff0e7819 */ /* 0x000fe20000011403 */
[----:B------:R-:W-:Y:S01]  /*1bf0*/  IMAD.U32 R212, RZ, RZ, UR16 ;  /* 0x00000010ffd47e24 */ /* 0x000fe2000f8e00ff */
[----:B------:R-:W-:Y:S01]  /*1c00*/  @UP0 ULDC.64 UR4, c[0x0][0x240] ;  /* 0x0000900000040ab9 */ /* 0x000fe20000000a00 */
[----:B------:R-:W-:Y:S01]  /*1c10*/  @!UP0 USHF.R.S32.HI UR23, URZ, 0x1f, UR11 ;  /* 0x0000001f3f178899 */ /* 0x000fe2000801140b */
[C---:B------:R-:W-:Y:S01]  /*1c20*/  ISETP.GE.AND P6, PT, R14.reuse, UR20, PT ;  /* 0x000000140e007c0c */ /* 0x040fe2000bfc6270 */
[----:B------:R-:W-:Y:S01]  /*1c30*/  @UP0 UIMAD.WIDE.U32 UR8, UR18, UR4, URZ ;  /* 0x00000004120802a5 */ /* 0x000fe2000f8e003f */
[C---:B------:R-:W-:Y:S01]  /*1c40*/  VIADD R19, R14.reuse, 0x10 ;  /* 0x000000100e137836 */ /* 0x040fe20000000000 */
[----:B------:R-:W-:Y:S01]  /*1c50*/  LOP3.LUT R3, R3, 0xfffffff8, RZ, 0xc0, !PT ;  /* 0xfffffff803037812 */ /* 0x000fe200078ec0ff */
[C---:B------:R-:W-:Y:S01]  /*1c60*/  IMAD.SHL.U32 R11, R14.reuse, 0x40, RZ ;  /* 0x000000400e0b7824 */ /* 0x040fe200078e00ff */
[----:B------:R-:W-:Y:S01]  /*1c70*/  @UP0 UIMAD UR18, UR18, UR5, UR9 ;  /* 0x00000005121202a4 */ /* 0x000fe2000f8e0209 */
[----:B------:R-:W-:Y:S01]  /*1c80*/  VIADD R17, R14, 0x20 ;  /* 0x000000200e117836 */ /* 0x000fe20000000000 */
[----:B------:R-:W-:Y:S01]  /*1c90*/  ISETP.GE.AND P0, PT, R19, UR20, PT ;  /* 0x0000001413007c0c */ /* 0x000fe2000bf06270 */
[----:B------:R-:W-:Y:S01]  /*1ca0*/  @!UP0 ULDC.64 UR4, c[0x0][0x228] ;  /* 0x00008a0000048ab9 */ /* 0x000fe20000000a00 */
[----:B------:R-:W-:Y:S01]  /*1cb0*/  IMAD.IADD R0, R96, 0x1, -R3 ;  /* 0x0000000160007824 */ /* 0x000fe200078e0a03 */
[----:B------:R-:W-:Y:S01]  /*1cc0*/  @!UP0 UIMAD UR9, UR23, UR4, URZ ;  /* 0x00000004170982a4 */ /* 0x000fe2000f8e023f */
[----:B------:R-:W-:Y:S01]  /*1cd0*/  LOP3.LUT R11, R11, 0x1c0, RZ, 0xc0, !PT ;  /* 0x000001c00b0b7812 */ /* 0x000fe200078ec0ff */
[----:B------:R-:W-:Y:S01]  /*1ce0*/  @!UP0 UIMAD.WIDE.U32 UR24, UR11, UR4, URZ ;  /* 0x000000040b1882a5 */ /* 0x000fe2000f8e003f */
[----:B------:R-:W-:Y:S01]  /*1cf0*/  IMAD.SHL.U32 R24, R0, 0x8, RZ ;  /* 0x0000000800187824 */ /* 0x000fe200078e00ff */
[----:B------:R-:W-:Y:S01]  /*1d00*/  @!UP0 UIMAD UR9, UR11, UR5, UR9 ;  /* 0x000000050b0982a4 */ /* 0x000fe2000f8e0209 */
[----:B------:R-:W3:Y:S01]  /*1d10*/  @!P6 LDC.64 R6, c[0x0][0x240] ;  /* 0x00009000ff06eb82 */ /* 0x000ee20000000a00 */
[----:B------:R-:W-:Y:S01]  /*1d20*/  USHF.R.S32.HI UR23, URZ, 0x1f, UR19 ;  /* 0x0000001f3f177899 */ /* 0x000fe20008011413 */
[----:B------:R-:W-:Y:S01]  /*1d30*/  ISETP.GE.AND P5, PT, R17, UR20, PT ;  /* 0x0000001411007c0c */ /* 0x000fe2000bfa6270 */
[----:B------:R-:W-:Y:S01]  /*1d40*/  @!UP0 UIADD3 UR18, UR25, UR9, URZ ;  /* 0x0000000919128290 */ /* 0x000fe2000fffe03f */
[----:B------:R-:W-:Y:S01]  /*1d50*/  SHF.R.S32.HI R23, RZ, 0x1f, R24 ;  /* 0x0000001fff177819 */ /* 0x000fe20000011418 */
[----:B------:R-:W-:Y:S01]  /*1d60*/  @!UP0 UMOV UR8, UR24 ;  /* 0x0000001800088c82 */ /* 0x000fe20008000000 */
[----:B------:R-:W4:Y:S01]  /*1d70*/  @!P0 S2R R29, SR_CgaCtaId ;  /* 0x00000000001d8919 */ /* 0x000f220000008800 */
[----:B------:R-:W-:Y:S01]  /*1d80*/  IADD3 R8, P1, R24, UR8, RZ ;  /* 0x0000000818087c10 */ /* 0x000fe2000ff3e0ff */
[----:B------:R-:W-:Y:S01]  /*1d90*/  ULDC.64 UR4, c[0x0][0x258] ;  /* 0x0000960000047ab9 */ /* 0x000fe20000000a00 */
[----:B------:R-:W5:Y:S01]  /*1da0*/  @!P6 LDC.64 R2, c[0x0][0x210] ;  /* 0x00008400ff02eb82 */ /* 0x000f620000000a00 */
[----:B------:R-:W-:Y:S01]  /*1db0*/  IMAD.U32 R26, RZ, RZ, UR4 ;  /* 0x00000004ff1a7e24 */ /* 0x000fe2000f8e00ff */
[----:B------:R-:W-:Y:S01]  /*1dc0*/  IADD3.X R9, R23, UR18, RZ, P1, !PT ;  /* 0x0000001217097c10 */ /* 0x000fe20008ffe4ff */
[----:B------:R-:W-:Y:S01]  /*1dd0*/  UIMAD UR23, UR23, UR4, URZ ;  /* 0x00000004171772a4 */ /* 0x000fe2000f8e023f */
[----:B------:R-:W-:Y:S01]  /*1de0*/  SHF.R.U32.HI R12, RZ, 0x3, R11 ;  /* 0x00000003ff0c7819 */ /* 0x000fe2000001160b */
[----:B------:R-:W-:Y:S01]  /*1df0*/  IMAD.SHL.U32 R33, R33, 0x8, RZ ;  /* 0x0000000821217824 */ /* 0x000fe200078e00ff */
[----:B------:R-:W-:Y:S01]  /*1e00*/  SHF.R.S32.HI R15, RZ, 0x1f, R14 ;  /* 0x0000001fff0f7819 */ /* 0x000fe2000001140e */
[----:B------:R-:W-:Y:S01]  /*1e10*/  IMAD.WIDE.U32 R26, R26, UR19, R8 ;  /* 0x000000131a1a7c25 */ /* 0x000fe2000f8e0008 */
[----:B------:R-:W-:Y:S01]  /*1e20*/  LOP3.LUT R9, R11, 0x38, R24, 0xf8, !PT ;  /* 0x000000380b097812 */ /* 0x000fe200078ef818 */
[----:B------:R-:W-:Y:S01]  /*1e30*/  UIMAD UR5, UR19, UR5, UR23 ;  /* 0x00000005130572a4 */ /* 0x000fe2000f8e0217 */
[----:B------:R-:W4:Y:S01]  /*1e40*/  @!P0 LDC.64 R10, c[0x0][0x240] ;  /* 0x00009000ff0a8b82 */ /* 0x000f220000000a00 */
[----:B-1----:R-:W-:Y:S01]  /*1e50*/  IMAD.WIDE R30, R31, 0x40, R14 ;  /* 0x000000401f1e7825 */ /* 0x002fe200078e020e */
[----:B------:R-:W-:Y:S01]  /*1e60*/  LOP3.LUT R12, R9, R12, RZ, 0x3c, !PT ;  /* 0x0000000c090c7212 */ /* 0x000fe200078e3cff */
[----:B------:R-:W-:Y:S01]  /*1e70*/  UMOV UR4, 0x400 ;  /* 0x0000040000047882 */ /* 0x000fe20000000000 */
[----:B------:R-:W-:Y:S01]  /*1e80*/  @!P0 MOV R4, 0x400 ;  /* 0x0000040000048802 */ /* 0x000fe20000000f00 */
[-C--:B---3--:R-:W-:Y:S01]  /*1e90*/  @!P6 IMAD R20, R31, R6.reuse, RZ ;  /* 0x000000061f14e224 */ /* 0x088fe200078e02ff */
[C---:B------:R-:W-:Y:S01]  /*1ea0*/  @!P0 IADD3 R18, P2, R30.reuse, 0x10, RZ ;  /* 0x000000101e128810 */ /* 0x040fe20007f5e0ff */
[----:B------:R-:W-:Y:S01]  /*1eb0*/  VIADD R27, R27, UR5 ;  /* 0x000000051b1b7c36 */ /* 0x000fe20008000000 */
[----:B------:R-:W1:Y:S01]  /*1ec0*/  @!P5 LDC.64 R8, c[0x0][0x240] ;  /* 0x00009000ff08db82 */ /* 0x000e620000000a00 */
[----:B------:R-:W-:Y:S01]  /*1ed0*/  @!P6 IMAD R20, R30, R7, R20 ;  /* 0x000000071e14e224 */ /* 0x000fe200078e0214 */
[----:B------:R-:W-:Y:S01]  /*1ee0*/  LOP3.LUT R12, R12, 0xfffffe00, R33, 0xf8, !PT ;  /* 0xfffffe000c0c7812 */ /* 0x000fe200078ef821 */
[----:B------:R-:W-:Y:S01]  /*1ef0*/  @!P6 IMAD.WIDE.U32 R34, R30, R6, R26 ;  /* 0x000000061e22e225 */ /* 0x000fe200078e001a */
[----:B--2---:R-:W-:Y:S01]  /*1f00*/  ULEA UR4, UR26, UR4, 0x18 ;  /* 0x000000041a047291 */ /* 0x004fe2000f8ec03f */
[----:B------:R-:W-:Y:S01]  /*1f10*/  LEA.HI R98, R5, R96, RZ, 0x5 ;  /* 0x0000006005627211 */ /* 0x000fe200078f28ff */
[----:B------:R-:W-:Y:S01]  /*1f20*/  ULDC.64 UR8, c[0x0][0x268] ;  /* 0x00009a0000087ab9 */ /* 0x000fe20000000a00 */
[----:B------:R-:W-:Y:S01]  /*1f30*/  @!P6 IMAD.IADD R20, R35, 0x1, R20 ;  /* 0x000000012314e824 */ /* 0x000fe200078e0214 */
[----:B------:R-:W2:Y:S01]  /*1f40*/  @!P0 LDC.64 R6, c[0x0][0x210] ;  /* 0x00008400ff068b82 */ /* 0x000ea20000000a00 */
[----:B-----5:R-:W-:Y:S01]  /*1f50*/  @!P6 LEA R36, P4, R34, R2, 0x1 ;  /* 0x000000022224e211 */ /* 0x020fe200078808ff */
[--C-:B------:R-:W-:Y:S01]  /*1f60*/  @!P0 IMAD.X R33, RZ, RZ, R31.reuse, P2 ;  /* 0x000000ffff218224 */ /* 0x100fe200010e061f */
[----:B----4-:R-:W-:Y:S01]  /*1f70*/  @!P0 LEA R29, R29, R4, 0x18 ;  /* 0x000000041d1d8211 */ /* 0x010fe200078ec0ff */
[----:B------:R-:W-:Y:S01]  /*1f80*/  USHF.L.U32 UR5, UR7, 0x5, URZ ;  /* 0x0000000507057899 */ /* 0x000fe2000800063f */
[----:B------:R-:W-:Y:S01]  /*1f90*/  @!P5 IADD3 R4, P1, R30, 0x20, RZ ;  /* 0x000000201e04d810 */ /* 0x000fe20007f3e0ff */
[----:B------:R-:W-:Y:S01]  /*1fa0*/  UIMAD.WIDE.U32 UR18, UR6, 0x20, URZ ;  /* 0x00000020061278a5 */ /* 0x000fe2000f8e003f */
[----:B------:R-:W-:Y:S01]  /*1fb0*/  @!P6 LEA.HI.X R37, R34, R3, R20, 0x1, P4 ;  /* 0x000000032225e211 */ /* 0x000fe200020f0c14 */
[----:B------:R-:W-:Y:S01]  /*1fc0*/  @!P0 IMAD R32, R33, R10, RZ ;  /* 0x0000000a21208224 */ /* 0x000fe200078e02ff */
[----:B------:R-:W3:Y:S01]  /*1fd0*/  @!P5 LDC.64 R2, c[0x0][0x210] ;  /* 0x00008400ff02db82 */ /* 0x000ee20000000a00 */
[----:B------:R-:W-:Y:S01]  /*1fe0*/  @!P5 IMAD.X R35, RZ, RZ, R31, P1 ;  /* 0x000000ffff23d224 */ /* 0x000fe200008e061f */
[----:B------:R-:W-:Y:S01]  /*1ff0*/  LEA R207, R12, UR4, 0x1 ;  /* 0x000000040ccf7c11 */ /* 0x000fe2000f8e08ff */
[----:B------:R-:W-:Y:S01]  /*2000*/  @!P0 IMAD R11, R18, R11, R32 ;  /* 0x0000000b120b8224 */ /* 0x000fe200078e0220 */
[----:B------:R-:W-:Y:S01]  /*2010*/  IADD3 R28, P2, R24, R28, RZ ;  /* 0x0000001c181c7210 */ /* 0x000fe20007f5e0ff */
[----:B------:R-:W-:Y:S01]  /*2020*/  @!P0 IMAD.MOV.U32 R32, RZ, RZ, R26 ;  /* 0x000000ffff208224 */ /* 0x000fe200078e001a */
[----:B------:R-:W-:Y:S01]  /*2030*/  SHF.R.S32.HI R97, RZ, 0x5, R98 ;  /* 0x00000005ff617819 */ /* 0x000fe20000011462 */
[----:B------:R-:W-:Y:S01]  /*2040*/  @!P0 IMAD.MOV.U32 R33, RZ, RZ, R27 ;  /* 0x000000ffff218224 */ /* 0x000fe200078e001b */
[----:B------:R-:W-:Y:S01]  /*2050*/  @!PT LDS RZ, [RZ] ;  /* 0x00000000fffff984 */ /* 0x000fe20000000800 */
[----:B------:R-:W-:Y:S01]  /*2060*/  @!PT LDS RZ, [RZ] ;  /* 0x00000000fffff984 */ /* 0x000fe20000000800 */
[----:B------:R-:W-:Y:S01]  /*2070*/  @!PT LDS RZ, [RZ] ;  /* 0x00000000fffff984 */ /* 0x000fe20000000800 */
[----:B------:R-:W-:Y:S01]  /*2080*/  @!P6 LDGSTS.E.BYPASS.LTC128B.128 [R207], desc[UR14][R36.64] ;  /* 0x0000000024cfefae */ /* 0x000fe2000b901d4e */
[----:B-1----:R-:W-:Y:S01]  /*2090*/  @!P5 IMAD R20, R35, R8, RZ ;  /* 0x000000082314d224 */ /* 0x002fe200078e02ff */
[----:B------:R-:W1:Y:S01]  /*20a0*/  LDC.64 R134, c[0x0][0x250] ;  /* 0x00009400ff867b82 */ /* 0x000e620000000a00 */
[----:B------:R-:W-:Y:S01]  /*20b0*/  @!P0 IMAD.WIDE.U32 R32, R18, R10, R32 ;  /* 0x0000000a12208225 */ /* 0x000fe200078e0020 */
[----:B------:R-:W-:Y:S01]  /*20c0*/  @!P6 LDGSTS.E.BYPASS.LTC128B.128 [R207+0x2000], desc[UR14][R36.64+0x80] ;  /* 0x0200008024cfefae */ /* 0x000fe2000b901d4e */
[----:B------:R-:W-:Y:S01]  /*20d0*/  LEA R213, R97, UR13, 0x4 ;  /* 0x0000000d61d57c11 */ /* 0x000fe2000f8e20ff */
[----:B------:R-:W-:Y:S01]  /*20e0*/  UIADD3 UR13, UR16, 0x1, -UR17 ;  /* 0x00000001100d7890 */ /* 0x000fe2000fffe811 */
[----:B------:R-:W-:Y:S01]  /*20f0*/  @!P5 IMAD R9, R4, R9, R20 ;  /* 0x000000090409d224 */ /* 0x000fe200078e0214 */
[----:B------:R-:W4:Y:S01]  /*2100*/  @!P5 S2R R10, SR_CgaCtaId ;  /* 0x00000000000ad919 */ /* 0x000f220000008800 */
[----:B------:R-:W-:Y:S01]  /*2110*/  @!P0 IMAD.IADD R20, R33, 0x1, R11 ;  /* 0x0000000121148824 */ /* 0x000fe200078e020b */
[----:B--2---:R-:W-:Y:S01]  /*2120*/  @!P0 LEA R34, P1, R32, R6, 0x1 ;  /* 0x0000000620228211 */ /* 0x004fe200078208ff */
[----:B------:R-:W-:Y:S01]  /*2130*/  VIADD R18, R14, 0x30 ;  /* 0x000000300e127836 */ /* 0x000fe20000000000 */
[----:B------:R2:W-:Y:S01]  /*2140*/  @!P6 LDGSTS.E.BYPASS.LTC128B.128 [R207+0x4000], desc[UR14][R36.64+0x100] ;  /* 0x0400010024cfefae */ /* 0x0005e2000b901d4e */
[----:B------:R-:W-:Y:S01]  /*2150*/  @!P0 IMAD R6, R12, 0x2, R29 ;  /* 0x000000020c068824 */ /* 0x000fe200078e021d */
[----:B------:R-:W-:Y:S01]  /*2160*/  @!P0 LEA.HI.X R35, R32, R7, R20, 0x1, P1 ;  /* 0x0000000720238211 */ /* 0x000fe200008f0c14 */
[----:B------:R-:W-:Y:S01]  /*2170*/  IMAD.X R29, R23, 0x1, R22, P2 ;  /* 0x00000001171d7824 */ /* 0x000fe200010e0616 */
[----:B------:R-:W-:Y:S01]  /*2180*/  ISETP.GE.AND P6, PT, R18, UR20, PT ;  /* 0x0000001412007c0c */ /* 0x000fe2000bfc6270 */
[----:B------:R-:W-:Y:S01]  /*2190*/  IMAD R13, R13, UR8, RZ ;  /* 0x000000080d0d7c24 */ /* 0x000fe2000f8e02ff */
[----:B------:R-:W-:Y:S01]  /*21a0*/  LOP3.LUT R215, R215, 0x6, RZ, 0xc0, !PT ;  /* 0x00000006d7d77812 */ /* 0x000fe200078ec0ff */
[----:B------:R-:W-:Y:S01]  /*21b0*/  @!P0 LDGSTS.E.BYPASS.LTC128B.128 [R6+0x800], desc[UR14][R34.64] ;  /* 0x0080000022068fae */ /* 0x000fe2000b901d4e */
[----:B------:R-:W-:Y:S01]  /*21c0*/  IMAD.WIDE.U32 R28, R14, UR6, R28 ;  /* 0x000000060e1c7c25 */ /* 0x000fe2000f8e001c */
[----:B------:R-:W-:-:S02]  /*21d0*/  UIADD3 UR17, UR16, -UR12, -UR17 ;  /* 0x8000000c10117290 */ /* 0x000fc4000fffe811 */
[----:B------:R-:W-:Y:S01]  /*21e0*/  @!P0 LDGSTS.E.BYPASS.LTC128B.128 [R6+0x2800], desc[UR14][R34.64+0x80] ;  /* 0x0280008022068fae */ /* 0x000fe2000b901d4e */
[----:B------:R-:W-:Y:S01]  /*21f0*/  IMAD.MOV.U32 R133, RZ, RZ, R28 ;  /* 0x000000ffff857224 */ /* 0x000fe200078e001c */
[----:B------:R-:W-:Y:S01]  /*2200*/  UIADD3 UR12, UR13, UR10, URZ ;  /* 0x0000000a0d0c7290 */ /* 0x000fe2000fffe03f */
[----:B------:R-:W-:Y:S01]  /*2210*/  IMAD.U32 R28, RZ, RZ, UR6 ;  /* 0x00000006ff1c7e24 */ /* 0x000fe2000f8e00ff */
[----:B------:R5:W-:Y:S01]  /*2220*/  @!P0 LDGSTS.E.BYPASS.LTC128B.128 [R6+0x4800], desc[UR14][R34.64+0x100] ;  /* 0x0480010022068fae */ /* 0x000be2000b901d4e */
[----:B------:R-:W-:Y:S01]  /*2230*/  IADD3 R148, P0, R14, R25, RZ ;  /* 0x000000190e947210 */ /* 0x000fe20007f1e0ff */
[----:B------:R-:W-:Y:S01]  /*2240*/  IMAD.U32 R210, RZ, RZ, UR13 ;  /* 0x0000000dffd27e24 */ /* 0x000fe2000f8e00ff */
[----:B------:R-:W5:Y:S03]  /*2250*/  @!P6 S2R R11, SR_CgaCtaId ;  /* 0x00000000000be919 */ /* 0x000f660000008800 */
[C---:B------:R-:W-:Y:S01]  /*2260*/  IMAD.X R21, R15.reuse, 0x1, R21, P0 ;  /* 0x000000010f157824 */ /* 0x040fe200000e0615 */
[----:B------:R-:W-:Y:S01]  /*2270*/  IADD3 R24, P0, R24, UR22, RZ ;  /* 0x0000001618187c10 */ /* 0x000fe2000ff1e0ff */
[----:B------:R-:W-:-:S02]  /*2280*/  IMAD R15, R15, UR6, RZ ;  /* 0x000000060f0f7c24 */ /* 0x000fc4000f8e02ff */
[----:B-1----:R-:W-:Y:S01]  /*2290*/  IMAD R21, R21, R134, RZ ;  /* 0x0000008615157224 */ /* 0x002fe200078e02ff */
[----:B------:R-:W-:Y:S01]  /*22a0*/  IADD3.X R25, R23, UR21, RZ, P0, !PT ;  /* 0x0000001517197c10 */ /* 0x000fe200087fe4ff */
[----:B--2---:R-:W-:Y:S01]  /*22b0*/  @!P5 IMAD.MOV.U32 R36, RZ, RZ, R26 ;  /* 0x000000ffff24d224 */ /* 0x004fe200078e001a */
[----:B------:R-:W-:Y:S01]  /*22c0*/  @!P5 MOV R23, 0x400 ;  /* 0x000004000017d802 */ /* 0x000fe20000000f00 */
[----:B------:R-:W-:Y:S01]  /*22d0*/  @!P5 IMAD.MOV.U32 R37, RZ, RZ, R27 ;  /* 0x000000ffff25d224 */ /* 0x000fe200078e001b */
[----:B------:R-:W-:Y:S01]  /*22e0*/  @!P6 IADD3 R22, P0, R30, 0x30, RZ ;  /* 0x000000301e16e810 */ /* 0x000fe20007f1e0ff */
[----:B------:R-:W-:Y:S01]  /*22f0*/  IMAD.WIDE.U32 R24, R16, UR8, R24 ;  /* 0x0000000810187c25 */ /* 0x000fe2000f8e0018 */
[----:B----4-:R-:W-:-:S03]  /*2300*/  @!P5 LEA R23, R10, R23, 0x18 ;  /* 0x000000170a17d211 */ /* 0x010fc600078ec0ff */
[----:B------:R-:W-:-:S04]  /*2310*/  @!P5 IMAD.WIDE.U32 R36, R4, R8, R36 ;  /* 0x000000080424d225 */ /* 0x000fc800078e0024 */
[----:B------:R-:W-:Y:S01]  /*2320*/  IMAD.SHL.U32 R4, R206, 0x40, RZ ;  /* 0x00000040ce047824 */ /* 0x000fe200078e00ff */
[----:B---3--:R-:W-:Y:S01]  /*2330*/  @!P5 LEA R32, P1, R36, R2, 0x1 ;  /* 0x000000022420d211 */ /* 0x008fe200078208ff */
[----:B------:R-:W-:Y:S02]  /*2340*/  @!P5 IMAD.IADD R8, R37, 0x1, R9 ;  /* 0x000000012508d824 */ /* 0x000fe400078e0209 */
[----:B-----5:R-:W-:Y:S01]  /*2350*/  @!P6 IMAD.MOV.U32 R35, RZ, RZ, R27 ;  /* 0x000000ffff23e224 */ /* 0x020fe200078e001b */
[----:B------:R-:W-:Y:S01]  /*2360*/  IADD3 R20, -R4, UR16, RZ ;  /* 0x0000001004147c10 */ /* 0x000fe2000fffe1ff */
[----:B------:R-:W-:Y:S01]  /*2370*/  @!P6 IMAD.MOV.U32 R34, RZ, RZ, R26 ;  /* 0x000000ffff22e224 */ /* 0x000fe200078e001a */
[----:B------:R-:W-:Y:S01]  /*2380*/  @!P5 LEA.HI.X R33, R36, R3, R8, 0x1, P1 ;  /* 0x000000032421d211 */ /* 0x000fe200008f0c08 */
[----:B------:R-:W-:Y:S01]  /*2390*/  @!P5 IMAD R27, R12, 0x2, R23 ;  /* 0x000000020c1bd824 */ /* 0x000fe200078e0217 */
[-C--:B------:R-:W-:Y:S01]  /*23a0*/  ISETP.GE.AND P1, PT, R14, R20.reuse, PT ;  /* 0x000000140e00720c */ /* 0x080fe20003f26270 */
[----:B------:R-:W1:Y:S01]  /*23b0*/  @!P6 LDC.64 R8, c[0x0][0x240] ;  /* 0x00009000ff08eb82 */ /* 0x000e620000000a00 */
[-C--:B------:R-:W-:Y:S01]  /*23c0*/  ISETP.GE.AND P4, PT, R19, R20.reuse, PT ;  /* 0x000000141300720c */ /* 0x080fe20003f86270 */
[----:B------:R-:W-:Y:S01]  /*23d0*/  @!P6 IMAD.X R31, RZ, RZ, R31, P0 ;  /* 0x000000ffff1fe224 */ /* 0x000fe200000e061f */
[-C--:B------:R-:W-:Y:S01]  /*23e0*/  ISETP.GE.AND P2, PT, R17, R20.reuse, PT ;  /* 0x000000141100720c */ /* 0x080fe20003f46270 */
[----:B------:R-:W-:Y:S01]  /*23f0*/  @!P5 LDGSTS.E.BYPASS.LTC128B.128 [R27+0x1000], desc[UR14][R32.64] ;  /* 0x01000000201bdfae */ /* 0x000fe2000b901d4e */
[----:B------:R-:W-:-:S03]  /*2400*/  ISETP.GE.AND P0, PT, R18, R20, PT ;  /* 0x000000141200720c */ /* 0x000fc60003f06270 */
[----:B------:R-:W2:Y:S01]  /*2410*/  @!P6 LDC.64 R2, c[0x0][0x210] ;  /* 0x00008400ff02eb82 */ /* 0x000ea20000000a00 */
[----:B------:R-:W-:Y:S03]  /*2420*/  @!P5 LDGSTS.E.BYPASS.LTC128B.128 [R27+0x3000], desc[UR14][R32.64+0x80] ;  /* 0x03000080201bdfae */ /* 0x000fe6000b901d4e */
[----:B------:R-:W3:Y:S04]  /*2430*/  @!P1 S2R R10, SR_CgaCtaId ;  /* 0x00000000000a9919 */ /* 0x000ee80000008800 */
[----:B------:R-:W4:Y:S01]  /*2440*/  @!P1 LDC.64 R6, c[0x0][0x218] ;  /* 0x00008600ff069b82 */ /* 0x000f220000000a00 */
[----:B------:R-:W5:Y:S01]  /*2450*/  @!P4 S2R R26, SR_CgaCtaId ;  /* 0x00000000001ac919 */ /* 0x000f620000008800 */
[----:B------:R-:W-:Y:S01]  /*2460*/  VOTEU.ALL UP0, P0 ;  /* 0x00000000003f7886 */ /* 0x000fe20000000000 */
[----:B------:R-:W5:Y:S01]  /*2470*/  @!P2 S2R R23, SR_CgaCtaId ;  /* 0x000000000017a919 */ /* 0x000f620000008800 */
[-C--:B-1----:R-:W-:Y:S01]  /*2480*/  @!P6 IMAD R31, R31, R8.reuse, RZ ;  /* 0x000000081f1fe224 */ /* 0x082fe200078e02ff */
[----:B------:R3:W-:Y:S01]  /*2490*/  @!P5 LDGSTS.E.BYPASS.LTC128B.128 [R27+0x5000], desc[UR14][R32.64+0x100] ;  /* 0x05000100201bdfae */ /* 0x0007e2000b901d4e */
[----:B------:R-:W-:Y:S01]  /*24a0*/  @!P6 IMAD.WIDE.U32 R34, R22, R8, R34 ;  /* 0x000000081622e225 */ /* 0x000fe200078e0022 */
[----:B------:R-:W-:-:S03]  /*24b0*/  @!P6 MOV R8, 0x400 ;  /* 0x000004000008e802 */ /* 0x000fc60000000f00 */
[----:B------:R-:W-:Y:S01]  /*24c0*/  @!P6 IMAD R9, R22, R9, R31 ;  /* 0x000000091609e224 */ /* 0x000fe200078e021f */
[----:B------:R-:W-:Y:S02]  /*24d0*/  @!P6 LEA R11, R11, R8, 0x18 ;  /* 0x000000080b0be211 */ /* 0x000fe400078ec0ff */
[----:B--2---:R-:W-:Y:S01]  /*24e0*/  @!P6 LEA R30, P5, R34, R2, 0x1 ;  /* 0x00000002221ee211 */ /* 0x004fe200078a08ff */
[----:B------:R-:W-:Y:S01]  /*24f0*/  @!P6 IMAD.IADD R22, R35, 0x1, R9 ;  /* 0x000000012316e824 */ /* 0x000fe200078e0209 */
[----:B------:R-:W-:Y:S01]  /*2500*/  @!P1 MOV R9, 0x400 ;  /* 0x0000040000099802 */ /* 0x000fe20000000f00 */
[----:B------:R-:W-:Y:S01]  /*2510*/  IMAD R2, R14, UR7, R15 ;  /* 0x000000070e027c24 */ /* 0x000fe2000f8e020f */
[----:B------:R-:W-:Y:S01]  /*2520*/  @!P2 MOV R8, 0x400 ;  /* 0x000004000008a802 */ /* 0x000fe20000000f00 */
[----:B------:R-:W1:Y:S01]  /*2530*/  @!P0 S2R R15, SR_CgaCtaId ;  /* 0x00000000000f8919 */ /* 0x000e620000008800 */
[----:B------:R-:W-:Y:S01]  /*2540*/  @!P6 LEA.HI.X R31, R34, R3, R22, 0x1, P5 ;  /* 0x00000003221fe211 */ /* 0x000fe200028f0c16 */
[----:B------:R-:W-:Y:S01]  /*2550*/  @!P6 IMAD R3, R12, 0x2, R11 ;  /* 0x000000020c03e824 */ /* 0x000fe200078e020b */
[----:B----4-:R-:W-:Y:S01]  /*2560*/  @!P1 LEA R6, P5, R133, R6, 0x1 ;  /* 0x0000000685069211 */ /* 0x010fe200078a08ff */
[----:B------:R-:W-:-:S02]  /*2570*/  IMAD.IADD R2, R29, 0x1, R2 ;  /* 0x000000011d027824 */ /* 0x000fc400078e0202 */
[----:B------:R-:W-:Y:S01]  /*2580*/  IMAD.U32 R22, RZ, RZ, UR6 ;  /* 0x00000006ff167e24 */ /* 0x000fe2000f8e00ff */
[----:B------:R-:W-:Y:S02]  /*2590*/  @!P6 LDGSTS.E.BYPASS.LTC128B.128 [R3+0x1800], desc[UR14][R30.64] ;  /* 0x018000001e03efae */ /* 0x000fe4000b901d4e */
[----:B------:R-:W-:Y:S02]  /*25a0*/  @!P1 LEA.HI.X R7, R133, R7, R2, 0x1, P5 ;  /* 0x0000000785079211 */ /* 0x000fe400028f0c02 */
[----:B------:R-:W-:Y:S01]  /*25b0*/  ISETP.GE.AND P5, PT, R17, R20, PT ;  /* 0x000000141100720c */ /* 0x000fe20003fa6270 */
[----:B------:R-:W-:Y:S01]  /*25c0*/  @!P6 LDGSTS.E.BYPASS.LTC128B.128 [R3+0x3800], desc[UR14][R30.64+0x80] ;  /* 0x038000801e03efae */ /* 0x000fe2000b901d4e */
[----:B---3--:R-:W-:Y:S02]  /*25d0*/  @!P1 LEA R27, R10, R9, 0x18 ;  /* 0x000000090a1b9211 */ /* 0x008fe400078ec0ff */
[----:B------:R-:W2:Y:S01]  /*25e0*/  @!P4 LDC.64 R10, c[0x0][0x218] ;  /* 0x00008600ff0acb82 */ /* 0x000ea20000000a00 */
[----:B------:R-:W-:Y:S01]  /*25f0*/  @!P4 MOV R9, 0x400 ;  /* 0x000004000009c802 */ /* 0x000fe20000000f00 */
[----:B------:R3:W-:Y:S01]  /*2600*/  @!P6 LDGSTS.E.BYPASS.LTC128B.128 [R3+0x5800], desc[UR14][R30.64+0x100] ;  /* 0x058001001e03efae */ /* 0x0007e2000b901d4e */
[----:B------:R-:W-:Y:S01]  /*2610*/  @!P1 IMAD R27, R12, 0x2, R27 ;  /* 0x000000020c1b9824 */ /* 0x000fe200078e021b */
[----:B-----5:R-:W-:-:S02]  /*2620*/  @!P2 LEA R23, R23, R8, 0x18 ;  /* 0x000000081717a211 */ /* 0x020fc400078ec0ff */
[----:B------:R-:W-:Y:S02]  /*2630*/  @!P4 LEA R17, R26, R9, 0x18 ;  /* 0x000000091a11c211 */ /* 0x000fe400078ec0ff */
[----:B------:R-:W4:Y:S01]  /*2640*/  @!P2 LDC.64 R8, c[0x0][0x218] ;  /* 0x00008600ff08ab82 */ /* 0x000f220000000a00 */
[----:B------:R-:W-:Y:S01]  /*2650*/  @!P1 LDGSTS.E.BYPASS.LTC128B.128 [R27+0x6000], desc[UR14][R6.64] ;  /* 0x06000000061b9fae */ /* 0x000fe2000b901d4e */
[----:B------:R-:W-:Y:S01]  /*2660*/  ISETP.GE.AND P6, PT, R19, R20, PT ;  /* 0x000000141300720c */ /* 0x000fe20003fc6270 */
[C---:B------:R-:W-:Y:S01]  /*2670*/  @!P4 IMAD R17, R12.reuse, 0x2, R17 ;  /* 0x000000020c11c824 */ /* 0x040fe200078e0211 */
[----:B------:R-:W-:Y:S01]  /*2680*/  @!P0 MOV R26, 0x400 ;  /* 0x00000400001a8802 */ /* 0x000fe20000000f00 */
[----:B------:R-:W-:Y:S01]  /*2690*/  @!P1 LDGSTS.E.BYPASS.LTC128B.128 [R27+0x8000], desc[UR14][R6.64+0x80] ;  /* 0x08000080061b9fae */ /* 0x000fe2000b901d4e */
[----:B------:R-:W-:Y:S02]  /*26a0*/  @!P2 IMAD R23, R12, 0x2, R23 ;  /* 0x000000020c17a824 */ /* 0x000fe400078e0217 */
[----:B-1----:R-:W-:Y:S01]  /*26b0*/  @!P0 LEA R15, R15, R26, 0x18 ;  /* 0x0000001a0f0f8211 */ /* 0x002fe200078ec0ff */
[----:B------:R1:W-:Y:S01]  /*26c0*/  @!P1 LDGSTS.E.BYPASS.LTC128B.128 [R27+0xa000], desc[UR14][R6.64+0x100] ;  /* 0x0a000100061b9fae */ /* 0x0003e2000b901d4e */
[----:B------:R-:W-:Y:S01]  /*26d0*/  @!P4 LEA R19, P1, R28, R133, 0x4 ;  /* 0x000000851c13c211 */ /* 0x000fe200078220ff */
[----:B------:R-:W-:-:S02]  /*26e0*/  @!P0 IMAD.MOV.U32 R26, RZ, RZ, R133 ;  /* 0x000000ffff1a8224 */ /* 0x000fc400078e0085 */
[----:B---3--:R-:W-:-:S05]  /*26f0*/  IMAD.U32 R3, RZ, RZ, UR7 ;  /* 0x00000007ff037e24 */ /* 0x008fca000f8e00ff */
[----:B------:R-:W-:Y:S01]  /*2700*/  @!P4 LEA.HI.X R22, R22, R2, R3, 0x4, P1 ;  /* 0x000000021616c211 */ /* 0x000fe200008f2403 */
[----:B------:R-:W-:Y:S01]  /*2710*/  IMAD R3, R16, UR9, R13 ;  /* 0x0000000910037c24 */ /* 0x000fe2000f8e020d */
[----:B--2---:R-:W-:Y:S01]  /*2720*/  @!P4 LEA R10, P1, R19, R10, 0x1 ;  /* 0x0000000a130ac211 */ /* 0x004fe200078208ff */
[----:B------:R-:W-:Y:S01]  /*2730*/  IMAD.U32 R13, RZ, RZ, UR6 ;  /* 0x00000006ff0d7e24 */ /* 0x000fe2000f8e00ff */
[----:B------:R-:W-:Y:S01]  /*2740*/  ULDC.64 UR8, c[0x0][0x220] ;  /* 0x0000880000087ab9 */ /* 0x000fe20000000a00 */
[----:B------:R-:W-:Y:S01]  /*2750*/  IMAD.IADD R25, R25, 0x1, R3 ;  /* 0x0000000119197824 */ /* 0x000fe200078e0203 */
[----:B------:R-:W-:Y:S01]  /*2760*/  @!P4 LEA.HI.X R11, R19, R11, R22, 0x1, P1 ;  /* 0x0000000b130bc211 */ /* 0x000fe200008f0c16 */
[----:B------:R-:W-:Y:S01]  /*2770*/  IMAD.U32 R19, RZ, RZ, UR5 ;  /* 0x00000005ff137e24 */ /* 0x000fe2000f8e00ff */
[----:B------:R-:W-:Y:S01]  /*2780*/  @!P2 IADD3 R16, P1, R133, UR18, RZ ;  /* 0x000000128510ac10 */ /* 0x000fe2000ff3e0ff */
[----:B------:R-:W-:Y:S01]  /*2790*/  @!UP0 UIMAD UR5, UR7, 0x30, URZ ;  /* 0x00000030070588a4 */ /* 0x000fe2000f8e023f */
[----:B-1----:R-:W1:Y:S01]  /*27a0*/  @!P0 LDC.64 R6, c[0x0][0x218] ;  /* 0x00008600ff068b82 */ /* 0x002e620000000a00 */
[----:B------:R-:W-:Y:S01]  /*27b0*/  @!P0 IMAD.MOV.U32 R27, RZ, RZ, R2 ;  /* 0x000000ffff1b8224 */ /* 0x000fe200078e0002 */
[----:B------:R-:W-:Y:S01]  /*27c0*/  @!P2 IADD3.X R19, R2, UR19, R19, P1, !PT ;  /* 0x000000130213ac10 */ /* 0x000fe20008ffe413 */
[----:B------:R-:W-:Y:S01]  /*27d0*/  @!P4 LDGSTS.E.BYPASS.LTC128B.128 [R17+0x6800], desc[UR14][R10.64] ;  /* 0x068000000a11cfae */ /* 0x000fe2000b901d4e */
[C---:B----4-:R-:W-:Y:S01]  /*27e0*/  @!P2 LEA R8, P1, R16.reuse, R8, 0x1 ;  /* 0x000000081008a211 */ /* 0x050fe200078208ff */
[----:B------:R-:W-:Y:S01]  /*27f0*/  @!P0 IMAD.WIDE.U32 R26, R13, 0x30, R26 ;  /* 0x000000300d1a8825 */ /* 0x000fe200078e001a */
[----:B------:R-:W-:Y:S01]  /*2800*/  LEA.HI R3, R5, R96, RZ, 0x4 ;  /* 0x0000006005037211 */ /* 0x000fe200078f20ff */
[----:B------:R-:W-:Y:S01]  /*2810*/  @!P4 LDGSTS.E.BYPASS.LTC128B.128 [R17+0x8800], desc[UR14][R10.64+0x80] ;  /* 0x088000800a11cfae */ /* 0x000fe2000b901d4e */
[----:B------:R-:W-:Y:S01]  /*2820*/  @!P2 LEA.HI.X R9, R16, R9, R19, 0x1, P1 ;  /* 0x000000091009a211 */ /* 0x000fe200008f0c13 */
[----:B------:R-:W-:Y:S01]  /*2830*/  @!P0 VIADD R13, R27, UR5 ;  /* 0x000000051b0d8c36 */ /* 0x000fe20008000000 */
[----:B------:R-:W-:Y:S01]  /*2840*/  ULDC UR5, c[0x0][0x39c] ;  /* 0x0000e70000057ab9 */ /* 0x000fe20000000800 */
[----:B------:R2:W-:Y:S01]  /*2850*/  @!P4 LDGSTS.E.BYPASS.LTC128B.128 [R17+0xa800], desc[UR14][R10.64+0x100] ;  /* 0x0a8001000a11cfae */ /* 0x0005e2000b901d4e */
[----:B------:R-:W-:-:S03]  /*2860*/  ISETP.GE.AND P4, PT, R18, R20, PT ;  /* 0x000000141200720c */ /* 0x000fc60003f86270 */
[----:B------:R-:W-:Y:S04]  /*2870*/  @!P2 LDGSTS.E.BYPASS.LTC128B.128 [R23+0x7000], desc[UR14][R8.64] ;  /* 0x070000000817afae */ /* 0x000fe8000b901d4e */
[----:B------:R-:W-:Y:S04]  /*2880*/  @!P2 LDGSTS.E.BYPASS.LTC128B.128 [R23+0x9000], desc[UR14][R8.64+0x80] ;  /* 0x090000800817afae */ /* 0x000fe8000b901d4e */
[----:B------:R3:W-:Y:S01]  /*2890*/  @!P2 LDGSTS.E.BYPASS.LTC128B.128 [R23+0xb000], desc[UR14][R8.64+0x100] ;  /* 0x0b0001000817afae */ /* 0x0007e2000b901d4e */
[----:B-1----:R-:W-:Y:S01]  /*28a0*/  @!P0 LEA R28, P1, R26, R6, 0x1 ;  /* 0x000000061a1c8211 */ /* 0x002fe200078208ff */
[----:B------:R-:W-:Y:S01]  /*28b0*/  IMAD.SHL.U32 R6, R135, 0x20, RZ ;  /* 0x0000002087067824 */ /* 0x000fe200078e00ff */
[----:B------:R-:W-:-:S02]  /*28c0*/  ISETP.GE.AND P2, PT, R14, R20, PT ;  /* 0x000000140e00720c */ /* 0x000fc40003f46270 */
[----:B------:R-:W-:Y:S01]  /*28d0*/  @!P0 LEA.HI.X R29, R26, R7, R13, 0x1, P1 ;  /* 0x000000071a1d8211 */ /* 0x000fe200008f0c0d */
[----:B------:R-:W-:Y:S02]  /*28e0*/  @!P0 IMAD R7, R12, 0x2, R15 ;  /* 0x000000020c078824 */ /* 0x000fe400078e020f */
[----:B------:R-:W-:-:S03]  /*28f0*/  IMAD.WIDE.U32 R12, R134, 0x20, RZ ;  /* 0x00000020860c7825 */ /* 0x000fc600078e00ff */
[----:B------:R-:W-:Y:S04]  /*2900*/  @!P0 LDGSTS.E.BYPASS.LTC128B.128 [R7+0x7800], desc[UR14][R28.64] ;  /* 0x078000001c078fae */ /* 0x000fe8000b901d4e */
[----:B------:R-:W-:Y:S01]  /*2910*/  @!P0 LDGSTS.E.BYPASS.LTC128B.128 [R7+0x9800], desc[UR14][R28.64+0x80] ;  /* 0x098000801c078fae */ /* 0x000fe2000b901d4e */
[----:B--2---:R-:W-:Y:S01]  /*2920*/  LOP3.LUT R11, R3, 0xfffffff0, RZ, 0xc0, !PT ;  /* 0xfffffff0030b7812 */ /* 0x004fe200078ec0ff */
[----:B------:R-:W-:Y:S01]  /*2930*/  IMAD.SHL.U32 R10, R14, 0x8, RZ ;  /* 0x000000080e0a7824 */ /* 0x000fe200078e00ff */
[----:B------:R-:W-:Y:S01]  /*2940*/  SHF.R.S32.HI R3, RZ, 0x4, R3 ;  /* 0x00000004ff037819 */ /* 0x000fe20000011403 */
[----:B------:R1:W-:Y:S03]  /*2950*/  @!P0 LDGSTS.E.BYPASS.LTC128B.128 [R7+0xb800], desc[UR14][R28.64+0x100] ;  /* 0x0b8001001c078fae */ /* 0x0003e6000b901d4e */
[----:B------:R-:W-:Y:S01]  /*2960*/  LEA.HI R15, R3, R3, RZ, 0x1 ;  /* 0x00000003030f7211 */ /* 0x000fe200078f08ff */
[----:B------:R-:W0:Y:S03]  /*2970*/  LDGDEPBAR ;  /* 0x00000000000079af */ /* 0x000e260000000000 */
[----:B------:R-:W-:Y:S01]  /*2980*/  LOP3.LUT R14, R15, 0xfffffffe, RZ, 0xc0, !PT ;  /* 0xfffffffe0f0e7812 */ /* 0x000fe200078ec0ff */
[----:B---3--:R-:W-:-:S02]  /*2990*/  IMAD.IADD R8, R96, 0x1, -R11 ;  /* 0x0000000160087824 */ /* 0x008fc400078e0a0b */
[----:B------:R-:W-:Y:S02]  /*29a0*/  IMAD.SHL.U32 R11, R0, 0x40, RZ ;  /* 0x00000040000b7824 */ /* 0x000fe400078e00ff */
[C---:B------:R-:W-:Y:S02]  /*29b0*/  IMAD R9, R148.reuse, R135, R21 ;  /* 0x0000008794097224 */ /* 0x040fe400078e0215 */
[----:B------:R-:W-:Y:S01]  /*29c0*/  IMAD.WIDE.U32 R148, R148, R134, R24 ;  /* 0x0000008694947225 */ /* 0x000fe200078e0018 */
[----:B------:R-:W-:-:S03]  /*29d0*/  LOP3.LUT R11, R11, 0x1c0, RZ, 0xc0, !PT ;  /* 0x000001c00b0b7812 */ /* 0x000fc600078ec0ff */
[----:B------:R-:W-:Y:S01]  /*29e0*/  IMAD.IADD R144, R149, 0x1, R9 ;  /* 0x0000000195907824 */ /* 0x000fe200078e0209 */
[C---:B------:R-:W-:Y:S01]  /*29f0*/  LEA R204, P0, R148.reuse, UR8, 0x1 ;  /* 0x0000000894cc7c11 */ /* 0x040fe2000f8008ff */
[----:B------:R-:W-:Y:S01]  /*2a00*/  IMAD.IADD R3, R3, 0x1, -R14 ;  /* 0x0000000103037824 */ /* 0x000fe200078e0a0e */
[----:B------:R-:W-:Y:S02]  /*2a10*/  LOP3.LUT R10, R11, 0x8, R10, 0xf8, !PT ;  /* 0x000000080b0a7812 */ /* 0x000fe400078ef80a */
[----:B------:R-:W-:Y:S02]  /*2a20*/  SHF.R.U32.HI R9, RZ, 0x3, R11 ;  /* 0x00000003ff097819 */ /* 0x000fe4000001160b */
[----:B------:R-:W-:Y:S02]  /*2a30*/  LEA.HI.X R205, R148, UR9, R144, 0x1, P0 ;  /* 0x0000000994cd7c11 */ /* 0x000fe400080f0c90 */
[----:B-1----:R-:W-:Y:S01]  /*2a40*/  SHF.R.S32.HI R7, RZ, 0x1f, R8 ;  /* 0x0000001fff077819 */ /* 0x002fe20000011408 */
[----:B------:R-:W-:-:S04]  /*2a50*/  DEPBAR.LE SB0, 0x0 ;  /* 0x000080000000791a */ /* 0x000fc80000000000 */
[----:B------:R-:W-:Y:S01]  /*2a60*/  BAR.SYNC.DEFER_BLOCKING 0x0 ;  /* 0x0000000000007b1d */ /* 0x000fe20000010000 */
[----:B------:R-:W-:Y:S02]  /*2a70*/  LEA.HI R7, R7, R8, RZ, 0x3 ;  /* 0x0000000807077211 */ /* 0x000fe400078f18ff */
[----:B------:R-:W-:Y:S02]  /*2a80*/  @!P6 IADD3 R12, P0, R204, R12, RZ ;  /* 0x0000000ccc0ce210 */ /* 0x000fe40007f1e0ff */
[C---:B------:R-:W-:Y:S01]  /*2a90*/  LOP3.LUT R11, R7.reuse, 0xfffffff8, RZ, 0xc0, !PT ;  /* 0xfffffff8070b7812 */ /* 0x040fe200078ec0ff */
[----:B------:R-:W-:Y:S01]  /*2aa0*/  IMAD.SHL.U32 R5, R7, 0x40, RZ ;  /* 0x0000004007057824 */ /* 0x000fe200078e00ff */
[----:B------:R-:W-:Y:S01]  /*2ab0*/  LOP3.LUT R10, R10, R9, RZ, 0x3c, !PT ;  /* 0x000000090a0a7212 */ /* 0x000fe200078e3cff */
[----:B------:R-:W-:Y:S01]  /*2ac0*/  IMAD.MOV.U32 R7, RZ, RZ, 0x10 ;  /* 0x00000010ff077424 */ /* 0x000fe200078e00ff */
[----:B------:R-:W-:Y:S01]  /*2ad0*/  @!P6 IADD3.X R13, R205, R13, R6, P0, !PT ;  /* 0x0000000dcd0de210 */ /* 0x000fe200007fe406 */
[----:B------:R-:W-:-:S02]  /*2ae0*/  IMAD.IADD R11, R8, 0x1, -R11 ;  /* 0x00000001080b7824 */ /* 0x000fc400078e0a0b */
[C---:B------:R-:W-:Y:S02]  /*2af0*/  IMAD R201, R3.reuse, 0x200, R10 ;  /* 0x0000020003c97824 */ /* 0x040fe400078e020a */
[----:B------:R-:W-:Y:S02]  /*2b00*/  IMAD.SHL.U32 R8, R3, 0x8, RZ ;  /* 0x0000000803087824 */ /* 0x000fe400078e00ff */
[----:B------:R-:W-:Y:S01]  /*2b10*/  @!P4 IMAD R6, R135, 0x60, RZ ;  /* 0x000000608706c824 */ /* 0x000fe200078e02ff */
        /* <DEDUP_REMOVED lines=11> */
[C---:B------:R-:W-:Y:S01]  /*2bd0*/  R2P PR, R11.reuse, 0x6 ;  /* 0x000000060b007804 */ /* 0x040fe20000000000 */
[----:B------:R-:W-:Y:S01]  /*2be0*/  IMAD.SHL.U32 R11, R11, 0x40, RZ ;  /* 0x000000400b0b7824 */ /* 0x000fe200078e00ff */
[----:B------:R-:W-:Y:S01]  /*2bf0*/  @!P5 LEA R14, P0, R134, R204, 0x6 ;  /* 0x000000cc860ed211 */ /* 0x000fe200078030ff */
[----:B------:R-:W-:Y:S02]  /*2c00*/  @P6 STS.128 [R207+0xc800], RZ ;  /* 0x00c800ffcf006388 */ /* 0x000fe40000000c00 */
[----:B------:R-:W-:-:S02]  /*2c10*/  SEL R7, R7, 0xfffffff0, !P1 ;  /* 0xfffffff007077807 */ /* 0x000fc40004800000 */
[----:B------:R-:W-:Y:S01]  /*2c20*/  LOP3.LUT R3, R11, 0x1c0, RZ, 0xc0, !PT ;  /* 0x000001c00b037812 */ /* 0x000fe200078ec0ff */
[C---:B------:R-:W-:Y:S01]  /*2c30*/  @!P4 IMAD.WIDE.U32 R10, R134.reuse, 0x60, R204 ;  /* 0x00000060860ac825 */ /* 0x040fe200078e00cc */
[----:B------:R-:W-:Y:S01]  /*2c40*/  @!P5 LEA.HI.X R15, R134, R205, R135, 0x6, P0 ;  /* 0x000000cd860fd211 */ /* 0x000fe200000f3487 */
[----:B------:R-:W-:Y:S01]  /*2c50*/  @P6 STS.128 [R207+0xe800], RZ ;  /* 0x00e800ffcf006388 */ /* 0x000fe20000000c00 */
[----:B------:R-:W-:Y:S01]  /*2c60*/  LOP3.LUT R8, R3, 0x8, R8, 0xf8, !PT ;  /* 0x0000000803087812 */ /* 0x000fe200078ef808 */
[----:B------:R-:W-:Y:S01]  /*2c70*/  @!P4 IMAD.IADD R11, R11, 0x1, R6 ;  /* 0x000000010b0bc824 */ /* 0x000fe200078e0206 */
[----:B------:R-:W-:Y:S01]  /*2c80*/  SHF.R.U32.HI R3, RZ, 0x3, R3 ;  /* 0x00000003ff037819 */ /* 0x000fe20000011603 */
[----:B------:R-:W-:Y:S01]  /*2c90*/  @P6 STS.128 [R207+0x10800], RZ ;  /* 0x010800ffcf006388 */ /* 0x000fe20000000c00 */
[----:B------:R-:W-:Y:S01]  /*2ca0*/  LOP3.LUT R6, R5, 0xfffffe00, RZ, 0xc0, !PT ;  /* 0xfffffe0005067812 */ /* 0x000fe200078ec0ff */
[----:B------:R-:W-:Y:S01]  /*2cb0*/  IMAD.MOV.U32 R5, RZ, RZ, 0x20 ;  /* 0x00000020ff057424 */ /* 0x000fe200078e00ff */
[----:B------:R-:W-:Y:S01]  /*2cc0*/  LOP3.LUT R3, R8, R3, RZ, 0x3c, !PT ;  /* 0x0000000308037212 */ /* 0x000fe200078e3cff */
[----:B------:R-:W-:Y:S01]  /*2cd0*/  @!PT LDS RZ, [RZ] ;  /* 0x00000000fffff984 */ /* 0x000fe20000000800 */
[----:B------:R-:W-:Y:S01]  /*2ce0*/  @!PT LDS RZ, [RZ] ;  /* 0x00000000fffff984 */ /* 0x000fe20000000800 */
[----:B------:R-:W-:Y:S01]  /*2cf0*/  @!PT LDS RZ, [RZ] ;  /* 0x00000000fffff984 */ /* 0x000fe20000000800 */
[----:B------:R-:W-:Y:S02]  /*2d00*/  @!P6 LDGSTS.E.BYPASS.LTC128B.128 [R207+0xc800], desc[UR14][R12.64] ;  /* 0x0c8000000ccfefae */ /* 0x000fe4000b901d4e */
[----:B------:R-:W-:Y:S01]  /*2d10*/  IMAD R202, R97, 0x400, R6 ;  /* 0x0000040061ca7824 */ /* 0x000fe200078e0206 */
[----:B------:R-:W-:Y:S01]  /*2d20*/  SEL R5, R5, 0xffffffe0, !P2 ;  /* 0xffffffe005057807 */ /* 0x000fe20005000000 */
[----:B------:R-:W-:Y:S01]  /*2d30*/  @!P6 LDGSTS.E.BYPASS.LTC128B.128 [R207+0xe800], desc[UR14][R12.64+0x80] ;  /* 0x0e8000800ccfefae */ /* 0x000fe2000b901d4e */
[----:B------:R-:W-:Y:S01]  /*2d40*/  R2P PR, R0, 0x6 ;  /* 0x0000000600007804 */ /* 0x000fe20000000000 */
[----:B------:R-:W-:-:S02]  /*2d50*/  IMAD.IADD R202, R3, 0x1, R202 ;  /* 0x0000000103ca7824 */ /* 0x000fc400078e02ca */
[----:B------:R-:W-:Y:S01]  /*2d60*/  @!P6 LDGSTS.E.BYPASS.LTC128B.128 [R207+0x10800], desc[UR14][R12.64+0x100] ;  /* 0x108001000ccfefae */ /* 0x000fe2000b901d4e */
[----:B------:R-:W-:Y:S02]  /*2d70*/  VIADD R0, R201, 0x6000 ;  /* 0x00006000c9007836 */ /* 0x000fe40000000000 */
[----:B------:R-:W-:Y:S01]  /*2d80*/  LEA R202, R202, UR4, 0x1 ;  /* 0x00000004caca7c11 */ /* 0x000fe2000f8e08ff */
[----:B------:R-:W-:Y:S04]  /*2d90*/  @P5 STS.128 [R207+0xd000], RZ ;  /* 0x00d000ffcf005388 */ /* 0x000fe80000000c00 */
[----:B------:R-:W-:Y:S01]  /*2da0*/  @P5 STS.128 [R207+0xf000], RZ ;  /* 0x00f000ffcf005388 */ /* 0x000fe20000000c00 */
[----:B------:R-:W-:Y:S02]  /*2db0*/  IMAD R200, R7, 0x2, R202 ;  /* 0x0000000207c87824 */ /* 0x000fe400078e02ca */
[----:B------:R-:W-:Y:S01]  /*2dc0*/  @P1 VIADD R199, R0, 0xffffffe0 ;  /* 0xffffffe000c71836 */ /* 0x000fe20000000000 */
[----:B------:R-:W-:Y:S01]  /*2dd0*/  @P5 STS.128 [R207+0x11000], RZ ;  /* 0x011000ffcf005388 */ /* 0x000fe20000000c00 */
[----:B------:R-:W-:-:S02]  /*2de0*/  IMAD.MOV.U32 R0, RZ, RZ, 0x40 ;  /* 0x00000040ff007424 */ /* 0x000fc400078e00ff */
[C---:B------:R-:W-:Y:S01]  /*2df0*/  IMAD R198, R5.reuse, 0x2, R202 ;  /* 0x0000000205c67824 */ /* 0x040fe200078e02ca */
[----:B------:R-:W-:Y:S01]  /*2e00*/  @!PT LDS RZ, [RZ] ;  /* 0x00000000fffff984 */ /* 0x000fe20000000800 */
[----:B------:R-:W-:Y:S01]  /*2e10*/  @!PT LDS RZ, [RZ] ;  /* 0x00000000fffff984 */ /* 0x000fe20000000800 */
[----:B------:R-:W-:Y:S01]  /*2e20*/  @!PT LDS RZ, [RZ] ;  /* 0x00000000fffff984 */ /* 0x000fe20000000800 */
[----:B------:R-:W-:Y:S01]  /*2e30*/  @!P5 LDGSTS.E.BYPASS.LTC128B.128 [R207+0xd000], desc[UR14][R14.64] ;  /* 0x0d0000000ecfdfae */ /* 0x000fe2000b901d4e */
[----:B------:R-:W-:Y:S01]  /*2e40*/  IMAD R197, R5, 0x2, R200 ;  /* 0x0000000205c57824 */ /* 0x000fe200078e02c8 */
[----:B------:R-:W-:Y:S01]  /*2e50*/  SEL R0, R0, 0xffffffc0, !P2 ;  /* 0xffffffc000007807 */ /* 0x000fe20005000000 */
[C---:B------:R-:W-:Y:S01]  /*2e60*/  VIADD R191, R199.reuse, 0x800 ;  /* 0x00000800c7bf7836 */ /* 0x040fe20000000000 */
[----:B------:R-:W-:Y:S01]  /*2e70*/  @!P5 LDGSTS.E.BYPASS.LTC128B.128 [R207+0xf000], desc[UR14][R14.64+0x80] ;  /* 0x0f0000800ecfdfae */ /* 0x000fe2000b901d4e */
[----:B------:R-:W-:Y:S02]  /*2e80*/  VIADD R190, R199, 0x1000 ;  /* 0x00001000c7be7836 */ /* 0x000fe40000000000 */
[----:B------:R-:W-:Y:S01]  /*2e90*/  IMAD.IADD R195, R201, 0x1, R0 ;  /* 0x00000001c9c37824 */ /* 0x000fe200078e0200 */
[----:B------:R-:W-:Y:S01]  /*2ea0*/  @!P5 LDGSTS.E.BYPASS.LTC128B.128 [R207+0x11000], desc[UR14][R14.64+0x100] ;  /* 0x110001000ecfdfae */ /* 0x000fe2000b901d4e */
        /* <DEDUP_REMOVED lines=8> */
[----:B------:R-:W-:Y:S01]  /*2f30*/  @P4 STS.128 [R207+0x11800], RZ ;  /* 0x011800ffcf004388 */ /* 0x000fe20000000c00 */
[----:B------:R-:W-:-:S02]  /*2f40*/  VIADD R183, R199, 0x4000 ;  /* 0x00004000c7b77836 */ /* 0x000fc40000000000 */
[C---:B------:R-:W-:Y:S01]  /*2f50*/  VIADD R182, R199.reuse, 0x4800 ;  /* 0x00004800c7b67836 */ /* 0x040fe20000000000 */
[----:B------:R-:W-:Y:S01]  /*2f60*/  @!PT LDS RZ, [RZ] ;  /* 0x00000000fffff984 */ /* 0x000fe20000000800 */
[----:B------:R-:W-:Y:S01]  /*2f70*/  @!PT LDS RZ, [RZ] ;  /* 0x00000000fffff984 */ /* 0x000fe20000000800 */
[----:B------:R-:W-:Y:S01]  /*2f80*/  @!PT LDS RZ, [RZ] ;  /* 0x00000000fffff984 */ /* 0x000fe20000000800 */
[----:B------:R-:W-:Y:S01]  /*2f90*/  @!P4 LDGSTS.E.BYPASS.LTC128B.128 [R207+0xd800], desc[UR14][R10.64] ;  /* 0x0d8000000acfcfae */ /* 0x000fe2000b901d4e */
[C---:B------:R-:W-:Y:S02]  /*2fa0*/  VIADD R181, R199.reuse, 0x5000 ;  /* 0x00005000c7b57836 */ /* 0x040fe40000000000 */
[----:B------:R-:W-:Y:S01]  /*2fb0*/  VIADD R180, R199, 0x5800 ;  /* 0x00005800c7b47836 */ /* 0x000fe20000000000 */
[----:B------:R-:W-:Y:S04]  /*2fc0*/  @!P4 LDGSTS.E.BYPASS.LTC128B.128 [R207+0xf800], desc[UR14][R10.64+0x80] ;  /* 0x0f8000800acfcfae */ /* 0x000fe8000b901d4e */
[----:B------:R1:W-:Y:S04]  /*2fd0*/  @!P4 LDGSTS.E.BYPASS.LTC128B.128 [R207+0x11800], desc[UR14][R10.64+0x100] ;  /* 0x118001000acfcfae */ /* 0x0003e8000b901d4e */
[----:B------:R-:W-:Y:S04]  /*2fe0*/  LDSM.16.M88.4 R28, [R202] ;  /* 0x00000000ca1c783b */ /* 0x000fe80000000200 */
[----:B------:R-:W2:Y:S04]  /*2ff0*/  LDSM.16.M88.4 R24, [R201+0x6000] ;  /* 0x00600000c918783b */ /* 0x000ea80000000200 */
[----:B------:R-:W-:Y:S04]  /*3000*/  LDSM.16.M88.4 R36, [R200] ;  /* 0x00000000c824783b */ /* 0x000fe80000000200 */
[----:B------:R-:W3:Y:S04]  /*3010*/  LDSM.16.M88.4 R44, [R201+0x6800] ;  /* 0x00680000c92c783b */ /* 0x000ee80000000200 */
[----:B------:R-:W4:Y:S04]  /*3020*/  LDSM.16.M88.4 R68, [R201+0x7000] ;  /* 0x00700000c944783b */ /* 0x000f280000000200 */
[----:B------:R-:W-:Y:S04]  /*3030*/  LDSM.16.M88.4 R40, [R201+0x7800] ;  /* 0x00780000c928783b */ /* 0x000fe80000000200 */
[----:B-1----:R-:W1:Y:S04]  /*3040*/  LDSM.16.M88.4 R8, [R199] ;  /* 0x00000000c708783b */ /* 0x002e680000000200 */
[----:B------:R-:W-:Y:S04]  /*3050*/  LDSM.16.M88.4 R60, [R198] ;  /* 0x00000000c63c783b */ /* 0x000fe80000000200 */
[----:B------:R-:W5:Y:S04]  /*3060*/  LDSM.16.M88.4 R12, [R195+0x6000] ;  /* 0x00600000c30c783b */ /* 0x000f680000000200 */
[----:B------:R-:W5:Y:S04]  /*3070*/  LDSM.16.M88.4 R20, [R199+0x800] ;  /* 0x00080000c714783b */ /* 0x000f680000000200 */
[----:B------:R-:W5:Y:S01]  /*3080*/  LDSM.16.M88.4 R80, [R199+0x1000] ;  /* 0x00100000c750783b */ /* 0x000f620000000200 */
[C---:B--2---:R-:W-:Y:S03]  /*3090*/  HMMA.16816.F32 R16, R28.reuse, R24, RZ ;  /* 0x000000181c10723c */ /* 0x044fe600000018ff */
[----:B------:R-:W2:Y:S04]  /*30a0*/  LDSM.16.M88.4 R76, [R199+0x1800] ;  /* 0x00180000c74c783b */ /* 0x000ea80000000200 */
[----:B------:R-:W-:Y:S01]  /*30b0*/  LDSM.16.M88.4 R52, [R197] ;  /* 0x00000000c534783b */ /* 0x000fe20000000200 */
[C---:B------:R-:W-:Y:S03]  /*30c0*/  HMMA.16816.F32 R24, R28.reuse, R26, RZ ;  /* 0x0000001a1c18723c */ /* 0x040fe600000018ff */
[----:B------:R-:W-:Y:S03]  /*30d0*/  LDSM.16.M88.4 R56, [R195+0x6800] ;  /* 0x00680000c338783b */ /* 0x000fe60000000200 */
[C---:B---3--:R-:W-:Y:S01]  /*30e0*/  HMMA.16816.F32 R32, R28.reuse, R44, RZ ;  /* 0x0000002c1c20723c */ /* 0x048fe200000018ff */
[----:B------:R-:W-:Y:S04]  /*30f0*/  LDSM.16.M88.4 R48, [R195+0x7000] ;  /* 0x00700000c330783b */ /* 0x000fe80000000200 */
[----:B------:R-:W-:Y:S01]  /*3100*/  LDSM.16.M88.4 R84, [R188+0x1800] ;  /* 0x00180000bc54783b */ /* 0x000fe20000000200 */
[----:B----4-:R-:W-:Y:S03]  /*3110*/  HMMA.16816.F32 R72, R28, R68, RZ ;  /* 0x000000441c48723c */ /* 0x010fe600000018ff */
[----:B------:R-:W-:Y:S03]  /*3120*/  LDSM.16.M88.4 R88, [R195+0xa000] ;  /* 0x00a00000c358783b */ /* 0x000fe60000000200 */
[C---:B-1----:R-:W-:Y:S01]  /*3130*/  HMMA.16816.F32 R16, R36.reuse, R8, R16 ;  /* 0x000000082410723c */ /* 0x042fe20000001810 */
[----:B------:R-:W-:Y:S04]  /*3140*/  LDSM.16.M88.4 R92, [R201+0xa800] ;  /* 0x00a80000c95c783b */ /* 0x000fe80000000200 */
[----:B------:R-:W0:Y:S01]  /*3150*/  LDGDEPBAR ;  /* 0x00000000000079af */ /* 0x000e220000000000 */
[----:B------:R-:W-:Y:S03]  /*3160*/  HMMA.16816.F32 R24, R36, R10, R24 ;  /* 0x0000000a2418723c */ /* 0x000fe60000001818 */
[----:B------:R-:W1:Y:S03]  /*3170*/  LDSM.16.M88.4 R8, [R188] ;  /* 0x00000000bc08783b */ /* 0x000e660000000200 */
[C---:B------:R-:W-:Y:S06]  /*3180*/  HMMA.16816.F32 R44, R28.reuse, R46, RZ ;  /* 0x0000002e1c2c723c */ /* 0x040fec00000018ff */
[C---:B------:R-:W-:Y:S06]  /*3190*/  HMMA.16816.F32 R68, R28.reuse, R70, RZ ;  /* 0x000000461c44723c */ /* 0x040fec00000018ff */
[C---:B------:R-:W-:Y:S06]  /*31a0*/  HMMA.16816.F32 R64, R28.reuse, R40, RZ ;  /* 0x000000281c40723c */ /* 0x040fec00000018ff */
[----:B------:R-:W-:Y:S01]  /*31b0*/  HMMA.16816.F32 R28, R28, R42, RZ ;  /* 0x0000002a1c1c723c */ /* 0x000fe200000018ff */
[----:B------:R-:W3:Y:S05]  /*31c0*/  LDSM.16.M88.4 R40, [R195+0x7800] ;  /* 0x00780000c328783b */ /* 0x000eea0000000200 */
[C---:B-----5:R-:W-:Y:S06]  /*31d0*/  HMMA.16816.F32 R16, R60.reuse, R12, R16 ;  /* 0x0000000c3c10723c */ /* 0x060fec0000001810 */
[----:B------:R-:W-:Y:S01]  /*31e0*/  HMMA.16816.F32 R24, R60, R14, R24 ;  /* 0x0000000e3c18723c */ /* 0x000fe20000001818 */
        /* <DEDUP_REMOVED lines=9> */
[----:B------:R-:W-:Y:S04]  /*3280*/  LDSM.16.M88.4 R36, [R202+0x2000] ;  /* 0x00200000ca24783b */ /* 0x000fe80000000200 */
[----:B------:R-:W2:Y:S01]  /*3290*/  LDSM.16.M88.4 R76, [R201+0x8000] ;  /* 0x00800000c94c783b */ /* 0x000ea20000000200 */
        /* <DEDUP_REMOVED lines=11> */
[----:B------:R-:W3:Y:S04]  /*3350*/  LDSM.16.M88.4 R40, [R201+0x8800] ;  /* 0x00880000c928783b */ /* 0x000ee80000000200 */
[----:B------:R-:W4:Y:S01]  /*3360*/  LDSM.16.M88.4 R28, [R201+0x9000] ;  /* 0x00900000c91c783b */ /* 0x000f220000000200 */
[C---:B--2---:R-:W-:Y:S06]  /*3370*/  HMMA.16816.F32 R16, R36.reuse, R76, R16 ;  /* 0x0000004c2410723c */ /* 0x044fec0000001810 */
[----:B------:R-:W-:Y:S01]  /*3380*/  HMMA.16816.F32 R24, R36, R78, R24 ;  /* 0x0000004e2418723c */ /* 0x000fe20000001818 */
[----:B------:R-:W-:Y:S05]  /*3390*/  LDSM.16.M88.4 R76, [R195+0x8800] ;  /* 0x00880000c34c783b */ /* 0x000fea0000000200 */
        /* <DEDUP_REMOVED lines=12> */
[----:B------:R-:W1:Y:S01]  /*3460*/  LDSM.16.M88.4 R52, [R188+0x2000] ;  /* 0x00200000bc34783b */ /* 0x000e620000000200 */
[C---:B---3--:R-:W-:Y:S06]  /*3470*/  HMMA.16816.F32 R32, R36.reuse, R40, R32 ;  /* 0x000000282420723c */ /* 0x048fec0000001820 */
[C---:B------:R-:W-:Y:S01]  /*3480*/  HMMA.16816.F32 R44, R36.reuse, R42, R44 ;  /* 0x0000002a242c723c */ /* 0x040fe2000000182c */
[----:B------:R-:W3:Y:S05]  /*3490*/  LDSM.16.M88.4 R40, [R199+0x3000] ;  /* 0x00300000c728783b */ /* 0x000eea0000000200 */
[C---:B----4-:R-:W-:Y:S06]  /*34a0*/  HMMA.16816.F32 R72, R36.reuse, R28, R72 ;  /* 0x0000001c2448723c */ /* 0x050fec0000001848 */
[----:B------:R-:W-:Y:S01]  /*34b0*/  HMMA.16816.F32 R68, R36, R30, R68 ;  /* 0x0000001e2444723c */ /* 0x000fe20000001844 */
[----:B------:R-:W4:Y:S05]  /*34c0*/  LDSM.16.M88.4 R28, [R199+0x3800] ;  /* 0x00380000c71c783b */ /* 0x000f2a0000000200 */
        /* <DEDUP_REMOVED lines=10> */
[C---:B-1----:R-:W-:Y:S06]  /*3570*/  HMMA.16816.F32 R16, R84.reuse, R52, R16 ;  /* 0x000000345410723c */ /* 0x042fec0000001810 */
[----:B------:R-:W-:Y:S01]  /*3580*/  HMMA.16816.F32 R24, R84, R54, R24 ;  /* 0x000000365418723c */ /* 0x000fe20000001818 */
[----:B------:R-:W-:Y:S05]  /*3590*/  LDSM.16.M88.4 R52, [R201+0xb000] ;  /* 0x00b00000c934783b */ /* 0x000fea0000000200 */
[C---:B---3--:R-:W-:Y:S06]  /*35a0*/  HMMA.16816.F32 R72, R8.reuse, R40, R72 ;  /* 0x000000280848723c */ /* 0x048fec0000001848 */
[C---:B------:R-:W-:Y:S01]  /*35b0*/  HMMA.16816.F32 R68, R8.reuse, R42, R68 ;  /* 0x0000002a0844723c */ /* 0x040fe20000001844 */
[----:B------:R-:W-:Y:S05]  /*35c0*/  LDSM.16.M88.4 R40, [R200+0x4000] ;  /* 0x00400000c828783b */ /* 0x000fea0000000200 */
[C---:B----4-:R-:W-:Y:S06]  /*35d0*/  HMMA.16816.F32 R64, R8.reuse, R28, R64 ;  /* 0x0000001c0840723c */ /* 0x050fec0000001840 */
[----:B------:R-:W-:Y:S01]  /*35e0*/  HMMA.16816.F32 R60, R8, R30, R60 ;  /* 0x0000001e083c723c */ /* 0x000fe2000000183c */
[----:B------:R-:W1:Y:S04]  /*35f0*/  LDSM.16.M88.4 R28, [R199+0x4000] ;  /* 0x00400000c71c783b */ /* 0x000e680000000200 */
[----:B------:R-:W3:Y:S01]  /*3600*/  LDSM.16.M88.4 R8, [R188+0x2800] ;  /* 0x00280000bc08783b */ /* 0x000ee20000000200 */
[C---:B--2---:R-:W-:Y:S06]  /*3610*/  HMMA.16816.F32 R16, R56.reuse, R20, R16 ;  /* 0x000000143810723c */ /* 0x044fec0000001810 */
[----:B------:R-:W-:Y:S01]  /*3620*/  HMMA.16816.F32 R24, R56, R22, R24 ;  /* 0x000000163818723c */ /* 0x000fe20000001818 */
        /* <DEDUP_REMOVED lines=12> */
[----:B------:R-:W-:Y:S01]  /*36f0*/  HMMA.16816.F32 R24, R40, R30, R24 ;  /* 0x0000001e2818723c */ /* 0x000fe20000001818 */
[----:B------:R-:W-:Y:S05]  /*3700*/  LDSM.16.M88.4 R28, [R195+0xa800] ;  /* 0x00a80000c31c783b */ /* 0x000fea0000000200 */
[C---:B---3--:R-:W-:Y:S06]  /*3710*/  HMMA.16816.F32 R32, R84.reuse, R8, R32 ;  /* 0x000000085420723c */ /* 0x048fec0000001820 */
[C---:B------:R-:W-:Y:S01]  /*3720*/  HMMA.16816.F32 R44, R84.reuse, R10, R44 ;  /* 0x0000000a542c723c */ /* 0x040fe2000000182c */
[----:B------:R-:W1:Y:S05]  /*3730*/  LDSM.16.M88.4 R8, [R197+0x4000] ;  /* 0x00400000c508783b */ /* 0x000e6a0000000200 */
[C---:B------:R-:W-:Y:S06]  /*3740*/  HMMA.16816.F32 R72, R84.reuse, R80, R72 ;  /* 0x000000505448723c */ /* 0x040fec0000001848 */
[----:B--2---:R-:W-:Y:S06]  /*3750*/  HMMA.16816.F32 R64, R84, R76, R64 ;  /* 0x0000004c5440723c */ /* 0x004fec0000001840 */
[----:B----4-:R-:W-:Y:S06]  /*3760*/  HMMA.16816.F32 R16, R12, R88, R16 ;  /* 0x000000580c10723c */ /* 0x010fec0000001810 */
[----:B------:R-:W-:Y:S01]  /*3770*/  HMMA.16816.F32 R60, R84, R78, R60 ;  /* 0x0000004e543c723c */ /* 0x000fe2000000183c */
[----:B------:R-:W2:Y:S05]  /*3780*/  LDSM.16.M88.4 R76, [R199+0x5000] ;  /* 0x00500000c74c783b */ /* 0x000eaa0000000200 */
[----:B------:R-:W-:Y:S06]  /*3790*/  HMMA.16816.F32 R24, R12, R90, R24 ;  /* 0x0000005a0c18723c */ /* 0x000fec0000001818 */
[----:B------:R-:W-:Y:S06]  /*37a0*/  HMMA.16816.F32 R44, R56, R94, R44 ;  /* 0x0000005e382c723c */ /* 0x000fec000000182c */
[----:B------:R-:W-:Y:S06]  /*37b0*/  HMMA.16816.F32 R68, R84, R82, R68 ;  /* 0x000000525444723c */ /* 0x000fec0000001844 */
[----:B------:R-:W-:Y:S01]  /*37c0*/  HMMA.16816.F32 R80, R56, R52, R72 ;  /* 0x000000343850723c */ /* 0x000fe20000001848 */
[----:B------:R-:W-:Y:S05]  /*37d0*/  LDSM.16.M88.4 R72, [R188+0x4800] ;  /* 0x00480000bc48783b */ /* 0x000fea0000000200 */
[C---:B-1----:R-:W-:Y:S06]  /*37e0*/  HMMA.16816.F32 R16, R8.reuse, R20, R16 ;  /* 0x000000140810723c */ /* 0x042fec0000001810 */
[----:B------:R-:W-:Y:S01]  /*37f0*/  HMMA.16816.F32 R24, R8, R22, R24 ;  /* 0x000000160818723c */ /* 0x000fe20000001818 */
[----:B------:R-:W1:Y:S05]  /*3800*/  LDSM.16.M88.4 R20, [R195+0xb000] ;  /* 0x00b00000c314783b */ /* 0x000e6a0000000200 */
[----:B------:R-:W-:Y:S06]  /*3810*/  HMMA.16816.F32 R44, R40, R38, R44 ;  /* 0x00000026282c723c */ /* 0x000fec000000182c */
[----:B------:R-:W-:Y:S06]  /*3820*/  HMMA.16816.F32 R32, R56, R92, R32 ;  /* 0x0000005c3820723c */ /* 0x000fec0000001820 */
[----:B--2---:R-:W-:Y:S01]  /*3830*/  HMMA.16816.F32 R80, R40, R76, R80 ;  /* 0x0000004c2850723c */ /* 0x004fe20000001850 */
[----:B------:R-:W-:-:S05]  /*3840*/  FMUL.FTZ R16, R16, UR5 ;  /* 0x0000000510107c20 */ /* 0x000fca0008410000 */
[----:B------:R-:W-:Y:S01]  /*3850*/  HMMA.16816.F32 R68, R56, R54, R68 ;  /* 0x000000363844723c */ /* 0x000fe20000001844 */
[----:B------:R-:W2:Y:S01]  /*3860*/  LDSM.16.M88.4 R52, [R199+0x5800] ;  /* 0x00580000c734783b */ /* 0x000ea20000000200 */
[----:B------:R-:W-:Y:S01]  /*3870*/  FMUL.FTZ R24, R24, UR5 ;  /* 0x0000000518187c20 */ /* 0x000fe20008410000 */
[----:B------:R-:W-:-:S03]  /*3880*/  FMUL.FTZ R25, R25, UR5 ;  /* 0x0000000519197c20 */ /* 0x000fc60008410000 */
[----:B------:R-:W-:Y:S01]  /*3890*/  HMMA.16816.F32 R44, R12, R30, R44 ;  /* 0x0000001e0c2c723c */ /* 0x000fe2000000182c */
[----:B------:R-:W-:Y:S05]  /*38a0*/  MUFU.TANH R38, R24 ;  /* 0x0000001800267308 */ /* 0x000fea0000002400 */
[----:B------:R-:W-:Y:S01]  /*38b0*/  HMMA.16816.F32 R32, R40, R36, R32 ;  /* 0x000000242820723c */ /* 0x000fe20000001820 */
[----:B------:R-:W-:Y:S01]  /*38c0*/  LOP3.LUT R31, R98, 0xffffffe0, RZ, 0xc0, !PT ;  /* 0xffffffe0621f7812 */ /* 0x000fe200078ec0ff */
[----:B------:R-:W-:Y:S01]  /*38d0*/  FMUL.FTZ R30, R26, UR5 ;  /* 0x000000051a1e7c20 */ /* 0x000fe20008410000 */
[----:B------:R-:W-:Y:S03]  /*38e0*/  MUFU.TANH R39, R25 ;  /* 0x0000001900277308 */ /* 0x000fe60000002400 */
[----:B------:R-:W-:Y:S01]  /*38f0*/  IMAD.IADD R0, R96, 0x1, -R31 ;  /* 0x0000000160007824 */ /* 0x000fe200078e0a1f */
[----:B------:R-:W-:Y:S01]  /*3900*/  HMMA.16816.F32 R64, R56, R48, R64 ;  /* 0x000000303840723c */ /* 0x000fe20000001840 */
[----:B------:R-:W-:Y:S01]  /*3910*/  FMUL.FTZ R37, R18, UR5 ;  /* 0x0000000512257c20 */ /* 0x000fe20008410000 */
[----:B------:R-:W-:Y:S01]  /*3920*/  FMUL.FTZ R36, R19, UR5 ;  /* 0x0000000513247c20 */ /* 0x000fe20008410000 */
[----:B------:R-:W-:-:S03]  /*3930*/  IMAD.IADD R31, R4, 0x1, R215 ;  /* 0x00000001041f7824 */ /* 0x000fc600078e02d7 */
[----:B------:R-:W-:Y:S01]  /*3940*/  HMMA.16816.F32 R60, R56, R50, R60 ;  /* 0x00000032383c723c */ /* 0x000fe2000000183c */
[----:B------:R-:W-:Y:S05]  /*3950*/  MUFU.TANH R37, R37 ;  /* 0x0000002500257308 */ /* 0x000fea0000002400 */
[C---:B-1----:R-:W-:Y:S03]  /*3960*/  HMMA.16816.F32 R80, R12.reuse, R20, R80 ;  /* 0x000000140c50723c */ /* 0x042fe60000001850 */
[----:B------:R-:W-:Y:S03]  /*3970*/  MUFU.TANH R36, R36 ;  /* 0x0000002400247308 */ /* 0x000fe60000002400 */
[----:B------:R-:W-:Y:S01]  /*3980*/  HMMA.16816.F32 R32, R12, R28, R32 ;  /* 0x0000001c0c20723c */ /* 0x000fe20000001820 */
[----:B------:R-:W-:Y:S01]  /*3990*/  SHF.R.S32.HI R21, RZ, 0x1f, R0 ;  /* 0x0000001fff157819 */ /* 0x000fe20000011400 */
[----:B------:R-:W-:-:S03]  /*39a0*/  VIADD R20, R31, 0x1 ;  /* 0x000000011f147836 */ /* 0x000fc60000000000 */
[----:B------:R-:W-:Y:S01]  /*39b0*/  LEA.HI R0, R21, R0, RZ, 0x2 ;  /* 0x0000000015007211 */ /* 0x000fe200078f10ff */
[----:B------:R1:W3:Y:S01]  /*39c0*/  MUFU.TANH R29, R16 ;  /* 0x00000010001d7308 */ /* 0x0002e20000002400 */
[----:B------:R-:W-:Y:S01]  /*39d0*/  FMUL.FTZ R28, R17, UR5 ;  /* 0x00000005111c7c20 */ /* 0x000fe20008410000 */
[----:B------:R-:W-:Y:S01]  /*39e0*/  HMMA.16816.F32 R68, R40, R78, R68 ;  /* 0x0000004e2844723c */ /* 0x000fe20000001844 */
[----:B------:R-:W-:Y:S01]  /*39f0*/  SHF.R.S32.HI R0, RZ, 0x2, R0 ;  /* 0x00000002ff007819 */ /* 0x000fe20000011400 */
[----:B------:R-:W-:-:S04]  /*3a00*/  VIADD R21, R31, 0x8 ;  /* 0x000000081f157836 */ /* 0x000fc80000000000 */
[----:B------:R-:W-:Y:S01]  /*3a10*/  IMAD.IADD R213, R0, 0x1, R213 ;  /* 0x0000000100d57824 */ /* 0x000fe200078e02d5 */
[C---:B--2---:R-:W-:Y:S01]  /*3a20*/  HMMA.16816.F32 R64, R40.reuse, R52, R64 ;  /* 0x000000342840723c */ /* 0x044fe20000001840 */
[----:B------:R-:W2:Y:S01]  /*3a30*/  MUFU.TANH R28, R28 ;  /* 0x0000001c001c7308 */ /* 0x000ea20000002400 */
[----:B------:R-:W-:Y:S01]  /*3a40*/  LOP3.LUT R0, R3, R6, RZ, 0xfc, !PT ;  /* 0x0000000603007212 */ /* 0x000fe200078efcff */
[C---:B------:R-:W-:Y:S01]  /*3a50*/  VIADD R211, R213.reuse, 0x8 ;  /* 0x00000008d5d37836 */ /* 0x040fe20000000000 */
[C---:B------:R-:W-:Y:S02]  /*3a60*/  VIADDMNMX R212, R213.reuse, UR12, R212, PT ;  /* 0x0000000cd5d47c46 */ /* 0x040fe4000b8001d4 */
[----:B------:R-:W-:Y:S01]  /*3a70*/  HMMA.16816.F32 R60, R40, R54, R60 ;  /* 0x00000036283c723c */ /* 0x000fe2000000183c */
[----:B------:R-:W-:Y:S01]  /*3a80*/  VIADDMNMX R213, R213, UR17, RZ, !PT ;  /* 0x00000011d5d57c46 */ /* 0x000fe2000f8001ff */
[----:B-1----:R-:W1:Y:S01]  /*3a90*/  LDSM.16.M88.4 R16, [R195+0xb800] ;  /* 0x00b80000c310783b */ /* 0x002e620000000200 */
[C---:B------:R-:W-:Y:S01]  /*3aa0*/  IADD3 R210, R211.reuse, UR10, R210 ;  /* 0x0000000ad3d27c10 */ /* 0x040fe2000fffe0d2 */
[----:B------:R4:W-:Y:S01]  /*3ab0*/  MUFU.TANH R40, R30 ;  /* 0x0000001e00287308 */ /* 0x0009e20000002400 */
[----:B------:R-:W-:Y:S01]  /*3ac0*/  VIADDMNMX R211, R211, UR17, RZ, !PT ;  /* 0x00000011d3d37c46 */ /* 0x000fe2000f8001ff */
[----:B------:R-:W-:Y:S01]  /*3ad0*/  HMMA.16816.F32 R32, R8, R72, R32 ;  /* 0x000000480820723c */ /* 0x000fe20000001820 */
[----:B------:R-:W-:Y:S01]  /*3ae0*/  FMUL.FTZ R41, R27, UR5 ;  /* 0x000000051b297c20 */ /* 0x000fe20008410000 */
[----:B------:R-:W-:Y:S01]  /*3af0*/  VIMNMX R210, R210, UR16, PT ;  /* 0x00000010d2d27c48 */ /* 0x000fe2000bfe0100 */
[----:B------:R-:W5:Y:S01]  /*3b00*/  LDSM.16.M88.4 R24, [R188+0x5000] ;  /* 0x00500000bc18783b */ /* 0x000f620000000200 */
[----:B------:R-:W-:-:S02]  /*3b10*/  ISETP.GE.AND P4, PT, R20, R212, PT ;  /* 0x000000d41400720c */ /* 0x000fc40003f86270 */
[C---:B------:R-:W-:Y:S01]  /*3b20*/  ISETP.GE.AND P2, PT, R20.reuse, R210, PT ;  /* 0x000000d21400720c */ /* 0x040fe20003f46270 */
[----:B------:R-:W-:Y:S01]  /*3b30*/  HMMA.16816.F32 R68, R12, R22, R68 ;  /* 0x000000160c44723c */ /* 0x000fe20000001844 */
[C---:B------:R-:W-:Y:S01]  /*3b40*/  ISETP.GE.AND P6, PT, R31.reuse, R212, PT ;  /* 0x000000d41f00720c */ /* 0x040fe20003fc6270 */
[----:B------:R-:W2:Y:S01]  /*3b50*/  MUFU.TANH R41, R41 ;  /* 0x0000002900297308 */ /* 0x000ea20000002400 */
[C---:B------:R-:W-:Y:S02]  /*3b60*/  ISETP.GE.AND P1, PT, R31.reuse, R210, PT ;  /* 0x000000d21f00720c */ /* 0x040fe40003f26270 */
[C---:B------:R-:W-:Y:S01]  /*3b70*/  ISETP.LT.OR P4, PT, R20.reuse, R213, P4 ;  /* 0x000000d51400720c */ /* 0x040fe20002781670 */
[----:B------:R-:W-:Y:S01]  /*3b80*/  HMMA.16816.F32 R44, R8, R74, R44 ;  /* 0x0000004a082c723c */ /* 0x000fe2000000182c */
[----:B------:R-:W-:Y:S01]  /*3b90*/  ISETP.LT.OR P2, PT, R20, R211, P2 ;  /* 0x000000d31400720c */ /* 0x000fe20001741670 */
[C---:B------:R-:W-:Y:S01]  /*3ba0*/  VIADD R20, R31.reuse, 0x9 ;  /* 0x000000091f147836 */ /* 0x040fe20000000000 */
[----:B------:R-:W-:-:S02]  /*3bb0*/  ISETP.LT.OR P6, PT, R31, R213, P6 ;  /* 0x000000d51f00720c */ /* 0x000fc400037c1670 */
[----:B------:R-:W-:Y:S02]  /*3bc0*/  ISETP.LT.OR P1, PT, R31, R211, P1 ;  /* 0x000000d31f00720c */ /* 0x000fe40000f21670 */
[----:B---3--:R-:W-:Y:S02]  /*3bd0*/  FSEL R29, R29, -INF , !P6 ;  /* 0xff8000001d1d7808 */ /* 0x008fe40007000000 */
[----:B----4-:R-:W-:Y:S01]  /*3be0*/  FSEL R30, R37, -INF , !P1 ;  /* 0xff800000251e7808 */ /* 0x010fe20004800000 */
[----:B------:R-:W-:Y:S01]  /*3bf0*/  VIADD R37, R31, 0x11 ;  /* 0x000000111f257836 */ /* 0x000fe20000000000 */
[-C--:B------:R-:W-:Y:S01]  /*3c00*/  ISETP.GE.AND P0, PT, R21, R212.reuse, PT ;  /* 0x000000d41500720c */ /* 0x080fe20003f06270 */
[----:B------:R-:W-:Y:S01]  /*3c10*/  FMUL.FTZ R32, R32, UR5 ;  /* 0x0000000520207c20 */ /* 0x000fe20008410000 */
[----:B------:R-:W-:Y:S01]  /*3c20*/  ISETP.GE.AND P5, PT, R20, R212, PT ;  /* 0x000000d41400720c */ /* 0x000fe20003fa6270 */
[----:B------:R-:W-:Y:S01]  /*3c30*/  FMUL.FTZ R33, R33, UR5 ;  /* 0x0000000521217c20 */ /* 0x000fe20008410000 */
[----:B------:R-:W-:-:S02]  /*3c40*/  ISETP.GE.AND P6, PT, R21, R210, PT ;  /* 0x000000d21500720c */ /* 0x000fc40003fc6270 */
[C---:B------:R-:W-:Y:S01]  /*3c50*/  ISETP.GE.AND P1, PT, R20.reuse, R210, PT ;  /* 0x000000d21400720c */ /* 0x040fe20003f26270 */
[----:B------:R-:W3:Y:S01]  /*3c60*/  MUFU.TANH R32, R32 ;  /* 0x0000002000207308 */ /* 0x000ee20000002400 */
[C---:B------:R-:W-:Y:S02]  /*3c70*/  ISETP.LT.OR P0, PT, R21.reuse, R213, P0 ;  /* 0x000000d51500720c */ /* 0x040fe40000701670 */
[----:B------:R-:W-:Y:S02]  /*3c80*/  ISETP.LT.OR P6, PT, R21, R211, P6 ;  /* 0x000000d31500720c */ /* 0x000fe400037c1670 */
[C---:B------:R-:W-:Y:S01]  /*3c90*/  ISETP.LT.OR P5, PT, R20.reuse, R213, P5 ;  /* 0x000000d51400720c */ /* 0x040fe20002fa1670 */
[----:B-1----:R-:W-:Y:S01]  /*3ca0*/  HMMA.16816.F32 R64, R12, R16, R64 ;  /* 0x000000100c40723c */ /* 0x002fe20000001840 */
[----:B------:R-:W-:Y:S01]  /*3cb0*/  ISETP.LT.OR P1, PT, R20, R211, P1 ;  /* 0x000000d31400720c */ /* 0x000fe20000f21670 */
[----:B------:R-:W-:Y:S01]  /*3cc0*/  FMUL.FTZ R6, R45, UR5 ;  /* 0x000000052d067c20 */ /* 0x000fe20008410000 */
[----:B------:R-:W1:Y:S01]  /*3cd0*/  LDSM.16.M88.4 R20, [R188+0x5800] ;  /* 0x00580000bc14783b */ /* 0x000e620000000200 */
[----:B------:R-:W-:Y:S01]  /*3ce0*/  FMUL.FTZ R44, R44, UR5 ;  /* 0x000000052c2c7c20 */ /* 0x000fe20008410000 */
[----:B------:R-:W-:Y:S01]  /*3cf0*/  MUFU.TANH R33, R33 ;  /* 0x0000002100217308 */ /* 0x000fe20000002400 */
[----:B-----5:R-:W-:Y:S01]  /*3d00*/  HMMA.16816.F32 R80, R8, R24, R80 ;  /* 0x000000180850723c */ /* 0x020fe20000001850 */
[----:B------:R-:W-:Y:S01]  /*3d10*/  FMUL.FTZ R17, R34, UR5 ;  /* 0x0000000522117c20 */ /* 0x000fe20008410000 */
[----:B------:R-:W-:Y:S01]  /*3d20*/  FMUL.FTZ R16, R35, UR5 ;  /* 0x0000000523107c20 */ /* 0x000fe20008410000 */
[----:B------:R-:W-:Y:S01]  /*3d30*/  FMUL.FTZ R34, R47, UR5 ;  /* 0x000000052f227c20 */ /* 0x000fe20008410000 */
[----:B------:R-:W-:Y:S01]  /*3d40*/  FMUL.FTZ R35, R46, UR5 ;  /* 0x000000052e237c20 */ /* 0x000fe20008410000 */
[----:B------:R-:W-:Y:S01]  /*3d50*/  FSEL R36, R36, -INF , !P2 ;  /* 0xff80000024247808 */ /* 0x000fe20005000000 */
[----:B------:R-:W-:Y:S01]  /*3d60*/  HMMA.16816.F32 R60, R12, R18, R60 ;  /* 0x000000120c3c723c */ /* 0x000fe2000000183c */
[----:B------:R-:W4:Y:S01]  /*3d70*/  MUFU.TANH R17, R17 ;  /* 0x0000001100117308 */ /* 0x000f220000002400 */
[----:B--2---:R-:W-:Y:S01]  /*3d80*/  FSEL R25, R28, -INF , !P4 ;  /* 0xff8000001c197808 */ /* 0x004fe20006000000 */
[----:B------:R-:W-:-:S04]  /*3d90*/  DEPBAR.LE SB0, 0x0 ;  /* 0x000080000000791a */ /* 0x000fc80000000000 */
[----:B------:R-:W-:Y:S01]  /*3da0*/  HMMA.16816.F32 R68, R8, R26, R68 ;  /* 0x0000001a0844723c */ /* 0x000fe20000001844 */
[----:B------:R-:W-:Y:S01]  /*3db0*/  VIADD R13, R31, 0x19 ;  /* 0x000000191f0d7836 */ /* 0x000fe20000000000 */
[----:B------:R-:W2:Y:S01]  /*3dc0*/  MUFU.TANH R6, R6 ;  /* 0x0000000600067308 */ /* 0x000ea20000002400 */
[----:B------:R-:W-:Y:S01]  /*3dd0*/  FSEL R18, R41, -INF , !P1 ;  /* 0xff80000029127808 */ /* 0x000fe20004800000 */
[C---:B------:R-:W-:Y:S01]  /*3de0*/  VIADD R14, R31.reuse, 0x18 ;  /* 0x000000181f0e7836 */ /* 0x040fe20000000000 */
[----:B------:R-:W-:Y:S01]  /*3df0*/  FSEL R24, R40, -INF , !P6 ;  /* 0xff80000028187808 */ /* 0x000fe20007000000 */
[C---:B------:R-:W-:Y:S01]  /*3e00*/  VIADD R19, R31.reuse, 0x21 ;  /* 0x000000211f137836 */ /* 0x040fe20000000000 */
[----:B------:R-:W-:Y:S01]  /*3e10*/  FSEL R27, R38, -INF , !P0 ;  /* 0xff800000261b7808 */ /* 0x000fe20004000000 */
[----:B------:R-:W-:Y:S01]  /*3e20*/  VIADD R26, R31, 0x10 ;  /* 0x000000101f1a7836 */ /* 0x000fe20000000000 */
[-C--:B------:R-:W-:Y:S01]  /*3e30*/  ISETP.GE.AND P1, PT, R13, R212.reuse, PT ;  /* 0x000000d40d00720c */ /* 0x080fe20003f26270 */
[----:B------:R-:W5:Y:S01]  /*3e40*/  MUFU.TANH R16, R16 ;  /* 0x0000001000107308 */ /* 0x000f620000002400 */
[----:B------:R-:W-:Y:S01]  /*3e50*/  FMUL.FTZ R80, R80, UR5 ;  /* 0x0000000550507c20 */ /* 0x000fe20008410000 */
[----:B------:R-:W-:Y:S01]  /*3e60*/  FMUL.FTZ R81, R81, UR5 ;  /* 0x0000000551517c20 */ /* 0x000fe20008410000 */
[----:B------:R-:W-:Y:S01]  /*3e70*/  ISETP.GE.AND P4, PT, R26, R212, PT ;  /* 0x000000d41a00720c */ /* 0x000fe20003f86270 */
[----:B------:R-:W-:Y:S01]  /*3e80*/  FMUL.FTZ R82, R82, UR5 ;  /* 0x0000000552527c20 */ /* 0x000fe20008410000 */
[C---:B------:R-:W-:Y:S01]  /*3e90*/  ISETP.GE.AND P0, PT, R26.reuse, R210, PT ;  /* 0x000000d21a00720c */ /* 0x040fe20003f06270 */
[----:B------:R-:W-:Y:S01]  /*3ea0*/  FMUL.FTZ R83, R83, UR5 ;  /* 0x0000000553537c20 */ /* 0x000fe20008410000 */
[----:B------:R-:W-:Y:S01]  /*3eb0*/  ISETP.LT.OR P4, PT, R26, R213, P4 ;  /* 0x000000d51a00720c */ /* 0x000fe20002781670 */
[----:B------:R-:W5:Y:S01]  /*3ec0*/  MUFU.TANH R3, R44 ;  /* 0x0000002c00037308 */ /* 0x000f620000002400 */
[----:B------:R-:W-:-:S02]  /*3ed0*/  ISETP.GE.AND P2, PT, R37, R212, PT ;  /* 0x000000d42500720c */ /* 0x000fc40003f46270 */
[----:B------:R-:W-:Y:S02]  /*3ee0*/  ISETP.GE.AND P6, PT, R37, R210, PT ;  /* 0x000000d22500720c */ /* 0x000fe40003fc6270 */
[----:B------:R-:W-:Y:S01]  /*3ef0*/  ISETP.LT.OR P0, PT, R26, R211, P0 ;  /* 0x000000d31a00720c */ /* 0x000fe20000701670 */
[C---:B-1----:R-:W-:Y:S01]  /*3f00*/  HMMA.16816.F32 R64, R8.reuse, R20, R64 ;  /* 0x000000140840723c */ /* 0x042fe20000001840 */
[----:B------:R-:W-:Y:S01]  /*3f10*/  FSEL R39, R39, -INF , !P5 ;  /* 0xff80000027277808 */ /* 0x000fe20006800000 */
[----:B------:R-:W1:Y:S01]  /*3f20*/  MUFU.TANH R163, R80 ;  /* 0x0000005000a37308 */ /* 0x000e620000002400 */
[-C--:B------:R-:W-:Y:S01]  /*3f30*/  ISETP.LT.OR P1, PT, R13, R213.reuse, P1 ;  /* 0x000000d50d00720c */ /* 0x080fe20000f21670 */
[----:B------:R-:W-:Y:S01]  /*3f40*/  FMUL.FTZ R68, R68, UR5 ;  /* 0x0000000544447c20 */ /* 0x000fe20008410000 */
[----:B------:R-:W-:Y:S01]  /*3f50*/  ISETP.GE.AND P5, PT, R14, R212, PT ;  /* 0x000000d40e00720c */ /* 0x000fe20003fa6270 */
[----:B------:R-:W-:Y:S01]  /*3f60*/  HMMA.16816.F32 R60, R8, R22, R60 ;  /* 0x00000016083c723c */ /* 0x000fe2000000183c */
[----:B---3--:R-:W-:Y:S01]  /*3f70*/  FSEL R15, R32, -INF , !P4 ;  /* 0xff800000200f7808 */ /* 0x008fe20006000000 */
[----:B------:R-:W-:Y:S01]  /*3f80*/  VIADD R20, R31, 0x20 ;  /* 0x000000201f147836 */ /* 0x000fe20000000000 */
[-C--:B------:R-:W-:Y:S01]  /*3f90*/  ISETP.GE.AND P4, PT, R14, R210.reuse, PT ;  /* 0x000000d20e00720c */ /* 0x080fe20003f86270 */
[----:B------:R-:W3:Y:S01]  /*3fa0*/  MUFU.TANH R171, R81 ;  /* 0x0000005100ab7308 */ /* 0x000ee20000002400 */
[----:B------:R-:W-:Y:S01]  /*3fb0*/  ISETP.LT.OR P2, PT, R37, R213, P2 ;  /* 0x000000d52500720c */ /* 0x000fe20001741670 */
[----:B------:R-:W-:Y:S01]  /*3fc0*/  FMUL.FTZ R69, R69, UR5 ;  /* 0x0000000545457c20 */ /* 0x000fe20008410000 */
[----:B------:R-:W-:Y:S01]  /*3fd0*/  ISETP.LT.OR P6, PT, R37, R211, P6 ;  /* 0x000000d32500720c */ /* 0x000fe200037c1670 */
[----:B------:R-:W-:Y:S01]  /*3fe0*/  FMUL.FTZ R70, R70, UR5 ;  /* 0x0000000546467c20 */ /* 0x000fe20008410000 */
[----:B----4-:R-:W-:Y:S01]  /*3ff0*/  FSEL R12, R17, -INF , !P0 ;  /* 0xff800000110c7808 */ /* 0x010fe20004000000 */
[----:B------:R-:W-:Y:S01]  /*4000*/  VIADD R8, R31, 0x28 ;  /* 0x000000281f087836 */ /* 0x000fe20000000000 */
[----:B------:R-:W-:Y:S01]  /*4010*/  ISETP.GE.AND P0, PT, R13, R210, PT ;  /* 0x000000d20d00720c */ /* 0x000fe20003f06270 */
[----:B------:R-:W4:Y:S01]  /*4020*/  MUFU.TANH R34, R34 ;  /* 0x0000002200227308 */ /* 0x000f220000002400 */
[----:B--2---:R-:W-:Y:S01]  /*4030*/  FSEL R9, R6, -INF , !P1 ;  /* 0xff80000006097808 */ /* 0x004fe20004800000 */
[----:B------:R-:W-:Y:S01]  /*4040*/  FMUL.FTZ R71, R71, UR5 ;  /* 0x0000000547477c20 */ /* 0x000fe20008410000 */
[----:B------:R-:W-:-:S02]  /*4050*/  ISETP.LT.OR P5, PT, R14, R213, P5 ;  /* 0x000000d50e00720c */ /* 0x000fc40002fa1670 */
[----:B------:R-:W-:Y:S01]  /*4060*/  ISETP.GT.AND P1, PT, R206, R203, PT ;  /* 0x000000cbce00720c */ /* 0x000fe20003f24270 */
[----:B------:R-:W-:Y:S01]  /*4070*/  FMUL.FTZ R64, R64, UR5 ;  /* 0x0000000540407c20 */ /* 0x000fe20008410000 */
[-C--:B------:R-:W-:Y:S01]  /*4080*/  ISETP.LT.OR P4, PT, R14, R211.reuse, P4 ;  /* 0x000000d30e00720c */ /* 0x080fe20002781670 */
[----:B------:R-:W2:Y:S01]  /*4090*/  MUFU.TANH R222, R82 ;  /* 0x0000005200de7308 */ /* 0x000ea20000002400 */
[----:B------:R-:W-:Y:S01]  /*40a0*/  FSEL R17, R33, -INF , !P2 ;  /* 0xff80000021117808 */ /* 0x000fe20005000000 */
[----:B------:R-:W-:Y:S01]  /*40b0*/  FMUL.FTZ R66, R66, UR5 ;  /* 0x0000000542427c20 */ /* 0x000fe20008410000 */
[----:B-----5:R-:W-:Y:S01]  /*40c0*/  FSEL R14, R16, -INF , !P6 ;  /* 0xff800000100e7808 */ /* 0x020fe20007000000 */
[----:B------:R-:W-:Y:S01]  /*40d0*/  FMUL.FTZ R67, R67, UR5 ;  /* 0x0000000543437c20 */ /* 0x000fe20008410000 */
[----:B------:R-:W-:Y:S01]  /*40e0*/  ISETP.LT.OR P0, PT, R13, R211, P0 ;  /* 0x000000d30d00720c */ /* 0x000fe20000701670 */
[----:B------:R-:W-:Y:S01]  /*40f0*/  FMUL.FTZ R65, R65, UR5 ;  /* 0x0000000541417c20 */ /* 0x000fe20008410000 */
[CC--:B------:R-:W-:Y:S01]  /*4100*/  ISETP.GE.AND P2, PT, R20.reuse, R212.reuse, PT ;  /* 0x000000d41400720c */ /* 0x0c0fe20003f46270 */
[----:B------:R-:W5:Y:S01]  /*4110*/  MUFU.TANH R35, R35 ;  /* 0x0000002300237308 */ /* 0x000f620000002400 */
[----:B------:R-:W-:Y:S01]  /*4120*/  ISETP.GE.AND P6, PT, R19, R212, PT ;  /* 0x000000d41300720c */ /* 0x000fe20003fc6270 */
[----:B------:R-:W5:Y:S01]  /*4130*/  @!P1 LDC.64 R218, c[0x0][0x218] ;  /* 0x00008600ffda9b82 */ /* 0x000f620000000a00 */
[----:B------:R-:W-:Y:S01]  /*4140*/  FSEL R13, R3, -INF , !P5 ;  /* 0xff800000030d7808 */ /* 0x000fe20006800000 */
[----:B------:R-:W-:Y:S01]  /*4150*/  VIADD R3, R31, 0x29 ;  /* 0x000000291f037836 */ /* 0x000fe20000000000 */
[----:B------:R-:W-:Y:S01]  /*4160*/  ISETP.GE.AND P5, PT, R20, R210, PT ;  /* 0x000000d21400720c */ /* 0x000fe20003fa6270 */
[----:B------:R-:W-:Y:S01]  /*4170*/  FMUL.FTZ R60, R60, UR5 ;  /* 0x000000053c3c7c20 */ /* 0x000fe20008410000 */
[CC--:B------:R-:W-:Y:S01]  /*4180*/  ISETP.LT.OR P2, PT, R20.reuse, R213.reuse, P2 ;  /* 0x000000d51400720c */ /* 0x0c0fe20001741670 */
[----:B------:R-:W5:Y:S01]  /*4190*/  MUFU.TANH R165, R68 ;  /* 0x0000004400a57308 */ /* 0x000f620000002400 */
[----:B------:R-:W-:Y:S01]  /*41a0*/  ISETP.LT.OR P6, PT, R19, R213, P6 ;  /* 0x000000d51300720c */ /* 0x000fe200037c1670 */
[----:B------:R-:W-:Y:S01]  /*41b0*/  FMUL.FTZ R61, R61, UR5 ;  /* 0x000000053d3d7c20 */ /* 0x000fe20008410000 */
[----:B------:R-:W-:Y:S01]  /*41c0*/  ISETP.LT.OR P5, PT, R20, R211, P5 ;  /* 0x000000d31400720c */ /* 0x000fe20002fa1670 */
[----:B------:R-:W-:Y:S01]  /*41d0*/  FMUL.FTZ R62, R62, UR5 ;  /* 0x000000053e3e7c20 */ /* 0x000fe20008410000 */
[----:B-1----:R-:W-:Y:S01]  /*41e0*/  FSEL R163, R163, -INF , !P2 ;  /* 0xff800000a3a37808 */ /* 0x002fe20005000000 */
[----:B------:R-:W-:Y:S01]  /*41f0*/  FMUL.FTZ R63, R63, UR5 ;  /* 0x000000053f3f7c20 */ /* 0x000fe20008410000 */
[----:B---3--:R-:W-:Y:S01]  /*4200*/  FSEL R171, R171, -INF , !P6 ;  /* 0xff800000abab7808 */ /* 0x008fe20007000000 */
[----:B------:R-:W1:Y:S01]  /*4210*/  MUFU.TANH R167, R69 ;  /* 0x0000004500a77308 */ /* 0x000e620000002400 */
[----:B----4-:R-:W-:-:S02]  /*4220*/  FSEL R6, R34, -INF , !P0 ;  /* 0xff80000022067808 */ /* 0x010fc40004000000 */
[C---:B------:R-:W-:Y:S02]  /*4230*/  ISETP.GE.AND P2, PT, R3.reuse, R212, PT ;  /* 0x000000d40300720c */ /* 0x040fe40003f46270 */
[----:B------:R-:W-:Y:S02]  /*4240*/  ISETP.GE.AND P6, PT, R3, R210, PT ;  /* 0x000000d20300720c */ /* 0x000fe40003fc6270 */
[----:B------:R-:W-:Y:S01]  /*4250*/  ISETP.GE.AND P0, PT, R8, R212, PT ;  /* 0x000000d40800720c */ /* 0x000fe20003f06270 */
[----:B------:R-:W3:Y:S01]  /*4260*/  MUFU.TANH R170, R83 ;  /* 0x0000005300aa7308 */ /* 0x000ee20000002400 */
[----:B--2---:R-:W-:Y:S02]  /*4270*/  FSEL R222, R222, -INF , !P5 ;  /* 0xff800000dede7808 */ /* 0x004fe40006800000 */
[----:B-----5:R-:W-:Y:S02]  /*4280*/  FSEL R16, R35, -INF , !P4 ;  /* 0xff80000023107808 */ /* 0x020fe40006000000 */
[----:B------:R-:W-:-:S02]  /*4290*/  ISETP.GE.AND P5, PT, R8, R210, PT ;  /* 0x000000d20800720c */ /* 0x000fc40003fa6270 */
[----:B------:R-:W-:Y:S01]  /*42a0*/  ISETP.GE.AND P4, PT, R19, R210, PT ;  /* 0x000000d21300720c */ /* 0x000fe20003f86270 */
[----:B------:R-:W2:Y:S01]  /*42b0*/  MUFU.TANH R220, R70 ;  /* 0x0000004600dc7308 */ /* 0x000ea20000002400 */
[C---:B------:R-:W-:Y:S02]  /*42c0*/  ISETP.LT.OR P2, PT, R3.reuse, R213, P2 ;  /* 0x000000d50300720c */ /* 0x040fe40001741670 */
[----:B------:R-:W-:Y:S01]  /*42d0*/  ISETP.LT.OR P6, PT, R3, R211, P6 ;  /* 0x000000d30300720c */ /* 0x000fe200037c1670 */
[----:B------:R-:W-:Y:S01]  /*42e0*/  VIADD R3, R31, 0x31 ;  /* 0x000000311f037836 */ /* 0x000fe20000000000 */
[C---:B------:R-:W-:Y:S02]  /*42f0*/  ISETP.LT.OR P0, PT, R8.reuse, R213, P0 ;  /* 0x000000d50800720c */ /* 0x040fe40000701670 */
[-C--:B------:R-:W-:Y:S01]  /*4300*/  ISETP.LT.OR P5, PT, R8, R211.reuse, P5 ;  /* 0x000000d30800720c */ /* 0x080fe20002fa1670 */
[----:B------:R-:W4:Y:S01]  /*4310*/  MUFU.TANH R176, R71 ;  /* 0x0000004700b07308 */ /* 0x000f220000002400 */
[----:B------:R-:W-:Y:S01]  /*4320*/  ISETP.LT.OR P4, PT, R19, R211, P4 ;  /* 0x000000d31300720c */ /* 0x000fe20002781670 */
[----:B------:R-:W-:Y:S01]  /*4330*/  VIADD R8, R31, 0x30 ;  /* 0x000000301f087836 */ /* 0x000fe20000000000 */
[----:B------:R-:W-:-:S02]  /*4340*/  FSEL R165, R165, -INF , !P0 ;  /* 0xff800000a5a57808 */ /* 0x000fc40004000000 */
[----:B-1----:R-:W-:Y:S02]  /*4350*/  FSEL R167, R167, -INF , !P2 ;  /* 0xff800000a7a77808 */ /* 0x002fe40005000000 */
[C---:B------:R-:W-:Y:S01]  /*4360*/  ISETP.GE.AND P0, PT, R3.reuse, R212, PT ;  /* 0x000000d40300720c */ /* 0x040fe20003f06270 */
[----:B------:R-:W1:Y:S01]  /*4370*/  MUFU.TANH R179, R64 ;  /* 0x0000004000b37308 */ /* 0x000e620000002400 */
[----:B------:R-:W-:Y:S02]  /*4380*/  ISETP.GE.AND P2, PT, R3, R210, PT ;  /* 0x000000d20300720c */ /* 0x000fe40003f46270 */
[----:B---3--:R-:W-:Y:S02]  /*4390*/  FSEL R170, R170, -INF , !P4 ;  /* 0xff800000aaaa7808 */ /* 0x008fe40006000000 */
[----:B--2---:R-:W-:Y:S02]  /*43a0*/  FSEL R220, R220, -INF , !P5 ;  /* 0xff800000dcdc7808 */ /* 0x004fe40006800000 */
[C---:B------:R-:W-:Y:S01]  /*43b0*/  ISETP.GE.AND P4, PT, R8.reuse, R212, PT ;  /* 0x000000d40800720c */ /* 0x040fe20003f86270 */
[----:B------:R-:W2:Y:S01]  /*43c0*/  MUFU.TANH R178, R66 ;  /* 0x0000004200b27308 */ /* 0x000ea20000002400 */
[----:B------:R-:W-:-:S02]  /*43d0*/  ISETP.GE.AND P5, PT, R8, R210, PT ;  /* 0x000000d20800720c */ /* 0x000fc40003fa6270 */
[C---:B------:R-:W-:Y:S02]  /*43e0*/  ISETP.LT.OR P0, PT, R3.reuse, R213, P0 ;  /* 0x000000d50300720c */ /* 0x040fe40000701670 */
[----:B------:R-:W-:Y:S01]  /*43f0*/  ISETP.LT.OR P2, PT, R3, R211, P2 ;  /* 0x000000d30300720c */ /* 0x000fe20001741670 */
[C---:B------:R-:W-:Y:S01]  /*4400*/  VIADD R3, R31.reuse, 0x38 ;  /* 0x000000381f037836 */ /* 0x040fe20000000000 */
[C---:B------:R-:W-:Y:S01]  /*4410*/  ISETP.LT.OR P4, PT, R8.reuse, R213, P4 ;  /* 0x000000d50800720c */ /* 0x040fe20002781670 */
[----:B------:R-:W3:Y:S01]  /*4420*/  MUFU.TANH R174, R67 ;  /* 0x0000004300ae7308 */ /* 0x000ee20000002400 */
[----:B------:R-:W-:Y:S01]  /*4430*/  ISETP.LT.OR P5, PT, R8, R211, P5 ;  /* 0x000000d30800720c */ /* 0x000fe20002fa1670 */
[----:B------:R-:W-:Y:S01]  /*4440*/  VIADD R31, R31, 0x39 ;  /* 0x000000391f1f7836 */ /* 0x000fe20000000000 */
[----:B----4-:R-:W-:Y:S02]  /*4450*/  FSEL R176, R176, -INF , !P6 ;  /* 0xff800000b0b07808 */ /* 0x010fe40007000000 */
[----:B-1----:R-:W-:-:S02]  /*4460*/  FSEL R179, R179, -INF , !P4 ;  /* 0xff800000b3b37808 */ /* 0x002fc40006000000 */
[C---:B------:R-:W-:Y:S01]  /*4470*/  ISETP.GE.AND P6, PT, R3.reuse, R212, PT ;  /* 0x000000d40300720c */ /* 0x040fe20003fc6270 */
[----:B------:R-:W1:Y:S01]  /*4480*/  MUFU.TANH R177, R65 ;  /* 0x0000004100b17308 */ /* 0x000e620000002400 */
[----:B--2---:R-:W-:Y:S02]  /*4490*/  FSEL R178, R178, -INF , !P5 ;  /* 0xff800000b2b27808 */ /* 0x004fe40006800000 */
[----:B------:R-:W-:Y:S02]  /*44a0*/  ISETP.GE.AND P4, PT, R3, R210, PT ;  /* 0x000000d20300720c */ /* 0x000fe40003f86270 */
[----:B------:R-:W-:Y:S02]  /*44b0*/  ISETP.GE.AND P5, PT, R31, R212, PT ;  /* 0x000000d41f00720c */ /* 0x000fe40003fa6270 */
[----:B------:R-:W-:Y:S01]  /*44c0*/  ISETP.LT.OR P6, PT, R3, R213, P6 ;  /* 0x000000d50300720c */ /* 0x000fe200037c1670 */
[----:B------:R-:W2:Y:S01]  /*44d0*/  MUFU.TANH R175, R60 ;  /* 0x0000003c00af7308 */ /* 0x000ea20000002400 */
[----:B---3--:R-:W-:-:S02]  /*44e0*/  FSEL R174, R174, -INF , !P2 ;  /* 0xff800000aeae7808 */ /* 0x008fc40005000000 */
[----:B------:R-:W-:Y:S02]  /*44f0*/  ISETP.GE.AND P2, PT, R31, R210, PT ;  /* 0x000000d21f00720c */ /* 0x000fe40003f46270 */
[----:B------:R-:W-:Y:S01]  /*4500*/  ISETP.LT.OR P4, PT, R3, R211, P4 ;  /* 0x000000d30300720c */ /* 0x000fe20002781670 */
[----:B------:R-:W-:Y:S01]  /*4510*/  BAR.SYNC.DEFER_BLOCKING 0x0 ;  /* 0x0000000000007b1d */ /* 0x000fe20000010000 */
[----:B------:R-:W-:Y:S02]  /*4520*/  ISETP.LT.OR P5, PT, R31, R213, P5 ;  /* 0x000000d51f00720c */ /* 0x000fe40002fa1670 */
[----:B-1----:R-:W-:Y:S02]  /*4530*/  FSEL R177, R177, -INF , !P0 ;  /* 0xff800000b1b17808 */ /* 0x002fe40004000000 */
[----:B------:R-:W-:Y:S01]  /*4540*/  @!P1 LEA R216, P0, R133, R218, 0x1 ;  /* 0x000000da85d89211 */ /* 0x000fe200078008ff */
[----:B------:R-:W1:Y:S01]  /*4550*/  MUFU.TANH R173, R61 ;  /* 0x0000003d00ad7308 */ /* 0x000e620000002400 */
[----:B------:R-:W-:-:S02]  /*4560*/  ISETP.LT.OR P2, PT, R31, R211, P2 ;  /* 0x000000d31f00720c */ /* 0x000fc40001741670 */
[----:B------:R-:W-:Y:S02]  /*4570*/  @!P1 LEA.HI.X R217, R133, R219, R2, 0x1, P0 ;  /* 0x000000db85d99211 */ /* 0x000fe400000f0c02 */
[----:B--2---:R-:W-:-:S03]  /*4580*/  FSEL R175, R175, -INF , !P6 ;  /* 0xff800000afaf7808 */ /* 0x004fc60007000000 */
[----:B------:R-:W2:Y:S08]  /*4590*/  MUFU.TANH R172, R62 ;  /* 0x0000003e00ac7308 */ /* 0x000eb00000002400 */
[----:B------:R-:W3:Y:S01]  /*45a0*/  MUFU.TANH R168, R63 ;  /* 0x0000003f00a87308 */ /* 0x000ee20000002400 */
[----:B-1----:R-:W-:Y:S02]  /*45b0*/  FSEL R173, R173, -INF , !P5 ;  /* 0xff800000adad7808 */ /* 0x002fe40006800000 */
[----:B--2---:R-:W-:-:S02]  /*45c0*/  FSEL R172, R172, -INF , !P4 ;  /* 0xff800000acac7808 */ /* 0x004fc40006000000 */
        /* <DEDUP_REMOVED lines=62> */
.L_x_6398:
[----:B------:R-:W-:-:S04]  /*49b0*/  ULEA UR10, -UR6, URZ, 0x6 ;  /* 0x0000003f060a7291 */ /* 0x000fc8000f8e313f */
[----:B------:R-:W-:Y:S02]  /*49c0*/  USHF.R.S32.HI UR12, URZ, 0x1f, UR10 ;  /* 0x0000001f3f0c7899 */ /* 0x000fe4000801140a */
[----:B------:R-:W-:-:S04]  /*49d0*/  MOV R4, UR10 ;  /* 0x0000000a00047c02 */ /* 0x000fc80008000f00 */
[----:B------:R-:W-:-:S07]  /*49e0*/  MOV R11, UR12 ;  /* 0x0000000c000b7c02 */ /* 0x000fce0008000f00 */
.L_x_6399:
        /* <DEDUP_REMOVED lines=29> */
.L_x_6397:
        /* <DEDUP_REMOVED lines=32> */
[----:B-1----:R-:W1:Y:S01]  /*4dc0*/  SHFL.BFLY PT, R11, R8, 0x2, 0x1f ;  /* 0x0c401f00080b7f89 */ /* 0x002e6200000e0000 */
        /* <DEDUP_REMOVED lines=43> */
[----:B------:R-:W-:Y:S01]  /*5080*/  LDSM.16.MT88.4 R8, [R196+0xe800] ;  /* 0x00e80000c408783b */ /* 0x000fe20000004200 */
        /* <DEDUP_REMOVED lines=18> */
[----:B------:R-:W5:Y:S01]  /*51b0*/  MUFU.EX2 R155, R155 ;  /* 0x0000009b009b7308 */ /* 0x000f620000000800 */
        /* <DEDUP_REMOVED lines=13> */
[----:B------:R-:W1:Y:S01]  /*5290*/  MUFU.EX2 R162, R162 ;  /* 0x000000a200a27308 */ /* 0x000e620000000800 */
[----:B-----5:R-:W-:Y:S01]  /*52a0*/  F2FP.F16.F32.PACK_AB R98, R155, R158 ;  /* 0x0000009e9b62723e */ /* 0x020fe200000000ff */
[----:B------:R-:W-:-:S04]  /*52b0*/  FADD.FTZ R158, R158, R159 ;  /* 0x0000009f9e9e7221 */ /* 0x000fc80000010000 */
[----:B------:R-:W-:Y:S02]  /*52c0*/  FADD.FTZ R158, R155, R158 ;  /* 0x0000009e9b9e7221 */ /* 0x000fe40000010000 */
[----:B------:R-:W-:Y:S08]  /*52d0*/  MUFU.EX2 R157, R157 ;  /* 0x0000009d009d7308 */ /* 0x000ff00000000800 */
        /* <DEDUP_REMOVED lines=256> */
.L_x_6401:
[----:B------:R-:W-:-:S04]  /*62e0*/  LEA R0, -R134, RZ, 0x6 ;  /* 0x000000ff86007211 */ /* 0x000fc800078e31ff */
[----:B------:R-:W-:-:S07]  /*62f0*/  SHF.R.S32.HI R5, RZ, 0x1f, R0 ;  /* 0x0000001fff057819 */ /* 0x000fce0000011400 */
.L_x_6402:
        /* <DEDUP_REMOVED lines=347> */
[----:B------:R-:W-:Y:S01]  /*78b0*/  ISETP.GT.AND P4, PT, R206, R203, PT ;  /* 0x000000cbce00720c */ /* 0x000fe20003f84270 */
        /* <DEDUP_REMOVED lines=88> */
.L_x_6404:
[----:B------:R-:W-:-:S04]  /*7e40*/  ULEA UR5, -UR6, URZ, 0x6 ;  /* 0x0000003f06057291 */ /* 0x000fc8000f8e313f */
[----:B------:R-:W-:Y:S02]  /*7e50*/  USHF.R.S32.HI UR4, URZ, 0x1f, UR5 ;  /* 0x0000001f3f047899 */ /* 0x000fe40008011405 */
[----:B------:R-:W-:-:S04]  /*7e60*/  MOV R8, UR5 ;  /* 0x0000000500087c02 */ /* 0x000fc80008000f00 */
[----:B------:R-:W-:-:S07]  /*7e70*/  MOV R7, UR4 ;  /* 0x0000000400077c02 */ /* 0x000fce0008000f00 */
.L_x_6405:
        /* <DEDUP_REMOVED lines=28> */
.L_x_6403:
        /* <DEDUP_REMOVED lines=409> */
.L_x_6400:
        /* <DEDUP_REMOVED lines=13> */
.L_x_6410:
        /* <DEDUP_REMOVED lines=67> */
.L_x_6407:
[C---:B------:R-:W-:Y:S04]  /*9ed0*/  LEA R204, P0, R12.reuse, R204, 0x1 ;  /* 0x000000cc0ccc7211 */ /* 0x040fe800078008ff */
[----:B------:R-:W-:Y:S02]  /*9ee0*/  LEA.HI.X R205, R12, R205, R3, 0x1, P0 ;  /* 0x000000cd0ccd7211 */ /* 0x000fe400000f0c03 */
[C---:B------:R-:W-:Y:S03]  /*9ef0*/  IADD3 R228, P0, R219.reuse, R204, RZ ;  /* 0x000000ccdbe47210 */ /* 0x040fe60007f1e0ff */
[----:B------:R-:W-:Y:S01]  /*9f00*/  @!PT LDS RZ, [RZ] ;  /* 0x00000000fffff984 */ /* 0x000fe20000000800 */
[----:B------:R-:W-:Y:S01]  /*9f10*/  @!PT LDS RZ, [RZ] ;  /* 0x00000000fffff984 */ /* 0x000fe20000000800 */
[----:B------:R-:W-:Y:S01]  /*9f20*/  @!PT LDS RZ, [RZ] ;  /* 0x00000000fffff984 */ /* 0x000fe20000000800 */
[----:B------:R-:W-:Y:S01]  /*9f30*/  LDGSTS.E.BYPASS.LTC128B.128 [R207+0xc000], desc[UR14][R204.64] ;  /* 0x0c000000cccf7fae */ /* 0x000fe2000b901d4e */
[C---:B------:R-:W-:Y:S02]  /*9f40*/  IADD3.X R229, R214.reuse, R205, RZ, P0, !PT ;  /* 0x000000cdd6e57210 */ /* 0x040fe400007fe4ff */
[C---:B------:R-:W-:Y:S02]  /*9f50*/  IADD3 R226, P0, R219.reuse, R228, RZ ;  /* 0x000000e4dbe27210 */ /* 0x040fe40007f1e0ff */
[----:B------:R-:W-:Y:S02]  /*9f60*/  LDGSTS.E.BYPASS.LTC128B.128 [R207+0xe000], desc[UR14][R204.64+0x80] ;  /* 0x0e000080cccf7fae */ /* 0x000fe4000b901d4e */
[C---:B------:R-:W-:Y:S03]  /*9f70*/  IADD3.X R227, R214.reuse, R229, RZ, P0, !PT ;  /* 0x000000e5d6e37210 */ /* 0x040fe600007fe4ff */
[----:B------:R-:W-:Y:S01]  /*9f80*/  LDGSTS.E.BYPASS.LTC128B.128 [R207+0x10000], desc[UR14][R204.64+0x100] ;  /* 0x10000100cccf7fae */ /* 0x000fe2000b901d4e */
[----:B------:R-:W-:Y:S04]  /*9f90*/  IADD3 R224, P0, R219, R226, RZ ;  /* 0x000000e2dbe07210 */ /* 0x000fe80007f1e0ff */
[----:B------:R-:W-:Y:S01]  /*9fa0*/  LDGSTS.E.BYPASS.LTC128B.128 [R207+0xc800], desc[UR14][R228.64] ;  /* 0x0c800000e4cf7fae */ /* 0x000fe2000b901d4e */
[----:B------:R-:W-:Y:S02]  /*9fb0*/  IADD3.X R225, R214, R227, RZ, P0, !PT ;  /* 0x000000e3d6e17210 */ /* 0x000fe400007fe4ff */
[----:B------:R-:W-:Y:S02]  /*9fc0*/  ISETP.GT.AND P0, PT, R206, R203, PT ;  /* 0x000000cbce00720c */ /* 0x000fe40003f04270 */
        /* <DEDUP_REMOVED lines=9> */
[----:B------:R-:W2:Y:S05]  /*a060*/  LDSM.16.M88.4 R136, [R201+0x6000] ;  /* 0x00600000c988783b */ /* 0x000eaa0000000200 */
[----:B------:R-:W3:Y:S05]  /*a070*/  LDSM.16.M88.4 R140, [R201+0x6800] ;  /* 0x00680000c98c783b */ /* 0x000eea0000000200 */
[----:B------:R-:W4:Y:S05]  /*a080*/  LDSM.16.M88.4 R144, [R201+0x7000] ;  /* 0x00700000c990783b */ /* 0x000f2a0000000200 */
[----:B------:R-:W5:Y:S05]  /*a090*/  LDSM.16.M88.4 R148, [R201+0x7800] ;  /* 0x00780000c994783b */ /* 0x000f6a0000000200 */
[----:B------:R-:W0:Y:S05]  /*a0a0*/  LDGDEPBAR ;  /* 0x00000000000079af */ /* 0x000e2a0000000000 */
[----:B------:R-:W-:Y:S05]  /*a0b0*/  LDSM.16.M88.4 R152, [R200] ;  /* 0x00000000c898783b */ /* 0x000fea0000000200 */
[----:B------:R-:W1:Y:S05]  /*a0c0*/  LDSM.16.M88.4 R156, [R199] ;  /* 0x00000000c79c783b */ /* 0x000e6a0000000200 */
[----:B------:R-:W1:Y:S05]  /*a0d0*/  LDSM.16.M88.4 R160, [R191] ;  /* 0x00000000bfa0783b */ /* 0x000e6a0000000200 */
[----:B------:R-:W1:Y:S01]  /*a0e0*/  LDSM.16.M88.4 R164, [R190] ;  /* 0x00000000bea4783b */ /* 0x000e620000000200 */
        /* <DEDUP_REMOVED lines=12> */
[C---:B-----5:R-:W-:Y:S06]  /*a1b0*/  HMMA.16816.F32 R28, R132.reuse, R148, RZ ;  /* 0x00000094841c723c */ /* 0x060fec00000018ff */
[----:B------:R-:W-:Y:S01]  /*a1c0*/  HMMA.16816.F32 R32, R132, R150, RZ ;  /* 0x000000968420723c */ /* 0x000fe200000018ff */
[----:B------:R-:W4:Y:S05]  /*a1d0*/  LDSM.16.M88.4 R132, [R195+0x6800] ;  /* 0x00680000c384783b */ /* 0x000f2a0000000200 */
[C---:B-1----:R-:W-:Y:S01]  /*a1e0*/  HMMA.16816.F32 R4, R152.reuse, R156, R4 ;  /* 0x0000009c9804723c */ /* 0x042fe20000001804 */
[----:B------:R-:W1:Y:S05]  /*a1f0*/  LDSM.16.M88.4 R148, [R188] ;  /* 0x00000000bc94783b */ /* 0x000e6a0000000200 */
        /* <DEDUP_REMOVED lines=14> */
[----:B------:R-:W-:Y:S05]  /*a2e0*/  LDSM.16.M88.4 R176, [R187] ;  /* 0x00000000bbb0783b */ /* 0x000fea0000000200 */
[C---:B----4-:R-:W-:Y:S06]  /*a2f0*/  HMMA.16816.F32 R12, R172.reuse, R132, R12 ;  /* 0x00000084ac0c723c */ /* 0x050fec000000180c */
[C---:B------:R-:W-:Y:S01]  /*a300*/  HMMA.16816.F32 R16, R172.reuse, R134, R16 ;  /* 0x00000086ac10723c */ /* 0x040fe20000001810 */
[----:B------:R-:W4:Y:S05]  /*a310*/  LDSM.16.M88.4 R132, [R201+0x8800] ;  /* 0x00880000c984783b */ /* 0x000f2a0000000200 */
[C---:B------:R-:W-:Y:S06]  /*a320*/  HMMA.16816.F32 R20, R172.reuse, R136, R20 ;  /* 0x00000088ac14723c */ /* 0x040fec0000001814 */
[C---:B------:R-:W-:Y:S01]  /*a330*/  HMMA.16816.F32 R24, R172.reuse, R138, R24 ;  /* 0x0000008aac18723c */ /* 0x040fe20000001818 */
[----:B------:R-:W5:Y:S05]  /*a340*/  LDSM.16.M88.4 R136, [R201+0x9000] ;  /* 0x00900000c988783b */ /* 0x000f6a0000000200 */
[C---:B------:R-:W-:Y:S06]  /*a350*/  HMMA.16816.F32 R28, R172.reuse, R140, R28 ;  /* 0x0000008cac1c723c */ /* 0x040fec000000181c */
[----:B------:R-:W-:Y:S01]  /*a360*/  HMMA.16816.F32 R32, R172, R142, R32 ;  /* 0x0000008eac20723c */ /* 0x000fe20000001820 */
[----:B------:R-:W5:Y:S05]  /*a370*/  LDSM.16.M88.4 R140, [R201+0x9800] ;  /* 0x00980000c98c783b */ /* 0x000f6a0000000200 */
[C---:B-1----:R-:W-:Y:S01]  /*a380*/  HMMA.16816.F32 R4, R144.reuse, R148, R4 ;  /* 0x000000949004723c */ /* 0x042fe20000001804 */
[----:B------:R-:W1:Y:S05]  /*a390*/  LDSM.16.M88.4 R172, [R200+0x2000] ;  /* 0x00200000c8ac783b */ /* 0x000e6a0000000200 */
[C---:B------:R-:W-:Y:S01]  /*a3a0*/  HMMA.16816.F32 R8, R144.reuse, R150, R8 ;  /* 0x000000969008723c */ /* 0x040fe20000001808 */
[----:B------:R-:W-:Y:S05]  /*a3b0*/  LDSM.16.M88.4 R148, [R185] ;  /* 0x00000000b994783b */ /* 0x000fea0000000200 */
[C---:B--2---:R-:W-:Y:S06]  /*a3c0*/  HMMA.16816.F32 R12, R144.reuse, R152, R12 ;  /* 0x00000098900c723c */ /* 0x044fec000000180c */
[C---:B------:R-:W-:Y:S01]  /*a3d0*/  HMMA.16816.F32 R16, R144.reuse, R154, R16 ;  /* 0x0000009a9010723c */ /* 0x040fe20000001810 */
[----:B------:R-:W-:Y:S05]  /*a3e0*/  LDSM.16.M88.4 R152, [R184] ;  /* 0x00000000b898783b */ /* 0x000fea0000000200 */
[C---:B------:R-:W-:Y:S06]  /*a3f0*/  HMMA.16816.F32 R20, R144.reuse, R156, R20 ;  /* 0x0000009c9014723c */ /* 0x040fec0000001814 */
[C---:B------:R-:W-:Y:S01]  /*a400*/  HMMA.16816.F32 R24, R144.reuse, R158, R24 ;  /* 0x0000009e9018723c */ /* 0x040fe20000001818 */
[----:B------:R-:W-:Y:S05]  /*a410*/  LDSM.16.M88.4 R156, [R198+0x2000] ;  /* 0x00200000c69c783b */ /* 0x000fea0000000200 */
[C---:B------:R-:W-:Y:S06]  /*a420*/  HMMA.16816.F32 R28, R144.reuse, R160, R28 ;  /* 0x000000a0901c723c */ /* 0x040fec000000181c */
[----:B------:R-:W-:Y:S01]  /*a430*/  HMMA.16816.F32 R32, R144, R162, R32 ;  /* 0x000000a29020723c */ /* 0x000fe20000001820 */
[----:B------:R-:W2:Y:S05]  /*a440*/  LDSM.16.M88.4 R144, [R186] ;  /* 0x00000000ba90783b */ /* 0x000eaa0000000200 */
[C---:B---3--:R-:W-:Y:S01]  /*a450*/  HMMA.16816.F32 R4, R164.reuse, R168, R4 ;  /* 0x000000a8a404723c */ /* 0x048fe20000001804 */
[----:B------:R-:W3:Y:S05]  /*a460*/  LDSM.16.M88.4 R160, [R195+0x8000] ;  /* 0x00800000c3a0783b */ /* 0x000eea0000000200 */
[C---:B------:R-:W-:Y:S01]  /*a470*/  HMMA.16816.F32 R8, R164.reuse, R170, R8 ;  /* 0x000000aaa408723c */ /* 0x040fe20000001808 */
[----:B------:R-:W-:Y:S05]  /*a480*/  LDSM.16.M88.4 R168, [R188+0x2000] ;  /* 0x00200000bca8783b */ /* 0x000fea0000000200 */
[C---:B----4-:R-:W-:Y:S06]  /*a490*/  HMMA.16816.F32 R12, R164.reuse, R132, R12 ;  /* 0x00000084a40c723c */ /* 0x050fec000000180c */
[C---:B------:R-:W-:Y:S01]  /*a4a0*/  HMMA.16816.F32 R16, R164.reuse, R134, R16 ;  /* 0x00000086a410723c */ /* 0x040fe20000001810 */
[----:B------:R-:W4:Y:S05]  /*a4b0*/  LDSM.16.M88.4 R132, [R195+0x8800] ;  /* 0x00880000c384783b */ /* 0x000f2a0000000200 */
[C---:B-----5:R-:W-:Y:S06]  /*a4c0*/  HMMA.16816.F32 R20, R164.reuse, R136, R20 ;  /* 0x00000088a414723c */ /* 0x060fec0000001814 */
        /* <DEDUP_REMOVED lines=57> */
[----:B------:R-:W5:Y:S01]  /*a860*/  LDSM.16.M88.4 R172, [R197+0x4000] ;  /* 0x00400000c5ac783b */ /* 0x000f620000000200 */
[C---:B-1----:R-:W-:Y:S06]  /*a870*/  HMMA.16816.F32 R4, R156.reuse, R160, R4 ;  /* 0x000000a09c04723c */ /* 0x042fec0000001804 */
        /* <DEDUP_REMOVED lines=9> */
[C---:B----4-:R-:W-:Y:S06]  /*a910*/  HMMA.16816.F32 R12, R164.reuse, R132, R12 ;  /* 0x00000084a40c723c */ /* 0x050fec000000180c */
        /* <DEDUP_REMOVED lines=147> */
.L_x_6409:
        /* <DEDUP_REMOVED lines=24> */
.L_x_6408:
[----:B--2---:R-:W-:Y:S01]  /*b3d0*/  LEA R4, R206, R215, 0x6 ;  /* 0x000000d7ce047211 */ /* 0x004fe200078e30ff */
[----:B------:R-:W-:Y:S03]  /*b3e0*/  LDSM.16.MT88.4 R16, [R196+0xc000] ;  /* 0x00c00000c410783b */ /* 0x000fe60000004200 */
[C---:B------:R-:W-:Y:S02]  /*b3f0*/  IADD3 R5, R4.reuse, 0x1, RZ ;  /* 0x0000000104057810 */ /* 0x040fe40007ffe0ff */
[----:B------:R-:W-:Y:S02]  /*b400*/  IADD3 R6, R4, 0x8, RZ ;  /* 0x0000000804067810 */ /* 0x000fe40007ffe0ff */
[CC--:B------:R-:W-:Y:S01]  /*b410*/  ISETP.GE.AND P5, PT, R5.reuse, R213.reuse, PT ;  /* 0x000000d50500720c */ /* 0x0c0fe20003fa6270 */
[----:B------:R-:W-:Y:S01]  /*b420*/  LDSM.16.MT88.4 R24, [R194+0xc000] ;  /* 0x00c00000c218783b */ /* 0x000fe20000004200 */
[C---:B------:R-:W-:Y:S02]  /*b430*/  ISETP.GE.AND P0, PT, R6.reuse, R213, PT ;  /* 0x000000d50600720c */ /* 0x040fe40003f06270 */
[----:B------:R-:W-:Y:S02]  /*b440*/  ISETP.GE.AND P4, PT, R6, R211, PT ;  /* 0x000000d30600720c */ /* 0x000fe40003f86270 */
[-C--:B------:R-:W-:Y:S02]  /*b450*/  ISETP.GE.AND P6, PT, R4, R213.reuse, PT ;  /* 0x000000d50400720c */ /* 0x080fe40003fc6270 */
[-C--:B------:R-:W-:Y:S01]  /*b460*/  ISETP.GE.OR P5, PT, R5, R212.reuse, !P5 ;  /* 0x000000d40500720c */ /* 0x080fe20006fa6670 */
[----:B------:R-:W-:Y:S01]  /*b470*/  LDSM.16.MT88.4 R28, [R193+0xc000] ;  /* 0x00c00000c11c783b */ /* 0x000fe20000004200 */
[C---:B------:R-:W-:Y:S02]  /*b480*/  ISETP.GE.OR P0, PT, R6.reuse, R212, !P0 ;  /* 0x000000d40600720c */ /* 0x040fe40004706670 */
[----:B------:R-:W-:Y:S02]  /*b490*/  ISETP.GE.OR P4, PT, R6, R210, !P4 ;  /* 0x000000d20600720c */ /* 0x000fe40006786670 */
[CC--:B------:R-:W-:Y:S02]  /*b4a0*/  ISETP.GE.OR P6, PT, R4.reuse, R212.reuse, !P6 ;  /* 0x000000d40400720c */ /* 0x0c0fe400077c6670 */
[C---:B------:R-:W-:Y:S02]  /*b4b0*/  IADD3 R6, R4.reuse, 0x10, RZ ;  /* 0x0000001004067810 */ /* 0x040fe40007ffe0ff */
[----:B------:R-:W-:Y:S02]  /*b4c0*/  IADD3 R7, R4, 0x9, RZ ;  /* 0x0000000904077810 */ /* 0x000fe40007ffe0ff */
[----:B------:R-:W-:Y:S02]  /*b4d0*/  FSEL R222, R222, -INF , !P5 ;  /* 0xff800000dede7808 */ /* 0x000fe40006800000 */
[----:B------:R-:W-:Y:S01]  /*b4e0*/  FSEL R12, R3, -INF , !P6 ;  /* 0xff800000030c7808 */ /* 0x000fe20007000000 */
[----:B------:R-:W-:Y:S01]  /*b4f0*/  VIADD R3, R4, 0x11 ;  /* 0x0000001104037836 */ /* 0x000fe20000000000 */
        /* <DEDUP_REMOVED lines=16> */
[----:B------:R-:W-:Y:S02]  /*b600*/  ISETP.GE.OR P0, PT, R6, R210, !P0 ;  /* 0x000000d20600720c */ /* 0x000fe40004706670 */
[----:B------:R-:W-:Y:S02]  /*b610*/  ISETP.GE.OR P6, PT, R3, R212, !P6 ;  /* 0x000000d40300720c */ /* 0x000fe400077c6670 */
[----:B------:R-:W-:Y:S02]  /*b620*/  IADD3 R6, R4, 0x19, RZ ;  /* 0x0000001904067810 */ /* 0x000fe40007ffe0ff */
[----:B------:R-:W-:Y:S02]  /*b630*/  FSEL R142, R238, -INF , !P5 ;  /* 0xff800000ee8e7808 */ /* 0x000fe40006800000 */
[----:B------:R-:W-:Y:S02]  /*b640*/  FSEL R5, R224, -INF , !P1 ;  /* 0xff800000e0057808 */ /* 0x000fe40004800000 */
[----:B------:R-:W-:Y:S02]  /*b650*/  FSEL R225, R225, -INF , !P2 ;  /* 0xff800000e1e17808 */ /* 0x000fe40005000000 */
[----:B------:R-:W-:Y:S02]  /*b660*/  FSEL R160, R232, -INF , !P6 ;  /* 0xff800000e8a07808 */ /* 0x000fe40007000000 */
[-C--:B------:R-:W-:Y:S02]  /*b670*/  ISETP.GE.AND P5, PT, R8, R211.reuse, PT ;  /* 0x000000d30800720c */ /* 0x080fe40003fa6270 */
[----:B------:R-:W-:Y:S02]  /*b680*/  ISETP.GE.AND P1, PT, R7, R211, PT ;  /* 0x000000d30700720c */ /* 0x000fe40003f26270 */
[----:B------:R-:W-:Y:S02]  /*b690*/  ISETP.GE.AND P2, PT, R6, R213, PT ;  /* 0x000000d50600720c */ /* 0x000fe40003f46270 */
[-C--:B------:R-:W-:Y:S02]  /*b6a0*/  ISETP.GE.AND P6, PT, R3, R211.reuse, PT ;  /* 0x000000d30300720c */ /* 0x080fe40003fc6270 */
[----:B------:R-:W-:Y:S01]  /*b6b0*/  ISETP.GE.OR P5, PT, R8, R210, !P5 ;  /* 0x000000d20800720c */ /* 0x000fe20006fa6670 */
[----:B------:R-:W-:Y:S01]  /*b6c0*/  VIADD R8, R4, 0x21 ;  /* 0x0000002104087836 */ /* 0x000fe20000000000 */
[----:B------:R-:W-:Y:S02]  /*b6d0*/  ISETP.GE.OR P2, PT, R6, R212, !P2 ;  /* 0x000000d40600720c */ /* 0x000fe40005746670 */
[-C--:B------:R-:W-:Y:S02]  /*b6e0*/  ISETP.GE.OR P1, PT, R7, R210.reuse, !P1 ;  /* 0x000000d20700720c */ /* 0x080fe40004f26670 */
[-C--:B------:R-:W-:Y:S02]  /*b6f0*/  ISETP.GE.OR P6, PT, R3, R210.reuse, !P6 ;  /* 0x000000d20300720c */ /* 0x080fe400077c6670 */
[----:B------:R-:W-:Y:S02]  /*b700*/  IADD3 R3, R4, 0x20, RZ ;  /* 0x0000002004037810 */ /* 0x000fe40007ffe0ff */
        /* <DEDUP_REMOVED lines=40> */
[C---:B------:R-:W-:Y:S02]  /*b990*/  ISETP.GE.AND P1, PT, R6.reuse, R213, PT ;  /* 0x000000d50600720c */ /* 0x040fe40003f26270 */
[-C--:B------:R-:W-:Y:S02]  /*b9a0*/  ISETP.GE.OR P5, PT, R3, R210.reuse, !P5 ;  /* 0x000000d20300720c */ /* 0x080fe40006fa6670 */
[----:B------:R-:W-:Y:S02]  /*b9b0*/  ISETP.GE.OR P4, PT, R6, R210, !P4 ;  /* 0x000000d20600720c */ /* 0x000fe40006786670 */
[----:B------:R-:W-:Y:S02]  /*b9c0*/  FMNMX.FTZ R8, R169, R8, !PT ;  /* 0x00000008a9087209 */ /* 0x000fe40007810000 */
        /* <DEDUP_REMOVED lines=428> */
.L_x_6406:
        /* <DEDUP_REMOVED lines=263> */
.L_x_6412:
[----:B------:R-:W-:Y:S05]  /*e500*/  BSYNC B0 ;  /* 0x0000000000007941 */ /* 0x000fea0003800000 */
.L_x_6411:
        /* <DEDUP_REMOVED lines=74> */
.L_x_6413:
        /* <DEDUP_REMOVED lines=13> */
.L_x_7489:


//--------------------- .text._ZN5flash24flash_fwd_splitkv_kernelI23Flash_fwd_kernel_traitsILi192ELi64ELi64ELi4ELb0ELb0EN7cutlass6half_tE19Flash_kernel_traitsILi192ELi64ELi64ELi4ES3_EELb0ELb1ELb1ELb0ELb0ELb0ELb1ELb0EEEvNS_16Flash_fwd_paramsE --------------------------
	.section	.text._ZN5flash24flash_fwd_splitkv_kernelI23Flash_fwd_kernel_traitsILi192ELi64ELi64ELi4ELb0ELb0EN7cutlass6half_tE19Flash_kernel_traitsILi192ELi64ELi64ELi4ES3_EELb0ELb1ELb1ELb0ELb0ELb0ELb1ELb0EEEvNS_16Flash_fwd_paramsE,"ax",@progbits
	.align	128
        .global         _ZN5flash24flash_fwd_splitkv_kernelI23Flash_fwd_kernel_traitsILi192ELi64ELi64ELi4ELb0ELb0EN7cutlass6half_tE19Flash_kernel_traitsILi192ELi64ELi64ELi4ES3_EELb0ELb1ELb1ELb0ELb0ELb0ELb1ELb0EEEvNS_16Flash_fwd_paramsE
        .type           _ZN5flash24flash_fwd_splitkv_kernelI23Flash_fwd_kernel_traitsILi192ELi64ELi64ELi4ELb0ELb0EN7cutlass6half_tE19Flash_kernel_traitsILi192ELi64ELi64ELi4ES3_EELb0ELb1ELb1ELb0ELb0ELb0ELb1ELb0EEEvNS_16Flash_fwd_paramsE,@function
        .size           _ZN5flash24flash_fwd_splitkv_kernelI23Flash_fwd_kernel_traitsILi192ELi64ELi64ELi4ELb0ELb0EN7cutlass6half_tE19Flash_kernel_traitsILi192ELi64ELi64ELi4ES3_EELb0ELb1ELb1ELb0ELb0ELb0ELb1ELb0EEEvNS_16Flash_fwd_paramsE,(.L_x_7490 - _ZN5flash24flash_fwd_splitkv_kernelI23Flash_fwd_kernel_traitsILi192ELi64ELi64ELi4ELb0ELb0EN7cutlass6half_tE19Flash_kernel_traitsILi192ELi64ELi64ELi4ES3_EELb0ELb1ELb1ELb0ELb0ELb0ELb1ELb0EEEvNS_16Flash_fwd_paramsE)
        .other          _ZN5flash24flash_fwd_splitkv_kernelI23Flash_fwd_kernel_traitsILi192ELi64ELi64ELi4ELb0ELb0EN7cutlass6half_tE19Flash_kernel_traitsILi192ELi64ELi64ELi4ES3_EELb0ELb1ELb1ELb0ELb0ELb0ELb1ELb0EEEvNS_16Flash_fwd_paramsE,@"STO_CUDA_ENTRY STV_DEFAULT"
_ZN5flash24flash_fwd_splitkv_kernelI23Flash_fwd_kernel_traitsILi192ELi64ELi64ELi4ELb0ELb0EN7cutlass6half_tE19Flash_kernel_traitsILi192ELi64ELi64ELi4ES3_EELb0ELb1ELb1ELb0ELb0ELb0ELb1ELb0EEEvNS_16Flash_fwd_paramsE:
.text._ZN5flash24flash_fwd_splitkv_kernelI23Flash_fwd_kernel_traitsILi192ELi64ELi64ELi4ELb0ELb0EN7cutlass6half_tE19Flash_kernel_traitsILi192ELi64ELi64ELi4ES3_EELb0ELb1ELb1ELb0ELb0ELb0ELb1ELb0EEEvNS_16Flash_fwd_paramsE:
        /* <DEDUP_REMOVED lines=76> */
.L_x_6414:
[----:B------:R-:W-:-:S04]  /*04c0*/  ULDC UR8, c[0x0][0x2c8] ;  /* 0x0000b20000087ab9 */ /* 0x000fc80000000800 */
.L_x_6415:
        /* <DEDUP_REMOVED lines=122> */
.L_x_6418:
[----:B------:R-:W-:Y:S05]  /*0c70*/  BSYNC B0 ;  /* 0x0000000000007941 */ /* 0x000fea0003800000 */
.L_x_6417:
        /* <DEDUP_REMOVED lines=11> */
.L_x_6420:
[----:B------:R-:W-:Y:S05]  /*0d30*/  BSYNC B0 ;  /* 0x0000000000007941 */ /* 0x000fea0003800000 */
.L_x_6419:
        /* <DEDUP_REMOVED lines=10> */
.L_x_6422:
[----:B------:R-:W-:Y:S05]  /*0de0*/  BSYNC B0 ;  /* 0x0000000000007941 */ /* 0x000fea0003800000 */
.L_x_6421:
        /* <DEDUP_REMOVED lines=10> */
.L_x_6424:
[----:B------:R-:W-:Y:S05]  /*0e90*/  BSYNC B0 ;  /* 0x0000000000007941 */ /* 0x000fea0003800000 */
.L_x_6423:
        /* <DEDUP_REMOVED lines=9> */
.L_x_6426:
[----:B------:R-:W-:Y:S05]  /*0f30*/  BSYNC B0 ;  /* 0x0000000000007941 */ /* 0x000fea0003800000 */
.L_x_6425:
        /* <DEDUP_REMOVED lines=9> */
.L_x_6428:
[----:B------:R-:W-:Y:S05]  /*0fd0*/  BSYNC B0 ;  /* 0x0000000000007941 */ /* 0x000fea0003800000 */
.L_x_6427:
        /* <DEDUP_REMOVED lines=9> */
.L_x_6430:
[----:B------:R-:W-:Y:S05]  /*1070*/  BSYNC B0 ;  /* 0x0000000000007941 */ /* 0x000fea0003800000 */
.L_x_6429:
        /* <DEDUP_REMOVED lines=9> */
.L_x_6432:
[----:B------:R-:W-:Y:S05]  /*1110*/  BSYNC B0 ;  /* 0x0000000000007941 */ /* 0x000fea0003800000 */
.L_x_6431:
        /* <DEDUP_REMOVED lines=31> */
.L_x_6416:
        /* <DEDUP_REMOVED lines=29> */
.L_x_6433:
        /* <DEDUP_REMOVED lines=46> */
[----:B------:R-:W-:Y:S01]  /*17c0*/  ULDC.64 UR8, c[0x0][0x248] ;  /* 0x0000920000087ab9 */ /* 0x000fe20000000a00 */
[----:B------:R-:W-:Y:S01]  /*17d0*/  USHF.R.S32.HI UR23, URZ, 0x1f, UR25 ;  /* 0x0000001f3f177899 */ /* 0x000fe20008011419 */
        /* <DEDUP_REMOVED lines=37> */
[----:B------:R-:W-:Y:S01]  /*1a30*/  IMAD.U32 R5, RZ, RZ, UR29 ;  /* 0x0000001dff057e24 */ /* 0x000fe2000f8e00ff */
[----:B------:R-:W-:Y:S01]  /*1a40*/  UIMAD.WIDE.U32 UR30, UR13, UR4, URZ ;  /* 0x000000040d1e72a5 */ /* 0x000fe2000f8e003f */
[----:B------:R-:W-:Y:S01]  /*1a50*/  IMAD.U32 R4, RZ, RZ, UR28 ;  /* 0x0000001cff047e24 */ /* 0x000fe2000f8e00ff */
[----:B------:R-:W-:Y:S01]  /*1a60*/  MOV R5, UR17 ;  /* 0x0000001100057c02 */ /* 0x000fe20008000f00 */
[C---:B------:R-:W-:Y:S01]  /*1a70*/  IMAD R13, R7.reuse, UR7, R0 ;  /* 0x00000007070d7c24 */ /* 0x040fe2000f8e0200 */
[----:B------:R-:W-:Y:S01]  /*1a80*/  UIMAD UR5, UR13, UR5, UR12 ;  /* 0x000000050d0572a4 */ /* 0x000fe2000f8e020c */
[----:B------:R-:W-:-:S03]  /*1a90*/  IMAD.WIDE.U32 R28, R7, UR6, R4 ;  /* 0x00000006071c7c25 */ /* 0x000fc6000f8e0004 */
[----:B------:R-:W-:Y:S01]  /*1aa0*/  UIADD3 UR28, UR31, UR5, URZ ;  /* 0x000000051f1c7290 */ /* 0x000fe2000fffe03f */
[----:B------:R-:W-:Y:S01]  /*1ab0*/  IMAD.IADD R13, R29, 0x1, R13 ;  /* 0x000000011d0d7824 */ /* 0x000fe200078e020d */
[----:B------:R-:W-:Y:S10]  /*1ac0*/  BRA `(.L_x_6435) ;  /* 0x00000004003c7947 */ /* 0x000ff40003800000 */
.L_x_6434:
        /* <DEDUP_REMOVED lines=46> */
.L_x_6436:
        /* <DEDUP_REMOVED lines=33> */
.L_x_6435:
[----:B------:R-:W-:Y:S01]  /*1fc0*/  SHF.R.S32.HI R15, RZ, 0x1f, R6 ;  /* 0x0000001fff0f7819 */ /* 0x000fe20000011406 */
[----:B------:R-:W-:Y:S01]  /*1fd0*/  UISETP.NE.AND UP0, UPT, UR10, -0x1, UPT ;  /* 0xffffffff0a00788c */ /* 0x000fe2000bf05270 */
[----:B------:R-:W1:Y:S01]  /*1fe0*/  S2R R33, SR_CTAID.X ;  /* 0x0000000000217919 */ /* 0x000e620000002500 */
[----:B------:R-:W-:Y:S01]  /*1ff0*/  USHF.R.S32.HI UR17, URZ, 0x1f, UR24 ;  /* 0x0000001f3f117899 */ /* 0x000fe20008011418 */
[CC--:B------:R-:W-:Y:S01]  /*2000*/  LEA.HI R12, R15.reuse, R6.reuse, RZ, 0x4 ;  /* 0x000000060f0c7211 */ /* 0x0c0fe200078f20ff */
[----:B------:R-:W2:Y:S01]  /*2010*/  S2UR UR12, SR_CgaCtaId ;  /* 0x00000000000c79c3 */ /* 0x000ea20000008800 */
[----:B------:R-:W-:Y:S01]  /*2020*/  LEA.HI R5, R15, R6, RZ, 0x3 ;  /* 0x000000060f057211 */ /* 0x000fe200078f18ff */
[----:B------:R-:W-:Y:S01]  /*2030*/  ULDC.64 UR6, c[0x0][0x268] ;  /* 0x00009a0000067ab9 */ /* 0x000fe20000000a00 */
[----:B------:R-:W-:Y:S01]  /*2040*/  LOP3.LUT R7, R12, 0xfffffff0, RZ, 0xc0, !PT ;  /* 0xfffffff00c077812 */ /* 0x000fe200078ec0ff */
[----:B------:R-:W-:Y:S01]  /*2050*/  IMAD R3, R3, UR6, RZ ;  /* 0x0000000603037c24 */ /* 0x000fe2000f8e02ff */
[----:B------:R-:W-:Y:S01]  /*2060*/  SHF.R.S32.HI R22, RZ, 0x3, R5 ;  /* 0x00000003ff167819 */ /* 0x000fe20000011405 */
[----:B------:R-:W-:Y:S01]  /*2070*/  BSSY B0, `(.L_x_6437) ;  /* 0x0000063000007945 */ /* 0x000fe20003800000 */
[----:B------:R-:W-:Y:S01]  /*2080*/  LOP3.LUT R5, R5, 0xfffffff8, RZ, 0xc0, !PT ;  /* 0xfffffff805057812 */ /* 0x000fe200078ec0ff */
[----:B------:R-:W-:Y:S01]  /*2090*/  @UP0 ULDC.64 UR4, c[0x0][0x240] ;  /* 0x0000900000040ab9 */ /* 0x000fe20000000a00 */
[----:B------:R-:W-:Y:S01]  /*20a0*/  IMAD.IADD R20, R6, 0x1, -R7 ;  /* 0x0000000106147824 */ /* 0x000fe200078e0a07 */
[----:B------:R-:W-:Y:S01]  /*20b0*/  @UP0 UIMAD.WIDE.U32 UR32, UR10, UR4, URZ ;  /* 0x000000040a2002a5 */ /* 0x000fe2000f8e003f */
[----:B------:R-:W-:Y:S01]  /*20c0*/  IMAD.SHL.U32 R196, R22, 0x40, RZ ;  /* 0x0000004016c47824 */ /* 0x000fe200078e00ff */
[----:B------:R-:W-:Y:S01]  /*20d0*/  @!UP0 USHF.R.S32.HI UR13, URZ, 0x1f, UR11 ;  /* 0x0000001f3f0d8899 */ /* 0x000fe2000801140b */
[----:B------:R-:W-:Y:S01]  /*20e0*/  IMAD.IADD R2, R6, 0x1, -R5 ;  /* 0x0000000106027824 */ /* 0x000fe200078e0a05 */
[----:B------:R-:W-:Y:S01]  /*20f0*/  SHF.R.S32.HI R5, RZ, 0x1f, R20 ;  /* 0x0000001fff057819 */ /* 0x000fe20000011414 */
[----:B------:R-:W-:Y:S01]  /*2100*/  @UP0 UIMAD UR10, UR10, UR5, UR33 ;  /* 0x000000050a0a02a4 */ /* 0x000fe2000f8e0221 */
[----:B------:R-:W-:Y:S01]  /*2110*/  LOP3.LUT R196, R196, 0x1c0, RZ, 0xc0, !PT ;  /* 0x000001c0c4c47812 */ /* 0x000fe200078ec0ff */
[----:B------:R-:W-:Y:S01]  /*2120*/  IMAD.SHL.U32 R197, R2, 0x8, RZ ;  /* 0x0000000802c57824 */ /* 0x000fe200078e00ff */
[----:B------:R-:W-:Y:S01]  /*2130*/  @!UP0 ULDC.64 UR4, c[0x0][0x228] ;  /* 0x00008a0000048ab9 */ /* 0x000fe20000000a00 */
[----:B------:R-:W-:Y:S01]  /*2140*/  LEA.HI R14, R5, R20, RZ, 0x3 ;  /* 0x00000014050e7211 */ /* 0x000fe200078f18ff */
[----:B------:R-:W-:Y:S01]  /*2150*/  @!UP0 UIMAD UR13, UR13, UR4, URZ ;  /* 0x000000040d0d82a4 */ /* 0x000fe2000f8e023f */
[----:B------:R-:W-:Y:S01]  /*2160*/  VIADD R21, R22, 0x10 ;  /* 0x0000001016157836 */ /* 0x000fe20000000000 */
[----:B------:R-:W-:Y:S01]  /*2170*/  @!UP0 UIMAD.WIDE.U32 UR34, UR11, UR4, URZ ;  /* 0x000000040b2282a5 */ /* 0x000fe2000f8e003f */
[----:B------:R-:W-:Y:S01]  /*2180*/  LOP3.LUT R5, R14, 0xfffffff8, RZ, 0xc0, !PT ;  /* 0xfffffff80e057812 */ /* 0x000fe200078ec0ff */
[----:B------:R-:W-:Y:S01]  /*2190*/  @!UP0 UIMAD UR13, UR11, UR5, UR13 ;  /* 0x000000050b0d82a4 */ /* 0x000fe2000f8e020d */
[----:B------:R-:W-:Y:S01]  /*21a0*/  LOP3.LUT R7, R196, 0x38, R197, 0xf8, !PT ;  /* 0x00000038c4077812 */ /* 0x000fe200078ef8c5 */
[----:B------:R-:W-:Y:S01]  /*21b0*/  VIADD R17, R22, 0x20 ;  /* 0x0000002016117836 */ /* 0x000fe20000000000 */
[----:B------:R-:W-:Y:S01]  /*21c0*/  ULDC.64 UR4, c[0x0][0x258] ;  /* 0x0000960000047ab9 */ /* 0x000fe20000000a00 */
[----:B------:R-:W-:Y:S01]  /*21d0*/  IMAD.IADD R20, R20, 0x1, -R5 ;  /* 0x0000000114147824 */ /* 0x000fe200078e0a05 */
[----:B------:R-:W-:Y:S01]  /*21e0*/  UIMAD UR29, UR17, UR4, URZ ;  /* 0x00000004111d72a4 */ /* 0x000fe2000f8e023f */
[----:B------:R-:W-:Y:S01]  /*21f0*/  LEA.HI R5, R15, R6, RZ, 0x6 ;  /* 0x000000060f057211 */ /* 0x000fe200078f30ff */
[----:B------:R-:W-:Y:S01]  /*2200*/  @!UP0 UMOV UR32, UR34 ;  /* 0x0000002200208c82 */ /* 0x000fe20008000000 */
[----:B------:R-:W-:Y:S01]  /*2210*/  SHF.R.U32.HI R196, RZ, 0x3, R196 ;  /* 0x00000003ffc47819 */ /* 0x000fe200000116c4 */
[----:B------:R-:W-:Y:S01]  /*2220*/  UIMAD UR29, UR24, UR5, UR29 ;  /* 0x00000005181d72a4 */ /* 0x000fe2000f8e021d */
[----:B------:R-:W-:Y:S01]  /*2230*/  SHF.R.S32.HI R30, RZ, 0x1f, R197 ;  /* 0x0000001fff1e7819 */ /* 0x000fe200000114c5 */
[----:B------:R-:W-:Y:S01]  /*2240*/  UIADD3 UR5, -UR20, UR22, URZ ;  /* 0x0000001614057290 */ /* 0x000fe2000fffe13f */
[----:B------:R-:W-:Y:S01]  /*2250*/  IMAD.SHL.U32 R5, R5, 0x8, RZ ;  /* 0x0000000805057824 */ /* 0x000fe200078e00ff */
[----:B------:R-:W-:Y:S01]  /*2260*/  @!UP0 UIADD3 UR10, UR35, UR13, URZ ;  /* 0x0000000d230a8290 */ /* 0x000fe2000fffe03f */
[----:B------:R-:W-:Y:S01]  /*2270*/  LOP3.LUT R196, R7, R196, RZ, 0x3c, !PT ;  /* 0x000000c407c47212 */ /* 0x000fe200078e3cff */
[----:B------:R-:W-:Y:S01]  /*2280*/  IMAD.U32 R24, RZ, RZ, UR4 ;  /* 0x00000004ff187e24 */ /* 0x000fe2000f8e00ff */
[C---:B------:R-:W-:Y:S01]  /*2290*/  IADD3 R4, P0, R197.reuse, UR32, RZ ;  /* 0x00000020c5047c10 */ /* 0x040fe2000ff1e0ff */
[----:B------:R-:W-:Y:S01]  /*22a0*/  UMOV UR4, 0x400 ;  /* 0x0000040000047882 */ /* 0x000fe20000000000 */
[----:B------:R-:W-:Y:S01]  /*22b0*/  ISETP.GE.AND P6, PT, R22, UR5, PT ;  /* 0x0000000516007c0c */ /* 0x000fe2000bfc6270 */
[----:B--2---:R-:W-:Y:S01]  /*22c0*/  ULEA UR4, UR12, UR4, 0x18 ;  /* 0x000000040c047291 */ /* 0x004fe2000f8ec03f */
[----:B------:R-:W-:Y:S01]  /*22d0*/  LOP3.LUT R196, R196, 0xfffffe00, R5, 0xf8, !PT ;  /* 0xfffffe00c4c47812 */ /* 0x000fe200078ef805 */
[----:B------:R-:W-:Y:S01]  /*22e0*/  IMAD.MOV.U32 R7, RZ, RZ, 0x10 ;  /* 0x00000010ff077424 */ /* 0x000fe200078e00ff */
[C---:B------:R-:W-:Y:S01]  /*22f0*/  IADD3 R8, P1, R197.reuse, UR30, RZ ;  /* 0x0000001ec5087c10 */ /* 0x040fe2000ff3e0ff */
[----:B------:R-:W-:Y:S01]  /*2300*/  IMAD R16, R18, UR7, R3 ;  /* 0x0000000712107c24 */ /* 0x000fe2000f8e0203 */
[----:B------:R-:W-:Y:S01]  /*2310*/  IADD3.X R5, R30, UR10, RZ, P0, !PT ;  /* 0x0000000a1e057c10 */ /* 0x000fe200087fe4ff */
[----:B------:R-:W-:Y:S01]  /*2320*/  UIADD3 UR10, UR14, -0x1, URZ ;  /* 0xffffffff0e0a7890 */ /* 0x000fe2000fffe03f */
[----:B------:R-:W-:Y:S01]  /*2330*/  IADD3 R152, P5, R22, UR25, RZ ;  /* 0x0000001916987c10 */ /* 0x000fe2000ffbe0ff */
[----:B------:R-:W-:Y:S01]  /*2340*/  VIADD R3, R197, 0x80 ;  /* 0x00000080c5037836 */ /* 0x000fe20000000000 */
[----:B------:R-:W-:Y:S01]  /*2350*/  ISETP.GE.AND P4, PT, R21, UR5, PT ;  /* 0x0000000515007c0c */ /* 0x000fe2000bf86270 */
[----:B------:R-:W-:Y:S01]  /*2360*/  IMAD.WIDE.U32 R24, R24, UR24, R4 ;  /* 0x0000001818187c25 */ /* 0x000fe2000f8e0004 */
[----:B------:R-:W-:Y:S01]  /*2370*/  ISETP.GE.AND P0, PT, R17, UR5, PT ;  /* 0x0000000511007c0c */ /* 0x000fe2000bf06270 */
[----:B------:R-:W-:Y:S01]  /*2380*/  USHF.L.U32 UR13, UR10, 0x6, URZ ;  /* 0x000000060a0d7899 */ /* 0x000fe2000800063f */
[----:B------:R-:W-:Y:S01]  /*2390*/  IADD3.X R9, R30, UR28, RZ, P1, !PT ;  /* 0x0000001c1e097c10 */ /* 0x000fe20008ffe4ff */
[----:B------:R-:W-:Y:S01]  /*23a0*/  IMAD.MOV.U32 R5, RZ, RZ, 0x20 ;  /* 0x00000020ff057424 */ /* 0x000fe200078e00ff */
[----:B------:R-:W-:Y:S01]  /*23b0*/  SHF.R.S32.HI R23, RZ, 0x1f, R22 ;  /* 0x0000001fff177819 */ /* 0x000fe20000011416 */
[----:B------:R-:W-:Y:S01]  /*23c0*/  UIADD3 UR12, -UR13, UR21, URZ ;  /* 0x000000150d0c7290 */ /* 0x000fe2000fffe13f */
[----:B------:R-:W-:Y:S01]  /*23d0*/  R2P PR, R20, 0x6 ;  /* 0x0000000614007804 */ /* 0x000fe20000000000 */
[----:B------:R-:W-:Y:S01]  /*23e0*/  IMAD.WIDE.U32 R18, R18, UR6, R8 ;  /* 0x0000000612127c25 */ /* 0x000fe2000f8e0008 */
[----:B------:R-:W-:-:S02]  /*23f0*/  IADD3.X R0, R23, UR23, RZ, P5, !PT ;  /* 0x0000001717007c10 */ /* 0x000fc4000affe4ff */
[----:B------:R-:W-:Y:S01]  /*2400*/  LEA R196, R196, UR4, 0x1 ;  /* 0x00000004c4c47c11 */ /* 0x000fe2000f8e08ff */
[----:B------:R-:W-:Y:S01]  /*2410*/  VIADD R27, R25, UR29 ;  /* 0x0000001d191b7c36 */ /* 0x000fe20008000000 */
[----:B------:R-:W-:Y:S01]  /*2420*/  SEL R7, R7, 0xfffffff0, !P1 ;  /* 0xfffffff007077807 */ /* 0x000fe20004800000 */
[----:B-1----:R-:W-:Y:S01]  /*2430*/  IMAD.WIDE R32, R33, 0x40, R22 ;  /* 0x0000004021207825 */ /* 0x002fe200078e0216 */
[----:B------:R-:W-:-:S03]  /*2440*/  SEL R5, R5, 0xffffffe0, !P2 ;  /* 0xffffffe005057807 */ /* 0x000fc60005000000 */
        /* <DEDUP_REMOVED lines=37> */
.L_x_6438:
[----:B------:R-:W-:Y:S05]  /*26a0*/  BSYNC B0 ;  /* 0x0000000000007941 */ /* 0x000fea0003800000 */
.L_x_6437:
        /* <DEDUP_REMOVED lines=41> */
.L_x_6440:
[----:B------:R-:W-:Y:S05]  /*2940*/  BSYNC B0 ;  /* 0x0000000000007941 */ /* 0x000fea0003800000 */
.L_x_6439:
        /* <DEDUP_REMOVED lines=42> */
.L_x_6442:
[----:B------:R-:W-:Y:S05]  /*2bf0*/  BSYNC B0 ;  /* 0x0000000000007941 */ /* 0x000fea0003800000 */
.L_x_6441:
        /* <DEDUP_REMOVED lines=45> */
.L_x_6444:
[----:B------:R-:W-:Y:S05]  /*2ed0*/  BSYNC B0 ;  /* 0x0000000000007941 */ /* 0x000fea0003800000 */
.L_x_6443:
        /* <DEDUP_REMOVED lines=37> */
.L_x_6446:
[----:B------:R-:W-:Y:S05]  /*3130*/  BSYNC B0 ;  /* 0x0000000000007941 */ /* 0x000fea0003800000 */
.L_x_6445:
        /* <DEDUP_REMOVED lines=33> */
.L_x_6448:
[----:B------:R-:W-:Y:S05]  /*3350*/  BSYNC B0 ;  /* 0x0000000000007941 */ /* 0x000fea0003800000 */
.L_x_6447:
        /* <DEDUP_REMOVED lines=39> */
.L_x_6450:
[----:B------:R-:W-:Y:S05]  /*35d0*/  BSYNC B0 ;  /* 0x0000000000007941 */ /* 0x000fea0003800000 */
.L_x_6449:
        /* <DEDUP_REMOVED lines=42> */
.L_x_6452:
[----:B------:R-:W-:Y:S05]  /*3880*/  BSYNC B0 ;  /* 0x0000000000007941 */ /* 0x000fea0003800000 */
.L_x_6451:
[----:B------:R-:W-:Y:S01]  /*3890*/  USHF.R.S32.HI UR25, URZ, 0x1f, UR11 ;  /* 0x0000001f3f197899 */ /* 0x000fe2000801140b */
[----:B------:R-:W0:Y:S01]  /*38a0*/  LDGDEPBAR ;  /* 0x00000000000079af */ /* 0x000e220000000000 */
[----:B------:R-:W-:Y:S01]  /*38b0*/  ULDC.64 UR6, c[0x0][0x3d0] ;  /* 0x0000f40000067ab9 */ /* 0x000fe20000000a00 */
[----:B------:R-:W-:Y:S01]  /*38c0*/  UMOV UR30, UR24 ;  /* 0x00000018001e7c82 */ /* 0x000fe20008000000 */
[----:B------:R-:W-:Y:S01]  /*38d0*/  UIMAD UR25, UR25, UR6, URZ ;  /* 0x00000006191972a4 */ /* 0x000fe2000f8e023f */
[----:B------:R-:W-:Y:S01]  /*38e0*/  IMAD.IADD R26, R25, 0x1, -R26 ;  /* 0x00000001191a7824 */ /* 0x000fe200078e0a1a */
[----:B------:R-:W-:Y:S01]  /*38f0*/  UMOV UR31, UR17 ;  /* 0x00000011001f7c82 */ /* 0x000fe20008000000 */
[----:B------:R-:W-:Y:S01]  /*3900*/  IMAD.SHL.U32 R20, R20, 0x40, RZ ;  /* 0x0000004014147824 */ /* 0x000fe200078e00ff */
[----:B------:R-:W-:Y:S01]  /*3910*/  UIMAD.WIDE.U32 UR30, UR11, UR6, UR30 ;  /* 0x000000060b1e72a5 */ /* 0x000fe2000f8e001e */
[----:B-1234-:R-:W-:Y:S01]  /*3920*/  IMAD.SHL.U32 R8, R26, 0x8, RZ ;  /* 0x000000081a087824 */ /* 0x01efe200078e00ff */
[----:B------:R-:W-:Y:S01]  /*3930*/  UIMAD UR25, UR11, UR7, UR25 ;  /* 0x000000070b1972a4 */ /* 0x000fe2000f8e0219 */
[----:B------:R-:W-:Y:S01]  /*3940*/  LOP3.LUT R23, R24, 0x8, R23, 0xf8, !PT ;  /* 0x0000000818177812 */ /* 0x000fe200078ef817 */
[----:B------:R-:W-:Y:S01]  /*3950*/  IMAD.IADD R19, R19, 0x1, R16 ;  /* 0x0000000113137824 */ /* 0x000fe200078e0210 */
[----:B------:R-:W-:Y:S01]  /*3960*/  ULDC.64 UR6, c[0x0][0x3c8] ;  /* 0x0000f20000067ab9 */ /* 0x000fe20000000a00 */
[----:B------:R-:W-:Y:S01]  /*3970*/  UIADD3 UR25, UR31, UR25, URZ ;  /* 0x000000191f197290 */ /* 0x000fe2000fffe03f */
[----:B------:R-:W-:Y:S01]  /*3980*/  LOP3.LUT R9, R20, 0x1c0, RZ, 0xc0, !PT ;  /* 0x000001c014097812 */ /* 0x000fe200078ec0ff */
[----:B------:R-:W-:Y:S01]  /*3990*/  ULEA UR17, UP0, UR30, UR6, 0x2 ;  /* 0x000000061e117291 */ /* 0x000fe2000f80103f */
[----:B------:R-:W-:-:S02]  /*39a0*/  SHF.R.U32.HI R24, RZ, 0x3, R24 ;  /* 0x00000003ff187819 */ /* 0x000fc40000011618 */
        /* <DEDUP_REMOVED lines=9> */
[----:B------:R-:W-:Y:S01]  /*3a40*/  IMAD.SHL.U32 R9, R14, 0x40, RZ ;  /* 0x000000400e097824 */ /* 0x000fe200078e00ff */
[----:B------:R-:W-:Y:S01]  /*3a50*/  LOP3.LUT R23, R23, R24, RZ, 0x3c, !PT ;  /* 0x0000001817177212 */ /* 0x000fe200078e3cff */
[----:B------:R-:W-:Y:S01]  /*3a60*/  IMAD R135, R0, UR6, RZ ;  /* 0x0000000600877c24 */ /* 0x000fe2000f8e02ff */
[----:B------:R1:W5:Y:S01]  /*3a70*/  LDG.E R80, desc[UR26][R10.64] ;  /* 0x0000001a0a507981 */ /* 0x000362000c1e1900 */
[----:B------:R-:W-:Y:S01]  /*3a80*/  SHF.R.S32.HI R81, RZ, 0x5, R82 ;  /* 0x00000005ff517819 */ /* 0x000fe20000011452 */
[----:B------:R-:W-:Y:S01]  /*3a90*/  ULDC.64 UR24, c[0x0][0x220] ;  /* 0x0000880000187ab9 */ /* 0x000fe20000000a00 */
[----:B------:R-:W-:Y:S01]  /*3aa0*/  IMAD R135, R152, UR7, R135 ;  /* 0x0000000798877c24 */ /* 0x000fe2000f8e0287 */
[----:B------:R-:W-:Y:S01]  /*3ab0*/  BAR.SYNC.DEFER_BLOCKING 0x0 ;  /* 0x0000000000007b1d */ /* 0x000fe20000010000 */
[----:B------:R-:W-:Y:S01]  /*3ac0*/  LOP3.LUT R0, R8, 0xfffffe00, R9, 0xf8, !PT ;  /* 0xfffffe0008007812 */ /* 0x000fe200078ef809 */
[----:B------:R-:W-:Y:S01]  /*3ad0*/  IMAD.WIDE.U32 R152, R152, UR6, R18 ;  /* 0x0000000698987c25 */ /* 0x000fe2000f8e0012 */
[----:B------:R-:W-:Y:S01]  /*3ae0*/  USHF.L.U64.HI UR29, UR6, 0x4, UR7 ;  /* 0x00000004061d7899 */ /* 0x000fe20008010207 */
[----:B------:R-:W-:-:S02]  /*3af0*/  ISETP.GE.AND P6, PT, R17, UR12, PT ;  /* 0x0000000c11007c0c */ /* 0x000fc4000bfc6270 */
[----:B------:R-:W-:Y:S01]  /*3b00*/  IMAD R193, R26, 0x200, R23 ;  /* 0x000002001ac17824 */ /* 0x000fe200078e0217 */
[----:B------:R-:W-:Y:S01]  /*3b10*/  ULDC UR17, c[0x0][0x2e8] ;  /* 0x0000ba0000117ab9 */ /* 0x000fe20000000800 */
[----:B------:R-:W-:Y:S01]  /*3b20*/  IMAD.IADD R135, R153, 0x1, R135 ;  /* 0x0000000199877824 */ /* 0x000fe200078e0287 */
[----:B------:R-:W-:Y:S01]  /*3b30*/  ISETP.GE.AND P5, PT, R21, UR12, PT ;  /* 0x0000000c15007c0c */ /* 0x000fe2000bfa6270 */
[----:B------:R1:W-:Y:S04]  /*3b40*/  @P0 STS.128 [R196+0xc000], RZ ;  /* 0x00c000ffc4000388 */ /* 0x0003e80000000c00 */
[----:B------:R1:W-:Y:S04]  /*3b50*/  @P0 STS.128 [R196+0xe000], RZ ;  /* 0x00e000ffc4000388 */ /* 0x0003e80000000c00 */
[----:B------:R1:W-:Y:S01]  /*3b60*/  @P0 STS.128 [R196+0x10000], RZ ;  /* 0x010000ffc4000388 */ /* 0x0003e20000000c00 */
[----:B------:R-:W-:Y:S01]  /*3b70*/  IMAD R194, R81, 0x400, R0 ;  /* 0x0000040051c27824 */ /* 0x000fe200078e0200 */
[----:B------:R-:W-:Y:S01]  /*3b80*/  LEA R210, P1, R152, UR24, 0x1 ;  /* 0x0000001898d27c11 */ /* 0x000fe2000f8208ff */
        /* <DEDUP_REMOVED lines=30> */
.L_x_6454:
[----:B------:R-:W-:Y:S05]  /*3d70*/  BSYNC B0 ;  /* 0x0000000000007941 */ /* 0x000fea0003800000 */
.L_x_6453:
        /* <DEDUP_REMOVED lines=38> */
.L_x_6456:
[----:B------:R-:W-:Y:S05]  /*3fe0*/  BSYNC B0 ;  /* 0x0000000000007941 */ /* 0x000fea0003800000 */
.L_x_6455:
        /* <DEDUP_REMOVED lines=36> */
.L_x_6458:
[----:B------:R-:W-:Y:S05]  /*4230*/  BSYNC B0 ;  /* 0x0000000000007941 */ /* 0x000fea0003800000 */
.L_x_6457:
        /* <DEDUP_REMOVED lines=42> */
.L_x_6460:
[----:B------:R-:W-:Y:S05]  /*44e0*/  BSYNC B0 ;  /* 0x0000000000007941 */ /* 0x000fea0003800000 */
.L_x_6459:
[----:B------:R-:W-:Y:S01]  /*44f0*/  LDSM.16.M88.4 R16, [R194] ;  /* 0x00000000c210783b */ /* 0x000fe20000000200 */
[----:B------:R-:W-:Y:S01]  /*4500*/  R2P PR, R2, 0x6 ;  /* 0x0000000602007804 */ /* 0x000fe20000000000 */
[----:B------:R-:W-:Y:S01]  /*4510*/  VIADD R2, R193, 0x6000 ;  /* 0x00006000c1027836 */ /* 0x000fe20000000000 */
[----:B------:R-:W-:Y:S01]  /*4520*/  LEA R203, R81, UR20, 0x4 ;  /* 0x0000001451cb7c11 */ /* 0x000fe2000f8e20ff */
[----:B------:R-:W4:Y:S01]  /*4530*/  LDSM.16.M88.4 R32, [R193+0x6800] ;  /* 0x00680000c120783b */ /* 0x000f220000000200 */
[----:B------:R-:W-:Y:S01]  /*4540*/  VIADD R191, R193, 0x6020 ;  /* 0x00006020c1bf7836 */ /* 0x000fe20000000000 */
[----:B------:R-:W-:Y:S01]  /*4550*/  UIADD3 UR17, UR21, 0x1, -UR22 ;  /* 0x0000000115117890 */ /* 0x000fe2000fffe816 */
[--C-:B------:R-:W-:Y:S01]  /*4560*/  IMAD R192, R7, 0x2, R194.reuse ;  /* 0x0000000207c07824 */ /* 0x100fe200078e02c2 */
[----:B------:R-:W4:Y:S01]  /*4570*/  LDSM.16.M88.4 R40, [R193+0x6000] ;  /* 0x00600000c128783b */ /* 0x000f220000000200 */
[----:B------:R-:W-:Y:S01]  /*4580*/  IMAD R190, R5, 0x2, R194 ;  /* 0x0000000205be7824 */ /* 0x000fe200078e02c2 */
[----:B------:R-:W-:Y:S01]  /*4590*/  ISETP.LT.AND P6, PT, R195, UR10, PT ;  /* 0x0000000ac3007c0c */ /* 0x000fe2000bfc1270 */
[----:B------:R-:W-:Y:S01]  /*45a0*/  UIADD3 UR12, UR17, UR15, URZ ;  /* 0x0000000f110c7290 */ /* 0x000fe2000fffe03f */
[----:B------:R-:W4:Y:S01]  /*45b0*/  LDSM.16.M88.4 R24, [R193+0x7000] ;  /* 0x00700000c118783b */ /* 0x000f220000000200 */
[----:B------:R-:W-:Y:S01]  /*45c0*/  LEA R189, R5, R192, 0x1 ;  /* 0x000000c005bd7211 */ /* 0x000fe200078e08ff */
[----:B------:R-:W-:Y:S01]  /*45d0*/  UIADD3 UR22, UR21, -UR22, URZ ;  /* 0x8000001615167290 */ /* 0x000fe2000fffe03f */
[----:B------:R-:W-:Y:S01]  /*45e0*/  @P1 IADD3 R191, R2, -0x20, RZ ;  /* 0xffffffe002bf1810 */ /* 0x000fe20007ffe0ff */
[----:B------:R-:W4:Y:S01]  /*45f0*/  LDSM.16.M88.4 R72, [R193+0x7800] ;  /* 0x00780000c148783b */ /* 0x000f220000000200 */
[----:B------:R-:W-:-:S02]  /*4600*/  IMAD.MOV.U32 R2, RZ, RZ, 0x40 ;  /* 0x00000040ff027424 */ /* 0x000fc400078e00ff */
[----:B--2--5:R-:W-:Y:S01]  /*4610*/  FMUL.FTZ R80, R80, R83 ;  /* 0x0000005350507220 */ /* 0x024fe20000410000 */
[----:B------:R-:W-:Y:S01]  /*4620*/  SHF.L.U32 R204, R6, 0x1, RZ ;  /* 0x0000000106cc7819 */ /* 0x000fe200000006ff */
[----:B------:R-:W-:Y:S01]  /*4630*/  LDSM.16.M88.4 R56, [R192] ;  /* 0x00000000c038783b */ /* 0x000fe20000000200 */
[C---:B------:R-:W-:Y:S01]  /*4640*/  IADD3 R183, R191.reuse, 0x800, RZ ;  /* 0x00000800bfb77810 */ /* 0x040fe20007ffe0ff */
[C---:B------:R-:W-:Y:S01]  /*4650*/  VIADD R182, R191.reuse, 0x1000 ;  /* 0x00001000bfb67836 */ /* 0x040fe20000000000 */
[----:B------:R-:W-:Y:S01]  /*4660*/  SEL R2, R2, 0xffffffc0, !P2 ;  /* 0xffffffc002027807 */ /* 0x000fe20005000000 */
[----:B-1----:R-:W1:Y:S01]  /*4670*/  LDSM.16.M88.4 R12, [R191+0x800] ;  /* 0x00080000bf0c783b */ /* 0x002e620000000200 */
[----:B------:R-:W-:Y:S01]  /*4680*/  R2UR UR20, R80 ;  /* 0x00000000501472ca */ /* 0x000fe200000e0000 */
[----:B------:R-:W-:Y:S01]  /*4690*/  VIADD R181, R191, 0x1800 ;  /* 0x00001800bfb57836 */ /* 0x000fe20000000000 */
[----:B------:R-:W-:Y:S01]  /*46a0*/  LOP3.LUT R204, R204, 0x6, RZ, 0xc0, !PT ;  /* 0x00000006cccc7812 */ /* 0x000fe200078ec0ff */
[----:B------:R-:W2:Y:S01]  /*46b0*/  LDSM.16.M88.4 R64, [R191] ;  /* 0x00000000bf40783b */ /* 0x000ea20000000200 */
[----:B------:R-:W-:Y:S01]  /*46c0*/  IMAD.IADD R187, R193, 0x1, R2 ;  /* 0x00000001c1bb7824 */ /* 0x000fe200078e0202 */
[C---:B------:R-:W-:Y:S01]  /*46d0*/  IADD3 R179, R191.reuse, 0x2000, RZ ;  /* 0x00002000bfb37810 */ /* 0x040fe20007ffe0ff */
[----:B------:R-:W-:Y:S01]  /*46e0*/  IMAD.IADD R180, R2, 0x1, R191 ;  /* 0x0000000102b47824 */ /* 0x000fe200078e02bf */
[----:B---3--:R-:W3:Y:S01]  /*46f0*/  LDSM.16.M88.4 R8, [R191+0x1000] ;  /* 0x00100000bf08783b */ /* 0x008ee20000000200 */
[C---:B------:R-:W-:Y:S01]  /*4700*/  VIADD R178, R191.reuse, 0x2800 ;  /* 0x00002800bfb27836 */ /* 0x040fe20000000000 */
[C---:B------:R-:W-:Y:S01]  /*4710*/  IADD3 R176, R191.reuse, 0x3800, RZ ;  /* 0x00003800bfb07810 */ /* 0x040fe20007ffe0ff */
[C---:B------:R-:W-:Y:S01]  /*4720*/  VIADD R177, R191.reuse, 0x3000 ;  /* 0x00003000bfb17836 */ /* 0x040fe20000000000 */
[----:B------:R-:W3:Y:S01]  /*4730*/  LDSM.16.M88.4 R60, [R191+0x1800] ;  /* 0x00180000bf3c783b */ /* 0x000ee20000000200 */
[C---:B------:R-:W-:Y:S01]  /*4740*/  VIADD R175, R191.reuse, 0x4000 ;  /* 0x00004000bfaf7836 */ /* 0x040fe20000000000 */
[C---:B------:R-:W-:Y:S01]  /*4750*/  IADD3 R173, R191.reuse, 0x5000, RZ ;  /* 0x00005000bfad7810 */ /* 0x040fe20007ffe0ff */
[C---:B------:R-:W-:Y:S01]  /*4760*/  VIADD R174, R191.reuse, 0x4800 ;  /* 0x00004800bfae7836 */ /* 0x040fe20000000000 */
[----:B------:R-:W-:Y:S01]  /*4770*/  LDSM.16.M88.4 R68, [R190] ;  /* 0x00000000be44783b */ /* 0x000fe20000000200 */
[----:B------:R-:W-:Y:S01]  /*4780*/  VIADD R172, R191, 0x5800 ;  /* 0x00005800bfac7836 */ /* 0x000fe20000000000 */
[C---:B----4-:R-:W-:Y:S02]  /*4790*/  HMMA.16816.F32 R36, R16.reuse, R32, RZ ;  /* 0x000000201024723c */ /* 0x050fe400000018ff */
[----:B------:R-:W4:Y:S04]  /*47a0*/  LDSM.16.M88.4 R52, [R187+0x6000] ;  /* 0x00600000bb34783b */ /* 0x000f280000000200 */
[----:B------:R-:W4:Y:S01]  /*47b0*/  LDSM.16.M88.4 R48, [R187+0x6800] ;  /* 0x00680000bb30783b */ /* 0x000f220000000200 */
[C---:B------:R-:W-:Y:S03]  /*47c0*/  HMMA.16816.F32 R44, R16.reuse, R40, RZ ;  /* 0x00000028102c723c */ /* 0x040fe600000018ff */
[----:B------:R-:W-:Y:S03]  /*47d0*/  LDSM.16.M88.4 R76, [R187+0x7800] ;  /* 0x00780000bb4c783b */ /* 0x000fe60000000200 */
[C---:B------:R-:W-:Y:S01]  /*47e0*/  HMMA.16816.F32 R32, R16.reuse, R34, RZ ;  /* 0x000000221020723c */ /* 0x040fe200000018ff */
[----:B------:R-:W0:Y:S05]  /*47f0*/  LDGDEPBAR ;  /* 0x00000000000079af */ /* 0x000e2a0000000000 */
[C---:B------:R-:W-:Y:S06]  /*4800*/  HMMA.16816.F32 R40, R16.reuse, R42, RZ ;  /* 0x0000002a1028723c */ /* 0x040fec00000018ff */
[C---:B------:R-:W-:Y:S06]  /*4810*/  HMMA.16816.F32 R28, R16.reuse, R24, RZ ;  /* 0x00000018101c723c */ /* 0x040fec00000018ff */
[C---:B------:R-:W-:Y:S06]  /*4820*/  HMMA.16816.F32 R24, R16.reuse, R26, RZ ;  /* 0x0000001a1018723c */ /* 0x040fec00000018ff */
[C---:B------:R-:W-:Y:S06]  /*4830*/  HMMA.16816.F32 R20, R16.reuse, R72, RZ ;  /* 0x000000481014723c */ /* 0x040fec00000018ff */
[----:B------:R-:W-:Y:S01]  /*4840*/  HMMA.16816.F32 R16, R16, R74, RZ ;  /* 0x0000004a1010723c */ /* 0x000fe200000018ff */
[----:B------:R-:W-:Y:S05]  /*4850*/  LDSM.16.M88.4 R72, [R180] ;  /* 0x00000000b448783b */ /* 0x000fea0000000200 */
        /* <DEDUP_REMOVED lines=24> */
[----:B------:R-:W1:Y:S04]  /*49e0*/  LDSM.16.M88.4 R16, [R193+0x9000] ;  /* 0x00900000c110783b */ /* 0x000e680000000200 */
[----:B------:R-:W-:Y:S01]  /*49f0*/  LDSM.16.M88.4 R76, [R187+0x9800] ;  /* 0x00980000bb4c783b */ /* 0x000fe20000000200 */
[C---:B--2---:R-:W-:Y:S06]  /*4a00*/  HMMA.16816.F32 R44, R8.reuse, R72, R44 ;  /* 0x00000048082c723c */ /* 0x044fec000000182c */
[C---:B------:R-:W-:Y:S01]  /*4a10*/  HMMA.16816.F32 R40, R8.reuse, R74, R40 ;  /* 0x0000004a0828723c */ /* 0x040fe20000001828 */
[----:B------:R-:W2:Y:S05]  /*4a20*/  LDSM.16.M88.4 R72, [R193+0x9800] ;  /* 0x00980000c148783b */ /* 0x000eaa0000000200 */
[C---:B------:R-:W-:Y:S06]  /*4a30*/  HMMA.16816.F32 R36, R8.reuse, R64, R36 ;  /* 0x000000400824723c */ /* 0x040fec0000001824 */
[C---:B------:R-:W-:Y:S01]  /*4a40*/  HMMA.16816.F32 R32, R8.reuse, R66, R32 ;  /* 0x000000420820723c */ /* 0x040fe20000001820 */
[----:B------:R-:W-:Y:S05]  /*4a50*/  LDSM.16.M88.4 R64, [R191+0x2800] ;  /* 0x00280000bf40783b */ /* 0x000fea0000000200 */
[C---:B---3--:R-:W-:Y:S06]  /*4a60*/  HMMA.16816.F32 R28, R8.reuse, R60, R28 ;  /* 0x0000003c081c723c */ /* 0x048fec000000181c */
[C---:B------:R-:W-:Y:S01]  /*4a70*/  HMMA.16816.F32 R24, R8.reuse, R62, R24 ;  /* 0x0000003e0818723c */ /* 0x040fe20000001818 */
[----:B------:R-:W-:Y:S05]  /*4a80*/  LDSM.16.M88.4 R60, [R191+0x3800] ;  /* 0x00380000bf3c783b */ /* 0x000fea0000000200 */
[C---:B----4-:R-:W-:Y:S06]  /*4a90*/  HMMA.16816.F32 R20, R8.reuse, R52, R20 ;  /* 0x000000340814723c */ /* 0x050fec0000001814 */
[----:B------:R-:W-:Y:S01]  /*4aa0*/  HMMA.16816.F32 R68, R8, R54, R68 ;  /* 0x000000360844723c */ /* 0x000fe20000001844 */
[----:B------:R-:W-:Y:S04]  /*4ab0*/  LDSM.16.M88.4 R52, [R192+0x2000] ;  /* 0x00200000c034783b */ /* 0x000fe80000000200 */
[----:B------:R-:W3:Y:S01]  /*4ac0*/  LDSM.16.M88.4 R8, [R191+0x2000] ;  /* 0x00200000bf08783b */ /* 0x000ee20000000200 */
[C---:B-1----:R-:W-:Y:S06]  /*4ad0*/  HMMA.16816.F32 R44, R48.reuse, R12, R44 ;  /* 0x0000000c302c723c */ /* 0x042fec000000182c */
[C---:B------:R-:W-:Y:S01]  /*4ae0*/  HMMA.16816.F32 R40, R48.reuse, R14, R40 ;  /* 0x0000000e3028723c */ /* 0x040fe20000001828 */
[----:B------:R-:W1:Y:S05]  /*4af0*/  LDSM.16.M88.4 R12, [R191+0x3000] ;  /* 0x00300000bf0c783b */ /* 0x000e6a0000000200 */
        /* <DEDUP_REMOVED lines=23> */
[C---:B----4-:R-:W-:Y:S06]  /*4c70*/  HMMA.16816.F32 R44, R56.reuse, R16, R44 ;  /* 0x00000010382c723c */ /* 0x050fec000000182c */
[C---:B------:R-:W-:Y:S01]  /*4c80*/  HMMA.16816.F32 R40, R56.reuse, R18, R40 ;  /* 0x000000123828723c */ /* 0x040fe20000001828 */
[----:B------:R-:W4:Y:S05]  /*4c90*/  LDSM.16.M88.4 R16, [R180+0x3000] ;  /* 0x00300000b410783b */ /* 0x000f2a0000000200 */
        /* <DEDUP_REMOVED lines=10> */
[C---:B-1----:R-:W-:Y:S06]  /*4d40*/  HMMA.16816.F32 R44, R12.reuse, R72, R44 ;  /* 0x000000480c2c723c */ /* 0x042fec000000182c */
[C---:B------:R-:W-:Y:S01]  /*4d50*/  HMMA.16816.F32 R40, R12.reuse, R74, R40 ;  /* 0x0000004a0c28723c */ /* 0x040fe20000001828 */
[----:B------:R-:W-:Y:S05]  /*4d60*/  LDSM.16.M88.4 R72, [R192+0x4000] ;  /* 0x00400000c048783b */ /* 0x000fea0000000200 */
[C---:B------:R-:W-:Y:S06]  /*4d70*/  HMMA.16816.F32 R36, R12.reuse, R52, R36 ;  /* 0x000000340c24723c */ /* 0x040fec0000001824 */
        /* <DEDUP_REMOVED lines=16> */
[----:B------:R-:W-:Y:S01]  /*4e80*/  HMMA.16816.F32 R24, R48, R58, R24 ;  /* 0x0000003a3018723c */ /* 0x000fe20000001818 */
[----:B------:R-:W3:Y:S05]  /*4e90*/  LDSM.16.M88.4 R56, [R187+0xa800] ;  /* 0x00a80000bb38783b */ /* 0x000eea0000000200 */
[C---:B-1----:R-:W-:Y:S06]  /*4ea0*/  HMMA.16816.F32 R44, R72.reuse, R16, R44 ;  /* 0x00000010482c723c */ /* 0x042fec000000182c */
[C---:B------:R-:W-:Y:S01]  /*4eb0*/  HMMA.16816.F32 R40, R72.reuse, R18, R40 ;  /* 0x000000124828723c */ /* 0x040fe20000001828 */
[----:B------:R-:W-:Y:S05]  /*4ec0*/  LDSM.16.M88.4 R16, [R189+0x4000] ;  /* 0x00400000bd10783b */ /* 0x000fea0000000200 */
[C---:B----4-:R-:W-:Y:S06]  /*4ed0*/  HMMA.16816.F32 R36, R72.reuse, R12, R36 ;  /* 0x0000000c4824723c */ /* 0x050fec0000001824 */
[----:B------:R-:W-:Y:S01]  /*4ee0*/  HMMA.16816.F32 R32, R72, R14, R32 ;  /* 0x0000000e4820723c */ /* 0x000fe20000001820 */
[----:B------:R-:W1:Y:S05]  /*4ef0*/  LDSM.16.M88.4 R12, [R180+0x4000] ;  /* 0x00400000b40c783b */ /* 0x000e6a0000000200 */
[C---:B------:R-:W-:Y:S06]  /*4f00*/  HMMA.16816.F32 R20, R48.reuse, R52, R20 ;  /* 0x000000343014723c */ /* 0x040fec0000001814 */
[----:B------:R-:W-:Y:S01]  /*4f10*/  HMMA.16816.F32 R68, R48, R54, R68 ;  /* 0x000000363044723c */ /* 0x000fe20000001844 */
[----:B------:R-:W-:Y:S04]  /*4f20*/  LDSM.16.M88.4 R52, [R187+0xb000] ;  /* 0x00b00000bb34783b */ /* 0x000fe80000000200 */
[----:B------:R-:W-:Y:S01]  /*4f30*/  LDSM.16.M88.4 R48, [R187+0xb800] ;  /* 0x00b80000bb30783b */ /* 0x000fe20000000200 */
[C---:B--2---:R-:W-:Y:S06]  /*4f40*/  HMMA.16816.F32 R28, R72.reuse, R8, R28 ;  /* 0x00000008481c723c */ /* 0x044fec000000181c */
[----:B------:R-:W-:Y:S01]  /*4f50*/  HMMA.16816.F32 R24, R72, R10, R24 ;  /* 0x0000000a4818723c */ /* 0x000fe20000001818 */
[----:B------:R-:W2:Y:S05]  /*4f60*/  LDSM.16.M88.4 R8, [R180+0x4800] ;  /* 0x00480000b408783b */ /* 0x000eaa0000000200 */
[C---:B------:R-:W-:Y:S06]  /*4f70*/  HMMA.16816.F32 R44, R64.reuse, R60, R44 ;  /* 0x0000003c402c723c */ /* 0x040fec000000182c */
[----:B---3--:R-:W-:Y:S06]  /*4f80*/  HMMA.16816.F32 R36, R64, R56, R36 ;  /* 0x000000384024723c */ /* 0x008fec0000001824 */
[C---:B------:R-:W-:Y:S06]  /*4f90*/  HMMA.16816.F32 R20, R72.reuse, R76, R20 ;  /* 0x0000004c4814723c */ /* 0x040fec0000001814 */
[----:B------:R-:W-:Y:S01]  /*4fa0*/  HMMA.16816.F32 R68, R72, R78, R68 ;  /* 0x0000004e4844723c */ /* 0x000fe20000001844 */
[----:B------:R-:W3:Y:S05]  /*4fb0*/  LDSM.16.M88.4 R72, [R180+0x5000] ;  /* 0x00500000b448783b */ /* 0x000eea0000000200 */
[----:B------:R-:W-:Y:S01]  /*4fc0*/  HMMA.16816.F32 R32, R64, R58, R32 ;  /* 0x0000003a4020723c */ /* 0x000fe20000001820 */
[----:B------:R-:W4:Y:S01]  /*4fd0*/  LDSM.16.M88.4 R56, [R180+0x5800] ;  /* 0x00580000b438783b */ /* 0x000f220000000200 */
[----:B------:R-:W-:-:S04]  /*4fe0*/  DEPBAR.LE SB0, 0x0 ;  /* 0x000080000000791a */ /* 0x000fc80000000000 */
[C---:B-1----:R-:W-:Y:S06]  /*4ff0*/  HMMA.16816.F32 R44, R16.reuse, R12, R44 ;  /* 0x0000000c102c723c */ /* 0x042fec000000182c */
[----:B--2---:R-:W-:Y:S01]  /*5000*/  HMMA.16816.F32 R36, R16, R8, R36 ;  /* 0x000000081024723c */ /* 0x004fe20000001824 */
[----:B------:R-:W-:-:S05]  /*5010*/  LOP3.LUT R13, R82, 0xffffffe0, RZ, 0xc0, !PT ;  /* 0xffffffe0520d7812 */ /* 0x000fca00078ec0ff */
[----:B------:R-:W-:Y:S01]  /*5020*/  IMAD.IADD R2, R6, 0x1, -R13 ;  /* 0x0000000106027824 */ /* 0x000fe200078e0a0d */
[C---:B------:R-:W-:Y:S04]  /*5030*/  HMMA.16816.F32 R40, R64.reuse, R62, R40 ;  /* 0x0000003e4028723c */ /* 0x040fe80000001828 */
[----:B------:R-:W-:Y:S02]  /*5040*/  SHF.R.S32.HI R9, RZ, 0x1f, R2 ;  /* 0x0000001fff097819 */ /* 0x000fe40000011402 */
[----:B------:R-:W-:Y:S02]  /*5050*/  HMMA.16816.F32 R28, R64, R52, R28 ;  /* 0x00000034401c723c */ /* 0x000fe4000000181c */
[----:B------:R-:W-:-:S04]  /*5060*/  LEA.HI R9, R9, R2, RZ, 0x2 ;  /* 0x0000000209097211 */ /* 0x000fc800078f10ff */
[----:B------:R-:W-:Y:S01]  /*5070*/  HMMA.16816.F32 R24, R64, R54, R24 ;  /* 0x000000364018723c */ /* 0x000fe20000001818 */
[----:B------:R-:W-:Y:S01]  /*5080*/  SHF.R.S32.HI R2, RZ, 0x2, R9 ;  /* 0x00000002ff027819 */ /* 0x000fe20000011409 */
[----:B------:R-:W-:-:S04]  /*5090*/  IMAD.U32 R9, RZ, RZ, UR17 ;  /* 0x00000011ff097e24 */ /* 0x000fc8000f8e00ff */
[C---:B------:R-:W-:Y:S01]  /*50a0*/  HMMA.16816.F32 R20, R64.reuse, R48, R20 ;  /* 0x000000304014723c */ /* 0x040fe20000001814 */
[----:B------:R-:W-:Y:S02]  /*50b0*/  IMAD.IADD R203, R2, 0x1, R203 ;  /* 0x0000000102cb7824 */ /* 0x000fe400078e02cb */
[----:B------:R-:W-:Y:S02]  /*50c0*/  IMAD.U32 R2, RZ, RZ, UR21 ;  /* 0x00000015ff027e24 */ /* 0x000fe4000f8e00ff */
[C---:B------:R-:W-:Y:S01]  /*50d0*/  VIADD R200, R203.reuse, 0x8 ;  /* 0x00000008cbc87836 */ /* 0x040fe20000000000 */
[----:B------:R-:W-:Y:S02]  /*50e0*/  HMMA.16816.F32 R68, R64, R50, R68 ;  /* 0x000000324044723c */ /* 0x000fe40000001844 */
[C---:B------:R-:W-:Y:S02]  /*50f0*/  VIADDMNMX R201, R203.reuse, UR12, R2, PT ;  /* 0x0000000ccbc97c46 */ /* 0x040fe4000b800102 */
[C---:B------:R-:W-:Y:S01]  /*5100*/  IADD3 R198, R200.reuse, UR15, R9 ;  /* 0x0000000fc8c67c10 */ /* 0x040fe2000fffe009 */
[----:B------:R-:W-:Y:S01]  /*5110*/  VIADD R200, R200, UR22 ;  /* 0x00000016c8c87c36 */ /* 0x000fe20008000000 */
[----:B------:R-:W-:Y:S01]  /*5120*/  IADD3 R203, R203, UR22, RZ ;  /* 0x00000016cbcb7c10 */ /* 0x000fe2000fffe0ff */
[----:B------:R-:W-:Y:S01]  /*5130*/  HMMA.16816.F32 R40, R16, R14, R40 ;  /* 0x0000000e1028723c */ /* 0x000fe20000001828 */
[----:B------:R-:W-:-:S02]  /*5140*/  VIMNMX R198, R198, UR21, PT ;  /* 0x00000015c6c67c48 */ /* 0x000fc4000bfe0100 */
[----:B------:R-:W-:Y:S02]  /*5150*/  VIADDMNMX R202, R203, -UR16, RZ, !PT ;  /* 0x80000010cbca7c46 */ /* 0x000fe4000f8001ff */
[----:B------:R-:W-:Y:S01]  /*5160*/  VIADDMNMX R199, R200, -UR16, RZ, !PT ;  /* 0x80000010c8c77c46 */ /* 0x000fe2000f8001ff */
        /* <DEDUP_REMOVED lines=84> */
.L_x_6462:
[----:B------:R-:W-:-:S04]  /*56b0*/  ULEA UR12, -UR8, URZ, 0x6 ;  /* 0x0000003f080c7291 */ /* 0x000fc8000f8e313f */
[----:B------:R-:W-:Y:S02]  /*56c0*/  USHF.R.S32.HI UR15, URZ, 0x1f, UR12 ;  /* 0x0000001f3f0f7899 */ /* 0x000fe4000801140c */
[----:B------:R-:W-:-:S04]  /*56d0*/  MOV R6, UR12 ;  /* 0x0000000c00067c02 */ /* 0x000fc80008000f00 */
[----:B------:R-:W-:-:S07]  /*56e0*/  MOV R15, UR15 ;  /* 0x0000000f000f7c02 */ /* 0x000fce0008000f00 */
.L_x_6463:
        /* <DEDUP_REMOVED lines=132> */
.L_x_6465:
[----:B------:R-:W-:Y:S05]  /*5f30*/  BSYNC B0 ;  /* 0x0000000000007941 */ /* 0x000fea0003800000 */
.L_x_6464:
[----:B------:R-:W0:Y:S01]  /*5f40*/  LDGDEPBAR ;  /* 0x00000000000079af */ /* 0x000e220000000000 */
[----:B------:R-:W-:-:S04]  /*5f50*/  IADD3 R133, P0, R6, R133, RZ ;  /* 0x0000008506857210 */ /* 0x000fc80007f1e0ff */
[----:B------:R-:W-:-:S09]  /*5f60*/  IADD3.X R134, R15, R134, RZ, P0, !PT ;  /* 0x000000860f867210 */ /* 0x000fd200007fe4ff */
.L_x_6461:
[----:B-12---:R-:W-:Y:S01]  /*5f70*/  VIADD R2, R204, UR13 ;  /* 0x0000000dcc027c36 */ /* 0x006fe20008000000 */
[----:B------:R-:W-:Y:S01]  /*5f80*/  ULDC UR16, c[0x0][0x2ec] ;  /* 0x0000bb0000107ab9 */ /* 0x000fe20000000800 */
[----:B------:R-:W-:Y:S01]  /*5f90*/  LEA R188, R0, UR4, 0x1 ;  /* 0x0000000400bc7c11 */ /* 0x000fe2000f8e08ff */
[----:B------:R-:W-:Y:S01]  /*5fa0*/  ULDC.64 UR12, c[0x0][0x218] ;  /* 0x00008600000c7ab9 */ /* 0x000fe20000000a00 */
[--C-:B------:R-:W-:Y:S01]  /*5fb0*/  IMAD.IADD R9, R200, 0x1, -R2.reuse ;  /* 0x00000001c8097824 */ /* 0x100fe200078e0a02 */
[C---:B------:R-:W-:Y:S01]  /*5fc0*/  ISETP.GE.AND P1, PT, R2.reuse, R201, PT ;  /* 0x000000c90200720c */ /* 0x040fe20003f26270 */
[C---:B------:R-:W-:Y:S01]  /*5fd0*/  IMAD.IADD R3, R203.reuse, 0x1, -R2 ;  /* 0x00000001cb037824 */ /* 0x040fe200078e0a02 */
[C---:B------:R-:W-:Y:S01]  /*5fe0*/  ISETP.GE.AND P0, PT, R2.reuse, R198, PT ;  /* 0x000000c60200720c */ /* 0x040fe20003f06270 */
[C---:B------:R-:W-:Y:S01]  /*5ff0*/  VIADD R10, R2.reuse, 0x10 ;  /* 0x00000010020a7836 */ /* 0x040fe20000000000 */
[----:B------:R-:W-:Y:S01]  /*6000*/  IABS R9, R9 ;  /* 0x0000000900097213 */ /* 0x000fe20000000000 */
[C---:B------:R-:W-:Y:S01]  /*6010*/  VIADD R11, R2.reuse, 0x9 ;  /* 0x00000009020b7836 */ /* 0x040fe20000000000 */
[----:B------:R-:W-:Y:S01]  /*6020*/  IABS R3, R3 ;  /* 0x0000000300037213 */ /* 0x000fe20000000000 */
[C---:B------:R-:W-:Y:S01]  /*6030*/  IMAD.IADD R15, R203.reuse, 0x1, -R10 ;  /* 0x00000001cb0f7824 */ /* 0x040fe200078e0a0a */
[----:B------:R-:W-:Y:S01]  /*6040*/  I2FP.F32.S32 R9, R9 ;  /* 0x0000000900097245 */ /* 0x000fe20000201400 */
[C---:B------:R-:W-:Y:S01]  /*6050*/  VIADD R13, R2.reuse, 0x1 ;  /* 0x00000001020d7836 */ /* 0x040fe20000000000 */
[----:B------:R-:W-:Y:S01]  /*6060*/  I2FP.F32.S32 R3, R3 ;  /* 0x0000000300037245 */ /* 0x000fe20000201400 */
[----:B------:R-:W-:Y:S01]  /*6070*/  IMAD.IADD R6, R203, 0x1, -R11 ;  /* 0x00000001cb067824 */ /* 0x000fe200078e0a0b */
[----:B------:R-:W-:Y:S01]  /*6080*/  IABS R15, R15 ;  /* 0x0000000f000f7213 */ /* 0x000fe20000000000 */
[----:B------:R-:W-:Y:S01]  /*6090*/  FFMA.FTZ R46, R9, -UR20, R46 ;  /* 0x80000014092e7c23 */ /* 0x000fe2000801002e */
[----:B------:R-:W-:-:S02]  /*60a0*/  VIADD R9, R2, 0x11 ;  /* 0x0000001102097836 */ /* 0x000fc40000000000 */
[----:B------:R-:W-:Y:S01]  /*60b0*/  FFMA.FTZ R3, R3, -UR20, R44 ;  /* 0x8000001403037c23 */ /* 0x000fe2000801002c */
[C---:B------:R-:W-:Y:S01]  /*60c0*/  VIADD R44, R2.reuse, 0x8 ;  /* 0x00000008022c7836 */ /* 0x040fe20000000000 */
[----:B------:R-:W-:Y:S01]  /*60d0*/  I2FP.F32.S32 R15, R15 ;  /* 0x0000000f000f7245 */ /* 0x000fe20000201400 */
[C---:B------:R-:W-:Y:S01]  /*60e0*/  IMAD.IADD R4, R203.reuse, 0x1, -R9 ;  /* 0x00000001cb047824 */ /* 0x040fe200078e0a09 */
[----:B------:R-:W-:Y:S01]  /*60f0*/  IABS R6, R6 ;  /* 0x0000000600067213 */ /* 0x000fe20000000000 */
[C---:B------:R-:W-:Y:S01]  /*6100*/  IMAD.IADD R49, R203.reuse, 0x1, -R44 ;  /* 0x00000001cb317824 */ /* 0x040fe200078e0a2c */
[C---:B------:R-:W-:Y:S01]  /*6110*/  ISETP.LT.OR P1, PT, R2.reuse, R202, P1 ;  /* 0x000000ca0200720c */ /* 0x040fe20000f21670 */
[----:B------:R-:W-:Y:S01]  /*6120*/  IMAD.IADD R8, R203, 0x1, -R13 ;  /* 0x00000001cb087824 */ /* 0x000fe200078e0a0d */
[----:B------:R-:W-:Y:S01]  /*6130*/  IABS R4, R4 ;  /* 0x0000000400047213 */ /* 0x000fe20000000000 */
[C---:B------:R-:W-:Y:S01]  /*6140*/  VIADD R16, R2.reuse, 0x30 ;  /* 0x0000003002107836 */ /* 0x040fe20000000000 */
[----:B------:R-:W-:Y:S01]  /*6150*/  IABS R49, R49 ;  /* 0x0000003100317213 */ /* 0x000fe20000000000 */
[----:B------:R-:W-:Y:S01]  /*6160*/  VIADD R18, R2, 0x29 ;  /* 0x0000002902127836 */ /* 0x000fe20000000000 */
[----:B------:R-:W-:Y:S01]  /*6170*/  I2FP.F32.S32 R4, R4 ;  /* 0x0000000400047245 */ /* 0x000fe20000201400 */
[----:B------:R-:W-:Y:S01]  /*6180*/  IMAD R186, R7, 0x2, R188 ;  /* 0x0000000207ba7824 */ /* 0x000fe200078e02bc */
[----:B------:R-:W-:Y:S01]  /*6190*/  I2FP.F32.S32 R49, R49 ;  /* 0x0000003100317245 */ /* 0x000fe20000201400 */
[----:B------:R-:W-:Y:S01]  /*61a0*/  IMAD.IADD R50, R203, 0x1, -R18 ;  /* 0x00000001cb327824 */ /* 0x000fe200078e0a12 */
[----:B------:R-:W-:Y:S01]  /*61b0*/  IABS R8, R8 ;  /* 0x0000000800087213 */ /* 0x000fe20000000000 */
[----:B------:R-:W-:Y:S01]  /*61c0*/  FFMA.FTZ R37, R4, -UR20, R37 ;  /* 0x8000001404257c23 */ /* 0x000fe20008010025 */
[----:B------:R-:W-:-:S02]  /*61d0*/  VIADD R4, R2, 0x28 ;  /* 0x0000002802047836 */ /* 0x000fc40000000000 */
[----:B------:R-:W-:Y:S01]  /*61e0*/  FFMA.FTZ R49, R49, -UR20, R40 ;  /* 0x8000001431317c23 */ /* 0x000fe20008010028 */
[----:B------:R-:W-:Y:S01]  /*61f0*/  FFMA.FTZ R40, R15, -UR20, R36 ;  /* 0x800000140f287c23 */ /* 0x000fe20008010024 */
[----:B------:R-:W-:Y:S01]  /*6200*/  VIADD R15, R2, 0x19 ;  /* 0x00000019020f7836 */ /* 0x000fe20000000000 */
[----:B------:R-:W-:Y:S01]  /*6210*/  I2FP.F32.S32 R6, R6 ;  /* 0x0000000600067245 */ /* 0x000fe20000201400 */
[C---:B------:R-:W-:Y:S01]  /*6220*/  IMAD.IADD R51, R203.reuse, 0x1, -R4 ;  /* 0x00000001cb337824 */ /* 0x040fe200078e0a04 */
[----:B------:R-:W-:Y:S01]  /*6230*/  I2FP.F32.S32 R8, R8 ;  /* 0x0000000800087245 */ /* 0x000fe20000201400 */
[----:B------:R-:W-:Y:S01]  /*6240*/  IMAD.IADD R14, R203, 0x1, -R15 ;  /* 0x00000001cb0e7824 */ /* 0x000fe200078e0a0f */
[----:B------:R-:W-:Y:S01]  /*6250*/  ISETP.GE.AND P4, PT, R13, R201, PT ;  /* 0x000000c90d00720c */ /* 0x000fe20003f86270 */
[----:B------:R-:W-:Y:S01]  /*6260*/  FFMA.FTZ R41, R6, -UR20, R41 ;  /* 0x8000001406297c23 */ /* 0x000fe20008010029 */
[----:B------:R-:W-:Y:S01]  /*6270*/  IABS R51, R51 ;  /* 0x0000003300337213 */ /* 0x000fe20000000000 */
[----:B------:R-:W-:Y:S01]  /*6280*/  VIADD R6, R2, 0x21 ;  /* 0x0000002102067836 */ /* 0x000fe20000000000 */
[----:B------:R-:W-:Y:S01]  /*6290*/  IABS R14, R14 ;  /* 0x0000000e000e7213 */ /* 0x000fe20000000000 */
[----:B------:R-:W-:Y:S01]  /*62a0*/  FFMA.FTZ R45, R8, -UR20, R45 ;  /* 0x80000014082d7c23 */ /* 0x000fe2000801002d */
[----:B------:R-:W-:Y:S01]  /*62b0*/  I2FP.F32.S32 R51, R51 ;  /* 0x0000003300337245 */ /* 0x000fe20000201400 */
[C---:B------:R-:W-:Y:S01]  /*62c0*/  VIADD R36, R2.reuse, 0x18 ;  /* 0x0000001802247836 */ /* 0x040fe20000000000 */
[----:B------:R-:W-:Y:S01]  /*62d0*/  I2FP.F32.S32 R14, R14 ;  /* 0x0000000e000e7245 */ /* 0x000fe20000201400 */
[----:B------:R-:W-:Y:S01]  /*62e0*/  VIADD R8, R2, 0x20 ;  /* 0x0000002002087836 */ /* 0x000fe20000000000 */
[----:B------:R-:W-:Y:S01]  /*62f0*/  IABS R50, R50 ;  /* 0x0000003200327213 */ /* 0x000fe20000000000 */
[----:B------:R-:W-:Y:S01]  /*6300*/  FFMA.FTZ R24, R51, -UR20, R24 ;  /* 0x8000001433187c23 */ /* 0x000fe20008010018 */
[----:B------:R-:W-:-:S02]  /*6310*/  IMAD.IADD R51, R203, 0x1, -R16 ;  /* 0x00000001cb337824 */ /* 0x000fc400078e0a10 */
[----:B------:R-:W-:Y:S01]  /*6320*/  FFMA.FTZ R17, R14, -UR20, R33 ;  /* 0x800000140e117c23 */ /* 0x000fe20008010021 */
[----:B------:R-:W-:Y:S01]  /*6330*/  VIADD R14, R2, 0x31 ;  /* 0x00000031020e7836 */ /* 0x000fe20000000000 */
[----:B------:R-:W-:Y:S01]  /*6340*/  ISETP.GE.AND P2, PT, R44, R201, PT ;  /* 0x000000c92c00720c */ /* 0x000fe20003f46270 */
[C---:B------:R-:W-:Y:S01]  /*6350*/  IMAD.IADD R12, R203.reuse, 0x1, -R6 ;  /* 0x00000001cb0c7824 */ /* 0x040fe200078e0a06 */
[----:B------:R-:W-:Y:S01]  /*6360*/  IABS R51, R51 ;  /* 0x0000003300337213 */ /* 0x000fe20000000000 */
[----:B------:R-:W-:Y:S01]  /*6370*/  IMAD.IADD R19, R203, 0x1, -R36 ;  /* 0x00000001cb137824 */ /* 0x000fe200078e0a24 */
[----:B------:R-:W-:Y:S01]  /*6380*/  ISETP.LT.OR P4, PT, R13, R202, P4 ;  /* 0x000000ca0d00720c */ /* 0x000fe20002781670 */
[C---:B------:R-:W-:Y:S01]  /*6390*/  IMAD.IADD R48, R203.reuse, 0x1, -R14 ;  /* 0x00000001cb307824 */ /* 0x040fe200078e0a0e */
[----:B------:R-:W-:Y:S01]  /*63a0*/  I2FP.F32.S32 R51, R51 ;  /* 0x0000003300337245 */ /* 0x000fe20000201400 */
[----:B------:R-:W-:Y:S01]  /*63b0*/  IMAD.IADD R53, R203, 0x1, -R8 ;  /* 0x00000001cb357824 */ /* 0x000fe200078e0a08 */
[----:B------:R-:W-:Y:S01]  /*63c0*/  FSEL R3, R3, -INF , !P1 ;  /* 0xff80000003037808 */ /* 0x000fe20004800000 */
[----:B------:R-:W-:Y:S01]  /*63d0*/  LDSM.16.MT88.4 R124, [R188+0xc000] ;  /* 0x00c00000bc7c783b */ /* 0x000fe20000004200 */
[----:B------:R-:W-:Y:S01]  /*63e0*/  ISETP.GE.AND P1, PT, R10, R201, PT ;  /* 0x000000c90a00720c */ /* 0x000fe20003f26270 */
[----:B------:R-:W-:Y:S01]  /*63f0*/  FFMA.FTZ R20, R51, -UR20, R20 ;  /* 0x8000001433147c23 */ /* 0x000fe20008010014 */
[----:B------:R-:W-:Y:S01]  /*6400*/  IABS R12, R12 ;  /* 0x0000000c000c7213 */ /* 0x000fe20000000000 */
[----:B------:R-:W-:Y:S01]  /*6410*/  LDSM.16.MT88.4 R116, [R186+0xc000] ;  /* 0x00c00000ba74783b */ /* 0x000fe20000004200 */
[----:B------:R-:W-:Y:S01]  /*6420*/  IABS R19, R19 ;  /* 0x0000001300137213 */ /* 0x000fe20000000000 */
[C---:B------:R-:W-:Y:S01]  /*6430*/  IMAD R184, R5.reuse, 0x2, R186 ;  /* 0x0000000205b87824 */ /* 0x040fe200078e02ba */
[----:B------:R-:W-:Y:S01]  /*6440*/  IABS R48, R48 ;  /* 0x0000003000307213 */ /* 0x000fe20000000000 */
[----:B------:R-:W-:Y:S01]  /*6450*/  LDSM.16.MT88.4 R72, [R188+0x10000] ;  /* 0x01000000bc48783b */ /* 0x000fe20000004200 */
[----:B------:R-:W-:Y:S01]  /*6460*/  I2FP.F32.S32 R50, R50 ;  /* 0x0000003200327245 */ /* 0x000fe20000201400 */
[----:B------:R-:W-:Y:S01]  /*6470*/  IMAD R185, R5, 0x2, R188 ;  /* 0x0000000205b97824 */ /* 0x000fe200078e02bc */
[----:B------:R-:W-:Y:S01]  /*6480*/  IABS R53, R53 ;  /* 0x0000003500357213 */ /* 0x000fe20000000000 */
[----:B------:R-:W-:Y:S01]  /*6490*/  LDSM.16.MT88.4 R64, [R184+0xe000] ;  /* 0x00e00000b840783b */ /* 0x000fe20000004200 */
[----:B------:R-:W-:Y:S01]  /*64a0*/  ISETP.GE.AND P5, PT, R11, R201, PT ;  /* 0x000000c90b00720c */ /* 0x000fe20003fa6270 */
[----:B------:R-:W-:Y:S01]  /*64b0*/  FFMA.FTZ R205, R50, -UR20, R25 ;  /* 0x8000001432cd7c23 */ /* 0x000fe20008010019 */
[----:B------:R-:W-:Y:S01]  /*64c0*/  ISETP.LT.OR P2, PT, R44, R202, P2 ;  /* 0x000000ca2c00720c */ /* 0x000fe20001741670 */
[----:B------:R-:W-:Y:S01]  /*64d0*/  LDSM.16.MT88.4 R80, [R186+0x10000] ;  /* 0x01000000ba50783b */ /* 0x000fe20000004200 */
[----:B------:R-:W-:-:S02]  /*64e0*/  FSEL R51, R45, -INF , !P4 ;  /* 0xff8000002d337808 */ /* 0x000fc40006000000 */
[----:B------:R-:W-:Y:S01]  /*64f0*/  ISETP.GE.AND P4, PT, R9, R201, PT ;  /* 0x000000c90900720c */ /* 0x000fe20003f86270 */
[----:B------:R-:W-:Y:S01]  /*6500*/  LDSM.16.MT88.4 R88, [R185+0x10000] ;  /* 0x01000000b958783b */ /* 0x000fe20000004200 */
[----:B------:R-:W-:Y:S02]  /*6510*/  ISETP.LT.OR P1, PT, R10, R202, P1 ;  /* 0x000000ca0a00720c */ /* 0x000fe40000f21670 */
[----:B------:R-:W-:Y:S01]  /*6520*/  I2FP.F32.S32 R12, R12 ;  /* 0x0000000c000c7245 */ /* 0x000fe20000201400 */
[----:B------:R-:W-:Y:S01]  /*6530*/  LDSM.16.MT88.4 R108, [R185+0xc000] ;  /* 0x00c00000b96c783b */ /* 0x000fe20000004200 */
[----:B------:R-:W-:Y:S02]  /*6540*/  I2FP.F32.S32 R19, R19 ;  /* 0x0000001300137245 */ /* 0x000fe40000201400 */
[----:B------:R-:W-:Y:S01]  /*6550*/  I2FP.F32.S32 R48, R48 ;  /* 0x0000003000307245 */ /* 0x000fe20000201400 */
[----:B------:R-:W-:Y:S01]  /*6560*/  FFMA.FTZ R29, R12, -UR20, R29 ;  /* 0x800000140c1d7c23 */ /* 0x000fe2000801001d */
[----:B------:R-:W-:Y:S01]  /*6570*/  I2FP.F32.S32 R53, R53 ;  /* 0x0000003500357245 */ /* 0x000fe20000201400 */
[----:B------:R-:W-:Y:S01]  /*6580*/  FFMA.FTZ R19, R19, -UR20, R32 ;  /* 0x8000001413137c23 */ /* 0x000fe20008010020 */
[-C--:B------:R-:W-:Y:S01]  /*6590*/  ISETP.LT.OR P5, PT, R11, R202.reuse, P5 ;  /* 0x000000ca0b00720c */ /* 0x080fe20002fa1670 */
[----:B------:R-:W-:Y:S01]  /*65a0*/  VIADD R12, R2, 0x38 ;  /* 0x00000038020c7836 */ /* 0x000fe20000000000 */
[----:B------:R-:W-:Y:S01]  /*65b0*/  FSEL R49, R49, -INF , !P2 ;  /* 0xff80000031317808 */ /* 0x000fe20005000000 */
[----:B------:R-:W-:Y:S01]  /*65c0*/  FFMA.FTZ R217, R48, -UR20, R21 ;  /* 0x8000001430d97c23 */ /* 0x000fe20008010015 */
[-C--:B------:R-:W-:Y:S01]  /*65d0*/  ISETP.GE.AND P2, PT, R36, R201.reuse, PT ;  /* 0x000000c92400720c */ /* 0x080fe20003f46270 */
[----:B------:R-:W-:Y:S01]  /*65e0*/  FFMA.FTZ R28, R53, -UR20, R28 ;  /* 0x80000014351c7c23 */ /* 0x000fe2000801001c */
[----:B------:R-:W-:Y:S01]  /*65f0*/  ISETP.LT.OR P4, PT, R9, R202, P4 ;  /* 0x000000ca0900720c */ /* 0x000fe20002781670 */
[----:B------:R-:W-:Y:S01]  /*6600*/  IMAD.IADD R33, R203, 0x1, -R12 ;  /* 0x00000001cb217824 */ /* 0x000fe200078e0a0c */
[----:B------:R-:W-:Y:S01]  /*6610*/  FSEL R25, R40, -INF , !P1 ;  /* 0xff80000028197808 */ /* 0x000fe20004800000 */
[----:B------:R-:W-:Y:S01]  /*6620*/  LDSM.16.MT88.4 R100, [R184+0xc000] ;  /* 0x00c00000b864783b */ /* 0x000fe20000004200 */
[----:B------:R-:W-:-:S02]  /*6630*/  ISETP.GE.AND P1, PT, R8, R201, PT ;  /* 0x000000c90800720c */ /* 0x000fc40003f26270 */
[C---:B------:R-:W-:Y:S01]  /*6640*/  ISETP.LT.OR P0, PT, R2.reuse, R199, P0 ;  /* 0x000000c70200720c */ /* 0x040fe20000701670 */
[----:B------:R-:W-:Y:S01]  /*6650*/  VIADD R2, R2, 0x39 ;  /* 0x0000003902027836 */ /* 0x000fe20000000000 */
[----:B------:R-:W-:Y:S01]  /*6660*/  FSEL R45, R41, -INF , !P5 ;  /* 0xff800000292d7808 */ /* 0x000fe20006800000 */
[----:B------:R-:W-:Y:S01]  /*6670*/  LDSM.16.MT88.4 R56, [R185+0xe000] ;  /* 0x00e00000b938783b */ /* 0x000fe20000004200 */
[-C--:B------:R-:W-:Y:S01]  /*6680*/  ISETP.GE.AND P5, PT, R15, R201.reuse, PT ;  /* 0x000000c90f00720c */ /* 0x080fe20003fa6270 */
[----:B------:R-:W-:Y:S01]  /*6690*/  IMAD.IADD R32, R203, 0x1, -R2 ;  /* 0x00000001cb207824 */ /* 0x000fe200078e0a02 */
[----:B------:R-:W-:Y:S01]  /*66a0*/  ISETP.LT.OR P2, PT, R36, R202, P2 ;  /* 0x000000ca2400720c */ /* 0x000fe20001741670 */
[----:B------:R-:W-:Y:S01]  /*66b0*/  LDSM.16.MT88.4 R136, [R184+0x10000] ;  /* 0x01000000b888783b */ /* 0x000fe20000004200 */
[----:B------:R-:W-:Y:S02]  /*66c0*/  FSEL R21, R37, -INF , !P4 ;  /* 0xff80000025157808 */ /* 0x000fe40006000000 */
[----:B------:R-:W-:-:S02]  /*66d0*/  ISETP.GE.AND P4, PT, R6, R201, PT ;  /* 0x000000c90600720c */ /* 0x000fc40003f86270 */
[-C--:B------:R-:W-:Y:S02]  /*66e0*/  ISETP.LT.OR P1, PT, R8, R202.reuse, P1 ;  /* 0x000000ca0800720c */ /* 0x080fe40000f21670 */
[-C--:B------:R-:W-:Y:S02]  /*66f0*/  ISETP.LT.OR P5, PT, R15, R202.reuse, P5 ;  /* 0x000000ca0f00720c */ /* 0x080fe40002fa1670 */
[----:B------:R-:W-:Y:S02]  /*6700*/  FSEL R19, R19, -INF , !P2 ;  /* 0xff80000013137808 */ /* 0x000fe40005000000 */
[----:B------:R-:W-:Y:S02]  /*6710*/  ISETP.GE.AND P2, PT, R4, R201, PT ;  /* 0x000000c90400720c */ /* 0x000fe40003f46270 */
[----:B------:R-:W-:Y:S02]  /*6720*/  ISETP.LT.OR P4, PT, R6, R202, P4 ;  /* 0x000000ca0600720c */ /* 0x000fe40002781670 */
[----:B------:R-:W-:-:S02]  /*6730*/  FSEL R223, R28, -INF , !P1 ;  /* 0xff8000001cdf7808 */ /* 0x000fc40004800000 */
[----:B------:R-:W-:Y:S02]  /*6740*/  ISETP.GE.AND P1, PT, R16, R201, PT ;  /* 0x000000c91000720c */ /* 0x000fe40003f26270 */
[----:B------:R-:W-:Y:S02]  /*6750*/  IABS R33, R33 ;  /* 0x0000002100217213 */ /* 0x000fe40000000000 */
[----:B------:R-:W-:Y:S02]  /*6760*/  FSEL R17, R17, -INF , !P5 ;  /* 0xff80000011117808 */ /* 0x000fe40006800000 */
[----:B------:R-:W-:Y:S02]  /*6770*/  IABS R32, R32 ;  /* 0x0000002000207213 */ /* 0x000fe40000000000 */
[----:B------:R-:W-:Y:S02]  /*6780*/  ISETP.GE.AND P5, PT, R18, R201, PT ;  /* 0x000000c91200720c */ /* 0x000fe40003fa6270 */
[----:B------:R-:W-:-:S02]  /*6790*/  ISETP.LT.OR P2, PT, R4, R202, P2 ;  /* 0x000000ca0400720c */ /* 0x000fc40001741670 */
[----:B------:R-:W-:Y:S02]  /*67a0*/  FSEL R171, R29, -INF , !P4 ;  /* 0xff8000001dab7808 */ /* 0x000fe40006000000 */
[----:B------:R-:W-:Y:S02]  /*67b0*/  ISETP.GE.AND P4, PT, R14, R201, PT ;  /* 0x000000c90e00720c */ /* 0x000fe40003f86270 */
[----:B------:R-:W-:Y:S02]  /*67c0*/  ISETP.LT.OR P1, PT, R16, R202, P1 ;  /* 0x000000ca1000720c */ /* 0x000fe40000f21670 */
[----:B------:R-:W-:Y:S02]  /*67d0*/  I2FP.F32.S32 R33, R33 ;  /* 0x0000002100217245 */ /* 0x000fe40000201400 */
[----:B------:R-:W-:Y:S02]  /*67e0*/  I2FP.F32.S32 R32, R32 ;  /* 0x0000002000207245 */ /* 0x000fe40000201400 */
[----:B------:R-:W-:Y:S01]  /*67f0*/  ISETP.LT.OR P5, PT, R18, R202, P5 ;  /* 0x000000ca1200720c */ /* 0x000fe20002fa1670 */
[----:B------:R-:W-:Y:S01]  /*6800*/  FFMA.FTZ R68, R33, -UR20, R68 ;  /* 0x8000001421447c23 */ /* 0x000fe20008010044 */
[----:B------:R-:W-:Y:S01]  /*6810*/  FSEL R221, R24, -INF , !P2 ;  /* 0xff80000018dd7808 */ /* 0x000fe20005000000 */
[----:B------:R-:W-:Y:S01]  /*6820*/  FFMA.FTZ R69, R32, -UR20, R69 ;  /* 0x8000001420457c23 */ /* 0x000fe20008010045 */
[----:B------:R-:W-:-:S02]  /*6830*/  ISETP.GE.AND P2, PT, R12, R201, PT ;  /* 0x000000c90c00720c */ /* 0x000fc40003f46270 */
[----:B------:R-:W-:Y:S02]  /*6840*/  ISETP.LT.OR P4, PT, R14, R202, P4 ;  /* 0x000000ca0e00720c */ /* 0x000fe40002781670 */
[----:B------:R-:W-:Y:S02]  /*6850*/  FSEL R219, R20, -INF , !P1 ;  /* 0xff80000014db7808 */ /* 0x000fe40004800000 */
[----:B------:R-:W-:Y:S02]  /*6860*/  ISETP.GE.AND P1, PT, R2, R201, PT ;  /* 0x000000c90200720c */ /* 0x000fe40003f26270 */
[----:B------:R-:W-:Y:S02]  /*6870*/  FSEL R205, R205, -INF , !P5 ;  /* 0xff800000cdcd7808 */ /* 0x000fe40006800000 */
[----:B------:R-:W-:Y:S02]  /*6880*/  ISETP.GE.AND P5, PT, R13, R198, PT ;  /* 0x000000c60d00720c */ /* 0x000fe40003fa6270 */
[----:B------:R-:W-:-:S02]  /*6890*/  FSEL R217, R217, -INF , !P4 ;  /* 0xff800000d9d97808 */ /* 0x000fc40006000000 */
[----:B------:R-:W-:Y:S02]  /*68a0*/  ISETP.LT.OR P2, PT, R12, R202, P2 ;  /* 0x000000ca0c00720c */ /* 0x000fe40001741670 */
[----:B------:R-:W-:Y:S02]  /*68b0*/  ISETP.GE.AND P4, PT, R44, R198, PT ;  /* 0x000000c62c00720c */ /* 0x000fe40003f86270 */
[----:B------:R-:W-:Y:S02]  /*68c0*/  ISETP.LT.OR P1, PT, R2, R202, P1 ;  /* 0x000000ca0200720c */ /* 0x000fe40000f21670 */
[-C--:B------:R-:W-:Y:S01]  /*68d0*/  ISETP.LT.OR P5, PT, R13, R199.reuse, P5 ;  /* 0x000000c70d00720c */ /* 0x080fe20002fa1670 */
[----:B------:R-:W-:Y:S01]  /*68e0*/  IMAD.IADD R13, R200, 0x1, -R13 ;  /* 0x00000001c80d7824 */ /* 0x000fe200078e0a0d */
[----:B------:R-:W-:Y:S02]  /*68f0*/  FSEL R151, R68, -INF , !P2 ;  /* 0xff80000044977808 */ /* 0x000fe40005000000 */
[----:B------:R-:W-:Y:S01]  /*6900*/  ISETP.LT.OR P4, PT, R44, R199, P4 ;  /* 0x000000c72c00720c */ /* 0x000fe20002781670 */
[----:B------:R-:W-:Y:S01]  /*6910*/  IMAD.IADD R44, R200, 0x1, -R44 ;  /* 0x00000001c82c7824 */ /* 0x000fe200078e0a2c */
[----:B------:R-:W-:-:S02]  /*6920*/  ISETP.GE.AND P2, PT, R11, R198, PT ;  /* 0x000000c60b00720c */ /* 0x000fc40003f46270 */
[----:B------:R-:W-:Y:S02]  /*6930*/  FSEL R149, R69, -INF , !P1 ;  /* 0xff80000045957808 */ /* 0x000fe40004800000 */
[-C--:B------:R-:W-:Y:S02]  /*6940*/  ISETP.GE.AND P1, PT, R10, R198.reuse, PT ;  /* 0x000000c60a00720c */ /* 0x080fe40003f26270 */
[----:B------:R-:W-:Y:S02]  /*6950*/  FSEL R41, R46, -INF , !P0 ;  /* 0xff8000002e297808 */ /* 0x000fe40004000000 */
[----:B------:R-:W-:Y:S02]  /*6960*/  ISETP.GE.AND P0, PT, R9, R198, PT ;  /* 0x000000c60900720c */ /* 0x000fe40003f06270 */
[-C--:B------:R-:W-:Y:S01]  /*6970*/  ISETP.LT.OR P2, PT, R11, R199.reuse, P2 ;  /* 0x000000c70b00720c */ /* 0x080fe20001741670 */
[----:B------:R-:W-:Y:S01]  /*6980*/  IMAD.IADD R11, R200, 0x1, -R11 ;  /* 0x00000001c80b7824 */ /* 0x000fe200078e0a0b */
[----:B------:R-:W-:Y:S01]  /*6990*/  ISETP.LT.OR P1, PT, R10, R199, P1 ;  /* 0x000000c70a00720c */ /* 0x000fe20000f21670 */
[----:B------:R-:W-:Y:S01]  /*69a0*/  IMAD.IADD R10, R200, 0x1, -R10 ;  /* 0x00000001c80a7824 */ /* 0x000fe200078e0a0a */
[----:B------:R-:W-:-:S02]  /*69b0*/  IABS R13, R13 ;  /* 0x0000000d000d7213 */ /* 0x000fc40000000000 */
[----:B------:R-:W-:Y:S01]  /*69c0*/  ISETP.LT.OR P0, PT, R9, R199, P0 ;  /* 0x000000c70900720c */ /* 0x000fe20000701670 */
[----:B------:R-:W-:Y:S01]  /*69d0*/  IMAD.IADD R9, R200, 0x1, -R9 ;  /* 0x00000001c8097824 */ /* 0x000fe200078e0a09 */
[----:B------:R-:W-:Y:S02]  /*69e0*/  IABS R44, R44 ;  /* 0x0000002c002c7213 */ /* 0x000fe40000000000 */
[----:B------:R-:W-:Y:S02]  /*69f0*/  I2FP.F32.S32 R20, R13 ;  /* 0x0000000d00147245 */ /* 0x000fe40000201400 */
[----:B------:R-:W-:Y:S02]  /*6a00*/  IABS R11, R11 ;  /* 0x0000000b000b7213 */ /* 0x000fe40000000000 */
[----:B------:R-:W-:Y:S01]  /*6a10*/  I2FP.F32.S32 R13, R44 ;  /* 0x0000002c000d7245 */ /* 0x000fe20000201400 */
[----:B------:R-:W-:Y:S01]  /*6a20*/  FFMA.FTZ R20, R20, -UR20, R47 ;  /* 0x8000001414147c23 */ /* 0x000fe2000801002f */
[----:B------:R-:W-:-:S02]  /*6a30*/  IABS R10, R10 ;  /* 0x0000000a000a7213 */ /* 0x000fc40000000000 */
[----:B------:R-:W-:Y:S01]  /*6a40*/  IABS R9, R9 ;  /* 0x0000000900097213 */ /* 0x000fe20000000000 */
[----:B------:R-:W-:Y:S01]  /*6a50*/  FFMA.FTZ R13, R13, -UR20, R42 ;  /* 0x800000140d0d7c23 */ /* 0x000fe2000801002a */
[----:B------:R-:W-:Y:S02]  /*6a60*/  I2FP.F32.S32 R24, R11 ;  /* 0x0000000b00187245 */ /* 0x000fe40000201400 */
[----:B------:R-:W-:Y:S02]  /*6a70*/  I2FP.F32.S32 R11, R10 ;  /* 0x0000000a000b7245 */ /* 0x000fe40000201400 */
        /* <DEDUP_REMOVED lines=8> */
[----:B------:R-:W-:-:S02]  /*6b00*/  ISETP.GE.AND P2, PT, R8, R198, PT ;  /* 0x000000c60800720c */ /* 0x000fc40003f46270 */
[----:B------:R-:W-:Y:S02]  /*6b10*/  FSEL R13, R13, -INF , !P0 ;  /* 0xff8000000d0d7808 */ /* 0x000fe40004000000 */
        /* <DEDUP_REMOVED lines=23> */
[----:B------:R-:W-:-:S02]  /*6c90*/  FSEL R15, R11, -INF , !P1 ;  /* 0xff8000000b0f7808 */ /* 0x000fc40004800000 */
[----:B------:R-:W-:Y:S01]  /*6ca0*/  FMNMX.FTZ R4, R21, R4, !PT ;  /* 0x0000000415047209 */ /* 0x000fe20007810000 */
[----:B------:R-:W-:Y:S01]  /*6cb0*/  FFMA.FTZ R30, R9, -UR20, R30 ;  /* 0x80000014091e7c23 */ /* 0x000fe2000801001e */
[----:B------:R-:W-:Y:S02]  /*6cc0*/  FMNMX.FTZ R8, R41, R37, !PT ;  /* 0x0000002529087209 */ /* 0x000fe40007810000 */
[----:B------:R-:W-:Y:S02]  /*6cd0*/  I2FP.F32.S32 R11, R36 ;  /* 0x00000024000b7245 */ /* 0x000fe40000201400 */
[----:B------:R-:W-:Y:S02]  /*6ce0*/  ISETP.GE.AND P1, PT, R6, R198, PT ;  /* 0x000000c60600720c */ /* 0x000fe40003f26270 */
[----:B------:R-:W-:Y:S01]  /*6cf0*/  FMNMX.FTZ R4, R19, R4, !PT ;  /* 0x0000000413047209 */ /* 0x000fe20007810000 */
[----:B------:R-:W-:Y:S01]  /*6d00*/  FFMA.FTZ R11, R11, -UR20, R34 ;  /* 0x800000140b0b7c23 */ /* 0x000fe20008010022 */
[----:B------:R-:W-:-:S02]  /*6d10*/  FMNMX.FTZ R8, R33, R8, !PT ;  /* 0x0000000821087209 */ /* 0x000fc40007810000 */
[----:B------:R-:W-:Y:S01]  /*6d20*/  ISETP.LT.OR P1, PT, R6, R199, P1 ;  /* 0x000000c70600720c */ /* 0x000fe20000f21670 */
[----:B------:R-:W-:Y:S01]  /*6d30*/  IMAD.IADD R6, R200, 0x1, -R6 ;  /* 0x00000001c8067824 */ /* 0x000fe200078e0a06 */
[----:B------:R-:W-:Y:S02]  /*6d40*/  FSEL R9, R10, -INF , !P4 ;  /* 0xff8000000a097808 */ /* 0x000fe40006000000 */
[----:B------:R-:W-:Y:S02]  /*6d50*/  FMNMX.FTZ R4, R17, R4, !PT ;  /* 0x0000000411047209 */ /* 0x000fe40007810000 */
[----:B------:R-:W-:Y:S02]  /*6d60*/  FMNMX.FTZ R8, R29, R8, !PT ;  /* 0x000000081d087209 */ /* 0x000fe40007810000 */
[----:B------:R-:W-:Y:S02]  /*6d70*/  ISETP.GE.AND P4, PT, R16, R198, PT ;  /* 0x000000c61000720c */ /* 0x000fe40003f86270 */
[----:B------:R-:W-:-:S02]  /*6d80*/  FSEL R11, R11, -INF , !P5 ;  /* 0xff8000000b0b7808 */ /* 0x000fc40006800000 */
[----:B------:R-:W-:Y:S02]  /*6d90*/  ISETP.GE.AND P5, PT, R18, R198, PT ;  /* 0x000000c61200720c */ /* 0x000fe40003fa6270 */
[----:B------:R-:W-:Y:S02]  /*6da0*/  FMNMX.FTZ R4, R223, R4, !PT ;  /* 0x00000004df047209 */ /* 0x000fe40007810000 */
[----:B------:R-:W-:Y:S02]  /*6db0*/  FMNMX.FTZ R8, R15, R8, !PT ;  /* 0x000000080f087209 */ /* 0x000fe40007810000 */
[----:B------:R-:W-:Y:S02]  /*6dc0*/  IABS R6, R6 ;  /* 0x0000000600067213 */ /* 0x000fe40000000000 */
[-C--:B------:R-:W-:Y:S01]  /*6dd0*/  ISETP.LT.OR P4, PT, R16, R199.reuse, P4 ;  /* 0x000000c71000720c */ /* 0x080fe20002781670 */
[----:B------:R-:W-:Y:S01]  /*6de0*/  IMAD.IADD R16, R200, 0x1, -R16 ;  /* 0x00000001c8107824 */ /* 0x000fe200078e0a10 */
[----:B------:R-:W-:Y:S01]  /*6df0*/  ISETP.LT.OR P5, PT, R18, R199, P5 ;  /* 0x000000c71200720c */ /* 0x000fe20002fa1670 */
[----:B------:R-:W-:Y:S01]  /*6e00*/  IMAD.IADD R18, R200, 0x1, -R18 ;  /* 0x00000001c8127824 */ /* 0x000fe200078e0a12 */
[----:B------:R-:W-:-:S02]  /*6e10*/  FMNMX.FTZ R4, R171, R4, !PT ;  /* 0x00000004ab047209 */ /* 0x000fc40007810000 */
[----:B------:R-:W-:Y:S02]  /*6e20*/  FMNMX.FTZ R8, R13, R8, !PT ;  /* 0x000000080d087209 */ /* 0x000fe40007810000 */
[----:B------:R-:W-:Y:S02]  /*6e30*/  I2FP.F32.S32 R6, R6 ;  /* 0x0000000600067245 */ /* 0x000fe40000201400 */
[----:B------:R-:W-:Y:S02]  /*6e40*/  FSEL R211, R30, -INF , !P2 ;  /* 0xff8000001ed37808 */ /* 0x000fe40005000000 */
[----:B------:R-:W-:Y:S01]  /*6e50*/  IABS R16, R16 ;  /* 0x0000001000107213 */ /* 0x000fe20000000000 */
[----:B------:R-:W-:Y:S01]  /*6e60*/  FFMA.FTZ R6, R6, -UR20, R31 ;  /* 0x8000001406067c23 */ /* 0x000fe2000801001f */
[----:B------:R-:W-:Y:S02]  /*6e70*/  ISETP.GE.AND P2, PT, R14, R198, PT ;  /* 0x000000c60e00720c */ /* 0x000fe40003f46270 */
[----:B------:R-:W-:-:S02]  /*6e80*/  FMNMX.FTZ R4, R221, R4, !PT ;  /* 0x00000004dd047209 */ /* 0x000fc40007810000 */
[----:B------:R-:W-:Y:S02]  /*6e90*/  FMNMX.FTZ R8, R11, R8, !PT ;  /* 0x000000080b087209 */ /* 0x000fe40007810000 */
[----:B------:R-:W-:Y:S02]  /*6ea0*/  IABS R18, R18 ;  /* 0x0000001200127213 */ /* 0x000fe40000000000 */
[----:B------:R-:W-:Y:S02]  /*6eb0*/  I2FP.F32.S32 R31, R16 ;  /* 0x00000010001f7245 */ /* 0x000fe40000201400 */
[----:B------:R-:W-:Y:S01]  /*6ec0*/  ISETP.LT.OR P2, PT, R14, R199, P2 ;  /* 0x000000c70e00720c */ /* 0x000fe20001741670 */
[C---:B------:R-:W-:Y:S01]  /*6ed0*/  IMAD.IADD R14, R200.reuse, 0x1, -R14 ;  /* 0x00000001c80e7824 */ /* 0x040fe200078e0a0e */
[----:B------:R-:W-:Y:S01]  /*6ee0*/  FMNMX.FTZ R4, R205, R4, !PT ;  /* 0x00000004cd047209 */ /* 0x000fe20007810000 */
[----:B------:R-:W-:Y:S01]  /*6ef0*/  FFMA.FTZ R22, R31, -UR20, R22 ;  /* 0x800000141f167c23 */ /* 0x000fe20008010016 */
[----:B------:R-:W-:Y:S01]  /*6f00*/  FMNMX.FTZ R8, R9, R8, !PT ;  /* 0x0000000809087209 */ /* 0x000fe20007810000 */
[----:B------:R-:W-:Y:S01]  /*6f10*/  IMAD.IADD R31, R200, 0x1, -R12 ;  /* 0x00000001c81f7824 */ /* 0x000fe200078e0a0c */
[----:B------:R-:W-:-:S02]  /*6f20*/  I2FP.F32.S32 R18, R18 ;  /* 0x0000001200127245 */ /* 0x000fc40000201400 */
[----:B------:R-:W-:Y:S01]  /*6f30*/  FSEL R207, R6, -INF , !P1 ;  /* 0xff80000006cf7808 */ /* 0x000fe20004800000 */
[----:B------:R-:W-:Y:S01]  /*6f40*/  IMAD.IADD R6, R200, 0x1, -R2 ;  /* 0x00000001c8067824 */ /* 0x000fe200078e0a02 */
[----:B------:R-:W-:Y:S01]  /*6f50*/  FMNMX.FTZ R4, R219, R4, !PT ;  /* 0x00000004db047209 */ /* 0x000fe20007810000 */
[----:B------:R-:W-:Y:S01]  /*6f60*/  FFMA.FTZ R18, R18, -UR20, R27 ;  /* 0x8000001412127c23 */ /* 0x000fe2000801001b */
[----:B------:R-:W-:Y:S02]  /*6f70*/  FMNMX.FTZ R8, R211, R8, !PT ;  /* 0x00000008d3087209 */ /* 0x000fe40007810000 */
[----:B------:R-:W-:Y:S02]  /*6f80*/  IABS R14, R14 ;  /* 0x0000000e000e7213 */ /* 0x000fe40000000000 */
[----:B------:R-:W-:Y:S02]  /*6f90*/  FSEL R147, R26, -INF , !P0 ;  /* 0xff8000001a937808 */ /* 0x000fe40004000000 */
[----:B------:R-:W-:-:S02]  /*6fa0*/  FMNMX.FTZ R4, R217, R4, !PT ;  /* 0x00000004d9047209 */ /* 0x000fc40007810000 */
[----:B------:R-:W-:Y:S02]  /*6fb0*/  FMNMX.FTZ R8, R207, R8, !PT ;  /* 0x00000008cf087209 */ /* 0x000fe40007810000 */
[----:B------:R-:W-:Y:S02]  /*6fc0*/  I2FP.F32.S32 R14, R14 ;  /* 0x0000000e000e7245 */ /* 0x000fe40000201400 */
[----:B------:R-:W-:Y:S02]  /*6fd0*/  IABS R31, R31 ;  /* 0x0000001f001f7213 */ /* 0x000fe40000000000 */
[----:B------:R-:W-:Y:S01]  /*6fe0*/  FMNMX.FTZ R4, R151, R4, !PT ;  /* 0x0000000497047209 */ /* 0x000fe20007810000 */
[----:B------:R-:W-:Y:S01]  /*6ff0*/  FFMA.FTZ R23, R14, -UR20, R23 ;  /* 0x800000140e177c23 */ /* 0x000fe20008010017 */
[----:B------:R-:W-:Y:S02]  /*7000*/  FSEL R145, R18, -INF , !P5 ;  /* 0xff80000012917808 */ /* 0x000fe40006800000 */
[----:B------:R-:W-:-:S02]  /*7010*/  FMNMX.FTZ R8, R147, R8, !PT ;  /* 0x0000000893087209 */ /* 0x000fc40007810000 */
[----:B------:R-:W-:Y:S02]  /*7020*/  IABS R6, R6 ;  /* 0x0000000600067213 */ /* 0x000fe40000000000 */
[----:B------:R-:W-:Y:S02]  /*7030*/  I2FP.F32.S32 R31, R31 ;  /* 0x0000001f001f7245 */ /* 0x000fe40000201400 */
[----:B------:R-:W-:Y:S02]  /*7040*/  ISETP.GE.AND P1, PT, R12, R198, PT ;  /* 0x000000c60c00720c */ /* 0x000fe40003f26270 */
[----:B------:R-:W-:Y:S01]  /*7050*/  FMNMX.FTZ R4, R149, R4, !PT ;  /* 0x0000000495047209 */ /* 0x000fe20007810000 */
[----:B------:R-:W-:Y:S01]  /*7060*/  FFMA.FTZ R31, R31, -UR20, R70 ;  /* 0x800000141f1f7c23 */ /* 0x000fe20008010046 */
[----:B------:R-:W-:Y:S02]  /*7070*/  FSEL R143, R22, -INF , !P4 ;  /* 0xff800000168f7808 */ /* 0x000fe40006000000 */
[----:B------:R-:W-:Y:S01]  /*7080*/  FMNMX.FTZ R8, R145, R8, !PT ;  /* 0x0000000891087209 */ /* 0x000fe20007810000 */
[----:B------:R-:W1:Y:S01]  /*7090*/  SHFL.BFLY PT, R27, R4, 0x2, 0x1f ;  /* 0x0c401f00041b7f89 */ /* 0x000e6200000e0000 */
[----:B------:R-:W-:-:S02]  /*70a0*/  I2FP.F32.S32 R6, R6 ;  /* 0x0000000600067245 */ /* 0x000fc40000201400 */
[----:B------:R-:W-:Y:S02]  /*70b0*/  ISETP.GE.AND P0, PT, R2, R198, PT ;  /* 0x000000c60200720c */ /* 0x000fe40003f06270 */
[-C--:B------:R-:W-:Y:S01]  /*70c0*/  ISETP.LT.OR P1, PT, R12, R199.reuse, P1 ;  /* 0x000000c70c00720c */ /* 0x080fe20000f21670 */
[----:B------:R-:W-:Y:S01]  /*70d0*/  FFMA.FTZ R6, R6, -UR20, R71 ;  /* 0x8000001406067c23 */ /* 0x000fe20008010047 */
[----:B------:R-:W-:Y:S02]  /*70e0*/  FSEL R141, R23, -INF , !P2 ;  /* 0xff800000178d7808 */ /* 0x000fe40005000000 */
[----:B------:R-:W-:Y:S02]  /*70f0*/  FMNMX.FTZ R8, R143, R8, !PT ;  /* 0x000000088f087209 */ /* 0x000fe40007810000 */
[----:B------:R-:W-:Y:S02]  /*7100*/  ISETP.LT.OR P0, PT, R2, R199, P0 ;  /* 0x000000c70200720c */ /* 0x000fe40000701670 */
[----:B------:R-:W-:-:S02]  /*7110*/  FSEL R215, R31, -INF , !P1 ;  /* 0xff8000001fd77808 */ /* 0x000fc40004800000 */
        /* <DEDUP_REMOVED lines=26> */
[----:B------:R-:W-:Y:S01]  /*72c0*/  LDSM.16.MT88.4 R48, [R186+0xe000] ;  /* 0x00e00000ba30783b */ /* 0x000fe20000004200 */
[--C-:B------:R-:W-:Y:S01]  /*72d0*/  FFMA.FTZ R171, R171, UR16, -R140.reuse ;  /* 0x00000010abab7c23 */ /* 0x100fe2000801088c */
[----:B------:R-:W1:Y:S01]  /*72e0*/  MUFU.EX2 R162, R162 ;  /* 0x000000a200a27308 */ /* 0x000e620000000800 */
[C---:B------:R-:W-:Y:S01]  /*72f0*/  FSETP.NEU.FTZ.AND P0, PT, R3.reuse, -INF , PT ;  /* 0xff8000000300780b */ /* 0x040fe20003f1d000 */
[----:B------:R-:W-:Y:S01]  /*7300*/  FMUL.FTZ R208, R3, UR16 ;  /* 0x0000001003d07c20 */ /* 0x000fe20008410000 */
[--C-:B------:R-:W-:Y:S01]  /*7310*/  FFMA.FTZ R168, R221, UR16, -R140.reuse ;  /* 0x00000010dda87c23 */ /* 0x100fe2000801088c */
[--C-:B------:R-:W-:Y:S01]  /*7320*/  FFMA.FTZ R205, R205, UR16, -R140.reuse ;  /* 0x00000010cdcd7c23 */ /* 0x100fe2000801088c */
[----:B------:R-:W-:Y:S01]  /*7330*/  LDSM.16.MT88.4 R24, [R184+0xc800] ;  /* 0x00c80000b818783b */ /* 0x000fe20000004200 */
        /* <DEDUP_REMOVED lines=23> */
[----:B------:R-:W-:Y:S01]  /*74b0*/  FFMA.FTZ R211, R145, UR16, -R208 ;  /* 0x0000001091d37c23 */ /* 0x000fe200080108d0 */
[----:B------:R-:W-:Y:S01]  /*74c0*/  LDSM.16.MT88.4 R28, [R185+0xc800] ;  /* 0x00c80000b91c783b */ /* 0x000fe20000004200 */
[----:B------:R-:W-:Y:S01]  /*74d0*/  FFMA.FTZ R219, R149, UR16, -R140 ;  /* 0x0000001095db7c23 */ /* 0x000fe2000801088c */
[--C-:B------:R-:W-:Y:S01]  /*74e0*/  FFMA.FTZ R216, R143, UR16, -R208.reuse ;  /* 0x000000108fd87c23 */ /* 0x100fe200080108d0 */
[----:B------:R-:W5:Y:S01]  /*74f0*/  MUFU.EX2 R169, R169 ;  /* 0x000000a900a97308 */ /* 0x000f620000000800 */
[----:B---3--:R-:W-:Y:S01]  /*7500*/  F2FP.F16.F32.PACK_AB R98, R158, R165 ;  /* 0x000000a59e62723e */ /* 0x008fe200000000ff */
[--C-:B------:R-:W-:Y:S01]  /*7510*/  FFMA.FTZ R221, R141, UR16, -R208.reuse ;  /* 0x000000108ddd7c23 */ /* 0x100fe200080108d0 */
[--C-:B------:R-:W-:Y:S01]  /*7520*/  FFMA.FTZ R215, R215, UR16, -R208.reuse ;  /* 0x00000010d7d77c23 */ /* 0x100fe200080108d0 */
[----:B------:R-:W-:Y:S01]  /*7530*/  FFMA.FTZ R218, R209, UR16, -R208 ;  /* 0x00000010d1da7c23 */ /* 0x000fe200080108d0 */
[----:B------:R-:W-:Y:S01]  /*7540*/  LDSM.16.MT88.4 R148, [R184+0x11000] ;  /* 0x01100000b894783b */ /* 0x000fe20000004200 */
[----:B------:R-:W-:Y:S01]  /*7550*/  FADD.FTZ R162, R167, R162 ;  /* 0x000000a2a7a27221 */ /* 0x000fe20000010000 */
[----:B------:R-:W-:Y:S01]  /*7560*/  LEA R208, P0, R133, UR12, 0x1 ;  /* 0x0000000c85d07c11 */ /* 0x000fe2000f8008ff */
[----:B------:R-:W-:Y:S01]  /*7570*/  MUFU.EX2 R163, R163 ;  /* 0x000000a300a37308 */ /* 0x000fe20000000800 */
[----:B------:R-:W-:Y:S01]  /*7580*/  LDSM.16.MT88.4 R140, [R188+0xd800] ;  /* 0x00d80000bc8c783b */ /* 0x000fe20000004200 */
[----:B------:R-:W-:-:S04]  /*7590*/  FADD.FTZ R165, R165, R162 ;  /* 0x000000a2a5a57221 */ /* 0x000fc80000010000 */
[----:B------:R-:W-:Y:S02]  /*75a0*/  FADD.FTZ R158, R158, R165 ;  /* 0x000000a59e9e7221 */ /* 0x000fe40000010000 */
        /* <DEDUP_REMOVED lines=247> */
[----:B------:R-:W-:Y:S02]  /*8520*/  IMAD.U32 R4, RZ, RZ, UR32 ;  /* 0x00000020ff047e24 */ /* 0x000fe4000f8e00ff */
[----:B------:R-:W-:Y:S02]  /*8530*/  IMAD.U32 R6, RZ, RZ, UR36 ;  /* 0x00000024ff067e24 */ /* 0x000fe4000f8e00ff */
[----:B------:R-:W-:Y:S01]  /*8540*/  IMAD.U32 R7, RZ, RZ, UR37 ;  /* 0x00000025ff077e24 */ /* 0x000fe2000f8e00ff */
[----:B------:R1:W2:Y:S04]  /*8550*/  LDG.E R5, desc[UR26][R4.64] ;  /* 0x0000001a04057981 */ /* 0x0002a8000c1e1900 */
        /* <DEDUP_REMOVED lines=9> */
[----:B-1----:R-:W-:-:S05]  /*85f0*/  IMAD.U32 R4, RZ, RZ, UR32 ;  /* 0x00000020ff047e24 */ /* 0x002fca000f8e00ff */
[----:B---3--:R-:W-:Y:S01]  /*8600*/  MOV R6, R4 ;  /* 0x0000000400067202 */ /* 0x008fe20000000f00 */
[----:B------:R-:W-:Y:S01]  /*8610*/  IMAD.U32 R7, RZ, RZ, UR4 ;  /* 0x00000004ff077e24 */ /* 0x000fe2000f8e00ff */
[----:B--2---:R-:W-:Y:S02]  /*8620*/  IADD3 R0, -R5, R0, RZ ;  /* 0x0000000005007210 */ /* 0x004fe40007ffe1ff */
        /* <DEDUP_REMOVED lines=8> */
.L_x_6467:
[----:B------:R-:W-:-:S04]  /*86b0*/  ULEA UR4, -UR6, URZ, 0x6 ;  /* 0x0000003f06047291 */ /* 0x000fc8000f8e313f */
[----:B------:R-:W-:Y:S02]  /*86c0*/  USHF.R.S32.HI UR7, URZ, 0x1f, UR4 ;  /* 0x0000001f3f077899 */ /* 0x000fe40008011404 */
[----:B------:R-:W-:-:S04]  /*86d0*/  MOV R5, UR4 ;  /* 0x0000000400057c02 */ /* 0x000fc80008000f00 */
[----:B------:R-:W-:-:S07]  /*86e0*/  MOV R2, UR7 ;  /* 0x0000000700027c02 */ /* 0x000fce0008000f00 */
.L_x_6468:
        /* <DEDUP_REMOVED lines=12> */
[C---:B------:R-:W-:Y:S02]  /*87b0*/  IADD3 R7, P1, R5.reuse, UR30, RZ ;  /* 0x0000001e05077c10 */ /* 0x040fe4000ff3e0ff */
[C---:B------:R-:W-:Y:S02]  /*87c0*/  LEA.HI.X R221, R5.reuse, R213, R2, 0x1, P0 ;  /* 0x000000d505dd7211 */ /* 0x040fe400000f0c02 */
[----:B------:R-:W-:Y:S02]  /*87d0*/  IADD3.X R0, R2, UR29, RZ, P1, !PT ;  /* 0x0000001d02007c10 */ /* 0x000fe40008ffe4ff */
[-C--:B------:R-:W-:Y:S01]  /*87e0*/  @!P2 IADD3 R5, P0, R5, R152.reuse, RZ ;  /* 0x000000980505a210 */ /* 0x080fe20007f1e0ff */
[----:B------:R-:W-:Y:S01]  /*87f0*/  @!PT LDS RZ, [RZ] ;  /* 0x00000000fffff984 */ /* 0x000fe20000000800 */
[----:B------:R-:W-:Y:S01]  /*8800*/  @!PT LDS RZ, [RZ] ;  /* 0x00000000fffff984 */ /* 0x000fe20000000800 */
[----:B------:R-:W-:Y:S01]  /*8810*/  @!PT LDS RZ, [RZ] ;  /* 0x00000000fffff984 */ /* 0x000fe20000000800 */
[----:B------:R-:W-:Y:S01]  /*8820*/  @!P5 LDGSTS.E.BYPASS.LTC128B.128 [R196+0xc000], desc[UR26][R220.64] ;  /* 0x0c000000dcc4dfae */ /* 0x000fe2000b901d5a */
[----:B------:R-:W-:-:S02]  /*8830*/  @!P4 IADD3 R9, P1, R7, R152, RZ ;  /* 0x000000980709c210 */ /* 0x000fc40007f3e0ff */
[----:B------:R-:W-:Y:S01]  /*8840*/  @!P5 LEA R18, P6, R7, R210, 0x1 ;  /* 0x000000d20712d211 */ /* 0x000fe200078c08ff */
[--C-:B------:R-:W-:Y:S01]  /*8850*/  @!P2 IMAD.X R2, R2, 0x1, R135.reuse, P0 ;  /* 0x000000010202a824 */ /* 0x100fe200000e0687 */
        /* <DEDUP_REMOVED lines=9> */
[----:B------:R1:W-:Y:S01]  /*88f0*/  @!P4 LDGSTS.E.BYPASS.LTC128B.128 [R196+0xe000], desc[UR26][R20.64+0x80] ;  /* 0x0e00008014c4cfae */ /* 0x0003e2000b901d5a */
[----:B------:R-:W-:-:S02]  /*8900*/  IADD3 R9, P1, R7, UR30, RZ ;  /* 0x0000001e07097c10 */ /* 0x000fc4000ff3e0ff */
[CC--:B------:R-:W-:Y:S01]  /*8910*/  @!P2 IADD3 R5, P0, R7.reuse, R152.reuse, RZ ;  /* 0x000000980705a210 */ /* 0x0c0fe20007f1e0ff */
[----:B------:R-:W-:Y:S01]  /*8920*/  @P2 STS.128 [R196+0x10000], RZ ;  /* 0x010000ffc4002388 */ /* 0x000fe20000000c00 */
[C---:B------:R-:W-:Y:S02]  /*8930*/  IADD3.X R2, R0.reuse, UR29, RZ, P1, !PT ;  /* 0x0000001d00027c10 */ /* 0x040fe40008ffe4ff */
[----:B------:R-:W-:Y:S01]  /*8940*/  @!P5 LEA.HI.X R19, R7, R213, R0, 0x1, P6 ;  /* 0x000000d50713d211 */ /* 0x000fe200030f0c00 */
[--C-:B------:R-:W-:Y:S01]  /*8950*/  @!P2 IMAD.X R0, R0, 0x1, R135.reuse, P0 ;  /* 0x000000010000a824 */ /* 0x100fe200000e0687 */
[----:B------:R-:W-:Y:S01]  /*8960*/  @!P2 LEA R10, P0, R5, UR24, 0x1 ;  /* 0x00000018050aac11 */ /* 0x000fe2000f8008ff */
[----:B------:R-:W-:Y:S01]  /*8970*/  @!PT LDS RZ, [RZ] ;  /* 0x00000000fffff984 */ /* 0x000fe20000000800 */
[----:B------:R-:W-:Y:S01]  /*8980*/  @!PT LDS RZ, [RZ] ;  /* 0x00000000fffff984 */ /* 0x000fe20000000800 */
[----:B------:R-:W-:Y:S01]  /*8990*/  @!PT LDS RZ, [RZ] ;  /* 0x00000000fffff984 */ /* 0x000fe20000000800 */
[----:B------:R-:W-:Y:S01]  /*89a0*/  @!P2 LDGSTS.E.BYPASS.LTC128B.128 [R196+0x10000], desc[UR26][R12.64+0x100] ;  /* 0x100001000cc4afae */ /* 0x000fe2000b901d5a */
[-C--:B------:R-:W-:Y:S02]  /*89b0*/  @!P4 IADD3 R7, P1, R9, R152.reuse, RZ ;  /* 0x000000980907c210 */ /* 0x080fe40007f3e0ff */
[----:B------:R-:W-:Y:S01]  /*89c0*/  @!P2 LEA.HI.X R11, R5, UR25, R0, 0x1, P0 ;  /* 0x00000019050bac11 */ /* 0x000fe200080f0c00 */
[----:B------:R-:W-:Y:S01]  /*89d0*/  @P5 STS.128 [R196+0xc800], RZ ;  /* 0x00c800ffc4005388 */ /* 0x000fe20000000c00 */
        /* <DEDUP_REMOVED lines=9> */
[C---:B------:R-:W-:Y:S01]  /*8a70*/  @!P2 IMAD.X R0, R2.reuse, 0x1, R135, P0 ;  /* 0x000000010200a824 */ /* 0x040fe200000e0687 */
[----:B------:R-:W-:Y:S01]  /*8a80*/  @!P2 LEA R4, P0, R5, UR24, 0x1 ;  /* 0x000000180504ac11 */ /* 0x000fe2000f8008ff */
[----:B------:R-:W-:Y:S01]  /*8a90*/  @P4 STS.128 [R196+0xe800], RZ ;  /* 0x00e800ffc4004388 */ /* 0x000fe20000000c00 */
[C---:B------:R-:W-:Y:S02]  /*8aa0*/  IADD3 R7, P1, R9.reuse, UR30, RZ ;  /* 0x0000001e09077c10 */ /* 0x040fe4000ff3e0ff */
[----:B------:R-:W-:Y:S01]  /*8ab0*/  @!P5 LEA.HI.X R9, R9, R213, R2, 0x1, P6 ;  /* 0x000000d50909d211 */ /* 0x000fe200030f0c02 */
[----:B------:R-:W-:Y:S01]  /*8ac0*/  @!PT LDS RZ, [RZ] ;  /* 0x00000000fffff984 */ /* 0x000fe20000000800 */
[----:B------:R-:W-:Y:S01]  /*8ad0*/  @!PT LDS RZ, [RZ] ;  /* 0x00000000fffff984 */ /* 0x000fe20000000800 */
[----:B------:R-:W-:Y:S01]  /*8ae0*/  @!PT LDS RZ, [RZ] ;  /* 0x00000000fffff984 */ /* 0x000fe20000000800 */
[----:B------:R-:W-:Y:S01]  /*8af0*/  @!P4 LDGSTS.E.BYPASS.LTC128B.128 [R196+0xe800], desc[UR26][R16.64+0x80] ;  /* 0x0e80008010c4cfae */ /* 0x000fe2000b901d5a */
[----:B------:R-:W-:Y:S02]  /*8b00*/  @!P2 LEA.HI.X R5, R5, UR25, R0, 0x1, P0 ;  /* 0x000000190505ac11 */ /* 0x000fe400080f0c00 */
[----:B------:R-:W-:Y:S01]  /*8b10*/  IADD3.X R2, R2, UR29, RZ, P1, !PT ;  /* 0x0000001d02027c10 */ /* 0x000fe20008ffe4ff */
[----:B------:R-:W-:Y:S01]  /*8b20*/  @P2 STS.128 [R196+0x10800], RZ ;  /* 0x010800ffc4002388 */ /* 0x000fe20000000c00 */
[C---:B------:R-:W-:Y:S01]  /*8b30*/  @!P5 LEA R24, P6, R7.reuse, R210, 0x1 ;  /* 0x000000d20718d211 */ /* 0x040fe200078c08ff */
[----:B------:R-:W-:Y:S01]  /*8b40*/  IMAD.MOV.U32 R210, RZ, RZ, R220 ;  /* 0x000000ffffd27224 */ /* 0x000fe200078e00dc */
[CC--:B------:R-:W-:Y:S01]  /*8b50*/  @!P4 IADD3 R0, P1, R7.reuse, R152.reuse, RZ ;  /* 0x000000980700c210 */ /* 0x0c0fe20007f3e0ff */
[----:B------:R-:W-:Y:S01]  /*8b60*/  @!PT LDS RZ, [RZ] ;  /* 0x00000000fffff984 */ /* 0x000fe20000000800 */
[----:B------:R-:W-:Y:S01]  /*8b70*/  @!PT LDS RZ, [RZ] ;  /* 0x00000000fffff984 */ /* 0x000fe20000000800 */
[----:B------:R-:W-:Y:S01]  /*8b80*/  @!PT LDS RZ, [RZ] ;  /* 0x00000000fffff984 */ /* 0x000fe20000000800 */
[----:B------:R-:W-:Y:S01]  /*8b90*/  @!P2 LDGSTS.E.BYPASS.LTC128B.128 [R196+0x10800], desc[UR26][R10.64+0x100] ;  /* 0x108001000ac4afae */ /* 0x000fe2000b901d5a */
[----:B------:R-:W-:-:S02]  /*8ba0*/  @!P2 IADD3 R152, P0, R7, R152, RZ ;  /* 0x000000980798a210 */ /* 0x000fc40007f1e0ff */
[----:B------:R-:W-:Y:S01]  /*8bb0*/  @!P5 LEA.HI.X R25, R7, R213, R2, 0x1, P6 ;  /* 0x000000d50719d211 */ /* 0x000fe200030f0c02 */
[--C-:B------:R-:W-:Y:S01]  /*8bc0*/  @!P4 IMAD.X R7, R2, 0x1, R135.reuse, P1 ;  /* 0x000000010207c824 */ /* 0x100fe200008e0687 */
[----:B------:R-:W-:Y:S01]  /*8bd0*/  @!P4 LEA R6, P1, R0, UR24, 0x1 ;  /* 0x000000180006cc11 */ /* 0x000fe2000f8208ff */
[----:B------:R-:W-:Y:S01]  /*8be0*/  @P5 STS.128 [R196+0xd000], RZ ;  /* 0x00d000ffc4005388 */ /* 0x000fe20000000c00 */
[----:B------:R-:W-:Y:S01]  /*8bf0*/  @!P2 IMAD.X R135, R2, 0x1, R135, P0 ;  /* 0x000000010287a824 */ /* 0x000fe200000e0687 */
[----:B------:R-:W-:Y:S02]  /*8c00*/  @!P2 LEA R28, P0, R152, UR24, 0x1 ;  /* 0x00000018981cac11 */ /* 0x000fe4000f8008ff */
[----:B------:R-:W-:Y:S01]  /*8c10*/  @!PT LDS RZ, [RZ] ;  /* 0x00000000fffff984 */ /* 0x000fe20000000800 */
[----:B------:R-:W-:Y:S01]  /*8c20*/  @!PT LDS RZ, [RZ] ;  /* 0x00000000fffff984 */ /* 0x000fe20000000800 */
[----:B------:R-:W-:Y:S01]  /*8c30*/  @!PT LDS RZ, [RZ] ;  /* 0x00000000fffff984 */ /* 0x000fe20000000800 */
[----:B------:R-:W-:Y:S01]  /*8c40*/  @!P5 LDGSTS.E.BYPASS.LTC128B.128 [R196+0xd000], desc[UR26][R8.64] ;  /* 0x0d00000008c4dfae */ /* 0x000fe2000b901d5a */
[----:B------:R-:W-:Y:S02]  /*8c50*/  @!P4 LEA.HI.X R7, R0, UR25, R7, 0x1, P1 ;  /* 0x000000190007cc11 */ /* 0x000fe400088f0c07 */
[----:B------:R-:W-:Y:S01]  /*8c60*/  @!P2 LEA.HI.X R29, R152, UR25, R135, 0x1, P0 ;  /* 0x00000019981dac11 */ /* 0x000fe200080f0c87 */
        /* <DEDUP_REMOVED lines=27> */
[----:B--2---:R-:W2:Y:S04]  /*8e20*/  LDSM.16.M88.4 R12, [R193+0x6800] ;  /* 0x00680000c10c783b */ /* 0x004ea80000000200 */
[----:B------:R-:W5:Y:S04]  /*8e30*/  LDSM.16.M88.4 R156, [R193+0x7000] ;  /* 0x00700000c19c783b */ /* 0x000f680000000200 */
[----:B------:R-:W5:Y:S04]  /*8e40*/  LDSM.16.M88.4 R8, [R193+0x7800] ;  /* 0x00780000c108783b */ /* 0x000f680000000200 */
[----:B------:R-:W-:Y:S04]  /*8e50*/  LDSM.16.M88.4 R32, [R192] ;  /* 0x00000000c020783b */ /* 0x000fe80000000200 */
[----:B------:R-:W5:Y:S04]  /*8e60*/  LDSM.16.M88.4 R144, [R191] ;  /* 0x00000000bf90783b */ /* 0x000f680000000200 */
[----:B------:R-:W5:Y:S04]  /*8e70*/  LDSM.16.M88.4 R140, [R183] ;  /* 0x00000000b78c783b */ /* 0x000f680000000200 */
[----:B---3--:R-:W3:Y:S04]  /*8e80*/  LDSM.16.M88.4 R4, [R182] ;  /* 0x00000000b604783b */ /* 0x008ee80000000200 */
[----:B------:R-:W3:Y:S04]  /*8e90*/  LDSM.16.M88.4 R168, [R181] ;  /* 0x00000000b5a8783b */ /* 0x000ee80000000200 */
[----:B------:R-:W-:Y:S01]  /*8ea0*/  LDSM.16.M88.4 R164, [R190] ;  /* 0x00000000bea4783b */ /* 0x000fe20000000200 */
[C---:B-1----:R-:W-:Y:S03]  /*8eb0*/  HMMA.16816.F32 R24, R148.reuse, R20, RZ ;  /* 0x000000149418723c */ /* 0x042fe600000018ff */
[----:B------:R-:W1:Y:S04]  /*8ec0*/  LDSM.16.M88.4 R136, [R187+0x6000] ;  /* 0x00600000bb88783b */ /* 0x000e680000000200 */
[----:B----4-:R-:W4:Y:S01]  /*8ed0*/  LDSM.16.M88.4 R28, [R187+0x6800] ;  /* 0x00680000bb1c783b */ /* 0x010f220000000200 */
[C---:B------:R-:W-:Y:S03]  /*8ee0*/  HMMA.16816.F32 R20, R148.reuse, R22, RZ ;  /* 0x000000169414723c */ /* 0x040fe600000018ff */
[----:B------:R-:W-:Y:S03]  /*8ef0*/  LDSM.16.M88.4 R212, [R187+0x7800] ;  /* 0x00780000bbd4783b */ /* 0x000fe60000000200 */
[C---:B--2---:R-:W-:Y:S01]  /*8f00*/  HMMA.16816.F32 R16, R148.reuse, R12, RZ ;  /* 0x0000000c9410723c */ /* 0x044fe200000018ff */
[----:B------:R-:W-:Y:S04]  /*8f10*/  LDSM.16.M88.4 R216, [R193+0x9000] ;  /* 0x00900000c1d8783b */ /* 0x000fe80000000200 */
[----:B------:R-:W0:Y:S01]  /*8f20*/  LDGDEPBAR ;  /* 0x00000000000079af */ /* 0x000e220000000000 */
[C---:B-----5:R-:W-:Y:S06]  /*8f30*/  HMMA.16816.F32 R160, R148.reuse, R156, RZ ;  /* 0x0000009c94a0723c */ /* 0x060fec00000018ff */
[C---:B------:R-:W-:Y:S06]  /*8f40*/  HMMA.16816.F32 R12, R148.reuse, R14, RZ ;  /* 0x0000000e940c723c */ /* 0x040fec00000018ff */
[C---:B------:R-:W-:Y:S06]  /*8f50*/  HMMA.16816.F32 R156, R148.reuse, R158, RZ ;  /* 0x0000009e949c723c */ /* 0x040fec00000018ff */
[C---:B------:R-:W-:Y:S06]  /*8f60*/  HMMA.16816.F32 R152, R148.reuse, R8, RZ ;  /* 0x000000089498723c */ /* 0x040fec00000018ff */
[----:B------:R-:W-:Y:S01]  /*8f70*/  HMMA.16816.F32 R148, R148, R10, RZ ;  /* 0x0000000a9494723c */ /* 0x000fe200000018ff */
[----:B------:R-:W2:Y:S05]  /*8f80*/  LDSM.16.M88.4 R8, [R187+0x7000] ;  /* 0x00700000bb08783b */ /* 0x000eaa0000000200 */
        /* <DEDUP_REMOVED lines=8> */
[----:B------:R-:W3:Y:S05]  /*9010*/  LDSM.16.M88.4 R4, [R189] ;  /* 0x00000000bd04783b */ /* 0x000eea0000000200 */
[C---:B------:R-:W-:Y:S06]  /*9020*/  HMMA.16816.F32 R152, R32.reuse, R168, R152 ;  /* 0x000000a82098723c */ /* 0x040fec0000001898 */
[----:B------:R-:W-:Y:S01]  /*9030*/  HMMA.16816.F32 R148, R32, R170, R148 ;  /* 0x000000aa2094723c */ /* 0x000fe20000001894 */
[----:B------:R-:W5:Y:S04]  /*9040*/  LDSM.16.M88.4 R32, [R180+0x1000] ;  /* 0x00100000b420783b */ /* 0x000f680000000200 */
[----:B------:R-:W-:Y:S01]  /*9050*/  LDSM.16.M88.4 R168, [R194+0x2000] ;  /* 0x00200000c2a8783b */ /* 0x000fe20000000200 */
[C---:B-1----:R-:W-:Y:S06]  /*9060*/  HMMA.16816.F32 R24, R164.reuse, R136, R24 ;  /* 0x00000088a418723c */ /* 0x042fec0000001818 */
[C---:B------:R-:W-:Y:S01]  /*9070*/  HMMA.16816.F32 R20, R164.reuse, R138, R20 ;  /* 0x0000008aa414723c */ /* 0x040fe20000001814 */
[----:B------:R-:W-:Y:S05]  /*9080*/  LDSM.16.M88.4 R136, [R180+0x1800] ;  /* 0x00180000b488783b */ /* 0x000fea0000000200 */
[C---:B----4-:R-:W-:Y:S06]  /*9090*/  HMMA.16816.F32 R16, R164.reuse, R28, R16 ;  /* 0x0000001ca410723c */ /* 0x050fec0000001810 */
[C---:B------:R-:W-:Y:S01]  /*90a0*/  HMMA.16816.F32 R12, R164.reuse, R30, R12 ;  /* 0x0000001ea40c723c */ /* 0x040fe2000000180c */
[----:B------:R-:W1:Y:S05]  /*90b0*/  LDSM.16.M88.4 R28, [R193+0x8000] ;  /* 0x00800000c11c783b */ /* 0x000e6a0000000200 */
[C---:B--2---:R-:W-:Y:S06]  /*90c0*/  HMMA.16816.F32 R160, R164.reuse, R8, R160 ;  /* 0x00000008a4a0723c */ /* 0x044fec00000018a0 */
[----:B------:R-:W-:Y:S01]  /*90d0*/  HMMA.16816.F32 R156, R164, R10, R156 ;  /* 0x0000000aa49c723c */ /* 0x000fe2000000189c */
[----:B------:R-:W2:Y:S05]  /*90e0*/  LDSM.16.M88.4 R8, [R193+0x8800] ;  /* 0x00880000c108783b */ /* 0x000eaa0000000200 */
[C---:B---3--:R-:W-:Y:S06]  /*90f0*/  HMMA.16816.F32 R24, R4.reuse, R144, R24 ;  /* 0x000000900418723c */ /* 0x048fec0000001818 */
        /* <DEDUP_REMOVED lines=8> */
[----:B------:R-:W3:Y:S05]  /*9180*/  LDSM.16.M88.4 R140, [R192+0x2000] ;  /* 0x00200000c08c783b */ /* 0x000eea0000000200 */
[C---:B-----5:R-:W-:Y:S06]  /*9190*/  HMMA.16816.F32 R160, R4.reuse, R32, R160 ;  /* 0x0000002004a0723c */ /* 0x060fec00000018a0 */
[----:B------:R-:W-:Y:S01]  /*91a0*/  HMMA.16816.F32 R156, R4, R34, R156 ;  /* 0x00000022049c723c */ /* 0x000fe2000000189c */
[----:B------:R-:W4:Y:S05]  /*91b0*/  LDSM.16.M88.4 R32, [R178] ;  /* 0x00000000b220783b */ /* 0x000f2a0000000200 */
[C---:B-1----:R-:W-:Y:S06]  /*91c0*/  HMMA.16816.F32 R24, R168.reuse, R28, R24 ;  /* 0x0000001ca818723c */ /* 0x042fec0000001818 */
[----:B------:R-:W-:Y:S01]  /*91d0*/  HMMA.16816.F32 R20, R168, R30, R20 ;  /* 0x0000001ea814723c */ /* 0x000fe20000001814 */
[----:B------:R-:W-:Y:S05]  /*91e0*/  LDSM.16.M88.4 R28, [R187+0x8000] ;  /* 0x00800000bb1c783b */ /* 0x000fea0000000200 */
[C---:B------:R-:W-:Y:S06]  /*91f0*/  HMMA.16816.F32 R152, R4.reuse, R136, R152 ;  /* 0x000000880498723c */ /* 0x040fec0000001898 */
[----:B------:R-:W-:Y:S01]  /*9200*/  HMMA.16816.F32 R148, R4, R138, R148 ;  /* 0x0000008a0494723c */ /* 0x000fe20000001894 */
[----:B------:R-:W1:Y:S04]  /*9210*/  LDSM.16.M88.4 R4, [R177] ;  /* 0x00000000b104783b */ /* 0x000e680000000200 */
[----:B------:R-:W5:Y:S01]  /*9220*/  LDSM.16.M88.4 R136, [R190+0x2000] ;  /* 0x00200000be88783b */ /* 0x000f620000000200 */
[C---:B--2---:R-:W-:Y:S06]  /*9230*/  HMMA.16816.F32 R16, R168.reuse, R8, R16 ;  /* 0x00000008a810723c */ /* 0x044fec0000001810 */
[C---:B------:R-:W-:Y:S01]  /*9240*/  HMMA.16816.F32 R12, R168.reuse, R10, R12 ;  /* 0x0000000aa80c723c */ /* 0x040fe2000000180c */
[----:B------:R-:W2:Y:S05]  /*9250*/  LDSM.16.M88.4 R8, [R187+0x8800] ;  /* 0x00880000bb08783b */ /* 0x000eaa0000000200 */
        /* <DEDUP_REMOVED lines=13> */
[C---:B-1----:R-:W-:Y:S06]  /*9330*/  HMMA.16816.F32 R160, R140.reuse, R4, R160 ;  /* 0x000000048ca0723c */ /* 0x042fec00000018a0 */
[----:B------:R-:W-:Y:S01]  /*9340*/  HMMA.16816.F32 R156, R140, R6, R156 ;  /* 0x000000068c9c723c */ /* 0x000fe2000000189c */
[----:B------:R-:W1:Y:S05]  /*9350*/  LDSM.16.M88.4 R4, [R180+0x2800] ;  /* 0x00280000b404783b */ /* 0x000e6a0000000200 */
[C---:B-----5:R-:W-:Y:S06]  /*9360*/  HMMA.16816.F32 R24, R136.reuse, R28, R24 ;  /* 0x0000001c8818723c */ /* 0x060fec0000001818 */
        /* <DEDUP_REMOVED lines=9> */
[----:B------:R-:W-:Y:S06]  /*9400*/  HMMA.16816.F32 R160, R136, R216, R160 ;  /* 0x000000d888a0723c */ /* 0x000fec00000018a0 */
[C---:B---3--:R-:W-:Y:S06]  /*9410*/  HMMA.16816.F32 R24, R144.reuse, R32, R24 ;  /* 0x000000209018723c */ /* 0x048fec0000001818 */
[----:B------:R-:W-:Y:S01]  /*9420*/  HMMA.16816.F32 R20, R144, R34, R20 ;  /* 0x000000229014723c */ /* 0x000fe20000001814 */
[----:B------:R-:W-:Y:S05]  /*9430*/  LDSM.16.M88.4 R32, [R193+0xb800] ;  /* 0x00b80000c120783b */ /* 0x000fea0000000200 */
[C---:B------:R-:W-:Y:S06]  /*9440*/  HMMA.16816.F32 R156, R136.reuse, R218, R156 ;  /* 0x000000da889c723c */ /* 0x040fec000000189c */
[C---:B------:R-:W-:Y:S06]  /*9450*/  HMMA.16816.F32 R152, R136.reuse, R212, R152 ;  /* 0x000000d48898723c */ /* 0x040fec0000001898 */
[----:B------:R-:W-:Y:S01]  /*9460*/  HMMA.16816.F32 R148, R136, R214, R148 ;  /* 0x000000d68894723c */ /* 0x000fe20000001894 */
[----:B------:R-:W3:Y:S04]  /*9470*/  LDSM.16.M88.4 R136, [R193+0xb000] ;  /* 0x00b00000c188783b */ /* 0x000ee80000000200 */
[----:B------:R-:W-:Y:S01]  /*9480*/  LDSM.16.M88.4 R212, [R192+0x4000] ;  /* 0x00400000c0d4783b */ /* 0x000fe20000000200 */
[C---:B-1----:R-:W-:Y:S06]  /*9490*/  HMMA.16816.F32 R16, R144.reuse, R4, R16 ;  /* 0x000000049010723c */ /* 0x042fec0000001810 */
[C---:B------:R-:W-:Y:S01]  /*94a0*/  HMMA.16816.F32 R12, R144.reuse, R6, R12 ;  /* 0x00000006900c723c */ /* 0x040fe2000000180c */
[----:B------:R-:W1:Y:S05]  /*94b0*/  LDSM.16.M88.4 R4, [R175] ;  /* 0x00000000af04783b */ /* 0x000e6a0000000200 */
[----:B------:R-:W-:Y:S06]  /*94c0*/  HMMA.16816.F32 R160, R144, R168, R160 ;  /* 0x000000a890a0723c */ /* 0x000fec00000018a0 */
[C---:B--2---:R-:W-:Y:S06]  /*94d0*/  HMMA.16816.F32 R24, R8.reuse, R28, R24 ;  /* 0x0000001c0818723c */ /* 0x044fec0000001818 */
[----:B------:R-:W-:Y:S01]  /*94e0*/  HMMA.16816.F32 R20, R8, R30, R20 ;  /* 0x0000001e0814723c */ /* 0x000fe20000001814 */
[----:B------:R-:W2:Y:S05]  /*94f0*/  LDSM.16.M88.4 R28, [R174] ;  /* 0x00000000ae1c783b */ /* 0x000eaa0000000200 */
        /* <DEDUP_REMOVED lines=9> */
[C---:B---3--:R-:W-:Y:S06]  /*9590*/  HMMA.16816.F32 R160, R8.reuse, R136, R160 ;  /* 0x0000008808a0723c */ /* 0x048fec00000018a0 */
[C---:B------:R-:W-:Y:S06]  /*95a0*/  HMMA.16816.F32 R152, R8.reuse, R32, R152 ;  /* 0x000000200898723c */ /* 0x040fec0000001898 */
[----:B------:R-:W-:Y:S01]  /*95b0*/  HMMA.16816.F32 R148, R8, R34, R148 ;  /* 0x000000220894723c */ /* 0x000fe20000001894 */
[----:B------:R-:W3:Y:S05]  /*95c0*/  LDSM.16.M88.4 R32, [R187+0xb000] ;  /* 0x00b00000bb20783b */ /* 0x000eea0000000200 */
[----:B-1----:R-:W-:Y:S06]  /*95d0*/  HMMA.16816.F32 R24, R212, R4, R24 ;  /* 0x00000004d418723c */ /* 0x002fec0000001818 */
[----:B------:R-:W-:Y:S01]  /*95e0*/  HMMA.16816.F32 R156, R8, R138, R156 ;  /* 0x0000008a089c723c */ /* 0x000fe2000000189c */
[----:B------:R-:W-:Y:S04]  /*95f0*/  LDSM.16.M88.4 R8, [R189+0x4000] ;  /* 0x00400000bd08783b */ /* 0x000fe80000000200 */
[----:B------:R-:W-:Y:S01]  /*9600*/  LDSM.16.M88.4 R136, [R187+0xa800] ;  /* 0x00a80000bb88783b */ /* 0x000fe20000000200 */
[C---:B------:R-:W-:Y:S03]  /*9610*/  HMMA.16816.F32 R20, R212.reuse, R6, R20 ;  /* 0x00000006d414723c */ /* 0x040fe60000001814 */
[----:B------:R-:W1:Y:S03]  /*9620*/  LDSM.16.M88.4 R4, [R180+0x4000] ;  /* 0x00400000b404783b */ /* 0x000e660000000200 */
[C---:B--2---:R-:W-:Y:S06]  /*9630*/  HMMA.16816.F32 R16, R212.reuse, R28, R16 ;  /* 0x0000001cd410723c */ /* 0x044fec0000001810 */
[C---:B------:R-:W-:Y:S01]  /*9640*/  HMMA.16816.F32 R12, R212.reuse, R30, R12 ;  /* 0x0000001ed40c723c */ /* 0x040fe2000000180c */
[----:B------:R-:W2:Y:S05]  /*9650*/  LDSM.16.M88.4 R28, [R187+0xb800] ;  /* 0x00b80000bb1c783b */ /* 0x000eaa0000000200 */
[----:B----4-:R-:W-:Y:S06]  /*9660*/  HMMA.16816.F32 R160, R212, R168, R160 ;  /* 0x000000a8d4a0723c */ /* 0x010fec00000018a0 */
[----:B-----5:R-:W-:Y:S06]  /*9670*/  HMMA.16816.F32 R24, R144, R140, R24 ;  /* 0x0000008c9018723c */ /* 0x020fec0000001818 */
[C---:B------:R-:W-:Y:S06]  /*9680*/  HMMA.16816.F32 R152, R212.reuse, R164, R152 ;  /* 0x000000a4d498723c */ /* 0x040fec0000001898 */
[----:B------:R-:W-:Y:S06]  /*9690*/  HMMA.16816.F32 R148, R212, R166, R148 ;  /* 0x000000a6d494723c */ /* 0x000fec0000001894 */
[----:B---3--:R-:W-:Y:S06]  /*96a0*/  HMMA.16816.F32 R160, R144, R32, R160 ;  /* 0x0000002090a0723c */ /* 0x008fec00000018a0 */
[----:B-1----:R-:W-:Y:S01]  /*96b0*/  HMMA.16816.F32 R24, R8, R4, R24 ;  /* 0x000000040818723c */ /* 0x002fe20000001818 */
[----:B------:R-:W-:-:S04]  /*96c0*/  IMAD.U32 R33, RZ, RZ, UR10 ;  /* 0x0000000aff217e24 */ /* 0x000fc8000f8e00ff */
[----:B------:R-:W-:Y:S01]  /*96d0*/  IMAD R0, R33, 0x40, R204 ;  /* 0x0000004021007824 */ /* 0x000fe200078e02cc */
[C---:B--2---:R-:W-:Y:S03]  /*96e0*/  HMMA.16816.F32 R152, R144.reuse, R28, R152 ;  /* 0x0000001c9098723c */ /* 0x044fe60000001898 */
[C-C-:B------:R-:W-:Y:S01]  /*96f0*/  IMAD.IADD R5, R203.reuse, 0x1, -R0.reuse ;  /* 0x00000001cb057824 */ /* 0x140fe200078e0a00 */
[C---:B------:R-:W-:Y:S01]  /*9700*/  ISETP.GE.AND P1, PT, R0.reuse, R201, PT ;  /* 0x000000c90000720c */ /* 0x040fe20003f26270 */
[----:B------:R-:W-:Y:S01]  /*9710*/  VIADD R2, R0, 0x1 ;  /* 0x0000000100027836 */ /* 0x000fe20000000000 */
[C---:B------:R-:W-:Y:S01]  /*9720*/  HMMA.16816.F32 R20, R144.reuse, R142, R20 ;  /* 0x0000008e9014723c */ /* 0x040fe20000001814 */
[----:B------:R-:W-:Y:S01]  /*9730*/  IMAD.IADD R4, R200, 0x1, -R0 ;  /* 0x00000001c8047824 */ /* 0x000fe200078e0a00 */
[----:B------:R-:W-:Y:S01]  /*9740*/  IABS R28, R5 ;  /* 0x00000005001c7213 */ /* 0x000fe20000000000 */
[----:B------:R-:W-:Y:S01]  /*9750*/  IMAD.IADD R29, R203, 0x1, -R2 ;  /* 0x00000001cb1d7824 */ /* 0x000fe200078e0a02 */
[C---:B------:R-:W-:Y:S01]  /*9760*/  ISETP.LT.OR P1, PT, R0.reuse, R202, P1 ;  /* 0x000000ca0000720c */ /* 0x040fe20000f21670 */
[----:B------:R-:W-:Y:S01]  /*9770*/  VIADD R32, R0, 0x10 ;  /* 0x0000001000207836 */ /* 0x000fe20000000000 */
[----:B------:R-:W-:Y:S01]  /*9780*/  IABS R5, R4 ;  /* 0x0000000400057213 */ /* 0x000fe20000000000 */
[----:B------:R-:W-:Y:S01]  /*9790*/  HMMA.16816.F32 R148, R144, R30, R148 ;  /* 0x0000001e9094723c */ /* 0x000fe20000001894 */
[----:B------:R-:W-:-:S02]  /*97a0*/  IABS R4, R29 ;  /* 0x0000001d00047213 */ /* 0x000fc40000000000 */
[----:B------:R-:W-:Y:S02]  /*97b0*/  I2FP.F32.S32 R33, R28 ;  /* 0x0000001c00217245 */ /* 0x000fe40000201400 */
[----:B------:R-:W1:Y:S01]  /*97c0*/  LDSM.16.M88.4 R28, [R180+0x4800] ;  /* 0x00480000b41c783b */ /* 0x000e620000000200 */
[----:B------:R-:W-:Y:S01]  /*97d0*/  HMMA.16816.F32 R16, R144, R136, R16 ;  /* 0x000000889010723c */ /* 0x000fe20000001810 */
[----:B------:R-:W-:Y:S01]  /*97e0*/  I2FP.F32.S32 R5, R5 ;  /* 0x0000000500057245 */ /* 0x000fe20000201400 */
[----:B------:R-:W-:Y:S01]  /*97f0*/  FFMA.FTZ R33, R33, -UR20, R24 ;  /* 0x8000001421217c23 */ /* 0x000fe20008010018 */
[----:B------:R-:W-:Y:S01]  /*9800*/  I2FP.F32.S32 R4, R4 ;  /* 0x0000000400047245 */ /* 0x000fe20000201400 */
[----:B------:R-:W-:Y:S01]  /*9810*/  IMAD.IADD R24, R200, 0x1, -R2 ;  /* 0x00000001c8187824 */ /* 0x000fe200078e0a02 */
[-C--:B------:R-:W-:Y:S01]  /*9820*/  ISETP.GE.AND P0, PT, R0, R198.reuse, PT ;  /* 0x000000c60000720c */ /* 0x080fe20003f06270 */
[----:B------:R-:W-:Y:S01]  /*9830*/  FFMA.FTZ R5, R5, -UR20, R26 ;  /* 0x8000001405057c23 */ /* 0x000fe2000801001a */
[----:B------:R-:W-:Y:S01]  /*9840*/  ISETP.GE.AND P6, PT, R2, R201, PT ;  /* 0x000000c90200720c */ /* 0x000fe20003fc6270 */
[----:B------:R-:W-:Y:S01]  /*9850*/  FFMA.FTZ R25, R4, -UR20, R25 ;  /* 0x8000001404197c23 */ /* 0x000fe20008010019 */
[----:B------:R-:W-:Y:S01]  /*9860*/  FSEL R33, R33, -INF , !P1 ;  /* 0xff80000021217808 */ /* 0x000fe20004800000 */
[----:B------:R-:W-:Y:S01]  /*9870*/  HMMA.16816.F32 R156, R212, R170, R156 ;  /* 0x000000aad49c723c */ /* 0x000fe2000000189c */
[----:B------:R-:W-:Y:S01]  /*9880*/  ISETP.GE.AND P1, PT, R2, R198, PT ;  /* 0x000000c60200720c */ /* 0x000fe20003f26270 */
[C---:B------:R-:W-:Y:S01]  /*9890*/  VIADD R4, R0.reuse, 0x9 ;  /* 0x0000000900047836 */ /* 0x040fe20000000000 */
[----:B------:R-:W-:-:S02]  /*98a0*/  ISETP.LT.OR P0, PT, R0, R199, P0 ;  /* 0x000000c70000720c */ /* 0x000fc40000701670 */
[C---:B------:R-:W-:Y:S01]  /*98b0*/  ISETP.LT.OR P6, PT, R2.reuse, R202, P6 ;  /* 0x000000ca0200720c */ /* 0x040fe200037c1670 */
[----:B------:R-:W-:Y:S01]  /*98c0*/  HMMA.16816.F32 R20, R8, R6, R20 ;  /* 0x000000060814723c */ /* 0x000fe20000001814 */
[----:B------:R-:W-:Y:S01]  /*98d0*/  ISETP.LT.OR P1, PT, R2, R199, P1 ;  /* 0x000000c70200720c */ /* 0x000fe20000f21670 */
[----:B------:R-:W-:Y:S01]  /*98e0*/  IMAD.MOV.U32 R213, RZ, RZ, R221 ;  /* 0x000000ffffd57224 */ /* 0x000fe200078e00dd */
[----:B------:R-:W-:Y:S02]  /*98f0*/  FSEL R2, R5, -INF , !P0 ;  /* 0xff80000005027808 */ /* 0x000fe40004000000 */
[----:B------:R-:W-:Y:S01]  /*9900*/  FSEL R25, R25, -INF , !P6 ;  /* 0xff80000019197808 */ /* 0x000fe20007000000 */
[----:B------:R-:W-:Y:S01]  /*9910*/  HMMA.16816.F32 R12, R144, R138, R12 ;  /* 0x0000008a900c723c */ /* 0x000fe2000000180c */
[----:B------:R-:W-:Y:S01]  /*9920*/  VIADD R7, R0, 0x8 ;  /* 0x0000000800077836 */ /* 0x000fe20000000000 */
[----:B------:R-:W-:Y:S01]  /*9930*/  IABS R24, R24 ;  /* 0x0000001800187213 */ /* 0x000fe20000000000 */
[----:B------:R-:W-:-:S02]  /*9940*/  IMAD.IADD R6, R203, 0x1, -R4 ;  /* 0x00000001cb067824 */ /* 0x000fc400078e0a04 */
[--C-:B------:R-:W-:Y:S01]  /*9950*/  IMAD.IADD R26, R203, 0x1, -R7.reuse ;  /* 0x00000001cb1a7824 */ /* 0x100fe200078e0a07 */
[C---:B------:R-:W-:Y:S01]  /*9960*/  ISETP.GE.AND P0, PT, R7.reuse, R201, PT ;  /* 0x000000c90700720c */ /* 0x040fe20003f06270 */
[----:B------:R-:W-:Y:S01]  /*9970*/  IMAD.IADD R5, R200, 0x1, -R7 ;  /* 0x00000001c8057824 */ /* 0x000fe200078e0a07 */
[C---:B------:R-:W-:Y:S02]  /*9980*/  ISETP.GE.AND P6, PT, R7.reuse, R198, PT ;  /* 0x000000c60700720c */ /* 0x040fe40003fc6270 */
[----:B------:R-:W-:Y:S02]  /*9990*/  IABS R26, R26 ;  /* 0x0000001a001a7213 */ /* 0x000fe40000000000 */
[----:B------:R-:W-:Y:S01]  /*99a0*/  ISETP.LT.OR P0, PT, R7, R202, P0 ;  /* 0x000000ca0700720c */ /* 0x000fe20000701670 */
[----:B------:R-:W-:Y:S01]  /*99b0*/  HMMA.16816.F32 R156, R144, R34, R156 ;  /* 0x00000022909c723c */ /* 0x000fe2000000189c */
[----:B------:R-:W-:Y:S02]  /*99c0*/  IABS R5, R5 ;  /* 0x0000000500057213 */ /* 0x000fe40000000000 */
[----:B------:R-:W-:-:S02]  /*99d0*/  I2FP.F32.S32 R24, R24 ;  /* 0x0000001800187245 */ /* 0x000fc40000201400 */
[----:B------:R-:W-:Y:S01]  /*99e0*/  ISETP.LT.OR P6, PT, R7, R199, P6 ;  /* 0x000000c70700720c */ /* 0x000fe200037c1670 */
[C---:B-1----:R-:W-:Y:S01]  /*99f0*/  HMMA.16816.F32 R16, R8.reuse, R28, R16 ;  /* 0x0000001c0810723c */ /* 0x042fe20000001810 */
[----:B------:R-:W-:Y:S01]  /*9a00*/  I2FP.F32.S32 R7, R26 ;  /* 0x0000001a00077245 */ /* 0x000fe20000201400 */
[----:B------:R-:W-:Y:S01]  /*9a10*/  FFMA.FTZ R27, R24, -UR20, R27 ;  /* 0x80000014181b7c23 */ /* 0x000fe2000801001b */
[----:B------:R-:W-:Y:S01]  /*9a20*/  I2FP.F32.S32 R5, R5 ;  /* 0x0000000500057245 */ /* 0x000fe20000201400 */
[----:B------:R-:W-:Y:S01]  /*9a30*/  VIADD R26, R0, 0x11 ;  /* 0x00000011001a7836 */ /* 0x000fe20000000000 */
[----:B------:R-:W-:Y:S01]  /*9a40*/  IABS R6, R6 ;  /* 0x0000000600067213 */ /* 0x000fe20000000000 */
[----:B------:R-:W-:Y:S01]  /*9a50*/  FFMA.FTZ R7, R7, -UR20, R20 ;  /* 0x8000001407077c23 */ /* 0x000fe20008010014 */
[C---:B------:R-:W-:Y:S02]  /*9a60*/  IMAD.IADD R29, R200.reuse, 0x1, -R32 ;  /* 0x00000001c81d7824 */ /* 0x040fe400078e0a20 */
[----:B------:R-:W-:Y:S01]  /*9a70*/  FFMA.FTZ R5, R5, -UR20, R22 ;  /* 0x8000001405057c23 */ /* 0x000fe20008010016 */
[----:B------:R-:W-:Y:S01]  /*9a80*/  FSEL R22, R27, -INF , !P1 ;  /* 0xff8000001b167808 */ /* 0x000fe20004800000 */
[----:B------:R-:W-:Y:S01]  /*9a90*/  IMAD.IADD R24, R203, 0x1, -R26 ;  /* 0x00000001cb187824 */ /* 0x000fe200078e0a1a */
[----:B------:R-:W-:Y:S01]  /*9aa0*/  I2FP.F32.S32 R6, R6 ;  /* 0x0000000600067245 */ /* 0x000fe20000201400 */
[----:B------:R-:W-:Y:S01]  /*9ab0*/  IMAD.IADD R28, R200, 0x1, -R4 ;  /* 0x00000001c81c7824 */ /* 0x000fe200078e0a04 */
[----:B------:R-:W-:Y:S01]  /*9ac0*/  FSEL R27, R7, -INF , !P0 ;  /* 0xff800000071b7808 */ /* 0x000fe20004000000 */
[----:B------:R-:W-:Y:S01]  /*9ad0*/  IMAD.IADD R35, R203, 0x1, -R32 ;  /* 0x00000001cb237824 */ /* 0x000fe200078e0a20 */
[----:B------:R-:W-:Y:S01]  /*9ae0*/  ISETP.GE.AND P1, PT, R4, R201, PT ;  /* 0x000000c90400720c */ /* 0x000fe20003f26270 */
[----:B------:R-:W-:Y:S01]  /*9af0*/  FFMA.FTZ R21, R6, -UR20, R21 ;  /* 0x8000001406157c23 */ /* 0x000fe20008010015 */
[C---:B------:R-:W-:Y:S01]  /*9b00*/  ISETP.GE.AND P0, PT, R4.reuse, R198, PT ;  /* 0x000000c60400720c */ /* 0x040fe20003f06270 */
[----:B------:R-:W-:Y:S01]  /*9b10*/  HMMA.16816.F32 R12, R8, R30, R12 ;  /* 0x0000001e080c723c */ /* 0x000fe2000000180c */
[----:B------:R-:W-:-:S02]  /*9b20*/  ISETP.LT.OR P1, PT, R4, R202, P1 ;  /* 0x000000ca0400720c */ /* 0x000fc40000f21670 */
[----:B------:R-:W-:Y:S02]  /*9b30*/  ISETP.LT.OR P0, PT, R4, R199, P0 ;  /* 0x000000c70400720c */ /* 0x000fe40000701670 */
[----:B------:R-:W-:Y:S02]  /*9b40*/  FSEL R20, R5, -INF , !P6 ;  /* 0xff80000005147808 */ /* 0x000fe40007000000 */
[----:B------:R-:W1:Y:S01]  /*9b50*/  LDSM.16.M88.4 R4, [R180+0x5000] ;  /* 0x00500000b404783b */ /* 0x000e620000000200 */
[----:B------:R-:W-:Y:S02]  /*9b60*/  IABS R29, R29 ;  /* 0x0000001d001d7213 */ /* 0x000fe40000000000 */
[----:B------:R-:W-:Y:S02]  /*9b70*/  IABS R24, R24 ;  /* 0x0000001800187213 */ /* 0x000fe40000000000 */
[----:B------:R-:W-:Y:S02]  /*9b80*/  IABS R28, R28 ;  /* 0x0000001c001c7213 */ /* 0x000fe40000000000 */
[----:B------:R-:W-:-:S02]  /*9b90*/  IABS R35, R35 ;  /* 0x0000002300237213 */ /* 0x000fc40000000000 */
[----:B------:R-:W-:Y:S02]  /*9ba0*/  I2FP.F32.S32 R29, R29 ;  /* 0x0000001d001d7245 */ /* 0x000fe40000201400 */
[----:B------:R-:W-:Y:S02]  /*9bb0*/  FSEL R21, R21, -INF , !P1 ;  /* 0xff80000015157808 */ /* 0x000fe40004800000 */
        /* <DEDUP_REMOVED lines=36> */
[----:B------:R-:W-:Y:S01]  /*9e00*/  I2FP.F32.S32 R23, R23 ;  /* 0x0000001700177245 */ /* 0x000fe20000201400 */
[----:B------:R-:W-:Y:S01]  /*9e10*/  VIADD R6, R0, 0x28 ;  /* 0x0000002800067836 */ /* 0x000fe20000000000 */
[----:B------:R-:W-:Y:S02]  /*9e20*/  ISETP.GE.AND P0, PT, R17, R198, PT ;  /* 0x000000c61100720c */ /* 0x000fe40003f06270 */
[----:B------:R-:W-:Y:S01]  /*9e30*/  IABS R26, R26 ;  /* 0x0000001a001a7213 */ /* 0x000fe20000000000 */
[----:B------:R-:W-:Y:S01]  /*9e40*/  FFMA.FTZ R14, R23, -UR20, R14 ;  /* 0x80000014170e7c23 */ /* 0x000fe2000801000e */
[C---:B------:R-:W-:Y:S01]  /*9e50*/  ISETP.LT.OR P1, PT, R17.reuse, R202, P1 ;  /* 0x000000ca1100720c */ /* 0x040fe20000f21670 */
[----:B------:R-:W-:Y:S01]  /*9e60*/  IMAD.IADD R7, R200, 0x1, -R6 ;  /* 0x00000001c8077824 */ /* 0x000fe200078e0a06 */
[----:B------:R-:W-:Y:S01]  /*9e70*/  ISETP.LT.OR P0, PT, R17, R199, P0 ;  /* 0x000000c71100720c */ /* 0x000fe20000701670 */
[----:B------:R-:W-:Y:S01]  /*9e80*/  IMAD.MOV.U32 R17, RZ, RZ, R26 ;  /* 0x000000ffff117224 */ /* 0x000fe200078e001a */
[----:B------:R-:W-:-:S02]  /*9e90*/  FSEL R218, R19, -INF , !P6 ;  /* 0xff80000013da7808 */ /* 0x000fc40007000000 */
[----:B------:R-:W-:Y:S02]  /*9ea0*/  FSEL R139, R12, -INF , !P1 ;  /* 0xff8000000c8b7808 */ /* 0x000fe40004800000 */
[C---:B------:R-:W-:Y:S02]  /*9eb0*/  ISETP.GE.AND P6, PT, R16.reuse, R201, PT ;  /* 0x000000c91000720c */ /* 0x040fe40003fc6270 */
[----:B------:R-:W-:Y:S02]  /*9ec0*/  ISETP.GE.AND P1, PT, R16, R198, PT ;  /* 0x000000c61000720c */ /* 0x000fe40003f26270 */
[----:B------:R-:W-:Y:S01]  /*9ed0*/  FSEL R214, R14, -INF , !P0 ;  /* 0xff8000000ed67808 */ /* 0x000fe20004000000 */
[----:B------:R-:W-:Y:S01]  /*9ee0*/  IMAD.IADD R14, R200, 0x1, -R16 ;  /* 0x00000001c80e7824 */ /* 0x000fe200078e0a10 */
[----:B------:R-:W-:Y:S02]  /*9ef0*/  I2FP.F32.S32 R4, R17 ;  /* 0x0000001100047245 */ /* 0x000fe40000201400 */
[----:B------:R-:W-:-:S02]  /*9f00*/  ISETP.LT.OR P6, PT, R16, R202, P6 ;  /* 0x000000ca1000720c */ /* 0x000fc400037c1670 */
[----:B------:R-:W-:Y:S01]  /*9f10*/  ISETP.LT.OR P1, PT, R16, R199, P1 ;  /* 0x000000c71000720c */ /* 0x000fe20000f21670 */
[----:B------:R-:W-:Y:S01]  /*9f20*/  FFMA.FTZ R13, R4, -UR20, R13 ;  /* 0x80000014040d7c23 */ /* 0x000fe2000801000d */
[----:B------:R-:W1:Y:S01]  /*9f30*/  LDSM.16.M88.4 R16, [R180+0x5800] ;  /* 0x00580000b410783b */ /* 0x000e620000000200 */
[----:B------:R-:W-:Y:S01]  /*9f40*/  ISETP.GE.AND P0, PT, R5, R201, PT ;  /* 0x000000c90500720c */ /* 0x000fe20003f06270 */
[----:B------:R-:W-:Y:S01]  /*9f50*/  VIADD R4, R0, 0x21 ;  /* 0x0000002100047836 */ /* 0x000fe20000000000 */
[----:B------:R-:W-:Y:S01]  /*9f60*/  IABS R14, R14 ;  /* 0x0000000e000e7213 */ /* 0x000fe20000000000 */
        /* <DEDUP_REMOVED lines=9> */
[----:B------:R-:W-:Y:S02]  /*a000*/  I2FP.F32.S32 R14, R14 ;  /* 0x0000000e000e7245 */ /* 0x000fe40000201400 */
[----:B------:R-:W-:-:S02]  /*a010*/  IABS R13, R13 ;  /* 0x0000000d000d7213 */ /* 0x000fc40000000000 */
[----:B------:R-:W-:Y:S01]  /*a020*/  IABS R5, R5 ;  /* 0x0000000500057213 */ /* 0x000fe20000000000 */
[----:B------:R-:W-:Y:S01]  /*a030*/  FFMA.FTZ R15, R14, -UR20, R15 ;  /* 0x800000140e0f7c23 */ /* 0x000fe2000801000f */
[----:B------:R-:W-:Y:S02]  /*a040*/  IABS R12, R12 ;  /* 0x0000000c000c7213 */ /* 0x000fe40000000000 */
[----:B------:R-:W-:Y:S02]  /*a050*/  I2FP.F32.S32 R13, R13 ;  /* 0x0000000d000d7245 */ /* 0x000fe40000201400 */
[----:B------:R-:W-:Y:S02]  /*a060*/  I2FP.F32.S32 R5, R5 ;  /* 0x0000000500057245 */ /* 0x000fe40000201400 */
[----:B------:R-:W-:Y:S01]  /*a070*/  I2FP.F32.S32 R12, R12 ;  /* 0x0000000c000c7245 */ /* 0x000fe20000201400 */
[----:B------:R-:W-:Y:S01]  /*a080*/  FFMA.FTZ R13, R13, -UR20, R160 ;  /* 0x800000140d0d7c23 */ /* 0x000fe200080100a0 */
[----:B------:R-:W-:Y:S01]  /*a090*/  FSEL R216, R15, -INF , !P1 ;  /* 0xff8000000fd87808 */ /* 0x000fe20004800000 */
[----:B------:R-:W-:Y:S01]  /*a0a0*/  FFMA.FTZ R144, R5, -UR20, R162 ;  /* 0x8000001405907c23 */ /* 0x000fe200080100a2 */
[----:B------:R-:W-:Y:S01]  /*a0b0*/  ISETP.GE.AND P1, PT, R4, R201, PT ;  /* 0x000000c90400720c */ /* 0x000fe20003f26270 */
[----:B------:R-:W-:Y:S01]  /*a0c0*/  FFMA.FTZ R12, R12, -UR20, R161 ;  /* 0x800000140c0c7c23 */ /* 0x000fe200080100a1 */
[----:B------:R-:W-:Y:S01]  /*a0d0*/  IABS R7, R7 ;  /* 0x0000000700077213 */ /* 0x000fe20000000000 */
[----:B------:R-:W-:Y:S01]  /*a0e0*/  VIADD R5, R0, 0x29 ;  /* 0x0000002900057836 */ /* 0x000fe20000000000 */
[----:B------:R-:W-:-:S02]  /*a0f0*/  ISETP.LT.OR P1, PT, R4, R202, P1 ;  /* 0x000000ca0400720c */ /* 0x000fc40000f21670 */
[----:B------:R-:W-:Y:S01]  /*a100*/  FSEL R147, R13, -INF , !P0 ;  /* 0xff8000000d937808 */ /* 0x000fe20004000000 */
[----:B------:R-:W-:Y:S01]  /*a110*/  IMAD.IADD R13, R203, 0x1, -R6 ;  /* 0x00000001cb0d7824 */ /* 0x000fe200078e0a06 */
[----:B------:R-:W-:Y:S01]  /*a120*/  ISETP.GE.AND P0, PT, R4, R198, PT ;  /* 0x000000c60400720c */ /* 0x000fe20003f06270 */
[C---:B-1----:R-:W-:Y:S01]  /*a130*/  HMMA.16816.F32 R152, R8.reuse, R16, R152 ;  /* 0x000000100898723c */ /* 0x042fe20000001898 */
[----:B------:R-:W-:Y:S01]  /*a140*/  I2FP.F32.S32 R7, R7 ;  /* 0x0000000700077245 */ /* 0x000fe20000201400 */
[----:B------:R-:W-:Y:S01]  /*a150*/  IMAD.IADD R142, R200, 0x1, -R5 ;  /* 0x00000001c88e7824 */ /* 0x000fe200078e0a05 */
[----:B------:R-:W-:Y:S02]  /*a160*/  FSEL R144, R144, -INF , !P6 ;  /* 0xff80000090907808 */ /* 0x000fe40007000000 */
[----:B------:R-:W-:Y:S01]  /*a170*/  FSEL R143, R12, -INF , !P1 ;  /* 0xff8000000c8f7808 */ /* 0x000fe20004800000 */
[----:B------:R-:W-:Y:S01]  /*a180*/  FFMA.FTZ R7, R7, -UR20, R158 ;  /* 0x8000001407077c23 */ /* 0x000fe2000801009e */
[----:B------:R-:W-:Y:S01]  /*a190*/  IABS R146, R146 ;  /* 0x0000009200927213 */ /* 0x000fe20000000000 */
[----:B------:R-:W-:Y:S01]  /*a1a0*/  HMMA.16816.F32 R148, R8, R18, R148 ;  /* 0x000000120894723c */ /* 0x000fe20000001894 */
[----:B------:R-:W-:Y:S01]  /*a1b0*/  BAR.SYNC.DEFER_BLOCKING 0x0 ;  /* 0x0000000000007b1d */ /* 0x000fe20000010000 */
[----:B------:R-:W-:-:S02]  /*a1c0*/  ISETP.GE.AND P6, PT, R6, R201, PT ;  /* 0x000000c90600720c */ /* 0x000fc40003fc6270 */
[----:B------:R-:W-:Y:S02]  /*a1d0*/  ISETP.GE.AND P1, PT, R6, R198, PT ;  /* 0x000000c60600720c */ /* 0x000fe40003f26270 */
[-C--:B------:R-:W-:Y:S01]  /*a1e0*/  ISETP.LT.OR P0, PT, R4, R199.reuse, P0 ;  /* 0x000000c70400720c */ /* 0x080fe20000701670 */
[----:B------:R-:W-:Y:S01]  /*a1f0*/  IMAD.IADD R4, R203, 0x1, -R5 ;  /* 0x00000001cb047824 */ /* 0x000fe200078e0a05 */
[----:B------:R-:W-:Y:S02]  /*a200*/  I2FP.F32.S32 R146, R146 ;  /* 0x0000009200927245 */ /* 0x000fe40000201400 */
[C---:B------:R-:W-:Y:S02]  /*a210*/  ISETP.LT.OR P6, PT, R6.reuse, R202, P6 ;  /* 0x000000ca0600720c */ /* 0x040fe400037c1670 */
[----:B------:R-:W-:Y:S01]  /*a220*/  ISETP.LT.OR P1, PT, R6, R199, P1 ;  /* 0x000000c70600720c */ /* 0x000fe20000f21670 */
[----:B------:R-:W-:Y:S01]  /*a230*/  VIADD R6, R0, 0x30 ;  /* 0x0000003000067836 */ /* 0x000fe20000000000 */
[----:B------:R-:W-:Y:S01]  /*a240*/  IABS R13, R13 ;  /* 0x0000000d000d7213 */ /* 0x000fe20000000000 */
[----:B------:R-:W-:Y:S01]  /*a250*/  FFMA.FTZ R146, R146, -UR20, R163 ;  /* 0x8000001492927c23 */ /* 0x000fe200080100a3 */
[----:B------:R-:W-:-:S02]  /*a260*/  IABS R4, R4 ;  /* 0x0000000400047213 */ /* 0x000fc40000000000 */
[----:B------:R-:W-:Y:S01]  /*a270*/  FSEL R140, R7, -INF , !P1 ;  /* 0xff800000078c7808 */ /* 0x000fe20004800000 */
[----:B------:R-:W-:Y:S01]  /*a280*/  IMAD.IADD R7, R203, 0x1, -R6 ;  /* 0x00000001cb077824 */ /* 0x000fe200078e0a06 */
[----:B------:R-:W-:Y:S02]  /*a290*/  I2FP.F32.S32 R13, R13 ;  /* 0x0000000d000d7245 */ /* 0x000fe40000201400 */
[----:B------:R-:W-:Y:S02]  /*a2a0*/  I2FP.F32.S32 R4, R4 ;  /* 0x0000000400047245 */ /* 0x000fe40000201400 */
[----:B------:R-:W-:Y:S01]  /*a2b0*/  FSEL R146, R146, -INF , !P0 ;  /* 0xff80000092927808 */ /* 0x000fe20004000000 */
[----:B------:R-:W-:Y:S01]  /*a2c0*/  FFMA.FTZ R13, R13, -UR20, R156 ;  /* 0x800000140d0d7c23 */ /* 0x000fe2000801009c */
[----:B------:R-:W-:Y:S01]  /*a2d0*/  ISETP.GE.AND P0, PT, R5, R201, PT ;  /* 0x000000c90500720c */ /* 0x000fe20003f06270 */
[----:B------:R-:W-:Y:S01]  /*a2e0*/  FFMA.FTZ R141, R4, -UR20, R157 ;  /* 0x80000014048d7c23 */ /* 0x000fe2000801009d */
[----:B------:R-:W-:Y:S01]  /*a2f0*/  IABS R142, R142 ;  /* 0x0000008e008e7213 */ /* 0x000fe20000000000 */
[----:B------:R-:W-:Y:S01]  /*a300*/  VIADD R4, R0, 0x31 ;  /* 0x0000003100047836 */ /* 0x000fe20000000000 */
[----:B------:R-:W-:-:S02]  /*a310*/  IABS R7, R7 ;  /* 0x0000000700077213 */ /* 0x000fc40000000000 */
[----:B------:R-:W-:Y:S02]  /*a320*/  ISETP.LT.OR P0, PT, R5, R202, P0 ;  /* 0x000000ca0500720c */ /* 0x000fe40000701670 */
[----:B------:R-:W-:Y:S02]  /*a330*/  I2FP.F32.S32 R142, R142 ;  /* 0x0000008e008e7245 */ /* 0x000fe40000201400 */
[----:B------:R-:W-:Y:S02]  /*a340*/  I2FP.F32.S32 R7, R7 ;  /* 0x0000000700077245 */ /* 0x000fe40000201400 */
[----:B------:R-:W-:Y:S01]  /*a350*/  FSEL R145, R13, -INF , !P6 ;  /* 0xff8000000d917808 */ /* 0x000fe20007000000 */
[----:B------:R-:W-:Y:S01]  /*a360*/  FFMA.FTZ R142, R142, -UR20, R159 ;  /* 0x800000148e8e7c23 */ /* 0x000fe2000801009f */
[----:B------:R-:W-:Y:S01]  /*a370*/  ISETP.GE.AND P6, PT, R5, R198, PT ;  /* 0x000000c60500720c */ /* 0x000fe20003fc6270 */
[----:B------:R-:W-:Y:S01]  /*a380*/  FFMA.FTZ R7, R7, -UR20, R152 ;  /* 0x8000001407077c23 */ /* 0x000fe20008010098 */
[----:B------:R-:W-:-:S02]  /*a390*/  ISETP.GE.AND P1, PT, R6, R201, PT ;  /* 0x000000c90600720c */ /* 0x000fc40003f26270 */
[----:B------:R-:W-:Y:S02]  /*a3a0*/  FSEL R141, R141, -INF , !P0 ;  /* 0xff8000008d8d7808 */ /* 0x000fe40004000000 */
[----:B------:R-:W-:Y:S02]  /*a3b0*/  ISETP.GE.AND P0, PT, R6, R198, PT ;  /* 0x000000c60600720c */ /* 0x000fe40003f06270 */
[-C--:B------:R-:W-:Y:S01]  /*a3c0*/  ISETP.LT.OR P6, PT, R5, R199.reuse, P6 ;  /* 0x000000c70500720c */ /* 0x080fe200037c1670 */
[----:B------:R-:W-:Y:S01]  /*a3d0*/  IMAD.IADD R5, R200, 0x1, -R6 ;  /* 0x00000001c8057824 */ /* 0x000fe200078e0a06 */
[C---:B------:R-:W-:Y:S02]  /*a3e0*/  ISETP.LT.OR P1, PT, R6.reuse, R202, P1 ;  /* 0x000000ca0600720c */ /* 0x040fe40000f21670 */
[----:B------:R-:W-:Y:S01]  /*a3f0*/  ISETP.LT.OR P0, PT, R6, R199, P0 ;  /* 0x000000c70600720c */ /* 0x000fe20000701670 */
[----:B------:R-:W-:Y:S01]  /*a400*/  IMAD.IADD R6, R203, 0x1, -R4 ;  /* 0x00000001cb067824 */ /* 0x000fe200078e0a04 */
[----:B------:R-:W-:-:S02]  /*a410*/  FSEL R142, R142, -INF , !P6 ;  /* 0xff8000008e8e7808 */ /* 0x000fc40007000000 */
[----:B------:R-:W-:Y:S02]  /*a420*/  FSEL R171, R7, -INF , !P1 ;  /* 0xff80000007ab7808 */ /* 0x000fe40004800000 */
[C---:B------:R-:W-:Y:S02]  /*a430*/  ISETP.GE.AND P6, PT, R4.reuse, R201, PT ;  /* 0x000000c90400720c */ /* 0x040fe40003fc6270 */
[C---:B------:R-:W-:Y:S02]  /*a440*/  ISETP.GE.AND P1, PT, R4.reuse, R198, PT ;  /* 0x000000c60400720c */ /* 0x040fe40003f26270 */
[----:B------:R-:W-:Y:S02]  /*a450*/  IABS R6, R6 ;  /* 0x0000000600067213 */ /* 0x000fe40000000000 */
[C---:B------:R-:W-:Y:S02]  /*a460*/  ISETP.LT.OR P6, PT, R4.reuse, R202, P6 ;  /* 0x000000ca0400720c */ /* 0x040fe400037c1670 */
[----:B------:R-:W-:Y:S01]  /*a470*/  ISETP.LT.OR P1, PT, R4, R199, P1 ;  /* 0x000000c70400720c */ /* 0x000fe20000f21670 */
[----:B------:R-:W-:Y:S01]  /*a480*/  IMAD.IADD R4, R200, 0x1, -R4 ;  /* 0x00000001c8047824 */ /* 0x000fe200078e0a04 */
[----:B------:R-:W-:Y:S01]  /*a490*/  I2FP.F32.S32 R8, R6 ;  /* 0x0000000600087245 */ /* 0x000fe20000201400 */
[C---:B------:R-:W-:Y:S01]  /*a4a0*/  VIADD R6, R0.reuse, 0x38 ;  /* 0x0000003800067836 */ /* 0x040fe20000000000 */
[----:B------:R-:W-:Y:S01]  /*a4b0*/  IABS R5, R5 ;  /* 0x0000000500057213 */ /* 0x000fe20000000000 */
[----:B------:R-:W-:Y:S01]  /*a4c0*/  VIADD R0, R0, 0x39 ;  /* 0x0000003900007836 */ /* 0x000fe20000000000 */
[----:B------:R-:W-:Y:S01]  /*a4d0*/  IABS R4, R4 ;  /* 0x0000000400047213 */ /* 0x000fe20000000000 */
[----:B------:R-:W-:Y:S01]  /*a4e0*/  FFMA.FTZ R153, R8, -UR20, R153 ;  /* 0x8000001408997c23 */ /* 0x000fe20008010099 */
[----:B------:R-:W-:Y:S01]  /*a4f0*/  I2FP.F32.S32 R5, R5 ;  /* 0x0000000500057245 */ /* 0x000fe20000201400 */
[--C-:B------:R-:W-:Y:S01]  /*a500*/  IMAD.IADD R7, R203, 0x1, -R6.reuse ;  /* 0x00000001cb077824 */ /* 0x100fe200078e0a06 */
[----:B------:R-:W-:Y:S01]  /*a510*/  I2FP.F32.S32 R8, R4 ;  /* 0x0000000400087245 */ /* 0x000fe20000201400 */
[----:B------:R-:W-:Y:S01]  /*a520*/  IMAD.IADD R4, R200, 0x1, -R6 ;  /* 0x00000001c8047824 */ /* 0x000fe200078e0a06 */
[----:B------:R-:W-:Y:S01]  /*a530*/  FSEL R169, R153, -INF , !P6 ;  /* 0xff80000099a97808 */ /* 0x000fe20007000000 */
[----:B------:R-:W-:Y:S01]  /*a540*/  FFMA.FTZ R5, R5, -UR20, R154 ;  /* 0x8000001405057c23 */ /* 0x000fe2000801009a */
[----:B------:R-:W-:Y:S01]  /*a550*/  ISETP.GE.AND P6, PT, R6, R198, PT ;  /* 0x000000c60600720c */ /* 0x000fe20003fc6270 */
[----:B------:R-:W-:Y:S01]  /*a560*/  FFMA.FTZ R8, R8, -UR20, R155 ;  /* 0x8000001408087c23 */ /* 0x000fe2000801009b */
[----:B------:R-:W-:-:S02]  /*a570*/  IABS R4, R4 ;  /* 0x0000000400047213 */ /* 0x000fc40000000000 */
[----:B------:R-:W-:Y:S01]  /*a580*/  FSEL R166, R5, -INF , !P0 ;  /* 0xff80000005a67808 */ /* 0x000fe20004000000 */
[----:B------:R-:W-:Y:S01]  /*a590*/  IMAD.IADD R5, R203, 0x1, -R0 ;  /* 0x00000001cb057824 */ /* 0x000fe200078e0a00 */
[----:B------:R-:W-:Y:S02]  /*a5a0*/  I2FP.F32.S32 R9, R4 ;  /* 0x0000000400097245 */ /* 0x000fe40000201400 */
[C---:B------:R-:W-:Y:S02]  /*a5b0*/  ISETP.GE.AND P0, PT, R6.reuse, R201, PT ;  /* 0x000000c90600720c */ /* 0x040fe40003f06270 */
[----:B------:R-:W-:Y:S01]  /*a5c0*/  IABS R7, R7 ;  /* 0x0000000700077213 */ /* 0x000fe20000000000 */
[----:B------:R-:W-:Y:S01]  /*a5d0*/  FFMA.FTZ R9, R9, -UR20, R150 ;  /* 0x8000001409097c23 */ /* 0x000fe20008010096 */
[C---:B------:R-:W-:Y:S02]  /*a5e0*/  ISETP.LT.OR P0, PT, R6.reuse, R202, P0 ;  /* 0x000000ca0600720c */ /* 0x040fe40000701670 */
[----:B------:R-:W-:Y:S01]  /*a5f0*/  ISETP.LT.OR P6, PT, R6, R199, P6 ;  /* 0x000000c70600720c */ /* 0x000fe200037c1670 */
[----:B------:R-:W-:Y:S01]  /*a600*/  IMAD.IADD R6, R200, 0x1, -R0 ;  /* 0x00000001c8067824 */ /* 0x000fe200078e0a00 */
[----:B------:R-:W-:-:S02]  /*a610*/  I2FP.F32.S32 R7, R7 ;  /* 0x0000000700077245 */ /* 0x000fc40000201400 */
[----:B------:R-:W-:Y:S02]  /*a620*/  FSEL R162, R9, -INF , !P6 ;  /* 0xff80000009a27808 */ /* 0x000fe40007000000 */
[----:B------:R-:W-:Y:S01]  /*a630*/  ISETP.LT.AND P6, PT, R195, UR10, PT ;  /* 0x0000000ac3007c0c */ /* 0x000fe2000bfc1270 */
[----:B------:R-:W-:Y:S01]  /*a640*/  FFMA.FTZ R7, R7, -UR20, R148 ;  /* 0x8000001407077c23 */ /* 0x000fe20008010094 */
[----:B------:R-:W-:Y:S02]  /*a650*/  IABS R5, R5 ;  /* 0x0000000500057213 */ /* 0x000fe40000000000 */
[----:B------:R-:W-:Y:S02]  /*a660*/  IABS R6, R6 ;  /* 0x0000000600067213 */ /* 0x000fe40000000000 */
[----:B------:R-:W-:Y:S02]  /*a670*/  I2FP.F32.S32 R4, R5 ;  /* 0x0000000500047245 */ /* 0x000fe40000201400 */
[----:B------:R-:W-:-:S02]  /*a680*/  I2FP.F32.S32 R6, R6 ;  /* 0x0000000600067245 */ /* 0x000fc40000201400 */
[----:B------:R-:W-:Y:S01]  /*a690*/  FSEL R164, R8, -INF , !P1 ;  /* 0xff80000008a47808 */ /* 0x000fe20004800000 */
[----:B------:R-:W-:Y:S01]  /*a6a0*/  FFMA.FTZ R4, R4, -UR20, R149 ;  /* 0x8000001404047c23 */ /* 0x000fe20008010095 */
[----:B------:R-:W-:Y:S01]  /*a6b0*/  FSEL R167, R7, -INF , !P0 ;  /* 0xff80000007a77808 */ /* 0x000fe20004000000 */
[----:B------:R-:W-:Y:S01]  /*a6c0*/  FFMA.FTZ R6, R6, -UR20, R151 ;  /* 0x8000001406067c23 */ /* 0x000fe20008010097 */
[C---:B------:R-:W-:Y:S02]  /*a6d0*/  ISETP.GE.AND P1, PT, R0.reuse, R201, PT ;  /* 0x000000c90000720c */ /* 0x040fe40003f26270 */
[C---:B------:R-:W-:Y:S02]  /*a6e0*/  ISETP.GE.AND P0, PT, R0.reuse, R198, PT ;  /* 0x000000c60000720c */ /* 0x040fe40003f06270 */
[C---:B------:R-:W-:Y:S02]  /*a6f0*/  ISETP.LT.OR P1, PT, R0.reuse, R202, P1 ;  /* 0x000000ca0000720c */ /* 0x040fe40000f21670 */
[----:B------:R-:W-:-:S02]  /*a700*/  ISETP.LT.OR P0, PT, R0, R199, P0 ;  /* 0x000000c70000720c */ /* 0x000fc40000701670 */
        /* <DEDUP_REMOVED lines=76> */
.L_x_6470:
[----:B------:R-:W-:-:S04]  /*abd0*/  ULEA UR14, -UR8, URZ, 0x6 ;  /* 0x0000003f080e7291 */ /* 0x000fc8000f8e313f */
[----:B------:R-:W-:-:S12]  /*abe0*/  USHF.R.S32.HI UR9, URZ, 0x1f, UR14 ;  /* 0x0000001f3f097899 */ /* 0x000fd8000801140e */
.L_x_6471:
        /* <DEDUP_REMOVED lines=122> */
.L_x_6473:
[----:B------:R-:W-:Y:S05]  /*b390*/  BSYNC B0 ;  /* 0x0000000000007941 */ /* 0x000fea0003800000 */
.L_x_6472:
[----:B------:R-:W0:Y:S01]  /*b3a0*/  LDGDEPBAR ;  /* 0x00000000000079af */ /* 0x000e220000000000 */
[----:B-12---:R-:W-:Y:S01]  /*b3b0*/  IMAD.U32 R5, RZ, RZ, UR14 ;  /* 0x0000000eff057e24 */ /* 0x006fe2000f8e00ff */
[----:B------:R-:W-:Y:S01]  /*b3c0*/  MOV R0, UR9 ;  /* 0x0000000900007c02 */ /* 0x000fe20008000f00 */
[----:B------:R-:W-:-:S03]  /*b3d0*/  IMAD.U32 R4, RZ, RZ, UR14 ;  /* 0x0000000eff047e24 */ /* 0x000fc6000f8e00ff */
[----:B------:R-:W-:-:S04]  /*b3e0*/  LEA R208, P0, R5, R208, 0x1 ;  /* 0x000000d005d07211 */ /* 0x000fc800078008ff */
[----:B------:R-:W-:-:S09]  /*b3f0*/  LEA.HI.X R207, R4, R207, R0, 0x1, P0 ;  /* 0x000000cf04cf7211 */ /* 0x000fd200000f0c00 */
.L_x_6469:
        /* <DEDUP_REMOVED lines=409> */
.L_x_6466:
        /* <DEDUP_REMOVED lines=41> */
.L_x_6478:
        /* <DEDUP_REMOVED lines=53> */
[----:B------:R-:W-:Y:S02]  /*d370*/  R2UR UR24, R4 ;  /* 0x00000000041872ca */ /* 0x000fe400000e0000 */
[----:B------:R-:W-:Y:S01]  /*d380*/  LEA.HI.X.SX32 R7, R5, UR19, 0x2, P1 ;  /* 0x0000001305077c11 */ /* 0x000fe200088f16ff */
[----:B------:R-:W-:Y:S01]  /*d390*/  USHF.R.S32.HI UR8, URZ, 0x1f, UR22 ;  /* 0x0000001f3f087899 */ /* 0x000fe20008011416 */
[----:B------:R-:W-:Y:S02]  /*d3a0*/  LEA.HI.X.SX32 R5, R3, UR19, 0x2, P0 ;  /* 0x0000001303057c11 */ /* 0x000fe400080f16ff */
[----:B------:R-:W-:Y:S02]  /*d3b0*/  R2UR UR36, R6 ;  /* 0x00000000062472ca */ /* 0x000fe400000e0000 */
[----:B------:R-:W-:Y:S02]  /*d3c0*/  R2UR UR37, R7 ;  /* 0x00000000072572ca */ /* 0x000fe400000e0000 */
[----:B------:R-:W-:Y:S01]  /*d3d0*/  R2UR UR25, R5 ;  /* 0x00000000051972ca */ /* 0x000fe200000e0000 */
[----:B------:R-:W1:Y:S02]  /*d3e0*/  LDC.64 R6, c[0x0][0x250] ;  /* 0x00009400ff067b82 */ /* 0x000e640000000a00 */
[----:B------:R-:W-:Y:S06]  /*d3f0*/  MOV R12, UR24 ;  /* 0x00000018000c7c02 */ /* 0x000fec0008000f00 */
[----:B------:R-:W2:Y:S01]  /*d400*/  LDC.64 R4, c[0x0][0x238] ;  /* 0x00008e00ff047b82 */ /* 0x000ea20000000a00 */
[----:B------:R-:W-:Y:S02]  /*d410*/  IMAD.U32 R14, RZ, RZ, UR36 ;  /* 0x00000024ff0e7e24 */ /* 0x000fe4000f8e00ff */
[----:B------:R-:W-:Y:S02]  /*d420*/  IMAD.U32 R15, RZ, RZ, UR37 ;  /* 0x00000025ff0f7e24 */ /* 0x000fe4000f8e00ff */
        /* <DEDUP_REMOVED lines=14> */
.L_x_6475:
[CC--:B------:R-:W-:Y:S01]  /*d510*/  LEA R214, P0, R215.reuse, R210.reuse, 0x1 ;  /* 0x000000d2d7d67211 */ /* 0x0c0fe200078008ff */
[----:B------:R-:W-:Y:S01]  /*d520*/  @P5 STS.128 [R196+0xc000], RZ ;  /* 0x00c000ffc4005388 */ /* 0x000fe20000000c00 */
        /* <DEDUP_REMOVED lines=285> */
[----:B------:R-:W-:Y:S01]  /*e700*/  LEA R134, P0, R134, UR18, 0x2 ;  /* 0x0000001286867c11 */ /* 0x000fe2000f8010ff */
[----:B------:R-:W-:Y:S01]  /*e710*/  UIADD3 UR22, UR35, -UR33, URZ ;  /* 0x8000002123167290 */ /* 0x000fe2000fffe03f */
[----:B------:R-:W-:Y:S01]  /*e720*/  IMAD.U32 R133, RZ, RZ, UR33 ;  /* 0x00000021ff857e24 */ /* 0x000fe2000f8e00ff */
[----:B------:R-:W-:Y:S02]  /*e730*/  MOV R132, UR33 ;  /* 0x0000002100847c02 */ /* 0x000fe40008000f00 */
[----:B------:R-:W-:Y:S01]  /*e740*/  LEA.HI.X.SX32 R135, R3, UR19, 0x2, P0 ;  /* 0x0000001303877c11 */ /* 0x000fe200080f16ff */
[----:B------:R-:W-:Y:S01]  /*e750*/  UIMAD UR22, UR22, UR12, -0x40 ;  /* 0xffffffc0161674a4 */ /* 0x000fe2000f8e020c */
[----:B------:R-:W-:Y:S02]  /*e760*/  LEA R136, P1, R133, UR18, 0x2 ;  /* 0x0000001285887c11 */ /* 0x000fe4000f8210ff */
[----:B------:R-:W-:Y:S01]  /*e770*/  R2UR UR24, R134 ;  /* 0x00000000861872ca */ /* 0x000fe200000e0000 */
[----:B------:R-:W-:Y:S01]  /*e780*/  USHF.R.S32.HI UR8, URZ, 0x1f, UR22 ;  /* 0x0000001f3f087899 */ /* 0x000fe20008011416 */
[----:B------:R-:W-:Y:S02]  /*e790*/  LEA.HI.X.SX32 R137, R132, UR19, 0x2, P1 ;  /* 0x0000001384897c11 */ /* 0x000fe400088f16ff */
[----:B------:R-:W-:Y:S01]  /*e7a0*/  R2UR UR25, R135 ;  /* 0x00000000871972ca */ /* 0x000fe200000e0000 */
[----:B------:R-:W1:Y:S01]  /*e7b0*/  LDC.64 R132, c[0x0][0x230] ;  /* 0x00008c00ff847b82 */ /* 0x000e620000000a00 */
[----:B------:R-:W-:Y:S02]  /*e7c0*/  R2UR UR36, R136 ;  /* 0x00000000882472ca */ /* 0x000fe400000e0000 */
[----:B------:R-:W-:Y:S05]  /*e7d0*/  R2UR UR37, R137 ;  /* 0x00000000892572ca */ /* 0x000fea00000e0000 */
[----:B------:R-:W2:Y:S01]  /*e7e0*/  LDC.64 R134, c[0x0][0x248] ;  /* 0x00009200ff867b82 */ /* 0x000ea20000000a00 */
[----:B------:R-:W-:Y:S03]  /*e7f0*/  IMAD.U32 R142, RZ, RZ, UR24 ;  /* 0x00000018ff8e7e24 */ /* 0x000fe6000f8e00ff */
        /* <DEDUP_REMOVED lines=16> */
.L_x_6477:
        /* <DEDUP_REMOVED lines=89> */
.L_x_6476:
[----:B------:R-:W-:Y:S04]  /*ee90*/  IMAD.U32 R3, RZ, RZ, UR10 ;  /* 0x0000000aff037e24 */ /* 0x000fe8000f8e00ff */
        /* <DEDUP_REMOVED lines=9> */
[C---:B------:R-:W-:Y:S01]  /*ef30*/  VIADD R142, R3.reuse, 0x11 ;  /* 0x00000011038e7836 */ /* 0x040fe20000000000 */
[----:B------:R-:W-:Y:S01]  /*ef40*/  I2FP.F32.S32 R133, R132 ;  /* 0x0000008400857245 */ /* 0x000fe20000201400 */
[----:B------:R-:W-:Y:S01]  /*ef50*/  VIADD R132, R3, 0x1 ;  /* 0x0000000103847836 */ /* 0x000fe20000000000 */
[----:B------:R-:W-:Y:S02]  /*ef60*/  IABS R134, R134 ;  /* 0x0000008600867213 */ /* 0x000fe40000000000 */
[----:B------:R-:W-:Y:S01]  /*ef70*/  IABS R135, R135 ;  /* 0x0000008700877213 */ /* 0x000fe20000000000 */
[----:B------:R-:W-:Y:S01]  /*ef80*/  FFMA.FTZ R4, R133, -UR20, R4 ;  /* 0x8000001485047c23 */ /* 0x000fe20008010004 */
[----:B------:R-:W-:Y:S01]  /*ef90*/  VIADD R133, R3, 0x8 ;  /* 0x0000000803857836 */ /* 0x000fe20000000000 */
[----:B------:R-:W-:Y:S01]  /*efa0*/  I2FP.F32.S32 R134, R134 ;  /* 0x0000008600867245 */ /* 0x000fe20000201400 */
[C-C-:B------:R-:W-:Y:S01]  /*efb0*/  IMAD.IADD R136, R203.reuse, 0x1, -R132.reuse ;  /* 0x00000001cb887824 */ /* 0x140fe200078e0a84 */
[C---:B------:R-:W-:Y:S01]  /*efc0*/  ISETP.GE.AND P6, PT, R132.reuse, R202, PT ;  /* 0x000000ca8400720c */ /* 0x040fe20003fc6270 */
[C---:B------:R-:W-:Y:S01]  /*efd0*/  IMAD.IADD R141, R203.reuse, 0x1, -R133 ;  /* 0x00000001cb8d7824 */ /* 0x040fe200078e0a85 */
[----:B------:R-:W-:Y:S01]  /*efe0*/  ISETP.GE.AND P1, PT, R132, R199, PT ;  /* 0x000000c78400720c */ /* 0x000fe20003f26270 */
[----:B------:R-:W-:Y:S01]  /*eff0*/  FFMA.FTZ R9, R134, -UR20, R9 ;  /* 0x8000001486097c23 */ /* 0x000fe20008010009 */
[----:B------:R-:W-:Y:S01]  /*f000*/  ISETP.GE.OR P6, PT, R132, R201, !P6 ;  /* 0x000000c98400720c */ /* 0x000fe200077c6670 */
[----:B------:R-:W-:Y:S01]  /*f010*/  IMAD.IADD R134, R200, 0x1, -R132 ;  /* 0x00000001c8867824 */ /* 0x000fe200078e0a84 */
[----:B------:R-:W-:Y:S02]  /*f020*/  ISETP.GE.OR P1, PT, R132, R198, !P1 ;  /* 0x000000c68400720c */ /* 0x000fe40004f26670 */
[----:B------:R-:W-:Y:S02]  /*f030*/  IADD3 R132, R203, -R140, RZ ;  /* 0x8000008ccb847210 */ /* 0x000fe40007ffe0ff */
[----:B------:R-:W-:Y:S02]  /*f040*/  IABS R141, R141 ;  /* 0x0000008d008d7213 */ /* 0x000fe40000000000 */
[----:B------:R-:W-:Y:S02]  /*f050*/  IABS R132, R132 ;  /* 0x0000008400847213 */ /* 0x000fe40000000000 */
[----:B------:R-:W-:Y:S02]  /*f060*/  I2FP.F32.S32 R141, R141 ;  /* 0x0000008d008d7245 */ /* 0x000fe40000201400 */
[----:B------:R-:W-:Y:S02]  /*f070*/  I2FP.F32.S32 R132, R132 ;  /* 0x0000008400847245 */ /* 0x000fe40000201400 */
[----:B------:R-:W-:Y:S01]  /*f080*/  ISETP.GE.OR P4, PT, R3, R201, !P4 ;  /* 0x000000c90300720c */ /* 0x000fe20006786670 */
[----:B------:R-:W-:Y:S01]  /*f090*/  FFMA.FTZ R8, R141, -UR20, R8 ;  /* 0x800000148d087c23 */ /* 0x000fe20008010008 */
        /* <DEDUP_REMOVED lines=11> */
[----:B------:R-:W-:Y:S02]  /*f150*/  IADD3 R143, R200, -R3, RZ ;  /* 0x80000003c88f7210 */ /* 0x000fe40007ffe0ff */
        /* <DEDUP_REMOVED lines=608> */
.L_x_6474:
        /* <DEDUP_REMOVED lines=267> */
.L_x_6480:
[----:B------:R-:W-:Y:S05]  /*12810*/  BSYNC B0 ;  /* 0x0000000000007941 */ /* 0x000fea0003800000 */
.L_x_6479:
        /* <DEDUP_REMOVED lines=37> */
.L_x_6482:
[----:B------:R-:W-:Y:S05]  /*12a70*/  BSYNC B0 ;  /* 0x0000000000007941 */ /* 0x000fea0003800000 */
.L_x_6481:
        /* <DEDUP_REMOVED lines=14> */
.L_x_6484:
[----:B------:R-:W-:Y:S05]  /*12b60*/  BSYNC B0 ;  /* 0x0000000000007941 */ /* 0x000fea0003800000 */
.L_x_6483:
        /* <DEDUP_REMOVED lines=13> */
.L_x_6486:
[----:B------:R-:W-:Y:S05]  /*12c40*/  BSYNC B0 ;  /* 0x0000000000007941 */ /* 0x000fea0003800000 */
.L_x_6485:
        /* <DEDUP_REMOVED lines=13> */
.L_x_6488:
[----:B------:R-:W-:Y:S05]  /*12d20*/  BSYNC B0 ;  /* 0x0000000000007941 */ /* 0x000fea0003800000 */
.L_x_6487:
        /* <DEDUP_REMOVED lines=13> */
.L_x_6490:
[----:B------:R-:W-:Y:S05]  /*12e00*/  BSYNC B0 ;  /* 0x0000000000007941 */ /* 0x000fea0003800000 */
.L_x_6489:
        /* <DEDUP_REMOVED lines=13> */
.L_x_6492:
[----:B------:R-:W-:Y:S05]  /*12ee0*/  BSYNC B0 ;  /* 0x0000000000007941 */ /* 0x000fea0003800000 */
.L_x_6491:
        /* <DEDUP_REMOVED lines=13> */
.L_x_6494:
[----:B------:R-:W-:Y:S05]  /*12fc0*/  BSYNC B0 ;  /* 0x0000000000007941 */ /* 0x000fea0003800000 */
.L_x_6493:
        /* <DEDUP_REMOVED lines=11> */
.L_x_6495:
        /* <DEDUP_REMOVED lines=16> */
.L_x_7490:


//--------------------- .text._ZN5flash24flash_fwd_splitkv_kernelI23Flash_fwd_kernel_traitsILi192ELi64ELi64ELi4ELb0ELb0EN7cutlass6half_tE19Flash_kernel_traitsILi192ELi64ELi64ELi4ES3_EELb0ELb1ELb1ELb0ELb0ELb1ELb1ELb0EEEvNS_16Flash_fwd_paramsE --------------------------
	.section	.text._ZN5flash24flash_fwd_splitkv_kernelI23Flash_fwd_kernel_traitsILi192ELi64ELi64ELi4ELb0ELb0EN7cutlass6half_tE19Flash_kernel_traitsILi192ELi64ELi64ELi4ES3_EELb0ELb1ELb1ELb0ELb0ELb1ELb1ELb0EEEvNS_16Flash_fwd_paramsE,"ax",@progbits
	.align	128
        .global         _ZN5flash24flash_fwd_splitkv_kernelI23Flash_fwd_kernel_traitsILi192ELi64ELi64ELi4ELb0ELb0EN7cutlass6half_tE19Flash_kernel_traitsILi192ELi64ELi64ELi4ES3_EELb0ELb1ELb1ELb0ELb0ELb1ELb1ELb0EEEvNS_16Flash_fwd_paramsE
        .type           _ZN5flash24flash_fwd_splitkv_kernelI23Flash_fwd_kernel_traitsILi192ELi64ELi64ELi4ELb0ELb0EN7cutlass6half_tE19Flash_kernel_traitsILi192ELi64ELi64ELi4ES3_EELb0ELb1ELb1ELb0ELb0ELb1ELb1ELb0EEEvNS_16Flash_fwd_paramsE,@function
        .size           _ZN5flash24flash_fwd_splitkv_kernelI23Flash_fwd_kernel_traitsILi192ELi64ELi64ELi4ELb0ELb0EN7cutlass6half_tE19Flash_kernel_traitsILi192ELi64ELi64ELi4ES3_EELb0ELb1ELb1ELb0ELb0ELb1ELb1ELb0EEEvNS_16Flash_fwd_paramsE,(.L_x_7491 - _ZN5flash24flash_fwd_splitkv_kernelI23Flash_fwd_kernel_traitsILi192ELi64ELi64ELi4ELb0ELb0EN7cutlass6half_tE19Flash_kernel_traitsILi192ELi64ELi64ELi4ES3_EELb0ELb1ELb1ELb0ELb0ELb1ELb1ELb0EEEvNS_16Flash_fwd_paramsE)
        .other          _ZN5flash24flash_fwd_splitkv_kernelI23Flash_fwd_kernel_traitsILi192ELi64ELi64ELi4ELb0ELb0EN7cutlass6half_tE19Flash_kernel_traitsILi192ELi64ELi64ELi4ES3_EELb0ELb1ELb1ELb0ELb0ELb1ELb1ELb0EEEvNS_16Flash_fwd_paramsE,@"STO_CUDA_ENTRY STV_DEFAULT"
_ZN5flash24flash_fwd_splitkv_kernelI23Flash_fwd_kernel_traitsILi192ELi64ELi64ELi4ELb0ELb0EN7cutlass6half_tE19Flash_kernel_traitsILi192ELi64ELi64ELi4ES3_EELb0ELb1ELb1ELb0ELb0ELb1ELb1ELb0EEEvNS_16Flash_fwd_paramsE:
.text._ZN5flash24flash_fwd_splitkv_kernelI23Flash_fwd_kernel_traitsILi192ELi64ELi64ELi4ELb0ELb0EN7cutlass6half_tE19Flash_kernel_traitsILi192ELi64ELi64ELi4ES3_EELb0ELb1ELb1ELb0ELb0ELb1ELb1ELb0EEEvNS_16Flash_fwd_paramsE:
        /* <DEDUP_REMOVED lines=76> */
.L_x_6496:
[----:B------:R-:W-:-:S04]  /*04c0*/  ULDC UR8, c[0x0][0x2c8] ;  /* 0x0000b20000087ab9 */ /* 0x000fc80000000800 */
.L_x_6497:
        /* <DEDUP_REMOVED lines=122> */
.L_x_6500:
[----:B------:R-:W-:Y:S05]  /*0c70*/  BSYNC B0 ;  /* 0x0000000000007941 */ /* 0x000fea0003800000 */
.L_x_6499:
        /* <DEDUP_REMOVED lines=11> */
.L_x_6502:
[----:B------:R-:W-:Y:S05]  /*0d30*/  BSYNC B0 ;  /* 0x0000000000007941 */ /* 0x000fea0003800000 */
.L_x_6501:
        /* <DEDUP_REMOVED lines=10> */
.L_x_6504:
[----:B------:R-:W-:Y:S05]  /*0de0*/  BSYNC B0 ;  /* 0x0000000000007941 */ /* 0x000fea0003800000 */
.L_x_6503:
        /* <DEDUP_REMOVED lines=10> */
.L_x_6506:
[----:B------:R-:W-:Y:S05]  /*0e90*/  BSYNC B0 ;  /* 0x0000000000007941 */ /* 0x000fea0003800000 */
.L_x_6505:
        /* <DEDUP_REMOVED lines=9> */
.L_x_6508:
[----:B------:R-:W-:Y:S05]  /*0f30*/  BSYNC B0 ;  /* 0x0000000000007941 */ /* 0x000fea0003800000 */
.L_x_6507:
        /* <DEDUP_REMOVED lines=9> */
.L_x_6510:
[----:B------:R-:W-:Y:S05]  /*0fd0*/  BSYNC B0 ;  /* 0x0000000000007941 */ /* 0x000fea0003800000 */
.L_x_6509:
        /* <DEDUP_REMOVED lines=9> */
.L_x_6512:
[----:B------:R-:W-:Y:S05]  /*1070*/  BSYNC B0 ;  /* 0x0000000000007941 */ /* 0x000fea0003800000 */
.L_x_6511:
        /* <DEDUP_REMOVED lines=9> */
.L_x_6514:
[----:B------:R-:W-:Y:S05]  /*1110*/  BSYNC B0 ;  /* 0x0000000000007941 */ /* 0x000fea0003800000 */
.L_x_6513:
        /* <DEDUP_REMOVED lines=31> */
.L_x_6498:
        /* <DEDUP_REMOVED lines=29> */
.L_x_6515:
        /* <DEDUP_REMOVED lines=95> */
.L_x_6516:
        /* <DEDUP_REMOVED lines=46> */
.L_x_6518:
        /* <DEDUP_REMOVED lines=33> */
.L_x_6517:
        /* <DEDUP_REMOVED lines=110> */
.L_x_6520:
[----:B------:R-:W-:Y:S05]  /*26a0*/  BSYNC B0 ;  /* 0x0000000000007941 */ /* 0x000fea0003800000 */
.L_x_6519:
        /* <DEDUP_REMOVED lines=41> */
.L_x_6522:
[----:B------:R-:W-:Y:S05]  /*2940*/  BSYNC B0 ;  /* 0x0000000000007941 */ /* 0x000fea0003800000 */
.L_x_6521:
        /* <DEDUP_REMOVED lines=42> */
.L_x_6524:
[----:B------:R-:W-:Y:S05]  /*2bf0*/  BSYNC B0 ;  /* 0x0000000000007941 */ /* 0x000fea0003800000 */
.L_x_6523:
        /* <DEDUP_REMOVED lines=45> */
.L_x_6526:
[----:B------:R-:W-:Y:S05]  /*2ed0*/  BSYNC B0 ;  /* 0x0000000000007941 */ /* 0x000fea0003800000 */
.L_x_6525:
        /* <DEDUP_REMOVED lines=37> */
.L_x_6528:
[----:B------:R-:W-:Y:S05]  /*3130*/  BSYNC B0 ;  /* 0x0000000000007941 */ /* 0x000fea0003800000 */
.L_x_6527:
        /* <DEDUP_REMOVED lines=33> */
.L_x_6530:
[----:B------:R-:W-:Y:S05]  /*3350*/  BSYNC B0 ;  /* 0x0000000000007941 */ /* 0x000fea0003800000 */
.L_x_6529:
        /* <DEDUP_REMOVED lines=39> */
.L_x_6532:
[----:B------:R-:W-:Y:S05]  /*35d0*/  BSYNC B0 ;  /* 0x0000000000007941 */ /* 0x000fea0003800000 */
.L_x_6531:
        /* <DEDUP_REMOVED lines=42> */
.L_x_6534:
[----:B------:R-:W-:Y:S05]  /*3880*/  BSYNC B0 ;  /* 0x0000000000007941 */ /* 0x000fea0003800000 */
.L_x_6533:
        /* <DEDUP_REMOVED lines=78> */
.L_x_6536:
[----:B------:R-:W-:Y:S05]  /*3d70*/  BSYNC B0 ;  /* 0x0000000000007941 */ /* 0x000fea0003800000 */
.L_x_6535:
        /* <DEDUP_REMOVED lines=38> */
.L_x_6538:
[----:B------:R-:W-:Y:S05]  /*3fe0*/  BSYNC B0 ;  /* 0x0000000000007941 */ /* 0x000fea0003800000 */
.L_x_6537:
        /* <DEDUP_REMOVED lines=36> */
.L_x_6540:
[----:B------:R-:W-:Y:S05]  /*4230*/  BSYNC B0 ;  /* 0x0000000000007941 */ /* 0x000fea0003800000 */
.L_x_6539:
        /* <DEDUP_REMOVED lines=42> */
.L_x_6542:
[----:B------:R-:W-:Y:S05]  /*44e0*/  BSYNC B0 ;  /* 0x0000000000007941 */ /* 0x000fea0003800000 */
.L_x_6541:
        /* <DEDUP_REMOVED lines=8> */
[----:B------:R-:W3:Y:S01]  /*4570*/  LDSM.16.M88.4 R52, [R201+0x7000] ;  /* 0x00700000c934783b */ /* 0x000ee20000000200 */
[C---:B------:R-:W-:Y:S01]  /*4580*/  LEA R198, R5.reuse, R202, 0x1 ;  /* 0x000000ca05c67211 */ /* 0x040fe200078e08ff */
[----:B------:R-:W-:Y:S01]  /*4590*/  UIADD3 UR12, UR17, UR15, URZ ;  /* 0x0000000f110c7290 */ /* 0x000fe2000fffe03f */
[----:B------:R-:W-:Y:S01]  /*45a0*/  LEA R197, R5, R200, 0x1 ;  /* 0x000000c805c57211 */ /* 0x000fe200078e08ff */
[----:B------:R-:W-:Y:S01]  /*45b0*/  LDSM.16.M88.4 R72, [R200] ;  /* 0x00000000c848783b */ /* 0x000fe20000000200 */
[----:B------:R-:W-:Y:S01]  /*45c0*/  LEA R211, R105, UR20, 0x4 ;  /* 0x0000001469d37c11 */ /* 0x000fe2000f8e20ff */
[----:B------:R-:W-:Y:S01]  /*45d0*/  UIADD3 UR22, UR21, -UR22, URZ ;  /* 0x8000001615167290 */ /* 0x000fe2000fffe03f */
[----:B------:R-:W-:Y:S01]  /*45e0*/  @P1 IADD3 R199, R2, -0x20, RZ ;  /* 0xffffffe002c71810 */ /* 0x000fe20007ffe0ff */
[----:B------:R-:W-:Y:S01]  /*45f0*/  IMAD.MOV.U32 R2, RZ, RZ, 0x40 ;  /* 0x00000040ff027424 */ /* 0x000fe200078e00ff */
[----:B------:R-:W-:Y:S01]  /*4600*/  LDSM.16.M88.4 R60, [R201+0x6800] ;  /* 0x00680000c93c783b */ /* 0x000fe20000000200 */
[----:B------:R-:W-:Y:S01]  /*4610*/  SHF.L.U32 R212, R6, 0x1, RZ ;  /* 0x0000000106d47819 */ /* 0x000fe200000006ff */
[----:B--2--5:R-:W-:Y:S01]  /*4620*/  FMUL.FTZ R104, R104, R107 ;  /* 0x0000006b68687220 */ /* 0x024fe20000410000 */
[----:B------:R-:W-:Y:S01]  /*4630*/  ISETP.LT.AND P6, PT, R203, UR10, PT ;  /* 0x0000000acb007c0c */ /* 0x000fe2000bfc1270 */
[----:B------:R-:W2:Y:S01]  /*4640*/  LDSM.16.M88.4 R68, [R199] ;  /* 0x00000000c744783b */ /* 0x000ea20000000200 */
[----:B------:R-:W-:Y:S01]  /*4650*/  SEL R2, R2, 0xffffffc0, !P2 ;  /* 0xffffffc002027807 */ /* 0x000fe20005000000 */
[----:B------:R-:W-:Y:S01]  /*4660*/  VIADD R190, R199, 0x1000 ;  /* 0x00001000c7be7836 */ /* 0x000fe20000000000 */
[----:B------:R-:W-:Y:S01]  /*4670*/  R2UR UR20, R104 ;  /* 0x00000000681472ca */ /* 0x000fe200000e0000 */
[----:B------:R-:W-:Y:S01]  /*4680*/  LDSM.16.M88.4 R76, [R198] ;  /* 0x00000000c64c783b */ /* 0x000fe20000000200 */
[----:B------:R-:W-:Y:S01]  /*4690*/  IADD3 R195, R201, R2, RZ ;  /* 0x00000002c9c37210 */ /* 0x000fe20007ffe0ff */
[----:B------:R-:W-:Y:S01]  /*46a0*/  IMAD.IADD R188, R2, 0x1, R199 ;  /* 0x0000000102bc7824 */ /* 0x000fe200078e02c7 */
[----:B------:R-:W-:Y:S01]  /*46b0*/  LOP3.LUT R212, R212, 0x6, RZ, 0xc0, !PT ;  /* 0x00000006d4d47812 */ /* 0x000fe200078ec0ff */
[----:B------:R-:W2:Y:S01]  /*46c0*/  LDSM.16.M88.4 R44, [R201+0x7800] ;  /* 0x00780000c92c783b */ /* 0x000ea20000000200 */
[C---:B------:R-:W-:Y:S01]  /*46d0*/  IADD3 R191, R199.reuse, 0x800, RZ ;  /* 0x00000800c7bf7810 */ /* 0x040fe20007ffe0ff */
[C---:B------:R-:W-:Y:S01]  /*46e0*/  VIADD R184, R199.reuse, 0x3800 ;  /* 0x00003800c7b87836 */ /* 0x040fe20000000000 */
[C---:B------:R-:W-:Y:S01]  /*46f0*/  IADD3 R189, R199.reuse, 0x1800, RZ ;  /* 0x00001800c7bd7810 */ /* 0x040fe20007ffe0ff */
[----:B------:R-:W2:Y:S01]  /*4700*/  LDSM.16.M88.4 R64, [R195+0x6000] ;  /* 0x00600000c340783b */ /* 0x000ea20000000200 */
[----:B------:R-:W-:-:S02]  /*4710*/  IADD3 R187, R199, 0x2000, RZ ;  /* 0x00002000c7bb7810 */ /* 0x000fc40007ffe0ff */
[C---:B------:R-:W-:Y:S01]  /*4720*/  IADD3 R186, R199.reuse, 0x2800, RZ ;  /* 0x00002800c7ba7810 */ /* 0x040fe20007ffe0ff */
[----:B------:R-:W2:Y:S01]  /*4730*/  LDSM.16.M88.4 R32, [R199+0x1000] ;  /* 0x00100000c720783b */ /* 0x000ea20000000200 */
[C---:B------:R-:W-:Y:S02]  /*4740*/  IADD3 R185, R199.reuse, 0x3000, RZ ;  /* 0x00003000c7b97810 */ /* 0x040fe40007ffe0ff */
[C---:B------:R-:W-:Y:S01]  /*4750*/  IADD3 R183, R199.reuse, 0x4000, RZ ;  /* 0x00004000c7b77810 */ /* 0x040fe20007ffe0ff */
[----:B------:R-:W2:Y:S01]  /*4760*/  LDSM.16.M88.4 R36, [R199+0x800] ;  /* 0x00080000c724783b */ /* 0x000ea20000000200 */
[C---:B------:R-:W-:Y:S01]  /*4770*/  IADD3 R182, R199.reuse, 0x4800, RZ ;  /* 0x00004800c7b67810 */ /* 0x040fe20007ffe0ff */
[----:B----4-:R-:W-:Y:S02]  /*4780*/  HMMA.16816.F32 R16, R20, R28, RZ ;  /* 0x0000001c1410723c */ /* 0x010fe400000018ff */
[----:B------:R-:W-:Y:S01]  /*4790*/  LDSM.16.M88.4 R24, [R197] ;  /* 0x00000000c518783b */ /* 0x000fe20000000200 */
[----:B------:R-:W-:-:S02]  /*47a0*/  IADD3 R181, R199, 0x5000, RZ ;  /* 0x00005000c7b57810 */ /* 0x000fc40007ffe0ff */
[----:B------:R-:W-:Y:S01]  /*47b0*/  IADD3 R180, R199, 0x5800, RZ ;  /* 0x00005800c7b47810 */ /* 0x000fe20007ffe0ff */
[----:B------:R-:W4:Y:S01]  /*47c0*/  LDSM.16.M88.4 R88, [R188] ;  /* 0x00000000bc58783b */ /* 0x000f220000000200 */
[C---:B---3--:R-:W-:Y:S03]  /*47d0*/  HMMA.16816.F32 R56, R20.reuse, R52, RZ ;  /* 0x000000341438723c */ /* 0x048fe600000018ff */
[----:B------:R-:W3:Y:S03]  /*47e0*/  LDSM.16.M88.4 R48, [R199+0x1800] ;  /* 0x00180000c730783b */ /* 0x000ee60000000200 */
[C---:B------:R-:W-:Y:S01]  /*47f0*/  HMMA.16816.F32 R28, R20.reuse, R30, RZ ;  /* 0x0000001e141c723c */ /* 0x040fe200000018ff */
[----:B-1----:R-:W1:Y:S04]  /*4800*/  LDSM.16.M88.4 R8, [R195+0x7000] ;  /* 0x00700000c308783b */ /* 0x002e680000000200 */
[----:B------:R-:W1:Y:S01]  /*4810*/  LDSM.16.M88.4 R12, [R195+0x6800] ;  /* 0x00680000c30c783b */ /* 0x000e620000000200 */
[----:B------:R-:W-:Y:S03]  /*4820*/  HMMA.16816.F32 R52, R20, R54, RZ ;  /* 0x000000361434723c */ /* 0x000fe600000018ff */
[----:B------:R-:W-:Y:S03]  /*4830*/  LDSM.16.M88.4 R84, [R195+0x7800] ;  /* 0x00780000c354783b */ /* 0x000fe60000000200 */
[----:B--2---:R-:W-:Y:S01]  /*4840*/  HMMA.16816.F32 R16, R72, R68, R16 ;  /* 0x000000444810723c */ /* 0x004fe20000001810 */
        /* <DEDUP_REMOVED lines=17> */
[----:B------:R-:W2:Y:S05]  /*4960*/  LDSM.16.M88.4 R36, [R188+0x1000] ;  /* 0x00100000bc24783b */ /* 0x000eaa0000000200 */
[----:B----4-:R-:W-:Y:S06]  /*4970*/  HMMA.16816.F32 R16, R24, R88, R16 ;  /* 0x000000581810723c */ /* 0x010fec0000001810 */
        /* <DEDUP_REMOVED lines=121> */
[C---:B------:R-:W-:Y:S06]  /*5110*/  HMMA.16816.F32 R40, R12.reuse, R44, R40 ;  /* 0x0000002c0c28723c */ /* 0x040fec0000001828 */
        /* <DEDUP_REMOVED lines=30> */
[----:B------:R-:W-:Y:S01]  /*5300*/  MOV R6, UR21 ;  /* 0x0000001500067c02 */ /* 0x000fe20008000f00 */
[----:B------:R-:W-:Y:S01]  /*5310*/  FMUL.FTZ R52, R52, UR31 ;  /* 0x0000001f34347c20 */ /* 0x000fe20008410000 */
[----:B------:R-:W-:Y:S01]  /*5320*/  SHF.R.S32.HI R8, RZ, 0x2, R9 ;  /* 0x00000002ff087819 */ /* 0x000fe20000011409 */
[----:B------:R-:W-:Y:S01]  /*5330*/  FMUL.FTZ R35, R80, UR31 ;  /* 0x0000001f50237c20 */ /* 0x000fe20008410000 */
        /* <DEDUP_REMOVED lines=8> */
[C---:B------:R-:W-:Y:S01]  /*53c0*/  VIADDMNMX R209, R211.reuse, UR12, R6, PT ;  /* 0x0000000cd3d17c46 */ /* 0x040fe2000b800106 */
[----:B------:R-:W4:Y:S01]  /*53d0*/  MUFU.TANH R31, R31 ;  /* 0x0000001f001f7308 */ /* 0x000f220000002400 */
[----:B------:R-:W-:Y:S01]  /*53e0*/  VIADD R208, R211, 0x8 ;  /* 0x00000008d3d07836 */ /* 0x000fe20000000000 */
[----:B------:R-:W-:-:S02]  /*53f0*/  MOV R9, UR17 ;  /* 0x0000001100097c02 */ /* 0x000fc40008000f00 */
[----:B------:R-:W-:Y:S02]  /*5400*/  IADD3 R211, R211, UR22, RZ ;  /* 0x00000016d3d37c10 */ /* 0x000fe4000fffe0ff */
[C---:B------:R-:W-:Y:S02]  /*5410*/  IADD3 R206, R208.reuse, UR15, R9 ;  /* 0x0000000fd0ce7c10 */ /* 0x040fe4000fffe009 */
[----:B------:R-:W1:Y:S01]  /*5420*/  MUFU.TANH R40, R40 ;  /* 0x0000002800287308 */ /* 0x000e620000002400 */
[----:B------:R-:W-:Y:S02]  /*5430*/  IADD3 R208, R208, UR22, RZ ;  /* 0x00000016d0d07c10 */ /* 0x000fe4000fffe0ff */
[----:B------:R-:W-:Y:S02]  /*5440*/  VIADDMNMX R210, R211, -UR16, RZ, !PT ;  /* 0x80000010d3d27c46 */ /* 0x000fe4000f8001ff */
[----:B------:R-:W-:Y:S02]  /*5450*/  VIADDMNMX R207, R208, -UR16, RZ, !PT ;  /* 0x80000010d0cf7c46 */ /* 0x000fe4000f8001ff */
[----:B------:R-:W-:Y:S01]  /*5460*/  VIMNMX R206, R206, UR21, PT ;  /* 0x00000015cece7c48 */ /* 0x000fe2000bfe0100 */
        /* <DEDUP_REMOVED lines=99> */
.L_x_6544:
[----:B------:R-:W-:-:S04]  /*5aa0*/  ULEA UR12, -UR8, URZ, 0x6 ;  /* 0x0000003f080c7291 */ /* 0x000fc8000f8e313f */
[----:B------:R-:W-:Y:S02]  /*5ab0*/  USHF.R.S32.HI UR15, URZ, 0x1f, UR12 ;  /* 0x0000001f3f0f7899 */ /* 0x000fe4000801140c */
[----:B------:R-:W-:-:S04]  /*5ac0*/  MOV R42, UR12 ;  /* 0x0000000c002a7c02 */ /* 0x000fc80008000f00 */
[----:B------:R-:W-:-:S07]  /*5ad0*/  MOV R43, UR15 ;  /* 0x0000000f002b7c02 */ /* 0x000fce0008000f00 */
.L_x_6545:
        /* <DEDUP_REMOVED lines=9> */
[C-C-:B------:R-:W-:Y:S02]  /*5b70*/  @!P2 IMAD.X R46, R43.reuse, 0x1, R134.reuse, P0 ;  /* 0x000000012b2ea824 */ /* 0x140fe400000e0686 */
[----:B------:R-:W1:Y:S01]  /*5b80*/  @!P4 LDC.64 R10, c[0x0][0x218] ;  /* 0x00008600ff0acb82 */ /* 0x000e620000000a00 */
[----:B------:R-:W-:-:S07]  /*5b90*/  @!P4 IMAD.X R45, R43, 0x1, R134, P5 ;  /* 0x000000012b2dc824 */ /* 0x000fce00028e0686 */
[----:B------:R-:W4:Y:S01]  /*5ba0*/  @!P1 LDC.64 R8, c[0x0][0x218] ;  /* 0x00008600ff089b82 */ /* 0x000f220000000a00 */
[----:B--2---:R-:W-:-:S07]  /*5bb0*/  @!P2 LEA R48, P0, R3, R12, 0x1 ;  /* 0x0000000c0330a211 */ /* 0x004fce00078008ff */
[----:B------:R-:W2:Y:S01]  /*5bc0*/  @!P4 LDC.64 R14, c[0x0][0x218] ;  /* 0x00008600ff0ecb82 */ /* 0x000ea20000000a00 */
[----:B------:R-:W-:Y:S02]  /*5bd0*/  @!P2 LEA.HI.X R49, R3, R13, R46, 0x1, P0 ;  /* 0x0000000d0331a211 */ /* 0x000fe400000f0c2e */
[----:B------:R-:W-:Y:S02]  /*5be0*/  @!P1 IADD3 R3, P0, R42, R133, RZ ;  /* 0x000000852a039210 */ /* 0x000fe40007f1e0ff */
[----:B-1----:R-:W-:-:S03]  /*5bf0*/  @!P4 LEA R52, P5, R4, R10, 0x1 ;  /* 0x0000000a0434c211 */ /* 0x002fc600078a08ff */
[----:B------:R-:W1:Y:S01]  /*5c00*/  @!P2 LDC.64 R12, c[0x0][0x218] ;  /* 0x00008600ff0cab82 */ /* 0x000e620000000a00 */
[----:B------:R-:W-:Y:S01]  /*5c10*/  @!P1 IMAD.X R50, R43, 0x1, R134, P0 ;  /* 0x000000012b329824 */ /* 0x000fe200000e0686 */
[----:B------:R-:W-:Y:S02]  /*5c20*/  @!P4 LEA.HI.X R53, R4, R11, R45, 0x1, P5 ;  /* 0x0000000b0435c211 */ /* 0x000fe400028f0c2d */
[----:B------:R-:W-:Y:S02]  /*5c30*/  IADD3 R4, P5, R42, UR28, RZ ;  /* 0x0000001c2a047c10 */ /* 0x000fe4000ffbe0ff */
[C---:B----4-:R-:W-:Y:S02]  /*5c40*/  @!P1 LEA R46, P0, R3.reuse, R8, 0x1 ;  /* 0x00000008032e9211 */ /* 0x050fe400078008ff */
[----:B------:R-:W4:Y:S01]  /*5c50*/  @!P1 LDC.64 R10, c[0x0][0x218] ;  /* 0x00008600ff0a9b82 */ /* 0x000f220000000a00 */
[----:B------:R-:W-:Y:S01]  /*5c60*/  @!PT LDS RZ, [RZ] ;  /* 0x00000000fffff984 */ /* 0x000fe20000000800 */
[----:B------:R-:W-:Y:S01]  /*5c70*/  @!PT LDS RZ, [RZ] ;  /* 0x00000000fffff984 */ /* 0x000fe20000000800 */
[----:B------:R-:W-:Y:S01]  /*5c80*/  @!PT LDS RZ, [RZ] ;  /* 0x00000000fffff984 */ /* 0x000fe20000000800 */
[----:B------:R5:W-:Y:S01]  /*5c90*/  @!P4 LDGSTS.E.BYPASS.LTC128B.128 [R204+0x6000], desc[UR26][R52.64] ;  /* 0x0600000034cccfae */ /* 0x000be2000b901d5a */
[----:B------:R-:W-:-:S02]  /*5ca0*/  @!P1 LEA.HI.X R47, R3, R9, R50, 0x1, P0 ;  /* 0x00000009032f9211 */ /* 0x000fc400000f0c32 */
[----:B------:R-:W-:Y:S01]  /*5cb0*/  IADD3.X R3, R43, UR23, RZ, P5, !PT ;  /* 0x000000172b037c10 */ /* 0x000fe2000affe4ff */
[----:B------:R3:W-:Y:S01]  /*5cc0*/  @P2 STS.128 [R204+0x8000], RZ ;  /* 0x008000ffcc002388 */ /* 0x0007e20000000c00 */
[CC--:B------:R-:W-:Y:S02]  /*5cd0*/  @!P4 IADD3 R51, P5, R4.reuse, R133.reuse, RZ ;  /* 0x000000850433c210 */ /* 0x0c0fe40007fbe0ff */
[----:B------:R-:W3:Y:S01]  /*5ce0*/  @!P4 LDC.64 R8, c[0x0][0x218] ;  /* 0x00008600ff08cb82 */ /* 0x000ee20000000a00 */
[----:B------:R-:W-:Y:S01]  /*5cf0*/  @!P2 IADD3 R45, P0, R4, R133, RZ ;  /* 0x00000085042da210 */ /* 0x000fe20007f1e0ff */
[----:B------:R-:W-:Y:S01]  /*5d00*/  @!PT LDS RZ, [RZ] ;  /* 0x00000000fffff984 */ /* 0x000fe20000000800 */
[----:B------:R-:W-:Y:S01]  /*5d10*/  @!PT LDS RZ, [RZ] ;  /* 0x00000000fffff984 */ /* 0x000fe20000000800 */
[----:B------:R-:W-:Y:S01]  /*5d20*/  @!PT LDS RZ, [RZ] ;  /* 0x00000000fffff984 */ /* 0x000fe20000000800 */
[----:B------:R1:W-:Y:S01]  /*5d30*/  @!P2 LDGSTS.E.BYPASS.LTC128B.128 [R204+0x8000], desc[UR26][R48.64+0x80] ;  /* 0x0800008030ccafae */ /* 0x0003e2000b901d5a */
[--C-:B------:R-:W-:Y:S01]  /*5d40*/  @!P4 IMAD.X R54, R3, 0x1, R134.reuse, P5 ;  /* 0x000000010336c824 */ /* 0x100fe200028e0686 */
[----:B--2---:R-:W-:Y:S02]  /*5d50*/  @!P4 LEA R50, P5, R51, R14, 0x1 ;  /* 0x0000000e3332c211 */ /* 0x004fe400078a08ff */
[----:B------:R-:W-:Y:S01]  /*5d60*/  @!P2 IMAD.X R14, R3, 0x1, R134, P0 ;  /* 0x00000001030ea824 */ /* 0x000fe200000e0686 */
[----:B------:R2:W-:Y:S01]  /*5d70*/  @P1 STS.128 [R204+0xa000], RZ ;  /* 0x00a000ffcc001388 */ /* 0x0005e20000000c00 */
[----:B------:R-:W-:-:S02]  /*5d80*/  @!P4 LEA.HI.X R51, R51, R15, R54, 0x1, P5 ;  /* 0x0000000f3333c211 */ /* 0x000fc400028f0c36 */
[C---:B-1----:R-:W-:Y:S01]  /*5d90*/  @!P2 LEA R54, P5, R45.reuse, R12, 0x1 ;  /* 0x0000000c2d36a211 */ /* 0x042fe200078a08ff */
[----:B------:R-:W-:Y:S01]  /*5da0*/  @!PT LDS RZ, [RZ] ;  /* 0x00000000fffff984 */ /* 0x000fe20000000800 */
[----:B------:R-:W-:Y:S01]  /*5db0*/  @!PT LDS RZ, [RZ] ;  /* 0x00000000fffff984 */ /* 0x000fe20000000800 */
[----:B------:R-:W-:Y:S01]  /*5dc0*/  @!PT LDS RZ, [RZ] ;  /* 0x00000000fffff984 */ /* 0x000fe20000000800 */
[----:B------:R2:W-:Y:S01]  /*5dd0*/  @!P1 LDGSTS.E.BYPASS.LTC128B.128 [R204+0xa000], desc[UR26][R46.64+0x100] ;  /* 0x0a0001002ecc9fae */ /* 0x0005e2000b901d5a */
[----:B------:R-:W-:Y:S02]  /*5de0*/  @!P1 IADD3 R12, P0, R4, R133, RZ ;  /* 0x00000085040c9210 */ /* 0x000fe40007f1e0ff */
[----:B------:R-:W-:Y:S01]  /*5df0*/  @!P2 LEA.HI.X R55, R45, R13, R14, 0x1, P5 ;  /* 0x0000000d2d37a211 */ /* 0x000fe200028f0c0e */
[----:B------:R2:W-:Y:S01]  /*5e00*/  @P4 STS.128 [R204+0x6800], RZ ;  /* 0x006800ffcc004388 */ /* 0x0005e20000000c00 */
[----:B------:R-:W5:Y:S01]  /*5e10*/  @!P2 LDC.64 R14, c[0x0][0x218] ;  /* 0x00008600ff0eab82 */ /* 0x000f620000000a00 */
[----:B------:R-:W-:Y:S01]  /*5e20*/  @!P1 IMAD.X R13, R3, 0x1, R134, P0 ;  /* 0x00000001030d9824 */ /* 0x000fe200000e0686 */
[----:B----4-:R-:W-:Y:S01]  /*5e30*/  @!P1 LEA R56, P0, R12, R10, 0x1 ;  /* 0x0000000a0c389211 */ /* 0x010fe200078008ff */
[----:B------:R-:W-:Y:S01]  /*5e40*/  @!PT LDS RZ, [RZ] ;  /* 0x00000000fffff984 */ /* 0x000fe20000000800 */
[----:B------:R-:W-:Y:S01]  /*5e50*/  @!PT LDS RZ, [RZ] ;  /* 0x00000000fffff984 */ /* 0x000fe20000000800 */
[----:B------:R-:W-:Y:S01]  /*5e60*/  @!PT LDS RZ, [RZ] ;  /* 0x00000000fffff984 */ /* 0x000fe20000000800 */
[----:B------:R2:W-:Y:S01]  /*5e70*/  @!P4 LDGSTS.E.BYPASS.LTC128B.128 [R204+0x6800], desc[UR26][R50.64] ;  /* 0x0680000032cccfae */ /* 0x0005e2000b901d5a */
[----:B------:R-:W-:-:S02]  /*5e80*/  IADD3 R4, P5, R4, UR28, RZ ;  /* 0x0000001c04047c10 */ /* 0x000fc4000ffbe0ff */
[----:B------:R-:W-:Y:S01]  /*5e90*/  @!P1 LEA.HI.X R57, R12, R11, R13, 0x1, P0 ;  /* 0x0000000b0c399211 */ /* 0x000fe200000f0c0d */
[----:B------:R2:W-:Y:S01]  /*5ea0*/  @P2 STS.128 [R204+0x8800], RZ ;  /* 0x008800ffcc002388 */ /* 0x0005e20000000c00 */
[----:B------:R-:W1:Y:S01]  /*5eb0*/  @!P1 LDC.64 R12, c[0x0][0x218] ;  /* 0x00008600ff0c9b82 */ /* 0x000e620000000a00 */
[----:B------:R-:W-:Y:S02]  /*5ec0*/  IADD3.X R3, R3, UR23, RZ, P5, !PT ;  /* 0x0000001703037c10 */ /* 0x000fe4000affe4ff */
[CC--:B------:R-:W-:Y:S01]  /*5ed0*/  @!P4 IADD3 R45, P0, R4.reuse, R133.reuse, RZ ;  /* 0x00000085042dc210 */ /* 0x0c0fe20007f1e0ff */
[----:B------:R-:W-:Y:S01]  /*5ee0*/  @!PT LDS RZ, [RZ] ;  /* 0x00000000fffff984 */ /* 0x000fe20000000800 */
[----:B------:R-:W-:Y:S01]  /*5ef0*/  @!PT LDS RZ, [RZ] ;  /* 0x00000000fffff984 */ /* 0x000fe20000000800 */
[----:B------:R-:W-:Y:S01]  /*5f00*/  @!PT LDS RZ, [RZ] ;  /* 0x00000000fffff984 */ /* 0x000fe20000000800 */
[----:B------:R2:W-:Y:S01]  /*5f10*/  @!P2 LDGSTS.E.BYPASS.LTC128B.128 [R204+0x8800], desc[UR26][R54.64+0x80] ;  /* 0x0880008036ccafae */ /* 0x0005e2000b901d5a */
[----:B------:R-:W-:-:S03]  /*5f20*/  @!P2 IADD3 R59, P5, R4, R133, RZ ;  /* 0x00000085043ba210 */ /* 0x000fc60007fbe0ff */
[----:B------:R-:W-:Y:S01]  /*5f30*/  @!P4 IMAD.X R58, R3, 0x1, R134, P0 ;  /* 0x00000001033ac824 */ /* 0x000fe200000e0686 */
[C---:B---3--:R-:W-:Y:S01]  /*5f40*/  @!P4 LEA R60, P0, R45.reuse, R8, 0x1 ;  /* 0x000000082d3cc211 */ /* 0x048fe200078008ff */
[----:B------:R-:W3:Y:S01]  /*5f50*/  @!P4 LDC.64 R10, c[0x0][0x218] ;  /* 0x00008600ff0acb82 */ /* 0x000ee20000000a00 */
[----:B------:R2:W-:Y:S02]  /*5f60*/  @P1 STS.128 [R204+0xa800], RZ ;  /* 0x00a800ffcc001388 */ /* 0x0005e40000000c00 */
[----:B------:R-:W-:Y:S01]  /*5f70*/  @!P4 LEA.HI.X R61, R45, R9, R58, 0x1, P0 ;  /* 0x000000092d3dc211 */ /* 0x000fe200000f0c3a */
[----:B------:R-:W-:Y:S01]  /*5f80*/  @!P2 IMAD.X R58, R3, 0x1, R134, P5 ;  /* 0x00000001033aa824 */ /* 0x000fe200028e0686 */
[----:B------:R-:W-:Y:S01]  /*5f90*/  @!P1 IADD3 R45, P0, R4, R133, RZ ;  /* 0x00000085042d9210 */ /* 0x000fe20007f1e0ff */
[----:B------:R-:W-:Y:S01]  /*5fa0*/  @!PT LDS RZ, [RZ] ;  /* 0x00000000fffff984 */ /* 0x000fe20000000800 */
[----:B------:R-:W-:Y:S01]  /*5fb0*/  @!PT LDS RZ, [RZ] ;  /* 0x00000000fffff984 */ /* 0x000fe20000000800 */
[----:B------:R-:W-:Y:S01]  /*5fc0*/  @!PT LDS RZ, [RZ] ;  /* 0x00000000fffff984 */ /* 0x000fe20000000800 */
[----:B------:R2:W-:Y:S01]  /*5fd0*/  @!P1 LDGSTS.E.BYPASS.LTC128B.128 [R204+0xa800], desc[UR26][R56.64+0x100] ;  /* 0x0a80010038cc9fae */ /* 0x0005e2000b901d5a */
[C---:B-----5:R-:W-:Y:S01]  /*5fe0*/  @!P2 LEA R52, P5, R59.reuse, R14, 0x1 ;  /* 0x0000000e3b34a211 */ /* 0x060fe200078a08ff */
[----:B------:R-:W4:Y:S02]  /*5ff0*/  @!P2 LDC.64 R8, c[0x0][0x218] ;  /* 0x00008600ff08ab82 */ /* 0x000f240000000a00 */
[----:B------:R2:W-:Y:S01]  /*6000*/  @P4 STS.128 [R204+0x7000], RZ ;  /* 0x007000ffcc004388 */ /* 0x0005e20000000c00 */
[----:B------:R-:W-:-:S02]  /*6010*/  @!P2 LEA.HI.X R53, R59, R15, R58, 0x1, P5 ;  /* 0x0000000f3b35a211 */ /* 0x000fc400028f0c3a */
[----:B------:R-:W-:Y:S01]  /*6020*/  IADD3 R14, P5, R4, UR28, RZ ;  /* 0x0000001c040e7c10 */ /* 0x000fe2000ffbe0ff */
[----:B------:R-:W-:Y:S01]  /*6030*/  @!P1 IMAD.X R4, R3, 0x1, R134, P0 ;  /* 0x0000000103049824 */ /* 0x000fe200000e0686 */
[----:B-1----:R-:W-:Y:S01]  /*6040*/  @!P1 LEA R12, P0, R45, R12, 0x1 ;  /* 0x0000000c2d0c9211 */ /* 0x002fe200078008ff */
[----:B------:R-:W-:Y:S01]  /*6050*/  @!PT LDS RZ, [RZ] ;  /* 0x00000000fffff984 */ /* 0x000fe20000000800 */
[----:B------:R-:W-:Y:S01]  /*6060*/  @!PT LDS RZ, [RZ] ;  /* 0x00000000fffff984 */ /* 0x000fe20000000800 */
[----:B------:R-:W-:Y:S01]  /*6070*/  @!PT LDS RZ, [RZ] ;  /* 0x00000000fffff984 */ /* 0x000fe20000000800 */
[----:B------:R2:W-:Y:S01]  /*6080*/  @!P4 LDGSTS.E.BYPASS.LTC128B.128 [R204+0x7000], desc[UR26][R60.64] ;  /* 0x070000003ccccfae */ /* 0x0005e2000b901d5a */
[----:B------:R-:W-:Y:S02]  /*6090*/  IADD3.X R3, R3, UR23, RZ, P5, !PT ;  /* 0x0000001703037c10 */ /* 0x000fe4000affe4ff */
[----:B------:R-:W-:Y:S01]  /*60a0*/  @!P1 LEA.HI.X R13, R45, R13, R4, 0x1, P0 ;  /* 0x0000000d2d0d9211 */ /* 0x000fe200000f0c04 */
[----:B------:R2:W-:Y:S01]  /*60b0*/  @P2 STS.128 [R204+0x9000], RZ ;  /* 0x009000ffcc002388 */ /* 0x0005e20000000c00 */
[CC--:B------:R-:W-:Y:S02]  /*60c0*/  @!P4 IADD3 R4, P5, R14.reuse, R133.reuse, RZ ;  /* 0x000000850e04c210 */ /* 0x0c0fe40007fbe0ff */
[----:B------:R-:W-:Y:S01]  /*60d0*/  @!P2 IADD3 R15, P0, R14, R133, RZ ;  /* 0x000000850e0fa210 */ /* 0x000fe20007f1e0ff */
[----:B------:R-:W-:Y:S01]  /*60e0*/  @!PT LDS RZ, [RZ] ;  /* 0x00000000fffff984 */ /* 0x000fe20000000800 */
[----:B------:R-:W-:Y:S01]  /*60f0*/  @!PT LDS RZ, [RZ] ;  /* 0x00000000fffff984 */ /* 0x000fe20000000800 */
[----:B------:R-:W-:Y:S01]  /*6100*/  @!PT LDS RZ, [RZ] ;  /* 0x00000000fffff984 */ /* 0x000fe20000000800 */
[----:B------:R2:W-:Y:S02]  /*6110*/  @!P2 LDGSTS.E.BYPASS.LTC128B.128 [R204+0x9000], desc[UR26][R52.64+0x80] ;  /* 0x0900008034ccafae */ /* 0x0005e4000b901d5a */
[C-C-:B------:R-:W-:Y:S01]  /*6120*/  @!P4 IMAD.X R45, R3.reuse, 0x1, R134.reuse, P5 ;  /* 0x00000001032dc824 */ /* 0x140fe200028e0686 */
        /* <DEDUP_REMOVED lines=31> */
.L_x_6547:
[----:B------:R-:W-:Y:S05]  /*6320*/  BSYNC B0 ;  /* 0x0000000000007941 */ /* 0x000fea0003800000 */
.L_x_6546:
[----:B------:R-:W0:Y:S01]  /*6330*/  LDGDEPBAR ;  /* 0x00000000000079af */ /* 0x000e220000000000 */
[----:B------:R-:W-:-:S04]  /*6340*/  IADD3 R133, P0, R42, R133, RZ ;  /* 0x000000852a857210 */ /* 0x000fc80007f1e0ff */
[----:B------:R-:W-:-:S09]  /*6350*/  IADD3.X R134, R43, R134, RZ, P0, !PT ;  /* 0x000000862b867210 */ /* 0x000fd200007fe4ff */
.L_x_6543:
[----:B--2---:R-:W-:Y:S01]  /*6360*/  VIADD R50, R212, UR13 ;  /* 0x0000000dd4327c36 */ /* 0x004fe20008000000 */
[----:B------:R-:W-:Y:S01]  /*6370*/  ULDC UR16, c[0x0][0x2ec] ;  /* 0x0000bb0000107ab9 */ /* 0x000fe20000000800 */
[----:B------:R-:W-:Y:S01]  /*6380*/  LEA R196, R0, UR4, 0x1 ;  /* 0x0000000400c47c11 */ /* 0x000fe2000f8e08ff */
[----:B------:R-:W-:Y:S01]  /*6390*/  ULDC.64 UR12, c[0x0][0x218] ;  /* 0x00008600000c7ab9 */ /* 0x000fe20000000a00 */
[--C-:B-1----:R-:W-:Y:S01]  /*63a0*/  IMAD.IADD R9, R208, 0x1, -R50.reuse ;  /* 0x00000001d0097824 */ /* 0x102fe200078e0a32 */
        /* <DEDUP_REMOVED lines=9> */
[----:B------:R-:W-:Y:S01]  /*6440*/  IMAD.IADD R15, R211, 0x1, -R12 ;  /* 0x00000001d30f7824 */ /* 0x000fe200078e0a0c */
[----:B------:R-:W-:Y:S01]  /*6450*/  I2FP.F32.S32 R3, R3 ;  /* 0x0000000300037245 */ /* 0x000fe20000201400 */
[C---:B------:R-:W-:Y:S01]  /*6460*/  VIADD R45, R50.reuse, 0x8 ;  /* 0x00000008322d7836 */ /* 0x040fe20000000000 */
[----:B------:R-:W-:Y:S01]  /*6470*/  ISETP.LT.OR P1, PT, R50, R210, P1 ;  /* 0x000000d23200720c */ /* 0x000fe20000f21670 */
[----:B------:R-:W-:Y:S01]  /*6480*/  FFMA.FTZ R70, R9, -UR20, R70 ;  /* 0x8000001409467c23 */ /* 0x000fe20008010046 */
[----:B------:R-:W-:-:S02]  /*6490*/  IMAD.IADD R9, R211, 0x1, -R10 ;  /* 0x00000001d3097824 */ /* 0x000fc400078e0a0a */
[----:B------:R-:W-:Y:S01]  /*64a0*/  FFMA.FTZ R3, R3, -UR20, R2 ;  /* 0x8000001403037c23 */ /* 0x000fe20008010002 */
[C---:B------:R-:W-:Y:S01]  /*64b0*/  IMAD.IADD R2, R211.reuse, 0x1, -R11 ;  /* 0x00000001d3027824 */ /* 0x040fe200078e0a0b */
[----:B------:R-:W-:Y:S01]  /*64c0*/  IABS R15, R15 ;  /* 0x0000000f000f7213 */ /* 0x000fe20000000000 */
[C---:B------:R-:W-:Y:S01]  /*64d0*/  IMAD.IADD R49, R211.reuse, 0x1, -R45 ;  /* 0x00000001d3317824 */ /* 0x040fe200078e0a2d */
[----:B------:R-:W-:Y:S01]  /*64e0*/  IABS R9, R9 ;  /* 0x0000000900097213 */ /* 0x000fe20000000000 */
[C---:B------:R-:W-:Y:S01]  /*64f0*/  VIADD R4, R50.reuse, 0x28 ;  /* 0x0000002832047836 */ /* 0x040fe20000000000 */
        /* <DEDUP_REMOVED lines=14> */
[C---:B------:R-:W-:Y:S02]  /*65e0*/  VIADD R9, R50.reuse, 0x20 ;  /* 0x0000002032097836 */ /* 0x040fe40000000000 */
[----:B------:R-:W-:Y:S01]  /*65f0*/  FFMA.FTZ R49, R49, -UR20, R28 ;  /* 0x8000001431317c23 */ /* 0x000fe2000801001c */
[C---:B------:R-:W-:Y:S01]  /*6600*/  IMAD.IADD R2, R211.reuse, 0x1, -R4 ;  /* 0x00000001d3027824 */ /* 0x040fe200078e0a04 */
[----:B------:R-:W-:Y:S01]  /*6610*/  IABS R14, R14 ;  /* 0x0000000e000e7213 */ /* 0x000fe20000000000 */
[C---:B------:R-:W-:Y:S01]  /*6620*/  IMAD.IADD R42, R211.reuse, 0x1, -R44 ;  /* 0x00000001d32a7824 */ /* 0x040fe200078e0a2c */
[----:B------:R-:W-:Y:S01]  /*6630*/  ISETP.LT.OR P0, PT, R50, R207, P0 ;  /* 0x000000cf3200720c */ /* 0x000fe20000701670 */
        /* <DEDUP_REMOVED lines=9> */
[----:B------:R-:W-:Y:S01]  /*66d0*/  I2FP.F32.S32 R2, R2 ;  /* 0x0000000200027245 */ /* 0x000fe20000201400 */
[----:B------:R-:W-:Y:S01]  /*66e0*/  IMAD R192, R5, 0x2, R194 ;  /* 0x0000000205c07824 */ /* 0x000fe200078e02c2 */
[----:B------:R-:W-:Y:S01]  /*66f0*/  I2FP.F32.S32 R42, R42 ;  /* 0x0000002a002a7245 */ /* 0x000fe20000201400 */
[----:B------:R-:W-:Y:S01]  /*6700*/  LDSM.16.MT88.4 R116, [R194+0xc000] ;  /* 0x00c00000c274783b */ /* 0x000fe20000004200 */
[----:B------:R-:W-:Y:S01]  /*6710*/  I2FP.F32.S32 R40, R40 ;  /* 0x0000002800287245 */ /* 0x000fe20000201400 */
[----:B------:R-:W-:Y:S01]  /*6720*/  FFMA.FTZ R219, R2, -UR20, R23 ;  /* 0x8000001402db7c23 */ /* 0x000fe20008010017 */
[----:B------:R-:W-:Y:S01]  /*6730*/  I2FP.F32.S32 R28, R28 ;  /* 0x0000001c001c7245 */ /* 0x000fe20000201400 */
[----:B------:R-:W-:Y:S01]  /*6740*/  VIADD R2, R50, 0x39 ;  /* 0x0000003932027836 */ /* 0x000fe20000000000 */
[----:B------:R-:W-:Y:S01]  /*6750*/  I2FP.F32.S32 R14, R14 ;  /* 0x0000000e000e7245 */ /* 0x000fe20000201400 */
[----:B------:R-:W-:Y:S01]  /*6760*/  FFMA.FTZ R31, R42, -UR20, R17 ;  /* 0x800000142a1f7c23 */ /* 0x000fe20008010011 */
[----:B------:R-:W-:Y:S01]  /*6770*/  FFMA.FTZ R17, R40, -UR20, R33 ;  /* 0x8000001428117c23 */ /* 0x000fe20008010021 */
[----:B------:R-:W-:Y:S01]  /*6780*/  FFMA.FTZ R223, R28, -UR20, R19 ;  /* 0x800000141cdf7c23 */ /* 0x000fe20008010013 */
[----:B------:R-:W-:-:S02]  /*6790*/  VIADD R42, R50, 0x29 ;  /* 0x00000029322a7836 */ /* 0x000fc40000000000 */
[----:B------:R-:W-:Y:S01]  /*67a0*/  FFMA.FTZ R171, R14, -UR20, R21 ;  /* 0x800000140eab7c23 */ /* 0x000fe20008010015 */
[C---:B------:R-:W-:Y:S01]  /*67b0*/  VIADD R40, R50.reuse, 0x30 ;  /* 0x0000003032287836 */ /* 0x040fe20000000000 */
[----:B------:R-:W-:Y:S01]  /*67c0*/  IABS R43, R43 ;  /* 0x0000002b002b7213 */ /* 0x000fe20000000000 */
[C---:B------:R-:W-:Y:S01]  /*67d0*/  VIADD R28, R50.reuse, 0x31 ;  /* 0x00000031321c7836 */ /* 0x040fe20000000000 */
[----:B------:R-:W-:Y:S01]  /*67e0*/  ISETP.GE.AND P4, PT, R13, R209, PT ;  /* 0x000000d10d00720c */ /* 0x000fe20003f86270 */
[----:B------:R-:W-:Y:S01]  /*67f0*/  VIADD R14, R50, 0x38 ;  /* 0x00000038320e7836 */ /* 0x000fe20000000000 */
[----:B------:R-:W-:Y:S01]  /*6800*/  I2FP.F32.S32 R43, R43 ;  /* 0x0000002b002b7245 */ /* 0x000fe20000201400 */
[----:B------:R-:W-:Y:S01]  /*6810*/  IMAD.IADD R50, R211, 0x1, -R2 ;  /* 0x00000001d3327824 */ /* 0x000fe200078e0a02 */
[----:B------:R-:W-:Y:S01]  /*6820*/  ISETP.GE.AND P2, PT, R45, R209, PT ;  /* 0x000000d12d00720c */ /* 0x000fe20003f46270 */
[----:B------:R-:W-:Y:S01]  /*6830*/  IMAD.IADD R21, R211, 0x1, -R42 ;  /* 0x00000001d3157824 */ /* 0x000fe200078e0a2a */
[----:B------:R-:W-:Y:S01]  /*6840*/  ISETP.LT.OR P4, PT, R13, R210, P4 ;  /* 0x000000d20d00720c */ /* 0x000fe20002781670 */
[----:B------:R-:W-:Y:S01]  /*6850*/  IMAD.IADD R52, R211, 0x1, -R28 ;  /* 0x00000001d3347824 */ /* 0x000fe200078e0a1c */
[----:B------:R-:W-:Y:S01]  /*6860*/  IABS R50, R50 ;  /* 0x0000003200327213 */ /* 0x000fe20000000000 */
[----:B------:R-:W-:Y:S01]  /*6870*/  FFMA.FTZ R43, R43, -UR20, R68 ;  /* 0x800000142b2b7c23 */ /* 0x000fe20008010044 */
[----:B------:R-:W-:Y:S01]  /*6880*/  IMAD.IADD R19, R211, 0x1, -R14 ;  /* 0x00000001d3137824 */ /* 0x000fe200078e0a0e */
[----:B------:R-:W-:Y:S01]  /*6890*/  ISETP.LT.OR P2, PT, R45, R210, P2 ;  /* 0x000000d22d00720c */ /* 0x000fe20001741670 */
[----:B------:R-:W-:Y:S01]  /*68a0*/  IMAD.IADD R54, R211, 0x1, -R40 ;  /* 0x00000001d3367824 */ /* 0x000fe200078e0a28 */
[----:B------:R-:W-:Y:S01]  /*68b0*/  I2FP.F32.S32 R50, R50 ;  /* 0x0000003200327245 */ /* 0x000fe20000201400 */
[----:B------:R-:W-:Y:S01]  /*68c0*/  LDSM.16.MT88.4 R64, [R192+0xe000] ;  /* 0x00e00000c040783b */ /* 0x000fe20000004200 */
[----:B------:R-:W-:Y:S01]  /*68d0*/  IABS R21, R21 ;  /* 0x0000001500157213 */ /* 0x000fe20000000000 */
[----:B------:R-:W-:Y:S01]  /*68e0*/  IMAD R193, R5, 0x2, R196 ;  /* 0x0000000205c17824 */ /* 0x000fe200078e02c4 */
[----:B------:R-:W-:Y:S01]  /*68f0*/  IABS R52, R52 ;  /* 0x0000003400347213 */ /* 0x000fe20000000000 */
[----:B------:R-:W-:Y:S01]  /*6900*/  FFMA.FTZ R149, R50, -UR20, R39 ;  /* 0x8000001432957c23 */ /* 0x000fe20008010027 */
[----:B------:R-:W-:Y:S01]  /*6910*/  IABS R19, R19 ;  /* 0x0000001300137213 */ /* 0x000fe20000000000 */
[----:B------:R-:W-:Y:S01]  /*6920*/  LDSM.16.MT88.4 R72, [R196+0x10000] ;  /* 0x01000000c448783b */ /* 0x000fe20000004200 */
[----:B------:R-:W-:-:S02]  /*6930*/  FSEL R43, R43, -INF , !P4 ;  /* 0xff8000002b2b7808 */ /* 0x000fc40006000000 */
[-C--:B------:R-:W-:Y:S01]  /*6940*/  ISETP.GE.AND P5, PT, R12, R209.reuse, PT ;  /* 0x000000d10c00720c */ /* 0x080fe20003fa6270 */
[----:B------:R-:W-:Y:S01]  /*6950*/  LDSM.16.MT88.4 R80, [R194+0x10000] ;  /* 0x01000000c250783b */ /* 0x000fe20000004200 */
[----:B------:R-:W-:Y:S02]  /*6960*/  FSEL R3, R3, -INF , !P1 ;  /* 0xff80000003037808 */ /* 0x000fe40004800000 */
[-C--:B------:R-:W-:Y:S01]  /*6970*/  ISETP.GE.AND P4, PT, R10, R209.reuse, PT ;  /* 0x000000d10a00720c */ /* 0x080fe20003f86270 */
[----:B------:R-:W-:Y:S01]  /*6980*/  LDSM.16.MT88.4 R88, [R193+0x10000] ;  /* 0x01000000c158783b */ /* 0x000fe20000004200 */
[----:B------:R-:W-:Y:S02]  /*6990*/  FSEL R39, R49, -INF , !P2 ;  /* 0xff80000031277808 */ /* 0x000fe40005000000 */
[-C--:B------:R-:W-:Y:S01]  /*69a0*/  ISETP.GE.AND P1, PT, R11, R209.reuse, PT ;  /* 0x000000d10b00720c */ /* 0x080fe20003f26270 */
[----:B------:R-:W-:Y:S01]  /*69b0*/  LDSM.16.MT88.4 R108, [R193+0xc000] ;  /* 0x00c00000c16c783b */ /* 0x000fe20000004200 */
[----:B------:R-:W-:-:S02]  /*69c0*/  ISETP.GE.AND P2, PT, R44, R209, PT ;  /* 0x000000d12c00720c */ /* 0x000fc40003f46270 */
[----:B------:R-:W-:Y:S01]  /*69d0*/  I2FP.F32.S32 R21, R21 ;  /* 0x0000001500157245 */ /* 0x000fe20000201400 */
[----:B------:R-:W-:Y:S01]  /*69e0*/  LDSM.16.MT88.4 R100, [R192+0xc000] ;  /* 0x00c00000c064783b */ /* 0x000fe20000004200 */
[----:B------:R-:W-:Y:S02]  /*69f0*/  I2FP.F32.S32 R52, R52 ;  /* 0x0000003400347245 */ /* 0x000fe40000201400 */
[----:B------:R-:W-:Y:S01]  /*6a00*/  I2FP.F32.S32 R19, R19 ;  /* 0x0000001300137245 */ /* 0x000fe20000201400 */
[----:B------:R-:W-:Y:S01]  /*6a10*/  FFMA.FTZ R26, R21, -UR20, R26 ;  /* 0x80000014151a7c23 */ /* 0x000fe2000801001a */
[-C--:B------:R-:W-:Y:S01]  /*6a20*/  ISETP.LT.OR P5, PT, R12, R210.reuse, P5 ;  /* 0x000000d20c00720c */ /* 0x080fe20002fa1670 */
[----:B------:R-:W-:Y:S01]  /*6a30*/  FFMA.FTZ R215, R52, -UR20, R37 ;  /* 0x8000001434d77c23 */ /* 0x000fe20008010025 */
[-C--:B------:R-:W-:Y:S01]  /*6a40*/  ISETP.LT.OR P4, PT, R10, R210.reuse, P4 ;  /* 0x000000d20a00720c */ /* 0x080fe20002781670 */
[----:B------:R-:W-:Y:S01]  /*6a50*/  FFMA.FTZ R38, R19, -UR20, R38 ;  /* 0x8000001413267c23 */ /* 0x000fe20008010026 */
[-C--:B------:R-:W-:Y:S01]  /*6a60*/  ISETP.LT.OR P1, PT, R11, R210.reuse, P1 ;  /* 0x000000d20b00720c */ /* 0x080fe20000f21670 */
[----:B------:R-:W-:Y:S01]  /*6a70*/  LDSM.16.MT88.4 R56, [R193+0xe000] ;  /* 0x00e00000c138783b */ /* 0x000fe20000004200 */
[----:B------:R-:W-:-:S02]  /*6a80*/  ISETP.LT.OR P2, PT, R44, R210, P2 ;  /* 0x000000d22c00720c */ /* 0x000fc40001741670 */
[----:B------:R-:W-:Y:S01]  /*6a90*/  FSEL R37, R48, -INF , !P5 ;  /* 0xff80000030257808 */ /* 0x000fe20006800000 */
[----:B------:R-:W-:Y:S01]  /*6aa0*/  LDSM.16.MT88.4 R136, [R192+0x10000] ;  /* 0x01000000c088783b */ /* 0x000fe20000004200 */
[----:B------:R-:W-:Y:S02]  /*6ab0*/  FSEL R21, R46, -INF , !P4 ;  /* 0xff8000002e157808 */ /* 0x000fe40006000000 */
[-C--:B------:R-:W-:Y:S01]  /*6ac0*/  ISETP.GE.AND P5, PT, R15, R209.reuse, PT ;  /* 0x000000d10f00720c */ /* 0x080fe20003fa6270 */
[----:B------:R-:W-:Y:S01]  /*6ad0*/  LDSM.16.MT88.4 R48, [R194+0xe000] ;  /* 0x00e00000c230783b */ /* 0x000fe20000004200 */
[----:B------:R-:W-:Y:S02]  /*6ae0*/  FSEL R23, R47, -INF , !P1 ;  /* 0xff8000002f177808 */ /* 0x000fe40004800000 */
[----:B------:R-:W-:Y:S02]  /*6af0*/  ISETP.GE.AND P4, PT, R8, R209, PT ;  /* 0x000000d10800720c */ /* 0x000fe40003f86270 */
[----:B------:R-:W-:-:S02]  /*6b00*/  FSEL R19, R31, -INF , !P2 ;  /* 0xff8000001f137808 */ /* 0x000fc40005000000 */
[-C--:B------:R-:W-:Y:S02]  /*6b10*/  ISETP.GE.AND P1, PT, R9, R209.reuse, PT ;  /* 0x000000d10900720c */ /* 0x080fe40003f26270 */
[----:B------:R-:W-:Y:S02]  /*6b20*/  ISETP.GE.AND P2, PT, R4, R209, PT ;  /* 0x000000d10400720c */ /* 0x000fe40003f46270 */
[----:B------:R-:W-:Y:S02]  /*6b30*/  IABS R54, R54 ;  /* 0x0000003600367213 */ /* 0x000fe40000000000 */
[-C--:B------:R-:W-:Y:S02]  /*6b40*/  ISETP.LT.OR P5, PT, R15, R210.reuse, P5 ;  /* 0x000000d20f00720c */ /* 0x080fe40002fa1670 */
[-C--:B------:R-:W-:Y:S02]  /*6b50*/  ISETP.LT.OR P4, PT, R8, R210.reuse, P4 ;  /* 0x000000d20800720c */ /* 0x080fe40002781670 */
[----:B------:R-:W-:-:S02]  /*6b60*/  ISETP.LT.OR P1, PT, R9, R210, P1 ;  /* 0x000000d20900720c */ /* 0x000fc40000f21670 */
[----:B------:R-:W-:Y:S02]  /*6b70*/  ISETP.LT.OR P2, PT, R4, R210, P2 ;  /* 0x000000d20400720c */ /* 0x000fe40001741670 */
[----:B------:R-:W-:Y:S02]  /*6b80*/  I2FP.F32.S32 R54, R54 ;  /* 0x0000003600367245 */ /* 0x000fe40000201400 */
[----:B------:R-:W-:Y:S02]  /*6b90*/  FSEL R17, R17, -INF , !P5 ;  /* 0xff80000011117808 */ /* 0x000fe40006800000 */
[----:B------:R-:W-:Y:S01]  /*6ba0*/  FSEL R171, R171, -INF , !P4 ;  /* 0xff800000abab7808 */ /* 0x000fe20006000000 */
[----:B------:R-:W-:Y:S01]  /*6bb0*/  FFMA.FTZ R35, R54, -UR20, R35 ;  /* 0x8000001436237c23 */ /* 0x000fe20008010023 */
[----:B------:R-:W-:Y:S02]  /*6bc0*/  ISETP.GE.AND P5, PT, R42, R209, PT ;  /* 0x000000d12a00720c */ /* 0x000fe40003fa6270 */
[----:B------:R-:W-:-:S02]  /*6bd0*/  FSEL R223, R223, -INF , !P1 ;  /* 0xff800000dfdf7808 */ /* 0x000fc40004800000 */
[-C--:B------:R-:W-:Y:S02]  /*6be0*/  ISETP.GE.AND P4, PT, R28, R209.reuse, PT ;  /* 0x000000d11c00720c */ /* 0x080fe40003f86270 */
[----:B------:R-:W-:Y:S02]  /*6bf0*/  FSEL R219, R219, -INF , !P2 ;  /* 0xff800000dbdb7808 */ /* 0x000fe40005000000 */
[-C--:B------:R-:W-:Y:S02]  /*6c00*/  ISETP.GE.AND P1, PT, R40, R209.reuse, PT ;  /* 0x000000d12800720c */ /* 0x080fe40003f26270 */
[----:B------:R-:W-:Y:S02]  /*6c10*/  ISETP.GE.AND P2, PT, R14, R209, PT ;  /* 0x000000d10e00720c */ /* 0x000fe40003f46270 */
[-C--:B------:R-:W-:Y:S02]  /*6c20*/  ISETP.LT.OR P5, PT, R42, R210.reuse, P5 ;  /* 0x000000d22a00720c */ /* 0x080fe40002fa1670 */
[----:B------:R-:W-:-:S02]  /*6c30*/  ISETP.LT.OR P4, PT, R28, R210, P4 ;  /* 0x000000d21c00720c */ /* 0x000fc40002781670 */
[-C--:B------:R-:W-:Y:S02]  /*6c40*/  ISETP.LT.OR P1, PT, R40, R210.reuse, P1 ;  /* 0x000000d22800720c */ /* 0x080fe40000f21670 */
[----:B------:R-:W-:Y:S02]  /*6c50*/  ISETP.LT.OR P2, PT, R14, R210, P2 ;  /* 0x000000d20e00720c */ /* 0x000fe40001741670 */
[----:B------:R-:W-:Y:S02]  /*6c60*/  FSEL R173, R26, -INF , !P5 ;  /* 0xff8000001aad7808 */ /* 0x000fe40006800000 */
[----:B------:R-:W-:Y:S02]  /*6c70*/  FSEL R215, R215, -INF , !P4 ;  /* 0xff800000d7d77808 */ /* 0x000fe40006000000 */
[----:B------:R-:W-:Y:S02]  /*6c80*/  ISETP.GE.AND P5, PT, R13, R206, PT ;  /* 0x000000ce0d00720c */ /* 0x000fe40003fa6270 */
[----:B------:R-:W-:-:S02]  /*6c90*/  FSEL R217, R35, -INF , !P1 ;  /* 0xff80000023d97808 */ /* 0x000fc40004800000 */
[-C--:B------:R-:W-:Y:S02]  /*6ca0*/  ISETP.GE.AND P4, PT, R45, R206.reuse, PT ;  /* 0x000000ce2d00720c */ /* 0x080fe40003f86270 */
[----:B------:R-:W-:Y:S02]  /*6cb0*/  FSEL R151, R38, -INF , !P2 ;  /* 0xff80000026977808 */ /* 0x000fe40005000000 */
[-C--:B------:R-:W-:Y:S02]  /*6cc0*/  ISETP.GE.AND P2, PT, R12, R206.reuse, PT ;  /* 0x000000ce0c00720c */ /* 0x080fe40003f46270 */
[----:B------:R-:W-:Y:S02]  /*6cd0*/  FSEL R35, R70, -INF , !P0 ;  /* 0xff80000046237808 */ /* 0x000fe40004000000 */
[----:B------:R-:W-:Y:S02]  /*6ce0*/  ISETP.GE.AND P0, PT, R10, R206, PT ;  /* 0x000000ce0a00720c */ /* 0x000fe40003f06270 */
[-C--:B------:R-:W-:Y:S01]  /*6cf0*/  ISETP.LT.OR P5, PT, R13, R207.reuse, P5 ;  /* 0x000000cf0d00720c */ /* 0x080fe20002fa1670 */
[C---:B------:R-:W-:Y:S01]  /*6d00*/  IMAD.IADD R13, R208.reuse, 0x1, -R13 ;  /* 0x00000001d00d7824 */ /* 0x040fe200078e0a0d */
[-C--:B------:R-:W-:Y:S01]  /*6d10*/  ISETP.LT.OR P4, PT, R45, R207.reuse, P4 ;  /* 0x000000cf2d00720c */ /* 0x080fe20002781670 */
[----:B------:R-:W-:Y:S01]  /*6d20*/  IMAD.IADD R45, R208, 0x1, -R45 ;  /* 0x00000001d02d7824 */ /* 0x000fe200078e0a2d */
[-C--:B------:R-:W-:Y:S01]  /*6d30*/  ISETP.LT.OR P2, PT, R12, R207.reuse, P2 ;  /* 0x000000cf0c00720c */ /* 0x080fe20001741670 */
[----:B------:R-:W-:Y:S01]  /*6d40*/  IMAD.IADD R12, R208, 0x1, -R12 ;  /* 0x00000001d00c7824 */ /* 0x000fe200078e0a0c */
[----:B------:R-:W-:Y:S01]  /*6d50*/  ISETP.LT.OR P0, PT, R10, R207, P0 ;  /* 0x000000cf0a00720c */ /* 0x000fe20000701670 */
[----:B------:R-:W-:Y:S01]  /*6d60*/  IMAD.IADD R10, R208, 0x1, -R10 ;  /* 0x00000001d00a7824 */ /* 0x000fe200078e0a0a */
[----:B------:R-:W-:-:S02]  /*6d70*/  ISETP.GE.AND P1, PT, R2, R209, PT ;  /* 0x000000d10200720c */ /* 0x000fc40003f26270 */
[----:B------:R-:W-:Y:S02]  /*6d80*/  IABS R13, R13 ;  /* 0x0000000d000d7213 */ /* 0x000fe40000000000 */
[----:B------:R-:W-:Y:S02]  /*6d90*/  IABS R45, R45 ;  /* 0x0000002d002d7213 */ /* 0x000fe40000000000 */
[----:B------:R-:W-:Y:S02]  /*6da0*/  IABS R12, R12 ;  /* 0x0000000c000c7213 */ /* 0x000fe40000000000 */
[----:B------:R-:W-:Y:S02]  /*6db0*/  IABS R10, R10 ;  /* 0x0000000a000a7213 */ /* 0x000fe40000000000 */
[----:B------:R-:W-:Y:S02]  /*6dc0*/  ISETP.LT.OR P1, PT, R2, R210, P1 ;  /* 0x000000d20200720c */ /* 0x000fe40000f21670 */
        /* <DEDUP_REMOVED lines=8> */
[----:B------:R-:W-:Y:S01]  /*6e50*/  ISETP.GE.AND P1, PT, R11, R206, PT ;  /* 0x000000ce0b00720c */ /* 0x000fe20003f26270 */
[----:B------:R-:W-:Y:S01]  /*6e60*/  FFMA.FTZ R41, R10, -UR20, R41 ;  /* 0x800000140a297c23 */ /* 0x000fe20008010029 */
[----:B------:R-:W-:Y:S01]  /*6e70*/  FSEL R31, R29, -INF , !P4 ;  /* 0xff8000001d1f7808 */ /* 0x000fe20006000000 */
[C---:B------:R-:W-:Y:S01]  /*6e80*/  IMAD.IADD R10, R208.reuse, 0x1, -R15 ;  /* 0x00000001d00a7824 */ /* 0x040fe200078e0a0f */
[----:B------:R-:W-:Y:S01]  /*6e90*/  ISETP.LT.OR P1, PT, R11, R207, P1 ;  /* 0x000000cf0b00720c */ /* 0x000fe20000f21670 */
[----:B------:R-:W-:Y:S01]  /*6ea0*/  IMAD.IADD R11, R208, 0x1, -R11 ;  /* 0x00000001d00b7824 */ /* 0x000fe200078e0a0b */
[----:B------:R-:W-:-:S02]  /*6eb0*/  FSEL R29, R13, -INF , !P2 ;  /* 0xff8000000d1d7808 */ /* 0x000fc40005000000 */
[----:B------:R-:W-:Y:S02]  /*6ec0*/  FSEL R13, R41, -INF , !P0 ;  /* 0xff800000290d7808 */ /* 0x000fe40004000000 */
[CC--:B------:R-:W-:Y:S02]  /*6ed0*/  ISETP.GE.AND P0, PT, R4.reuse, R206.reuse, PT ;  /* 0x000000ce0400720c */ /* 0x0c0fe40003f06270 */
[----:B------:R-:W-:Y:S02]  /*6ee0*/  IABS R11, R11 ;  /* 0x0000000b000b7213 */ /* 0x000fe40000000000 */
[----:B------:R-:W-:Y:S01]  /*6ef0*/  ISETP.LT.OR P0, PT, R4, R207, P0 ;  /* 0x000000cf0400720c */ /* 0x000fe20000701670 */
[----:B------:R-:W-:Y:S01]  /*6f00*/  IMAD.IADD R4, R208, 0x1, -R4 ;  /* 0x00000001d0047824 */ /* 0x000fe200078e0a04 */
[----:B------:R-:W-:Y:S02]  /*6f10*/  I2FP.F32.S32 R11, R11 ;  /* 0x0000000b000b7245 */ /* 0x000fe40000201400 */
[----:B------:R-:W-:-:S02]  /*6f20*/  ISETP.GE.AND P4, PT, R15, R206, PT ;  /* 0x000000ce0f00720c */ /* 0x000fc40003f86270 */
[----:B------:R-:W-:Y:S01]  /*6f30*/  IABS R4, R4 ;  /* 0x0000000400047213 */ /* 0x000fe20000000000 */
[----:B------:R-:W-:Y:S01]  /*6f40*/  FFMA.FTZ R11, R11, -UR20, R16 ;  /* 0x800000140b0b7c23 */ /* 0x000fe20008010010 */
[----:B------:R-:W-:Y:S02]  /*6f50*/  ISETP.LT.OR P4, PT, R15, R207, P4 ;  /* 0x000000cf0f00720c */ /* 0x000fe40002781670 */
[----:B------:R-:W-:Y:S02]  /*6f60*/  I2FP.F32.S32 R47, R4 ;  /* 0x00000004002f7245 */ /* 0x000fe40000201400 */
[----:B------:R-:W-:Y:S02]  /*6f70*/  FSEL R15, R11, -INF , !P1 ;  /* 0xff8000000b0f7808 */ /* 0x000fe40004800000 */
[----:B------:R-:W-:Y:S01]  /*6f80*/  FMNMX.FTZ R4, R3, R43, !PT ;  /* 0x0000002b03047209 */ /* 0x000fe20007810000 */
[----:B------:R-:W-:Y:S01]  /*6f90*/  FFMA.FTZ R24, R47, -UR20, R24 ;  /* 0x800000142f187c23 */ /* 0x000fe20008010018 */
[----:B------:R-:W-:-:S02]  /*6fa0*/  ISETP.GE.AND P1, PT, R8, R206, PT ;  /* 0x000000ce0800720c */ /* 0x000fc40003f26270 */
[----:B------:R-:W-:Y:S02]  /*6fb0*/  FSEL R33, R26, -INF , !P5 ;  /* 0xff8000001a217808 */ /* 0x000fe40006800000 */
[----:B------:R-:W-:Y:S02]  /*6fc0*/  ISETP.GE.AND P5, PT, R44, R206, PT ;  /* 0x000000ce2c00720c */ /* 0x000fe40003fa6270 */
[----:B------:R-:W-:Y:S02]  /*6fd0*/  FMNMX.FTZ R4, R39, R4, !PT ;  /* 0x0000000427047209 */ /* 0x000fe40007810000 */
[-C--:B------:R-:W-:Y:S01]  /*6fe0*/  ISETP.LT.OR P1, PT, R8, R207.reuse, P1 ;  /* 0x000000cf0800720c */ /* 0x080fe20000f21670 */
[----:B------:R-:W-:Y:S01]  /*6ff0*/  IMAD.IADD R8, R208, 0x1, -R8 ;  /* 0x00000001d0087824 */ /* 0x000fe200078e0a08 */
[----:B------:R-:W-:Y:S01]  /*7000*/  ISETP.LT.OR P5, PT, R44, R207, P5 ;  /* 0x000000cf2c00720c */ /* 0x000fe20002fa1670 */
[----:B------:R-:W-:Y:S01]  /*7010*/  IMAD.IADD R44, R208, 0x1, -R44 ;  /* 0x00000001d02c7824 */ /* 0x000fe200078e0a2c */
[----:B------:R-:W-:-:S02]  /*7020*/  FMNMX.FTZ R4, R37, R4, !PT ;  /* 0x0000000425047209 */ /* 0x000fc40007810000 */
[----:B------:R-:W-:Y:S02]  /*7030*/  ISETP.GE.AND P2, PT, R9, R206, PT ;  /* 0x000000ce0900720c */ /* 0x000fe40003f46270 */
[----:B------:R-:W-:Y:S02]  /*7040*/  IABS R8, R8 ;  /* 0x0000000800087213 */ /* 0x000fe40000000000 */
[----:B------:R-:W-:Y:S02]  /*7050*/  FMNMX.FTZ R4, R23, R4, !PT ;  /* 0x0000000417047209 */ /* 0x000fe40007810000 */
[----:B------:R-:W-:Y:S02]  /*7060*/  IABS R44, R44 ;  /* 0x0000002c002c7213 */ /* 0x000fe40000000000 */
[----:B------:R-:W-:Y:S01]  /*7070*/  ISETP.LT.OR P2, PT, R9, R207, P2 ;  /* 0x000000cf0900720c */ /* 0x000fe20001741670 */
[----:B------:R-:W-:Y:S01]  /*7080*/  IMAD.IADD R9, R208, 0x1, -R9 ;  /* 0x00000001d0097824 */ /* 0x000fe200078e0a09 */
[----:B------:R-:W-:-:S02]  /*7090*/  I2FP.F32.S32 R45, R8 ;  /* 0x00000008002d7245 */ /* 0x000fc40000201400 */
[----:B------:R-:W-:Y:S02]  /*70a0*/  FMNMX.FTZ R4, R21, R4, !PT ;  /* 0x0000000415047209 */ /* 0x000fe40007810000 */
[----:B------:R-:W-:Y:S01]  /*70b0*/  FMNMX.FTZ R8, R35, R33, !PT ;  /* 0x0000002123087209 */ /* 0x000fe20007810000 */
[----:B------:R-:W-:Y:S01]  /*70c0*/  FFMA.FTZ R34, R45, -UR20, R34 ;  /* 0x800000142d227c23 */ /* 0x000fe20008010022 */
[----:B------:R-:W-:Y:S01]  /*70d0*/  IABS R10, R10 ;  /* 0x0000000a000a7213 */ /* 0x000fe20000000000 */
[----:B------:R-:W-:Y:S01]  /*70e0*/  IMAD.IADD R45, R208, 0x1, -R14 ;  /* 0x00000001d02d7824 */ /* 0x000fe200078e0a0e */
[----:B------:R-:W-:Y:S02]  /*70f0*/  I2FP.F32.S32 R11, R44 ;  /* 0x0000002c000b7245 */ /* 0x000fe40000201400 */
[----:B------:R-:W-:Y:S02]  /*7100*/  FMNMX.FTZ R4, R19, R4, !PT ;  /* 0x0000000413047209 */ /* 0x000fe40007810000 */
[----:B------:R-:W-:Y:S01]  /*7110*/  FMNMX.FTZ R8, R31, R8, !PT ;  /* 0x000000081f087209 */ /* 0x000fe20007810000 */
[----:B------:R-:W-:Y:S01]  /*7120*/  FFMA.FTZ R11, R11, -UR20, R20 ;  /* 0x800000140b0b7c23 */ /* 0x000fe20008010014 */
[----:B------:R-:W-:-:S02]  /*7130*/  IABS R9, R9 ;  /* 0x0000000900097213 */ /* 0x000fc40000000000 */
[----:B------:R-:W-:Y:S02]  /*7140*/  I2FP.F32.S32 R41, R10 ;  /* 0x0000000a00297245 */ /* 0x000fe40000201400 */
[----:B------:R-:W-:Y:S02]  /*7150*/  FMNMX.FTZ R4, R17, R4, !PT ;  /* 0x0000000411047209 */ /* 0x000fe40007810000 */
[----:B------:R-:W-:Y:S01]  /*7160*/  FMNMX.FTZ R8, R29, R8, !PT ;  /* 0x000000081d087209 */ /* 0x000fe20007810000 */
[----:B------:R-:W-:Y:S01]  /*7170*/  FFMA.FTZ R32, R41, -UR20, R32 ;  /* 0x8000001429207c23 */ /* 0x000fe20008010020 */
[----:B------:R-:W-:Y:S02]  /*7180*/  I2FP.F32.S32 R9, R9 ;  /* 0x0000000900097245 */ /* 0x000fe40000201400 */
[----:B------:R-:W-:Y:S02]  /*7190*/  FSEL R11, R11, -INF , !P5 ;  /* 0xff8000000b0b7808 */ /* 0x000fe40006800000 */
[----:B------:R-:W-:Y:S01]  /*71a0*/  ISETP.GE.AND P5, PT, R42, R206, PT ;  /* 0x000000ce2a00720c */ /* 0x000fe20003fa6270 */
[----:B------:R-:W-:Y:S01]  /*71b0*/  FFMA.FTZ R18, R9, -UR20, R18 ;  /* 0x8000001409127c23 */ /* 0x000fe20008010012 */
[----:B------:R-:W-:-:S02]  /*71c0*/  FMNMX.FTZ R4, R223, R4, !PT ;  /* 0x00000004df047209 */ /* 0x000fc40007810000 */
[----:B------:R-:W-:Y:S02]  /*71d0*/  FMNMX.FTZ R8, R15, R8, !PT ;  /* 0x000000080f087209 */ /* 0x000fe40007810000 */
[----:B------:R-:W-:Y:S02]  /*71e0*/  FSEL R9, R32, -INF , !P4 ;  /* 0xff80000020097808 */ /* 0x000fe40006000000 */
[----:B------:R-:W-:Y:S02]  /*71f0*/  ISETP.GE.AND P4, PT, R40, R206, PT ;  /* 0x000000ce2800720c */ /* 0x000fe40003f86270 */
[----:B------:R-:W-:Y:S01]  /*7200*/  ISETP.LT.OR P5, PT, R42, R207, P5 ;  /* 0x000000cf2a00720c */ /* 0x000fe20002fa1670 */
[----:B------:R-:W-:Y:S01]  /*7210*/  IMAD.IADD R42, R208, 0x1, -R42 ;  /* 0x00000001d02a7824 */ /* 0x000fe200078e0a2a */
[----:B------:R-:W-:Y:S02]  /*7220*/  FMNMX.FTZ R4, R171, R4, !PT ;  /* 0x00000004ab047209 */ /* 0x000fe40007810000 */
[----:B------:R-:W-:-:S02]  /*7230*/  FMNMX.FTZ R8, R13, R8, !PT ;  /* 0x000000080d087209 */ /* 0x000fc40007810000 */
[----:B------:R-:W-:Y:S02]  /*7240*/  FSEL R179, R18, -INF , !P2 ;  /* 0xff80000012b37808 */ /* 0x000fe40005000000 */
[----:B------:R-:W-:Y:S01]  /*7250*/  ISETP.LT.OR P4, PT, R40, R207, P4 ;  /* 0x000000cf2800720c */ /* 0x000fe20002781670 */
[----:B------:R-:W-:Y:S01]  /*7260*/  IMAD.IADD R40, R208, 0x1, -R40 ;  /* 0x00000001d0287824 */ /* 0x000fe200078e0a28 */
[----:B------:R-:W-:Y:S02]  /*7270*/  ISETP.GE.AND P2, PT, R28, R206, PT ;  /* 0x000000ce1c00720c */ /* 0x000fe40003f46270 */
        /* <DEDUP_REMOVED lines=12> */
[----:B------:R-:W-:Y:S01]  /*7340*/  FMNMX.FTZ R8, R179, R8, !PT ;  /* 0x00000008b3087209 */ /* 0x000fe20007810000 */
[----:B------:R-:W-:Y:S01]  /*7350*/  IMAD.IADD R41, R208, 0x1, -R2 ;  /* 0x00000001d0297824 */ /* 0x000fe200078e0a02 */
[----:B------:R-:W-:Y:S02]  /*7360*/  IABS R28, R28 ;  /* 0x0000001c001c7213 */ /* 0x000fe40000000000 */
[----:B------:R-:W-:Y:S02]  /*7370*/  I2FP.F32.S32 R40, R40 ;  /* 0x0000002800287245 */ /* 0x000fe40000201400 */
[----:B------:R-:W-:Y:S02]  /*7380*/  FSEL R147, R24, -INF , !P0 ;  /* 0xff80000018937808 */ /* 0x000fe40004000000 */
[----:B------:R-:W-:Y:S01]  /*7390*/  FMNMX.FTZ R4, R215, R4, !PT ;  /* 0x00000004d7047209 */ /* 0x000fe20007810000 */
[----:B------:R-:W-:Y:S01]  /*73a0*/  FFMA.FTZ R25, R40, -UR20, R25 ;  /* 0x8000001428197c23 */ /* 0x000fe20008010019 */
[----:B------:R-:W-:-:S02]  /*73b0*/  FMNMX.FTZ R8, R175, R8, !PT ;  /* 0x00000008af087209 */ /* 0x000fc40007810000 */
[----:B------:R-:W-:Y:S02]  /*73c0*/  I2FP.F32.S32 R28, R28 ;  /* 0x0000001c001c7245 */ /* 0x000fe40000201400 */
[----:B------:R-:W-:Y:S02]  /*73d0*/  IABS R45, R45 ;  /* 0x0000002d002d7213 */ /* 0x000fe40000000000 */
[----:B------:R-:W-:Y:S01]  /*73e0*/  FMNMX.FTZ R4, R151, R4, !PT ;  /* 0x0000000497047209 */ /* 0x000fe20007810000 */
[----:B------:R-:W-:Y:S01]  /*73f0*/  FFMA.FTZ R27, R28, -UR20, R27 ;  /* 0x800000141c1b7c23 */ /* 0x000fe2000801001b */
[----:B------:R-:W-:Y:S02]  /*7400*/  FSEL R145, R22, -INF , !P5 ;  /* 0xff80000016917808 */ /* 0x000fe40006800000 */
[----:B------:R-:W-:Y:S02]  /*7410*/  FMNMX.FTZ R8, R147, R8, !PT ;  /* 0x0000000893087209 */ /* 0x000fe40007810000 */
[----:B------:R-:W-:-:S02]  /*7420*/  IABS R41, R41 ;  /* 0x0000002900297213 */ /* 0x000fc40000000000 */
        /* <DEDUP_REMOVED lines=8> */
[-C--:B------:R-:W-:Y:S02]  /*74b0*/  ISETP.LT.OR P1, PT, R14, R207.reuse, P1 ;  /* 0x000000cf0e00720c */ /* 0x080fe40000f21670 */
[C---:B------:R-:W-:Y:S01]  /*74c0*/  ISETP.GE.AND P0, PT, R2.reuse, R206, PT ;  /* 0x000000ce0200720c */ /* 0x040fe20003f06270 */
        /* <DEDUP_REMOVED lines=22> */
[----:B------:R-:W2:Y:S01]  /*7630*/  LDSM.16.MT88.4 R40, [R196+0xe000] ;  /* 0x00e00000c428783b */ /* 0x000ea20000004200 */
[--C-:B------:R-:W-:Y:S01]  /*7640*/  FFMA.FTZ R158, R37, UR16, -R140.reuse ;  /* 0x00000010259e7c23 */ /* 0x100fe2000801088c */
[--C-:B------:R-:W-:Y:S01]  /*7650*/  FFMA.FTZ R157, R19, UR16, -R140.reuse ;  /* 0x00000010139d7c23 */ /* 0x100fe2000801088c */
[----:B------:R-:W-:Y:S01]  /*7660*/  MUFU.EX2 R167, R167 ;  /* 0x000000a700a77308 */ /* 0x000fe20000000800 */
[--C-:B------:R-:W-:Y:S01]  /*7670*/  FFMA.FTZ R0, R17, UR16, -R140.reuse ;  /* 0x0000001011007c23 */ /* 0x100fe2000801088c */
[--C-:B------:R-:W-:Y:S01]  /*7680*/  FFMA.FTZ R161, R23, UR16, -R140.reuse ;  /* 0x0000001017a17c23 */ /* 0x100fe2000801088c */
[----:B------:R-:W3:Y:S01]  /*7690*/  LDSM.16.MT88.4 R16, [R196+0xc800] ;  /* 0x00c80000c410783b */ /* 0x000ee20000004200 */
[----:B-1----:R-:W-:Y:S01]  /*76a0*/  FMNMX.FTZ R3, R25, R2, !PT ;  /* 0x0000000219037209 */ /* 0x002fe20007810000 */
[--C-:B------:R-:W-:Y:S01]  /*76b0*/  FFMA.FTZ R156, R21, UR16, -R140.reuse ;  /* 0x00000010159c7c23 */ /* 0x100fe2000801088c */
        /* <DEDUP_REMOVED lines=21> */
[--C-:B------:R-:W-:Y:S01]  /*7810*/  FFMA.FTZ R2, R9, UR16, -R174.reuse ;  /* 0x0000001009027c23 */ /* 0x100fe200080108ae */
[----:B------:R-:W5:Y:S01]  /*7820*/  LDSM.16.MT88.4 R12, [R194+0xc800] ;  /* 0x00c80000c20c783b */ /* 0x000f620000004200 */
[----:B-1----:R-:W-:Y:S01]  /*7830*/  F2FP.F16.F32.PACK_AB R96, R162, R167 ;  /* 0x000000a7a260723e */ /* 0x002fe200000000ff */
[--C-:B------:R-:W-:Y:S01]  /*7840*/  FFMA.FTZ R170, R179, UR16, -R174.reuse ;  /* 0x00000010b3aa7c23 */ /* 0x100fe200080108ae */
[--C-:B------:R-:W-:Y:S01]  /*7850*/  FFMA.FTZ R175, R175, UR16, -R174.reuse ;  /* 0x00000010afaf7c23 */ /* 0x100fe200080108ae */
[----:B------:R-:W1:Y:S01]  /*7860*/  LDSM.16.MT88.4 R8, [R196+0xe800] ;  /* 0x00e80000c408783b */ /* 0x000e620000004200 */
[--C-:B------:R-:W-:Y:S01]  /*7870*/  FFMA.FTZ R172, R147, UR16, -R174.reuse ;  /* 0x0000001093ac7c23 */ /* 0x100fe200080108ae */
[----:B------:R-:W-:Y:S01]  /*7880*/  MUFU.EX2 R164, R164 ;  /* 0x000000a400a47308 */ /* 0x000fe20000000800 */
[--C-:B------:R-:W-:Y:S01]  /*7890*/  FFMA.FTZ R179, R145, UR16, -R174.reuse ;  /* 0x0000001091b37c23 */ /* 0x100fe200080108ae */
[----:B------:R-:W-:Y:S01]  /*78a0*/  LDSM.16.MT88.4 R28, [R193+0xc800] ;  /* 0x00c80000c11c783b */ /* 0x000fe20000004200 */
[--C-:B------:R-:W-:Y:S01]  /*78b0*/  FFMA.FTZ R214, R143, UR16, -R174.reuse ;  /* 0x000000108fd67c23 */ /* 0x100fe200080108ae */
[--C-:B------:R-:W-:Y:S01]  /*78c0*/  FFMA.FTZ R217, R141, UR16, -R174.reuse ;  /* 0x000000108dd97c23 */ /* 0x100fe200080108ae */
[----:B------:R-:W-:Y:S01]  /*78d0*/  FFMA.FTZ R213, R213, UR16, -R174 ;  /* 0x00000010d5d57c23 */ /* 0x000fe200080108ae */
[--C-:B------:R-:W-:Y:S01]  /*78e0*/  FFMA.FTZ R178, R151, UR16, -R140.reuse ;  /* 0x0000001097b27c23 */ /* 0x100fe2000801088c */
[----:B------:R-:W-:Y:S01]  /*78f0*/  FFMA.FTZ R219, R149, UR16, -R140 ;  /* 0x0000001095db7c23 */ /* 0x000fe2000801088c */
[----:B------:R-:W2:Y:S01]  /*7900*/  MUFU.EX2 R169, R169 ;  /* 0x000000a900a97308 */ /* 0x000ea20000000800 */
[----:B----4-:R-:W-:Y:S01]  /*7910*/  F2FP.F16.F32.PACK_AB R98, R158, R165 ;  /* 0x000000a59e62723e */ /* 0x010fe200000000ff */
[----:B------:R-:W-:Y:S01]  /*7920*/  FFMA.FTZ R174, R177, UR16, -R174 ;  /* 0x00000010b1ae7c23 */ /* 0x000fe200080108ae */
[----:B------:R-:W-:Y:S01]  /*7930*/  LDSM.16.MT88.4 R148, [R192+0x11000] ;  /* 0x01100000c094783b */ /* 0x000fe20000004200 */
[----:B------:R-:W-:Y:S01]  /*7940*/  FADD.FTZ R162, R167, R162 ;  /* 0x000000a2a7a27221 */ /* 0x000fe20000010000 */
[----:B------:R-:W-:-:S02]  /*7950*/  LEA R216, P0, R133, UR12, 0x1 ;  /* 0x0000000c85d87c11 */ /* 0x000fc4000f8008ff */
[----:B------:R-:W-:Y:S01]  /*7960*/  LDSM.16.MT88.4 R140, [R196+0xd800] ;  /* 0x00d80000c48c783b */ /* 0x000fe20000004200 */
[----:B------:R-:W-:Y:S01]  /*7970*/  MUFU.EX2 R163, R163 ;  /* 0x000000a300a37308 */ /* 0x000fe20000000800 */
[----:B------:R-:W-:-:S04]  /*7980*/  FADD.FTZ R165, R165, R162 ;  /* 0x000000a2a5a57221 */ /* 0x000fc80000010000 */
[----:B------:R-:W-:-:S03]  /*7990*/  FADD.FTZ R158, R158, R165 ;  /* 0x000000a59e9e7221 */ /* 0x000fc60000010000 */
        /* <DEDUP_REMOVED lines=22> */
[C---:B------:R-:W-:Y:S01]  /*7b00*/  HMMA.16816.F32 R40, R96.reuse, R42, RZ ;  /* 0x0000002a6028723c */ /* 0x040fe200000018ff */
[----:B------:R-:W-:Y:S02]  /*7b10*/  FADD.FTZ R157, R0, R157 ;  /* 0x0000009d009d7221 */ /* 0x000fe40000010000 */
[----:B------:R-:W-:Y:S03]  /*7b20*/  MUFU.EX2 R155, R155 ;  /* 0x0000009b009b7308 */ /* 0x000fe60000000800 */
[C---:B------:R-:W-:Y:S05]  /*7b30*/  HMMA.16816.F32 R44, R96.reuse, R48, RZ ;  /* 0x00000030602c723c */ /* 0x040fea00000018ff */
[----:B------:R-:W4:Y:S01]  /*7b40*/  MUFU.EX2 R2, R2 ;  /* 0x0000000200027308 */ /* 0x000f220000000800 */
[----:B--2---:R-:W-:Y:S01]  /*7b50*/  F2FP.F16.F32.PACK_AB R33, R154, R159 ;  /* 0x0000009f9a21723e */ /* 0x004fe200000000ff */
[----:B------:R-:W-:Y:S01]  /*7b60*/  HMMA.16816.F32 R48, R96, R50, RZ ;  /* 0x000000326030723c */ /* 0x000fe200000018ff */
[----:B------:R-:W-:-:S04]  /*7b70*/  FADD.FTZ R159, R159, R160 ;  /* 0x000000a09f9f7221 */ /* 0x000fc80000010000 */
[----:B------:R-:W-:Y:S01]  /*7b80*/  FADD.FTZ R154, R154, R159 ;  /* 0x0000009f9a9a7221 */ /* 0x000fe20000010000 */
[C---:B------:R-:W-:Y:S01]  /*7b90*/  HMMA.16816.F32 R60, R96.reuse, R64, RZ ;  /* 0x00000040603c723c */ /* 0x040fe200000018ff */
[----:B------:R-:W-:Y:S05]  /*7ba0*/  MUFU.EX2 R166, R166 ;  /* 0x000000a600a67308 */ /* 0x000fea0000000800 */
[----:B------:R-:W-:Y:S01]  /*7bb0*/  HMMA.16816.F32 R68, R96, R72, RZ ;  /* 0x000000486044723c */ /* 0x000fe200000018ff */
[----:B----4-:R-:W-:Y:S02]  /*7bc0*/  F2FP.F16.F32.PACK_AB R35, R2, R155 ;  /* 0x0000009b0223723e */ /* 0x010fe400000000ff */
[----:B------:R-:W2:Y:S01]  /*7bd0*/  MUFU.EX2 R171, R171 ;  /* 0x000000ab00ab7308 */ /* 0x000ea20000000800 */
[----:B------:R-:W-:-:S02]  /*7be0*/  FADD.FTZ R155, R155, R154 ;  /* 0x0000009a9b9b7221 */ /* 0x000fc40000010000 */
[----:B------:R-:W-:Y:S02]  /*7bf0*/  HMMA.16816.F32 R76, R96, R80, RZ ;  /* 0x00000050604c723c */ /* 0x000fe400000018ff */
[----:B------:R-:W-:-:S04]  /*7c00*/  FADD.FTZ R155, R2, R155 ;  /* 0x0000009b029b7221 */ /* 0x000fc80000010000 */
[C---:B---3--:R-:W-:Y:S01]  /*7c10*/  HMMA.16816.F32 R128, R32.reuse, R16, R128 ;  /* 0x000000102080723c */ /* 0x048fe20000001880 */
[----:B------:R-:W-:Y:S05]  /*7c20*/  MUFU.EX2 R168, R168 ;  /* 0x000000a800a87308 */ /* 0x000fea0000000800 */
[C---:B------:R-:W-:Y:S01]  /*7c30*/  HMMA.16816.F32 R124, R32.reuse, R18, R124 ;  /* 0x00000012207c723c */ /* 0x040fe2000000187c */
[----:B------:R-:W3:Y:S02]  /*7c40*/  LDSM.16.MT88.4 R16, [R192+0xe800] ;  /* 0x00e80000c010783b */ /* 0x000ee40000004200 */
[----:B------:R-:W4:Y:S01]  /*7c50*/  MUFU.EX2 R173, R173 ;  /* 0x000000ad00ad7308 */ /* 0x000f220000000800 */
[C---:B--2---:R-:W-:Y:S01]  /*7c60*/  F2FP.F16.F32.PACK_AB R144, R171.reuse, R166 ;  /* 0x000000a6ab90723e */ /* 0x044fe200000000ff */
[----:B------:R-:W-:Y:S01]  /*7c70*/  FADD.FTZ R166, R166, R157 ;  /* 0x0000009da6a67221 */ /* 0x000fe20000010000 */
[----:B-----5:R-:W-:Y:S03]  /*7c80*/  HMMA.16816.F32 R120, R32, R12, R120 ;  /* 0x0000000c2078723c */ /* 0x020fe60000001878 */
[----:B------:R-:W-:-:S02]  /*7c90*/  FADD.FTZ R171, R171, R166 ;  /* 0x000000a6abab7221 */ /* 0x000fc40000010000 */
[----:B------:R-:W-:Y:S01]  /*7ca0*/  MUFU.EX2 R170, R170 ;  /* 0x000000aa00aa7308 */ /* 0x000fe20000000800 */
[C---:B------:R-:W-:Y:S01]  /*7cb0*/  HMMA.16816.F32 R116, R32.reuse, R14, R116 ;  /* 0x0000000e2074723c */ /* 0x040fe20000001874 */
[----:B------:R-:W2:Y:S05]  /*7cc0*/  LDSM.16.MT88.4 R12, [R196+0x10800] ;  /* 0x01080000c40c783b */ /* 0x000eaa0000004200 */
[----:B-1----:R-:W-:Y:S01]  /*7cd0*/  HMMA.16816.F32 R36, R32, R8, R36 ;  /* 0x000000082024723c */ /* 0x002fe20000001824 */
[----:B------:R-:W1:Y:S01]  /*7ce0*/  MUFU.EX2 R175, R175 ;  /* 0x000000af00af7308 */ /* 0x000e620000000800 */
[----:B----4-:R-:W-:Y:S01]  /*7cf0*/  F2FP.F16.F32.PACK_AB R146, R173, R168 ;  /* 0x000000a8ad92723e */ /* 0x010fe200000000ff */
        /* <DEDUP_REMOVED lines=219> */
.L_x_6549:
[----:B------:R-:W-:-:S04]  /*8ab0*/  ULEA UR4, -UR6, URZ, 0x6 ;  /* 0x0000003f06047291 */ /* 0x000fc8000f8e313f */
[----:B------:R-:W-:Y:S02]  /*8ac0*/  USHF.R.S32.HI UR7, URZ, 0x1f, UR4 ;  /* 0x0000001f3f077899 */ /* 0x000fe40008011404 */
[----:B------:R-:W-:-:S04]  /*8ad0*/  MOV R5, UR4 ;  /* 0x0000000400057c02 */ /* 0x000fc80008000f00 */
[----:B------:R-:W-:-:S07]  /*8ae0*/  MOV R2, UR7 ;  /* 0x0000000700027c02 */ /* 0x000fce0008000f00 */
.L_x_6550:
        /* <DEDUP_REMOVED lines=32> */
[----:B------:R-:W-:Y:S01]  /*8cf0*/  @!P4 LDGSTS.E.BYPASS.LTC128B.128 [R204+0xe000], desc[UR26][R20.64+0x80] ;  /* 0x0e00008014cccfae */ /* 0x000fe2000b901d5a */
        /* <DEDUP_REMOVED lines=52> */
[----:B------:R1:W-:Y:S01]  /*9040*/  @!P5 LDGSTS.E.BYPASS.LTC128B.128 [R204+0xd000], desc[UR26][R8.64] ;  /* 0x0d00000008ccdfae */ /* 0x0003e2000b901d5a */
[----:B------:R-:W-:Y:S02]  /*9050*/  @!P4 LEA.HI.X R27, R0, UR25, R7, 0x1, P1 ;  /* 0x00000019001bcc11 */ /* 0x000fe400088f0c07 */
[----:B------:R-:W-:Y:S01]  /*9060*/  @!P2 LEA.HI.X R7, R152, UR25, R135, 0x1, P0 ;  /* 0x000000199807ac11 */ /* 0x000fe200080f0c87 */
        /* <DEDUP_REMOVED lines=31> */
[----:B------:R-:W5:Y:S04]  /*9260*/  LDSM.16.M88.4 R20, [R201+0x7800] ;  /* 0x00780000c914783b */ /* 0x000f680000000200 */
[----:B--2---:R-:W-:Y:S04]  /*9270*/  LDSM.16.M88.4 R24, [R198] ;  /* 0x00000000c618783b */ /* 0x004fe80000000200 */
[----:B---3--:R-:W2:Y:S04]  /*9280*/  LDSM.16.M88.4 R4, [R195+0x6000] ;  /* 0x00600000c304783b */ /* 0x008ea80000000200 */
[----:B------:R-:W3:Y:S04]  /*9290*/  LDSM.16.M88.4 R176, [R191] ;  /* 0x00000000bfb0783b */ /* 0x000ee80000000200 */
[----:B------:R-:W3:Y:S01]  /*92a0*/  LDSM.16.M88.4 R156, [R190] ;  /* 0x00000000be9c783b */ /* 0x000ee20000000200 */
[C---:B----4-:R-:W-:Y:S03]  /*92b0*/  HMMA.16816.F32 R12, R172.reuse, R152, RZ ;  /* 0x00000098ac0c723c */ /* 0x050fe600000018ff */
[----:B------:R-:W4:Y:S04]  /*92c0*/  LDSM.16.M88.4 R28, [R189] ;  /* 0x00000000bd1c783b */ /* 0x000f280000000200 */
        /* <DEDUP_REMOVED lines=10> */
[C---:B-----5:R-:W-:Y:S06]  /*9370*/  HMMA.16816.F32 R140, R172.reuse, R136, RZ ;  /* 0x00000088ac8c723c */ /* 0x060fec00000018ff */
[C---:B------:R-:W-:Y:S06]  /*9380*/  HMMA.16816.F32 R136, R172.reuse, R138, RZ ;  /* 0x0000008aac88723c */ /* 0x040fec00000018ff */
[C---:B------:R-:W-:Y:S06]  /*9390*/  HMMA.16816.F32 R32, R172.reuse, R20, RZ ;  /* 0x00000014ac20723c */ /* 0x040fec00000018ff */
[----:B------:R-:W-:Y:S01]  /*93a0*/  HMMA.16816.F32 R172, R172, R22, RZ ;  /* 0x00000016acac723c */ /* 0x000fe200000018ff */
[----:B------:R-:W-:Y:S05]  /*93b0*/  LDSM.16.M88.4 R20, [R188] ;  /* 0x00000000bc14783b */ /* 0x000fea0000000200 */
[----:B------:R-:W-:Y:S01]  /*93c0*/  HMMA.16816.F32 R152, R8, R18, R152 ;  /* 0x000000120898723c */ /* 0x000fe20000001898 */
[----:B------:R-:W1:Y:S05]  /*93d0*/  LDSM.16.M88.4 R16, [R197] ;  /* 0x00000000c510783b */ /* 0x000e6a0000000200 */
[----:B--2---:R-:W-:Y:S06]  /*93e0*/  HMMA.16816.F32 R12, R24, R4, R12 ;  /* 0x00000004180c723c */ /* 0x004fec000000180c */
[C---:B---3--:R-:W-:Y:S06]  /*93f0*/  HMMA.16816.F32 R148, R8.reuse, R176, R148 ;  /* 0x000000b00894723c */ /* 0x048fec0000001894 */
[C---:B------:R-:W-:Y:S01]  /*9400*/  HMMA.16816.F32 R144, R8.reuse, R178, R144 ;  /* 0x000000b20890723c */ /* 0x040fe20000001890 */
[----:B------:R-:W-:Y:S05]  /*9410*/  LDSM.16.M88.4 R176, [R188+0x800] ;  /* 0x00080000bcb0783b */ /* 0x000fea0000000200 */
[C---:B------:R-:W-:Y:S06]  /*9420*/  HMMA.16816.F32 R140, R8.reuse, R156, R140 ;  /* 0x0000009c088c723c */ /* 0x040fec000000188c */
[C---:B------:R-:W-:Y:S01]  /*9430*/  HMMA.16816.F32 R136, R8.reuse, R158, R136 ;  /* 0x0000009e0888723c */ /* 0x040fe20000001888 */
[----:B------:R-:W-:Y:S05]  /*9440*/  LDSM.16.M88.4 R156, [R188+0x1000] ;  /* 0x00100000bc9c783b */ /* 0x000fea0000000200 */
[C---:B----4-:R-:W-:Y:S06]  /*9450*/  HMMA.16816.F32 R32, R8.reuse, R28, R32 ;  /* 0x0000001c0820723c */ /* 0x050fec0000001820 */
        /* <DEDUP_REMOVED lines=88> */
[C---:B------:R-:W-:Y:S01]  /*99e0*/  HMMA.16816.F32 R136, R176.reuse, R6, R136 ;  /* 0x00000006b088723c */ /* 0x040fe20000001888 */
[----:B------:R-:W1:Y:S05]  /*99f0*/  LDSM.16.M88.4 R4, [R188+0x4000] ;  /* 0x00400000bc04783b */ /* 0x000e6a0000000200 */
[C---:B------:R-:W-:Y:S06]  /*9a00*/  HMMA.16816.F32 R32, R176.reuse, R220, R32 ;  /* 0x000000dcb020723c */ /* 0x040fec0000001820 */
[----:B------:R-:W-:Y:S01]  /*9a10*/  HMMA.16816.F32 R172, R176, R222, R172 ;  /* 0x000000deb0ac723c */ /* 0x000fe200000018ac */
[----:B------:R-:W-:-:S05]  /*9a20*/  IMAD.MOV.U32 R221, RZ, RZ, R229 ;  /* 0x000000ffffdd7224 */ /* 0x000fca00078e00e5 */
[----:B--2---:R-:W-:Y:S06]  /*9a30*/  HMMA.16816.F32 R12, R28, R24, R12 ;  /* 0x000000181c0c723c */ /* 0x004fec000000180c */
[C---:B------:R-:W-:Y:S06]  /*9a40*/  HMMA.16816.F32 R152, R168.reuse, R226, R152 ;  /* 0x000000e2a898723c */ /* 0x040fec0000001898 */
[C---:B------:R-:W-:Y:S06]  /*9a50*/  HMMA.16816.F32 R148, R168.reuse, R164, R148 ;  /* 0x000000a4a894723c */ /* 0x040fec0000001894 */
[C---:B------:R-:W-:Y:S01]  /*9a60*/  HMMA.16816.F32 R144, R168.reuse, R166, R144 ;  /* 0x000000a6a890723c */ /* 0x040fe20000001890 */
[----:B------:R-:W2:Y:S05]  /*9a70*/  LDSM.16.M88.4 R164, [R195+0xb800] ;  /* 0x00b80000c3a4783b */ /* 0x000eaa0000000200 */
[C---:B------:R-:W-:Y:S01]  /*9a80*/  HMMA.16816.F32 R176, R168.reuse, R160, R140 ;  /* 0x000000a0a8b0723c */ /* 0x040fe2000000188c */
[----:B------:R-:W3:Y:S05]  /*9a90*/  LDSM.16.M88.4 R140, [R188+0x4800] ;  /* 0x00480000bc8c783b */ /* 0x000eea0000000200 */
[C---:B------:R-:W-:Y:S06]  /*9aa0*/  HMMA.16816.F32 R136, R168.reuse, R162, R136 ;  /* 0x000000a2a888723c */ /* 0x040fec0000001888 */
[C---:B------:R-:W-:Y:S01]  /*9ab0*/  HMMA.16816.F32 R160, R168.reuse, R156, R32 ;  /* 0x0000009ca8a0723c */ /* 0x040fe20000001820 */
[----:B------:R-:W4:Y:S05]  /*9ac0*/  LDSM.16.M88.4 R32, [R188+0x5000] ;  /* 0x00500000bc20783b */ /* 0x000f2a0000000200 */
[----:B------:R-:W-:Y:S06]  /*9ad0*/  HMMA.16816.F32 R172, R168, R158, R172 ;  /* 0x0000009ea8ac723c */ /* 0x000fec00000018ac */
[----:B-1----:R-:W-:Y:S06]  /*9ae0*/  HMMA.16816.F32 R12, R8, R4, R12 ;  /* 0x00000004080c723c */ /* 0x002fec000000180c */
[----:B------:R-:W-:Y:S01]  /*9af0*/  HMMA.16816.F32 R152, R28, R26, R152 ;  /* 0x0000001a1c98723c */ /* 0x000fe20000001898 */
[----:B------:R-:W-:-:S04]  /*9b00*/  IMAD.U32 R5, RZ, RZ, UR10 ;  /* 0x0000000aff057e24 */ /* 0x000fc8000f8e00ff */
[----:B------:R-:W-:Y:S01]  /*9b10*/  IMAD R0, R5, 0x40, R212 ;  /* 0x0000004005007824 */ /* 0x000fe200078e02d4 */
[C---:B------:R-:W-:Y:S03]  /*9b20*/  HMMA.16816.F32 R148, R28.reuse, R20, R148 ;  /* 0x000000141c94723c */ /* 0x040fe60000001894 */
[C---:B------:R-:W-:Y:S01]  /*9b30*/  VIADD R5, R0.reuse, 0x1 ;  /* 0x0000000100057836 */ /* 0x040fe20000000000 */
[C---:B------:R-:W-:Y:S02]  /*9b40*/  ISETP.GE.AND P1, PT, R0.reuse, R209, PT ;  /* 0x000000d10000720c */ /* 0x040fe40003f26270 */
[----:B------:R-:W-:Y:S01]  /*9b50*/  HMMA.16816.F32 R144, R28, R22, R144 ;  /* 0x000000161c90723c */ /* 0x000fe20000001890 */
[----:B------:R-:W1:Y:S01]  /*9b60*/  LDSM.16.M88.4 R20, [R188+0x5800] ;  /* 0x00580000bc14783b */ /* 0x000e620000000200 */
[----:B------:R-:W-:Y:S01]  /*9b70*/  ISETP.LT.OR P1, PT, R0, R210, P1 ;  /* 0x000000d20000720c */ /* 0x000fe20000f21670 */
[----:B------:R-:W-:-:S04]  /*9b80*/  DEPBAR.LE SB0, 0x0 ;  /* 0x000080000000791a */ /* 0x000fc80000000000 */
[C---:B------:R-:W-:Y:S01]  /*9b90*/  HMMA.16816.F32 R176, R28.reuse, R16, R176 ;  /* 0x000000101cb0723c */ /* 0x040fe200000018b0 */
[----:B------:R-:W-:Y:S01]  /*9ba0*/  FMUL.FTZ R2, R12, UR31 ;  /* 0x0000001f0c027c20 */ /* 0x000fe20008410000 */
[----:B------:R-:W-:Y:S01]  /*9bb0*/  FMUL.FTZ R4, R14, UR31 ;  /* 0x0000001f0e047c20 */ /* 0x000fe20008410000 */
[----:B------:R-:W-:Y:S01]  /*9bc0*/  IMAD.IADD R12, R211, 0x1, -R5 ;  /* 0x00000001d30c7824 */ /* 0x000fe200078e0a05 */
[C---:B------:R-:W-:Y:S01]  /*9bd0*/  ISETP.GE.AND P0, PT, R0.reuse, R206, PT ;  /* 0x000000ce0000720c */ /* 0x040fe20003f06270 */
[----:B------:R-:W-:Y:S01]  /*9be0*/  FMUL.FTZ R15, R15, UR31 ;  /* 0x0000001f0f0f7c20 */ /* 0x000fe20008410000 */
[----:B------:R-:W-:Y:S01]  /*9bf0*/  HMMA.16816.F32 R136, R28, R18, R136 ;  /* 0x000000121c88723c */ /* 0x000fe20000001888 */
[----:B------:R-:W5:Y:S01]  /*9c00*/  MUFU.TANH R2, R2 ;  /* 0x0000000200027308 */ /* 0x000f620000002400 */
[----:B------:R-:W-:Y:S01]  /*9c10*/  IABS R12, R12 ;  /* 0x0000000c000c7213 */ /* 0x000fe20000000000 */
[----:B------:R-:W-:Y:S01]  /*9c20*/  VIADD R16, R0, 0x30 ;  /* 0x0000003000107836 */ /* 0x000fe20000000000 */
[----:B------:R-:W-:-:S02]  /*9c30*/  ISETP.GE.AND P6, PT, R5, R209, PT ;  /* 0x000000d10500720c */ /* 0x000fc40003fc6270 */
[C---:B--2---:R-:W-:Y:S01]  /*9c40*/  HMMA.16816.F32 R160, R28.reuse, R164, R160 ;  /* 0x000000a41ca0723c */ /* 0x044fe200000018a0 */
[C---:B------:R-:W-:Y:S01]  /*9c50*/  ISETP.LT.OR P0, PT, R0.reuse, R207, P0 ;  /* 0x000000cf0000720c */ /* 0x040fe20000701670 */
[----:B------:R-:W-:Y:S01]  /*9c60*/  VIADD R19, R0, 0x29 ;  /* 0x0000002900137836 */ /* 0x000fe20000000000 */
[----:B------:R-:W2:Y:S01]  /*9c70*/  MUFU.TANH R4, R4 ;  /* 0x0000000400047308 */ /* 0x000ea20000002400 */
[----:B------:R-:W-:Y:S02]  /*9c80*/  ISETP.LT.OR P6, PT, R5, R210, P6 ;  /* 0x000000d20500720c */ /* 0x000fe400037c1670 */
[----:B------:R-:W-:Y:S06]  /*9c90*/  HMMA.16816.F32 R172, R28, R166, R172 ;  /* 0x000000a61cac723c */ /* 0x000fec00000018ac */
[C---:B------:R-:W-:Y:S06]  /*9ca0*/  HMMA.16816.F32 R152, R8.reuse, R6, R152 ;  /* 0x000000060898723c */ /* 0x040fec0000001898 */
[----:B---3--:R-:W-:Y:S01]  /*9cb0*/  HMMA.16816.F32 R148, R8, R140, R148 ;  /* 0x0000008c0894723c */ /* 0x008fe20000001894 */
[----:B------:R-:W-:Y:S01]  /*9cc0*/  FMUL.FTZ R6, R13, UR31 ;  /* 0x0000001f0d067c20 */ /* 0x000fe20008410000 */
[----:B------:R-:W-:-:S02]  /*9cd0*/  IMAD.IADD R13, R211, 0x1, -R0 ;  /* 0x00000001d30d7824 */ /* 0x000fc400078e0a00 */
[----:B------:R-:W-:Y:S02]  /*9ce0*/  IMAD.IADD R7, R208, 0x1, -R0 ;  /* 0x00000001d0077824 */ /* 0x000fe400078e0a00 */
[C---:B------:R-:W-:Y:S01]  /*9cf0*/  HMMA.16816.F32 R144, R8.reuse, R142, R144 ;  /* 0x0000008e0890723c */ /* 0x040fe20000001890 */
[----:B------:R-:W3:Y:S01]  /*9d00*/  MUFU.TANH R6, R6 ;  /* 0x0000000600067308 */ /* 0x000ee20000002400 */
[----:B------:R-:W-:Y:S01]  /*9d10*/  IABS R13, R13 ;  /* 0x0000000d000d7213 */ /* 0x000fe20000000000 */
[----:B------:R-:W-:Y:S01]  /*9d20*/  IMAD.IADD R141, R211, 0x1, -R19 ;  /* 0x00000001d38d7824 */ /* 0x000fe200078e0a13 */
[----:B------:R-:W-:Y:S02]  /*9d30*/  IABS R7, R7 ;  /* 0x0000000700077213 */ /* 0x000fe40000000000 */
[----:B------:R-:W-:Y:S01]  /*9d40*/  I2FP.F32.S32 R17, R13 ;  /* 0x0000000d00117245 */ /* 0x000fe20000201400 */
[----:B----4-:R-:W-:Y:S01]  /*9d50*/  HMMA.16816.F32 R176, R8, R32, R176 ;  /* 0x0000002008b0723c */ /* 0x010fe200000018b0 */
[----:B------:R-:W-:-:S02]  /*9d60*/  I2FP.F32.S32 R7, R7 ;  /* 0x0000000700077245 */ /* 0x000fc40000201400 */
[----:B------:R-:W-:Y:S02]  /*9d70*/  I2FP.F32.S32 R13, R12 ;  /* 0x0000000c000d7245 */ /* 0x000fe40000201400 */
[----:B------:R-:W-:Y:S01]  /*9d80*/  IABS R141, R141 ;  /* 0x0000008d008d7213 */ /* 0x000fe20000000000 */
[C---:B------:R-:W-:Y:S03]  /*9d90*/  HMMA.16816.F32 R136, R8.reuse, R34, R136 ;  /* 0x000000220888723c */ /* 0x040fe60000001888 */
[----:B------:R-:W-:Y:S02]  /*9da0*/  I2FP.F32.S32 R141, R141 ;  /* 0x0000008d008d7245 */ /* 0x000fe40000201400 */
[----:B------:R-:W-:Y:S01]  /*9db0*/  FMUL.FTZ R148, R148, UR31 ;  /* 0x0000001f94947c20 */ /* 0x000fe20008410000 */
[C---:B-1----:R-:W-:Y:S01]  /*9dc0*/  HMMA.16816.F32 R160, R8.reuse, R20, R160 ;  /* 0x0000001408a0723c */ /* 0x042fe200000018a0 */
[----:B------:R-:W-:Y:S01]  /*9dd0*/  FMUL.FTZ R150, R150, UR31 ;  /* 0x0000001f96967c20 */ /* 0x000fe20008410000 */
[----:B------:R-:W-:Y:S01]  /*9de0*/  FMUL.FTZ R214, R151, UR31 ;  /* 0x0000001f97d67c20 */ /* 0x000fe20008410000 */
[----:B------:R1:W-:Y:S02]  /*9df0*/  MUFU.TANH R213, R148 ;  /* 0x0000009400d57308 */ /* 0x0003e40000002400 */
[----:B------:R-:W-:Y:S01]  /*9e00*/  FMUL.FTZ R144, R144, UR31 ;  /* 0x0000001f90907c20 */ /* 0x000fe20008410000 */
[----:B------:R-:W-:Y:S01]  /*9e10*/  HMMA.16816.F32 R172, R8, R22, R172 ;  /* 0x0000001608ac723c */ /* 0x000fe200000018ac */
[----:B------:R-:W-:-:S04]  /*9e20*/  FMUL.FTZ R146, R146, UR31 ;  /* 0x0000001f92927c20 */ /* 0x000fc80008410000 */
[----:B------:R-:W-:Y:S02]  /*9e30*/  MUFU.TANH R220, R150 ;  /* 0x0000009600dc7308 */ /* 0x000fe40000002400 */
[----:B-----5:R-:W-:Y:S01]  /*9e40*/  FFMA.FTZ R9, R17, -UR20, R2 ;  /* 0x8000001411097c23 */ /* 0x020fe20008010002 */
[----:B------:R-:W-:Y:S01]  /*9e50*/  FMUL.FTZ R11, R152, UR31 ;  /* 0x0000001f980b7c20 */ /* 0x000fe20008410000 */
[----:B--2---:R-:W-:Y:S01]  /*9e60*/  FFMA.FTZ R2, R7, -UR20, R4 ;  /* 0x8000001407027c23 */ /* 0x004fe20008010004 */
[----:B---3--:R-:W-:Y:S01]  /*9e70*/  FFMA.FTZ R4, R13, -UR20, R6 ;  /* 0x800000140d047c23 */ /* 0x008fe20008010006 */
[----:B------:R-:W-:Y:S01]  /*9e80*/  VIADD R13, R0, 0x8 ;  /* 0x00000008000d7836 */ /* 0x000fe20000000000 */
[----:B------:R-:W-:Y:S01]  /*9e90*/  FSEL R9, R9, -INF , !P1 ;  /* 0xff80000009097808 */ /* 0x000fe20004800000 */
[----:B------:R2:W-:Y:S01]  /*9ea0*/  MUFU.TANH R6, R15 ;  /* 0x0000000f00067308 */ /* 0x0005e20000002400 */
[----:B------:R-:W-:Y:S01]  /*9eb0*/  ISETP.GE.AND P1, PT, R5, R206, PT ;  /* 0x000000ce0500720c */ /* 0x000fe20003f26270 */
[----:B------:R-:W-:Y:S01]  /*9ec0*/  FMUL.FTZ R8, R154, UR31 ;  /* 0x0000001f9a087c20 */ /* 0x000fe20008410000 */
[----:B------:R-:W-:Y:S01]  /*9ed0*/  FSEL R2, R2, -INF , !P0 ;  /* 0xff80000002027808 */ /* 0x000fe20004000000 */
[----:B------:R-:W-:Y:S01]  /*9ee0*/  IMAD.IADD R12, R211, 0x1, -R13 ;  /* 0x00000001d30c7824 */ /* 0x000fe200078e0a0d */
[----:B------:R-:W-:Y:S01]  /*9ef0*/  ISETP.LT.OR P1, PT, R5, R207, P1 ;  /* 0x000000cf0500720c */ /* 0x000fe20000f21670 */
[----:B------:R-:W-:Y:S01]  /*9f00*/  FMUL.FTZ R10, R153, UR31 ;  /* 0x0000001f990a7c20 */ /* 0x000fe20008410000 */
[----:B------:R-:W-:Y:S01]  /*9f10*/  ISETP.GE.AND P0, PT, R13, R209, PT ;  /* 0x000000d10d00720c */ /* 0x000fe20003f06270 */
[----:B------:R-:W3:Y:S01]  /*9f20*/  MUFU.TANH R11, R11 ;  /* 0x0000000b000b7308 */ /* 0x000ee20000002400 */
[----:B------:R-:W-:Y:S01]  /*9f30*/  VIADD R17, R0, 0x9 ;  /* 0x0000000900117836 */ /* 0x000fe20000000000 */
[----:B------:R-:W-:Y:S01]  /*9f40*/  IABS R12, R12 ;  /* 0x0000000c000c7213 */ /* 0x000fe20000000000 */
[----:B-1----:R-:W-:Y:S01]  /*9f50*/  FMUL.FTZ R148, R147, UR31 ;  /* 0x0000001f93947c20 */ /* 0x002fe20008410000 */
[----:B------:R-:W-:Y:S01]  /*9f60*/  ISETP.LT.OR P0, PT, R13, R210, P0 ;  /* 0x000000d20d00720c */ /* 0x000fe20000701670 */
[----:B------:R-:W-:Y:S01]  /*9f70*/  IMAD.IADD R7, R211, 0x1, -R17 ;  /* 0x00000001d3077824 */ /* 0x000fe200078e0a11 */
[----:B------:R-:W-:Y:S01]  /*9f80*/  I2FP.F32.S32 R12, R12 ;  /* 0x0000000c000c7245 */ /* 0x000fe20000201400 */
[----:B------:R-:W-:Y:S01]  /*9f90*/  FMUL.FTZ R147, R176, UR31 ;  /* 0x0000001fb0937c20 */ /* 0x000fe20008410000 */
[----:B------:R-:W1:Y:S01]  /*9fa0*/  MUFU.TANH R8, R8 ;  /* 0x0000000800087308 */ /* 0x000e620000002400 */
[----:B--2---:R-:W-:Y:S01]  /*9fb0*/  IMAD.IADD R15, R208, 0x1, -R5 ;  /* 0x00000001d00f7824 */ /* 0x004fe200078e0a05 */
[----:B------:R-:W-:Y:S01]  /*9fc0*/  FSEL R5, R4, -INF , !P6 ;  /* 0xff80000004057808 */ /* 0x000fe20007000000 */
[----:B------:R-:W-:Y:S01]  /*9fd0*/  FMUL.FTZ R4, R155, UR31 ;  /* 0x0000001f9b047c20 */ /* 0x000fe20008410000 */
[CC--:B------:R-:W-:Y:S01]  /*9fe0*/  ISETP.GE.AND P6, PT, R13.reuse, R206.reuse, PT ;  /* 0x000000ce0d00720c */ /* 0x0c0fe20003fc6270 */
[----:B------:R-:W-:Y:S01]  /*9ff0*/  FMUL.FTZ R136, R136, UR31 ;  /* 0x0000001f88887c20 */ /* 0x000fe20008410000 */
[----:B------:R-:W-:Y:S01]  /*a000*/  IABS R15, R15 ;  /* 0x0000000f000f7213 */ /* 0x000fe20000000000 */
[----:B------:R-:W-:Y:S01]  /*a010*/  FMUL.FTZ R138, R138, UR31 ;  /* 0x0000001f8a8a7c20 */ /* 0x000fe20008410000 */
[----:B------:R-:W-:Y:S01]  /*a020*/  ISETP.LT.OR P6, PT, R13, R207, P6 ;  /* 0x000000cf0d00720c */ /* 0x000fe200037c1670 */
[----:B------:R-:W-:Y:S01]  /*a030*/  IMAD.IADD R13, R208, 0x1, -R13 ;  /* 0x00000001d00d7824 */ /* 0x000fe200078e0a0d */
[----:B------:R-:W2:Y:S01]  /*a040*/  MUFU.TANH R10, R10 ;  /* 0x0000000a000a7308 */ /* 0x000ea20000002400 */
[----:B------:R-:W-:Y:S01]  /*a050*/  I2FP.F32.S32 R15, R15 ;  /* 0x0000000f000f7245 */ /* 0x000fe20000201400 */
[----:B---3--:R-:W-:Y:S01]  /*a060*/  FFMA.FTZ R11, R12, -UR20, R11 ;  /* 0x800000140c0b7c23 */ /* 0x008fe2000801000b */
[----:B------:R-:W-:Y:S01]  /*a070*/  IABS R7, R7 ;  /* 0x0000000700077213 */ /* 0x000fe20000000000 */
[----:B------:R-:W-:Y:S01]  /*a080*/  FMUL.FTZ R139, R139, UR31 ;  /* 0x0000001f8b8b7c20 */ /* 0x000fe20008410000 */
[----:B------:R-:W-:Y:S01]  /*a090*/  IABS R13, R13 ;  /* 0x0000000d000d7213 */ /* 0x000fe20000000000 */
[----:B------:R-:W-:Y:S01]  /*a0a0*/  FFMA.FTZ R6, R15, -UR20, R6 ;  /* 0x800000140f067c23 */ /* 0x000fe20008010006 */
[----:B------:R-:W-:Y:S01]  /*a0b0*/  I2FP.F32.S32 R7, R7 ;  /* 0x0000000700077245 */ /* 0x000fe20000201400 */
[----:B------:R-:W3:Y:S01]  /*a0c0*/  MUFU.TANH R4, R4 ;  /* 0x0000000400047308 */ /* 0x000ee20000002400 */
[----:B------:R-:W-:Y:S01]  /*a0d0*/  I2FP.F32.S32 R13, R13 ;  /* 0x0000000d000d7245 */ /* 0x000fe20000201400 */
[----:B------:R-:W-:Y:S01]  /*a0e0*/  VIADD R15, R0, 0x11 ;  /* 0x00000011000f7836 */ /* 0x000fe20000000000 */
[----:B------:R-:W-:Y:S01]  /*a0f0*/  FSEL R6, R6, -INF , !P1 ;  /* 0xff80000006067808 */ /* 0x000fe20004800000 */
[----:B------:R-:W-:Y:S01]  /*a100*/  FMUL.FTZ R174, R174, UR31 ;  /* 0x0000001faeae7c20 */ /* 0x000fe20008410000 */
[----:B------:R-:W-:Y:S01]  /*a110*/  FSEL R11, R11, -INF , !P0 ;  /* 0xff8000000b0b7808 */ /* 0x000fe20004000000 */
[----:B-1----:R-:W-:Y:S01]  /*a120*/  FFMA.FTZ R8, R13, -UR20, R8 ;  /* 0x800000140d087c23 */ /* 0x002fe20008010008 */
[C---:B------:R-:W-:Y:S01]  /*a130*/  ISETP.GE.AND P1, PT, R17.reuse, R209, PT ;  /* 0x000000d11100720c */ /* 0x040fe20003f26270 */
[----:B------:R-:W-:Y:S01]  /*a140*/  VIADD R13, R0, 0x10 ;  /* 0x00000010000d7836 */ /* 0x000fe20000000000 */
[----:B------:R-:W-:Y:S01]  /*a150*/  ISETP.GE.AND P0, PT, R17, R206, PT ;  /* 0x000000ce1100720c */ /* 0x000fe20003f06270 */
[----:B--2---:R-:W-:Y:S01]  /*a160*/  FFMA.FTZ R7, R7, -UR20, R10 ;  /* 0x8000001407077c23 */ /* 0x004fe2000801000a */
[----:B------:R-:W-:Y:S01]  /*a170*/  ISETP.LT.OR P1, PT, R17, R210, P1 ;  /* 0x000000d21100720c */ /* 0x000fe20000f21670 */
[----:B------:R-:W-:Y:S01]  /*a180*/  IMAD.IADD R12, R211, 0x1, -R13 ;  /* 0x00000001d30c7824 */ /* 0x000fe200078e0a0d */
[----:B------:R-:W-:Y:S01]  /*a190*/  ISETP.LT.OR P0, PT, R17, R207, P0 ;  /* 0x000000cf1100720c */ /* 0x000fe20000701670 */
[----:B------:R-:W-:-:S02]  /*a1a0*/  IMAD.IADD R17, R208, 0x1, -R17 ;  /* 0x00000001d0117824 */ /* 0x000fc400078e0a11 */
[----:B------:R-:W-:Y:S01]  /*a1b0*/  FMUL.FTZ R10, R149, UR31 ;  /* 0x0000001f950a7c20 */ /* 0x000fe20008410000 */
[----:B------:R-:W-:Y:S01]  /*a1c0*/  FSEL R8, R8, -INF , !P6 ;  /* 0xff80000008087808 */ /* 0x000fe20007000000 */
[----:B------:R-:W-:Y:S01]  /*a1d0*/  IMAD.IADD R14, R211, 0x1, -R15 ;  /* 0x00000001d30e7824 */ /* 0x000fe200078e0a0f */
[----:B------:R-:W-:Y:S01]  /*a1e0*/  FSEL R7, R7, -INF , !P1 ;  /* 0xff80000007077808 */ /* 0x000fe20004800000 */
[----:B------:R-:W-:Y:S01]  /*a1f0*/  MUFU.TANH R214, R214 ;  /* 0x000000d600d67308 */ /* 0x000fe20000002400 */
[----:B------:R-:W-:Y:S01]  /*a200*/  ISETP.GE.AND P6, PT, R13, R209, PT ;  /* 0x000000d10d00720c */ /* 0x000fe20003fc6270 */
[----:B------:R-:W-:Y:S01]  /*a210*/  FMUL.FTZ R163, R163, UR31 ;  /* 0x0000001fa3a37c20 */ /* 0x000fe20008410000 */
[----:B------:R-:W-:Y:S01]  /*a220*/  ISETP.GE.AND P1, PT, R13, R206, PT ;  /* 0x000000ce0d00720c */ /* 0x000fe20003f26270 */
[----:B------:R-:W-:Y:S01]  /*a230*/  FMUL.FTZ R172, R172, UR31 ;  /* 0x0000001facac7c20 */ /* 0x000fe20008410000 */
[----:B------:R-:W-:Y:S01]  /*a240*/  IABS R17, R17 ;  /* 0x0000001100117213 */ /* 0x000fe20000000000 */
[----:B------:R-:W-:Y:S01]  /*a250*/  FMUL.FTZ R173, R173, UR31 ;  /* 0x0000001fadad7c20 */ /* 0x000fe20008410000 */
[----:B------:R-:W-:Y:S01]  /*a260*/  IABS R12, R12 ;  /* 0x0000000c000c7213 */ /* 0x000fe20000000000 */
[----:B------:R-:W1:Y:S01]  /*a270*/  MUFU.TANH R10, R10 ;  /* 0x0000000a000a7308 */ /* 0x000e620000002400 */
[----:B------:R-:W-:Y:S01]  /*a280*/  ISETP.LT.OR P6, PT, R13, R210, P6 ;  /* 0x000000d20d00720c */ /* 0x000fe200037c1670 */
[----:B------:R-:W-:Y:S01]  /*a290*/  FMUL.FTZ R175, R175, UR31 ;  /* 0x0000001fafaf7c20 */ /* 0x000fe20008410000 */
[----:B------:R-:W-:Y:S01]  /*a2a0*/  ISETP.LT.OR P1, PT, R13, R207, P1 ;  /* 0x000000cf0d00720c */ /* 0x000fe20000f21670 */
[----:B------:R-:W-:Y:S01]  /*a2b0*/  IMAD.IADD R13, R208, 0x1, -R13 ;  /* 0x00000001d00d7824 */ /* 0x000fe200078e0a0d */
[----:B------:R-:W-:-:S02]  /*a2c0*/  I2FP.F32.S32 R17, R17 ;  /* 0x0000001100117245 */ /* 0x000fc40000201400 */
[----:B------:R-:W-:Y:S01]  /*a2d0*/  I2FP.F32.S32 R12, R12 ;  /* 0x0000000c000c7245 */ /* 0x000fe20000201400 */
[----:B------:R-:W2:Y:S01]  /*a2e0*/  MUFU.TANH R149, R144 ;  /* 0x0000009000957308 */ /* 0x000ea20000002400 */
[----:B------:R-:W-:Y:S01]  /*a2f0*/  IABS R13, R13 ;  /* 0x0000000d000d7213 */ /* 0x000fe20000000000 */
[----:B---3--:R-:W-:Y:S01]  /*a300*/  FFMA.FTZ R4, R17, -UR20, R4 ;  /* 0x8000001411047c23 */ /* 0x008fe20008010004 */
[----:B------:R-:W-:Y:S01]  /*a310*/  IABS R14, R14 ;  /* 0x0000000e000e7213 */ /* 0x000fe20000000000 */
[----:B------:R-:W-:Y:S01]  /*a320*/  FFMA.FTZ R213, R12, -UR20, R213 ;  /* 0x800000140cd57c23 */ /* 0x000fe200080100d5 */
[----:B------:R-:W-:Y:S01]  /*a330*/  I2FP.F32.S32 R13, R13 ;  /* 0x0000000d000d7245 */ /* 0x000fe20000201400 */
[----:B------:R-:W-:Y:S01]  /*a340*/  VIADD R17, R0, 0x19 ;  /* 0x0000001900117836 */ /* 0x000fe20000000000 */
[----:B------:R-:W-:Y:S01]  /*a350*/  I2FP.F32.S32 R151, R14 ;  /* 0x0000000e00977245 */ /* 0x000fe20000201400 */
[----:B------:R3:W4:Y:S01]  /*a360*/  MUFU.TANH R150, R146 ;  /* 0x0000009200967308 */ /* 0x0007220000002400 */
[----:B------:R-:W-:Y:S01]  /*a370*/  FSEL R4, R4, -INF , !P0 ;  /* 0xff80000004047808 */ /* 0x000fe20004000000 */
[----:B------:R-:W-:Y:S01]  /*a380*/  FFMA.FTZ R220, R13, -UR20, R220 ;  /* 0x800000140ddc7c23 */ /* 0x000fe200080100dc */
[----:B------:R-:W-:Y:S01]  /*a390*/  FSEL R213, R213, -INF , !P6 ;  /* 0xff800000d5d57808 */ /* 0x000fe20007000000 */
[----:B-1----:R-:W-:Y:S01]  /*a3a0*/  FFMA.FTZ R151, R151, -UR20, R10 ;  /* 0x8000001497977c23 */ /* 0x002fe2000801000a */
[C---:B------:R-:W-:Y:S01]  /*a3b0*/  ISETP.GE.AND P0, PT, R15.reuse, R209, PT ;  /* 0x000000d10f00720c */ /* 0x040fe20003f06270 */
[----:B------:R-:W-:Y:S01]  /*a3c0*/  VIADD R13, R0, 0x18 ;  /* 0x00000018000d7836 */ /* 0x000fe20000000000 */
[----:B------:R-:W-:Y:S01]  /*a3d0*/  ISETP.GE.AND P6, PT, R15, R206, PT ;  /* 0x000000ce0f00720c */ /* 0x000fe20003fc6270 */
[----:B------:R-:W-:Y:S01]  /*a3e0*/  FMUL.FTZ R10, R145, UR31 ;  /* 0x0000001f910a7c20 */ /* 0x000fe20008410000 */
[----:B------:R-:W-:Y:S01]  /*a3f0*/  ISETP.LT.OR P0, PT, R15, R210, P0 ;  /* 0x000000d20f00720c */ /* 0x000fe20000701670 */
        /* <DEDUP_REMOVED lines=8> */
[----:B---3--:R-:W-:Y:S01]  /*a480*/  FMUL.FTZ R146, R178, UR31 ;  /* 0x0000001fb2927c20 */ /* 0x008fe20008410000 */
[----:B------:R-:W-:Y:S01]  /*a490*/  ISETP.GE.AND P0, PT, R13, R206, PT ;  /* 0x000000ce0d00720c */ /* 0x000fe20003f06270 */
[----:B------:R-:W-:Y:S01]  /*a4a0*/  FMUL.FTZ R145, R177, UR31 ;  /* 0x0000001fb1917c20 */ /* 0x000fe20008410000 */
[----:B------:R-:W-:Y:S01]  /*a4b0*/  IABS R15, R15 ;  /* 0x0000000f000f7213 */ /* 0x000fe20000000000 */
[----:B------:R-:W3:Y:S01]  /*a4c0*/  MUFU.TANH R148, R148 ;  /* 0x0000009400947308 */ /* 0x000ee20000002400 */
[----:B------:R-:W-:Y:S01]  /*a4d0*/  ISETP.LT.OR P1, PT, R13, R210, P1 ;  /* 0x000000d20d00720c */ /* 0x000fe20000f21670 */
[----:B------:R-:W-:Y:S01]  /*a4e0*/  FMUL.FTZ R144, R179, UR31 ;  /* 0x0000001fb3907c20 */ /* 0x000fe20008410000 */
[----:B------:R-:W-:Y:S01]  /*a4f0*/  ISETP.LT.OR P0, PT, R13, R207, P0 ;  /* 0x000000cf0d00720c */ /* 0x000fe20000701670 */
[----:B------:R-:W-:Y:S01]  /*a500*/  IMAD.IADD R13, R208, 0x1, -R13 ;  /* 0x00000001d00d7824 */ /* 0x000fe200078e0a0d */
[----:B------:R-:W-:Y:S01]  /*a510*/  IABS R12, R12 ;  /* 0x0000000c000c7213 */ /* 0x000fe20000000000 */
[----:B------:R-:W-:Y:S01]  /*a520*/  FMUL.FTZ R14, R161, UR31 ;  /* 0x0000001fa10e7c20 */ /* 0x000fe20008410000 */
[----:B------:R-:W-:Y:S01]  /*a530*/  I2FP.F32.S32 R15, R15 ;  /* 0x0000000f000f7245 */ /* 0x000fe20000201400 */
[----:B------:R-:W5:Y:S01]  /*a540*/  MUFU.TANH R147, R147 ;  /* 0x0000009300937308 */ /* 0x000f620000002400 */
[----:B------:R-:W-:-:S02]  /*a550*/  I2FP.F32.S32 R12, R12 ;  /* 0x0000000c000c7245 */ /* 0x000fc40000201400 */
[----:B------:R-:W-:Y:S01]  /*a560*/  IABS R13, R13 ;  /* 0x0000000d000d7213 */ /* 0x000fe20000000000 */
[----:B------:R-:W-:Y:S01]  /*a570*/  FFMA.FTZ R214, R15, -UR20, R214 ;  /* 0x800000140fd67c23 */ /* 0x000fe200080100d6 */
[----:B------:R-:W-:Y:S01]  /*a580*/  IABS R135, R135 ;  /* 0x0000008700877213 */ /* 0x000fe20000000000 */
[----:B--2---:R-:W-:Y:S01]  /*a590*/  FFMA.FTZ R149, R12, -UR20, R149 ;  /* 0x800000140c957c23 */ /* 0x004fe20008010095 */
[----:B------:R-:W-:Y:S01]  /*a5a0*/  I2FP.F32.S32 R13, R13 ;  /* 0x0000000d000d7245 */ /* 0x000fe20000201400 */
[----:B------:R-:W2:Y:S01]  /*a5b0*/  MUFU.TANH R146, R146 ;  /* 0x0000009200927308 */ /* 0x000ea20000002400 */
[----:B------:R-:W-:Y:S01]  /*a5c0*/  I2FP.F32.S32 R135, R135 ;  /* 0x0000008700877245 */ /* 0x000fe20000201400 */
[----:B------:R-:W-:Y:S01]  /*a5d0*/  VIADD R15, R0, 0x21 ;  /* 0x00000021000f7836 */ /* 0x000fe20000000000 */
[----:B------:R-:W-:Y:S01]  /*a5e0*/  FSEL R214, R214, -INF , !P6 ;  /* 0xff800000d6d67808 */ /* 0x000fe20007000000 */
[----:B----4-:R-:W-:Y:S01]  /*a5f0*/  FFMA.FTZ R150, R13, -UR20, R150 ;  /* 0x800000140d967c23 */ /* 0x010fe20008010096 */
[----:B------:R-:W-:Y:S01]  /*a600*/  ISETP.GE.AND P6, PT, R17, R209, PT ;  /* 0x000000d11100720c */ /* 0x000fe20003fc6270 */
[----:B-1----:R-:W-:Y:S01]  /*a610*/  FFMA.FTZ R135, R135, -UR20, R10 ;  /* 0x8000001487877c23 */ /* 0x002fe2000801000a */
[----:B------:R-:W-:Y:S01]  /*a620*/  FSEL R149, R149, -INF , !P1 ;  /* 0xff80000095957808 */ /* 0x000fe20004800000 */
[----:B------:R-:W-:Y:S01]  /*a630*/  VIADD R13, R0, 0x20 ;  /* 0x00000020000d7836 */ /* 0x000fe20000000000 */
[C---:B------:R-:W-:Y:S01]  /*a640*/  ISETP.GE.AND P1, PT, R17.reuse, R206, PT ;  /* 0x000000ce1100720c */ /* 0x040fe20003f26270 */
[----:B------:R-:W1:Y:S01]  /*a650*/  MUFU.TANH R145, R145 ;  /* 0x0000009100917308 */ /* 0x000e620000002400 */
[----:B------:R-:W-:Y:S01]  /*a660*/  ISETP.LT.OR P6, PT, R17, R210, P6 ;  /* 0x000000d21100720c */ /* 0x000fe200037c1670 */
[----:B------:R-:W-:Y:S01]  /*a670*/  IMAD.IADD R12, R211, 0x1, -R13 ;  /* 0x00000001d30c7824 */ /* 0x000fe200078e0a0d */
[----:B------:R-:W-:Y:S01]  /*a680*/  ISETP.LT.OR P1, PT, R17, R207, P1 ;  /* 0x000000cf1100720c */ /* 0x000fe20000f21670 */
[----:B------:R-:W-:Y:S01]  /*a690*/  IMAD.IADD R17, R208, 0x1, -R17 ;  /* 0x00000001d0117824 */ /* 0x000fe200078e0a11 */
[----:B------:R-:W-:Y:S01]  /*a6a0*/  FSEL R150, R150, -INF , !P0 ;  /* 0xff80000096967808 */ /* 0x000fe20004000000 */
[----:B------:R-:W-:Y:S01]  /*a6b0*/  IMAD.IADD R10, R211, 0x1, -R15 ;  /* 0x00000001d30a7824 */ /* 0x000fe200078e0a0f */
[----:B------:R-:W-:Y:S01]  /*a6c0*/  FSEL R135, R135, -INF , !P6 ;  /* 0xff80000087877808 */ /* 0x000fe20007000000 */
[----:B------:R-:W4:Y:S01]  /*a6d0*/  MUFU.TANH R144, R144 ;  /* 0x0000009000907308 */ /* 0x000f220000002400 */
[----:B------:R-:W-:-:S02]  /*a6e0*/  ISETP.GE.AND P0, PT, R13, R209, PT ;  /* 0x000000d10d00720c */ /* 0x000fc40003f06270 */
[C---:B------:R-:W-:Y:S02]  /*a6f0*/  ISETP.GE.AND P6, PT, R13.reuse, R206, PT ;  /* 0x000000ce0d00720c */ /* 0x040fe40003fc6270 */
[C---:B------:R-:W-:Y:S02]  /*a700*/  ISETP.LT.OR P0, PT, R13.reuse, R210, P0 ;  /* 0x000000d20d00720c */ /* 0x040fe40000701670 */
[----:B------:R-:W-:Y:S01]  /*a710*/  ISETP.LT.OR P6, PT, R13, R207, P6 ;  /* 0x000000cf0d00720c */ /* 0x000fe200037c1670 */
[----:B------:R-:W-:Y:S01]  /*a720*/  IMAD.IADD R13, R208, 0x1, -R13 ;  /* 0x00000001d00d7824 */ /* 0x000fe200078e0a0d */
[----:B------:R-:W-:Y:S01]  /*a730*/  IABS R17, R17 ;  /* 0x0000001100117213 */ /* 0x000fe20000000000 */
[----:B------:R-:W4:Y:S01]  /*a740*/  MUFU.TANH R143, R136 ;  /* 0x00000088008f7308 */ /* 0x000f220000002400 */
[----:B------:R-:W-:Y:S02]  /*a750*/  IABS R12, R12 ;  /* 0x0000000c000c7213 */ /* 0x000fe40000000000 */
[----:B------:R-:W-:-:S02]  /*a760*/  I2FP.F32.S32 R17, R17 ;  /* 0x0000001100117245 */ /* 0x000fc40000201400 */
[----:B------:R-:W-:Y:S02]  /*a770*/  I2FP.F32.S32 R12, R12 ;  /* 0x0000000c000c7245 */ /* 0x000fe40000201400 */
[----:B------:R-:W-:Y:S01]  /*a780*/  IABS R13, R13 ;  /* 0x0000000d000d7213 */ /* 0x000fe20000000000 */
[----:B---3--:R-:W-:Y:S01]  /*a790*/  FFMA.FTZ R148, R17, -UR20, R148 ;  /* 0x8000001411947c23 */ /* 0x008fe20008010094 */
[----:B------:R-:W-:Y:S01]  /*a7a0*/  IABS R10, R10 ;  /* 0x0000000a000a7213 */ /* 0x000fe20000000000 */
[----:B-----5:R-:W-:Y:S01]  /*a7b0*/  FFMA.FTZ R147, R12, -UR20, R147 ;  /* 0x800000140c937c23 */ /* 0x020fe20008010093 */
[----:B------:R-:W-:Y:S01]  /*a7c0*/  I2FP.F32.S32 R13, R13 ;  /* 0x0000000d000d7245 */ /* 0x000fe20000201400 */
[----:B------:R-:W-:Y:S01]  /*a7d0*/  MUFU.TANH R142, R138 ;  /* 0x0000008a008e7308 */ /* 0x000fe20000002400 */
[----:B------:R-:W-:Y:S01]  /*a7e0*/  I2FP.F32.S32 R10, R10 ;  /* 0x0000000a000a7245 */ /* 0x000fe20000201400 */
[----:B------:R-:W-:Y:S01]  /*a7f0*/  IMAD.IADD R17, R211, 0x1, -R16 ;  /* 0x00000001d3117824 */ /* 0x000fe200078e0a10 */
[----:B------:R-:W-:Y:S01]  /*a800*/  FSEL R148, R148, -INF , !P1 ;  /* 0xff80000094947808 */ /* 0x000fe20004800000 */
[----:B--2---:R-:W-:Y:S01]  /*a810*/  FFMA.FTZ R146, R13, -UR20, R146 ;  /* 0x800000140d927c23 */ /* 0x004fe20008010092 */
[----:B------:R-:W-:Y:S01]  /*a820*/  FSEL R147, R147, -INF , !P0 ;  /* 0xff80000093937808 */ /* 0x000fe20004000000 */
[----:B------:R-:W-:Y:S01]  /*a830*/  VIADD R13, R0, 0x28 ;  /* 0x00000028000d7836 */ /* 0x000fe20000000000 */
[C---:B------:R-:W-:Y:S01]  /*a840*/  ISETP.GE.AND P1, PT, R15.reuse, R209, PT ;  /* 0x000000d10f00720c */ /* 0x040fe20003f26270 */
[----:B-1----:R-:W-:Y:S01]  /*a850*/  FFMA.FTZ R145, R10, -UR20, R145 ;  /* 0x800000140a917c23 */ /* 0x002fe20008010091 */
[----:B------:R-:W-:Y:S01]  /*a860*/  ISETP.GE.AND P0, PT, R15, R206, PT ;  /* 0x000000ce0f00720c */ /* 0x000fe20003f06270 */
[----:B------:R-:W-:Y:S01]  /*a870*/  IMAD.IADD R12, R211, 0x1, -R13 ;  /* 0x00000001d30c7824 */ /* 0x000fe200078e0a0d */
[----:B------:R-:W-:Y:S01]  /*a880*/  ISETP.LT.OR P1, PT, R15, R210, P1 ;  /* 0x000000d20f00720c */ /* 0x000fe20000f21670 */
[----:B------:R-:W-:Y:S01]  /*a890*/  FMUL.FTZ R10, R137, UR31 ;  /* 0x0000001f890a7c20 */ /* 0x000fe20008410000 */
[----:B------:R-:W-:Y:S01]  /*a8a0*/  ISETP.LT.OR P0, PT, R15, R207, P0 ;  /* 0x000000cf0f00720c */ /* 0x000fe20000701670 */
[----:B------:R-:W-:Y:S01]  /*a8b0*/  IMAD.IADD R15, R208, 0x1, -R15 ;  /* 0x00000001d00f7824 */ /* 0x000fe200078e0a0f */
[----:B------:R-:W-:Y:S01]  /*a8c0*/  FSEL R146, R146, -INF , !P6 ;  /* 0xff80000092927808 */ /* 0x000fe20007000000 */
[----:B------:R-:W-:Y:S01]  /*a8d0*/  MUFU.TANH R140, R139 ;  /* 0x0000008b008c7308 */ /* 0x000fe20000002400 */
[----:B------:R-:W-:-:S02]  /*a8e0*/  FSEL R145, R145, -INF , !P1 ;  /* 0xff80000091917808 */ /* 0x000fc40004800000 */
[C---:B------:R-:W-:Y:S02]  /*a8f0*/  ISETP.GE.AND P6, PT, R13.reuse, R209, PT ;  /* 0x000000d10d00720c */ /* 0x040fe40003fc6270 */
[C---:B------:R-:W-:Y:S02]  /*a900*/  ISETP.GE.AND P1, PT, R13.reuse, R206, PT ;  /* 0x000000ce0d00720c */ /* 0x040fe40003f26270 */
[----:B------:R-:W-:Y:S01]  /*a910*/  IABS R15, R15 ;  /* 0x0000000f000f7213 */ /* 0x000fe20000000000 */
[----:B------:R-:W1:Y:S01]  /*a920*/  MUFU.TANH R10, R10 ;  /* 0x0000000a000a7308 */ /* 0x000e620000002400 */
[----:B------:R-:W-:Y:S02]  /*a930*/  IABS R12, R12 ;  /* 0x0000000c000c7213 */ /* 0x000fe40000000000 */
[C---:B------:R-:W-:Y:S02]  /*a940*/  ISETP.LT.OR P6, PT, R13.reuse, R210, P6 ;  /* 0x000000d20d00720c */ /* 0x040fe400037c1670 */
[----:B------:R-:W-:Y:S01]  /*a950*/  ISETP.LT.OR P1, PT, R13, R207, P1 ;  /* 0x000000cf0d00720c */ /* 0x000fe20000f21670 */
[----:B------:R-:W-:Y:S01]  /*a960*/  IMAD.IADD R13, R208, 0x1, -R13 ;  /* 0x00000001d00d7824 */ /* 0x000fe200078e0a0d */
[----:B------:R-:W-:Y:S01]  /*a970*/  I2FP.F32.S32 R15, R15 ;  /* 0x0000000f000f7245 */ /* 0x000fe20000201400 */
[----:B------:R-:W-:Y:S01]  /*a980*/  MUFU.TANH R14, R14 ;  /* 0x0000000e000e7308 */ /* 0x000fe20000002400 */
[----:B------:R-:W-:-:S02]  /*a990*/  I2FP.F32.S32 R12, R12 ;  /* 0x0000000c000c7245 */ /* 0x000fc40000201400 */
[----:B------:R-:W-:Y:S01]  /*a9a0*/  IABS R13, R13 ;  /* 0x0000000d000d7213 */ /* 0x000fe20000000000 */
[----:B----4-:R-:W-:Y:S01]  /*a9b0*/  FFMA.FTZ R144, R15, -UR20, R144 ;  /* 0x800000140f907c23 */ /* 0x010fe20008010090 */
[----:B------:R-:W-:Y:S01]  /*a9c0*/  IABS R17, R17 ;  /* 0x0000001100117213 */ /* 0x000fe20000000000 */
[----:B------:R-:W-:Y:S01]  /*a9d0*/  FFMA.FTZ R143, R12, -UR20, R143 ;  /* 0x800000140c8f7c23 */ /* 0x000fe2000801008f */
[----:B------:R-:W-:Y:S01]  /*a9e0*/  I2FP.F32.S32 R13, R13 ;  /* 0x0000000d000d7245 */ /* 0x000fe20000201400 */
[----:B------:R-:W-:Y:S01]  /*a9f0*/  FMUL.FTZ R12, R160, UR31 ;  /* 0x0000001fa00c7c20 */ /* 0x000fe20008410000 */
[----:B------:R-:W-:Y:S01]  /*aa00*/  FSEL R144, R144, -INF , !P0 ;  /* 0xff80000090907808 */ /* 0x000fe20004000000 */
[----:B-1----:R-:W-:Y:S01]  /*aa10*/  FFMA.FTZ R141, R141, -UR20, R10 ;  /* 0x800000148d8d7c23 */ /* 0x002fe2000801000a */
[----:B------:R-:W-:Y:S01]  /*aa20*/  FSEL R143, R143, -INF , !P6 ;  /* 0xff8000008f8f7808 */ /* 0x000fe20007000000 */
[----:B------:R-:W-:Y:S01]  /*aa30*/  FFMA.FTZ R142, R13, -UR20, R142 ;  /* 0x800000140d8e7c23 */ /* 0x000fe2000801008e */
[C---:B------:R-:W-:Y:S01]  /*aa40*/  ISETP.GE.AND P0, PT, R19.reuse, R209, PT ;  /* 0x000000d11300720c */ /* 0x040fe20003f06270 */
[----:B------:R-:W-:Y:S01]  /*aa50*/  FMUL.FTZ R13, R162, UR31 ;  /* 0x0000001fa20d7c20 */ /* 0x000fe20008410000 */
[C---:B------:R-:W-:Y:S01]  /*aa60*/  ISETP.GE.AND P6, PT, R19.reuse, R206, PT ;  /* 0x000000ce1300720c */ /* 0x040fe20003fc6270 */
[----:B------:R-:W1:Y:S01]  /*aa70*/  MUFU.TANH R12, R12 ;  /* 0x0000000c000c7308 */ /* 0x000e620000002400 */
[C---:B------:R-:W-:Y:S01]  /*aa80*/  ISETP.LT.OR P0, PT, R19.reuse, R210, P0 ;  /* 0x000000d21300720c */ /* 0x040fe20000701670 */
[----:B------:R-:W-:Y:S01]  /*aa90*/  VIADD R10, R0, 0x31 ;  /* 0x00000031000a7836 */ /* 0x000fe20000000000 */
[----:B------:R-:W-:Y:S01]  /*aaa0*/  ISETP.LT.OR P6, PT, R19, R207, P6 ;  /* 0x000000cf1300720c */ /* 0x000fe200037c1670 */
[----:B------:R-:W-:Y:S01]  /*aab0*/  IMAD.IADD R19, R208, 0x1, -R19 ;  /* 0x00000001d0137824 */ /* 0x000fe200078e0a13 */
[----:B------:R-:W-:Y:S01]  /*aac0*/  FSEL R142, R142, -INF , !P1 ;  /* 0xff8000008e8e7808 */ /* 0x000fe20004800000 */
[----:B------:R-:W-:Y:S01]  /*aad0*/  IMAD.IADD R15, R211, 0x1, -R10 ;  /* 0x00000001d30f7824 */ /* 0x000fe200078e0a0a */
[----:B------:R-:W-:Y:S01]  /*aae0*/  FSEL R141, R141, -INF , !P0 ;  /* 0xff8000008d8d7808 */ /* 0x000fe20004000000 */
[----:B------:R-:W2:Y:S01]  /*aaf0*/  MUFU.TANH R13, R13 ;  /* 0x0000000d000d7308 */ /* 0x000ea20000002400 */
[----:B------:R-:W-:-:S02]  /*ab00*/  ISETP.GE.AND P1, PT, R16, R209, PT ;  /* 0x000000d11000720c */ /* 0x000fc40003f26270 */
[C---:B------:R-:W-:Y:S02]  /*ab10*/  ISETP.GE.AND P0, PT, R16.reuse, R206, PT ;  /* 0x000000ce1000720c */ /* 0x040fe40003f06270 */
[----:B------:R-:W-:Y:S02]  /*ab20*/  IABS R19, R19 ;  /* 0x0000001300137213 */ /* 0x000fe40000000000 */
[C---:B------:R-:W-:Y:S01]  /*ab30*/  ISETP.LT.OR P1, PT, R16.reuse, R210, P1 ;  /* 0x000000d21000720c */ /* 0x040fe20000f21670 */
[----:B------:R-:W-:Y:S01]  /*ab40*/  MUFU.TANH R174, R174 ;  /* 0x000000ae00ae7308 */ /* 0x000fe20000002400 */
[----:B------:R-:W-:Y:S01]  /*ab50*/  ISETP.LT.OR P0, PT, R16, R207, P0 ;  /* 0x000000cf1000720c */ /* 0x000fe20000701670 */
[----:B------:R-:W-:Y:S01]  /*ab60*/  IMAD.IADD R16, R208, 0x1, -R16 ;  /* 0x00000001d0107824 */ /* 0x000fe200078e0a10 */
[----:B------:R-:W-:Y:S02]  /*ab70*/  I2FP.F32.S32 R19, R19 ;  /* 0x0000001300137245 */ /* 0x000fe40000201400 */
[----:B------:R-:W-:-:S02]  /*ab80*/  I2FP.F32.S32 R17, R17 ;  /* 0x0000001100117245 */ /* 0x000fc40000201400 */
[----:B------:R-:W-:Y:S01]  /*ab90*/  IABS R16, R16 ;  /* 0x0000001000107213 */ /* 0x000fe20000000000 */
[----:B------:R-:W-:Y:S01]  /*aba0*/  FFMA.FTZ R140, R19, -UR20, R140 ;  /* 0x80000014138c7c23 */ /* 0x000fe2000801008c */
[----:B------:R-:W-:Y:S01]  /*abb0*/  IABS R15, R15 ;  /* 0x0000000f000f7213 */ /* 0x000fe20000000000 */
[----:B-1----:R-:W-:Y:S01]  /*abc0*/  FFMA.FTZ R12, R17, -UR20, R12 ;  /* 0x80000014110c7c23 */ /* 0x002fe2000801000c */
[----:B------:R-:W-:Y:S01]  /*abd0*/  I2FP.F32.S32 R16, R16 ;  /* 0x0000001000107245 */ /* 0x000fe20000201400 */
[----:B------:R-:W-:Y:S01]  /*abe0*/  MUFU.TANH R163, R163 ;  /* 0x000000a300a37308 */ /* 0x000fe20000002400 */
[----:B------:R-:W-:Y:S02]  /*abf0*/  I2FP.F32.S32 R15, R15 ;  /* 0x0000000f000f7245 */ /* 0x000fe40000201400 */
[----:B------:R-:W-:Y:S01]  /*ac00*/  FSEL R140, R140, -INF , !P6 ;  /* 0xff8000008c8c7808 */ /* 0x000fe20007000000 */
[----:B--2---:R-:W-:Y:S01]  /*ac10*/  FFMA.FTZ R13, R16, -UR20, R13 ;  /* 0x80000014100d7c23 */ /* 0x004fe2000801000d */
[----:B------:R-:W-:Y:S01]  /*ac20*/  BAR.SYNC.DEFER_BLOCKING 0x0 ;  /* 0x0000000000007b1d */ /* 0x000fe20000010000 */
[-C--:B------:R-:W-:Y:S01]  /*ac30*/  ISETP.GE.AND P6, PT, R10, R209.reuse, PT ;  /* 0x000000d10a00720c */ /* 0x080fe20003fc6270 */
[----:B------:R-:W-:Y:S01]  /*ac40*/  FFMA.FTZ R14, R15, -UR20, R14 ;  /* 0x800000140f0e7c23 */ /* 0x000fe2000801000e */
[----:B------:R-:W-:Y:S01]  /*ac50*/  FSEL R171, R12, -INF , !P1 ;  /* 0xff8000000cab7808 */ /* 0x000fe20004800000 */
[----:B------:R-:W-:Y:S01]  /*ac60*/  VIADD R12, R0, 0x38 ;  /* 0x00000038000c7836 */ /* 0x000fe20000000000 */
[----:B------:R-:W-:Y:S01]  /*ac70*/  ISETP.LT.OR P6, PT, R10, R210, P6 ;  /* 0x000000d20a00720c */ /* 0x000fe200037c1670 */
[----:B------:R-:W1:Y:S01]  /*ac80*/  MUFU.TANH R172, R172 ;  /* 0x000000ac00ac7308 */ /* 0x000e620000002400 */
[----:B------:R-:W-:Y:S01]  /*ac90*/  FSEL R166, R13, -INF , !P0 ;  /* 0xff8000000da67808 */ /* 0x000fe20004000000 */
[----:B------:R-:W-:Y:S01]  /*aca0*/  IMAD.IADD R15, R211, 0x1, -R12 ;  /* 0x00000001d30f7824 */ /* 0x000fe200078e0a0c */
[----:B------:R-:W-:Y:S01]  /*acb0*/  FSEL R169, R14, -INF , !P6 ;  /* 0xff8000000ea97808 */ /* 0x000fe20007000000 */
[----:B------:R-:W-:Y:S01]  /*acc0*/  VIADD R0, R0, 0x39 ;  /* 0x0000003900007836 */ /* 0x000fe20000000000 */
[----:B------:R-:W-:-:S02]  /*acd0*/  ISETP.GE.AND P0, PT, R12, R209, PT ;  /* 0x000000d10c00720c */ /* 0x000fc40003f06270 */
[C---:B------:R-:W-:Y:S01]  /*ace0*/  ISETP.GE.AND P6, PT, R12.reuse, R206, PT ;  /* 0x000000ce0c00720c */ /* 0x040fe20003fc6270 */
[----:B------:R-:W2:Y:S01]  /*acf0*/  MUFU.TANH R173, R173 ;  /* 0x000000ad00ad7308 */ /* 0x000ea20000002400 */
[C---:B------:R-:W-:Y:S01]  /*ad00*/  ISETP.LT.OR P0, PT, R12.reuse, R210, P0 ;  /* 0x000000d20c00720c */ /* 0x040fe20000701670 */
[----:B------:R-:W-:Y:S01]  /*ad10*/  IMAD.IADD R14, R211, 0x1, -R0 ;  /* 0x00000001d30e7824 */ /* 0x000fe200078e0a00 */
[----:B------:R-:W-:Y:S01]  /*ad20*/  ISETP.LT.OR P6, PT, R12, R207, P6 ;  /* 0x000000cf0c00720c */ /* 0x000fe200037c1670 */
[----:B------:R-:W-:Y:S01]  /*ad30*/  IMAD.IADD R12, R208, 0x1, -R12 ;  /* 0x00000001d00c7824 */ /* 0x000fe200078e0a0c */
[----:B------:R-:W-:Y:S02]  /*ad40*/  IABS R15, R15 ;  /* 0x0000000f000f7213 */ /* 0x000fe40000000000 */
[----:B------:R-:W-:Y:S01]  /*ad50*/  ISETP.GE.AND P1, PT, R10, R206, PT ;  /* 0x000000ce0a00720c */ /* 0x000fe20003f26270 */
[----:B------:R-:W3:Y:S01]  /*ad60*/  MUFU.TANH R175, R175 ;  /* 0x000000af00af7308 */ /* 0x000ee20000002400 */
[----:B------:R-:W-:-:S02]  /*ad70*/  I2FP.F32.S32 R13, R15 ;  /* 0x0000000f000d7245 */ /* 0x000fc40000201400 */
[----:B------:R-:W-:Y:S01]  /*ad80*/  IABS R15, R12 ;  /* 0x0000000c000f7213 */ /* 0x000fe20000000000 */
[----:B------:R-:W-:Y:S01]  /*ad90*/  IMAD.IADD R12, R208, 0x1, -R0 ;  /* 0x00000001d00c7824 */ /* 0x000fe200078e0a00 */
[----:B------:R-:W-:Y:S01]  /*ada0*/  ISETP.LT.OR P1, PT, R10, R207, P1 ;  /* 0x000000cf0a00720c */ /* 0x000fe20000f21670 */
[----:B------:R-:W-:Y:S01]  /*adb0*/  IMAD.IADD R10, R208, 0x1, -R10 ;  /* 0x00000001d00a7824 */ /* 0x000fe200078e0a0a */
[----:B------:R-:W-:Y:S01]  /*adc0*/  I2FP.F32.S32 R15, R15 ;  /* 0x0000000f000f7245 */ /* 0x000fe20000201400 */
[----:B-1----:R-:W-:Y:S01]  /*add0*/  FFMA.FTZ R13, R13, -UR20, R172 ;  /* 0x800000140d0d7c23 */ /* 0x002fe200080100ac */
[----:B------:R-:W-:Y:S02]  /*ade0*/  IABS R14, R14 ;  /* 0x0000000e000e7213 */ /* 0x000fe40000000000 */
[----:B------:R-:W-:Y:S01]  /*adf0*/  IABS R10, R10 ;  /* 0x0000000a000a7213 */ /* 0x000fe20000000000 */
[----:B------:R-:W-:Y:S01]  /*ae00*/  FFMA.FTZ R15, R15, -UR20, R174 ;  /* 0x800000140f0f7c23 */ /* 0x000fe200080100ae */
[----:B------:R-:W-:-:S02]  /*ae10*/  IABS R12, R12 ;  /* 0x0000000c000c7213 */ /* 0x000fc40000000000 */
[----:B------:R-:W-:Y:S02]  /*ae20*/  I2FP.F32.S32 R10, R10 ;  /* 0x0000000a000a7245 */ /* 0x000fe40000201400 */
[----:B------:R-:W-:Y:S02]  /*ae30*/  FSEL R162, R15, -INF , !P6 ;  /* 0xff8000000fa27808 */ /* 0x000fe40007000000 */
[----:B------:R-:W-:Y:S01]  /*ae40*/  ISETP.LT.AND P6, PT, R203, UR10, PT ;  /* 0x0000000acb007c0c */ /* 0x000fe2000bfc1270 */
[----:B------:R-:W-:Y:S01]  /*ae50*/  FFMA.FTZ R10, R10, -UR20, R163 ;  /* 0x800000140a0a7c23 */ /* 0x000fe200080100a3 */
[----:B------:R-:W-:Y:S02]  /*ae60*/  I2FP.F32.S32 R14, R14 ;  /* 0x0000000e000e7245 */ /* 0x000fe40000201400 */
[----:B------:R-:W-:Y:S02]  /*ae70*/  I2FP.F32.S32 R12, R12 ;  /* 0x0000000c000c7245 */ /* 0x000fe40000201400 */
[----:B------:R-:W-:Y:S01]  /*ae80*/  FSEL R164, R10, -INF , !P1 ;  /* 0xff8000000aa47808 */ /* 0x000fe20004800000 */
[----:B--2---:R-:W-:Y:S01]  /*ae90*/  FFMA.FTZ R14, R14, -UR20, R173 ;  /* 0x800000140e0e7c23 */ /* 0x004fe200080100ad */
[----:B------:R-:W-:Y:S01]  /*aea0*/  FSEL R167, R13, -INF , !P0 ;  /* 0xff8000000da77808 */ /* 0x000fe20004000000 */
[----:B---3--:R-:W-:Y:S01]  /*aeb0*/  FFMA.FTZ R12, R12, -UR20, R175 ;  /* 0x800000140c0c7c23 */ /* 0x008fe200080100af */
[----:B------:R-:W-:-:S02]  /*aec0*/  ISETP.GE.AND P1, PT, R0, R209, PT ;  /* 0x000000d10000720c */ /* 0x000fc40003f26270 */
        /* <DEDUP_REMOVED lines=79> */
.L_x_6552:
[----:B------:R-:W-:-:S04]  /*b3c0*/  ULEA UR14, -UR8, URZ, 0x6 ;  /* 0x0000003f080e7291 */ /* 0x000fc8000f8e313f */
[----:B------:R-:W-:-:S12]  /*b3d0*/  USHF.R.S32.HI UR9, URZ, 0x1f, UR14 ;  /* 0x0000001f3f097899 */ /* 0x000fd8000801140e */
.L_x_6553:
        /* <DEDUP_REMOVED lines=122> */
.L_x_6555:
[----:B------:R-:W-:Y:S05]  /*bb80*/  BSYNC B0 ;  /* 0x0000000000007941 */ /* 0x000fea0003800000 */
.L_x_6554:
[----:B------:R-:W0:Y:S01]  /*bb90*/  LDGDEPBAR ;  /* 0x00000000000079af */ /* 0x000e220000000000 */
[----:B--2---:R-:W-:Y:S01]  /*bba0*/  IMAD.U32 R13, RZ, RZ, UR14 ;  /* 0x0000000eff0d7e24 */ /* 0x004fe2000f8e00ff */
[----:B------:R-:W-:Y:S01]  /*bbb0*/  MOV R0, UR9 ;  /* 0x0000000900007c02 */ /* 0x000fe20008000f00 */
[----:B------:R-:W-:-:S03]  /*bbc0*/  IMAD.U32 R10, RZ, RZ, UR14 ;  /* 0x0000000eff0a7e24 */ /* 0x000fc6000f8e00ff */
[----:B------:R-:W-:-:S04]  /*bbd0*/  LEA R216, P0, R13, R216, 0x1 ;  /* 0x000000d80dd87211 */ /* 0x000fc800078008ff */
[----:B------:R-:W-:-:S09]  /*bbe0*/  LEA.HI.X R215, R10, R215, R0, 0x1, P0 ;  /* 0x000000d70ad77211 */ /* 0x000fd200000f0c00 */
.L_x_6551:
        /* <DEDUP_REMOVED lines=409> */
.L_x_6548:
        /* <DEDUP_REMOVED lines=42> */
.L_x_6560:
        /* <DEDUP_REMOVED lines=52> */
[----:B------:R-:W-:Y:S02]  /*db60*/  LEA.HI.X.SX32 R7, R5, UR19, 0x2, P1 ;  /* 0x0000001305077c11 */ /* 0x000fe400088f16ff */
[----:B------:R-:W-:Y:S02]  /*db70*/  LEA.HI.X.SX32 R5, R3, UR19, 0x2, P0 ;  /* 0x0000001303057c11 */ /* 0x000fe400080f16ff */
        /* <DEDUP_REMOVED lines=8> */
[----:B------:R-:W-:Y:S01]  /*dc00*/  MOV R12, UR24 ;  /* 0x00000018000c7c02 */ /* 0x000fe20008000f00 */
[----:B------:R-:W-:Y:S01]  /*dc10*/  UIADD3 UR24, UR35, -UR33, URZ ;  /* 0x8000002123187290 */ /* 0x000fe2000fffe03f */
[----:B------:R-:W-:Y:S02]  /*dc20*/  IMAD.U32 R13, RZ, RZ, UR25 ;  /* 0x00000019ff0d7e24 */ /* 0x000fe4000f8e00ff */
[----:B------:R-:W3:Y:S01]  /*dc30*/  LDG.E R3, desc[UR26][R14.64] ;  /* 0x0000001a0e037981 */ /* 0x000ee2000c1e1900 */
[----:B------:R-:W-:Y:S03]  /*dc40*/  UIMAD UR24, UR24, UR12, -0x40 ;  /* 0xffffffc0181874a4 */ /* 0x000fe6000f8e020c */
[----:B------:R-:W3:Y:S01]  /*dc50*/  LDG.E R10, desc[UR26][R12.64] ;  /* 0x0000001a0c0a7981 */ /* 0x000ee2000c1e1900 */
[----:B------:R-:W-:Y:S06]  /*dc60*/  USHF.R.S32.HI UR8, URZ, 0x1f, UR24 ;  /* 0x0000001f3f087899 */ /* 0x000fec0008011418 */
        /* <DEDUP_REMOVED lines=11> */
.L_x_6557:
        /* <DEDUP_REMOVED lines=57> */
[----:B------:R-:W-:Y:S02]  /*e0b0*/  ISETP.LT.AND P0, PT, R203, UR10, PT ;  /* 0x0000000acb007c0c */ /* 0x000fe4000bf01270 */
[----:B------:R-:W-:Y:S01]  /*e0c0*/  MOV R221, R223 ;  /* 0x000000df00dd7202 */ /* 0x000fe20000000f00 */
        /* <DEDUP_REMOVED lines=289> */
[----:B------:R-:W-:Y:S02]  /*f2e0*/  IMAD.U32 R8, RZ, RZ, UR35 ;  /* 0x00000023ff087e24 */ /* 0x000fe4000f8e00ff */
[----:B------:R-:W-:Y:S01]  /*f2f0*/  IMAD.U32 R6, RZ, RZ, UR33 ;  /* 0x00000021ff067e24 */ /* 0x000fe2000f8e00ff */
[----:B------:R-:W-:Y:S01]  /*f300*/  MOV R5, UR33 ;  /* 0x0000002100057c02 */ /* 0x000fe20008000f00 */
[----:B------:R-:W-:Y:S01]  /*f310*/  IMAD.U32 R4, RZ, RZ, UR35 ;  /* 0x00000023ff047e24 */ /* 0x000fe2000f8e00ff */
[----:B------:R-:W-:Y:S02]  /*f320*/  LEA R8, P0, R8, UR18, 0x2 ;  /* 0x0000001208087c11 */ /* 0x000fe4000f8010ff */
[----:B------:R-:W-:Y:S02]  /*f330*/  LEA R6, P1, R6, UR18, 0x2 ;  /* 0x0000001206067c11 */ /* 0x000fe4000f8210ff */
[----:B------:R-:W-:Y:S02]  /*f340*/  LEA.HI.X.SX32 R9, R4, UR19, 0x2, P0 ;  /* 0x0000001304097c11 */ /* 0x000fe400080f16ff */
        /* <DEDUP_REMOVED lines=27> */
.L_x_6559:
        /* <DEDUP_REMOVED lines=89> */
.L_x_6558:
[----:B------:R-:W-:Y:S01]  /*fa90*/  IMAD.U32 R5, RZ, RZ, UR10 ;  /* 0x0000000aff057e24 */ /* 0x000fe2000f8e00ff */
[----:B--2---:R-:W-:Y:S03]  /*faa0*/  LDSM.16.MT88.4 R24, [R194+0xc000] ;  /* 0x00c00000c218783b */ /* 0x004fe60000004200 */
        /* <DEDUP_REMOVED lines=9> */
[----:B------:R-:W-:Y:S01]  /*fb40*/  LDSM.16.MT88.4 R28, [R193+0xc000] ;  /* 0x00c00000c11c783b */ /* 0x000fe20000004200 */
[----:B------:R-:W-:Y:S01]  /*fb50*/  I2FP.F32.S32 R6, R5 ;  /* 0x0000000500067245 */ /* 0x000fe20000201400 */
[----:B------:R-:W-:Y:S01]  /*fb60*/  VIADD R5, R4, 0x1 ;  /* 0x0000000104057836 */ /* 0x000fe20000000000 */
[----:B------:R-:W-:Y:S02]  /*fb70*/  IABS R8, R8 ;  /* 0x0000000800087213 */ /* 0x000fe40000000000 */
[----:B------:R-:W-:Y:S01]  /*fb80*/  IADD3 R19, R208, -R4, RZ ;  /* 0x80000004d0137210 */ /* 0x000fe20007ffe0ff */
[----:B------:R-:W-:Y:S01]  /*fb90*/  FFMA.FTZ R3, R6, -UR20, R3 ;  /* 0x8000001406037c23 */ /* 0x000fe20008010003 */
[----:B------:R-:W-:Y:S01]  /*fba0*/  VIADD R6, R4, 0x8 ;  /* 0x0000000804067836 */ /* 0x000fe20000000000 */
[----:B------:R-:W-:Y:S01]  /*fbb0*/  I2FP.F32.S32 R8, R8 ;  /* 0x0000000800087245 */ /* 0x000fe20000201400 */
[----:B------:R-:W-:Y:S01]  /*fbc0*/  IMAD.IADD R15, R211, 0x1, -R5 ;  /* 0x00000001d30f7824 */ /* 0x000fe200078e0a05 */
[----:B------:R-:W-:Y:S01]  /*fbd0*/  ISETP.GE.AND P6, PT, R5, R210, PT ;  /* 0x000000d20500720c */ /* 0x000fe20003fc6270 */
[--C-:B------:R-:W-:Y:S01]  /*fbe0*/  IMAD.IADD R13, R211, 0x1, -R6.reuse ;  /* 0x00000001d30d7824 */ /* 0x100fe200078e0a06 */
[----:B------:R-:W-:Y:S01]  /*fbf0*/  ISETP.GE.AND P1, PT, R5, R207, PT ;  /* 0x000000cf0500720c */ /* 0x000fe20003f26270 */
[----:B-1----:R-:W-:Y:S01]  /*fc00*/  FFMA.FTZ R227, R8, -UR20, R227 ;  /* 0x8000001408e37c23 */ /* 0x002fe200080100e3 */
[----:B------:R-:W-:Y:S01]  /*fc10*/  IADD3 R10, R211, -R14, RZ ;  /* 0x8000000ed30a7210 */ /* 0x000fe20007ffe0ff */
[----:B------:R-:W-:Y:S01]  /*fc20*/  IMAD.IADD R8, R208, 0x1, -R5 ;  /* 0x00000001d0087824 */ /* 0x000fe200078e0a05 */
[----:B------:R-:W-:Y:S02]  /*fc30*/  IABS R13, R13 ;  /* 0x0000000d000d7213 */ /* 0x000fe40000000000 */
[-C--:B------:R-:W-:Y:S02]  /*fc40*/  ISETP.GE.OR P4, PT, R4, R209.reuse, !P4 ;  /* 0x000000d10400720c */ /* 0x080fe40006786670 */
[C---:B------:R-:W-:Y:S02]  /*fc50*/  ISETP.GE.OR P6, PT, R5.reuse, R209, !P6 ;  /* 0x000000d10500720c */ /* 0x040fe400077c6670 */
[----:B------:R-:W-:Y:S01]  /*fc60*/  ISETP.GE.OR P1, PT, R5, R206, !P1 ;  /* 0x000000ce0500720c */ /* 0x000fe20004f26670 */
[----:B------:R-:W-:Y:S01]  /*fc70*/  IMAD.IADD R5, R208, 0x1, -R6 ;  /* 0x00000001d0057824 */ /* 0x000fe200078e0a06 */
[----:B------:R-:W-:Y:S02]  /*fc80*/  I2FP.F32.S32 R13, R13 ;  /* 0x0000000d000d7245 */ /* 0x000fe40000201400 */
[----:B------:R-:W-:Y:S02]  /*fc90*/  IABS R15, R15 ;  /* 0x0000000f000f7213 */ /* 0x000fe40000000000 */
[----:B------:R-:W-:Y:S01]  /*fca0*/  IABS R19, R19 ;  /* 0x0000001300137213 */ /* 0x000fe20000000000 */
[----:B------:R-:W-:Y:S01]  /*fcb0*/  FFMA.FTZ R226, R13, -UR20, R226 ;  /* 0x800000140de27c23 */ /* 0x000fe200080100e2 */
[----:B------:R-:W-:Y:S02]  /*fcc0*/  IABS R10, R10 ;  /* 0x0000000a000a7213 */ /* 0x000fe40000000000 */
[----:B------:R-:W-:Y:S02]  /*fcd0*/  FSEL R12, R3, -INF , !P4 ;  /* 0xff800000030c7808 */ /* 0x000fe40006000000 */
[----:B------:R-:W-:Y:S02]  /*fce0*/  ISETP.GE.AND P4, PT, R9, R210, PT ;  /* 0x000000d20900720c */ /* 0x000fe40003f86270 */
[----:B------:R-:W-:Y:S02]  /*fcf0*/  IABS R11, R11 ;  /* 0x0000000b000b7213 */ /* 0x000fe40000000000 */
[----:B------:R-:W-:Y:S02]  /*fd00*/  I2FP.F32.S32 R15, R15 ;  /* 0x0000000f000f7245 */ /* 0x000fe40000201400 */
[----:B------:R-:W-:Y:S02]  /*fd10*/  I2FP.F32.S32 R19, R19 ;  /* 0x0000001300137245 */ /* 0x000fe40000201400 */
[----:B------:R-:W-:Y:S01]  /*fd20*/  IADD3 R13, R4, 0x18, RZ ;  /* 0x00000018040d7810 */ /* 0x000fe20007ffe0ff */
[----:B------:R-:W-:Y:S01]  /*fd30*/  FFMA.FTZ R220, R15, -UR20, R220 ;  /* 0x800000140fdc7c23 */ /* 0x000fe200080100dc */
[----:B------:R-:W-:Y:S01]  /*fd40*/  I2FP.F32.S32 R10, R10 ;  /* 0x0000000a000a7245 */ /* 0x000fe20000201400 */
[----:B------:R-:W-:Y:S01]  /*fd50*/  FFMA.FTZ R224, R19, -UR20, R224 ;  /* 0x8000001413e07c23 */ /* 0x000fe200080100e0 */
[----:B------:R-:W-:Y:S01]  /*fd60*/  IABS R5, R5 ;  /* 0x0000000500057213 */ /* 0x000fe20000000000 */
[----:B------:R-:W-:Y:S01]  /*fd70*/  IMAD.IADD R15, R211, 0x1, -R13 ;  /* 0x00000001d30f7824 */ /* 0x000fe200078e0a0d */
[----:B------:R-:W-:Y:S01]  /*fd80*/  ISETP.GE.OR P4, PT, R9, R209, !P4 ;  /* 0x000000d10900720c */ /* 0x000fe20006786670 */
[----:B------:R-:W-:Y:S01]  /*fd90*/  FFMA.FTZ R233, R10, -UR20, R233 ;  /* 0x800000140ae97c23 */ /* 0x000fe200080100e9 */
[----:B------:R-:W-:Y:S02]  /*fda0*/  I2FP.F32.S32 R11, R11 ;  /* 0x0000000b000b7245 */ /* 0x000fe40000201400 */
[C---:B------:R-:W-:Y:S02]  /*fdb0*/  ISETP.GE.AND P0, PT, R4.reuse, R207, PT ;  /* 0x000000cf0400720c */ /* 0x040fe40003f06270 */
[----:B------:R-:W-:Y:S01]  /*fdc0*/  I2FP.F32.S32 R5, R5 ;  /* 0x0000000500057245 */ /* 0x000fe20000201400 */
[----:B------:R-:W-:Y:S01]  /*fdd0*/  FFMA.FTZ R230, R11, -UR20, R230 ;  /* 0x800000140be67c23 */ /* 0x000fe200080100e6 */
[----:B------:R-:W-:Y:S01]  /*fde0*/  FSEL R10, R227, -INF , !P4 ;  /* 0xff800000e30a7808 */ /* 0x000fe20006000000 */
[C---:B------:R-:W-:Y:S01]  /*fdf0*/  VIADD R11, R4.reuse, 0x19 ;  /* 0x00000019040b7836 */ /* 0x040fe20000000000 */
[----:B------:R-:W-:Y:S01]  /*fe00*/  ISETP.GE.OR P0, PT, R4, R206, !P0 ;  /* 0x000000ce0400720c */ /* 0x000fe20004706670 */
[----:B------:R-:W-:Y:S01]  /*fe10*/  FFMA.FTZ R228, R5, -UR20, R228 ;  /* 0x8000001405e47c23 */ /* 0x000fe200080100e4 */
[----:B------:R-:W-:Y:S02]  /*fe20*/  IABS R8, R8 ;  /* 0x0000000800087213 */ /* 0x000fe40000000000 */
[-C--:B------:R-:W-:Y:S02]  /*fe30*/  ISETP.GE.AND P4, PT, R14, R210.reuse, PT ;  /* 0x000000d20e00720c */ /* 0x080fe40003f86270 */
[C---:B------:R-:W-:Y:S02]  /*fe40*/  ISETP.GE.AND P5, PT, R6.reuse, R207, PT ;  /* 0x000000cf0600720c */ /* 0x040fe40003fa6270 */
[----:B------:R-:W-:Y:S02]  /*fe50*/  ISETP.GE.AND P2, PT, R6, R210, PT ;  /* 0x000000d20600720c */ /* 0x000fe40003f46270 */
[----:B------:R-:W-:Y:S02]  /*fe60*/  FSEL R5, R224, -INF , !P0 ;  /* 0xff800000e0057808 */ /* 0x000fe40004000000 */
[----:B------:R-:W-:Y:S02]  /*fe70*/  IABS R15, R15 ;  /* 0x0000000f000f7213 */ /* 0x000fe40000000000 */
[----:B------:R-:W-:Y:S02]  /*fe80*/  I2FP.F32.S32 R8, R8 ;  /* 0x0000000800087245 */ /* 0x000fe40000201400 */
[-C--:B------:R-:W-:Y:S02]  /*fe90*/  ISETP.GE.OR P4, PT, R14, R209.reuse, !P4 ;  /* 0x000000d10e00720c */ /* 0x080fe40006786670 */
[----:B------:R-:W-:Y:S01]  /*fea0*/  ISETP.GE.AND P0, PT, R7, R210, PT ;  /* 0x000000d20700720c */ /* 0x000fe20003f06270 */
[----:B------:R-:W-:Y:S01]  /*feb0*/  FFMA.FTZ R225, R8, -UR20, R225 ;  /* 0x8000001408e17c23 */ /* 0x000fe200080100e1 */
[----:B------:R-:W-:Y:S01]  /*fec0*/  ISETP.GE.OR P5, PT, R6, R206, !P5 ;  /* 0x000000ce0600720c */ /* 0x000fe20006fa6670 */
[----:B------:R-:W-:Y:S01]  /*fed0*/  VIADD R8, R4, 0x20 ;  /* 0x0000002004087836 */ /* 0x000fe20000000000 */
[----:B------:R-:W-:Y:S02]  /*fee0*/  ISETP.GE.OR P2, PT, R6, R209, !P2 ;  /* 0x000000d10600720c */ /* 0x000fe40005746670 */
[----:B------:R-:W-:Y:S02]  /*fef0*/  IADD3 R6, R211, -R11, RZ ;  /* 0x8000000bd3067210 */ /* 0x000fe40007ffe0ff */
[----:B------:R-:W-:Y:S02]  /*ff00*/  I2FP.F32.S32 R15, R15 ;  /* 0x0000000f000f7245 */ /* 0x000fe40000201400 */
[----:B------:R-:W-:Y:S02]  /*ff10*/  FSEL R160, R233, -INF , !P4 ;  /* 0xff800000e9a07808 */ /* 0x000fe40006000000 */
[----:B------:R-:W-:Y:S01]  /*ff20*/  ISETP.GE.OR P0, PT, R7, R209, !P0 ;  /* 0x000000d10700720c */ /* 0x000fe20004706670 */
[----:B------:R-:W-:Y:S01]  /*ff30*/  FFMA.FTZ R236, R15, -UR20, R236 ;  /* 0x800000140fec7c23 */ /* 0x000fe200080100ec */
[----:B------:R-:W-:Y:S01]  /*ff40*/  ISETP.GE.AND P4, PT, R13, R210, PT ;  /* 0x000000d20d00720c */ /* 0x000fe20003f86270 */
[----:B------:R-:W-:Y:S01]  /*ff50*/  IMAD.IADD R15, R211, 0x1, -R8 ;  /* 0x00000001d30f7824 */ /* 0x000fe200078e0a08 */
[----:B------:R-:W-:Y:S02]  /*ff60*/  FSEL R220, R220, -INF , !P6 ;  /* 0xff800000dcdc7808 */ /* 0x000fe40007000000 */
[----:B------:R-:W-:Y:S02]  /*ff70*/  IABS R6, R6 ;  /* 0x0000000600067213 */ /* 0x000fe40000000000 */
[----:B------:R-:W-:Y:S02]  /*ff80*/  FSEL R226, R226, -INF , !P2 ;  /* 0xff800000e2e27808 */ /* 0x000fe40005000000 */
[-C--:B------:R-:W-:Y:S02]  /*ff90*/  ISETP.GE.AND P6, PT, R9, R207.reuse, PT ;  /* 0x000000cf0900720c */ /* 0x080fe40003fc6270 */
[----:B------:R-:W-:Y:S02]  /*ffa0*/  FSEL R162, R230, -INF , !P0 ;  /* 0xff800000e6a27808 */ /* 0x000fe40004000000 */
[----:B------:R-:W-:Y:S02]  /*ffb0*/  ISETP.GE.AND P2, PT, R7, R207, PT ;  /* 0x000000cf0700720c */ /* 0x000fe40003f46270 */
[----:B------:R-:W-:Y:S02]  /*ffc0*/  ISETP.GE.OR P4, PT, R13, R209, !P4 ;  /* 0x000000d10d00720c */ /* 0x000fe40006786670 */
[----:B------:R-:W-:Y:S02]  /*ffd0*/  ISETP.GE.AND P0, PT, R14, R207, PT ;  /* 0x000000cf0e00720c */ /* 0x000fe40003f06270 */
[----:B------:R-:W-:Y:S02]  /*ffe0*/  I2FP.F32.S32 R6, R6 ;  /* 0x0000000600067245 */ /* 0x000fe40000201400 */
[-C--:B------:R-:W-:Y:S02]  /*fff0*/  ISETP.GE.OR P6, PT, R9, R206.reuse, !P6 ;  /* 0x000000ce0900720c */ /* 0x080fe400077c6670 */
[C---:B------:R-:W-:Y:S01]  /*10000*/  IADD3 R16, R208.reuse, -R9, RZ ;  /* 0x80000009d0107210 */ /* 0x040fe20007ffe0ff */
[----:B------:R-:W-:Y:S01]  /*10010*/  IMAD.IADD R9, R208, 0x1, -R7 ;  /* 0x00000001d0097824 */ /* 0x000fe200078e0a07 */
[-C--:B------:R-:W-:Y:S01]  /*10020*/  ISETP.GE.OR P2, PT, R7, R206.reuse, !P2 ;  /* 0x000000ce0700720c */ /* 0x080fe20005746670 */
[----:B------:R-:W-:Y:S01]  /*10030*/  FFMA.FTZ R237, R6, -UR20, R237 ;  /* 0x8000001406ed7c23 */ /* 0x000fe200080100ed */
[----:B------:R-:W-:Y:S01]  /*10040*/  FSEL R142, R236, -INF , !P4 ;  /* 0xff800000ec8e7808 */ /* 0x000fe20006000000 */
[----:B------:R-:W-:Y:S01]  /*10050*/  VIADD R6, R4, 0x21 ;  /* 0x0000002104067836 */ /* 0x000fe20000000000 */
[----:B------:R-:W-:Y:S02]  /*10060*/  ISETP.GE.OR P0, PT, R14, R206, !P0 ;  /* 0x000000ce0e00720c */ /* 0x000fe40004706670 */
[C---:B------:R-:W-:Y:S01]  /*10070*/  IADD3 R7, R208.reuse, -R14, RZ ;  /* 0x8000000ed0077210 */ /* 0x040fe20007ffe0ff */
[----:B------:R-:W-:Y:S01]  /*10080*/  IMAD.IADD R3, R211, 0x1, -R6 ;  /* 0x00000001d3037824 */ /* 0x000fe200078e0a06 */
[C---:B------:R-:W-:Y:S02]  /*10090*/  ISETP.GE.AND P4, PT, R11.reuse, R210, PT ;  /* 0x000000d20b00720c */ /* 0x040fe40003f86270 */
[----:B------:R-:W-:Y:S01]  /*100a0*/  IABS R14, R15 ;  /* 0x0000000f000e7213 */ /* 0x000fe20000000000 */
[----:B------:R-:W-:Y:S01]  /*100b0*/  IMAD.IADD R15, R208, 0x1, -R13 ;  /* 0x00000001d00f7824 */ /* 0x000fe200078e0a0d */
[----:B------:R-:W-:Y:S02]  /*100c0*/  IABS R16, R16 ;  /* 0x0000001000107213 */ /* 0x000fe40000000000 */
[----:B------:R-:W-:Y:S02]  /*100d0*/  ISETP.GE.OR P4, PT, R11, R209, !P4 ;  /* 0x000000d10b00720c */ /* 0x000fe40006786670 */
[----:B------:R-:W-:Y:S02]  /*100e0*/  I2FP.F32.S32 R14, R14 ;  /* 0x0000000e000e7245 */ /* 0x000fe40000201400 */
[----:B------:R-:W-:Y:S02]  /*100f0*/  IABS R7, R7 ;  /* 0x0000000700077213 */ /* 0x000fe40000000000 */
[----:B------:R-:W-:Y:S01]  /*10100*/  I2FP.F32.S32 R16, R16 ;  /* 0x0000001000107245 */ /* 0x000fe20000201400 */
[----:B------:R-:W-:Y:S01]  /*10110*/  FFMA.FTZ R241, R14, -UR20, R241 ;  /* 0x800000140ef17c23 */ /* 0x000fe200080100f1 */
[----:B------:R-:W-:Y:S02]  /*10120*/  FSEL R140, R237, -INF , !P4 ;  /* 0xff800000ed8c7808 */ /* 0x000fe40006000000 */
[----:B------:R-:W-:Y:S01]  /*10130*/  ISETP.GE.AND P4, PT, R8, R210, PT ;  /* 0x000000d20800720c */ /* 0x000fe20003f86270 */
[----:B------:R-:W-:Y:S01]  /*10140*/  FFMA.FTZ R229, R16, -UR20, R229 ;  /* 0x8000001410e57c23 */ /* 0x000fe200080100e5 */
[----:B------:R-:W-:Y:S01]  /*10150*/  I2FP.F32.S32 R14, R7 ;  /* 0x00000007000e7245 */ /* 0x000fe20000201400 */
[----:B------:R-:W-:Y:S01]  /*10160*/  IMAD.IADD R16, R208, 0x1, -R11 ;  /* 0x00000001d0107824 */ /* 0x000fe200078e0a0b */
[----:B------:R-:W-:Y:S02]  /*10170*/  IABS R9, R9 ;  /* 0x0000000900097213 */ /* 0x000fe40000000000 */
[----:B------:R-:W-:Y:S01]  /*10180*/  FSEL R7, R228, -INF , !P5 ;  /* 0xff800000e4077808 */ /* 0x000fe20006800000 */
[----:B------:R-:W-:Y:S01]  /*10190*/  FFMA.FTZ R231, R14, -UR20, R231 ;  /* 0x800000140ee77c23 */ /* 0x000fe200080100e7 */
[----:B------:R-:W-:Y:S01]  /*101a0*/  IABS R3, R3 ;  /* 0x0000000300037213 */ /* 0x000fe20000000000 */
[----:B------:R-:W-:Y:S01]  /*101b0*/  VIADD R14, R4, 0x28 ;  /* 0x00000028040e7836 */ /* 0x000fe20000000000 */
[C---:B------:R-:W-:Y:S02]  /*101c0*/  ISETP.GE.AND P5, PT, R11.reuse, R207, PT ;  /* 0x000000cf0b00720c */ /* 0x040fe40003fa6270 */
[----:B------:R-:W-:Y:S02]  /*101d0*/  ISETP.GE.OR P4, PT, R8, R209, !P4 ;  /* 0x000000d10800720c */ /* 0x000fe40006786670 */
[----:B------:R-:W-:Y:S02]  /*101e0*/  I2FP.F32.S32 R9, R9 ;  /* 0x0000000900097245 */ /* 0x000fe40000201400 */
[----:B------:R-:W-:Y:S02]  /*101f0*/  I2FP.F32.S32 R3, R3 ;  /* 0x0000000300037245 */ /* 0x000fe40000201400 */
[----:B------:R-:W-:Y:S01]  /*10200*/  ISETP.GE.OR P5, PT, R11, R206, !P5 ;  /* 0x000000ce0b00720c */ /* 0x000fe20006fa6670 */
[----:B------:R-:W-:Y:S01]  /*10210*/  FFMA.FTZ R232, R9, -UR20, R232 ;  /* 0x8000001409e87c23 */ /* 0x000fe200080100e8 */
[----:B------:R-:W-:Y:S01]  /*10220*/  FSEL R229, R229, -INF , !P6 ;  /* 0xff800000e5e57808 */ /* 0x000fe20007000000 */
[----:B------:R-:W-:Y:S01]  /*10230*/  FFMA.FTZ R242, R3, -UR20, R242 ;  /* 0x8000001403f27c23 */ /* 0x000fe200080100f2 */
[----:B------:R-:W-:Y:S01]  /*10240*/  FSEL R170, R241, -INF , !P4 ;  /* 0xff800000f1aa7808 */ /* 0x000fe20006000000 */
[----:B------:R-:W-:Y:S01]  /*10250*/  VIADD R3, R4, 0x30 ;  /* 0x0000003004037836 */ /* 0x000fe20000000000 */
[----:B------:R-:W-:Y:S02]  /*10260*/  IABS R11, R15 ;  /* 0x0000000f000b7213 */ /* 0x000fe40000000000 */
[----:B------:R-:W-:Y:S02]  /*10270*/  ISETP.GE.AND P6, PT, R6, R210, PT ;  /* 0x000000d20600720c */ /* 0x000fe40003fc6270 */
[----:B------:R-:W-:Y:S02]  /*10280*/  ISETP.GE.AND P4, PT, R8, R207, PT ;  /* 0x000000cf0800720c */ /* 0x000fe40003f86270 */
[----:B------:R-:W-:Y:S02]  /*10290*/  FSEL R225, R225, -INF , !P1 ;  /* 0xff800000e1e17808 */ /* 0x000fe40004800000 */
[----:B------:R-:W-:Y:S02]  /*102a0*/  I2FP.F32.S32 R11, R11 ;  /* 0x0000000b000b7245 */ /* 0x000fe40000201400 */
[----:B------:R-:W-:Y:S02]  /*102b0*/  ISETP.GE.OR P6, PT, R6, R209, !P6 ;  /* 0x000000d10600720c */ /* 0x000fe400077c6670 */
[-C--:B------:R-:W-:Y:S01]  /*102c0*/  ISETP.GE.AND P1, PT, R13, R207.reuse, PT ;  /* 0x000000cf0d00720c */ /* 0x080fe20003f26270 */
[----:B------:R-:W-:Y:S01]  /*102d0*/  FFMA.FTZ R234, R11, -UR20, R234 ;  /* 0x800000140bea7c23 */ /* 0x000fe200080100ea */
[----:B------:R-:W-:Y:S01]  /*102e0*/  ISETP.GE.OR P4, PT, R8, R206, !P4 ;  /* 0x000000ce0800720c */ /* 0x000fe20006786670 */
[----:B------:R-:W-:Y:S01]  /*102f0*/  VIADD R11, R4, 0x38 ;  /* 0x00000038040b7836 */ /* 0x000fe20000000000 */
[C---:B------:R-:W-:Y:S01]  /*10300*/  IADD3 R15, R208.reuse, -R8, RZ ;  /* 0x80000008d00f7210 */ /* 0x040fe20007ffe0ff */
[----:B------:R-:W-:Y:S01]  /*10310*/  IMAD.IADD R8, R208, 0x1, -R6 ;  /* 0x00000001d0087824 */ /* 0x000fe200078e0a06 */
[----:B------:R-:W-:Y:S02]  /*10320*/  FSEL R171, R232, -INF , !P2 ;  /* 0xff800000e8ab7808 */ /* 0x000fe40005000000 */
[----:B------:R-:W-:Y:S02]  /*10330*/  FSEL R172, R242, -INF , !P6 ;  /* 0xff800000f2ac7808 */ /* 0x000fe40007000000 */
[----:B------:R-:W-:Y:S02]  /*10340*/  FSEL R169, R231, -INF , !P0 ;  /* 0xff800000e7a97808 */ /* 0x000fe40004000000 */
[-C--:B------:R-:W-:Y:S02]  /*10350*/  ISETP.GE.AND P2, PT, R6, R207.reuse, PT ;  /* 0x000000cf0600720c */ /* 0x080fe40003f46270 */
[----:B------:R-:W-:Y:S02]  /*10360*/  ISETP.GE.OR P1, PT, R13, R206, !P1 ;  /* 0x000000ce0d00720c */ /* 0x000fe40004f26670 */
[C---:B------:R-:W-:Y:S02]  /*10370*/  ISETP.GE.AND P6, PT, R14.reuse, R210, PT ;  /* 0x000000d20e00720c */ /* 0x040fe40003fc6270 */
[----:B------:R-:W-:Y:S02]  /*10380*/  ISETP.GE.AND P0, PT, R14, R207, PT ;  /* 0x000000cf0e00720c */ /* 0x000fe40003f06270 */
[C---:B------:R-:W-:Y:S02]  /*10390*/  IADD3 R13, R211.reuse, -R14, RZ ;  /* 0x8000000ed30d7210 */ /* 0x040fe40007ffe0ff */
[----:B------:R-:W-:Y:S02]  /*103a0*/  IABS R8, R8 ;  /* 0x0000000800087213 */ /* 0x000fe40000000000 */
[-C--:B------:R-:W-:Y:S02]  /*103b0*/  ISETP.GE.OR P2, PT, R6, R206.reuse, !P2 ;  /* 0x000000ce0600720c */ /* 0x080fe40005746670 */
[C---:B------:R-:W-:Y:S02]  /*103c0*/  ISETP.GE.OR P6, PT, R14.reuse, R209, !P6 ;  /* 0x000000d10e00720c */ /* 0x040fe400077c6670 */
[----:B------:R-:W-:Y:S02]  /*103d0*/  ISETP.GE.OR P0, PT, R14, R206, !P0 ;  /* 0x000000ce0e00720c */ /* 0x000fe40004706670 */
[----:B------:R-:W-:Y:S02]  /*103e0*/  IADD3 R9, R4, 0x29, RZ ;  /* 0x0000002904097810 */ /* 0x000fe40007ffe0ff */
[----:B------:R-:W-:Y:S01]  /*103f0*/  IADD3 R6, R208, -R14, RZ ;  /* 0x8000000ed0067210 */ /* 0x000fe20007ffe0ff */
[C---:B------:R-:W-:Y:S01]  /*10400*/  IMAD.IADD R14, R211.reuse, 0x1, -R11 ;  /* 0x00000001d30e7824 */ /* 0x040fe200078e0a0b */
[----:B------:R-:W-:Y:S01]  /*10410*/  IABS R15, R15 ;  /* 0x0000000f000f7213 */ /* 0x000fe20000000000 */
[C---:B------:R-:W-:Y:S01]  /*10420*/  IMAD.IADD R20, R211.reuse, 0x1, -R9 ;  /* 0x00000001d3147824 */ /* 0x040fe200078e0a09 */
[----:B------:R-:W-:Y:S02]  /*10430*/  IABS R13, R13 ;  /* 0x0000000d000d7213 */ /* 0x000fe40000000000 */
[----:B------:R-:W-:Y:S02]  /*10440*/  I2FP.F32.S32 R8, R8 ;  /* 0x0000000800087245 */ /* 0x000fe40000201400 */
[----:B------:R-:W-:Y:S02]  /*10450*/  IADD3 R18, R211, -R3, RZ ;  /* 0x80000003d3127210 */ /* 0x000fe40007ffe0ff */
[----:B------:R-:W-:Y:S01]  /*10460*/  I2FP.F32.S32 R15, R15 ;  /* 0x0000000f000f7245 */ /* 0x000fe20000201400 */
[----:B------:R-:W-:Y:S01]  /*10470*/  FFMA.FTZ R239, R8, -UR20, R239 ;  /* 0x8000001408ef7c23 */ /* 0x000fe200080100ef */
[----:B------:R-:W-:Y:S02]  /*10480*/  I2FP.F32.S32 R13, R13 ;  /* 0x0000000d000d7245 */ /* 0x000fe40000201400 */
[----:B------:R-:W-:Y:S01]  /*10490*/  IABS R14, R14 ;  /* 0x0000000e000e7213 */ /* 0x000fe20000000000 */
[----:B------:R-:W-:Y:S01]  /*104a0*/  FFMA.FTZ R238, R15, -UR20, R238 ;  /* 0x800000140fee7c23 */ /* 0x000fe200080100ee */
[----:B------:R-:W-:Y:S01]  /*104b0*/  IABS R18, R18 ;  /* 0x0000001200127213 */ /* 0x000fe20000000000 */
[----:B------:R-:W-:Y:S01]  /*104c0*/  FFMA.FTZ R244, R13, -UR20, R244 ;  /* 0x800000140df47c23 */ /* 0x000fe200080100f4 */
[----:B------:R-:W-:Y:S01]  /*104d0*/  FMNMX.FTZ R8, R5, R2, !PT ;  /* 0x0000000205087209 */ /* 0x000fe20007810000 */
[C---:B------:R-:W-:Y:S01]  /*104e0*/  VIADD R13, R4.reuse, 0x31 ;  /* 0x00000031040d7836 */ /* 0x040fe20000000000 */
[----:B------:R-:W-:Y:S01]  /*104f0*/  I2FP.F32.S32 R15, R14 ;  /* 0x0000000e000f7245 */ /* 0x000fe20000201400 */
[----:B------:R-:W-:Y:S01]  /*10500*/  VIADD R4, R4, 0x39 ;  /* 0x0000003904047836 */ /* 0x000fe20000000000 */
[----:B------:R-:W-:Y:S02]  /*10510*/  IABS R20, R20 ;  /* 0x0000001400147213 */ /* 0x000fe40000000000 */
[----:B------:R-:W-:Y:S01]  /*10520*/  IABS R16, R16 ;  /* 0x0000001000107213 */ /* 0x000fe20000000000 */
[----:B------:R-:W-:Y:S01]  /*10530*/  FFMA.FTZ R252, R15, -UR20, R252 ;  /* 0x800000140ffc7c23 */ /* 0x000fe200080100fc */
[----:B------:R-:W-:Y:S02]  /*10540*/  I2FP.F32.S32 R18, R18 ;  /* 0x0000001200127245 */ /* 0x000fe40000201400 */
[----:B------:R-:W-:Y:S02]  /*10550*/  FSEL R143, R234, -INF , !P1 ;  /* 0xff800000ea8f7808 */ /* 0x000fe40004800000 */
[----:B------:R-:W-:Y:S01]  /*10560*/  FMNMX.FTZ R8, R225, R8, !PT ;  /* 0x00000008e1087209 */ /* 0x000fe20007810000 */
[----:B------:R-:W-:Y:S01]  /*10570*/  FFMA.FTZ R17, R18, -UR20, R17 ;  /* 0x8000001412117c23 */ /* 0x000fe20008010011 */
[----:B------:R-:W-:Y:S02]  /*10580*/  ISETP.GE.AND P1, PT, R3, R210, PT ;  /* 0x000000d20300720c */ /* 0x000fe40003f26270 */
[----:B------:R-:W-:Y:S02]  /*10590*/  I2FP.F32.S32 R20, R20 ;  /* 0x0000001400147245 */ /* 0x000fe40000201400 */
[----:B------:R-:W-:Y:S02]  /*105a0*/  I2FP.F32.S32 R16, R16 ;  /* 0x0000001000107245 */ /* 0x000fe40000201400 */
[----:B------:R-:W-:Y:S01]  /*105b0*/  FSEL R146, R244, -INF , !P6 ;  /* 0xff800000f4927808 */ /* 0x000fe20007000000 */
[----:B------:R-:W-:Y:S01]  /*105c0*/  FFMA.FTZ R245, R20, -UR20, R245 ;  /* 0x8000001414f57c23 */ /* 0x000fe200080100f5 */
[----:B------:R-:W-:Y:S01]  /*105d0*/  IABS R6, R6 ;  /* 0x0000000600067213 */ /* 0x000fe20000000000 */
[----:B------:R-:W-:Y:S01]  /*105e0*/  FFMA.FTZ R235, R16, -UR20, R235 ;  /* 0x8000001410eb7c23 */ /* 0x000fe200080100eb */
[----:B------:R-:W-:Y:S01]  /*105f0*/  FMNMX.FTZ R15, R12, R0, !PT ;  /* 0x000000000c0f7209 */ /* 0x000fe20007810000 */
[----:B------:R-:W-:Y:S01]  /*10600*/  IMAD.IADD R16, R211, 0x1, -R13 ;  /* 0x00000001d3107824 */ /* 0x000fe200078e0a0d */
[----:B------:R-:W-:Y:S02]  /*10610*/  FMNMX.FTZ R8, R7, R8, !PT ;  /* 0x0000000807087209 */ /* 0x000fe40007810000 */
[----:B------:R-:W-:Y:S02]  /*10620*/  ISETP.GE.AND P6, PT, R9, R210, PT ;  /* 0x000000d20900720c */ /* 0x000fe40003fc6270 */
[-C--:B------:R-:W-:Y:S02]  /*10630*/  ISETP.GE.OR P1, PT, R3, R209.reuse, !P1 ;  /* 0x000000d10300720c */ /* 0x080fe40004f26670 */
[----:B------:R-:W-:Y:S02]  /*10640*/  I2FP.F32.S32 R6, R6 ;  /* 0x0000000600067245 */ /* 0x000fe40000201400 */
[----:B------:R-:W-:Y:S02]  /*10650*/  ISETP.GE.OR P6, PT, R9, R209, !P6 ;  /* 0x000000d10900720c */ /* 0x000fe400077c6670 */
[----:B------:R-:W-:Y:S01]  /*10660*/  FMNMX.FTZ R15, R220, R15, !PT ;  /* 0x0000000fdc0f7209 */ /* 0x000fe20007810000 */
[----:B------:R-:W-:Y:S01]  /*10670*/  FFMA.FTZ R243, R6, -UR20, R243 ;  /* 0x8000001406f37c23 */ /* 0x000fe200080100f3 */
[----:B------:R-:W-:Y:S01]  /*10680*/  FMNMX.FTZ R8, R229, R8, !PT ;  /* 0x00000008e5087209 */ /* 0x000fe20007810000 */
[----:B------:R-:W-:Y:S01]  /*10690*/  IMAD.IADD R6, R211, 0x1, -R4 ;  /* 0x00000001d3067824 */ /* 0x000fe200078e0a04 */
[----:B------:R-:W-:Y:S02]  /*106a0*/  FSEL R164, R17, -INF , !P1 ;  /* 0xff80000011a47808 */ /* 0x000fe40004800000 */
[----:B------:R-:W-:Y:S02]  /*106b0*/  FSEL R175, R238, -INF , !P4 ;  /* 0xff800000eeaf7808 */ /* 0x000fe40006000000 */
[C---:B------:R-:W-:Y:S02]  /*106c0*/  ISETP.GE.AND P1, PT, R13.reuse, R210, PT ;  /* 0x000000d20d00720c */ /* 0x040fe40003f26270 */
[----:B------:R-:W-:Y:S02]  /*106d0*/  ISETP.GE.AND P4, PT, R13, R207, PT ;  /* 0x000000cf0d00720c */ /* 0x000fe40003f86270 */
[----:B------:R-:W-:Y:S02]  /*106e0*/  FSEL R144, R245, -INF , !P6 ;  /* 0xff800000f5907808 */ /* 0x000fe40007000000 */
[----:B------:R-:W-:Y:S02]  /*106f0*/  FSEL R141, R235, -INF , !P5 ;  /* 0xff800000eb8d7808 */ /* 0x000fe40006800000 */
[----:B------:R-:W-:Y:S02]  /*10700*/  FMNMX.FTZ R8, R171, R8, !PT ;  /* 0x00000008ab087209 */ /* 0x000fe40007810000 */
[----:B------:R-:W-:Y:S02]  /*10710*/  FMNMX.FTZ R15, R226, R15, !PT ;  /* 0x0000000fe20f7209 */ /* 0x000fe40007810000 */
[-C--:B------:R-:W-:Y:S02]  /*10720*/  ISETP.GE.AND P6, PT, R9, R207.reuse, PT ;  /* 0x000000cf0900720c */ /* 0x080fe40003fc6270 */
[----:B------:R-:W-:Y:S02]  /*10730*/  ISETP.GE.AND P5, PT, R3, R207, PT ;  /* 0x000000cf0300720c */ /* 0x000fe40003fa6270 */
[C---:B------:R-:W-:Y:S02]  /*10740*/  ISETP.GE.OR P1, PT, R13.reuse, R209, !P1 ;  /* 0x000000d10d00720c */ /* 0x040fe40004f26670 */
[----:B------:R-:W-:Y:S02]  /*10750*/  ISETP.GE.OR P4, PT, R13, R206, !P4 ;  /* 0x000000ce0d00720c */ /* 0x000fe40006786670 */
[----:B------:R-:W-:Y:S02]  /*10760*/  IADD3 R13, R208, -R13, RZ ;  /* 0x8000000dd00d7210 */ /* 0x000fe40007ffe0ff */
[----:B------:R-:W-:Y:S02]  /*10770*/  FMNMX.FTZ R15, R10, R15, !PT ;  /* 0x0000000f0a0f7209 */ /* 0x000fe40007810000 */
[----:B------:R-:W-:Y:S02]  /*10780*/  FMNMX.FTZ R8, R169, R8, !PT ;  /* 0x00000008a9087209 */ /* 0x000fe40007810000 */
[-C--:B------:R-:W-:Y:S02]  /*10790*/  ISETP.GE.OR P6, PT, R9, R206.reuse, !P6 ;  /* 0x000000ce0900720c */ /* 0x080fe400077c6670 */
[----:B------:R-:W-:Y:S01]  /*107a0*/  ISETP.GE.OR P5, PT, R3, R206, !P5 ;  /* 0x000000ce0300720c */ /* 0x000fe20006fa6670 */
[C---:B------:R-:W-:Y:S01]  /*107b0*/  IMAD.IADD R3, R208.reuse, 0x1, -R3 ;  /* 0x00000001d0037824 */ /* 0x040fe200078e0a03 */
[----:B------:R-:W-:Y:S02]  /*107c0*/  IABS R6, R6 ;  /* 0x0000000600067213 */ /* 0x000fe40000000000 */
[----:B------:R-:W-:Y:S02]  /*107d0*/  IADD3 R9, R208, -R9, RZ ;  /* 0x80000009d0097210 */ /* 0x000fe40007ffe0ff */
[----:B------:R-:W-:Y:S02]  /*107e0*/  IABS R13, R13 ;  /* 0x0000000d000d7213 */ /* 0x000fe40000000000 */
[----:B------:R-:W-:Y:S02]  /*107f0*/  FMNMX.FTZ R8, R143, R8, !PT ;  /* 0x000000088f087209 */ /* 0x000fe40007810000 */
[----:B------:R-:W-:Y:S02]  /*10800*/  FMNMX.FTZ R15, R162, R15, !PT ;  /* 0x0000000fa20f7209 */ /* 0x000fe40007810000 */
[----:B------:R-:W-:Y:S02]  /*10810*/  I2FP.F32.S32 R17, R6 ;  /* 0x0000000600117245 */ /* 0x000fe40000201400 */
[----:B------:R-:W-:Y:S02]  /*10820*/  IABS R9, R9 ;  /* 0x0000000900097213 */ /* 0x000fe40000000000 */
[----:B------:R-:W-:Y:S01]  /*10830*/  I2FP.F32.S32 R6, R13 ;  /* 0x0000000d00067245 */ /* 0x000fe20000201400 */
[----:B------:R-:W-:Y:S01]  /*10840*/  FFMA.FTZ R250, R17, -UR20, R250 ;  /* 0x8000001411fa7c23 */ /* 0x000fe200080100fa */
[----:B------:R-:W-:Y:S02]  /*10850*/  IABS R3, R3 ;  /* 0x0000000300037213 */ /* 0x000fe40000000000 */
[----:B------:R-:W-:Y:S01]  /*10860*/  FMNMX.FTZ R8, R141, R8, !PT ;  /* 0x000000088d087209 */ /* 0x000fe20007810000 */
[----:B------:R-:W-:Y:S01]  /*10870*/  FFMA.FTZ R249, R6, -UR20, R249 ;  /* 0x8000001406f97c23 */ /* 0x000fe200080100f9 */
[----:B------:R-:W-:Y:S01]  /*10880*/  FMNMX.FTZ R15, R160, R15, !PT ;  /* 0x0000000fa00f7209 */ /* 0x000fe20007810000 */
[----:B------:R-:W-:Y:S01]  /*10890*/  IMAD.IADD R6, R208, 0x1, -R11 ;  /* 0x00000001d0067824 */ /* 0x000fe200078e0a0b */
[----:B------:R-:W-:Y:S02]  /*108a0*/  I2FP.F32.S32 R9, R9 ;  /* 0x0000000900097245 */ /* 0x000fe40000201400 */
[----:B------:R-:W-:Y:S02]  /*108b0*/  I2FP.F32.S32 R3, R3 ;  /* 0x0000000300037245 */ /* 0x000fe40000201400 */
[----:B------:R-:W-:Y:S01]  /*108c0*/  FMNMX.FTZ R15, R142, R15, !PT ;  /* 0x0000000f8e0f7209 */ /* 0x000fe20007810000 */
[----:B------:R-:W-:Y:S01]  /*108d0*/  FFMA.FTZ R240, R9, -UR20, R240 ;  /* 0x8000001409f07c23 */ /* 0x000fe200080100f0 */
[----:B------:R-:W-:Y:S01]  /*108e0*/  IABS R16, R16 ;  /* 0x0000001000107213 */ /* 0x000fe20000000000 */
[----:B------:R-:W-:Y:S01]  /*108f0*/  FFMA.FTZ R248, R3, -UR20, R248 ;  /* 0x8000001403f87c23 */ /* 0x000fe200080100f8 */
[----:B------:R-:W-:Y:S01]  /*10900*/  FMNMX.FTZ R8, R175, R8, !PT ;  /* 0x00000008af087209 */ /* 0x000fe20007810000 */
[----:B------:R-:W-:Y:S01]  /*10910*/  IMAD.IADD R3, R208, 0x1, -R4 ;  /* 0x00000001d0037824 */ /* 0x000fe200078e0a04 */
[----:B------:R-:W-:Y:S02]  /*10920*/  FSEL R173, R239, -INF , !P2 ;  /* 0xff800000efad7808 */ /* 0x000fe40005000000 */
[----:B------:R-:W-:Y:S02]  /*10930*/  I2FP.F32.S32 R16, R16 ;  /* 0x0000001000107245 */ /* 0x000fe40000201400 */
[----:B------:R-:W-:Y:S02]  /*10940*/  FMNMX.FTZ R9, R140, R15, !PT ;  /* 0x0000000f8c097209 */ /* 0x000fe40007810000 */
[----:B------:R-:W-:Y:S01]  /*10950*/  FSEL R147, R243, -INF , !P0 ;  /* 0xff800000f3937808 */ /* 0x000fe20004000000 */
[----:B------:R-:W-:Y:S01]  /*10960*/  FFMA.FTZ R251, R16, -UR20, R251 ;  /* 0x8000001410fb7c23 */ /* 0x000fe200080100fb */
[----:B------:R-:W-:Y:S01]  /*10970*/  FMNMX.FTZ R8, R173, R8, !PT ;  /* 0x00000008ad087209 */ /* 0x000fe20007810000 */
[----:B------:R-:W-:Y:S01]  /*10980*/  LDSM.16.MT88.4 R16, [R196+0xc000] ;  /* 0x00c00000c410783b */ /* 0x000fe20000004200 */
[----:B------:R-:W-:Y:S02]  /*10990*/  IABS R6, R6 ;  /* 0x0000000600067213 */ /* 0x000fe40000000000 */
[----:B------:R-:W-:Y:S02]  /*109a0*/  FSEL R145, R240, -INF , !P6 ;  /* 0xff800000f0917808 */ /* 0x000fe40007000000 */
[----:B------:R-:W-:Y:S02]  /*109b0*/  FMNMX.FTZ R8, R147, R8, !PT ;  /* 0x0000000893087209 */ /* 0x000fe40007810000 */
[----:B------:R-:W-:Y:S02]  /*109c0*/  FMNMX.FTZ R9, R170, R9, !PT ;  /* 0x00000009aa097209 */ /* 0x000fe40007810000 */
[----:B------:R-:W-:Y:S02]  /*109d0*/  I2FP.F32.S32 R6, R6 ;  /* 0x0000000600067245 */ /* 0x000fe40000201400 */
[----:B------:R-:W-:Y:S02]  /*109e0*/  IABS R3, R3 ;  /* 0x0000000300037213 */ /* 0x000fe40000000000 */
[----:B------:R-:W-:Y:S01]  /*109f0*/  FSEL R153, R248, -INF , !P5 ;  /* 0xff800000f8997808 */ /* 0x000fe20006800000 */
[----:B------:R-:W-:Y:S01]  /*10a00*/  FFMA.FTZ R247, R6, -UR20, R247 ;  /* 0x8000001406f77c23 */ /* 0x000fe200080100f7 */
[----:B------:R-:W-:Y:S02]  /*10a10*/  FMNMX.FTZ R8, R145, R8, !PT ;  /* 0x0000000891087209 */ /* 0x000fe40007810000 */
[----:B------:R-:W-:Y:S02]  /*10a20*/  ISETP.GE.AND P2, PT, R11, R207, PT ;  /* 0x000000cf0b00720c */ /* 0x000fe40003f46270 */
[----:B------:R-:W-:Y:S02]  /*10a30*/  FMNMX.FTZ R9, R172, R9, !PT ;  /* 0x00000009ac097209 */ /* 0x000fe40007810000 */
[----:B------:R-:W-:Y:S02]  /*10a40*/  FSEL R154, R251, -INF , !P1 ;  /* 0xff800000fb9a7808 */ /* 0x000fe40004800000 */
[----:B------:R-:W-:Y:S02]  /*10a50*/  I2FP.F32.S32 R3, R3 ;  /* 0x0000000300037245 */ /* 0x000fe40000201400 */
[----:B------:R-:W-:Y:S02]  /*10a60*/  ISETP.GE.AND P1, PT, R11, R210, PT ;  /* 0x000000d20b00720c */ /* 0x000fe40003f26270 */
[----:B------:R-:W-:Y:S01]  /*10a70*/  FMNMX.FTZ R9, R146, R9, !PT ;  /* 0x0000000992097209 */ /* 0x000fe20007810000 */
[----:B------:R-:W-:Y:S01]  /*10a80*/  FFMA.FTZ R246, R3, -UR20, R246 ;  /* 0x8000001403f67c23 */ /* 0x000fe200080100f6 */
[----:B------:R-:W-:Y:S02]  /*10a90*/  FSEL R151, R249, -INF , !P4 ;  /* 0xff800000f9977808 */ /* 0x000fe40006000000 */
[----:B------:R-:W-:Y:S02]  /*10aa0*/  FMNMX.FTZ R8, R153, R8, !PT ;  /* 0x0000000899087209 */ /* 0x000fe40007810000 */
[C---:B------:R-:W-:Y:S02]  /*10ab0*/  ISETP.GE.OR P2, PT, R11.reuse, R206, !P2 ;  /* 0x000000ce0b00720c */ /* 0x040fe40005746670 */
[----:B------:R-:W-:Y:S02]  /*10ac0*/  ISETP.GE.AND P0, PT, R4, R207, PT ;  /* 0x000000cf0400720c */ /* 0x000fe40003f06270 */
[----:B------:R-:W-:Y:S02]  /*10ad0*/  ISETP.GE.OR P1, PT, R11, R209, !P1 ;  /* 0x000000d10b00720c */ /* 0x000fe40004f26670 */
[----:B------:R-:W-:Y:S02]  /*10ae0*/  FMNMX.FTZ R9, R144, R9, !PT ;  /* 0x0000000990097209 */ /* 0x000fe40007810000 */
[----:B------:R-:W-:Y:S02]  /*10af0*/  FSEL R149, R247, -INF , !P2 ;  /* 0xff800000f7957808 */ /* 0x000fe40005000000 */
        /* <DEDUP_REMOVED lines=390> */
.L_x_6556:
        /* <DEDUP_REMOVED lines=267> */
.L_x_6562:
[----:B------:R-:W-:Y:S05]  /*13410*/  BSYNC B0 ;  /* 0x0000000000007941 */ /* 0x000fea0003800000 */
.L_x_6561:
        /* <DEDUP_REMOVED lines=37> */
.L_x_6564:
[----:B------:R-:W-:Y:S05]  /*13670*/  BSYNC B0 ;  /* 0x0000000000007941 */ /* 0x000fea0003800000 */
.L_x_6563:
        /* <DEDUP_REMOVED lines=14> */
.L_x_6566:
[----:B------:R-:W-:Y:S05]  /*13760*/  BSYNC B0 ;  /* 0x0000000000007941 */ /* 0x000fea0003800000 */
.L_x_6565:
        /* <DEDUP_REMOVED lines=13> */
.L_x_6568:
[----:B------:R-:W-:Y:S05]  /*13840*/  BSYNC B0 ;  /* 0x0000000000007941 */ /* 0x000fea0003800000 */
.L_x_6567:
        /* <DEDUP_REMOVED lines=13> */
.L_x_6570:
[----:B------:R-:W-:Y:S05]  /*13920*/  BSYNC B0 ;  /* 0x0000000000007941 */ /* 0x000fea0003800000 */
.L_x_6569:
        /* <DEDUP_REMOVED lines=13> */
.L_x_6572:
[----:B------:R-:W-:Y:S05]  /*13a00*/  BSYNC B0 ;  /* 0x0000000000007941 */ /* 0x000fea0003800000 */
.L_x_6571:
        /* <DEDUP_REMOVED lines=13> */
.L_x_6574:
[----:B------:R-:W-:Y:S05]  /*13ae0*/  BSYNC B0 ;  /* 0x0000000000007941 */ /* 0x000fea0003800000 */
.L_x_6573:
        /* <DEDUP_REMOVED lines=13> */
.L_x_6576:
[----:B------:R-:W-:Y:S05]  /*13bc0*/  BSYNC B0 ;  /* 0x0000000000007941 */ /* 0x000fea0003800000 */
.L_x_6575:
        /* <DEDUP_REMOVED lines=11> */
.L_x_6577:
        /* <DEDUP_REMOVED lines=16> */
.L_x_7491:


//--------------------- .text._ZN5flash24flash_fwd_splitkv_kernelI23Flash_fwd_kernel_traitsILi192ELi64ELi64ELi4ELb0ELb0EN7cutlass6half_tE19Flash_kernel_traitsILi192ELi64ELi64ELi4ES3_EELb0ELb1ELb0ELb0ELb1ELb0ELb1ELb1EEEvNS_16Flash_fwd_paramsE --------------------------
	.section	.text._ZN5flash24flash_fwd_splitkv_kernelI23Flash_fwd_kernel_traitsILi192ELi64ELi64ELi4ELb0ELb0EN7cutlass6half_tE19Flash_kernel_traitsILi192ELi64ELi64ELi4ES3_EELb0ELb1ELb0ELb0ELb1ELb0ELb1ELb1EEEvNS_16Flash_fwd_paramsE,"ax",@progbits
	.align	128
        .global         _ZN5flash24flash_fwd_splitkv_kernelI23Flash_fwd_kernel_traitsILi192ELi64ELi64ELi4ELb0ELb0EN7cutlass6half_tE19Flash_kernel_traitsILi192ELi64ELi64ELi4ES3_EELb0ELb1ELb0ELb0ELb1ELb0ELb1ELb1EEEvNS_16Flash_fwd_paramsE
        .type           _ZN5flash24flash_fwd_splitkv_kernelI23Flash_fwd_kernel_traitsILi192ELi64ELi64ELi4ELb0ELb0EN7cutlass6half_tE19Flash_kernel_traitsILi192ELi64ELi64ELi4ES3_EELb0ELb1ELb0ELb0ELb1ELb0ELb1ELb1EEEvNS_16Flash_fwd_paramsE,@function
        .size           _ZN5flash24flash_fwd_splitkv_kernelI23Flash_fwd_kernel_traitsILi192ELi64ELi64ELi4ELb0ELb0EN7cutlass6half_tE19Flash_kernel_traitsILi192ELi64ELi64ELi4ES3_EELb0ELb1ELb0ELb0ELb1ELb0ELb1ELb1EEEvNS_16Flash_fwd_paramsE,(.L_x_7492 - _ZN5flash24flash_fwd_splitkv_kernelI23Flash_fwd_kernel_traitsILi192ELi64ELi64ELi4ELb0ELb0EN7cutlass6half_tE19Flash_kernel_traitsILi192ELi64ELi64ELi4ES3_EELb0ELb1ELb0ELb0ELb1ELb0ELb1ELb1EEEvNS_16Flash_fwd_paramsE)
        .other          _ZN5flash24flash_fwd_splitkv_kernelI23Flash_fwd_kernel_traitsILi192ELi64ELi64ELi4ELb0ELb0EN7cutlass6half_tE19Flash_kernel_traitsILi192ELi64ELi64ELi4ES3_EELb0ELb1ELb0ELb0ELb1ELb0ELb1ELb1EEEvNS_16Flash_fwd_paramsE,@"STO_CUDA_ENTRY STV_DEFAULT"
_ZN5flash24flash_fwd_splitkv_kernelI23Flash_fwd_kernel_traitsILi192ELi64ELi64ELi4ELb0ELb0EN7cutlass6half_tE19Flash_kernel_traitsILi192ELi64ELi64ELi4ES3_EELb0ELb1ELb0ELb0ELb1ELb0ELb1ELb1EEEvNS_16Flash_fwd_paramsE:
.text._ZN5flash24flash_fwd_splitkv_kernelI23Flash_fwd_kernel_traitsILi192ELi64ELi64ELi4ELb0ELb0EN7cutlass6half_tE19Flash_kernel_traitsILi192ELi64ELi64ELi4ES3_EELb0ELb1ELb0ELb0ELb1ELb0ELb1ELb1EEEvNS_16Flash_fwd_paramsE:
[----:B------:R-:W-:Y:S08]  /*0000*/  LDC R1, c[0x0][0x28] ;  /* 0x00000a00ff017b82 */ /* 0x000ff00000000800 */
[----:B------:R-:W1:Y:S01]  /*0010*/  LDC R5, c[0x0][0x270] ;  /* 0x00009c00ff057b82 */ /* 0x000e620000000800 */
[----:B------:R-:W2:Y:S01]  /*0020*/  S2R R142, SR_CTAID.Z ;  /* 0x00000000008e7919 */ /* 0x000ea20000002700 */
[----:B------:R-:W-:Y:S01]  /*0030*/  MOV R2, RZ ;  /* 0x000000ff00027202 */ /* 0x000fe20000000f00 */
[----:B------:R-:W-:Y:S01]  /*0040*/  ULDC.64 UR6, c[0x0][0x208] ;  /* 0x0000820000067ab9 */ /* 0x000fe20000000a00 */
[----:B------:R-:W-:Y:S01]  /*0050*/  MOV R8, 0xffffffff ;  /* 0xffffffff00087802 */ /* 0x000fe20000000f00 */
[----:B------:R-:W-:-:S03]  /*0060*/  ULDC.64 UR8, c[0x0][0x300] ;  /* 0x0000c00000087ab9 */ /* 0x000fc60000000a00 */
        /* <DEDUP_REMOVED lines=10> */
[----:B--2---:R-:W-:-:S04]  /*0110*/  IMAD.HI.U32 R197, R7, R142, RZ ;  /* 0x0000008e07c57227 */ /* 0x004fc800078e00ff */
[----:B------:R-:W-:Y:S01]  /*0120*/  IMAD.MOV R0, RZ, RZ, -R197 ;  /* 0x000000ffff007224 */ /* 0x000fe200078e0ac5 */
[----:B------:R-:W2:Y:S03]  /*0130*/  LDC.64 R6, c[0x0][0x2f0] ;  /* 0x0000bc00ff067b82 */ /* 0x000ea60000000a00 */
        /* <DEDUP_REMOVED lines=10> */
[----:B------:R-:W-:-:S05]  /*01e0*/  @!P1 LOP3.LUT R197, RZ, R5, RZ, 0x33, !PT ;  /* 0x00000005ffc59212 */ /* 0x000fca00078e33ff */
[C---:B--2---:R-:W-:Y:S02]  /*01f0*/  IMAD.WIDE R10, R197.reuse, 0x4, R6 ;  /* 0x00000004c50a7825 */ /* 0x044fe400078e0206 */
[----:B------:R-:W2:Y:S03]  /*0200*/  LDC.64 R6, c[0x0][0x2f8] ;  /* 0x0000be00ff067b82 */ /* 0x000ea60000000a00 */
[----:B------:R-:W2:Y:S04]  /*0210*/  @P0 LDG.E R8, desc[UR6][R10.64] ;  /* 0x000000060a080981 */ /* 0x000ea8000c1e1900 */
[----:B------:R-:W2:Y:S01]  /*0220*/  @P0 LDG.E R9, desc[UR6][R10.64+0x4] ;  /* 0x000004060a090981 */ /* 0x000ea2000c1e1900 */
[----:B----4-:R-:W-:Y:S01]  /*0230*/  ISETP.NE.AND P1, PT, R0, RZ, PT ;  /* 0x000000ff0000720c */ /* 0x010fe20003f25270 */
[----:B------:R-:W-:Y:S01]  /*0240*/  IMAD.MOV.U32 R13, RZ, RZ, -0x1 ;  /* 0xffffffffff0d7424 */ /* 0x000fe200078e00ff */
[----:B-1----:R-:W-:Y:S01]  /*0250*/  ISETP.EQ.U32.AND P2, PT, R2, RZ, PT ;  /* 0x000000ff0200720c */ /* 0x002fe20003f42070 */
[----:B---3--:R-:W-:Y:S01]  /*0260*/  IMAD.WIDE R144, R197, 0x4, R144 ;  /* 0x00000004c5907825 */ /* 0x008fe200078e0290 */
[----:B------:R-:W-:-:S02]  /*0270*/  ISETP.NE.U32.AND P5, PT, RZ, UR8, PT ;  /* 0x00000008ff007c0c */ /* 0x000fc4000bfa5070 */
[----:B------:R-:W-:Y:S02]  /*0280*/  ISETP.EQ.OR.EX P2, PT, R3, RZ, !P1, P2 ;  /* 0x000000ff0300720c */ /* 0x000fe40004f42720 */
[----:B------:R-:W-:Y:S02]  /*0290*/  ISETP.NE.AND.EX P5, PT, RZ, UR9, PT, P5 ;  /* 0x00000009ff007c0c */ /* 0x000fe4000bfa5350 */
[----:B------:R-:W-:Y:S01]  /*02a0*/  MOV R14, RZ ;  /* 0x000000ff000e7202 */ /* 0x000fe20000000f00 */
[----:B--2---:R-:W-:-:S08]  /*02b0*/  IMAD.WIDE R6, R197, 0x4, R6 ;  /* 0x00000004c5067825 */ /* 0x004fd000078e0206 */
[----:B------:R1:W5:Y:S04]  /*02c0*/  @!P2 LDG.E R13, desc[UR6][R6.64] ;  /* 0x00000006060da981 */ /* 0x000368000c1e1900 */
[----:B------:R1:W5:Y:S01]  /*02d0*/  @P5 LDG.E R14, desc[UR6][R144.64] ;  /* 0x00000006900e5981 */ /* 0x000362000c1e1900 */
[----:B------:R-:W2:Y:S01]  /*02e0*/  S2R R19, SR_CTAID.X ;  /* 0x0000000000137919 */ /* 0x000ea20000002500 */
[----:B------:R-:W3:Y:S01]  /*02f0*/  S2R R0, SR_CTAID.Y ;  /* 0x0000000000007919 */ /* 0x000ee20000002600 */
[----:B------:R-:W4:Y:S01]  /*0300*/  S2R R55, SR_TID.X ;  /* 0x0000000000377919 */ /* 0x000f220000002100 */
[----:B------:R-:W-:-:S06]  /*0310*/  @P0 IMAD.IADD R196, R9, 0x1, -R8 ;  /* 0x0000000109c40824 */ /* 0x000fcc00078e0a08 */
[----:B------:R-:W1:Y:S01]  /*0320*/  @!P0 LDC R196, c[0x0][0x2c4] ;  /* 0x0000b100ffc48b82 */ /* 0x000e620000000800 */
[----:B------:R-:W-:Y:S02]  /*0330*/  ISETP.NE.U32.AND P0, PT, R2, RZ, PT ;  /* 0x000000ff0200720c */ /* 0x000fe40003f05070 */
[----:B------:R-:W-:Y:S02]  /*0340*/  IADD3 R2, -R197, RZ, RZ ;  /* 0x000000ffc5027210 */ /* 0x000fe40007ffe1ff */
[----:B------:R-:W-:-:S03]  /*0350*/  ISETP.NE.AND.EX P0, PT, R3, RZ, PT, P0 ;  /* 0x000000ff0300720c */ /* 0x000fc60003f05300 */
[----:B------:R-:W-:-:S10]  /*0360*/  IMAD R142, R5, R2, R142 ;  /* 0x00000002058e7224 */ /* 0x000fd400078e028e */
[----:B--234-:R-:W-:Y:S05]  /*0370*/  @!P0 BRA `(.L_x_6578) ;  /* 0x0000000000108947 */ /* 0x01cfea0003800000 */
[----:B------:R-:W2:Y:S02]  /*0380*/  @P1 LDG.E R2, desc[UR6][R6.64+0x4] ;  /* 0x0000040606021981 */ /* 0x000ea4000c1e1900 */
[----:B--2--5:R-:W-:-:S06]  /*0390*/  @P1 IADD3 R11, R2, -R13, RZ ;  /* 0x8000000d020b1210 */ /* 0x024fcc0007ffe0ff */
[----:B------:R3:W5:Y:S01]  /*03a0*/  @!P1 LDG.E R11, desc[UR6][R6.64] ;  /* 0x00000006060b9981 */ /* 0x000762000c1e1900 */
[----:B------:R-:W-:Y:S05]  /*03b0*/  BRA `(.L_x_6579) ;  /* 0x0000000000047947 */ /* 0x000fea0003800000 */
.L_x_6578:
[----:B------:R-:W2:Y:S02]  /*03c0*/  LDC R11, c[0x0][0x2c8] ;  /* 0x0000b200ff0b7b82 */ /* 0x000ea40000000800 */
.L_x_6579:
[----:B------:R-:W4:Y:S02]  /*03d0*/  LDC.64 R2, c[0x0][0x308] ;  /* 0x0000c200ff027b82 */ /* 0x000f240000000a00 */
[----:B----4-:R-:W-:-:S04]  /*03e0*/  ISETP.NE.U32.AND P3, PT, R2, RZ, PT ;  /* 0x000000ff0200720c */ /* 0x010fc80003f65070 */
[----:B------:R-:W-:-:S13]  /*03f0*/  ISETP.NE.AND.EX P3, PT, R3, RZ, PT, P3 ;  /* 0x000000ff0300720c */ /* 0x000fda0003f65330 */
[----:B------:R-:W4:Y:S02]  /*0400*/  @P3 LDC.64 R2, c[0x0][0x308] ;  /* 0x0000c200ff023b82 */ /* 0x000f240000000a00 */
[----:B----4-:R-:W-:-:S05]  /*0410*/  @P3 IMAD.WIDE R2, R197, 0x4, R2 ;  /* 0x00000004c5023825 */ /* 0x010fca00078e0202 */
[----:B------:R4:W5:Y:S01]  /*0420*/  @P3 LDG.E R59, desc[UR6][R2.64] ;  /* 0x00000006023b3981 */ /* 0x000962000c1e1900 */
[----:B------:R-:W-:-:S05]  /*0430*/  IMAD.SHL.U32 R57, R19, 0x40, RZ ;  /* 0x0000004013397824 */ /* 0x000fca00078e00ff */
[----:B-1----:R-:W-:-:S13]  /*0440*/  ISETP.GT.AND P0, PT, R196, R57, PT ;  /* 0x00000039c400720c */ /* 0x002fda0003f04270 */
[----:B------:R-:W-:Y:S05]  /*0450*/  @!P0 EXIT ;  /* 0x000000000000894d */ /* 0x000fea0003800000 */
[----:B---3--:R-:W1:Y:S01]  /*0460*/  LDC R7, c[0x0][0x10] ;  /* 0x00000400ff077b82 */ /* 0x008e620000000800 */
[--C-:B--2--5:R-:W-:Y:S01]  /*0470*/  IMAD.IADD R62, R11, 0x1, -R14.reuse ;  /* 0x000000010b3e7824 */ /* 0x124fe200078e0a0e */
[----:B------:R-:W-:Y:S01]  /*0480*/  ULDC UR4, c[0x0][0x394] ;  /* 0x0000e50000047ab9 */ /* 0x000fe20000000800 */
[----:B------:R-:W-:-:S05]  /*0490*/  @P3 IMAD.IADD R59, R59, 0x1, -R14 ;  /* 0x000000013b3b3824 */ /* 0x000fca00078e0a0e */
[----:B----4-:R-:W2:Y:S01]  /*04a0*/  LDC R3, c[0x0][0x2c8] ;  /* 0x0000b200ff037b82 */ /* 0x010ea20000000800 */
[----:B-1----:R-:W-:-:S04]  /*04b0*/  IABS R4, R7 ;  /* 0x0000000700047213 */ /* 0x002fc80000000000 */
[----:B------:R-:W1:Y:S01]  /*04c0*/  I2F.RP R2, R4 ;  /* 0x0000000400027306 */ /* 0x000e620000209400 */
        /* <DEDUP_REMOVED lines=17> */
[----:B------:R-:W-:Y:S02]  /*05e0*/  IMAD.HI.U32 R9, R6, R15, RZ ;  /* 0x0000000f06097227 */ /* 0x000fe400078e00ff */
[----:B------:R-:W1:Y:S02]  /*05f0*/  @!P3 LDC R6, c[0x0][0x2cc] ;  /* 0x0000b300ff06bb82 */ /* 0x000e640000000800 */
[----:B------:R-:W-:-:S05]  /*0600*/  IMAD R15, R9, R2, R15 ;  /* 0x00000002090f7224 */ /* 0x000fca00078e020f */
[----:B------:R-:W-:Y:S01]  /*0610*/  ISETP.GT.U32.AND P1, PT, R4, R15, PT ;  /* 0x0000000f0400720c */ /* 0x000fe20003f24070 */
[----:B------:R-:W2:-:S12]  /*0620*/  @!P3 LDC.64 R2, c[0x0][0x318] ;  /* 0x0000c600ff02bb82 */ /* 0x000e980000000a00 */
[----:B------:R-:W-:Y:S02]  /*0630*/  @!P1 IMAD.IADD R15, R15, 0x1, -R4 ;  /* 0x000000010f0f9824 */ /* 0x000fe400078e0a04 */
[----:B------:R-:W-:Y:S01]  /*0640*/  @!P1 VIADD R9, R9, 0x1 ;  /* 0x0000000109099836 */ /* 0x000fe20000000000 */
[----:B------:R-:W-:Y:S02]  /*0650*/  ISETP.NE.AND P1, PT, R7, RZ, PT ;  /* 0x000000ff0700720c */ /* 0x000fe40003f25270 */
[----:B------:R-:W-:Y:S02]  /*0660*/  ISETP.GE.U32.AND P4, PT, R15, R4, PT ;  /* 0x000000040f00720c */ /* 0x000fe40003f86070 */
[----:B------:R-:W3:Y:S01]  /*0670*/  LDC R4, c[0x0][0x398] ;  /* 0x0000e600ff047b82 */ /* 0x000ee20000000800 */
[----:B--2---:R-:W-:-:S04]  /*0680*/  @!P3 ISETP.NE.U32.AND P2, PT, R2, RZ, PT ;  /* 0x000000ff0200b20c */ /* 0x004fc80003f45070 */
[----:B------:R-:W-:-:S06]  /*0690*/  @!P3 ISETP.NE.AND.EX P2, PT, R3, RZ, PT, P2 ;  /* 0x000000ff0300b20c */ /* 0x000fcc0003f45320 */
[----:B------:R-:W-:Y:S01]  /*06a0*/  @P4 VIADD R9, R9, 0x1 ;  /* 0x0000000109094836 */ /* 0x000fe20000000000 */
[----:B-1----:R-:W-:Y:S02]  /*06b0*/  @!P3 SEL R3, R6, RZ, P2 ;  /* 0x000000ff0603b207 */ /* 0x002fe40001000000 */
[----:B------:R-:W-:Y:S01]  /*06c0*/  IADD3 R6, -R196, 0x7f, R57 ;  /* 0x0000007fc4067810 */ /* 0x000fe20007ffe139 */
[----:B------:R-:W-:Y:S01]  /*06d0*/  @!P0 IMAD.MOV R9, RZ, RZ, -R9 ;  /* 0x000000ffff098224 */ /* 0x000fe200078e0a09 */
[----:B------:R-:W-:Y:S01]  /*06e0*/  @!P1 LOP3.LUT R9, RZ, R7, RZ, 0x33, !PT ;  /* 0x00000007ff099212 */ /* 0x000fe200078e33ff */
[----:B------:R-:W-:-:S04]  /*06f0*/  @!P3 IMAD.IADD R59, R62, 0x1, R3 ;  /* 0x000000013e3bb824 */ /* 0x000fc800078e0203 */
[C---:B------:R-:W-:Y:S01]  /*0700*/  VIADD R2, R59.reuse, 0x3f ;  /* 0x0000003f3b027836 */ /* 0x040fe20000000000 */
[----:B------:R-:W-:Y:S02]  /*0710*/  IADD3 R3, R59, R57, -R196 ;  /* 0x000000393b037210 */ /* 0x000fe40007ffe8c4 */
[----:B---3--:R-:W-:Y:S02]  /*0720*/  IADD3 R4, R6, R4, R59 ;  /* 0x0000000406047210 */ /* 0x008fe40007ffe03b */
[----:B------:R-:W-:Y:S01]  /*0730*/  SHF.R.S32.HI R11, RZ, 0x1f, R2 ;  /* 0x0000001fff0b7819 */ /* 0x000fe20000011402 */
[----:B------:R-:W-:Y:S01]  /*0740*/  VIADD R3, R3, -UR4 ;  /* 0x8000000403037c36 */ /* 0x000fe20008000000 */
[----:B------:R-:W-:Y:S02]  /*0750*/  SHF.R.S32.HI R7, RZ, 0x1f, R4 ;  /* 0x0000001fff077819 */ /* 0x000fe40000011404 */
[----:B------:R-:W-:Y:S01]  /*0760*/  LEA.HI R11, R11, R2, RZ, 0x6 ;  /* 0x000000020b0b7211 */ /* 0x000fe200078f30ff */
[----:B------:R-:W-:Y:S01]  /*0770*/  IMAD R2, R9, R0, RZ ;  /* 0x0000000009027224 */ /* 0x000fe200078e02ff */
[----:B------:R-:W-:-:S02]  /*0780*/  SHF.R.S32.HI R6, RZ, 0x1f, R3 ;  /* 0x0000001fff067819 */ /* 0x000fc40000011403 */
[----:B------:R-:W-:Y:S02]  /*0790*/  LEA.HI R7, R7, R4, RZ, 0x6 ;  /* 0x0000000407077211 */ /* 0x000fe400078f30ff */
[----:B------:R-:W-:Y:S02]  /*07a0*/  LEA.HI R6, R6, R3, RZ, 0x6 ;  /* 0x0000000306067211 */ /* 0x000fe400078f30ff */
[----:B------:R-:W-:Y:S02]  /*07b0*/  SHF.R.S32.HI R11, RZ, 0x6, R11 ;  /* 0x00000006ff0b7819 */ /* 0x000fe4000001140b */
[----:B------:R-:W-:Y:S02]  /*07c0*/  SHF.R.S32.HI R134, RZ, 0x6, R7 ;  /* 0x00000006ff867819 */ /* 0x000fe40000011407 */
[----:B------:R-:W-:Y:S02]  /*07d0*/  SHF.R.S32.HI R195, RZ, 0x6, R6 ;  /* 0x00000006ffc37819 */ /* 0x000fe40000011406 */
[----:B------:R-:W-:-:S02]  /*07e0*/  VIADDMNMX R11, R2, R9, R11, PT ;  /* 0x00000009020b7246 */ /* 0x000fc4000380010b */
[----:B------:R-:W-:Y:S02]  /*07f0*/  VIMNMX R195, R2, R195, !PT ;  /* 0x000000c302c37248 */ /* 0x000fe40007fe0100 */
[----:B------:R-:W-:-:S04]  /*0800*/  VIMNMX R134, R11, R134, PT ;  /* 0x000000860b867248 */ /* 0x000fc80003fe0100 */
        /* <DEDUP_REMOVED lines=9> */
[----:B------:R-:W-:-:S05]  /*08a0*/  IMAD.SHL.U32 R6, R6, 0x4, RZ ;  /* 0x0000000406067824 */ /* 0x000fca00078e00ff */
[----:B------:R-:W-:Y:S01]  /*08b0*/  SHF.R.S32.HI R7, RZ, 0x1f, R6 ;  /* 0x0000001fff077819 */ /* 0x000fe20000011406 */
[----:B-1----:R-:W-:Y:S01]  /*08c0*/  IMAD R2, R0, R2, R197 ;  /* 0x0000000200027224 */ /* 0x002fe200078e02c5 */
[----:B------:R-:W-:-:S03]  /*08d0*/  SHF.R.S32.HI R0, RZ, 0x4, R4 ;  /* 0x00000004ff007819 */ /* 0x000fc60000011404 */
[----:B------:R-:W-:Y:S02]  /*08e0*/  IMAD R2, R2, R5, R142 ;  /* 0x0000000502027224 */ /* 0x000fe400078e028e */
[----:B------:R-:W-:-:S04]  /*08f0*/  IMAD.WIDE R6, R0, 0xc0, R6 ;  /* 0x000000c000067825 */ /* 0x000fc800078e0206 */
[--C-:B------:R-:W-:Y:S02]  /*0900*/  IMAD R3, R2, R3, R57.reuse ;  /* 0x0000000302037224 */ /* 0x100fe400078e0239 */
[----:B------:R-:W-:Y:S02]  /*0910*/  IMAD.IADD R57, R196, 0x1, -R57 ;  /* 0x00000001c4397824 */ /* 0x000fe400078e0a39 */
[----:B------:R-:W-:Y:S01]  /*0920*/  IMAD R5, R3, UR4, RZ ;  /* 0x0000000403057c24 */ /* 0x000fe2000f8e02ff */
[----:B------:R-:W-:Y:S01]  /*0930*/  ULDC.64 UR4, c[0x0][0x288] ;  /* 0x0000a20000047ab9 */ /* 0x000fe20000000a00 */
[C---:B------:R-:W-:Y:S01]  /*0940*/  VIADD R10, R0.reuse, 0x18 ;  /* 0x00000018000a7836 */ /* 0x040fe20000000000 */
[C---:B------:R-:W-:Y:S01]  /*0950*/  ISETP.GE.AND P3, PT, R0.reuse, R57, PT ;  /* 0x000000390000720c */ /* 0x040fe20003f66270 */
[C---:B------:R-:W-:Y:S01]  /*0960*/  VIADD R4, R0.reuse, 0x10 ;  /* 0x0000001000047836 */ /* 0x040fe20000000000 */
[----:B------:R-:W-:Y:S01]  /*0970*/  IADD3 R2, P0, R5, R6, RZ ;  /* 0x0000000605027210 */ /* 0x000fe20007f1e0ff */
[----:B------:R-:W-:-:S02]  /*0980*/  VIADD R6, R0, 0x8 ;  /* 0x0000000800067836 */ /* 0x000fc40000000000 */
[----:B------:R-:W-:Y:S01]  /*0990*/  VIADD R8, R0, 0x20 ;  /* 0x0000002000087836 */ /* 0x000fe20000000000 */
[----:B------:R-:W-:Y:S02]  /*09a0*/  LEA.HI.X.SX32 R5, R5, R7, 0x1, P0 ;  /* 0x0000000705057211 */ /* 0x000fe400000f0eff */
        /* <DEDUP_REMOVED lines=68> */
.L_x_6580:
        /* <DEDUP_REMOVED lines=24> */
.L_x_6581:
        /* <DEDUP_REMOVED lines=31> */
[----:B-1----:R-:W-:Y:S02]  /*1160*/  IABS R2, R5 ;  /* 0x0000000500027213 */ /* 0x002fe40000000000 */
[----:B------:R-:W-:Y:S02]  /*1170*/  MOV R6, RZ ;  /* 0x000000ff00067202 */ /* 0x000fe40000000f00 */
[----:B-----5:R-:W1:Y:S08]  /*1180*/  I2F.RP R12, R2 ;  /* 0x00000002000c7306 */ /* 0x020e700000209400 */
[----:B-1----:R-:W1:Y:S02]  /*1190*/  MUFU.RCP R7, R12 ;  /* 0x0000000c00077308 */ /* 0x002e640000001000 */
[----:B-1----:R-:W-:-:S06]  /*11a0*/  IADD3 R7, R7, 0xffffffe, RZ ;  /* 0x0ffffffe07077810 */ /* 0x002fcc0007ffe0ff */
[----:B------:R-:W1:Y:S02]  /*11b0*/  F2I.FTZ.U32.TRUNC.NTZ R7, R7 ;  /* 0x0000000700077305 */ /* 0x000e64000021f000 */
[----:B-1----:R-:W-:-:S04]  /*11c0*/  IMAD.MOV R0, RZ, RZ, -R7 ;  /* 0x000000ffff007224 */ /* 0x002fc800078e0a07 */
        /* <DEDUP_REMOVED lines=44> */
.L_x_6582:
        /* <DEDUP_REMOVED lines=49> */
.L_x_6584:
        /* <DEDUP_REMOVED lines=32> */
.L_x_6583:
[----:B------:R1:W5:Y:S01]  /*19a0*/  @P5 LDG.E R44, desc[UR6][R144.64] ;  /* 0x00000006902c5981 */ /* 0x000362000c1e1900 */
[----:B------:R-:W-:Y:S01]  /*19b0*/  ISETP.NE.AND P0, PT, R8, -0x1, PT ;  /* 0xffffffff0800780c */ /* 0x000fe20003f05270 */
[----:B------:R-:W2:Y:S01]  /*19c0*/  LDC.64 R2, c[0x0][0x240] ;  /* 0x00009000ff027b82 */ /* 0x000ea20000000a00 */
[----:B------:R-:W-:Y:S01]  /*19d0*/  SHF.R.S32.HI R60, RZ, 0x1f, R55 ;  /* 0x0000001fff3c7819 */ /* 0x000fe20000011437 */
[----:B------:R-:W-:Y:S01]  /*19e0*/  ULDC.64 UR4, c[0x0][0x268] ;  /* 0x00009a0000047ab9 */ /* 0x000fe20000000a00 */
[----:B------:R-:W-:Y:S02]  /*19f0*/  SHF.L.U64.HI R53, R148, 0x4, R149 ;  /* 0x0000000494357819 */ /* 0x000fe40000010295 */
[CC--:B-----5:R-:W-:Y:S02]  /*1a00*/  LEA.HI R12, R60.reuse, R55.reuse, RZ, 0x3 ;  /* 0x000000373c0c7211 */ /* 0x0e0fe400078f18ff */
[----:B------:R-:W-:Y:S01]  /*1a10*/  LEA.HI R56, R60, R55, RZ, 0x5 ;  /* 0x000000373c387211 */ /* 0x000fe200078f28ff */
[----:B------:R-:W3:Y:S01]  /*1a20*/  LDC R126, c[0x0][0x2e0] ;  /* 0x0000b800ff7e7b82 */ /* 0x000ee20000000800 */
[----:B------:R-:W-:-:S02]  /*1a30*/  LOP3.LUT R58, R12, 0xfffffff8, RZ, 0xc0, !PT ;  /* 0xfffffff80c3a7812 */ /* 0x000fc400078ec0ff */
[----:B------:R-:W-:Y:S02]  /*1a40*/  SHF.R.S32.HI R140, RZ, 0x3, R12 ;  /* 0x00000003ff8c7819 */ /* 0x000fe4000001140c */
[----:B------:R-:W-:Y:S01]  /*1a50*/  SHF.L.U32 R54, R148, 0x4, RZ ;  /* 0x0000000494367819 */ /* 0x000fe200000006ff */
[----:B------:R-:W-:Y:S01]  /*1a60*/  IMAD.IADD R58, R55, 0x1, -R58 ;  /* 0x00000001373a7824 */ /* 0x000fe200078e0a3a */
[----:B------:R-:W-:Y:S01]  /*1a70*/  SHF.R.S32.HI R141, RZ, 0x1f, R140 ;  /* 0x0000001fff8d7819 */ /* 0x000fe2000001148c */
[----:B------:R-:W4:Y:S01]  /*1a80*/  @!P0 LDC.64 R6, c[0x0][0x228] ;  /* 0x00008a00ff068b82 */ /* 0x000f220000000a00 */
[----:B------:R-:W-:Y:S01]  /*1a90*/  SHF.R.S32.HI R56, RZ, 0x5, R56 ;  /* 0x00000005ff387819 */ /* 0x000fe20000011438 */
[C---:B------:R-:W-:Y:S01]  /*1aa0*/  IMAD.SHL.U32 R18, R58.reuse, 0x8, RZ ;  /* 0x000000083a127824 */ /* 0x040fe200078e00ff */
[----:B------:R-:W-:Y:S01]  /*1ab0*/  SHF.L.U32 R122, R58, 0x2, RZ ;  /* 0x000000023a7a7819 */ /* 0x000fe200000006ff */
[----:B------:R-:W-:-:S03]  /*1ac0*/  IMAD.WIDE R24, R19, 0x40, R140 ;  /* 0x0000004013187825 */ /* 0x000fc600078e028c */
[----:B------:R-:W-:Y:S01]  /*1ad0*/  SHF.R.S32.HI R19, RZ, 0x1f, R18 ;  /* 0x0000001fff137819 */ /* 0x000fe20000011412 */
[C---:B--2---:R-:W-:Y:S01]  /*1ae0*/  @P0 IMAD.WIDE.U32 R22, R8.reuse, R2, RZ ;  /* 0x0000000208160225 */ /* 0x044fe200078e00ff */
[----:B------:R-:W2:Y:S03]  /*1af0*/  LDC.64 R146, c[0x0][0x250] ;  /* 0x00009400ff927b82 */ /* 0x000ea60000000a00 */
[----:B------:R-:W-:Y:S02]  /*1b00*/  @P0 IMAD R23, R8, R3, R23 ;  /* 0x0000000308170224 */ /* 0x000fe400078e0217 */
[----:B------:R-:W-:Y:S01]  /*1b10*/  @P0 IMAD.MOV.U32 R8, RZ, RZ, R22 ;  /* 0x000000ffff080224 */ /* 0x000fe200078e0016 */
[----:B---3--:R-:W-:-:S04]  /*1b20*/  LEA.HI R126, R126, R126, RZ, 0x1 ;  /* 0x0000007e7e7e7211 */ /* 0x008fc800078f08ff */
[----:B------:R-:W-:Y:S01]  /*1b30*/  SHF.R.S32.HI R125, RZ, 0x1, R126 ;  /* 0x00000001ff7d7819 */ /* 0x000fe2000001147e */
[----:B----4-:R-:W-:-:S04]  /*1b40*/  @!P0 IMAD.WIDE.U32 R26, R197, R6, RZ ;  /* 0x00000006c51a8225 */ /* 0x010fc800078e00ff */
[----:B------:R-:W-:Y:S01]  /*1b50*/  @!P0 IMAD R14, R11, R6, RZ ;  /* 0x000000060b0e8224 */ /* 0x000fe200078e02ff */
[----:B------:R-:W-:Y:S01]  /*1b60*/  @!P0 MOV R8, R26 ;  /* 0x0000001a00088202 */ /* 0x000fe20000000f00 */
[----:B------:R-:W-:Y:S02]  /*1b70*/  IMAD.SHL.U32 R6, R140, 0x40, RZ ;  /* 0x000000408c067824 */ /* 0x000fe400078e00ff */
[----:B------:R-:W-:Y:S01]  /*1b80*/  @!P0 IMAD R7, R197, R7, R14 ;  /* 0x00000007c5078224 */ /* 0x000fe200078e020e */
[----:B------:R-:W-:Y:S01]  /*1b90*/  IADD3 R22, P1, R18, R8, RZ ;  /* 0x0000000812167210 */ /* 0x000fe20007f3e0ff */
[----:B------:R-:W-:Y:S01]  /*1ba0*/  IMAD R8, R25, R2, RZ ;  /* 0x0000000219087224 */ /* 0x000fe200078e02ff */
[----:B--2---:R-:W-:Y:S01]  /*1bb0*/  SHF.L.U64.HI R136, R146, 0x4, R147 ;  /* 0x0000000492887819 */ /* 0x004fe20000010293 */
[----:B------:R-:W-:Y:S01]  /*1bc0*/  @!P0 IMAD.IADD R23, R27, 0x1, R7 ;  /* 0x000000011b178824 */ /* 0x000fe200078e0207 */
[----:B------:R-:W-:Y:S01]  /*1bd0*/  LOP3.LUT R7, R6, 0x1c0, RZ, 0xc0, !PT ;  /* 0x000001c006077812 */ /* 0x000fe200078ec0ff */
[----:B------:R-:W-:Y:S01]  /*1be0*/  IMAD R8, R24, R3, R8 ;  /* 0x0000000318087224 */ /* 0x000fe200078e0208 */
[----:B------:R-:W-:Y:S01]  /*1bf0*/  LEA.HI R3, R60, R55, RZ, 0x6 ;  /* 0x000000373c037211 */ /* 0x000fe200078f30ff */
[----:B------:R-:W-:Y:S01]  /*1c00*/  IMAD.X R23, R19, 0x1, R23, P1 ;  /* 0x0000000113177824 */ /* 0x000fe200008e0617 */
[----:B------:R-:W-:Y:S01]  /*1c10*/  LOP3.LUT R6, R7, 0x38, R18, 0xf8, !PT ;  /* 0x0000003807067812 */ /* 0x000fe200078ef812 */
[----:B------:R-:W-:Y:S01]  /*1c20*/  IMAD R123, R140, R125, R122 ;  /* 0x0000007d8c7b7224 */ /* 0x000fe200078e027a */
[----:B------:R-:W-:Y:S01]  /*1c30*/  SHF.R.U32.HI R7, RZ, 0x3, R7 ;  /* 0x00000003ff077819 */ /* 0x000fe20000011607 */
[----:B------:R-:W-:Y:S01]  /*1c40*/  IMAD.SHL.U32 R3, R3, 0x8, RZ ;  /* 0x0000000803037824 */ /* 0x000fe200078e00ff */
[----:B------:R-:W-:Y:S01]  /*1c50*/  IADD3 R20, P0, R18, R10, RZ ;  /* 0x0000000a12147210 */ /* 0x000fe20007f1e0ff */
[----:B------:R-:W-:Y:S01]  /*1c60*/  IMAD.WIDE.U32 R22, R24, R2, R22 ;  /* 0x0000000218167225 */ /* 0x000fe200078e0016 */
[----:B------:R-:W-:-:S02]  /*1c70*/  LOP3.LUT R6, R6, R7, RZ, 0x3c, !PT ;  /* 0x0000000706067212 */ /* 0x000fc400078e3cff */
[----:B------:R-:W-:Y:S01]  /*1c80*/  IADD3.X R21, R19, R21, RZ, P0, !PT ;  /* 0x0000001513157210 */ /* 0x000fe200007fe4ff */
[----:B------:R-:W-:Y:S01]  /*1c90*/  IMAD R7, R5, UR4, RZ ;  /* 0x0000000405077c24 */ /* 0x000fe2000f8e02ff */
[----:B------:R-:W-:Y:S01]  /*1ca0*/  SHF.R.S32.HI R2, RZ, 0x1f, R142 ;  /* 0x0000001fff027819 */ /* 0x000fe2000001148e */
[----:B------:R-:W-:Y:S01]  /*1cb0*/  IMAD.IADD R23, R23, 0x1, R8 ;  /* 0x0000000117177824 */ /* 0x000fe200078e0208 */
[----:B------:R-:W-:Y:S01]  /*1cc0*/  LOP3.LUT R128, R6, 0xfffffe00, R3, 0xf8, !PT ;  /* 0xfffffe0006807812 */ /* 0x000fe200078ef803 */
[C---:B------:R-:W-:Y:S01]  /*1cd0*/  IMAD R7, R0.reuse, UR5, R7 ;  /* 0x0000000500077c24 */ /* 0x040fe2000f8e0207 */
[----:B------:R-:W-:Y:S01]  /*1ce0*/  SHF.R.S32.HI R3, RZ, 0x1f, R62 ;  /* 0x0000001fff037819 */ /* 0x000fe2000001143e */
[----:B------:R-:W-:Y:S01]  /*1cf0*/  IMAD.WIDE.U32 R20, R0, UR4, R20 ;  /* 0x0000000400147c25 */ /* 0x000fe2000f8e0014 */
[----:B------:R-:W-:Y:S01]  /*1d00*/  ULDC.64 UR4, c[0x0][0x258] ;  /* 0x0000960000047ab9 */ /* 0x000fe20000000a00 */
[----:B------:R-:W-:Y:S02]  /*1d10*/  IADD3 R138, P0, R140, R17, RZ ;  /* 0x000000118c8a7210 */ /* 0x000fe40007f1e0ff */
[----:B------:R-:W-:Y:S01]  /*1d20*/  IMAD R129, R2, UR4, RZ ;  /* 0x0000000402817c24 */ /* 0x000fe2000f8e02ff */
[----:B------:R-:W-:Y:S01]  /*1d30*/  LEA.HI R2, R3, R62, RZ, 0x6 ;  /* 0x0000003e03027211 */ /* 0x000fe200078f30ff */
[----:B------:R-:W-:Y:S01]  /*1d40*/  IMAD.IADD R7, R21, 0x1, R7 ;  /* 0x0000000115077824 */ /* 0x000fe200078e0207 */
[C---:B------:R-:W-:Y:S01]  /*1d50*/  IADD3.X R15, R141.reuse, R15, RZ, P0, !PT ;  /* 0x0000000f8d0f7210 */ /* 0x040fe200007fe4ff */
[----:B------:R-:W-:Y:S01]  /*1d60*/  IMAD.MOV.U32 R6, RZ, RZ, R20 ;  /* 0x000000ffff067224 */ /* 0x000fe200078e0014 */
[----:B------:R-:W-:Y:S01]  /*1d70*/  SHF.R.S32.HI R2, RZ, 0x6, R2 ;  /* 0x00000006ff027819 */ /* 0x000fe20000011402 */
[----:B------:R-:W-:Y:S01]  /*1d80*/  IMAD R3, R141, R148, RZ ;  /* 0x000000948d037224 */ /* 0x000fe200078e02ff */
[----:B------:R-:W-:Y:S01]  /*1d90*/  IADD3 R130, P0, R18, R4, RZ ;  /* 0x0000000412827210 */ /* 0x000fe20007f1e0ff */
[----:B------:R-:W-:Y:S01]  /*1da0*/  IMAD R15, R15, R146, RZ ;  /* 0x000000920f0f7224 */ /* 0x000fe200078e02ff */
[----:B------:R-:W-:Y:S01]  /*1db0*/  VIMNMX R61, R195, R2, !PT ;  /* 0x00000002c33d7248 */ /* 0x000fe20007fe0100 */
[----:B------:R-:W-:Y:S01]  /*1dc0*/  IMAD R129, R142, UR5, R129 ;  /* 0x000000058e817c24 */ /* 0x000fe2000f8e0281 */
[----:B------:R-:W-:Y:S01]  /*1dd0*/  LEA.HI R60, R60, R55, RZ, 0x4 ;  /* 0x000000373c3c7211 */ /* 0x000fe200078f20ff */
[----:B------:R-:W-:Y:S01]  /*1de0*/  IMAD.X R131, R19, 0x1, R13, P0 ;  /* 0x0000000113837824 */ /* 0x000fe200000e060d */
[----:B------:R-:W-:Y:S01]  /*1df0*/  ISETP.GT.AND P0, PT, R134, R61, PT ;  /* 0x0000003d8600720c */ /* 0x000fe20003f04270 */
[----:B------:R-:W-:Y:S01]  /*1e00*/  IMAD R133, R138, R147, R15 ;  /* 0x000000938a857224 */ /* 0x000fe200078e020f */
[----:B------:R-:W-:Y:S01]  /*1e10*/  IADD3 R122, R122, R123, RZ ;  /* 0x0000007b7a7a7210 */ /* 0x000fe20007ffe0ff */
[----:B------:R-:W-:Y:S01]  /*1e20*/  IMAD.WIDE.U32 R138, R138, R146, R6 ;  /* 0x000000928a8a7225 */ /* 0x000fe200078e0006 */
[----:B------:R-:W-:-:S02]  /*1e30*/  LOP3.LUT R6, R60, 0xfffffff0, RZ, 0xc0, !PT ;  /* 0xfffffff03c067812 */ /* 0x000fc400078ec0ff */
[----:B------:R-:W-:Y:S01]  /*1e40*/  SHF.R.S32.HI R60, RZ, 0x4, R60 ;  /* 0x00000004ff3c7819 */ /* 0x000fe2000001143c */
[----:B------:R-:W-:Y:S01]  /*1e50*/  IMAD.WIDE.U32 R142, R142, UR4, R22 ;  /* 0x000000048e8e7c25 */ /* 0x000fe2000f8e0016 */
[----:B------:R-:W-:Y:S02]  /*1e60*/  SHF.R.S32.HI R110, RZ, 0x1f, R123 ;  /* 0x0000001fff6e7819 */ /* 0x000fe4000001147b */
[----:B------:R-:W-:Y:S01]  /*1e70*/  SHF.R.S32.HI R109, RZ, 0x1f, R122 ;  /* 0x0000001fff6d7819 */ /* 0x000fe2000001147a */
[C---:B------:R-:W-:Y:S01]  /*1e80*/  IMAD R3, R140.reuse, R149, R3 ;  /* 0x000000958c037224 */ /* 0x040fe200078e0203 */
[----:B------:R-:W-:Y:S01]  /*1e90*/  IADD3 R129, R143, R129, RZ ;  /* 0x000000818f817210 */ /* 0x000fe20007ffe0ff */
[----:B------:R-:W-:-:S04]  /*1ea0*/  IMAD.WIDE.U32 R130, R140, R148, R130 ;  /* 0x000000948c827225 */ /* 0x000fc800078e0082 */
[----:B------:R-:W-:Y:S02]  /*1eb0*/  IMAD.SHL.U32 R135, R146, 0x10, RZ ;  /* 0x0000001092877824 */ /* 0x000fe400078e00ff */
[----:B------:R-:W-:Y:S02]  /*1ec0*/  IMAD.IADD R127, R55, 0x1, -R6 ;  /* 0x00000001377f7824 */ /* 0x000fe400078e0a06 */
[----:B------:R-:W-:Y:S02]  /*1ed0*/  IMAD.SHL.U32 R124, R125, 0x10, RZ ;  /* 0x000000107d7c7824 */ /* 0x000fe400078e00ff */
[----:B------:R-:W-:Y:S02]  /*1ee0*/  IMAD.IADD R52, R131, 0x1, R3 ;  /* 0x0000000183347824 */ /* 0x000fe400078e0203 */
[----:B------:R-:W-:Y:S02]  /*1ef0*/  IMAD.IADD R133, R139, 0x1, R133 ;  /* 0x000000018b857824 */ /* 0x000fe400078e0285 */
[----:B------:R-:W-:Y:S01]  /*1f00*/  @!P5 IMAD.MOV.U32 R44, RZ, RZ, RZ ;  /* 0x000000ffff2cd224 */ /* 0x000fe200078e00ff */
[----:B-1----:R-:W-:Y:S06]  /*1f10*/  @!P0 BRA `(.L_x_6585) ;  /* 0x00000088008c8947 */ /* 0x002fec0003800000 */
        /* <DEDUP_REMOVED lines=10> */
[----:B------:R-:W-:Y:S01]  /*1fc0*/  IADD3 R44, R44, R9, RZ ;  /* 0x000000092c2c7210 */ /* 0x000fe20007ffe0ff */
[----:B------:R-:W2:Y:S01]  /*1fd0*/  LDC R63, c[0x0][0x340] ;  /* 0x0000d000ff3f7b82 */ /* 0x000ea20000000800 */
[----:B------:R-:W-:Y:S01]  /*1fe0*/  IADD3.X R7, R7, R141, ~R10, P1, P0 ;  /* 0x0000008d07077210 */ /* 0x000fe20000fe0c0a */
[C---:B------:R-:W-:Y:S01]  /*1ff0*/  IMAD R4, R197.reuse, UR5, R4 ;  /* 0x00000005c5047c24 */ /* 0x040fe2000f8e0204 */
[----:B------:R-:W-:Y:S01]  /*2000*/  ULDC.64 UR4, c[0x0][0x340] ;  /* 0x0000d00000047ab9 */ /* 0x000fe20000000a00 */
[C---:B------:R-:W-:Y:S01]  /*2010*/  IMAD.WIDE.U32 R12, R197.reuse, UR10, R18 ;  /* 0x0000000ac50c7c25 */ /* 0x040fe2000f8e0012 */
[----:B------:R-:W-:Y:S01]  /*2020*/  USHF.L.U32 UR14, UR4, 0x5, URZ ;  /* 0x00000005040e7899 */ /* 0x000fe2000800063f */
[----:B------:R-:W-:Y:S01]  /*2030*/  IADD3 R117, R124, 0x40, RZ ;  /* 0x000000407c757810 */ /* 0x000fe20007ffe0ff */
        /* <DEDUP_REMOVED lines=11> */
[----:B------:R-:W-:Y:S01]  /*20f0*/  IMAD R11, R8, UR5, R11 ;  /* 0x00000005080b7c24 */ /* 0x000fe2000f8e020b */
[----:B------:R-:W-:Y:S01]  /*2100*/  SHF.L.U64.HI R66, R2, 0x5, R3 ;  /* 0x0000000502427819 */ /* 0x000fe20000010203 */
[----:B------:R-:W-:Y:S01]  /*2110*/  IMAD.WIDE.U32 R12, R8, UR4, R12 ;  /* 0x00000004080c7c25 */ /* 0x000fe2000f8e000c */
[----:B------:R-:W-:Y:S01]  /*2120*/  IADD3 R119, R140, 0x30, RZ ;  /* 0x000000308c777810 */ /* 0x000fe20007ffe0ff */
[----:B------:R-:W-:Y:S01]  /*2130*/  USHF.L.U64.HI UR23, UR20, 0x1, UR15 ;  /* 0x0000000114177899 */ /* 0x000fe2000801020f */
[----:B------:R-:W-:Y:S01]  /*2140*/  SHF.R.S32.HI R108, RZ, 0x1f, R124 ;  /* 0x0000001fff6c7819 */ /* 0x000fe2000001147c */
[C---:B------:R-:W-:Y:S01]  /*2150*/  IMAD R4, R8.reuse, R3, R4 ;  /* 0x0000000308047224 */ /* 0x040fe200078e0204 */
[----:B------:R-:W-:Y:S01]  /*2160*/  SHF.R.S32.HI R106, RZ, 0x1f, R117 ;  /* 0x0000001fff6a7819 */ /* 0x000fe20000011475 */
[----:B------:R-:W-:Y:S01]  /*2170*/  IMAD.WIDE.U32 R6, R8, R2, R14 ;  /* 0x0000000208067225 */ /* 0x000fe200078e000e */
[----:B--2---:R-:W-:Y:S01]  /*2180*/  LEA R63, -R63, RZ, 0x6 ;  /* 0x000000ff3f3f7211 */ /* 0x004fe200078e31ff */
[----:B------:R-:W-:-:S02]  /*2190*/  USHF.L.U32 UR25, UR14, 0x1, URZ ;  /* 0x000000010e197899 */ /* 0x000fc4000800063f */
[----:B------:R-:W-:Y:S01]  /*21a0*/  IMAD.IADD R13, R13, 0x1, R11 ;  /* 0x000000010d0d7824 */ /* 0x000fe200078e020b */
[----:B------:R-:W-:Y:S01]  /*21b0*/  ULDC.U8 UR22, c[0x0][0x3c3] ;  /* 0x0000f0c000167ab9 */ /* 0x000fe20000000000 */
[----:B------:R-:W-:Y:S01]  /*21c0*/  IMAD.IADD R7, R7, 0x1, R4 ;  /* 0x0000000107077824 */ /* 0x000fe200078e0204 */
[----:B------:R-:W-:Y:S01]  /*21d0*/  ULDC UR21, c[0x0][0x2e0] ;  /* 0x0000b80000157ab9 */ /* 0x000fe20000000800 */
[C---:B------:R-:W-:Y:S01]  /*21e0*/  IMAD R93, R5.reuse, UR12, RZ ;  /* 0x0000000c055d7c24 */ /* 0x040fe2000f8e02ff */
[----:B------:R-:W-:Y:S01]  /*21f0*/  ULDC.64 UR16, c[0x0][0x250] ;  /* 0x0000940000107ab9 */ /* 0x000fe20000000a00 */
[----:B------:R-:W-:Y:S01]  /*2200*/  IMAD R95, R5, UR10, RZ ;  /* 0x0000000a055f7c24 */ /* 0x000fe2000f8e02ff */
[----:B------:R-:W-:Y:S01]  /*2210*/  USHF.L.U32 UR20, UR20, 0x1, URZ ;  /* 0x0000000114147899 */ /* 0x000fe2000800063f */
[C---:B------:R-:W-:Y:S02]  /*2220*/  IMAD R93, R0.reuse, UR13, R93 ;  /* 0x0000000d005d7c24 */ /* 0x040fe4000f8e025d */
[----:B------:R-:W-:Y:S01]  /*2230*/  IMAD.WIDE.U32 R4, R0, UR12, R12 ;  /* 0x0000000c00047c25 */ /* 0x000fe2000f8e000c */
[----:B------:R-:W-:-:S03]  /*2240*/  ULDC.64 UR12, c[0x0][0x320] ;  /* 0x0000c800000c7ab9 */ /* 0x000fc60000000a00 */
[C---:B------:R-:W-:Y:S01]  /*2250*/  IMAD R95, R0.reuse, UR11, R95 ;  /* 0x0000000b005f7c24 */ /* 0x040fe2000f8e025f */
[----:B------:R-:W-:Y:S01]  /*2260*/  IADD3 R93, R5, R93, RZ ;  /* 0x0000005d055d7210 */ /* 0x000fe20007ffe0ff */
[----:B------:R-:W-:Y:S01]  /*2270*/  IMAD.WIDE.U32 R6, R0, UR10, R6 ;  /* 0x0000000a00067c25 */ /* 0x000fe2000f8e0006 */
[----:B------:R-:W-:Y:S01]  /*2280*/  ULDC.64 UR10, c[0x0][0x318] ;  /* 0x0000c600000a7ab9 */ /* 0x000fe20000000a00 */
[----:B------:R-:W-:Y:S01]  /*2290*/  LEA R92, P1, R4, UR12, 0x1 ;  /* 0x0000000c045c7c11 */ /* 0x000fe2000f8208ff */
[----:B------:R-:W-:Y:S01]  /*22a0*/  UIMAD UR12, UR5, 0x60, URZ ;  /* 0x00000060050c78a4 */ /* 0x000fe2000f8e023f */
[----:B------:R-:W-:Y:S01]  /*22b0*/  IMAD R44, R125, R44, RZ ;  /* 0x0000002c7d2c7224 */ /* 0x000fe200078e02ff */
[----:B------:R-:W-:Y:S01]  /*22c0*/  LEA R94, P0, R6, UR10, 0x1 ;  /* 0x0000000a065e7c11 */ /* 0x000fe2000f8008ff */
[----:B------:R-:W-:Y:S01]  /*22d0*/  IMAD.IADD R95, R7, 0x1, R95 ;  /* 0x00000001075f7824 */ /* 0x000fe200078e025f */
[----:B------:R-:W-:Y:S01]  /*22e0*/  LEA.HI.X R93, R4, UR13, R93, 0x1, P1 ;  /* 0x0000000d045d7c11 */ /* 0x000fe200088f0c5d */
[----:B------:R-:W-:Y:S01]  /*22f0*/  USHF.L.U64.HI UR13, UR4, 0x5, UR5 ;  /* 0x00000005040d7899 */ /* 0x000fe20008010205 */
[----:B------:R-:W-:Y:S01]  /*2300*/  SHF.R.S32.HI R45, RZ, 0x1f, R44 ;  /* 0x0000001fff2d7819 */ /* 0x000fe2000001142c */
[----:B------:R-:W-:Y:S01]  /*2310*/  VIADD R115, R124, 0x80 ;  /* 0x000000807c737836 */ /* 0x000fe20000000000 */
[-C--:B------:R-:W-:Y:S01]  /*2320*/  IADD3 R98, P2, R122, R44.reuse, RZ ;  /* 0x0000002c7a627210 */ /* 0x080fe20007f5e0ff */
[----:B------:R-:W-:Y:S01]  /*2330*/  ULDC.64 UR4, c[0x0][0x220] ;  /* 0x0000880000047ab9 */ /* 0x000fe20000000a00 */
[----:B------:R-:W-:Y:S01]  /*2340*/  IADD3 R44, P4, R123, R44, RZ ;  /* 0x0000002c7b2c7210 */ /* 0x000fe20007f9e0ff */
[----:B------:R-:W-:Y:S01]  /*2350*/  IMAD.SHL.U32 R85, R147, 0x20, RZ ;  /* 0x0000002093557824 */ /* 0x000fe200078e00ff */
[----:B------:R-:W-:Y:S01]  /*2360*/  LEA.HI.X R95, R6, UR11, R95, 0x1, P0 ;  /* 0x0000000b065f7c11 */ /* 0x000fe200080f0c5f */
[----:B------:R-:W-:Y:S01]  /*2370*/  ULDC.64 UR10, c[0x0][0x218] ;  /* 0x00008600000a7ab9 */ /* 0x000fe20000000a00 */
[----:B------:R-:W-:Y:S01]  /*2380*/  IADD3.X R99, R109, R45, RZ, P2, !PT ;  /* 0x0000002d6d637210 */ /* 0x000fe200017fe4ff */
[----:B------:R-:W-:Y:S01]  /*2390*/  IMAD.X R45, R110, 0x1, R45, P4 ;  /* 0x000000016e2d7824 */ /* 0x000fe200020e062d */
[----:B------:R-:W-:Y:S01]  /*23a0*/  LEA R88, P1, R130, UR10, 0x1 ;  /* 0x0000000a82587c11 */ /* 0x000fe2000f8208ff */
[----:B------:R-:W-:Y:S01]  /*23b0*/  IMAD.WIDE.U32 R8, R146, 0x20, RZ ;  /* 0x0000002092087825 */ /* 0x000fe200078e00ff */
[----:B------:R-:W-:Y:S01]  /*23c0*/  LEA R91, P0, R138, UR4, 0x1 ;  /* 0x000000048a5b7c11 */ /* 0x000fe2000f8008ff */
[----:B------:R-:W-:Y:S01]  /*23d0*/  USHF.L.U64.HI UR24, UR14, 0x1, UR13 ;  /* 0x000000010e187899 */ /* 0x000fe2000801020d */
[C---:B------:R-:W-:Y:S01]  /*23e0*/  SHF.L.U64.HI R99, R98.reuse, 0x1, R99 ;  /* 0x0000000162637819 */ /* 0x040fe20000010263 */
[----:B------:R-:W-:Y:S01]  /*23f0*/  IMAD.SHL.U32 R98, R98, 0x2, RZ ;  /* 0x0000000262627824 */ /* 0x000fe200078e00ff */
[----:B------:R-:W-:Y:S01]  /*2400*/  LEA.HI.X R89, R130, UR11, R52, 0x1, P1 ;  /* 0x0000000b82597c11 */ /* 0x000fe200088f0c34 */
[----:B------:R-:W-:Y:S01]  /*2410*/  ULDC.64 UR10, c[0x0][0x360] ;  /* 0x0000d800000a7ab9 */ /* 0x000fe20000000a00 */
[----:B------:R-:W-:Y:S01]  /*2420*/  LEA.HI.X R90, R138, UR5, R133, 0x1, P0 ;  /* 0x000000058a5a7c11 */ /* 0x000fe200080f0c85 */
[----:B------:R-:W-:Y:S01]  /*2430*/  ULDC.64 UR4, c[0x0][0x358] ;  /* 0x0000d60000047ab9 */ /* 0x000fe20000000a00 */
[C---:B------:R-:W-:Y:S01]  /*2440*/  SHF.L.U64.HI R45, R44.reuse, 0x1, R45 ;  /* 0x000000012c2d7819 */ /* 0x040fe2000001022d */
[----:B------:R-:W-:Y:S01]  /*2450*/  IMAD.SHL.U32 R44, R44, 0x2, RZ ;  /* 0x000000022c2c7824 */ /* 0x000fe200078e00ff */
[----:B------:R-:W-:Y:S01]  /*2460*/  IADD3 R96, P4, R98, UR10, RZ ;  /* 0x0000000a62607c10 */ /* 0x000fe2000ff9e0ff */
[----:B------:R-:W-:Y:S01]  /*2470*/  IMAD.IADD R114, R124, 0x1, R117 ;  /* 0x000000017c727824 */ /* 0x000fe200078e0275 */
[----:B------:R-:W-:Y:S01]  /*2480*/  IADD3 R98, P2, R98, UR4, RZ ;  /* 0x0000000462627c10 */ /* 0x000fe2000ff5e0ff */
[----:B------:R-:W-:Y:S01]  /*2490*/  IMAD.IADD R113, R124, 0x1, R115 ;  /* 0x000000017c717824 */ /* 0x000fe200078e0273 */
[----:B------:R-:W-:Y:S01]  /*24a0*/  IADD3.X R97, R99, UR11, RZ, P4, !PT ;  /* 0x0000000b63617c10 */ /* 0x000fe2000a7fe4ff */
[----:B------:R-:W-:Y:S01]  /*24b0*/  IMAD R87, R147, 0x60, RZ ;  /* 0x0000006093577824 */ /* 0x000fe200078e02ff */
[----:B------:R-:W-:Y:S01]  /*24c0*/  IADD3 R20, P1, R44, UR10, RZ ;  /* 0x0000000a2c147c10 */ /* 0x000fe2000ff3e0ff */
[----:B------:R-:W-:Y:S01]  /*24d0*/  IMAD.IADD R85, R9, 0x1, R85 ;  /* 0x0000000109557824 */ /* 0x000fe200078e0255 */
[----:B------:R-:W-:Y:S01]  /*24e0*/  IADD3.X R99, R99, UR5, RZ, P2, !PT ;  /* 0x0000000563637c10 */ /* 0x000fe200097fe4ff */
[----:B------:R-:W-:Y:S01]  /*24f0*/  IMAD.SHL.U32 R5, R149, 0x20, RZ ;  /* 0x0000002095057824 */ /* 0x000fe200078e00ff */
[----:B------:R-:W-:Y:S01]  /*2500*/  IADD3 R75, P2, R54, R54, RZ ;  /* 0x00000036364b7210 */ /* 0x000fe20007f5e0ff */
[----:B------:R-:W-:Y:S01]  /*2510*/  IMAD.WIDE.U32 R146, R146, 0x60, RZ ;  /* 0x0000006092927825 */ /* 0x000fe200078e00ff */
[----:B------:R-:W-:Y:S01]  /*2520*/  IADD3 R44, P0, R44, UR4, RZ ;  /* 0x000000042c2c7c10 */ /* 0x000fe2000ff1e0ff */
[----:B------:R-:W-:Y:S01]  /*2530*/  UIADD3 UR27, UR19, UR12, URZ ;  /* 0x0000000c131b7290 */ /* 0x000fe2000fffe03f */
[----:B------:R-:W-:Y:S01]  /*2540*/  IADD3.X R21, R45, UR11, RZ, P1, !PT ;  /* 0x0000000b2d157c10 */ /* 0x000fe20008ffe4ff */
[----:B------:R-:W-:Y:S01]  /*2550*/  IMAD.X R76, R53, 0x1, R53, P2 ;  /* 0x00000001354c7824 */ /* 0x000fe200010e0635 */
[----:B------:R-:W-:Y:S01]  /*2560*/  IADD3 R71, P1, R75, 0x40, RZ ;  /* 0x000000404b477810 */ /* 0x000fe20007f3e0ff */
[----:B------:R-:W-:Y:S01]  /*2570*/  IMAD.SHL.U32 R118, R125, 0x20, RZ ;  /* 0x000000207d767824 */ /* 0x000fe200078e00ff */
[----:B------:R-:W-:Y:S01]  /*2580*/  IADD3.X R45, R45, UR5, RZ, P0, !PT ;  /* 0x000000052d2d7c10 */ /* 0x000fe200087fe4ff */
[----:B------:R-:W-:Y:S01]  /*2590*/  IMAD R116, R125, 0x30, RZ ;  /* 0x000000307d747824 */ /* 0x000fe200078e02ff */
[----:B------:R-:W-:Y:S01]  /*25a0*/  IADD3 R75, P0, R75, 0x80, RZ ;  /* 0x000000804b4b7810 */ /* 0x000fe20007f1e0ff */
[----:B------:R-:W-:Y:S01]  /*25b0*/  IMAD.X R72, RZ, RZ, R76, P1 ;  /* 0x000000ffff487224 */ /* 0x000fe200008e064c */
[----:B------:R-:W-:Y:S01]  /*25c0*/  IADD3 R80, P2, R54, R71, RZ ;  /* 0x0000004736507210 */ /* 0x000fe20007f5e0ff */
[----:B------:R-:W-:Y:S01]  /*25d0*/  IMAD.IADD R112, R124, 0x1, R114 ;  /* 0x000000017c707824 */ /* 0x000fe200078e0272 */
[----:B------:R-:W-:Y:S01]  /*25e0*/  IADD3 R74, P1, R65, R65, RZ ;  /* 0x00000041414a7210 */ /* 0x000fe20007f3e0ff */
[----:B------:R-:W-:Y:S01]  /*25f0*/  IMAD.X R76, RZ, RZ, R76, P0 ;  /* 0x000000ffff4c7224 */ /* 0x000fe200000e064c */
[----:B------:R-:W-:Y:S01]  /*2600*/  IADD3 R84, P0, R54, R75, RZ ;  /* 0x0000004b36547210 */ /* 0x000fe20007f1e0ff */
[C---:B------:R-:W-:Y:S01]  /*2610*/  IMAD.X R79, R53.reuse, 0x1, R72, P2 ;  /* 0x00000001354f7824 */ /* 0x040fe200010e0648 */
[----:B------:R-:W-:Y:S01]  /*2620*/  IADD3 R70, P4, R74, 0x40, RZ ;  /* 0x000000404a467810 */ /* 0x000fe20007f9e0ff */
[----:B------:R-:W-:Y:S01]  /*2630*/  IMAD.X R73, R64, 0x1, R64, P1 ;  /* 0x0000000140497824 */ /* 0x000fe200008e0640 */
[----:B------:R-:W-:Y:S01]  /*2640*/  IADD3 R74, P2, R74, 0x80, RZ ;  /* 0x000000804a4a7810 */ /* 0x000fe20007f5e0ff */
[----:B------:R-:W-:Y:S01]  /*2650*/  IMAD.WIDE.U32 R148, R148, 0x20, RZ ;  /* 0x0000002094947825 */ /* 0x000fe200078e00ff */
[----:B------:R-:W-:Y:S01]  /*2660*/  IADD3.X R83, R53, R76, RZ, P0, !PT ;  /* 0x0000004c35537210 */ /* 0x000fe200007fe4ff */
[----:B------:R-:W-:Y:S01]  /*2670*/  ULDC UR4, c[0x0][0x2e0] ;  /* 0x0000b80000047ab9 */ /* 0x000fe20000000800 */
[----:B------:R-:W-:Y:S01]  /*2680*/  IADD3 R82, P0, R74, R65, RZ ;  /* 0x000000414a527210 */ /* 0x000fe20007f1e0ff */
[--C-:B------:R-:W-:Y:S01]  /*2690*/  IMAD.X R69, RZ, RZ, R73.reuse, P4 ;  /* 0x000000ffff457224 */ /* 0x100fe200020e0649 */
[----:B------:R-:W-:Y:S01]  /*26a0*/  IADD3 R111, R124, R113, RZ ;  /* 0x000000717c6f7210 */ /* 0x000fe20007ffe0ff */
[----:B------:R-:W-:Y:S01]  /*26b0*/  IMAD.X R73, RZ, RZ, R73, P2 ;  /* 0x000000ffff497224 */ /* 0x000fe200010e0649 */
[----:B------:R-:W-:Y:S01]  /*26c0*/  IADD3 R78, P1, R70, R65, RZ ;  /* 0x00000041464e7210 */ /* 0x000fe20007f3e0ff */
[C---:B------:R-:W-:Y:S01]  /*26d0*/  IMAD.SHL.U32 R86, R8.reuse, 0x2, RZ ;  /* 0x0000000208567824 */ /* 0x040fe200078e00ff */
[----:B------:R-:W-:Y:S01]  /*26e0*/  SHF.L.U64.HI R85, R8, 0x1, R85 ;  /* 0x0000000108557819 */ /* 0x000fe20000010255 */
[----:B------:R-:W-:Y:S01]  /*26f0*/  IMAD.SHL.U32 R67, R2, 0x20, RZ ;  /* 0x0000002002437824 */ /* 0x000fe200078e00ff */
[----:B------:R-:W-:Y:S01]  /*2700*/  IADD3 R87, R147, R87, RZ ;  /* 0x0000005793577210 */ /* 0x000fe20007ffe0ff */
[C---:B------:R-:W-:Y:S01]  /*2710*/  VIADD R121, R140.reuse, 0x10 ;  /* 0x000000108c797836 */ /* 0x040fe20000000000 */
[----:B------:R-:W-:Y:S01]  /*2720*/  SHF.R.S32.HI R107, RZ, 0x1f, R118 ;  /* 0x0000001fff6b7819 */ /* 0x000fe20000011476 */
[----:B------:R-:W-:Y:S01]  /*2730*/  VIADD R120, R140, 0x20 ;  /* 0x000000208c787836 */ /* 0x000fe20000000000 */
[----:B------:R-:W-:Y:S01]  /*2740*/  SHF.R.S32.HI R105, RZ, 0x1f, R116 ;  /* 0x0000001fff697819 */ /* 0x000fe20000011474 */
[C---:B------:R-:W-:Y:S01]  /*2750*/  VIADD R15, R18.reuse, 0x40 ;  /* 0x00000040120f7836 */ /* 0x040fe20000000000 */
[----:B------:R-:W-:Y:S01]  /*2760*/  SHF.R.S32.HI R104, RZ, 0x1f, R115 ;  /* 0x0000001fff687819 */ /* 0x000fe20000011473 */
[----:B------:R-:W-:Y:S01]  /*2770*/  VIADD R14, R18, 0x80 ;  /* 0x00000080120e7836 */ /* 0x000fe20000000000 */
[----:B------:R-:W-:Y:S01]  /*2780*/  SHF.R.S32.HI R103, RZ, 0x1f, R114 ;  /* 0x0000001fff677819 */ /* 0x000fe20000011472 */
[----:B------:R-:W-:Y:S01]  /*2790*/  IMAD.MOV.U32 R13, RZ, RZ, R134 ;  /* 0x000000ffff0d7224 */ /* 0x000fe200078e0086 */
[----:B------:R-:W-:Y:S01]  /*27a0*/  SHF.R.S32.HI R102, RZ, 0x1f, R113 ;  /* 0x0000001fff667819 */ /* 0x000fe20000011471 */
[----:B------:R-:W-:Y:S01]  /*27b0*/  IMAD.IADD R68, R149, 0x1, R5 ;  /* 0x0000000195447824 */ /* 0x000fe200078e0205 */
[----:B------:R-:W-:Y:S01]  /*27c0*/  SHF.R.S32.HI R101, RZ, 0x1f, R112 ;  /* 0x0000001fff657819 */ /* 0x000fe20000011470 */
[----:B------:R-:W-:Y:S01]  /*27d0*/  IMAD.X R81, R73, 0x1, R64, P0 ;  /* 0x0000000149517824 */ /* 0x000fe200000e0640 */
[----:B------:R-:W-:Y:S01]  /*27e0*/  SHF.R.S32.HI R100, RZ, 0x1f, R111 ;  /* 0x0000001fff647819 */ /* 0x000fe2000001146f */
[----:B------:R-:W-:Y:S01]  /*27f0*/  ULDC UR5, c[0x0][0x2e0] ;  /* 0x0000b80000057ab9 */ /* 0x000fe20000000800 */
[----:B------:R-:W-:Y:S01]  /*2800*/  IADD3.X R77, R69, R64, RZ, P1, !PT ;  /* 0x00000040454d7210 */ /* 0x000fe20000ffe4ff */
[----:B------:R-:W-:Y:S01]  /*2810*/  ULDC.64 UR10, c[0x0][0x248] ;  /* 0x00009200000a7ab9 */ /* 0x000fe20000000a00 */
[----:B------:R-:W-:Y:S01]  /*2820*/  ULDC.64 UR12, c[0x0][0x230] ;  /* 0x00008c00000c7ab9 */ /* 0x000fe20000000a00 */
[----:B------:R-:W-:-:S05]  /*2830*/  ULDC.64 UR14, c[0x0][0x238] ;  /* 0x00008e00000e7ab9 */ /* 0x000fca0000000a00 */
.L_x_6631:
[----:B------:R-:W-:Y:S04]  /*2840*/  IMAD.SHL.U32 R17, R13, 0x40, RZ ;  /* 0x000000400d117824 */ /* 0x000fe800078e00ff */
[----:B------:R-:W-:Y:S04]  /*2850*/  VIADD R16, R17, 0xffffffc0 ;  /* 0xffffffc011107836 */ /* 0x000fe80000000000 */
[--C-:B------:R-:W-:Y:S02]  /*2860*/  IMAD.IADD R137, R59, 0x1, -R16.reuse ;  /* 0x000000013b897824 */ /* 0x100fe400078e0a10 */
[----:B------:R-:W-:Y:S03]  /*2870*/  IMAD.IADD R132, R62, 0x1, -R16 ;  /* 0x000000013e847824 */ /* 0x000fe600078e0a10 */
[CC--:B------:R-:W-:Y:S02]  /*2880*/  ISETP.GE.AND P6, PT, R140.reuse, R137.reuse, PT ;  /* 0x000000898c00720c */ /* 0x0c0fe40003fc6270 */
[CC--:B------:R-:W-:Y:S02]  /*2890*/  ISETP.GE.AND P5, PT, R121.reuse, R137.reuse, PT ;  /* 0x000000897900720c */ /* 0x0c0fe40003fa6270 */
[-C--:B------:R-:W-:Y:S02]  /*28a0*/  ISETP.GE.AND P6, PT, R140, R132.reuse, !P6 ;  /* 0x000000848c00720c */ /* 0x080fe400077c6270 */
[-C--:B------:R-:W-:Y:S02]  /*28b0*/  ISETP.GE.AND P5, PT, R121, R132.reuse, !P5 ;  /* 0x000000847900720c */ /* 0x080fe40006fa6270 */
        /* <DEDUP_REMOVED lines=208> */
.L_x_6589:
[----:B------:R-:W-:Y:S05]  /*35c0*/  BSYNC B0 ;  /* 0x0000000000007941 */ /* 0x000fea0003800000 */
.L_x_6588:
        /* <DEDUP_REMOVED lines=159> */
.L_x_6591:
[----:B------:R-:W-:Y:S05]  /*3fc0*/  BSYNC B0 ;  /* 0x0000000000007941 */ /* 0x000fea0003800000 */
.L_x_6590:
        /* <DEDUP_REMOVED lines=167> */
.L_x_6593:
[----:B------:R-:W-:Y:S05]  /*4a40*/  BSYNC B0 ;  /* 0x0000000000007941 */ /* 0x000fea0003800000 */
.L_x_6592:
        /* <DEDUP_REMOVED lines=171> */
.L_x_6595:
[----:B------:R-:W-:Y:S05]  /*5500*/  BSYNC B0 ;  /* 0x0000000000007941 */ /* 0x000fea0003800000 */
.L_x_6594:
[----:B----4-:R-:W-:Y:S01]  /*5510*/  MOV R20, R49 ;  /* 0x0000003100147202 */ /* 0x010fe20000000f00 */
[----:B------:R-:W-:Y:S01]  /*5520*/  IMAD.MOV.U32 R44, RZ, RZ, R51 ;  /* 0x000000ffff2c7224 */ /* 0x000fe200078e0033 */
[----:B------:R-:W-:Y:S01]  /*5530*/  MOV R21, R48 ;  /* 0x0000003000157202 */ /* 0x000fe20000000f00 */
[----:B------:R-:W-:Y:S01]  /*5540*/  IMAD.MOV.U32 R45, RZ, RZ, R50 ;  /* 0x000000ffff2d7224 */ /* 0x000fe200078e0032 */
[----:B------:R-:W-:Y:S01]  /*5550*/  UMOV UR4, UR21 ;  /* 0x0000001500047c82 */ /* 0x000fe20008000000 */
[----:B------:R-:W-:Y:S05]  /*5560*/  BRA `(.L_x_6596) ;  /* 0x0000004c00787947 */ /* 0x000fea0003800000 */
.L_x_6587:
        /* <DEDUP_REMOVED lines=93> */
.L_x_6600:
[----:B------:R-:W-:Y:S05]  /*5b40*/  BSYNC B0 ;  /* 0x0000000000007941 */ /* 0x000fea0003800000 */
.L_x_6599:
        /* <DEDUP_REMOVED lines=88> */
.L_x_6602:
[----:B------:R-:W-:Y:S05]  /*60d0*/  BSYNC B0 ;  /* 0x0000000000007941 */ /* 0x000fea0003800000 */
.L_x_6601:
        /* <DEDUP_REMOVED lines=91> */
.L_x_6604:
[----:B------:R-:W-:Y:S05]  /*6690*/  BSYNC B0 ;  /* 0x0000000000007941 */ /* 0x000fea0003800000 */
.L_x_6603:
[----:B-----5:R1:W-:Y:S02]  /*66a0*/  STG.E.128 desc[UR6][R88.64+0x100], R48 ;  /* 0x0001003058007986 */ /* 0x0203e4000c101d06 */
.L_x_6598:
[----:B------:R-:W-:Y:S05]  /*66b0*/  BSYNC B1 ;  /* 0x0000000000017941 */ /* 0x000fea0003800000 */
.L_x_6597:
        /* <DEDUP_REMOVED lines=28> */
[----:B------:R-:W-:Y:S02]  /*6880*/  LEA.HI.X.SX32 R152, R161, R108, 0x1, P4 ;  /* 0x0000006ca1987211 */ /* 0x000fe400020f0eff */
[C---:B------:R-:W-:Y:S01]  /*6890*/  LEA R164, P1, R153.reuse, R96, 0x1 ;  /* 0x0000006099a47211 */ /* 0x040fe200078208ff */
        /* <DEDUP_REMOVED lines=71> */
.L_x_6608:
[----:B------:R-:W-:Y:S05]  /*6d10*/  BSYNC B0 ;  /* 0x0000000000007941 */ /* 0x000fea0003800000 */
.L_x_6607:
        /* <DEDUP_REMOVED lines=18> */
[----:B------:R-:W-:Y:S02]  /*6e40*/  LEA.HI.X.SX32 R153, R153, R106, 0x1, P2 ;  /* 0x0000006a99997211 */ /* 0x000fe400010f0eff */
[C---:B------:R-:W-:Y:S01]  /*6e50*/  LEA R160, P0, R152.reuse, R96, 0x1 ;  /* 0x0000006098a07211 */ /* 0x040fe200078008ff */
[----:B------:R-:W4:Y:S01]  /*6e60*/  LDG.E.128 R28, desc[UR6][R10.64] ;  /* 0x000000060a1c7981 */ /* 0x000f22000c1e1d00 */
[----:B------:R-:W-:Y:S02]  /*6e70*/  MOV R158, RZ ;  /* 0x000000ff009e7202 */ /* 0x000fe40000000f00 */
[----:B------:R-:W-:Y:S02]  /*6e80*/  @P1 IADD3 R158, RZ, -UR26, RZ ;  /* 0x8000001aff9e1c10 */ /* 0x000fe4000fffe0ff */
[----:B------:R-:W-:Y:S02]  /*6e90*/  LEA.HI.X R161, R152, R97, R153, 0x1, P0 ;  /* 0x0000006198a17211 */ /* 0x000fe400000f0c99 */
[----:B------:R-:W-:Y:S03]  /*6ea0*/  IADD3 R159, P0, R117, R158, RZ ;  /* 0x0000009e759f7210 */ /* 0x000fe60007f1e0ff */
[----:B------:R-:W3:Y:S01]  /*6eb0*/  LDG.E.128 R152, desc[UR6][R160.64] ;  /* 0x00000006a0987981 */ /* 0x000ee2000c1e1d00 */
        /* <DEDUP_REMOVED lines=66> */
.L_x_6610:
[----:B------:R-:W-:Y:S05]  /*72e0*/  BSYNC B0 ;  /* 0x0000000000007941 */ /* 0x000fea0003800000 */
.L_x_6609:
        /* <DEDUP_REMOVED lines=97> */
.L_x_6612:
[----:B------:R-:W-:Y:S05]  /*7900*/  BSYNC B0 ;  /* 0x0000000000007941 */ /* 0x000fea0003800000 */
.L_x_6611:
[----:B-----5:R4:W-:Y:S02]  /*7910*/  STG.E.128 desc[UR6][R150.64+0x100], R24 ;  /* 0x0001001896007986 */ /* 0x0209e4000c101d06 */
.L_x_6606:
[----:B------:R-:W-:Y:S05]  /*7920*/  BSYNC B1 ;  /* 0x0000000000017941 */ /* 0x000fea0003800000 */
.L_x_6605:
        /* <DEDUP_REMOVED lines=104> */
.L_x_6616:
[----:B------:R-:W-:Y:S05]  /*7fb0*/  BSYNC B0 ;  /* 0x0000000000007941 */ /* 0x000fea0003800000 */
.L_x_6615:
        /* <DEDUP_REMOVED lines=101> */
.L_x_6618:
[----:B------:R-:W-:Y:S05]  /*8610*/  BSYNC B0 ;  /* 0x0000000000007941 */ /* 0x000fea0003800000 */
.L_x_6617:
        /* <DEDUP_REMOVED lines=98> */
.L_x_6620:
[----:B------:R-:W-:Y:S05]  /*8c40*/  BSYNC B0 ;  /* 0x0000000000007941 */ /* 0x000fea0003800000 */
.L_x_6619:
[----:B-----5:R4:W-:Y:S02]  /*8c50*/  STG.E.128 desc[UR6][R46.64], R8 ;  /* 0x000000082e007986 */ /* 0x0209e4000c101d06 */
.L_x_6614:
[----:B------:R-:W-:Y:S05]  /*8c60*/  BSYNC B1 ;  /* 0x0000000000017941 */ /* 0x000fea0003800000 */
.L_x_6613:
        /* <DEDUP_REMOVED lines=107> */
.L_x_6624:
[----:B------:R-:W-:Y:S05]  /*9320*/  BSYNC B0 ;  /* 0x0000000000007941 */ /* 0x000fea0003800000 */
.L_x_6623:
        /* <DEDUP_REMOVED lines=102> */
.L_x_6626:
[----:B------:R-:W-:Y:S05]  /*9990*/  BSYNC B0 ;  /* 0x0000000000007941 */ /* 0x000fea0003800000 */
.L_x_6625:
        /* <DEDUP_REMOVED lines=98> */
.L_x_6628:
[----:B------:R-:W-:Y:S05]  /*9fc0*/  BSYNC B0 ;  /* 0x0000000000007941 */ /* 0x000fea0003800000 */
.L_x_6627:
[----:B-----5:R4:W-:Y:S02]  /*9fd0*/  STG.E.128 desc[UR6][R46.64], R8 ;  /* 0x000000082e007986 */ /* 0x0209e4000c101d06 */
.L_x_6622:
[----:B------:R-:W-:Y:S05]  /*9fe0*/  BSYNC B1 ;  /* 0x0000000000017941 */ /* 0x000fea0003800000 */
.L_x_6621:
        /* <DEDUP_REMOVED lines=8> */
.L_x_6586:
        /* <DEDUP_REMOVED lines=46> */
.L_x_6596:
        /* <DEDUP_REMOVED lines=82> */
.L_x_6629:
        /* <DEDUP_REMOVED lines=10> */
.L_x_6630:
[----:B------:R-:W-:Y:S04]  /*a910*/  IADD3 R13, R13, -0x1, RZ ;  /* 0xffffffff0d0d7810 */ /* 0x000fe80007ffe0ff */
[----:B------:R-:W-:Y:S11]  /*a920*/  ISETP.GT.AND P0, PT, R13, R61, PT ;  /* 0x0000003d0d00720c */ /* 0x000ff60003f04270 */
[----:B------:R-:W-:Y:S02]  /*a930*/  @!UPT UIADD3 URZ, URZ, URZ, URZ ;  /* 0x0000003f3f3ff290 */ /* 0x000fe4000fffe03f */
[----:B------:R-:W-:Y:S05]  /*a940*/  @P0 BRA `(.L_x_6631) ;  /* 0xffffff7c00bc0947 */ /* 0x000fea000383ffff */
.L_x_6585:
        /* <DEDUP_REMOVED lines=102> */
.L_x_6638:
[----:B------:R-:W-:Y:S05]  /*afb0*/  BSYNC B0 ;  /* 0x0000000000007941 */ /* 0x000fea0003800000 */
.L_x_6637:
        /* <DEDUP_REMOVED lines=45> */
.L_x_6640:
[----:B------:R-:W-:Y:S05]  /*b290*/  BSYNC B0 ;  /* 0x0000000000007941 */ /* 0x000fea0003800000 */
.L_x_6639:
        /* <DEDUP_REMOVED lines=46> */
.L_x_6642:
[----:B------:R-:W-:Y:S05]  /*b580*/  BSYNC B0 ;  /* 0x0000000000007941 */ /* 0x000fea0003800000 */
.L_x_6641:
[----:B------:R4:W-:Y:S02]  /*b590*/  STS.128 [R200+0x4000], R8 ;  /* 0x00400008c8007388 */ /* 0x0009e40000000c00 */
.L_x_6636:
[----:B------:R-:W-:Y:S05]  /*b5a0*/  BSYNC B1 ;  /* 0x0000000000017941 */ /* 0x000fea0003800000 */
.L_x_6635:
        /* <DEDUP_REMOVED lines=61> */
.L_x_6646:
[----:B------:R-:W-:Y:S05]  /*b980*/  BSYNC B0 ;  /* 0x0000000000007941 */ /* 0x000fea0003800000 */
.L_x_6645:
        /* <DEDUP_REMOVED lines=44> */
.L_x_6648:
[----:B------:R-:W-:Y:S05]  /*bc50*/  BSYNC B0 ;  /* 0x0000000000007941 */ /* 0x000fea0003800000 */
.L_x_6647:
        /* <DEDUP_REMOVED lines=46> */
.L_x_6650:
[----:B------:R-:W-:Y:S05]  /*bf40*/  BSYNC B0 ;  /* 0x0000000000007941 */ /* 0x000fea0003800000 */
.L_x_6649:
[----:B------:R1:W-:Y:S02]  /*bf50*/  STS.128 [R200+0x4800], R8 ;  /* 0x00480008c8007388 */ /* 0x0003e40000000c00 */
.L_x_6644:
[----:B------:R-:W-:Y:S05]  /*bf60*/  BSYNC B1 ;  /* 0x0000000000017941 */ /* 0x000fea0003800000 */
.L_x_6643:
        /* <DEDUP_REMOVED lines=64> */
.L_x_6654:
[----:B------:R-:W-:Y:S05]  /*c370*/  BSYNC B0 ;  /* 0x0000000000007941 */ /* 0x000fea0003800000 */
.L_x_6653:
        /* <DEDUP_REMOVED lines=44> */
.L_x_6656:
[----:B------:R-:W-:Y:S05]  /*c640*/  BSYNC B0 ;  /* 0x0000000000007941 */ /* 0x000fea0003800000 */
.L_x_6655:
        /* <DEDUP_REMOVED lines=46> */
.L_x_6658:
[----:B------:R-:W-:Y:S05]  /*c930*/  BSYNC B0 ;  /* 0x0000000000007941 */ /* 0x000fea0003800000 */
.L_x_6657:
[----:B------:R3:W-:Y:S02]  /*c940*/  STS.128 [R200+0x5000], R8 ;  /* 0x00500008c8007388 */ /* 0x0007e40000000c00 */
.L_x_6652:
[----:B------:R-:W-:Y:S05]  /*c950*/  BSYNC B1 ;  /* 0x0000000000017941 */ /* 0x000fea0003800000 */
.L_x_6651:
        /* <DEDUP_REMOVED lines=63> */
.L_x_6661:
[----:B------:R-:W-:Y:S05]  /*cd50*/  BSYNC B0 ;  /* 0x0000000000007941 */ /* 0x000fea0003800000 */
.L_x_6660:
        /* <DEDUP_REMOVED lines=47> */
.L_x_6663:
[----:B------:R-:W-:Y:S05]  /*d050*/  BSYNC B0 ;  /* 0x0000000000007941 */ /* 0x000fea0003800000 */
.L_x_6662:
        /* <DEDUP_REMOVED lines=44> */
.L_x_6665:
[----:B------:R-:W-:Y:S05]  /*d320*/  BSYNC B0 ;  /* 0x0000000000007941 */ /* 0x000fea0003800000 */
.L_x_6664:
[----:B------:R3:W-:Y:S01]  /*d330*/  STS.128 [R200+0x5800], R8 ;  /* 0x00580008c8007388 */ /* 0x0007e20000000c00 */
[----:B------:R-:W-:Y:S05]  /*d340*/  BRA `(.L_x_6659) ;  /* 0x00000048002c7947 */ /* 0x000fea0003800000 */
.L_x_6634:
        /* <DEDUP_REMOVED lines=90> */
.L_x_6669:
[----:B------:R-:W-:Y:S05]  /*d8f0*/  BSYNC B0 ;  /* 0x0000000000007941 */ /* 0x000fea0003800000 */
.L_x_6668:
        /* <DEDUP_REMOVED lines=88> */
.L_x_6671:
[----:B------:R-:W-:Y:S05]  /*de80*/  BSYNC B0 ;  /* 0x0000000000007941 */ /* 0x000fea0003800000 */
.L_x_6670:
        /* <DEDUP_REMOVED lines=88> */
.L_x_6673:
[----:B------:R-:W-:Y:S05]  /*e410*/  BSYNC B0 ;  /* 0x0000000000007941 */ /* 0x000fea0003800000 */
.L_x_6672:
[----:B------:R4:W-:Y:S02]  /*e420*/  STS.128 [R200+0x4000], R20 ;  /* 0x00400014c8007388 */ /* 0x0009e40000000c00 */
.L_x_6667:
[----:B------:R-:W-:Y:S05]  /*e430*/  BSYNC B1 ;  /* 0x0000000000017941 */ /* 0x000fea0003800000 */
.L_x_6666:
        /* <DEDUP_REMOVED lines=95> */
.L_x_6677:
[----:B------:R-:W-:Y:S05]  /*ea30*/  BSYNC B0 ;  /* 0x0000000000007941 */ /* 0x000fea0003800000 */
.L_x_6676:
        /* <DEDUP_REMOVED lines=91> */
.L_x_6679:
[----:B------:R-:W-:Y:S05]  /*eff0*/  BSYNC B0 ;  /* 0x0000000000007941 */ /* 0x000fea0003800000 */
.L_x_6678:
        /* <DEDUP_REMOVED lines=91> */
.L_x_6681:
[----:B------:R-:W-:Y:S05]  /*f5b0*/  BSYNC B0 ;  /* 0x0000000000007941 */ /* 0x000fea0003800000 */
.L_x_6680:
[----:B------:R1:W-:Y:S02]  /*f5c0*/  STS.128 [R200+0x4800], R20 ;  /* 0x00480014c8007388 */ /* 0x0003e40000000c00 */
.L_x_6675:
[----:B------:R-:W-:Y:S05]  /*f5d0*/  BSYNC B1 ;  /* 0x0000000000017941 */ /* 0x000fea0003800000 */
.L_x_6674:
        /* <DEDUP_REMOVED lines=96> */
.L_x_6685:
[----:B------:R-:W-:Y:S05]  /*fbe0*/  BSYNC B0 ;  /* 0x0000000000007941 */ /* 0x000fea0003800000 */
.L_x_6684:
        /* <DEDUP_REMOVED lines=90> */
.L_x_6687:
[----:B------:R-:W-:Y:S05]  /*10190*/  BSYNC B0 ;  /* 0x0000000000007941 */ /* 0x000fea0003800000 */
.L_x_6686:
        /* <DEDUP_REMOVED lines=90> */
.L_x_6689:
[----:B------:R-:W-:Y:S05]  /*10740*/  BSYNC B0 ;  /* 0x0000000000007941 */ /* 0x000fea0003800000 */
.L_x_6688:
[----:B------:R4:W-:Y:S02]  /*10750*/  STS.128 [R200+0x5000], R20 ;  /* 0x00500014c8007388 */ /* 0x0009e40000000c00 */
.L_x_6683:
[----:B------:R-:W-:Y:S05]  /*10760*/  BSYNC B1 ;  /* 0x0000000000017941 */ /* 0x000fea0003800000 */
.L_x_6682:
        /* <DEDUP_REMOVED lines=95> */
.L_x_6691:
[----:B------:R-:W-:Y:S05]  /*10d60*/  BSYNC B0 ;  /* 0x0000000000007941 */ /* 0x000fea0003800000 */
.L_x_6690:
        /* <DEDUP_REMOVED lines=91> */
.L_x_6693:
[----:B------:R-:W-:Y:S05]  /*11320*/  BSYNC B0 ;  /* 0x0000000000007941 */ /* 0x000fea0003800000 */
.L_x_6692:
        /* <DEDUP_REMOVED lines=94> */
.L_x_6695:
[----:B------:R-:W-:Y:S05]  /*11910*/  BSYNC B0 ;  /* 0x0000000000007941 */ /* 0x000fea0003800000 */
.L_x_6694:
[----:B------:R1:W-:Y:S01]  /*11920*/  STS.128 [R200+0x5800], R20 ;  /* 0x00580014c8007388 */ /* 0x0003e20000000c00 */
[----:B------:R-:W-:Y:S05]  /*11930*/  BRA `(.L_x_6659) ;  /* 0x0000000000b07947 */ /* 0x000fea0003800000 */
.L_x_6633:
        /* <DEDUP_REMOVED lines=44> */
.L_x_6659:
[----:B------:R-:W-:Y:S05]  /*11c00*/  BSYNC B2 ;  /* 0x0000000000027941 */ /* 0x000fea0003800000 */
.L_x_6632:
[----:B------:R-:W-:Y:S01]  /*11c10*/  VIADD R204, R134, 0xffffffff ;  /* 0xffffffff86cc7836 */ /* 0x000fe20000000000 */
[----:B------:R-:W-:Y:S01]  /*11c20*/  ULDC.64 UR10, c[0x0][0x218] ;  /* 0x00008600000a7ab9 */ /* 0x000fe20000000a00 */
[----:B------:R-:W-:Y:S01]  /*11c30*/  IMAD.SHL.U32 R193, R140, 0x8, RZ ;  /* 0x000000088cc17824 */ /* 0x000fe200078e00ff */
[----:B------:R-:W-:Y:S01]  /*11c40*/  LEA R202, P0, R130, UR10, 0x1 ;  /* 0x0000000a82ca7c11 */ /* 0x000fe2000f8008ff */
[----:B------:R-:W-:Y:S01]  /*11c50*/  IMAD.SHL.U32 R2, R204, 0x40, RZ ;  /* 0x00000040cc027824 */ /* 0x000fe200078e00ff */
[----:B------:R-:W-:Y:S01]  /*11c60*/  ULDC.64 UR14, c[0x0][0x220] ;  /* 0x00008800000e7ab9 */ /* 0x000fe20000000a00 */
[----:B------:R-:W-:Y:S01]  /*11c70*/  IMAD R210, R56, 0x10, R57 ;  /* 0x0000001038d27824 */ /* 0x000fe200078e0239 */
[----:B------:R-:W-:Y:S01]  /*11c80*/  LEA.HI.X R201, R130, UR11, R52, 0x1, P0 ;  /* 0x0000000b82c97c11 */ /* 0x000fe200080f0c34 */
[----:B------:R-:W-:Y:S01]  /*11c90*/  IMAD.IADD R3, R59, 0x1, -R2 ;  /* 0x000000013b037824 */ /* 0x000fe200078e0a02 */
[----:B------:R-:W-:-:S04]  /*11ca0*/  ULDC UR5, c[0x0][0x398] ;  /* 0x0000e60000057ab9 */ /* 0x000fc80000000800 */
[-C--:B------:R-:W-:Y:S02]  /*11cb0*/  ISETP.GE.AND P5, PT, R12, R3.reuse, PT ;  /* 0x000000030c00720c */ /* 0x080fe40003fa6270 */
[-C--:B------:R-:W-:Y:S02]  /*11cc0*/  ISETP.GE.AND P2, PT, R16, R3.reuse, PT ;  /* 0x000000031000720c */ /* 0x080fe40003f46270 */
[-C--:B------:R-:W-:Y:S02]  /*11cd0*/  ISETP.GE.AND P1, PT, R140, R3.reuse, PT ;  /* 0x000000038c00720c */ /* 0x080fe40003f26270 */
[-C--:B------:R-:W-:Y:S02]  /*11ce0*/  ISETP.GE.AND P6, PT, R0, R3.reuse, PT ;  /* 0x000000030000720c */ /* 0x080fe40003fc6270 */
[----:B------:R-:W-:-:S05]  /*11cf0*/  ISETP.GE.AND P4, PT, R12, R3, PT ;  /* 0x000000030c00720c */ /* 0x000fca0003f86270 */
[----:B--2---:R-:W2:Y:S04]  /*11d00*/  @!P5 LDC.64 R6, c[0x0][0x248] ;  /* 0x00009200ff06db82 */ /* 0x004ea80000000a00 */
[----:B------:R-:W-:Y:S02]  /*11d10*/  @!P1 IMAD.MOV.U32 R203, RZ, RZ, R201 ;  /* 0x000000ffffcb9224 */ /* 0x000fe400078e00c9 */
[C---:B-1-34-:R-:W-:Y:S02]  /*11d20*/  @!P6 LEA R10, P0, R54.reuse, R202, 0x1 ;  /* 0x000000ca360ae211 */ /* 0x05afe400078008ff */
[----:B------:R-:W1:Y:S01]  /*11d30*/  @!P2 LDC.64 R4, c[0x0][0x248] ;  /* 0x00009200ff04ab82 */ /* 0x000e620000000a00 */
[----:B------:R-:W-:Y:S01]  /*11d40*/  @!PT LDS RZ, [RZ] ;  /* 0x00000000fffff984 */ /* 0x000fe20000000800 */
[----:B------:R-:W-:Y:S01]  /*11d50*/  @!PT LDS RZ, [RZ] ;  /* 0x00000000fffff984 */ /* 0x000fe20000000800 */
[----:B------:R-:W-:Y:S01]  /*11d60*/  @!PT LDS RZ, [RZ] ;  /* 0x00000000fffff984 */ /* 0x000fe20000000800 */
[----:B------:R-:W-:Y:S01]  /*11d70*/  @!P1 LDGSTS.E.BYPASS.LTC128B.128 [R200+0x6000], desc[UR6][R202.64] ;  /* 0x06000000cac89fae */ /* 0x000fe2000b901d46 */
[----:B------:R-:W-:-:S02]  /*11d80*/  @!P6 LEA.HI.X R11, R54, R201, R53, 0x1, P0 ;  /* 0x000000c9360be211 */ /* 0x000fc400000f0c35 */
[----:B------:R-:W-:Y:S01]  /*11d90*/  ISETP.GE.AND P0, PT, R16, R3, PT ;  /* 0x000000031000720c */ /* 0x000fe20003f06270 */
[----:B------:R-:W-:Y:S04]  /*11da0*/  @!P1 LDGSTS.E.BYPASS.LTC128B.128 [R200+0x8000], desc[UR6][R202.64+0x80] ;  /* 0x08000080cac89fae */ /* 0x000fe8000b901d46 */
        /* <DEDUP_REMOVED lines=9> */
[----:B------:R-:W-:-:S03]  /*11e40*/  ISETP.GE.AND P6, PT, R0, R3, PT ;  /* 0x000000030000720c */ /* 0x000fc60003fc6270 */
[----:B------:R-:W-:Y:S04]  /*11e50*/  @!P5 LDGSTS.E.BYPASS.LTC128B.128 [R200+0x9000], desc[UR6][R8.64+0x80] ;  /* 0x0900008008c8dfae */ /* 0x000fe8000b901d46 */
[----:B------:R1:W-:Y:S01]  /*11e60*/  @!P5 LDGSTS.E.BYPASS.LTC128B.128 [R200+0xb000], desc[UR6][R8.64+0x100] ;  /* 0x0b00010008c8dfae */ /* 0x0003e2000b901d46 */
[----:B---3--:R-:W-:Y:S02]  /*11e70*/  @!P2 IMAD.MOV.U32 R203, RZ, RZ, R201 ;  /* 0x000000ffffcba224 */ /* 0x008fe400078e00c9 */
[----:B------:R-:W-:Y:S01]  /*11e80*/  @!P2 IMAD.WIDE.U32 R6, R4, 0x60, R202 ;  /* 0x000000600406a825 */ /* 0x000fe200078e00ca */
[----:B------:R-:W-:-:S03]  /*11e90*/  SHF.R.S32.HI R4, RZ, 0x1f, R127 ;  /* 0x0000001fff047819 */ /* 0x000fc6000001147f */
[----:B------:R-:W-:Y:S01]  /*11ea0*/  @!P2 IMAD.IADD R13, R5, 0x1, R7 ;  /* 0x00000001050da824 */ /* 0x000fe200078e0207 */
[----:B------:R-:W-:Y:S01]  /*11eb0*/  LEA.HI R5, R60, R60, RZ, 0x1 ;  /* 0x0000003c3c057211 */ /* 0x000fe200078f08ff */
[----:B------:R-:W-:Y:S02]  /*11ec0*/  @!P2 IMAD.MOV.U32 R12, RZ, RZ, R6 ;  /* 0x000000ffff0ca224 */ /* 0x000fe400078e0006 */
[----:B------:R-:W-:Y:S01]  /*11ed0*/  IMAD.SHL.U32 R6, R58, 0x40, RZ ;  /* 0x000000403a067824 */ /* 0x000fe200078e00ff */
[----:B------:R-:W-:Y:S01]  /*11ee0*/  LOP3.LUT R5, R5, 0xfffffffe, RZ, 0xc0, !PT ;  /* 0xfffffffe05057812 */ /* 0x000fe200078ec0ff */
[----:B------:R-:W-:Y:S01]  /*11ef0*/  IMAD.SHL.U32 R203, R55, 0x2, RZ ;  /* 0x0000000237cb7824 */ /* 0x000fe200078e00ff */
[----:B------:R-:W-:Y:S02]  /*11f00*/  @!P2 LDGSTS.E.BYPASS.LTC128B.128 [R200+0x7800], desc[UR6][R12.64] ;  /* 0x078000000cc8afae */ /* 0x000fe4000b901d46 */
[----:B------:R-:W-:Y:S01]  /*11f10*/  LOP3.LUT R6, R6, 0x1c0, RZ, 0xc0, !PT ;  /* 0x000001c006067812 */ /* 0x000fe200078ec0ff */
[----:B------:R-:W-:Y:S01]  /*11f20*/  IMAD.IADD R60, R60, 0x1, -R5 ;  /* 0x000000013c3c7824 */ /* 0x000fe200078e0a05 */
[----:B------:R-:W-:Y:S01]  /*11f30*/  @!P2 LDGSTS.E.BYPASS.LTC128B.128 [R200+0x9800], desc[UR6][R12.64+0x80] ;  /* 0x098000800cc8afae */ /* 0x000fe2000b901d46 */
[----:B------:R-:W-:-:S02]  /*11f40*/  LOP3.LUT R203, R203, 0x6, RZ, 0xc0, !PT ;  /* 0x00000006cbcb7812 */ /* 0x000fc400078ec0ff */
[----:B------:R-:W-:Y:S01]  /*11f50*/  LOP3.LUT R193, R6, 0x8, R193, 0xf8, !PT ;  /* 0x0000000806c17812 */ /* 0x000fe200078ef8c1 */
[----:B------:R2:W-:Y:S01]  /*11f60*/  @!P2 LDGSTS.E.BYPASS.LTC128B.128 [R200+0xb800], desc[UR6][R12.64+0x100] ;  /* 0x0b8001000cc8afae */ /* 0x0005e2000b901d46 */
[----:B-1----:R-:W-:Y:S01]  /*11f70*/  LEA.HI R8, R4, R127, RZ, 0x3 ;  /* 0x0000007f04087211 */ /* 0x002fe200078f18ff */
[----:B------:R-:W-:Y:S01]  /*11f80*/  IMAD.SHL.U32 R0, R60, 0x8, RZ ;  /* 0x000000083c007824 */ /* 0x000fe200078e00ff */
[----:B------:R-:W-:Y:S01]  /*11f90*/  SHF.R.U32.HI R6, RZ, 0x3, R6 ;  /* 0x00000003ff067819 */ /* 0x000fe20000011606 */
[----:B------:R-:W0:Y:S01]  /*11fa0*/  LDGDEPBAR ;  /* 0x00000000000079af */ /* 0x000e220000000000 */
[C---:B------:R-:W-:Y:S01]  /*11fb0*/  LOP3.LUT R4, R8.reuse, 0xfffffff8, RZ, 0xc0, !PT ;  /* 0xfffffff808047812 */ /* 0x040fe200078ec0ff */
[----:B------:R-:W-:Y:S01]  /*11fc0*/  IMAD.SHL.U32 R8, R8, 0x40, RZ ;  /* 0x0000004008087824 */ /* 0x000fe200078e00ff */
[----:B------:R-:W-:Y:S02]  /*11fd0*/  LOP3.LUT R193, R193, R6, RZ, 0x3c, !PT ;  /* 0x00000006c1c17212 */ /* 0x000fe400078e3cff */
[----:B------:R-:W1:Y:S01]  /*11fe0*/  @!P0 LDC.64 R6, c[0x0][0x250] ;  /* 0x00009400ff068b82 */ /* 0x000e620000000a00 */
[----:B------:R-:W-:Y:S01]  /*11ff0*/  IMAD.IADD R127, R127, 0x1, -R4 ;  /* 0x000000017f7f7824 */ /* 0x000fe200078e0a04 */
[----:B------:R-:W-:Y:S01]  /*12000*/  LEA R206, P2, R138, UR14, 0x1 ;  /* 0x0000000e8ace7c11 */ /* 0x000fe2000f8408ff */
[----:B------:R-:W-:-:S02]  /*12010*/  IMAD R193, R60, 0x200, R193 ;  /* 0x000002003cc17824 */ /* 0x000fc400078e02c1 */
[----:B------:R-:W-:Y:S01]  /*12020*/  IMAD.SHL.U32 R3, R127, 0x40, RZ ;  /* 0x000000407f037824 */ /* 0x000fe200078e00ff */
[----:B------:R-:W-:Y:S02]  /*12030*/  LEA.HI.X R207, R138, UR15, R133, 0x1, P2 ;  /* 0x0000000f8acf7c11 */ /* 0x000fe400090f0c85 */
[----:B------:R-:W2:Y:S01]  /*12040*/  @!P4 LDC.64 R4, c[0x0][0x250] ;  /* 0x00009400ff04cb82 */ /* 0x000ea20000000a00 */
[----:B------:R-:W-:Y:S02]  /*12050*/  LEA R193, R193, UR4, 0x1 ;  /* 0x00000004c1c17c11 */ /* 0x000fe4000f8e08ff */
[----:B------:R-:W-:-:S03]  /*12060*/  LOP3.LUT R3, R3, 0x1c0, RZ, 0xc0, !PT ;  /* 0x000001c003037812 */ /* 0x000fc600078ec0ff */
[----:B------:R-:W-:Y:S01]  /*12070*/  VIADD R191, R193, 0x6020 ;  /* 0x00006020c1bf7836 */ /* 0x000fe20000000000 */
[----:B------:R-:W-:Y:S02]  /*12080*/  LOP3.LUT R0, R3, 0x8, R0, 0xf8, !PT ;  /* 0x0000000803007812 */ /* 0x000fe400078ef800 */
[----:B------:R-:W-:Y:S01]  /*12090*/  SHF.R.U32.HI R3, RZ, 0x3, R3 ;  /* 0x00000003ff037819 */ /* 0x000fe20000011603 */
[----:B------:R-:W-:-:S04]  /*120a0*/  DEPBAR.LE SB0, 0x0 ;  /* 0x000080000000791a */ /* 0x000fc80000000000 */
[----:B------:R-:W-:Y:S01]  /*120b0*/  BAR.SYNC.DEFER_BLOCKING 0x0 ;  /* 0x0000000000007b1d */ /* 0x000fe20000010000 */
[----:B------:R-:W-:Y:S01]  /*120c0*/  LOP3.LUT R3, R0, R3, RZ, 0x3c, !PT ;  /* 0x0000000300037212 */ /* 0x000fe200078e3cff */
[----:B-1----:R-:W-:Y:S02]  /*120d0*/  @!P0 IMAD R7, R7, 0x60, RZ ;  /* 0x0000006007078824 */ /* 0x002fe400078e02ff */
[----:B------:R-:W-:Y:S01]  /*120e0*/  VIADD R0, R193, 0x6000 ;  /* 0x00006000c1007836 */ /* 0x000fe20000000000 */
[----:B--2---:R-:W-:-:S04]  /*120f0*/  @!P4 LEA R12, P5, R4, R206, 0x6 ;  /* 0x000000ce040cc211 */ /* 0x004fc800078a30ff */
[----:B------:R-:W-:Y:S01]  /*12100*/  @!P4 LEA.HI.X R13, R4, R207, R5, 0x6, P5 ;  /* 0x000000cf040dc211 */ /* 0x000fe200028f3405 */
[----:B------:R-:W-:Y:S01]  /*12110*/  IMAD.MOV.U32 R5, RZ, RZ, 0x20 ;  /* 0x00000020ff057424 */ /* 0x000fe200078e00ff */
[----:B------:R-:W-:Y:S01]  /*12120*/  LOP3.LUT R4, R8, 0xfffffe00, RZ, 0xc0, !PT ;  /* 0xfffffe0008047812 */ /* 0x000fe200078ec0ff */
[----:B------:R-:W-:-:S04]  /*12130*/  @!P0 IMAD.WIDE.U32 R8, R6, 0x60, R206 ;  /* 0x0000006006088825 */ /* 0x000fc800078e00ce */
[----:B------:R-:W-:Y:S02]  /*12140*/  IMAD R194, R56, 0x400, R4 ;  /* 0x0000040038c27824 */ /* 0x000fe400078e0204 */
[----:B------:R-:W-:Y:S01]  /*12150*/  @!P0 IMAD.IADD R15, R7, 0x1, R9 ;  /* 0x00000001070f8824 */ /* 0x000fe200078e0209 */
[----:B------:R-:W-:Y:S01]  /*12160*/  @P1 STS.128 [R200+0xc000], RZ ;  /* 0x00c000ffc8001388 */ /* 0x000fe20000000c00 */
[----:B------:R-:W-:Y:S02]  /*12170*/  IMAD.IADD R194, R3, 0x1, R194 ;  /* 0x0000000103c27824 */ /* 0x000fe400078e02c2 */
[----:B------:R-:W-:Y:S01]  /*12180*/  @!P0 IMAD.MOV.U32 R14, RZ, RZ, R8 ;  /* 0x000000ffff0e8224 */ /* 0x000fe200078e0008 */
[----:B------:R-:W-:Y:S01]  /*12190*/  @P1 STS.128 [R200+0xe000], RZ ;  /* 0x00e000ffc8001388 */ /* 0x000fe20000000c00 */
[----:B------:R-:W-:Y:S01]  /*121a0*/  IMAD.MOV.U32 R7, RZ, RZ, 0x10 ;  /* 0x00000010ff077424 */ /* 0x000fe200078e00ff */
[----:B------:R-:W-:Y:S02]  /*121b0*/  LEA R194, R194, UR4, 0x1 ;  /* 0x00000004c2c27c11 */ /* 0x000fe4000f8e08ff */
[----:B------:R-:W-:Y:S04]  /*121c0*/  @P1 STS.128 [R200+0x10000], RZ ;  /* 0x010000ffc8001388 */ /* 0x000fe80000000c00 */
[----:B------:R-:W-:Y:S01]  /*121d0*/  @!PT LDS RZ, [RZ] ;  /* 0x00000000fffff984 */ /* 0x000fe20000000800 */
[----:B------:R-:W-:Y:S01]  /*121e0*/  @!PT LDS RZ, [RZ] ;  /* 0x00000000fffff984 */ /* 0x000fe20000000800 */
[----:B------:R-:W-:Y:S01]  /*121f0*/  @!PT LDS RZ, [RZ] ;  /* 0x00000000fffff984 */ /* 0x000fe20000000800 */
[----:B------:R-:W-:Y:S04]  /*12200*/  @!P1 LDGSTS.E.BYPASS.LTC128B.128 [R200+0xc000], desc[UR6][R206.64] ;  /* 0x0c000000cec89fae */ /* 0x000fe8000b901d46 */
[----:B------:R-:W-:Y:S04]  /*12210*/  @!P1 LDGSTS.E.BYPASS.LTC128B.128 [R200+0xe000], desc[UR6][R206.64+0x80] ;  /* 0x0e000080cec89fae */ /* 0x000fe8000b901d46 */
[----:B------:R-:W-:Y:S01]  /*12220*/  @!P1 LDGSTS.E.BYPASS.LTC128B.128 [R200+0x10000], desc[UR6][R206.64+0x100] ;  /* 0x10000100cec89fae */ /* 0x000fe2000b901d46 */
[----:B------:R-:W-:-:S03]  /*12230*/  @!P6 LEA R10, P1, R135, R206, 0x1 ;  /* 0x000000ce870ae211 */ /* 0x000fc600078208ff */
[----:B------:R-:W-:Y:S01]  /*12240*/  @P6 STS.128 [R200+0xc800], RZ ;  /* 0x00c800ffc8006388 */ /* 0x000fe20000000c00 */
[----:B------:R-:W-:Y:S02]  /*12250*/  @!P6 LEA.HI.X R11, R135, R207, R136, 0x1, P1 ;  /* 0x000000cf870be211 */ /* 0x000fe400008f0c88 */
[----:B------:R-:W-:Y:S01]  /*12260*/  R2P PR, R127, 0x6 ;  /* 0x000000067f007804 */ /* 0x000fe20000000000 */
[----:B------:R-:W-:Y:S04]  /*12270*/  @P6 STS.128 [R200+0xe800], RZ ;  /* 0x00e800ffc8006388 */ /* 0x000fe80000000c00 */
[----:B------:R-:W-:Y:S01]  /*12280*/  @P6 STS.128 [R200+0x10800], RZ ;  /* 0x010800ffc8006388 */ /* 0x000fe20000000c00 */
[----:B------:R-:W-:Y:S02]  /*12290*/  SEL R7, R7, 0xfffffff0, !P1 ;  /* 0xfffffff007077807 */ /* 0x000fe40004800000 */
[----:B------:R-:W-:Y:S01]  /*122a0*/  SEL R5, R5, 0xffffffe0, !P2 ;  /* 0xffffffe005057807 */ /* 0x000fe20005000000 */
[----:B------:R-:W-:Y:S01]  /*122b0*/  @!PT LDS RZ, [RZ] ;  /* 0x00000000fffff984 */ /* 0x000fe20000000800 */
[----:B------:R-:W-:Y:S01]  /*122c0*/  @!PT LDS RZ, [RZ] ;  /* 0x00000000fffff984 */ /* 0x000fe20000000800 */
[----:B------:R-:W-:Y:S01]  /*122d0*/  @!PT LDS RZ, [RZ] ;  /* 0x00000000fffff984 */ /* 0x000fe20000000800 */
[----:B------:R-:W-:Y:S01]  /*122e0*/  @!P6 LDGSTS.E.BYPASS.LTC128B.128 [R200+0xc800], desc[UR6][R10.64] ;  /* 0x0c8000000ac8efae */ /* 0x000fe2000b901d46 */
[----:B------:R-:W-:Y:S01]  /*122f0*/  R2P PR, R58, 0x6 ;  /* 0x000000063a007804 */ /* 0x000fe20000000000 */
[----:B------:R-:W-:-:S02]  /*12300*/  IMAD R192, R7, 0x2, R194 ;  /* 0x0000000207c07824 */ /* 0x000fc400078e02c2 */
[----:B------:R-:W-:Y:S01]  /*12310*/  @!P6 LDGSTS.E.BYPASS.LTC128B.128 [R200+0xe800], desc[UR6][R10.64+0x80] ;  /* 0x0e8000800ac8efae */ /* 0x000fe2000b901d46 */
[C---:B------:R-:W-:Y:S02]  /*12320*/  IMAD R190, R5.reuse, 0x2, R194 ;  /* 0x0000000205be7824 */ /* 0x040fe400078e02c2 */
[----:B------:R-:W-:Y:S01]  /*12330*/  IMAD R189, R5, 0x2, R192 ;  /* 0x0000000205bd7824 */ /* 0x000fe200078e02c0 */
[----:B------:R1:W-:Y:S04]  /*12340*/  @!P6 LDGSTS.E.BYPASS.LTC128B.128 [R200+0x10800], desc[UR6][R10.64+0x100] ;  /* 0x108001000ac8efae */ /* 0x0003e8000b901d46 */
[----:B------:R-:W-:Y:S02]  /*12350*/  @P4 STS.128 [R200+0xd000], RZ ;  /* 0x00d000ffc8004388 */ /* 0x000fe40000000c00 */
[----:B------:R-:W-:-:S02]  /*12360*/  @P1 VIADD R191, R0, 0xffffffe0 ;  /* 0xffffffe000bf1836 */ /* 0x000fc40000000000 */
[----:B------:R-:W-:Y:S01]  /*12370*/  @P4 STS.128 [R200+0xf000], RZ ;  /* 0x00f000ffc8004388 */ /* 0x000fe20000000c00 */
[----:B------:R-:W-:Y:S02]  /*12380*/  IMAD.MOV.U32 R0, RZ, RZ, 0x40 ;  /* 0x00000040ff007424 */ /* 0x000fe400078e00ff */
[C---:B------:R-:W-:Y:S01]  /*12390*/  VIADD R183, R191.reuse, 0x800 ;  /* 0x00000800bfb77836 */ /* 0x040fe20000000000 */
[----:B------:R-:W-:Y:S01]  /*123a0*/  @P4 STS.128 [R200+0x11000], RZ ;  /* 0x011000ffc8004388 */ /* 0x000fe20000000c00 */
[C---:B------:R-:W-:Y:S01]  /*123b0*/  VIADD R182, R191.reuse, 0x1000 ;  /* 0x00001000bfb67836 */ /* 0x040fe20000000000 */
[----:B------:R-:W-:Y:S01]  /*123c0*/  SEL R0, R0, 0xffffffc0, !P2 ;  /* 0xffffffc000007807 */ /* 0x000fe20005000000 */
[C---:B------:R-:W-:Y:S01]  /*123d0*/  VIADD R181, R191.reuse, 0x1800 ;  /* 0x00001800bfb57836 */ /* 0x040fe20000000000 */
[----:B------:R-:W-:Y:S01]  /*123e0*/  @!PT LDS RZ, [RZ] ;  /* 0x00000000fffff984 */ /* 0x000fe20000000800 */
[----:B------:R-:W-:Y:S01]  /*123f0*/  @!PT LDS RZ, [RZ] ;  /* 0x00000000fffff984 */ /* 0x000fe20000000800 */
[----:B------:R-:W-:Y:S01]  /*12400*/  @!PT LDS RZ, [RZ] ;  /* 0x00000000fffff984 */ /* 0x000fe20000000800 */
[----:B------:R-:W-:Y:S01]  /*12410*/  @!P4 LDGSTS.E.BYPASS.LTC128B.128 [R200+0xd000], desc[UR6][R12.64] ;  /* 0x0d0000000cc8cfae */ /* 0x000fe2000b901d46 */
[----:B------:R-:W-:Y:S02]  /*12420*/  VIADD R179, R191, 0x2000 ;  /* 0x00002000bfb37836 */ /* 0x000fe40000000000 */
[----:B------:R-:W-:Y:S01]  /*12430*/  IMAD.IADD R187, R193, 0x1, R0 ;  /* 0x00000001c1bb7824 */ /* 0x000fe200078e0200 */
[----:B------:R-:W-:Y:S01]  /*12440*/  @!P4 LDGSTS.E.BYPASS.LTC128B.128 [R200+0xf000], desc[UR6][R12.64+0x80] ;  /* 0x0f0000800cc8cfae */ /* 0x000fe2000b901d46 */
[----:B------:R-:W-:Y:S01]  /*12450*/  IMAD.IADD R180, R0, 0x1, R191 ;  /* 0x0000000100b47824 */ /* 0x000fe200078e02bf */
[----:B------:R-:W-:Y:S01]  /*12460*/  SHF.R.S32.HI R0, RZ, 0x1f, R55 ;  /* 0x0000001fff007819 */ /* 0x000fe20000011437 */
[C---:B------:R-:W-:Y:S01]  /*12470*/  VIADD R178, R191.reuse, 0x2800 ;  /* 0x00002800bfb27836 */ /* 0x040fe20000000000 */
[----:B------:R-:W-:Y:S01]  /*12480*/  @!P4 LDGSTS.E.BYPASS.LTC128B.128 [R200+0x11000], desc[UR6][R12.64+0x100] ;  /* 0x110001000cc8cfae */ /* 0x000fe2000b901d46 */
[C---:B------:R-:W-:Y:S01]  /*12490*/  VIADD R177, R191.reuse, 0x3000 ;  /* 0x00003000bfb17836 */ /* 0x040fe20000000000 */
[----:B------:R-:W-:Y:S01]  /*124a0*/  LEA.HI R0, R0, R55, RZ, 0x5 ;  /* 0x0000003700007211 */ /* 0x000fe200078f28ff */
[C---:B------:R-:W-:Y:S01]  /*124b0*/  VIADD R176, R191.reuse, 0x3800 ;  /* 0x00003800bfb07836 */ /* 0x040fe20000000000 */
[----:B------:R-:W-:Y:S01]  /*124c0*/  @P0 STS.128 [R200+0xd800], RZ ;  /* 0x00d800ffc8000388 */ /* 0x000fe20000000c00 */
[C---:B------:R-:W-:Y:S01]  /*124d0*/  VIADD R175, R191.reuse, 0x4000 ;  /* 0x00004000bfaf7836 */ /* 0x040fe20000000000 */
[----:B------:R-:W-:Y:S01]  /*124e0*/  LOP3.LUT R0, R0, 0xffffffe0, RZ, 0xc0, !PT ;  /* 0xffffffe000007812 */ /* 0x000fe200078ec0ff */
[C---:B------:R-:W-:Y:S01]  /*124f0*/  VIADD R174, R191.reuse, 0x4800 ;  /* 0x00004800bfae7836 */ /* 0x040fe20000000000 */
[----:B------:R-:W-:Y:S01]  /*12500*/  @P0 STS.128 [R200+0xf800], RZ ;  /* 0x00f800ffc8000388 */ /* 0x000fe20000000c00 */
[----:B------:R-:W-:-:S02]  /*12510*/  VIADD R173, R191, 0x5000 ;  /* 0x00005000bfad7836 */ /* 0x000fc40000000000 */
[----:B------:R-:W-:Y:S01]  /*12520*/  IMAD.IADD R6, R55, 0x1, -R0 ;  /* 0x0000000137067824 */ /* 0x000fe200078e0a00 */
[----:B------:R-:W-:Y:S01]  /*12530*/  @P0 STS.128 [R200+0x11800], RZ ;  /* 0x011800ffc8000388 */ /* 0x000fe20000000c00 */
[----:B------:R-:W2:Y:S01]  /*12540*/  LDC R0, c[0x0][0x394] ;  /* 0x0000e500ff007b82 */ /* 0x000ea20000000800 */
[----:B------:R-:W-:Y:S02]  /*12550*/  VIADD R172, R191, 0x5800 ;  /* 0x00005800bfac7836 */ /* 0x000fe40000000000 */
[----:B------:R-:W-:Y:S01]  /*12560*/  @!PT LDS RZ, [RZ] ;  /* 0x00000000fffff984 */ /* 0x000fe20000000800 */
[----:B------:R-:W-:Y:S01]  /*12570*/  @!PT LDS RZ, [RZ] ;  /* 0x00000000fffff984 */ /* 0x000fe20000000800 */
[----:B------:R-:W-:Y:S01]  /*12580*/  @!PT LDS RZ, [RZ] ;  /* 0x00000000fffff984 */ /* 0x000fe20000000800 */
[----:B------:R-:W-:Y:S04]  /*12590*/  @!P0 LDGSTS.E.BYPASS.LTC128B.128 [R200+0xd800], desc[UR6][R14.64] ;  /* 0x0d8000000ec88fae */ /* 0x000fe8000b901d46 */
[----:B------:R-:W-:Y:S04]  /*125a0*/  @!P0 LDGSTS.E.BYPASS.LTC128B.128 [R200+0xf800], desc[UR6][R14.64+0x80] ;  /* 0x0f8000800ec88fae */ /* 0x000fe8000b901d46 */
[----:B------:R3:W-:Y:S04]  /*125b0*/  @!P0 LDGSTS.E.BYPASS.LTC128B.128 [R200+0x11800], desc[UR6][R14.64+0x100] ;  /* 0x118001000ec88fae */ /* 0x0007e8000b901d46 */
[----:B------:R-:W-:Y:S04]  /*125c0*/  LDSM.16.M88.4 R28, [R194] ;  /* 0x00000000c21c783b */ /* 0x000fe80000000200 */
[----:B-1----:R-:W3:Y:S04]  /*125d0*/  LDSM.16.M88.4 R8, [R193+0x6000] ;  /* 0x00600000c108783b */ /* 0x002ee80000000200 */
[----:B------:R-:W1:Y:S01]  /*125e0*/  LDSM.16.M88.4 R76, [R193+0x6800] ;  /* 0x00680000c14c783b */ /* 0x000e620000000200 */
[----:B--2---:R-:W-:-:S03]  /*125f0*/  IADD3 R0, R59, -R0, -R196 ;  /* 0x800000003b007210 */ /* 0x004fc60007ffe8c4 */
[----:B------:R-:W2:Y:S04]  /*12600*/  LDSM.16.M88.4 R36, [R193+0x7000] ;  /* 0x00700000c124783b */ /* 0x000ea80000000200 */
[----:B------:R-:W-:Y:S04]  /*12610*/  LDSM.16.M88.4 R60, [R192] ;  /* 0x00000000c03c783b */ /* 0x000fe80000000200 */
[----:B------:R-:W4:Y:S04]  /*12620*/  LDSM.16.M88.4 R68, [R191] ;  /* 0x00000000bf44783b */ /* 0x000f280000000200 */
[----:B------:R-:W5:Y:S04]  /*12630*/  LDSM.16.M88.4 R72, [R193+0x7800] ;  /* 0x00780000c148783b */ /* 0x000f680000000200 */
[----:B------:R-:W5:Y:S04]  /*12640*/  LDSM.16.M88.4 R64, [R191+0x800] ;  /* 0x00080000bf40783b */ /* 0x000f680000000200 */
[----:B------:R-:W5:Y:S04]  /*12650*/  LDSM.16.M88.4 R48, [R191+0x1000] ;  /* 0x00100000bf30783b */ /* 0x000f680000000200 */
[----:B------:R-:W-:Y:S04]  /*12660*/  LDSM.16.M88.4 R24, [R190] ;  /* 0x00000000be18783b */ /* 0x000fe80000000200 */
[----:B------:R-:W5:Y:S01]  /*12670*/  LDSM.16.M88.4 R20, [R187+0x6000] ;  /* 0x00600000bb14783b */ /* 0x000f620000000200 */
[C---:B---3--:R-:W-:Y:S03]  /*12680*/  HMMA.16816.F32 R12, R28.reuse, R8, RZ ;  /* 0x000000081c0c723c */ /* 0x048fe600000018ff */
[----:B------:R-:W3:Y:S04]  /*12690*/  LDSM.16.M88.4 R44, [R191+0x1800] ;  /* 0x00180000bf2c783b */ /* 0x000ee80000000200 */
[----:B------:R-:W3:Y:S01]  /*126a0*/  LDSM.16.M88.4 R16, [R187+0x6800] ;  /* 0x00680000bb10783b */ /* 0x000ee20000000200 */
[C---:B------:R-:W-:Y:S03]  /*126b0*/  HMMA.16816.F32 R8, R28.reuse, R10, RZ ;  /* 0x0000000a1c08723c */ /* 0x040fe600000018ff */
[----:B------:R-:W3:Y:S03]  /*126c0*/  LDSM.16.M88.4 R88, [R187+0x7000] ;  /* 0x00700000bb58783b */ /* 0x000ee60000000200 */
[C---:B-1----:R-:W-:Y:S01]  /*126d0*/  HMMA.16816.F32 R80, R28.reuse, R76, RZ ;  /* 0x0000004c1c50723c */ /* 0x042fe200000018ff */
[----:B------:R-:W-:Y:S04]  /*126e0*/  LDSM.16.M88.4 R84, [R187+0x7800] ;  /* 0x00780000bb54783b */ /* 0x000fe80000000200 */
[----:B------:R-:W0:Y:S01]  /*126f0*/  LDGDEPBAR ;  /* 0x00000000000079af */ /* 0x000e220000000000 */
[C---:B------:R-:W-:Y:S06]  /*12700*/  HMMA.16816.F32 R76, R28.reuse, R78, RZ ;  /* 0x0000004e1c4c723c */ /* 0x040fec00000018ff */
[C---:B--2---:R-:W-:Y:S06]  /*12710*/  HMMA.16816.F32 R40, R28.reuse, R36, RZ ;  /* 0x000000241c28723c */ /* 0x044fec00000018ff */
[----:B------:R-:W-:Y:S06]  /*12720*/  HMMA.16816.F32 R36, R28, R38, RZ ;  /* 0x000000261c24723c */ /* 0x000fec00000018ff */
[C---:B----4-:R-:W-:Y:S06]  /*12730*/  HMMA.16816.F32 R12, R60.reuse, R68, R12 ;  /* 0x000000443c0c723c */ /* 0x050fec000000180c */
[----:B------:R-:W-:Y:S01]  /*12740*/  HMMA.16816.F32 R8, R60, R70, R8 ;  /* 0x000000463c08723c */ /* 0x000fe20000001808 */
[----:B------:R-:W-:Y:S05]  /*12750*/  LDSM.16.M88.4 R68, [R180] ;  /* 0x00000000b444783b */ /* 0x000fea0000000200 */
[C---:B-----5:R-:W-:Y:S06]  /*12760*/  HMMA.16816.F32 R32, R28.reuse, R72, RZ ;  /* 0x000000481c20723c */ /* 0x060fec00000018ff */
[----:B------:R-:W-:Y:S01]  /*12770*/  HMMA.16816.F32 R28, R28, R74, RZ ;  /* 0x0000004a1c1c723c */ /* 0x000fe200000018ff */
[----:B------:R-:W1:Y:S05]  /*12780*/  LDSM.16.M88.4 R72, [R189] ;  /* 0x00000000bd48783b */ /* 0x000e6a0000000200 */
[C---:B------:R-:W-:Y:S06]  /*12790*/  HMMA.16816.F32 R80, R60.reuse, R64, R80 ;  /* 0x000000403c50723c */ /* 0x040fec0000001850 */
[C---:B------:R-:W-:Y:S01]  /*127a0*/  HMMA.16816.F32 R76, R60.reuse, R66, R76 ;  /* 0x000000423c4c723c */ /* 0x040fe2000000184c */
[----:B------:R-:W2:Y:S05]  /*127b0*/  LDSM.16.M88.4 R64, [R180+0x800] ;  /* 0x00080000b440783b */ /* 0x000eaa0000000200 */
[C---:B------:R-:W-:Y:S06]  /*127c0*/  HMMA.16816.F32 R40, R60.reuse, R48, R40 ;  /* 0x000000303c28723c */ /* 0x040fec0000001828 */
[----:B------:R-:W-:Y:S01]  /*127d0*/  HMMA.16816.F32 R36, R60, R50, R36 ;  /* 0x000000323c24723c */ /* 0x000fe20000001824 */
[----:B------:R-:W-:Y:S05]  /*127e0*/  LDSM.16.M88.4 R48, [R194+0x2000] ;  /* 0x00200000c230783b */ /* 0x000fea0000000200 */
[C---:B------:R-:W-:Y:S06]  /*127f0*/  HMMA.16816.F32 R12, R24.reuse, R20, R12 ;  /* 0x00000014180c723c */ /* 0x040fec000000180c */
[----:B------:R-:W-:Y:S01]  /*12800*/  HMMA.16816.F32 R8, R24, R22, R8 ;  /* 0x000000161808723c */ /* 0x000fe20000001808 */
[----:B------:R-:W4:Y:S05]  /*12810*/  LDSM.16.M88.4 R20, [R180+0x1000] ;  /* 0x00100000b414783b */ /* 0x000f2a0000000200 */
[C---:B---3--:R-:W-:Y:S06]  /*12820*/  HMMA.16816.F32 R32, R60.reuse, R44, R32 ;  /* 0x0000002c3c20723c */ /* 0x048fec0000001820 */
[----:B------:R-:W-:Y:S01]  /*12830*/  HMMA.16816.F32 R28, R60, R46, R28 ;  /* 0x0000002e3c1c723c */ /* 0x000fe2000000181c */
[----:B------:R-:W3:Y:S04]  /*12840*/  LDSM.16.M88.4 R44, [R193+0x8000] ;  /* 0x00800000c12c783b */ /* 0x000ee80000000200 */
[----:B------:R-:W5:Y:S01]  /*12850*/  LDSM.16.M88.4 R60, [R180+0x1800] ;  /* 0x00180000b43c783b */ /* 0x000f620000000200 */
[C---:B------:R-:W-:Y:S06]  /*12860*/  HMMA.16816.F32 R80, R24.reuse, R16, R80 ;  /* 0x000000101850723c */ /* 0x040fec0000001850 */
[C---:B------:R-:W-:Y:S01]  /*12870*/  HMMA.16816.F32 R76, R24.reuse, R18, R76 ;  /* 0x00000012184c723c */ /* 0x040fe2000000184c */
[----:B------:R-:W5:Y:S05]  /*12880*/  LDSM.16.M88.4 R16, [R193+0x8800] ;  /* 0x00880000c110783b */ /* 0x000f6a0000000200 */
[C---:B------:R-:W-:Y:S06]  /*12890*/  HMMA.16816.F32 R40, R24.reuse, R88, R40 ;  /* 0x000000581828723c */ /* 0x040fec0000001828 */
[----:B------:R-:W-:Y:S01]  /*128a0*/  HMMA.16816.F32 R36, R24, R90, R36 ;  /* 0x0000005a1824723c */ /* 0x000fe20000001824 */
[----:B------:R-:W-:Y:S05]  /*128b0*/  LDSM.16.M88.4 R88, [R193+0x9800] ;  /* 0x00980000c158783b */ /* 0x000fea0000000200 */
[C---:B-1----:R-:W-:Y:S06]  /*128c0*/  HMMA.16816.F32 R12, R72.reuse, R68, R12 ;  /* 0x00000044480c723c */ /* 0x042fec000000180c */
[----:B------:R-:W-:Y:S01]  /*128d0*/  HMMA.16816.F32 R8, R72, R70, R8 ;  /* 0x000000464808723c */ /* 0x000fe20000001808 */
[----:B------:R-:W-:Y:S05]  /*128e0*/  LDSM.16.M88.4 R68, [R191+0x2000] ;  /* 0x00200000bf44783b */ /* 0x000fea0000000200 */
[C---:B------:R-:W-:Y:S06]  /*128f0*/  HMMA.16816.F32 R32, R24.reuse, R84, R32 ;  /* 0x000000541820723c */ /* 0x040fec0000001820 */
[----:B------:R-:W-:Y:S01]  /*12900*/  HMMA.16816.F32 R28, R24, R86, R28 ;  /* 0x00000056181c723c */ /* 0x000fe2000000181c */
[----:B------:R-:W1:Y:S05]  /*12910*/  LDSM.16.M88.4 R24, [R193+0x9000] ;  /* 0x00900000c118783b */ /* 0x000e6a0000000200 */
[C---:B--2---:R-:W-:Y:S01]  /*12920*/  HMMA.16816.F32 R84, R72.reuse, R64, R80 ;  /* 0x000000404854723c */ /* 0x044fe20000001850 */
[----:B------:R-:W2:Y:S05]  /*12930*/  LDSM.16.M88.4 R80, [R192+0x2000] ;  /* 0x00200000c050783b */ /* 0x000eaa0000000200 */
[C---:B------:R-:W-:Y:S01]  /*12940*/  HMMA.16816.F32 R76, R72.reuse, R66, R76 ;  /* 0x00000042484c723c */ /* 0x040fe2000000184c */
[----:B------:R-:W2:Y:S05]  /*12950*/  LDSM.16.M88.4 R64, [R191+0x2800] ;  /* 0x00280000bf40783b */ /* 0x000eaa0000000200 */
[C---:B----4-:R-:W-:Y:S06]  /*12960*/  HMMA.16816.F32 R40, R72.reuse, R20, R40 ;  /* 0x000000144828723c */ /* 0x050fec0000001828 */
[----:B------:R-:W-:Y:S01]  /*12970*/  HMMA.16816.F32 R36, R72, R22, R36 ;  /* 0x000000164824723c */ /* 0x000fe20000001824 */
[----:B------:R-:W4:Y:S05]  /*12980*/  LDSM.16.M88.4 R20, [R191+0x3000] ;  /* 0x00300000bf14783b */ /* 0x000f2a0000000200 */
[C---:B---3--:R-:W-:Y:S06]  /*12990*/  HMMA.16816.F32 R12, R48.reuse, R44, R12 ;  /* 0x0000002c300c723c */ /* 0x048fec000000180c */
[----:B------:R-:W-:Y:S01]  /*129a0*/  HMMA.16816.F32 R8, R48, R46, R8 ;  /* 0x0000002e3008723c */ /* 0x000fe20000001808 */
[----:B------:R-:W-:Y:S05]  /*129b0*/  LDSM.16.M88.4 R44, [R187+0x8000] ;  /* 0x00800000bb2c783b */ /* 0x000fea0000000200 */
[C---:B-----5:R-:W-:Y:S06]  /*129c0*/  HMMA.16816.F32 R32, R72.reuse, R60, R32 ;  /* 0x0000003c4820723c */ /* 0x060fec0000001820 */
[----:B------:R-:W-:Y:S01]  /*129d0*/  HMMA.16816.F32 R28, R72, R62, R28 ;  /* 0x0000003e481c723c */ /* 0x000fe2000000181c */
[----:B------:R-:W3:Y:S04]  /*129e0*/  LDSM.16.M88.4 R60, [R190+0x2000] ;  /* 0x00200000be3c783b */ /* 0x000ee80000000200 */
[----:B------:R-:W5:Y:S01]  /*129f0*/  LDSM.16.M88.4 R72, [R191+0x3800] ;  /* 0x00380000bf48783b */ /* 0x000f620000000200 */
[C---:B------:R-:W-:Y:S06]  /*12a00*/  HMMA.16816.F32 R84, R48.reuse, R16, R84 ;  /* 0x000000103054723c */ /* 0x040fec0000001854 */
[C---:B------:R-:W-:Y:S01]  /*12a10*/  HMMA.16816.F32 R76, R48.reuse, R18, R76 ;  /* 0x00000012304c723c */ /* 0x040fe2000000184c */
[----:B------:R-:W5:Y:S05]  /*12a20*/  LDSM.16.M88.4 R16, [R187+0x8800] ;  /* 0x00880000bb10783b */ /* 0x000f6a0000000200 */
[C---:B-1----:R-:W-:Y:S06]  /*12a30*/  HMMA.16816.F32 R40, R48.reuse, R24, R40 ;  /* 0x000000183028723c */ /* 0x042fec0000001828 */
[----:B------:R-:W-:Y:S01]  /*12a40*/  HMMA.16816.F32 R36, R48, R26, R36 ;  /* 0x0000001a3024723c */ /* 0x000fe20000001824 */
[----:B------:R-:W1:Y:S05]  /*12a50*/  LDSM.16.M88.4 R24, [R187+0x9000] ;  /* 0x00900000bb18783b */ /* 0x000e6a0000000200 */
[C---:B--2---:R-:W-:Y:S06]  /*12a60*/  HMMA.16816.F32 R12, R80.reuse, R68, R12 ;  /* 0x00000044500c723c */ /* 0x044fec000000180c */
[----:B------:R-:W-:Y:S01]  /*12a70*/  HMMA.16816.F32 R8, R80, R70, R8 ;  /* 0x000000465008723c */ /* 0x000fe20000001808 */
[----:B------:R-:W-:Y:S05]  /*12a80*/  LDSM.16.M88.4 R68, [R189+0x2000] ;  /* 0x00200000bd44783b */ /* 0x000fea0000000200 */
[C---:B------:R-:W-:Y:S06]  /*12a90*/  HMMA.16816.F32 R32, R48.reuse, R88, R32 ;  /* 0x000000583020723c */ /* 0x040fec0000001820 */
[----:B------:R-:W-:Y:S01]  /*12aa0*/  HMMA.16816.F32 R28, R48, R90, R28 ;  /* 0x0000005a301c723c */ /* 0x000fe2000000181c */
[----:B------:R-:W2:Y:S04]  /*12ab0*/  LDSM.16.M88.4 R48, [R180+0x2000] ;  /* 0x00200000b430783b */ /* 0x000ea80000000200 */
[----:B------:R-:W2:Y:S01]  /*12ac0*/  LDSM.16.M88.4 R88, [R187+0x9800] ;  /* 0x00980000bb58783b */ /* 0x000ea20000000200 */
[C---:B------:R-:W-:Y:S06]  /*12ad0*/  HMMA.16816.F32 R84, R80.reuse, R64, R84 ;  /* 0x000000405054723c */ /* 0x040fec0000001854 */
        /* <DEDUP_REMOVED lines=24> */
[----:B------:R-:W-:Y:S01]  /*12c60*/  LDSM.16.M88.4 R88, [R193+0xb800] ;  /* 0x00b80000c158783b */ /* 0x000fe20000000200 */
        /* <DEDUP_REMOVED lines=11> */
[----:B------:R-:W-:Y:S05]  /*12d20*/  LDSM.16.M88.4 R68, [R190+0x4000] ;  /* 0x00400000be44783b */ /* 0x000fea0000000200 */
[C---:B------:R-:W-:Y:S06]  /*12d30*/  HMMA.16816.F32 R84, R72.reuse, R16, R84 ;  /* 0x000000104854723c */ /* 0x040fec0000001854 */
[C---:B------:R-:W-:Y:S01]  /*12d40*/  HMMA.16816.F32 R76, R72.reuse, R18, R76 ;  /* 0x00000012484c723c */ /* 0x040fe2000000184c */
[----:B------:R-:W3:Y:S05]  /*12d50*/  LDSM.16.M88.4 R16, [R187+0xa000] ;  /* 0x00a00000bb10783b */ /* 0x000eea0000000200 */
[C---:B-1----:R-:W-:Y:S06]  /*12d60*/  HMMA.16816.F32 R40, R72.reuse, R24, R40 ;  /* 0x000000184828723c */ /* 0x042fec0000001828 */
[----:B------:R-:W-:Y:S01]  /*12d70*/  HMMA.16816.F32 R36, R72, R26, R36 ;  /* 0x0000001a4824723c */ /* 0x000fe20000001824 */
[----:B------:R-:W-:Y:S05]  /*12d80*/  LDSM.16.M88.4 R24, [R187+0xb000] ;  /* 0x00b00000bb18783b */ /* 0x000fea0000000200 */
[C---:B--2---:R-:W-:Y:S06]  /*12d90*/  HMMA.16816.F32 R12, R60.reuse, R48, R12 ;  /* 0x000000303c0c723c */ /* 0x044fec000000180c */
[C---:B------:R-:W-:Y:S01]  /*12da0*/  HMMA.16816.F32 R8, R60.reuse, R50, R8 ;  /* 0x000000323c08723c */ /* 0x040fe20000001808 */
[----:B------:R-:W1:Y:S05]  /*12db0*/  LDSM.16.M88.4 R48, [R187+0xa800] ;  /* 0x00a80000bb30783b */ /* 0x000e6a0000000200 */
[C---:B------:R-:W-:Y:S06]  /*12dc0*/  HMMA.16816.F32 R84, R60.reuse, R64, R84 ;  /* 0x000000403c54723c */ /* 0x040fec0000001854 */
[----:B------:R-:W-:Y:S01]  /*12dd0*/  HMMA.16816.F32 R80, R60, R66, R76 ;  /* 0x000000423c50723c */ /* 0x000fe2000000184c */
[----:B------:R-:W-:Y:S04]  /*12de0*/  LDSM.16.M88.4 R64, [R189+0x4000] ;  /* 0x00400000bd40783b */ /* 0x000fe80000000200 */
[----:B------:R-:W2:Y:S01]  /*12df0*/  LDSM.16.M88.4 R76, [R180+0x4000] ;  /* 0x00400000b44c783b */ /* 0x000ea20000000200 */
[----:B------:R-:W-:Y:S06]  /*12e00*/  HMMA.16816.F32 R32, R72, R88, R32 ;  /* 0x000000584820723c */ /* 0x000fec0000001820 */
[C---:B----4-:R-:W-:Y:S06]  /*12e10*/  HMMA.16816.F32 R40, R60.reuse, R20, R40 ;  /* 0x000000143c28723c */ /* 0x050fec0000001828 */
[----:B------:R-:W-:Y:S01]  /*12e20*/  HMMA.16816.F32 R36, R60, R22, R36 ;  /* 0x000000163c24723c */ /* 0x000fe20000001824 */
[----:B------:R-:W4:Y:S05]  /*12e30*/  LDSM.16.M88.4 R20, [R180+0x4800] ;  /* 0x00480000b414783b */ /* 0x000f2a0000000200 */
[----:B---3--:R-:W-:Y:S06]  /*12e40*/  HMMA.16816.F32 R12, R68, R16, R12 ;  /* 0x00000010440c723c */ /* 0x008fec000000180c */
[----:B------:R-:W-:Y:S06]  /*12e50*/  HMMA.16816.F32 R32, R60, R44, R32 ;  /* 0x0000002c3c20723c */ /* 0x000fec0000001820 */
[C---:B------:R-:W-:Y:S01]  /*12e60*/  HMMA.16816.F32 R16, R68.reuse, R18, R8 ;  /* 0x000000124410723c */ /* 0x040fe20000001808 */
[----:B------:R-:W-:Y:S01]  /*12e70*/  SHF.R.S32.HI R45, RZ, 0x1f, R6 ;  /* 0x0000001fff2d7819 */ /* 0x000fe20000011406 */
[----:B------:R-:W3:Y:S03]  /*12e80*/  LDSM.16.M88.4 R8, [R180+0x5000] ;  /* 0x00500000b408783b */ /* 0x000ee60000000200 */
[----:B------:R-:W-:Y:S01]  /*12e90*/  LEA.HI R45, R45, R6, RZ, 0x2 ;  /* 0x000000062d2d7211 */ /* 0x000fe200078f10ff */
[----:B-1----:R-:W-:Y:S01]  /*12ea0*/  HMMA.16816.F32 R84, R68, R48, R84 ;  /* 0x000000304454723c */ /* 0x002fe20000001854 */
[----:B------:R-:W-:-:S02]  /*12eb0*/  IADD3 R6, R59, 0x1, -R196 ;  /* 0x000000013b067810 */ /* 0x000fc40007ffe8c4 */
[----:B------:R-:W-:-:S03]  /*12ec0*/  SHF.R.S32.HI R45, RZ, 0x2, R45 ;  /* 0x00000002ff2d7819 */ /* 0x000fc6000001142d */
[----:B------:R-:W-:Y:S01]  /*12ed0*/  HMMA.16816.F32 R28, R72, R90, R28 ;  /* 0x0000005a481c723c */ /* 0x000fe2000000181c */
[----:B------:R-:W1:Y:S01]  /*12ee0*/  LDSM.16.M88.4 R72, [R187+0xb800] ;  /* 0x00b80000bb48783b */ /* 0x000e620000000200 */
[----:B------:R-:W-:Y:S02]  /*12ef0*/  IMAD.IADD R210, R45, 0x1, R210 ;  /* 0x000000012dd27824 */ /* 0x000fe400078e02d2 */
[----:B------:R-:W-:Y:S02]  /*12f00*/  VIADD R205, R6, UR5 ;  /* 0x0000000506cd7c36 */ /* 0x000fe40008000000 */
[----:B------:R-:W-:Y:S01]  /*12f10*/  HMMA.16816.F32 R80, R68, R50, R80 ;  /* 0x000000324450723c */ /* 0x000fe20000001850 */
[----:B------:R-:W-:Y:S02]  /*12f20*/  VIADD R209, R210, 0x8 ;  /* 0x00000008d2d17836 */ /* 0x000fe40000000000 */
[-C--:B------:R-:W-:Y:S02]  /*12f30*/  VIADDMNMX R205, R205, R210.reuse, R59, PT ;  /* 0x000000d2cdcd7246 */ /* 0x080fe4000380013b */
[----:B------:R-:W-:Y:S01]  /*12f40*/  VIADDMNMX R210, R0, R210, RZ, !PT ;  /* 0x000000d200d27246 */ /* 0x000fe200078001ff */
[----:B--2---:R-:W-:Y:S01]  /*12f50*/  HMMA.16816.F32 R12, R64, R76, R12 ;  /* 0x0000004c400c723c */ /* 0x004fe2000000180c */
[----:B------:R-:W-:-:S02]  /*12f60*/  IADD3 R208, R209, UR5, R6 ;  /* 0x00000005d1d07c10 */ /* 0x000fc4000fffe006 */
[----:B------:R-:W-:Y:S02]  /*12f70*/  VIADDMNMX R209, R0, R209, RZ, !PT ;  /* 0x000000d100d17246 */ /* 0x000fe400078001ff */
[----:B------:R-:W-:Y:S01]  /*12f80*/  VIMNMX R208, R208, R59, PT ;  /* 0x0000003bd0d07248 */ /* 0x000fe20003fe0100 */
[----:B------:R-:W-:Y:S01]  /*12f90*/  HMMA.16816.F32 R36, R68, R26, R36 ;  /* 0x0000001a4424723c */ /* 0x000fe20000001824 */
[----:B------:R-:W-:-:S05]  /*12fa0*/  LOP3.LUT R0, R3, R4, RZ, 0xfc, !PT ;  /* 0x0000000403007212 */ /* 0x000fca00078efcff */
[C---:B------:R-:W-:Y:S06]  /*12fb0*/  HMMA.16816.F32 R16, R64.reuse, R78, R16 ;  /* 0x0000004e4010723c */ /* 0x040fec0000001810 */
[----:B----4-:R-:W-:Y:S06]  /*12fc0*/  HMMA.16816.F32 R84, R64, R20, R84 ;  /* 0x000000144054723c */ /* 0x010fec0000001854 */
[----:B------:R-:W-:Y:S01]  /*12fd0*/  HMMA.16816.F32 R40, R68, R24, R40 ;  /* 0x000000184428723c */ /* 0x000fe20000001828 */
[----:B------:R-:W-:Y:S01]  /*12fe0*/  IMAD.IADD R20, R2, 0x1, R203 ;  /* 0x0000000102147824 */ /* 0x000fe200078e02cb */
[----:B------:R-:W2:Y:S01]  /*12ff0*/  LDSM.16.M88.4 R24, [R180+0x5800] ;  /* 0x00580000b418783b */ /* 0x000ea20000000200 */
[----:B------:R-:W-:-:S04]  /*13000*/  DEPBAR.LE SB0, 0x0 ;  /* 0x000080000000791a */ /* 0x000fc80000000000 */
[C---:B------:R-:W-:Y:S01]  /*13010*/  ISETP.GE.AND P4, PT, R20.reuse, R208, PT ;  /* 0x000000d01400720c */ /* 0x040fe20003f86270 */
[C---:B------:R-:W-:Y:S01]  /*13020*/  VIADD R6, R20.reuse, 0x1 ;  /* 0x0000000114067836 */ /* 0x040fe20000000000 */
[C---:B------:R-:W-:Y:S01]  /*13030*/  ISETP.GE.AND P2, PT, R20.reuse, R205, PT ;  /* 0x000000cd1400720c */ /* 0x040fe20003f46270 */
[C---:B------:R-:W-:Y:S01]  /*13040*/  VIADD R3, R20.reuse, 0x9 ;  /* 0x0000000914037836 */ /* 0x040fe20000000000 */
[C---:B------:R-:W-:Y:S01]  /*13050*/  ISETP.LT.OR P4, PT, R20.reuse, R209, P4 ;  /* 0x000000d11400720c */ /* 0x040fe20002781670 */
[C---:B------:R-:W-:Y:S01]  /*13060*/  VIADD R4, R20.reuse, 0x8 ;  /* 0x0000000814047836 */ /* 0x040fe20000000000 */
[----:B------:R-:W-:Y:S01]  /*13070*/  ISETP.LT.OR P2, PT, R20, R210, P2 ;  /* 0x000000d21400720c */ /* 0x000fe20001741670 */
[----:B------:R-:W-:Y:S01]  /*13080*/  HMMA.16816.F32 R28, R60, R46, R28 ;  /* 0x0000002e3c1c723c */ /* 0x000fe2000000181c */
[----:B------:R-:W-:Y:S02]  /*13090*/  ISETP.GE.AND P1, PT, R6, R208, PT ;  /* 0x000000d00600720c */ /* 0x000fe40003f26270 */
[----:B------:R-:W-:-:S02]  /*130a0*/  ISETP.GE.AND P5, PT, R3, R205, PT ;  /* 0x000000cd0300720c */ /* 0x000fc40003fa6270 */
[----:B------:R-:W-:Y:S01]  /*130b0*/  FSEL R12, R12, -INF , !P2 ;  /* 0xff8000000c0c7808 */ /* 0x000fe20005000000 */
[C---:B------:R-:W-:Y:S01]  /*130c0*/  HMMA.16816.F32 R80, R64.reuse, R22, R80 ;  /* 0x000000164050723c */ /* 0x040fe20000001850 */
[-C--:B------:R-:W-:Y:S02]  /*130d0*/  ISETP.GE.AND P6, PT, R6, R205.reuse, PT ;  /* 0x000000cd0600720c */ /* 0x080fe40003fc6270 */
[C---:B------:R-:W-:Y:S02]  /*130e0*/  ISETP.GE.AND P0, PT, R4.reuse, R205, PT ;  /* 0x000000cd0400720c */ /* 0x040fe40003f06270 */
[-C--:B------:R-:W-:Y:S01]  /*130f0*/  ISETP.GE.AND P2, PT, R4, R208.reuse, PT ;  /* 0x000000d00400720c */ /* 0x080fe20003f46270 */
[----:B---3--:R-:W-:Y:S01]  /*13100*/  HMMA.16816.F32 R36, R64, R10, R36 ;  /* 0x0000000a4024723c */ /* 0x008fe20000001824 */
[----:B------:R-:W-:Y:S02]  /*13110*/  FSEL R23, R14, -INF , !P4 ;  /* 0xff8000000e177808 */ /* 0x000fe40006000000 */
[----:B------:R-:W-:-:S02]  /*13120*/  ISETP.GE.AND P4, PT, R3, R208, PT ;  /* 0x000000d00300720c */ /* 0x000fc40003f86270 */
[-C--:B------:R-:W-:Y:S01]  /*13130*/  ISETP.LT.OR P1, PT, R6, R209.reuse, P1 ;  /* 0x000000d10600720c */ /* 0x080fe20000f21670 */
[----:B-1----:R-:W-:Y:S01]  /*13140*/  HMMA.16816.F32 R32, R68, R72, R32 ;  /* 0x000000484420723c */ /* 0x002fe20000001820 */
[CC--:B------:R-:W-:Y:S02]  /*13150*/  ISETP.LT.OR P5, PT, R3.reuse, R210.reuse, P5 ;  /* 0x000000d20300720c */ /* 0x0c0fe40002fa1670 */
[-C--:B------:R-:W-:Y:S01]  /*13160*/  ISETP.LT.OR P4, PT, R3, R209.reuse, P4 ;  /* 0x000000d10300720c */ /* 0x080fe20002781670 */
[----:B------:R-:W-:Y:S01]  /*13170*/  VIADD R3, R20, 0x11 ;  /* 0x0000001114037836 */ /* 0x000fe20000000000 */
[-C--:B------:R-:W-:Y:S01]  /*13180*/  ISETP.LT.OR P6, PT, R6, R210.reuse, P6 ;  /* 0x000000d20600720c */ /* 0x080fe200037c1670 */
[----:B------:R-:W-:Y:S01]  /*13190*/  HMMA.16816.F32 R40, R64, R8, R40 ;  /* 0x000000084028723c */ /* 0x000fe20000001828 */
[C---:B------:R-:W-:Y:S02]  /*131a0*/  ISETP.LT.OR P0, PT, R4.reuse, R210, P0 ;  /* 0x000000d20400720c */ /* 0x040fe40000701670 */
[----:B------:R-:W-:Y:S01]  /*131b0*/  ISETP.LT.OR P2, PT, R4, R209, P2 ;  /* 0x000000d10400720c */ /* 0x000fe20001741670 */
[----:B------:R-:W-:Y:S01]  /*131c0*/  VIADD R4, R20, 0x10 ;  /* 0x0000001014047836 */ /* 0x000fe20000000000 */
[----:B------:R-:W-:Y:S01]  /*131d0*/  FSEL R21, R15, -INF , !P1 ;  /* 0xff8000000f157808 */ /* 0x000fe20004800000 */
[----:B------:R-:W-:Y:S01]  /*131e0*/  HMMA.16816.F32 R28, R68, R74, R28 ;  /* 0x0000004a441c723c */ /* 0x000fe2000000181c */
[----:B------:R-:W-:-:S02]  /*131f0*/  FSEL R10, R13, -INF , !P6 ;  /* 0xff8000000d0a7808 */ /* 0x000fc40007000000 */
[----:B------:R-:W-:Y:S02]  /*13200*/  FSEL R15, R18, -INF , !P2 ;  /* 0xff800000120f7808 */ /* 0x000fe40005000000 */
[CC--:B------:R-:W-:Y:S02]  /*13210*/  ISETP.GE.AND P6, PT, R3.reuse, R205.reuse, PT ;  /* 0x000000cd0300720c */ /* 0x0c0fe40003fc6270 */
[----:B------:R-:W-:Y:S02]  /*13220*/  FSEL R16, R16, -INF , !P0 ;  /* 0xff80000010107808 */ /* 0x000fe40004000000 */
[-C--:B------:R-:W-:Y:S02]  /*13230*/  ISETP.GE.AND P2, PT, R3, R208.reuse, PT ;  /* 0x000000d00300720c */ /* 0x080fe40003f46270 */
[C---:B------:R-:W-:Y:S01]  /*13240*/  ISETP.GE.AND P1, PT, R4.reuse, R205, PT ;  /* 0x000000cd0400720c */ /* 0x040fe20003f26270 */
[----:B--2---:R-:W-:Y:S01]  /*13250*/  HMMA.16816.F32 R32, R64, R24, R32 ;  /* 0x000000184020723c */ /* 0x004fe20000001820 */
[----:B------:R-:W-:Y:S01]  /*13260*/  BAR.SYNC.DEFER_BLOCKING 0x0 ;  /* 0x0000000000007b1d */ /* 0x000fe20000010000 */
        /* <DEDUP_REMOVED lines=9> */
[----:B------:R-:W-:Y:S01]  /*13300*/  FSEL R13, R86, -INF , !P0 ;  /* 0xff800000560d7808 */ /* 0x000fe20004000000 */
[----:B------:R-:W-:Y:S01]  /*13310*/  HMMA.16816.F32 R28, R64, R26, R28 ;  /* 0x0000001a401c723c */ /* 0x000fe2000000181c */
[----:B------:R-:W-:-:S02]  /*13320*/  FSEL R19, R19, -INF , !P4 ;  /* 0xff80000013137808 */ /* 0x000fc40006000000 */
[CC--:B------:R-:W-:Y:S02]  /*13330*/  ISETP.GE.AND P5, PT, R3.reuse, R205.reuse, PT ;  /* 0x000000cd0300720c */ /* 0x0c0fe40003fa6270 */
[----:B------:R-:W-:Y:S02]  /*13340*/  FSEL R84, R84, -INF , !P1 ;  /* 0xff80000054547808 */ /* 0x000fe40004800000 */
[CC--:B------:R-:W-:Y:S02]  /*13350*/  ISETP.GE.AND P0, PT, R3.reuse, R208.reuse, PT ;  /* 0x000000d00300720c */ /* 0x0c0fe40003f06270 */
[C---:B------:R-:W-:Y:S02]  /*13360*/  ISETP.GE.AND P4, PT, R4.reuse, R205, PT ;  /* 0x000000cd0400720c */ /* 0x040fe40003f86270 */
[----:B------:R-:W-:Y:S02]  /*13370*/  ISETP.GE.AND P1, PT, R4, R208, PT ;  /* 0x000000d00400720c */ /* 0x000fe40003f26270 */
[----:B------:R-:W-:-:S02]  /*13380*/  ISETP.LT.OR P5, PT, R3, R210, P5 ;  /* 0x000000d20300720c */ /* 0x000fc40002fa1670 */
[-C--:B------:R-:W-:Y:S01]  /*13390*/  ISETP.LT.OR P0, PT, R3, R209.reuse, P0 ;  /* 0x000000d10300720c */ /* 0x080fe20000701670 */
[----:B------:R-:W-:Y:S01]  /*133a0*/  VIADD R3, R20, 0x21 ;  /* 0x0000002114037836 */ /* 0x000fe20000000000 */
[C---:B------:R-:W-:Y:S02]  /*133b0*/  ISETP.LT.OR P4, PT, R4.reuse, R210, P4 ;  /* 0x000000d20400720c */ /* 0x040fe40002781670 */
[----:B------:R-:W-:Y:S01]  /*133c0*/  ISETP.LT.OR P1, PT, R4, R209, P1 ;  /* 0x000000d10400720c */ /* 0x000fe20000f21670 */
[----:B------:R-:W-:Y:S01]  /*133d0*/  VIADD R4, R20, 0x20 ;  /* 0x0000002014047836 */ /* 0x000fe20000000000 */
[----:B------:R-:W-:Y:S02]  /*133e0*/  FSEL R8, R85, -INF , !P6 ;  /* 0xff80000055087808 */ /* 0x000fe40007000000 */
[----:B------:R-:W-:Y:S02]  /*133f0*/  FSEL R11, R82, -INF , !P1 ;  /* 0xff800000520b7808 */ /* 0x000fe40004800000 */
[----:B------:R-:W-:-:S02]  /*13400*/  ISETP.GE.AND P6, PT, R3, R205, PT ;  /* 0x000000cd0300720c */ /* 0x000fc40003fc6270 */
[----:B------:R-:W-:Y:S02]  /*13410*/  FSEL R6, R80, -INF , !P4 ;  /* 0xff80000050067808 */ /* 0x000fe40006000000 */
[-C--:B------:R-:W-:Y:S02]  /*13420*/  ISETP.GE.AND P1, PT, R3, R208.reuse, PT ;  /* 0x000000d00300720c */ /* 0x080fe40003f26270 */
        /* <DEDUP_REMOVED lines=18> */
[C---:B------:R-:W-:Y:S01]  /*13550*/  VIADD R3, R20.reuse, 0x31 ;  /* 0x0000003114037836 */ /* 0x040fe20000000000 */
[C---:B------:R-:W-:Y:S02]  /*13560*/  ISETP.LT.OR P2, PT, R17.reuse, R209, P2 ;  /* 0x000000d11100720c */ /* 0x040fe40001741670 */
[----:B------:R-:W-:Y:S01]  /*13570*/  ISETP.LT.OR P0, PT, R17, R210, P0 ;  /* 0x000000d21100720c */ /* 0x000fe20000701670 */
[----:B------:R-:W-:Y:S01]  /*13580*/  VIADD R17, R20, 0x30 ;  /* 0x0000003014117836 */ /* 0x000fe20000000000 */
[----:B------:R-:W-:Y:S02]  /*13590*/  FSEL R170, R41, -INF , !P6 ;  /* 0xff80000029aa7808 */ /* 0x000fe40007000000 */
[----:B------:R-:W-:Y:S02]  /*135a0*/  FSEL R217, R38, -INF , !P2 ;  /* 0xff80000026d97808 */ /* 0x000fe40005000000 */
[----:B------:R-:W-:-:S02]  /*135b0*/  ISETP.GE.AND P6, PT, R3, R205, PT ;  /* 0x000000cd0300720c */ /* 0x000fc40003fc6270 */
        /* <DEDUP_REMOVED lines=92> */
.L_x_6697:
[----:B------:R-:W-:Y:S02]  /*13b80*/  ULDC UR12, c[0x0][0x248] ;  /* 0x00009200000c7ab9 */ /* 0x000fe40000000800 */
[----:B------:R-:W-:-:S06]  /*13b90*/  USHF.L.U32 UR5, UR12, 0x6, URZ ;  /* 0x000000060c057899 */ /* 0x000fcc000800063f */
[----:B------:R-:W-:-:S04]  /*13ba0*/  IADD3 R17, RZ, -UR5, RZ ;  /* 0x80000005ff117c10 */ /* 0x000fc8000fffe0ff */
[----:B------:R-:W-:-:S07]  /*13bb0*/  SHF.R.S32.HI R3, RZ, 0x1f, R17 ;  /* 0x0000001fff037819 */ /* 0x000fce0000011411 */
.L_x_6698:
        /* <DEDUP_REMOVED lines=41> */
.L_x_6696:
        /* <DEDUP_REMOVED lines=370> */
.L_x_6700:
[----:B------:R-:W-:Y:S02]  /*15570*/  ULDC UR8, c[0x0][0x250] ;  /* 0x0000940000087ab9 */ /* 0x000fe40000000800 */
[----:B------:R-:W-:-:S06]  /*15580*/  USHF.L.U32 UR4, UR8, 0x6, URZ ;  /* 0x0000000608047899 */ /* 0x000fcc000800063f */
[----:B------:R-:W-:-:S04]  /*15590*/  IADD3 R5, RZ, -UR4, RZ ;  /* 0x80000004ff057c10 */ /* 0x000fc8000fffe0ff */
[----:B------:R-:W-:-:S07]  /*155a0*/  SHF.R.S32.HI R0, RZ, 0x1f, R5 ;  /* 0x0000001fff007819 */ /* 0x000fce0000011405 */
.L_x_6701:
        /* <DEDUP_REMOVED lines=14> */
[----:B------:R-:W-:Y:S01]  /*15690*/  @!PT LDS RZ, [RZ] ;  /* 0x00000000fffff984 */ /* 0x000fe20000000800 */
[----:B------:R-:W-:Y:S01]  /*156a0*/  @!PT LDS RZ, [RZ] ;  /* 0x00000000fffff984 */ /* 0x000fe20000000800 */
[----:B------:R-:W-:Y:S01]  /*156b0*/  @!PT LDS RZ, [RZ] ;  /* 0x00000000fffff984 */ /* 0x000fe20000000800 */
[----:B------:R-:W-:Y:S01]  /*156c0*/  LDGSTS.E.BYPASS.LTC128B.128 [R200+0xc000], desc[UR6][R206.64] ;  /* 0x0c000000cec87fae */ /* 0x000fe2000b901d46 */
[----:B------:R-:W-:Y:S01]  /*156d0*/  LEA R8, P0, R135, UR4, 0x1 ;  /* 0x0000000487087c11 */ /* 0x000fe2000f8008ff */
[----:B------:R-:W-:Y:S01]  /*156e0*/  VIADD R0, R203, 0x1 ;  /* 0x00000001cb007836 */ /* 0x000fe20000000000 */
[----:B------:R-:W-:Y:S01]  /*156f0*/  IADD3.X R7, R207, UR5, RZ, P1, !PT ;  /* 0x00000005cf077c10 */ /* 0x000fe20008ffe4ff */
[----:B------:R-:W-:Y:S01]  /*15700*/  LDGSTS.E.BYPASS.LTC128B.128 [R200+0xe000], desc[UR6][R4.64+0x80] ;  /* 0x0e00008004c87fae */ /* 0x000fe2000b901d46 */
[----:B------:R-:W-:Y:S01]  /*15710*/  LEA.HI.X R9, R135, UR15, R136, 0x1, P0 ;  /* 0x0000000f87097c11 */ /* 0x000fe200080f0c88 */
[----:B------:R-:W-:Y:S01]  /*15720*/  VIADD R2, R203, 0x9 ;  /* 0x00000009cb027836 */ /* 0x000fe20000000000 */
[----:B------:R-:W-:Y:S01]  /*15730*/  IADD3 R16, P1, R6, UR9, RZ ;  /* 0x0000000906107c10 */ /* 0x000fe2000ff3e0ff */
[----:B------:R-:W-:Y:S01]  /*15740*/  LDGSTS.E.BYPASS.LTC128B.128 [R200+0x10000], desc[UR6][R4.64+0x100] ;  /* 0x1000010004c87fae */ /* 0x000fe2000b901d46 */
[----:B------:R-:W-:-:S02]  /*15750*/  IADD3 R10, P0, R8, UR9, RZ ;  /* 0x00000009080a7c10 */ /* 0x000fc4000ff1e0ff */
[----:B------:R-:W-:Y:S01]  /*15760*/  IADD3.X R17, R7, UR5, RZ, P1, !PT ;  /* 0x0000000507117c10 */ /* 0x000fe20008ffe4ff */
[----:B------:R1:W-:Y:S01]  /*15770*/  LDGSTS.E.BYPASS.LTC128B.128 [R200+0xc800], desc[UR6][R6.64] ;  /* 0x0c80000006c87fae */ /* 0x0003e2000b901d46 */
[----:B------:R-:W-:Y:S02]  /*15780*/  IADD3.X R11, R9, UR5, RZ, P0, !PT ;  /* 0x00000005090b7c10 */ /* 0x000fe400087fe4ff */
[----:B------:R-:W-:Y:S01]  /*15790*/  IADD3 R20, P1, R16, UR9, RZ ;  /* 0x0000000910147c10 */ /* 0x000fe2000ff3e0ff */
[----:B------:R-:W-:Y:S01]  /*157a0*/  LDGSTS.E.BYPASS.LTC128B.128 [R200+0xe800], desc[UR6][R8.64+0x80] ;  /* 0x0e80008008c87fae */ /* 0x000fe2000b901d46 */
[----:B------:R-:W-:Y:S02]  /*157b0*/  IADD3 R22, P0, R10, UR9, RZ ;  /* 0x000000090a167c10 */ /* 0x000fe4000ff1e0ff */
[----:B------:R-:W-:Y:S01]  /*157c0*/  IADD3.X R21, R17, UR5, RZ, P1, !PT ;  /* 0x0000000511157c10 */ /* 0x000fe20008ffe4ff */
[----:B------:R-:W-:Y:S01]  /*157d0*/  LDGSTS.E.BYPASS.LTC128B.128 [R200+0x10800], desc[UR6][R8.64+0x100] ;  /* 0x1080010008c87fae */ /* 0x000fe2000b901d46 */
[----:B------:R-:W-:-:S02]  /*157e0*/  IADD3.X R23, R11, UR5, RZ, P0, !PT ;  /* 0x000000050b177c10 */ /* 0x000fc400087fe4ff */
[CC--:B------:R-:W-:Y:S01]  /*157f0*/  ISETP.GE.AND P0, PT, R203.reuse, R205.reuse, PT ;  /* 0x000000cdcb00720c */ /* 0x0c0fe20003f06270 */
[----:B------:R2:W-:Y:S01]  /*15800*/  LDGSTS.E.BYPASS.LTC128B.128 [R200+0xd000], desc[UR6][R16.64] ;  /* 0x0d00000010c87fae */ /* 0x0005e2000b901d46 */
[C---:B------:R-:W-:Y:S02]  /*15810*/  ISETP.GE.AND P4, PT, R0.reuse, R205, PT ;  /* 0x000000cd0000720c */ /* 0x040fe40003f86270 */
[C---:B------:R-:W-:Y:S01]  /*15820*/  ISETP.LT.OR P0, PT, R203.reuse, R210, P0 ;  /* 0x000000d2cb00720c */ /* 0x040fe20000701670 */
[----:B------:R-:W-:Y:S01]  /*15830*/  LDGSTS.E.BYPASS.LTC128B.128 [R200+0xf000], desc[UR6][R10.64+0x80] ;  /* 0x0f0000800ac87fae */ /* 0x000fe2000b901d46 */
[C---:B------:R-:W-:Y:S02]  /*15840*/  ISETP.GE.AND P2, PT, R0.reuse, R208, PT ;  /* 0x000000d00000720c */ /* 0x040fe40003f46270 */
[----:B------:R-:W-:Y:S01]  /*15850*/  ISETP.LT.OR P4, PT, R0, R210, P4 ;  /* 0x000000d20000720c */ /* 0x000fe20002781670 */
[----:B------:R-:W-:Y:S01]  /*15860*/  LDGSTS.E.BYPASS.LTC128B.128 [R200+0x11000], desc[UR6][R10.64+0x100] ;  /* 0x110001000ac87fae */ /* 0x000fe2000b901d46 */
[----:B------:R-:W-:-:S02]  /*15870*/  ISETP.GE.AND P5, PT, R203, R208, PT ;  /* 0x000000d0cb00720c */ /* 0x000fc40003fa6270 */
[-C--:B------:R-:W-:Y:S01]  /*15880*/  ISETP.LT.OR P2, PT, R0, R209.reuse, P2 ;  /* 0x000000d10000720c */ /* 0x080fe20001741670 */
[----:B------:R-:W-:Y:S01]  /*15890*/  LDGSTS.E.BYPASS.LTC128B.128 [R200+0xd800], desc[UR6][R20.64] ;  /* 0x0d80000014c87fae */ /* 0x000fe2000b901d46 */
[----:B------:R-:W-:-:S03]  /*158a0*/  ISETP.LT.OR P5, PT, R203, R209, P5 ;  /* 0x000000d1cb00720c */ /* 0x000fc60002fa1670 */
        /* <DEDUP_REMOVED lines=237> */
[----:B------:R-:W-:Y:S01]  /*16780*/  ISETP.LT.OR P1, PT, R4, R209, P1 ;  /* 0x000000d10400720c */ /* 0x000fe20000f21670 */
        /* <DEDUP_REMOVED lines=87> */
.L_x_6703:
[----:B------:R-:W-:Y:S02]  /*16d00*/  ULDC UR8, c[0x0][0x248] ;  /* 0x0000920000087ab9 */ /* 0x000fe40000000800 */
[----:B------:R-:W-:-:S06]  /*16d10*/  USHF.L.U32 UR4, UR8, 0x6, URZ ;  /* 0x0000000608047899 */ /* 0x000fcc000800063f */
[----:B------:R-:W-:-:S04]  /*16d20*/  IADD3 R6, RZ, -UR4, RZ ;  /* 0x80000004ff067c10 */ /* 0x000fc8000fffe0ff */
[----:B------:R-:W-:-:S07]  /*16d30*/  SHF.R.S32.HI R4, RZ, 0x1f, R6 ;  /* 0x0000001fff047819 */ /* 0x000fce0000011406 */
.L_x_6704:
        /* <DEDUP_REMOVED lines=28> */
.L_x_6702:
        /* <DEDUP_REMOVED lines=409> */
.L_x_6699:
        /* <DEDUP_REMOVED lines=20> */
.L_x_6709:
        /* <DEDUP_REMOVED lines=67> */
.L_x_6706:
        /* <DEDUP_REMOVED lines=250> */
.L_x_6708:
        /* <DEDUP_REMOVED lines=25> */
.L_x_6707:
        /* <DEDUP_REMOVED lines=524> */
.L_x_6705:
[----:B------:R-:W1:Y:S01]  /*1bff0*/  SHFL.BFLY PT, R0, R213, 0x2, 0x1f ;  /* 0x0c401f00d5007f89 */ /* 0x000e6200000e0000 */
[----:B------:R-:W-:Y:S01]  /*1c000*/  MOV R11, 0x3f800000 ;  /* 0x3f800000000b7802 */ /* 0x000fe20000000f00 */
[----:B------:R-:W2:Y:S01]  /*1c010*/  S2UR UR4, SR_CgaCtaId ;  /* 0x00000000000479c3 */ /* 0x000ea20000008800 */
[----:B------:R-:W-:Y:S01]  /*1c020*/  UMOV UR5, 0x400 ;  /* 0x0000040000057882 */ /* 0x000fe20000000000 */
[----:B------:R-:W3:Y:S01]  /*1c030*/  SHFL.BFLY PT, R2, R211, 0x2, 0x1f ;  /* 0x0c401f00d3027f89 */ /* 0x000ee200000e0000 */
[----:B------:R-:W-:Y:S01]  /*1c040*/  IADD3 R22, -R197, RZ, RZ ;  /* 0x000000ffc5167210 */ /* 0x000fe20007ffe1ff */
[----:B------:R-:W-:Y:S01]  /*1c050*/  ULDC.64 UR6, c[0x0][0x208] ;  /* 0x0000820000067ab9 */ /* 0x000fe20000000a00 */
[----:B------:R-:W-:Y:S01]  /*1c060*/  BSSY B0, `(.L_x_6710) ;  /* 0x0000103000007945 */ /* 0x000fe20003800000 */
[----:B------:R-:W4:Y:S02]  /*1c070*/  S2R R7, SR_TID.X ;  /* 0x0000000000077919 */ /* 0x000f240000002100 */
[----:B------:R-:W5:Y:S01]  /*1c080*/  LDC R19, c[0x0][0x270] ;  /* 0x00009c00ff137b82 */ /* 0x000f620000000800 */
[----:B------:R-:W5:Y:S01]  /*1c090*/  S2R R18, SR_CTAID.Y ;  /* 0x0000000000127919 */ /* 0x000f620000002600 */
[----:B-1----:R-:W-:-:S02]  /*1c0a0*/  FADD.FTZ R9, R0, R213 ;  /* 0x000000d500097221 */ /* 0x002fc40000010000 */
[----:B------:R-:W1:Y:S01]  /*1c0b0*/  S2R R0, SR_TID.X ;  /* 0x0000000000007919 */ /* 0x000e620000002100 */
[----:B--2---:R-:W-:Y:S01]  /*1c0c0*/  ULEA UR4, UR4, UR5, 0x18 ;  /* 0x0000000504047291 */ /* 0x004fe2000f8ec03f */
[----:B---3--:R-:W-:Y:S02]  /*1c0d0*/  FADD.FTZ R2, R2, R211 ;  /* 0x000000d302027221 */ /* 0x008fe40000010000 */
[----:B------:R-:W5:Y:S01]  /*1c0e0*/  S2UR UR5, SR_CTAID.Z ;  /* 0x00000000000579c3 */ /* 0x000f620000002700 */
[----:B------:R-:W2:Y:S04]  /*1c0f0*/  SHFL.BFLY PT, R6, R9, 0x1, 0x1f ;  /* 0x0c201f0009067f89 */ /* 0x000ea800000e0000 */
[----:B------:R-:W3:Y:S01]  /*1c100*/  SHFL.BFLY PT, R5, R2, 0x1, 0x1f ;  /* 0x0c201f0002057f89 */ /* 0x000ee200000e0000 */
[----:B----4-:R-:W-:-:S04]  /*1c110*/  SHF.R.S32.HI R10, RZ, 0x1f, R7 ;  /* 0x0000001fff0a7819 */ /* 0x010fc80000011407 */
[CC--:B------:R-:W-:Y:S02]  /*1c120*/  LEA.HI R4, R10.reuse, R7.reuse, RZ, 0x2 ;  /* 0x000000070a047211 */ /* 0x0c0fe400078f10ff */
[----:B------:R-:W-:Y:S02]  /*1c130*/  LEA.HI R10, R10, R7, RZ, 0x5 ;  /* 0x000000070a0a7211 */ /* 0x000fe400078f28ff */
[--C-:B------:R-:W-:Y:S02]  /*1c140*/  SHF.R.S32.HI R13, RZ, 0x2, R4.reuse ;  /* 0x00000002ff0d7819 */ /* 0x100fe40000011404 */
[----:B------:R-:W-:Y:S02]  /*1c150*/  SHF.R.S32.HI R12, RZ, 0x1f, R4 ;  /* 0x0000001fff0c7819 */ /* 0x000fe40000011404 */
[----:B------:R-:W-:Y:S01]  /*1c160*/  LOP3.LUT R8, R10, 0xffffffe0, RZ, 0xc0, !PT ;  /* 0xffffffe00a087812 */ /* 0x000fe200078ec0ff */
[----:B-----5:R-:W-:Y:S02]  /*1c170*/  IMAD R22, R19, R22, UR5 ;  /* 0x0000000513167e24 */ /* 0x020fe4000f8e0216 */
[----:B--2---:R-:W-:Y:S01]  /*1c180*/  FADD.FTZ R6, R9, R6 ;  /* 0x0000000609067221 */ /* 0x004fe20000010000 */
[----:B------:R-:W-:-:S02]  /*1c190*/  LEA.HI R12, R12, R13, RZ, 0x3 ;  /* 0x0000000d0c0c7211 */ /* 0x000fc400078f18ff */
[----:B------:R-:W-:Y:S01]  /*1c1a0*/  IADD3 R8, R7, -R8, RZ ;  /* 0x8000000807087210 */ /* 0x000fe20007ffe0ff */
[----:B---3--:R-:W-:Y:S01]  /*1c1b0*/  FADD.FTZ R5, R2, R5 ;  /* 0x0000000502057221 */ /* 0x008fe20000010000 */
[----:B------:R-:W-:Y:S02]  /*1c1c0*/  FSETP.NE.FTZ.AND P5, PT, R6, RZ, PT ;  /* 0x000000ff0600720b */ /* 0x000fe40003fb5000 */
[----:B-1----:R-:W-:Y:S02]  /*1c1d0*/  SHF.R.S32.HI R9, RZ, 0x1f, R0 ;  /* 0x0000001fff097819 */ /* 0x002fe40000011400 */
[----:B------:R-:W-:Y:S02]  /*1c1e0*/  FSETP.NE.FTZ.AND P4, PT, R5, RZ, PT ;  /* 0x000000ff0500720b */ /* 0x000fe40003f95000 */
[----:B------:R-:W-:Y:S02]  /*1c1f0*/  LEA.HI R2, R9, R0, RZ, 0x4 ;  /* 0x0000000009027211 */ /* 0x000fe400078f20ff */
[----:B------:R-:W-:-:S02]  /*1c200*/  MOV R9, 0x3f800000 ;  /* 0x3f80000000097802 */ /* 0x000fc40000000f00 */
[----:B------:R-:W-:Y:S02]  /*1c210*/  LOP3.LUT R12, R12, 0xfffffff8, RZ, 0xc0, !PT ;  /* 0xfffffff80c0c7812 */ /* 0x000fe400078ec0ff */
[----:B------:R-:W-:Y:S01]  /*1c220*/  SHF.R.S32.HI R10, RZ, 0x5, R10 ;  /* 0x00000005ff0a7819 */ /* 0x000fe2000001140a */
[----:B------:R-:W1:Y:S01]  /*1c230*/  @P5 MUFU.RCP R11, R6 ;  /* 0x00000006000b5308 */ /* 0x000e620000001000 */
[----:B------:R-:W-:Y:S01]  /*1c240*/  SHF.R.S32.HI R17, RZ, 0x1f, R0 ;  /* 0x0000001fff117819 */ /* 0x000fe20000011400 */
[----:B------:R-:W2:Y:S01]  /*1c250*/  @P5 LDC R21, c[0x0][0x2e8] ;  /* 0x0000ba00ff155b82 */ /* 0x000ea20000000800 */
[----:B------:R-:W-:Y:S02]  /*1c260*/  LOP3.LUT P0, RZ, R8, 0x3, RZ, 0xc0, !PT ;  /* 0x0000000308ff7812 */ /* 0x000fe4000780c0ff */
[----:B------:R-:W-:Y:S02]  /*1c270*/  IADD3 R8, R13, -R12, RZ ;  /* 0x8000000c0d087210 */ /* 0x000fe40007ffe0ff */
[----:B------:R-:W-:Y:S01]  /*1c280*/  SHF.R.S32.HI R13, RZ, 0x1f, R10 ;  /* 0x0000001fff0d7819 */ /* 0x000fe2000001140a */
[----:B------:R-:W3:Y:S01]  /*1c290*/  @P4 MUFU.RCP R9, R5 ;  /* 0x0000000500094308 */ /* 0x000ee20000001000 */
[----:B------:R-:W-:Y:S01]  /*1c2a0*/  LEA.HI R17, R17, R0, RZ, 0x5 ;  /* 0x0000000011117211 */ /* 0x000fe200078f28ff */
[----:B------:R-:W4:Y:S01]  /*1c2b0*/  @P4 LDC R20, c[0x0][0x2e8] ;  /* 0x0000ba00ff144b82 */ /* 0x000f220000000800 */
[----:B------:R-:W-:-:S02]  /*1c2c0*/  LOP3.LUT R4, R4, 0x1ffffffc, RZ, 0xc0, !PT ;  /* 0x1ffffffc04047812 */ /* 0x000fc400078ec0ff */
[----:B------:R-:W-:Y:S02]  /*1c2d0*/  LEA.HI R13, R13, R10, RZ, 0x2 ;  /* 0x0000000a0d0d7211 */ /* 0x000fe400078f10ff */
[----:B------:R-:W-:Y:S01]  /*1c2e0*/  LOP3.LUT R17, R17, 0xffffffe0, RZ, 0xc0, !PT ;  /* 0xffffffe011117812 */ /* 0x000fe200078ec0ff */
[----:B------:R-:W-:Y:S01]  /*1c2f0*/  @P5 MUFU.LG2 R6, R6 ;  /* 0x0000000600065308 */ /* 0x000fe20000000c00 */
[----:B------:R-:W-:Y:S01]  /*1c300*/  IADD3 R7, -R4, R7, RZ ;  /* 0x0000000704077210 */ /* 0x000fe20007ffe1ff */
[----:B-1----:R-:W-:Y:S01]  /*1c310*/  FMUL.FTZ R128, R11, R128 ;  /* 0x000000800b807220 */ /* 0x002fe20000410000 */
[----:B------:R-:W-:Y:S01]  /*1c320*/  LOP3.LUT R13, R13, 0xffffffc, RZ, 0xc0, !PT ;  /* 0x0ffffffc0d0d7812 */ /* 0x000fe200078ec0ff */
[C---:B------:R-:W-:Y:S01]  /*1c330*/  FMUL.FTZ R129, R11.reuse, R129 ;  /* 0x000000810b817220 */ /* 0x040fe20000410000 */
[----:B------:R-:W-:Y:S01]  /*1c340*/  IADD3 R4, R0, -R17, RZ ;  /* 0x8000001100047210 */ /* 0x000fe20007ffe0ff */
[C---:B------:R-:W-:Y:S01]  /*1c350*/  FMUL.FTZ R124, R11.reuse, R124 ;  /* 0x0000007c0b7c7220 */ /* 0x040fe20000410000 */
[----:B------:R-:W-:Y:S01]  /*1c360*/  LOP3.LUT R15, R2, 0xfffffff0, RZ, 0xc0, !PT ;  /* 0xfffffff0020f7812 */ /* 0x000fe200078ec0ff */
[C---:B------:R-:W-:Y:S01]  /*1c370*/  FMUL.FTZ R125, R11.reuse, R125 ;  /* 0x0000007d0b7d7220 */ /* 0x040fe20000410000 */
[C---:B------:R-:W-:Y:S01]  /*1c380*/  LEA R7, R10.reuse, R7, 0x9 ;  /* 0x000000070a077211 */ /* 0x040fe200078e48ff */
[C---:B------:R-:W-:Y:S01]  /*1c390*/  FMUL.FTZ R120, R11.reuse, R120 ;  /* 0x000000780b787220 */ /* 0x040fe20000410000 */
[----:B------:R-:W-:Y:S01]  /*1c3a0*/  IADD3 R13, R10, -R13, RZ ;  /* 0x8000000d0a0d7210 */ /* 0x000fe20007ffe0ff */
        /* <DEDUP_REMOVED lines=43> */
[C---:B------:R-:W-:Y:S01]  /*1c660*/  SHF.L.U32 R10, R8.reuse, 0x6, RZ ;  /* 0x00000006080a7819 */ /* 0x040fe200000006ff */
[C---:B---3--:R-:W-:Y:S01]  /*1c670*/  FMUL.FTZ R131, R9.reuse, R131 ;  /* 0x0000008309837220 */ /* 0x048fe20000410000 */
[----:B------:R-:W-:Y:S01]  /*1c680*/  SHF.R.S32.HI R11, RZ, 0x1f, R4 ;  /* 0x0000001fff0b7819 */ /* 0x000fe20000011404 */
[----:B------:R-:W-:Y:S01]  /*1c690*/  FMUL.FTZ R130, R9, R130 ;  /* 0x0000008209827220 */ /* 0x000fe20000410000 */
[----:B------:R-:W-:Y:S01]  /*1c6a0*/  IADD3 R0, -R15, R0, RZ ;  /* 0x000000000f007210 */ /* 0x000fe20007ffe1ff */
        /* <DEDUP_REMOVED lines=48> */
[----:B------:R-:W1:Y:S01]  /*1c9b0*/  LDC.64 R16, c[0x0][0x2c0] ;  /* 0x0000b000ff107b82 */ /* 0x000e620000000a00 */
[----:B------:R-:W-:Y:S01]  /*1c9c0*/  LOP3.LUT R10, R10, 0x1c0, RZ, 0xc0, !PT ;  /* 0x000001c00a0a7812 */ /* 0x000fe200078ec0ff */
[----:B------:R-:W3:Y:S01]  /*1c9d0*/  @P4 MUFU.LG2 R5, R5 ;  /* 0x0000000500054308 */ /* 0x000ee20000000c00 */
[----:B------:R-:W-:-:S05]  /*1c9e0*/  LEA.HI R11, R11, R4, RZ, 0x2 ;  /* 0x000000040b0b7211 */ /* 0x000fca00078f10ff */
[----:B------:R-:W-:Y:S01]  /*1c9f0*/  BAR.SYNC.DEFER_BLOCKING 0x0 ;  /* 0x0000000000007b1d */ /* 0x000fe20000010000 */
        /* <DEDUP_REMOVED lines=9> */
[----:B------:R-:W-:Y:S01]  /*1ca90*/  LEA R7, R7, R10, 0x1 ;  /* 0x0000000a07077211 */ /* 0x000fe200078e08ff */
[----:B-1----:R-:W-:Y:S01]  /*1caa0*/  IMAD R16, R18, R16, R197 ;  /* 0x0000001012107224 */ /* 0x002fe200078e02c5 */
[----:B------:R-:W-:Y:S02]  /*1cab0*/  LOP3.LUT R9, R4, 0x38, R9, 0xf8, !PT ;  /* 0x0000003804097812 */ /* 0x000fe400078ef809 */
[----:B------:R-:W-:Y:S01]  /*1cac0*/  SHF.R.U32.HI R4, RZ, 0x3, R4 ;  /* 0x00000003ff047819 */ /* 0x000fe20000011604 */
[----:B------:R-:W-:Y:S01]  /*1cad0*/  IMAD R16, R16, R19, R22 ;  /* 0x0000001310107224 */ /* 0x000fe200078e0216 */
[----:B------:R-:W-:-:S02]  /*1cae0*/  LEA R13, R13, R8, 0x4 ;  /* 0x000000080d0d7211 */ /* 0x000fc400078e20ff */
[----:B------:R-:W-:Y:S02]  /*1caf0*/  LEA R7, R7, UR4, 0x2 ;  /* 0x0000000407077c11 */ /* 0x000fe4000f8e10ff */
[----:B------:R-:W-:Y:S02]  /*1cb00*/  MOV R8, 0x40 ;  /* 0x0000004000087802 */ /* 0x000fe40000000f00 */
[----:B------:R-:W-:Y:S01]  /*1cb10*/  MOV R10, 0x80 ;  /* 0x00000080000a7802 */ /* 0x000fe20000000f00 */
[----:B------:R-:W-:Y:S01]  /*1cb20*/  STS.64 [R7], R128 ;  /* 0x0000008007007388 */ /* 0x000fe20000000a00 */
[----:B------:R-:W-:Y:S02]  /*1cb30*/  LOP3.LUT R4, R9, R4, RZ, 0x3c, !PT ;  /* 0x0000000409047212 */ /* 0x000fe400078e3cff */
[----:B------:R-:W-:Y:S01]  /*1cb40*/  IADD3 R15, R0, -R15, RZ ;  /* 0x8000000f000f7210 */ /* 0x000fe20007ffe0ff */
[----:B------:R-:W-:Y:S01]  /*1cb50*/  STS.64 [R7+0x800], R130 ;  /* 0x0008008207007388 */ /* 0x000fe20000000a00 */
[----:B------:R-:W-:-:S02]  /*1cb60*/  IADD3 R9, R7, -0x20, RZ ;  /* 0xffffffe007097810 */ /* 0x000fc40007ffe0ff */
[----:B------:R-:W-:Y:S02]  /*1cb70*/  SEL R8, R8, 0xffffffc0, !P1 ;  /* 0xffffffc008087807 */ /* 0x000fe40004800000 */
        /* <DEDUP_REMOVED lines=13> */
[----:B------:R-:W-:Y:S01]  /*1cc50*/  SHF.L.U32 R18, R0, 0x2, RZ ;  /* 0x0000000200127819 */ /* 0x000fe200000006ff */
[----:B---3--:R-:W-:Y:S02]  /*1cc60*/  @P4 FMUL.FTZ R0, R5, 0.69314718246459960938 ;  /* 0x3f31721805004820 */ /* 0x008fe40000410000 */
[----:B------:R-:W-:Y:S01]  /*1cc70*/  STS.64 [R15], R116 ;  /* 0x000000740f007388 */ /* 0x000fe20000000a00 */
[----:B------:R-:W-:-:S03]  /*1cc80*/  SHF.R.S32.HI R19, RZ, 0x1f, R18 ;  /* 0x0000001fff137819 */ /* 0x000fc60000011412 */
[----:B------:R-:W-:Y:S04]  /*1cc90*/  STS.64 [R15+0x800], R118 ;  /* 0x000800760f007388 */ /* 0x000fe80000000a00 */
[----:B------:R-:W-:Y:S04]  /*1cca0*/  STS.64 [R8], R112 ;  /* 0x0000007008007388 */ /* 0x000fe80000000a00 */
[----:B------:R-:W-:Y:S04]  /*1ccb0*/  STS.64 [R8+0x800], R114 ;  /* 0x0008007208007388 */ /* 0x000fe80000000a00 */
[----:B------:R-:W-:Y:S04]  /*1ccc0*/  STS.64 [R12], R108 ;  /* 0x0000006c0c007388 */ /* 0x000fe80000000a00 */
[----:B------:R-:W-:Y:S04]  /*1ccd0*/  STS.64 [R12+0x800], R110 ;  /* 0x0008006e0c007388 */ /* 0x000fe80000000a00 */
[----:B------:R-:W-:Y:S04]  /*1cce0*/  STS.64 [R14], R104 ;  /* 0x000000680e007388 */ /* 0x000fe80000000a00 */
        /* <DEDUP_REMOVED lines=29> */
[----:B---3--:R-:W-:-:S03]  /*1cec0*/  MOV R7, 0xff800000 ;  /* 0xff80000000077802 */ /* 0x008fc60000000f00 */
[----:B------:R-:W-:Y:S04]  /*1ced0*/  STS.64 [R8+0x8000], R84 ;  /* 0x0080005408007388 */ /* 0x000fe80000000a00 */
[----:B------:R1:W-:Y:S01]  /*1cee0*/  STS.64 [R8+0x8800], R86 ;  /* 0x0088005608007388 */ /* 0x0003e20000000a00 */
[----:B-----5:R-:W-:-:S03]  /*1cef0*/  MOV R9, 0xff800000 ;  /* 0xff80000000097802 */ /* 0x020fc60000000f00 */
[----:B------:R3:W-:Y:S01]  /*1cf00*/  STS.64 [R12+0x8000], R88 ;  /* 0x008000580c007388 */ /* 0x0007e20000000a00 */
[----:B----4-:R-:W-:-:S03]  /*1cf10*/  @P4 FFMA.FTZ R9, R3, R20, R0 ;  /* 0x0000001403094223 */ /* 0x010fc60000010000 */
[----:B------:R3:W-:Y:S01]  /*1cf20*/  STS.64 [R12+0x8800], R90 ;  /* 0x0088005a0c007388 */ /* 0x0007e20000000a00 */
[----:B--2---:R-:W-:-:S03]  /*1cf30*/  @P5 FMUL.FTZ R11, R6, 0.69314718246459960938 ;  /* 0x3f317218060b5820 */ /* 0x004fc60000410000 */
[----:B------:R3:W-:Y:S01]  /*1cf40*/  STS.64 [R14+0x8000], R92 ;  /* 0x0080005c0e007388 */ /* 0x0007e20000000a00 */
[----:B------:R-:W-:-:S03]  /*1cf50*/  @P5 FFMA.FTZ R7, R132, R21, R11 ;  /* 0x0000001584075223 */ /* 0x000fc6000001000b */
[----:B------:R3:W-:Y:S04]  /*1cf60*/  STS.64 [R14+0x8800], R94 ;  /* 0x0088005e0e007388 */ /* 0x0007e80000000a00 */
[----:B------:R3:W-:Y:S04]  /*1cf70*/  STS.64 [R10+0x8000], R96 ;  /* 0x008000600a007388 */ /* 0x0007e80000000a00 */
[----:B------:R3:W-:Y:S01]  /*1cf80*/  STS.64 [R10+0x8800], R98 ;  /* 0x008800620a007388 */ /* 0x0007e20000000a00 */
[----:B-1----:R-:W-:-:S05]  /*1cf90*/  SHF.L.U32 R8, R103, 0x6, RZ ;  /* 0x0000000667087819 */ /* 0x002fca00000006ff */
[----:B------:R-:W-:Y:S01]  /*1cfa0*/  IMAD R8, R16, R17, R8 ;  /* 0x0000001110087224 */ /* 0x000fe200078e0208 */
[----:B------:R-:W-:Y:S06]  /*1cfb0*/  BAR.SYNC.DEFER_BLOCKING 0x0 ;  /* 0x0000000000007b1d */ /* 0x000fec0000010000 */
[----:B------:R-:W-:Y:S05]  /*1cfc0*/  @P0 BRA `(.L_x_6711) ;  /* 0x0000000000300947 */ /* 0x000fea0003800000 */
        /* <DEDUP_REMOVED lines=12> */
.L_x_6711:
[----:B------:R-:W-:Y:S05]  /*1d090*/  BSYNC B0 ;  /* 0x0000000000007941 */ /* 0x000fea0003800000 */
.L_x_6710:
[----:B---3--:R-:W2:Y:S01]  /*1d0a0*/  LDS.128 R96, [R102] ;  /* 0x0000000066607984 */ /* 0x008ea20000000c00 */
[----:B------:R-:W-:Y:S01]  /*1d0b0*/  ULDC UR4, c[0x0][0x2dc] ;  /* 0x0000b70000047ab9 */ /* 0x000fe20000000800 */
[----:B------:R-:W-:Y:S02]  /*1d0c0*/  IMAD.WIDE R18, R2, 0xc0, R18 ;  /* 0x000000c002127825 */ /* 0x000fe400078e0212 */
[----:B------:R-:W3:Y:S02]  /*1d0d0*/  LDS.128 R64, [R102+0x4000] ;  /* 0x0040000066407984 */ /* 0x000ee40000000c00 */
[----:B------:R-:W-:Y:S01]  /*1d0e0*/  IMAD R3, R8, UR4, RZ ;  /* 0x0000000408037c24 */ /* 0x000fe2000f8e02ff */
[----:B------:R-:W-:Y:S01]  /*1d0f0*/  ULDC.64 UR4, c[0x0][0x288] ;  /* 0x0000a20000047ab9 */ /* 0x000fe20000000a00 */
[----:B------:R-:W4:Y:S01]  /*1d100*/  LDS.128 R32, [R102+0x8000] ;  /* 0x0080000066207984 */ /* 0x000f220000000c00 */
[----:B------:R-:W-:Y:S02]  /*1d110*/  IMAD R103, R103, -0x40, R196 ;  /* 0xffffffc067677824 */ /* 0x000fe400078e02c4 */
[----:B------:R-:W-:Y:S01]  /*1d120*/  IADD3 R0, P0, R3, R18, RZ ;  /* 0x0000001203007210 */ /* 0x000fe20007f1e0ff */
[----:B------:R-:W5:Y:S01]  /*1d130*/  LDS.128 R92, [R102+0x800] ;  /* 0x00080000665c7984 */ /* 0x000f620000000c00 */
[----:B------:R-:W-:-:S02]  /*1d140*/  VIADD R6, R2, 0x8 ;  /* 0x0000000802067836 */ /* 0x000fc40000000000 */
[----:B------:R-:W-:Y:S01]  /*1d150*/  LEA.HI.X.SX32 R3, R3, R19, 0x1, P0 ;  /* 0x0000001303037211 */ /* 0x000fe200000f0eff */
[----:B------:R-:W5:Y:S01]  /*1d160*/  LDS.128 R88, [R102+0x1000] ;  /* 0x0010000066587984 */ /* 0x000f620000000c00 */
[----:B-1----:R-:W-:Y:S01]  /*1d170*/  VIADD R4, R2, 0x10 ;  /* 0x0000001002047836 */ /* 0x002fe20000000000 */
        /* <DEDUP_REMOVED lines=61> */
.L_x_6712:
        /* <DEDUP_REMOVED lines=11> */
.L_x_7492:


//--------------------- .text._ZN5flash24flash_fwd_splitkv_kernelI23Flash_fwd_kernel_traitsILi192ELi64ELi64ELi4ELb0ELb0EN7cutlass6half_tE19Flash_kernel_traitsILi192ELi64ELi64ELi4ES3_EELb0ELb1ELb0ELb0ELb1ELb1ELb1ELb1EEEvNS_16Flash_fwd_paramsE --------------------------
	.section	.text._ZN5flash24flash_fwd_splitkv_kernelI23Flash_fwd_kernel_traitsILi192ELi64ELi64ELi4ELb0ELb0EN7cutlass6half_tE19Flash_kernel_traitsILi192ELi64ELi64ELi4ES3_EELb0ELb1ELb0ELb0ELb1ELb1ELb1ELb1EEEvNS_16Flash_fwd_paramsE,"ax",@progbits
	.align	128
        .global         _ZN5flash24flash_fwd_splitkv_kernelI23Flash_fwd_kernel_traitsILi192ELi64ELi64ELi4ELb0ELb0EN7cutlass6half_tE19Flash_kernel_traitsILi192ELi64ELi64ELi4ES3_EELb0ELb1ELb0ELb0ELb1ELb1ELb1ELb1EEEvNS_16Flash_fwd_paramsE
        .type           _ZN5flash24flash_fwd_splitkv_kernelI23Flash_fwd_kernel_traitsILi192ELi64ELi64ELi4ELb0ELb0EN7cutlass6half_tE19Flash_kernel_traitsILi192ELi64ELi64ELi4ES3_EELb0ELb1ELb0ELb0ELb1ELb1ELb1ELb1EEEvNS_16Flash_fwd_paramsE,@function
        .size           _ZN5flash24flash_fwd_splitkv_kernelI23Flash_fwd_kernel_traitsILi192ELi64ELi64ELi4ELb0ELb0EN7cutlass6half_tE19Flash_kernel_traitsILi192ELi64ELi64ELi4ES3_EELb0ELb1ELb0ELb0ELb1ELb1ELb1ELb1EEEvNS_16Flash_fwd_paramsE,(.L_x_7493 - _ZN5flash24flash_fwd_splitkv_kernelI23Flash_fwd_kernel_traitsILi192ELi64ELi64ELi4ELb0ELb0EN7cutlass6half_tE19Flash_kernel_traitsILi192ELi64ELi64ELi4ES3_EELb0ELb1ELb0ELb0ELb1ELb1ELb1ELb1EEEvNS_16Flash_fwd_paramsE)
        .other          _ZN5flash24flash_fwd_splitkv_kernelI23Flash_fwd_kernel_traitsILi192ELi64ELi64ELi4ELb0ELb0EN7cutlass6half_tE19Flash_kernel_traitsILi192ELi64ELi64ELi4ES3_EELb0ELb1ELb0ELb0ELb1ELb1ELb1ELb1EEEvNS_16Flash_fwd_paramsE,@"STO_CUDA_ENTRY STV_DEFAULT"
_ZN5flash24flash_fwd_splitkv_kernelI23Flash_fwd_kernel_traitsILi192ELi64ELi64ELi4ELb0ELb0EN7cutlass6half_tE19Flash_kernel_traitsILi192ELi64ELi64ELi4ES3_EELb0ELb1ELb0ELb0ELb1ELb1ELb1ELb1EEEvNS_16Flash_fwd_paramsE:
.text._ZN5flash24flash_fwd_splitkv_kernelI23Flash_fwd_kernel_traitsILi192ELi64ELi64ELi4ELb0ELb0EN7cutlass6half_tE19Flash_kernel_traitsILi192ELi64ELi64ELi4ES3_EELb0ELb1ELb0ELb0ELb1ELb1ELb1ELb1EEEvNS_16Flash_fwd_paramsE:
        /* <DEDUP_REMOVED lines=60> */
.L_x_6713:
[----:B------:R-:W2:Y:S02]  /*03c0*/  LDC R11, c[0x0][0x2c8] ;  /* 0x0000b200ff0b7b82 */ /* 0x000ea40000000800 */
.L_x_6714:
        /* <DEDUP_REMOVED lines=162> */
.L_x_6715:
        /* <DEDUP_REMOVED lines=24> */
.L_x_6716:
        /* <DEDUP_REMOVED lines=82> */
.L_x_6717:
        /* <DEDUP_REMOVED lines=49> */
.L_x_6719:
        /* <DEDUP_REMOVED lines=32> */
.L_x_6718:
        /* <DEDUP_REMOVED lines=234> */
.L_x_6766:
        /* <DEDUP_REMOVED lines=216> */
.L_x_6724:
[----:B------:R-:W-:Y:S05]  /*35c0*/  BSYNC B0 ;  /* 0x0000000000007941 */ /* 0x000fea0003800000 */
.L_x_6723:
        /* <DEDUP_REMOVED lines=159> */
.L_x_6726:
[----:B------:R-:W-:Y:S05]  /*3fc0*/  BSYNC B0 ;  /* 0x0000000000007941 */ /* 0x000fea0003800000 */
.L_x_6725:
        /* <DEDUP_REMOVED lines=167> */
.L_x_6728:
[----:B------:R-:W-:Y:S05]  /*4a40*/  BSYNC B0 ;  /* 0x0000000000007941 */ /* 0x000fea0003800000 */
.L_x_6727:
        /* <DEDUP_REMOVED lines=171> */
.L_x_6730:
[----:B------:R-:W-:Y:S05]  /*5500*/  BSYNC B0 ;  /* 0x0000000000007941 */ /* 0x000fea0003800000 */
.L_x_6729:
[----:B----4-:R-:W-:Y:S01]  /*5510*/  MOV R20, R49 ;  /* 0x0000003100147202 */ /* 0x010fe20000000f00 */
[----:B------:R-:W-:Y:S01]  /*5520*/  IMAD.MOV.U32 R44, RZ, RZ, R51 ;  /* 0x000000ffff2c7224 */ /* 0x000fe200078e0033 */
[----:B------:R-:W-:Y:S01]  /*5530*/  MOV R21, R48 ;  /* 0x0000003000157202 */ /* 0x000fe20000000f00 */
[----:B------:R-:W-:Y:S01]  /*5540*/  IMAD.MOV.U32 R45, RZ, RZ, R50 ;  /* 0x000000ffff2d7224 */ /* 0x000fe200078e0032 */
[----:B------:R-:W-:Y:S01]  /*5550*/  UMOV UR4, UR21 ;  /* 0x0000001500047c82 */ /* 0x000fe20008000000 */
[----:B------:R-:W-:Y:S05]  /*5560*/  BRA `(.L_x_6731) ;  /* 0x0000004c00787947 */ /* 0x000fea0003800000 */
.L_x_6722:
        /* <DEDUP_REMOVED lines=93> */
.L_x_6735:
[----:B------:R-:W-:Y:S05]  /*5b40*/  BSYNC B0 ;  /* 0x0000000000007941 */ /* 0x000fea0003800000 */
.L_x_6734:
        /* <DEDUP_REMOVED lines=88> */
.L_x_6737:
[----:B------:R-:W-:Y:S05]  /*60d0*/  BSYNC B0 ;  /* 0x0000000000007941 */ /* 0x000fea0003800000 */
.L_x_6736:
        /* <DEDUP_REMOVED lines=91> */
.L_x_6739:
[----:B------:R-:W-:Y:S05]  /*6690*/  BSYNC B0 ;  /* 0x0000000000007941 */ /* 0x000fea0003800000 */
.L_x_6738:
[----:B-----5:R1:W-:Y:S02]  /*66a0*/  STG.E.128 desc[UR6][R88.64+0x100], R48 ;  /* 0x0001003058007986 */ /* 0x0203e4000c101d06 */
.L_x_6733:
[----:B------:R-:W-:Y:S05]  /*66b0*/  BSYNC B1 ;  /* 0x0000000000017941 */ /* 0x000fea0003800000 */
.L_x_6732:
        /* <DEDUP_REMOVED lines=101> */
.L_x_6743:
[----:B------:R-:W-:Y:S05]  /*6d10*/  BSYNC B0 ;  /* 0x0000000000007941 */ /* 0x000fea0003800000 */
.L_x_6742:
        /* <DEDUP_REMOVED lines=92> */
.L_x_6745:
[----:B------:R-:W-:Y:S05]  /*72e0*/  BSYNC B0 ;  /* 0x0000000000007941 */ /* 0x000fea0003800000 */
.L_x_6744:
        /* <DEDUP_REMOVED lines=97> */
.L_x_6747:
[----:B------:R-:W-:Y:S05]  /*7900*/  BSYNC B0 ;  /* 0x0000000000007941 */ /* 0x000fea0003800000 */
.L_x_6746:
[----:B-----5:R4:W-:Y:S02]  /*7910*/  STG.E.128 desc[UR6][R150.64+0x100], R24 ;  /* 0x0001001896007986 */ /* 0x0209e4000c101d06 */
.L_x_6741:
[----:B------:R-:W-:Y:S05]  /*7920*/  BSYNC B1 ;  /* 0x0000000000017941 */ /* 0x000fea0003800000 */
.L_x_6740:
        /* <DEDUP_REMOVED lines=104> */
.L_x_6751:
[----:B------:R-:W-:Y:S05]  /*7fb0*/  BSYNC B0 ;  /* 0x0000000000007941 */ /* 0x000fea0003800000 */
.L_x_6750:
        /* <DEDUP_REMOVED lines=101> */
.L_x_6753:
[----:B------:R-:W-:Y:S05]  /*8610*/  BSYNC B0 ;  /* 0x0000000000007941 */ /* 0x000fea0003800000 */
.L_x_6752:
        /* <DEDUP_REMOVED lines=98> */
.L_x_6755:
[----:B------:R-:W-:Y:S05]  /*8c40*/  BSYNC B0 ;  /* 0x0000000000007941 */ /* 0x000fea0003800000 */
.L_x_6754:
[----:B-----5:R4:W-:Y:S02]  /*8c50*/  STG.E.128 desc[UR6][R46.64], R8 ;  /* 0x000000082e007986 */ /* 0x0209e4000c101d06 */
.L_x_6749:
[----:B------:R-:W-:Y:S05]  /*8c60*/  BSYNC B1 ;  /* 0x0000000000017941 */ /* 0x000fea0003800000 */
.L_x_6748:
        /* <DEDUP_REMOVED lines=107> */
.L_x_6759:
[----:B------:R-:W-:Y:S05]  /*9320*/  BSYNC B0 ;  /* 0x0000000000007941 */ /* 0x000fea0003800000 */
.L_x_6758:
        /* <DEDUP_REMOVED lines=102> */
.L_x_6761:
[----:B------:R-:W-:Y:S05]  /*9990*/  BSYNC B0 ;  /* 0x0000000000007941 */ /* 0x000fea0003800000 */
.L_x_6760:
        /* <DEDUP_REMOVED lines=98> */
.L_x_6763:
[----:B------:R-:W-:Y:S05]  /*9fc0*/  BSYNC B0 ;  /* 0x0000000000007941 */ /* 0x000fea0003800000 */
.L_x_6762:
[----:B-----5:R4:W-:Y:S02]  /*9fd0*/  STG.E.128 desc[UR6][R46.64], R8 ;  /* 0x000000082e007986 */ /* 0x0209e4000c101d06 */
.L_x_6757:
[----:B------:R-:W-:Y:S05]  /*9fe0*/  BSYNC B1 ;  /* 0x0000000000017941 */ /* 0x000fea0003800000 */
.L_x_6756:
        /* <DEDUP_REMOVED lines=8> */
.L_x_6721:
        /* <DEDUP_REMOVED lines=46> */
.L_x_6731:
        /* <DEDUP_REMOVED lines=82> */
.L_x_6764:
        /* <DEDUP_REMOVED lines=10> */
.L_x_6765:
[----:B------:R-:W-:Y:S04]  /*a910*/  IADD3 R13, R13, -0x1, RZ ;  /* 0xffffffff0d0d7810 */ /* 0x000fe80007ffe0ff */
[----:B------:R-:W-:Y:S11]  /*a920*/  ISETP.GT.AND P0, PT, R13, R61, PT ;  /* 0x0000003d0d00720c */ /* 0x000ff60003f04270 */
[----:B------:R-:W-:Y:S02]  /*a930*/  @!UPT UIADD3 URZ, URZ, URZ, URZ ;  /* 0x0000003f3f3ff290 */ /* 0x000fe4000fffe03f */
[----:B------:R-:W-:Y:S05]  /*a940*/  @P0 BRA `(.L_x_6766) ;  /* 0xffffff7c00bc0947 */ /* 0x000fea000383ffff */
.L_x_6720:
        /* <DEDUP_REMOVED lines=102> */
.L_x_6773:
[----:B------:R-:W-:Y:S05]  /*afb0*/  BSYNC B0 ;  /* 0x0000000000007941 */ /* 0x000fea0003800000 */
.L_x_6772:
        /* <DEDUP_REMOVED lines=45> */
.L_x_6775:
[----:B------:R-:W-:Y:S05]  /*b290*/  BSYNC B0 ;  /* 0x0000000000007941 */ /* 0x000fea0003800000 */
.L_x_6774:
        /* <DEDUP_REMOVED lines=46> */
.L_x_6777:
[----:B------:R-:W-:Y:S05]  /*b580*/  BSYNC B0 ;  /* 0x0000000000007941 */ /* 0x000fea0003800000 */
.L_x_6776:
[----:B------:R4:W-:Y:S02]  /*b590*/  STS.128 [R208+0x4000], R8 ;  /* 0x00400008d0007388 */ /* 0x0009e40000000c00 */
.L_x_6771:
[----:B------:R-:W-:Y:S05]  /*b5a0*/  BSYNC B1 ;  /* 0x0000000000017941 */ /* 0x000fea0003800000 */
.L_x_6770:
        /* <DEDUP_REMOVED lines=61> */
.L_x_6781:
[----:B------:R-:W-:Y:S05]  /*b980*/  BSYNC B0 ;  /* 0x0000000000007941 */ /* 0x000fea0003800000 */
.L_x_6780:
        /* <DEDUP_REMOVED lines=44> */
.L_x_6783:
[----:B------:R-:W-:Y:S05]  /*bc50*/  BSYNC B0 ;  /* 0x0000000000007941 */ /* 0x000fea0003800000 */
.L_x_6782:
        /* <DEDUP_REMOVED lines=46> */
.L_x_6785:
[----:B------:R-:W-:Y:S05]  /*bf40*/  BSYNC B0 ;  /* 0x0000000000007941 */ /* 0x000fea0003800000 */
.L_x_6784:
[----:B------:R1:W-:Y:S02]  /*bf50*/  STS.128 [R208+0x4800], R8 ;  /* 0x00480008d0007388 */ /* 0x0003e40000000c00 */
.L_x_6779:
[----:B------:R-:W-:Y:S05]  /*bf60*/  BSYNC B1 ;  /* 0x0000000000017941 */ /* 0x000fea0003800000 */
.L_x_6778:
        /* <DEDUP_REMOVED lines=64> */
.L_x_6789:
[----:B------:R-:W-:Y:S05]  /*c370*/  BSYNC B0 ;  /* 0x0000000000007941 */ /* 0x000fea0003800000 */
.L_x_6788:
        /* <DEDUP_REMOVED lines=44> */
.L_x_6791:
[----:B------:R-:W-:Y:S05]  /*c640*/  BSYNC B0 ;  /* 0x0000000000007941 */ /* 0x000fea0003800000 */
.L_x_6790:
        /* <DEDUP_REMOVED lines=46> */
.L_x_6793:
[----:B------:R-:W-:Y:S05]  /*c930*/  BSYNC B0 ;  /* 0x0000000000007941 */ /* 0x000fea0003800000 */
.L_x_6792:
[----:B------:R3:W-:Y:S02]  /*c940*/  STS.128 [R208+0x5000], R8 ;  /* 0x00500008d0007388 */ /* 0x0007e40000000c00 */
.L_x_6787:
[----:B------:R-:W-:Y:S05]  /*c950*/  BSYNC B1 ;  /* 0x0000000000017941 */ /* 0x000fea0003800000 */
.L_x_6786:
        /* <DEDUP_REMOVED lines=63> */
.L_x_6796:
[----:B------:R-:W-:Y:S05]  /*cd50*/  BSYNC B0 ;  /* 0x0000000000007941 */ /* 0x000fea0003800000 */
.L_x_6795:
        /* <DEDUP_REMOVED lines=47> */
.L_x_6798:
[----:B------:R-:W-:Y:S05]  /*d050*/  BSYNC B0 ;  /* 0x0000000000007941 */ /* 0x000fea0003800000 */
.L_x_6797:
        /* <DEDUP_REMOVED lines=44> */
.L_x_6800:
[----:B------:R-:W-:Y:S05]  /*d320*/  BSYNC B0 ;  /* 0x0000000000007941 */ /* 0x000fea0003800000 */
.L_x_6799:
[----:B------:R3:W-:Y:S01]  /*d330*/  STS.128 [R208+0x5800], R8 ;  /* 0x00580008d0007388 */ /* 0x0007e20000000c00 */
[----:B------:R-:W-:Y:S05]  /*d340*/  BRA `(.L_x_6794) ;  /* 0x00000048002c7947 */ /* 0x000fea0003800000 */
.L_x_6769:
        /* <DEDUP_REMOVED lines=90> */
.L_x_6804:
[----:B------:R-:W-:Y:S05]  /*d8f0*/  BSYNC B0 ;  /* 0x0000000000007941 */ /* 0x000fea0003800000 */
.L_x_6803:
        /* <DEDUP_REMOVED lines=88> */
.L_x_6806:
[----:B------:R-:W-:Y:S05]  /*de80*/  BSYNC B0 ;  /* 0x0000000000007941 */ /* 0x000fea0003800000 */
.L_x_6805:
        /* <DEDUP_REMOVED lines=88> */
.L_x_6808:
[----:B------:R-:W-:Y:S05]  /*e410*/  BSYNC B0 ;  /* 0x0000000000007941 */ /* 0x000fea0003800000 */
.L_x_6807:
[----:B------:R4:W-:Y:S02]  /*e420*/  STS.128 [R208+0x4000], R20 ;  /* 0x00400014d0007388 */ /* 0x0009e40000000c00 */
.L_x_6802:
[----:B------:R-:W-:Y:S05]  /*e430*/  BSYNC B1 ;  /* 0x0000000000017941 */ /* 0x000fea0003800000 */
.L_x_6801:
        /* <DEDUP_REMOVED lines=95> */
.L_x_6812:
[----:B------:R-:W-:Y:S05]  /*ea30*/  BSYNC B0 ;  /* 0x0000000000007941 */ /* 0x000fea0003800000 */
.L_x_6811:
        /* <DEDUP_REMOVED lines=91> */
.L_x_6814:
[----:B------:R-:W-:Y:S05]  /*eff0*/  BSYNC B0 ;  /* 0x0000000000007941 */ /* 0x000fea0003800000 */
.L_x_6813:
        /* <DEDUP_REMOVED lines=91> */
.L_x_6816:
[----:B------:R-:W-:Y:S05]  /*f5b0*/  BSYNC B0 ;  /* 0x0000000000007941 */ /* 0x000fea0003800000 */
.L_x_6815:
[----:B------:R1:W-:Y:S02]  /*f5c0*/  STS.128 [R208+0x4800], R20 ;  /* 0x00480014d0007388 */ /* 0x0003e40000000c00 */
.L_x_6810:
[----:B------:R-:W-:Y:S05]  /*f5d0*/  BSYNC B1 ;  /* 0x0000000000017941 */ /* 0x000fea0003800000 */
.L_x_6809:
        /* <DEDUP_REMOVED lines=96> */
.L_x_6820:
[----:B------:R-:W-:Y:S05]  /*fbe0*/  BSYNC B0 ;  /* 0x0000000000007941 */ /* 0x000fea0003800000 */
.L_x_6819:
        /* <DEDUP_REMOVED lines=90> */
.L_x_6822:
[----:B------:R-:W-:Y:S05]  /*10190*/  BSYNC B0 ;  /* 0x0000000000007941 */ /* 0x000fea0003800000 */
.L_x_6821:
        /* <DEDUP_REMOVED lines=90> */
.L_x_6824:
[----:B------:R-:W-:Y:S05]  /*10740*/  BSYNC B0 ;  /* 0x0000000000007941 */ /* 0x000fea0003800000 */
.L_x_6823:
[----:B------:R4:W-:Y:S02]  /*10750*/  STS.128 [R208+0x5000], R20 ;  /* 0x00500014d0007388 */ /* 0x0009e40000000c00 */
.L_x_6818:
[----:B------:R-:W-:Y:S05]  /*10760*/  BSYNC B1 ;  /* 0x0000000000017941 */ /* 0x000fea0003800000 */
.L_x_6817:
        /* <DEDUP_REMOVED lines=95> */
.L_x_6826:
[----:B------:R-:W-:Y:S05]  /*10d60*/  BSYNC B0 ;  /* 0x0000000000007941 */ /* 0x000fea0003800000 */
.L_x_6825:
        /* <DEDUP_REMOVED lines=91> */
.L_x_6828:
[----:B------:R-:W-:Y:S05]  /*11320*/  BSYNC B0 ;  /* 0x0000000000007941 */ /* 0x000fea0003800000 */
.L_x_6827:
        /* <DEDUP_REMOVED lines=94> */
.L_x_6830:
[----:B------:R-:W-:Y:S05]  /*11910*/  BSYNC B0 ;  /* 0x0000000000007941 */ /* 0x000fea0003800000 */
.L_x_6829:
[----:B------:R1:W-:Y:S01]  /*11920*/  STS.128 [R208+0x5800], R20 ;  /* 0x00580014d0007388 */ /* 0x0003e20000000c00 */
[----:B------:R-:W-:Y:S05]  /*11930*/  BRA `(.L_x_6794) ;  /* 0x0000000000b07947 */ /* 0x000fea0003800000 */
.L_x_6768:
        /* <DEDUP_REMOVED lines=44> */
.L_x_6794:
[----:B------:R-:W-:Y:S05]  /*11c00*/  BSYNC B2 ;  /* 0x0000000000027941 */ /* 0x000fea0003800000 */
.L_x_6767:
[----:B------:R-:W-:Y:S01]  /*11c10*/  VIADD R212, R134, 0xffffffff ;  /* 0xffffffff86d47836 */ /* 0x000fe20000000000 */
[----:B------:R-:W-:Y:S01]  /*11c20*/  ULDC.64 UR10, c[0x0][0x218] ;  /* 0x00008600000a7ab9 */ /* 0x000fe20000000a00 */
[----:B------:R-:W-:Y:S01]  /*11c30*/  IMAD.SHL.U32 R201, R140, 0x8, RZ ;  /* 0x000000088cc97824 */ /* 0x000fe200078e00ff */
[----:B------:R-:W-:Y:S01]  /*11c40*/  LEA R210, P0, R130, UR10, 0x1 ;  /* 0x0000000a82d27c11 */ /* 0x000fe2000f8008ff */
[----:B------:R-:W-:Y:S01]  /*11c50*/  IMAD.SHL.U32 R2, R212, 0x40, RZ ;  /* 0x00000040d4027824 */ /* 0x000fe200078e00ff */
[----:B------:R-:W-:Y:S01]  /*11c60*/  ULDC.64 UR8, c[0x0][0x220] ;  /* 0x0000880000087ab9 */ /* 0x000fe20000000a00 */
[----:B------:R-:W-:Y:S01]  /*11c70*/  ULDC.64 UR14, c[0x0][0x398] ;  /* 0x0000e600000e7ab9 */ /* 0x000fe20000000a00 */
[----:B------:R-:W-:Y:S01]  /*11c80*/  LEA.HI.X R209, R130, UR11, R52, 0x1, P0 ;  /* 0x0000000b82d17c11 */ /* 0x000fe200080f0c34 */
[----:B------:R-:W-:Y:S02]  /*11c90*/  IMAD.IADD R3, R57, 0x1, -R2 ;  /* 0x0000000139037824 */ /* 0x000fe400078e0a02 */
[----:B------:R-:W-:-:S03]  /*11ca0*/  IMAD R218, R56, 0x10, R59 ;  /* 0x0000001038da7824 */ /* 0x000fc600078e023b */
        /* <DEDUP_REMOVED lines=137> */
[----:B------:R-:W-:-:S03]  /*12540*/  VIADD R180, R199, 0x5800 ;  /* 0x00005800c7b47836 */ /* 0x000fc60000000000 */
[----:B------:R-:W-:Y:S01]  /*12550*/  @!PT LDS RZ, [RZ] ;  /* 0x00000000fffff984 */ /* 0x000fe20000000800 */
[----:B------:R-:W-:Y:S01]  /*12560*/  @!PT LDS RZ, [RZ] ;  /* 0x00000000fffff984 */ /* 0x000fe20000000800 */
[----:B------:R-:W-:Y:S01]  /*12570*/  @!PT LDS RZ, [RZ] ;  /* 0x00000000fffff984 */ /* 0x000fe20000000800 */
[----:B------:R-:W-:Y:S04]  /*12580*/  @!P0 LDGSTS.E.BYPASS.LTC128B.128 [R208+0xd800], desc[UR6][R14.64] ;  /* 0x0d8000000ed08fae */ /* 0x000fe8000b901d46 */
[----:B------:R-:W-:Y:S04]  /*12590*/  @!P0 LDGSTS.E.BYPASS.LTC128B.128 [R208+0xf800], desc[UR6][R14.64+0x80] ;  /* 0x0f8000800ed08fae */ /* 0x000fe8000b901d46 */
[----:B------:R2:W-:Y:S04]  /*125a0*/  @!P0 LDGSTS.E.BYPASS.LTC128B.128 [R208+0x11800], desc[UR6][R14.64+0x100] ;  /* 0x118001000ed08fae */ /* 0x0005e8000b901d46 */
[----:B-1----:R-:W-:Y:S04]  /*125b0*/  LDSM.16.M88.4 R8, [R202] ;  /* 0x00000000ca08783b */ /* 0x002fe80000000200 */
[----:B------:R-:W2:Y:S04]  /*125c0*/  LDSM.16.M88.4 R20, [R201+0x6000] ;  /* 0x00600000c914783b */ /* 0x000ea80000000200 */
[----:B------:R-:W-:Y:S04]  /*125d0*/  LDSM.16.M88.4 R84, [R200] ;  /* 0x00000000c854783b */ /* 0x000fe80000000200 */
[----:B------:R-:W-:Y:S04]  /*125e0*/  LDSM.16.M88.4 R24, [R199] ;  /* 0x00000000c718783b */ /* 0x000fe80000000200 */
[----:B------:R-:W-:Y:S04]  /*125f0*/  LDSM.16.M88.4 R88, [R198] ;  /* 0x00000000c658783b */ /* 0x000fe80000000200 */
[----:B------:R-:W-:Y:S04]  /*12600*/  LDSM.16.M88.4 R16, [R195+0x6000] ;  /* 0x00600000c310783b */ /* 0x000fe80000000200 */
[----:B------:R-:W1:Y:S04]  /*12610*/  LDSM.16.M88.4 R72, [R201+0x6800] ;  /* 0x00680000c948783b */ /* 0x000e680000000200 */
[----:B------:R-:W3:Y:S04]  /*12620*/  LDSM.16.M88.4 R64, [R201+0x7000] ;  /* 0x00700000c940783b */ /* 0x000ee80000000200 */
[----:B------:R-:W4:Y:S04]  /*12630*/  LDSM.16.M88.4 R28, [R201+0x7800] ;  /* 0x00780000c91c783b */ /* 0x000f280000000200 */
[----:B------:R-:W-:Y:S04]  /*12640*/  LDSM.16.M88.4 R44, [R197] ;  /* 0x00000000c52c783b */ /* 0x000fe80000000200 */
[----:B------:R-:W5:Y:S01]  /*12650*/  LDSM.16.M88.4 R76, [R188] ;  /* 0x00000000bc4c783b */ /* 0x000f620000000200 */
[C---:B--2---:R-:W-:Y:S03]  /*12660*/  HMMA.16816.F32 R12, R8.reuse, R20, RZ ;  /* 0x00000014080c723c */ /* 0x044fe600000018ff */
[----:B------:R-:W2:Y:S04]  /*12670*/  LDSM.16.M88.4 R104, [R199+0x800] ;  /* 0x00080000c768783b */ /* 0x000ea80000000200 */
[----:B------:R-:W-:Y:S01]  /*12680*/  LDSM.16.M88.4 R40, [R199+0x1800] ;  /* 0x00180000c728783b */ /* 0x000fe20000000200 */
[C---:B------:R-:W-:Y:S03]  /*12690*/  HMMA.16816.F32 R20, R8.reuse, R22, RZ ;  /* 0x000000160814723c */ /* 0x040fe600000018ff */
[----:B------:R-:W-:Y:S04]  /*126a0*/  LDSM.16.M88.4 R36, [R202+0x2000] ;  /* 0x00200000ca24783b */ /* 0x000fe80000000200 */
[----:B------:R-:W-:Y:S04]  /*126b0*/  LDSM.16.M88.4 R48, [R201+0x8000] ;  /* 0x00800000c930783b */ /* 0x000fe80000000200 */
[----:B------:R-:W-:Y:S01]  /*126c0*/  LDSM.16.M88.4 R100, [R195+0x6800] ;  /* 0x00680000c364783b */ /* 0x000fe20000000200 */
[----:B-1----:R-:W-:Y:S03]  /*126d0*/  HMMA.16816.F32 R32, R8, R72, RZ ;  /* 0x000000480820723c */ /* 0x002fe600000018ff */
[----:B------:R-:W-:Y:S04]  /*126e0*/  LDSM.16.M88.4 R92, [R195+0x7800] ;  /* 0x00780000c35c783b */ /* 0x000fe80000000200 */
[----:B------:R-:W-:Y:S01]  /*126f0*/  LDSM.16.M88.4 R80, [R199+0x2000] ;  /* 0x00200000c750783b */ /* 0x000fe20000000200 */
[C---:B------:R-:W-:Y:S03]  /*12700*/  HMMA.16816.F32 R12, R84.reuse, R24, R12 ;  /* 0x00000018540c723c */ /* 0x040fe6000000180c */
[----:B------:R-:W-:Y:S03]  /*12710*/  LDSM.16.M88.4 R96, [R188+0x800] ;  /* 0x00080000bc60783b */ /* 0x000fe60000000200 */
[----:B------:R-:W-:Y:S01]  /*12720*/  HMMA.16816.F32 R20, R84, R26, R20 ;  /* 0x0000001a5414723c */ /* 0x000fe20000001814 */
[----:B------:R-:W1:Y:S04]  /*12730*/  LDSM.16.M88.4 R24, [R199+0x1000] ;  /* 0x00100000c718783b */ /* 0x000e680000000200 */
[----:B------:R-:W-:Y:S01]  /*12740*/  LDSM.16.M88.4 R108, [R201+0x8800] ;  /* 0x00880000c96c783b */ /* 0x000fe20000000200 */
[C---:B------:R-:W-:Y:S03]  /*12750*/  HMMA.16816.F32 R72, R8.reuse, R74, RZ ;  /* 0x0000004a0848723c */ /* 0x040fe600000018ff */
[----:B------:R-:W0:Y:S03]  /*12760*/  LDGDEPBAR ;  /* 0x00000000000079af */ /* 0x000e260000000000 */
[----:B---3--:R-:W-:Y:S06]  /*12770*/  HMMA.16816.F32 R68, R8, R64, RZ ;  /* 0x000000400844723c */ /* 0x008fec00000018ff */
[----:B------:R-:W-:Y:S06]  /*12780*/  HMMA.16816.F32 R12, R88, R16, R12 ;  /* 0x00000010580c723c */ /* 0x000fec000000180c */
[----:B------:R-:W-:Y:S06]  /*12790*/  HMMA.16816.F32 R64, R8, R66, RZ ;  /* 0x000000420840723c */ /* 0x000fec00000018ff */
[----:B------:R-:W-:Y:S01]  /*127a0*/  HMMA.16816.F32 R20, R88, R18, R20 ;  /* 0x000000125814723c */ /* 0x000fe20000001814 */
[----:B------:R-:W3:Y:S05]  /*127b0*/  LDSM.16.M88.4 R16, [R195+0x7000] ;  /* 0x00700000c310783b */ /* 0x000eea0000000200 */
[C---:B----4-:R-:W-:Y:S06]  /*127c0*/  HMMA.16816.F32 R60, R8.reuse, R28, RZ ;  /* 0x0000001c083c723c */ /* 0x050fec00000018ff */
[----:B------:R-:W-:Y:S01]  /*127d0*/  HMMA.16816.F32 R8, R8, R30, RZ ;  /* 0x0000001e0808723c */ /* 0x000fe200000018ff */
[----:B------:R-:W4:Y:S05]  /*127e0*/  LDSM.16.M88.4 R28, [R200+0x2000] ;  /* 0x00200000c81c783b */ /* 0x000f2a0000000200 */
[----:B-----5:R-:W-:Y:S06]  /*127f0*/  HMMA.16816.F32 R12, R44, R76, R12 ;  /* 0x0000004c2c0c723c */ /* 0x020fec000000180c */
        /* <DEDUP_REMOVED lines=8> */
[----:B------:R-:W-:Y:S04]  /*12880*/  LDSM.16.M88.4 R8, [R198+0x2000] ;  /* 0x00200000c608783b */ /* 0x000fe80000000200 */
[----:B------:R-:W-:Y:S01]  /*12890*/  LDSM.16.M88.4 R40, [R195+0x8000] ;  /* 0x00800000c328783b */ /* 0x000fe20000000200 */
[----:B------:R-:W-:Y:S06]  /*128a0*/  HMMA.16816.F32 R12, R36, R48, R12 ;  /* 0x00000030240c723c */ /* 0x000fec000000180c */
[----:B------:R-:W-:Y:S01]  /*128b0*/  HMMA.16816.F32 R20, R44, R78, R20 ;  /* 0x0000004e2c14723c */ /* 0x000fe20000001814 */
[----:B------:R-:W2:Y:S05]  /*128c0*/  LDSM.16.M88.4 R76, [R188+0x1800] ;  /* 0x00180000bc4c783b */ /* 0x000eaa0000000200 */
        /* <DEDUP_REMOVED lines=8> */
[----:B------:R-:W-:Y:S04]  /*12950*/  LDSM.16.M88.4 R92, [R197+0x2000] ;  /* 0x00200000c55c783b */ /* 0x000fe80000000200 */
[----:B------:R-:W-:Y:S01]  /*12960*/  LDSM.16.M88.4 R84, [R202+0x4000] ;  /* 0x00400000ca54783b */ /* 0x000fe20000000200 */
[----:B----4-:R-:W-:Y:S06]  /*12970*/  HMMA.16816.F32 R12, R28, R80, R12 ;  /* 0x000000501c0c723c */ /* 0x010fec000000180c */
[----:B------:R-:W-:Y:S01]  /*12980*/  HMMA.16816.F32 R20, R36, R50, R20 ;  /* 0x000000322414723c */ /* 0x000fe20000001814 */
[----:B------:R-:W4:Y:S05]  /*12990*/  LDSM.16.M88.4 R48, [R201+0x9800] ;  /* 0x00980000c930783b */ /* 0x000f2a0000000200 */
        /* <DEDUP_REMOVED lines=9> */
[----:B------:R-:W-:Y:S01]  /*12a30*/  LDSM.16.M88.4 R44, [R195+0x9000] ;  /* 0x00900000c32c783b */ /* 0x000fe20000000200 */
[----:B------:R-:W-:Y:S06]  /*12a40*/  HMMA.16816.F32 R12, R8, R40, R12 ;  /* 0x00000028080c723c */ /* 0x000fec000000180c */
[----:B------:R-:W-:Y:S01]  /*12a50*/  HMMA.16816.F32 R20, R28, R82, R20 ;  /* 0x000000521c14723c */ /* 0x000fe20000001814 */
[----:B------:R-:W5:Y:S05]  /*12a60*/  LDSM.16.M88.4 R80, [R195+0x8800] ;  /* 0x00880000c350783b */ /* 0x000f6a0000000200 */
[C---:B------:R-:W-:Y:S06]  /*12a70*/  HMMA.16816.F32 R32, R36.reuse, R108, R32 ;  /* 0x0000006c2420723c */ /* 0x040fec0000001820 */
[C---:B------:R-:W-:Y:S06]  /*12a80*/  HMMA.16816.F32 R72, R36.reuse, R110, R72 ;  /* 0x0000006e2448723c */ /* 0x040fec0000001848 */
[C---:B---3--:R-:W-:Y:S06]  /*12a90*/  HMMA.16816.F32 R68, R36.reuse, R16, R68 ;  /* 0x000000102444723c */ /* 0x048fec0000001844 */
[C---:B------:R-:W-:Y:S01]  /*12aa0*/  HMMA.16816.F32 R64, R36.reuse, R18, R64 ;  /* 0x000000122440723c */ /* 0x040fe20000001840 */
[----:B------:R-:W3:Y:S05]  /*12ab0*/  LDSM.16.M88.4 R16, [R195+0x9800] ;  /* 0x00980000c310783b */ /* 0x000eea0000000200 */
[C---:B----4-:R-:W-:Y:S06]  /*12ac0*/  HMMA.16816.F32 R60, R36.reuse, R48, R60 ;  /* 0x00000030243c723c */ /* 0x050fec000000183c */
[----:B------:R-:W-:Y:S01]  /*12ad0*/  HMMA.16816.F32 R88, R36, R50, R88 ;  /* 0x000000322458723c */ /* 0x000fe20000001858 */
[----:B------:R-:W-:Y:S04]  /*12ae0*/  LDSM.16.M88.4 R48, [R200+0x4000] ;  /* 0x00400000c830783b */ /* 0x000fe80000000200 */
[----:B------:R-:W4:Y:S01]  /*12af0*/  LDSM.16.M88.4 R36, [R199+0x4000] ;  /* 0x00400000c724783b */ /* 0x000f220000000200 */
[----:B------:R-:W-:Y:S06]  /*12b00*/  HMMA.16816.F32 R12, R92, R100, R12 ;  /* 0x000000645c0c723c */ /* 0x000fec000000180c */
        /* <DEDUP_REMOVED lines=11> */
[----:B------:R-:W1:Y:S01]  /*12bc0*/  LDSM.16.M88.4 R96, [R195+0xa000] ;  /* 0x00a00000c360783b */ /* 0x000e620000000200 */
[----:B--2---:R-:W-:Y:S06]  /*12bd0*/  HMMA.16816.F32 R12, R84, R76, R12 ;  /* 0x0000004c540c723c */ /* 0x004fec000000180c */
[----:B------:R-:W-:Y:S01]  /*12be0*/  HMMA.16816.F32 R20, R92, R102, R20 ;  /* 0x000000665c14723c */ /* 0x000fe20000001814 */
[----:B------:R-:W2:Y:S05]  /*12bf0*/  LDSM.16.M88.4 R100, [R201+0xa800] ;  /* 0x00a80000c964783b */ /* 0x000eaa0000000200 */
[C---:B-----5:R-:W-:Y:S06]  /*12c00*/  HMMA.16816.F32 R32, R8.reuse, R80, R32 ;  /* 0x000000500820723c */ /* 0x060fec0000001820 */
[C---:B------:R-:W-:Y:S01]  /*12c10*/  HMMA.16816.F32 R72, R8.reuse, R82, R72 ;  /* 0x000000520848723c */ /* 0x040fe20000001848 */
[----:B------:R-:W5:Y:S05]  /*12c20*/  LDSM.16.M88.4 R80, [R201+0xb000] ;  /* 0x00b00000c950783b */ /* 0x000f6a0000000200 */
[C---:B------:R-:W-:Y:S06]  /*12c30*/  HMMA.16816.F32 R68, R8.reuse, R44, R68 ;  /* 0x0000002c0844723c */ /* 0x040fec0000001844 */
[C---:B------:R-:W-:Y:S01]  /*12c40*/  HMMA.16816.F32 R64, R8.reuse, R46, R64 ;  /* 0x0000002e0840723c */ /* 0x040fe20000001840 */
[----:B------:R-:W-:Y:S05]  /*12c50*/  LDSM.16.M88.4 R44, [R199+0x4800] ;  /* 0x00480000c72c783b */ /* 0x000fea0000000200 */
[C---:B---3--:R-:W-:Y:S06]  /*12c60*/  HMMA.16816.F32 R60, R8.reuse, R16, R60 ;  /* 0x00000010083c723c */ /* 0x048fec000000183c */
[----:B------:R-:W-:Y:S01]  /*12c70*/  HMMA.16816.F32 R88, R8, R18, R88 ;  /* 0x000000120858723c */ /* 0x000fe20000001858 */
[----:B------:R-:W-:Y:S04]  /*12c80*/  LDSM.16.M88.4 R8, [R197+0x4000] ;  /* 0x00400000c508783b */ /* 0x000fe80000000200 */
[----:B------:R-:W-:Y:S01]  /*12c90*/  LDSM.16.M88.4 R16, [R188+0x4000] ;  /* 0x00400000bc10783b */ /* 0x000fe20000000200 */
[----:B----4-:R-:W-:Y:S06]  /*12ca0*/  HMMA.16816.F32 R12, R48, R36, R12 ;  /* 0x00000024300c723c */ /* 0x010fec000000180c */
[----:B------:R-:W-:Y:S01]  /*12cb0*/  HMMA.16816.F32 R20, R84, R78, R20 ;  /* 0x0000004e5414723c */ /* 0x000fe20000001814 */
[----:B------:R-:W3:Y:S05]  /*12cc0*/  LDSM.16.M88.4 R76, [R201+0xb800] ;  /* 0x00b80000c94c783b */ /* 0x000eea0000000200 */
[C---:B------:R-:W-:Y:S06]  /*12cd0*/  HMMA.16816.F32 R32, R92.reuse, R40, R32 ;  /* 0x000000285c20723c */ /* 0x040fec0000001820 */
[C---:B------:R-:W-:Y:S01]  /*12ce0*/  HMMA.16816.F32 R72, R92.reuse, R42, R72 ;  /* 0x0000002a5c48723c */ /* 0x040fe20000001848 */
[----:B------:R-:W4:Y:S05]  /*12cf0*/  LDSM.16.M88.4 R40, [R199+0x5000] ;  /* 0x00500000c728783b */ /* 0x000f2a0000000200 */
[C---:B-1----:R-:W-:Y:S06]  /*12d00*/  HMMA.16816.F32 R68, R92.reuse, R24, R68 ;  /* 0x000000185c44723c */ /* 0x042fec0000001844 */
[C---:B------:R-:W-:Y:S01]  /*12d10*/  HMMA.16816.F32 R64, R92.reuse, R26, R64 ;  /* 0x0000001a5c40723c */ /* 0x040fe20000001840 */
[----:B------:R-:W-:Y:S05]  /*12d20*/  LDSM.16.M88.4 R24, [R195+0xa800] ;  /* 0x00a80000c318783b */ /* 0x000fea0000000200 */
[C---:B------:R-:W-:Y:S06]  /*12d30*/  HMMA.16816.F32 R60, R92.reuse, R104, R60 ;  /* 0x000000685c3c723c */ /* 0x040fec000000183c */
[----:B------:R-:W-:Y:S06]  /*12d40*/  HMMA.16816.F32 R88, R92, R106, R88 ;  /* 0x0000006a5c58723c */ /* 0x000fec0000001858 */
[----:B------:R-:W-:Y:S06]  /*12d50*/  HMMA.16816.F32 R12, R28, R96, R12 ;  /* 0x000000601c0c723c */ /* 0x000fec000000180c */
[----:B------:R-:W-:Y:S01]  /*12d60*/  HMMA.16816.F32 R20, R48, R38, R20 ;  /* 0x000000263014723c */ /* 0x000fe20000001814 */
[----:B------:R-:W1:Y:S05]  /*12d70*/  LDSM.16.M88.4 R36, [R199+0x5800] ;  /* 0x00580000c724783b */ /* 0x000e6a0000000200 */
[C---:B--2---:R-:W-:Y:S06]  /*12d80*/  HMMA.16816.F32 R32, R84.reuse, R100, R32 ;  /* 0x000000645420723c */ /* 0x044fec0000001820 */
[C---:B------:R-:W-:Y:S06]  /*12d90*/  HMMA.16816.F32 R72, R84.reuse, R102, R72 ;  /* 0x000000665448723c */ /* 0x040fec0000001848 */
[C---:B-----5:R-:W-:Y:S06]  /*12da0*/  HMMA.16816.F32 R68, R84.reuse, R80, R68 ;  /* 0x000000505444723c */ /* 0x060fec0000001844 */
[C---:B------:R-:W-:Y:S01]  /*12db0*/  HMMA.16816.F32 R64, R84.reuse, R82, R64 ;  /* 0x000000525440723c */ /* 0x040fe20000001840 */
[----:B------:R-:W2:Y:S05]  /*12dc0*/  LDSM.16.M88.4 R80, [R195+0xb000] ;  /* 0x00b00000c350783b */ /* 0x000eaa0000000200 */
[C---:B---3--:R-:W-:Y:S06]  /*12dd0*/  HMMA.16816.F32 R60, R84.reuse, R76, R60 ;  /* 0x0000004c543c723c */ /* 0x048fec000000183c */
[----:B------:R-:W-:Y:S01]  /*12de0*/  HMMA.16816.F32 R88, R84, R78, R88 ;  /* 0x0000004e5458723c */ /* 0x000fe20000001858 */
[----:B------:R-:W-:Y:S05]  /*12df0*/  LDSM.16.M88.4 R76, [R188+0x4800] ;  /* 0x00480000bc4c783b */ /* 0x000fea0000000200 */
[----:B------:R-:W-:Y:S06]  /*12e00*/  HMMA.16816.F32 R12, R8, R16, R12 ;  /* 0x00000010080c723c */ /* 0x000fec000000180c */
[----:B------:R-:W-:Y:S06]  /*12e10*/  HMMA.16816.F32 R20, R28, R98, R20 ;  /* 0x000000621c14723c */ /* 0x000fec0000001814 */
[C---:B------:R-:W-:Y:S06]  /*12e20*/  HMMA.16816.F32 R32, R48.reuse, R44, R32 ;  /* 0x0000002c3020723c */ /* 0x040fec0000001820 */
[C---:B------:R-:W-:Y:S06]  /*12e30*/  HMMA.16816.F32 R72, R48.reuse, R46, R72 ;  /* 0x0000002e3048723c */ /* 0x040fec0000001848 */
[----:B----4-:R-:W-:Y:S01]  /*12e40*/  HMMA.16816.F32 R68, R48, R40, R68 ;  /* 0x000000283044723c */ /* 0x010fe20000001844 */
[----:B------:R-:W-:Y:S01]  /*12e50*/  FMUL.FTZ R13, R13, UR15 ;  /* 0x0000000f0d0d7c20 */ /* 0x000fe20008410000 */
[----:B------:R-:W-:-:S04]  /*12e60*/  FMUL.FTZ R6, R12, UR15 ;  /* 0x0000000f0c067c20 */ /* 0x000fc80008410000 */
[C---:B------:R-:W-:Y:S01]  /*12e70*/  HMMA.16816.F32 R64, R48.reuse, R42, R64 ;  /* 0x0000002a3040723c */ /* 0x040fe20000001840 */
[----:B------:R-:W3:Y:S01]  /*12e80*/  LDSM.16.M88.4 R40, [R195+0xb800] ;  /* 0x00b80000c328783b */ /* 0x000ee20000000200 */
[----:B------:R-:W4:Y:S04]  /*12e90*/  MUFU.TANH R6, R6 ;  /* 0x0000000600067308 */ /* 0x000f280000002400 */
[C---:B-1----:R-:W-:Y:S06]  /*12ea0*/  HMMA.16816.F32 R60, R48.reuse, R36, R60 ;  /* 0x00000024303c723c */ /* 0x042fec000000183c */
[----:B------:R-:W-:Y:S06]  /*12eb0*/  HMMA.16816.F32 R88, R48, R38, R88 ;  /* 0x000000263058723c */ /* 0x000fec0000001858 */
[----:B------:R-:W-:Y:S01]  /*12ec0*/  HMMA.16816.F32 R20, R8, R18, R20 ;  /* 0x000000120814723c */ /* 0x000fe20000001814 */
[----:B------:R-:W1:Y:S05]  /*12ed0*/  LDSM.16.M88.4 R16, [R188+0x5000] ;  /* 0x00500000bc10783b */ /* 0x000e6a0000000200 */
[C---:B------:R-:W-:Y:S01]  /*12ee0*/  HMMA.16816.F32 R32, R28.reuse, R24, R32 ;  /* 0x000000181c20723c */ /* 0x040fe20000001820 */
[----:B------:R5:W4:Y:S05]  /*12ef0*/  MUFU.TANH R24, R13 ;  /* 0x0000000d00187308 */ /* 0x000b2a0000002400 */
[----:B------:R-:W-:Y:S01]  /*12f00*/  HMMA.16816.F32 R72, R28, R26, R72 ;  /* 0x0000001a1c48723c */ /* 0x000fe20000001848 */
[----:B------:R-:W-:-:S05]  /*12f10*/  FMUL.FTZ R25, R14, UR15 ;  /* 0x0000000f0e197c20 */ /* 0x000fca0008410000 */
[C---:B--2---:R-:W-:Y:S01]  /*12f20*/  HMMA.16816.F32 R68, R28.reuse, R80, R68 ;  /* 0x000000501c44723c */ /* 0x044fe20000001844 */
[----:B------:R-:W-:Y:S01]  /*12f30*/  FMUL.FTZ R26, R15, UR15 ;  /* 0x0000000f0f1a7c20 */ /* 0x000fe20008410000 */
[----:B------:R-:W-:Y:S01]  /*12f40*/  MUFU.TANH R25, R25 ;  /* 0x0000001900197308 */ /* 0x000fe20000002400 */
[----:B-----5:R-:W2:Y:S03]  /*12f50*/  LDSM.16.M88.4 R12, [R188+0x5800] ;  /* 0x00580000bc0c783b */ /* 0x020ea60000000200 */
[C---:B------:R-:W-:Y:S01]  /*12f60*/  HMMA.16816.F32 R64, R28.reuse, R82, R64 ;  /* 0x000000521c40723c */ /* 0x040fe20000001840 */
[----:B------:R-:W-:Y:S01]  /*12f70*/  FMUL.FTZ R20, R20, UR15 ;  /* 0x0000000f14147c20 */ /* 0x000fe20008410000 */
[----:B------:R-:W-:Y:S02]  /*12f80*/  FMUL.FTZ R22, R22, UR15 ;  /* 0x0000000f16167c20 */ /* 0x000fe40008410000 */
[----:B------:R-:W-:Y:S01]  /*12f90*/  MUFU.TANH R26, R26 ;  /* 0x0000001a001a7308 */ /* 0x000fe20000002400 */
[----:B------:R-:W-:Y:S01]  /*12fa0*/  FMUL.FTZ R21, R21, UR15 ;  /* 0x0000000f15157c20 */ /* 0x000fe20008410000 */
[----:B------:R-:W-:Y:S01]  /*12fb0*/  FMUL.FTZ R23, R23, UR15 ;  /* 0x0000000f17177c20 */ /* 0x000fe20008410000 */
[----:B---3--:R-:W-:Y:S01]  /*12fc0*/  HMMA.16816.F32 R60, R28, R40, R60 ;  /* 0x000000281c3c723c */ /* 0x008fe2000000183c */
[----:B------:R-:W-:-:S04]  /*12fd0*/  DEPBAR.LE SB0, 0x0 ;  /* 0x000080000000791a */ /* 0x000fc80000000000 */
[----:B------:R-:W3:Y:S01]  /*12fe0*/  MUFU.TANH R20, R20 ;  /* 0x0000001400147308 */ /* 0x000ee20000002400 */
[----:B------:R-:W-:Y:S06]  /*12ff0*/  HMMA.16816.F32 R88, R28, R42, R88 ;  /* 0x0000002a1c58723c */ /* 0x000fec0000001858 */
[C---:B-1----:R-:W-:Y:S01]  /*13000*/  HMMA.16816.F32 R68, R8.reuse, R16, R68 ;  /* 0x000000100844723c */ /* 0x042fe20000001844 */
[----:B------:R-:W-:Y:S01]  /*13010*/  IMAD.IADD R28, R2, 0x1, R211 ;  /* 0x00000001021c7824 */ /* 0x000fe200078e02d3 */
[----:B------:R-:W1:Y:S04]  /*13020*/  MUFU.TANH R22, R22 ;  /* 0x0000001600167308 */ /* 0x000e680000002400 */
[----:B------:R-:W-:Y:S01]  /*13030*/  HMMA.16816.F32 R32, R8, R76, R32 ;  /* 0x0000004c0820723c */ /* 0x000fe20000001820 */
[----:B------:R-:W-:-:S03]  /*13040*/  SHF.R.S32.HI R17, RZ, 0x1f, R0 ;  /* 0x0000001fff117819 */ /* 0x000fc60000011400 */
[----:B------:R-:W5:Y:S01]  /*13050*/  MUFU.TANH R21, R21 ;  /* 0x0000001500157308 */ /* 0x000f620000002400 */
[----:B------:R-:W-:Y:S01]  /*13060*/  LEA.HI R17, R17, R0, RZ, 0x2 ;  /* 0x0000000011117211 */ /* 0x000fe200078f10ff */
[----:B------:R-:W-:Y:S01]  /*13070*/  HMMA.16816.F32 R72, R8, R78, R72 ;  /* 0x0000004e0848723c */ /* 0x000fe20000001848 */
[----:B------:R-:W-:Y:S02]  /*13080*/  LOP3.LUT R0, R3, R4, RZ, 0xfc, !PT ;  /* 0x0000000403007212 */ /* 0x000fe400078efcff */
[----:B------:R-:W-:-:S03]  /*13090*/  SHF.R.S32.HI R17, RZ, 0x2, R17 ;  /* 0x00000002ff117819 */ /* 0x000fc60000011411 */
[----:B------:R-:W-:Y:S01]  /*130a0*/  HMMA.16816.F32 R64, R8, R18, R64 ;  /* 0x000000120840723c */ /* 0x000fe20000001840 */
[----:B------:R-:W5:Y:S01]  /*130b0*/  MUFU.TANH R23, R23 ;  /* 0x0000001700177308 */ /* 0x000f620000002400 */
[----:B------:R-:W-:-:S04]  /*130c0*/  IMAD.IADD R218, R17, 0x1, R218 ;  /* 0x0000000111da7824 */ /* 0x000fc800078e02da */
[C---:B--2---:R-:W-:Y:S01]  /*130d0*/  HMMA.16816.F32 R60, R8.reuse, R12, R60 ;  /* 0x0000000c083c723c */ /* 0x044fe2000000183c */
[----:B------:R-:W-:Y:S02]  /*130e0*/  VIADD R217, R218, 0x8 ;  /* 0x00000008dad97836 */ /* 0x000fe40000000000 */
[----:B------:R-:W-:Y:S01]  /*130f0*/  FMUL.FTZ R70, R70, UR15 ;  /* 0x0000000f46467c20 */ /* 0x000fe20008410000 */
[----:B------:R-:W-:Y:S01]  /*13100*/  FMUL.FTZ R68, R68, UR15 ;  /* 0x0000000f44447c20 */ /* 0x000fe20008410000 */
[----:B------:R-:W-:Y:S01]  /*13110*/  FMUL.FTZ R71, R71, UR15 ;  /* 0x0000000f47477c20 */ /* 0x000fe20008410000 */
[----:B------:R-:W-:Y:S01]  /*13120*/  FMUL.FTZ R69, R69, UR15 ;  /* 0x0000000f45457c20 */ /* 0x000fe20008410000 */
[----:B------:R-:W-:Y:S01]  /*13130*/  HMMA.16816.F32 R88, R8, R14, R88 ;  /* 0x0000000e0858723c */ /* 0x000fe20000001858 */
[----:B------:R-:W2:Y:S01]  /*13140*/  LDC R8, c[0x0][0x394] ;  /* 0x0000e500ff087b82 */ /* 0x000ea20000000800 */
[----:B------:R-:W-:Y:S01]  /*13150*/  FMUL.FTZ R34, R34, UR15 ;  /* 0x0000000f22227c20 */ /* 0x000fe20008410000 */
[----:B------:R-:W-:Y:S01]  /*13160*/  FMUL.FTZ R32, R32, UR15 ;  /* 0x0000000f20207c20 */ /* 0x000fe20008410000 */
[----:B------:R-:W-:Y:S01]  /*13170*/  FMUL.FTZ R3, R35, UR15 ;  /* 0x0000000f23037c20 */ /* 0x000fe20008410000 */
[----:B------:R-:W-:Y:S01]  /*13180*/  FMUL.FTZ R33, R33, UR15 ;  /* 0x0000000f21217c20 */ /* 0x000fe20008410000 */
[----:B------:R-:W5:Y:S01]  /*13190*/  MUFU.TANH R13, R34 ;  /* 0x00000022000d7308 */ /* 0x000f620000002400 */
[----:B------:R-:W-:Y:S01]  /*131a0*/  IADD3 R10, R57, 0x1, -R204 ;  /* 0x00000001390a7810 */ /* 0x000fe20007ffe8cc */
[----:B------:R-:W-:Y:S01]  /*131b0*/  FMUL.FTZ R4, R72, UR15 ;  /* 0x0000000f48047c20 */ /* 0x000fe20008410000 */
[----:B------:R-:W-:-:S02]  /*131c0*/  VIADD R14, R28, 0x9 ;  /* 0x000000091c0e7836 */ /* 0x000fc40000000000 */
[----:B------:R-:W-:Y:S01]  /*131d0*/  FMUL.FTZ R9, R73, UR15 ;  /* 0x0000000f49097c20 */ /* 0x000fe20008410000 */
[----:B------:R-:W-:Y:S01]  /*131e0*/  FMUL.FTZ R29, R75, UR15 ;  /* 0x0000000f4b1d7c20 */ /* 0x000fe20008410000 */
[----:B------:R-:W-:Y:S01]  /*131f0*/  VIADD R216, R10, UR14 ;  /* 0x0000000e0ad87c36 */ /* 0x000fe20008000000 */
[----:B------:R-:W-:Y:S01]  /*13200*/  IADD3 R10, R217, UR14, R10 ;  /* 0x0000000ed90a7c10 */ /* 0x000fe2000fffe00a */
[----:B------:R-:W5:Y:S01]  /*13210*/  MUFU.TANH R16, R32 ;  /* 0x0000002000107308 */ /* 0x000f620000002400 */
[----:B------:R-:W-:Y:S01]  /*13220*/  FMUL.FTZ R11, R74, UR15 ;  /* 0x0000000f4a0b7c20 */ /* 0x000fe20008410000 */
[----:B------:R-:W-:Y:S01]  /*13230*/  FMUL.FTZ R64, R64, UR15 ;  /* 0x0000000f40407c20 */ /* 0x000fe20008410000 */
[----:B------:R-:W-:Y:S01]  /*13240*/  VIADDMNMX R216, R216, R218, R57, PT ;  /* 0x000000dad8d87246 */ /* 0x000fe20003800139 */
[----:B------:R-:W-:Y:S01]  /*13250*/  FMUL.FTZ R61, R61, UR15 ;  /* 0x0000000f3d3d7c20 */ /* 0x000fe20008410000 */
[----:B------:R-:W-:Y:S01]  /*13260*/  VIMNMX R213, R10, R57, PT ;  /* 0x000000390ad57248 */ /* 0x000fe20003fe0100 */
[C---:B------:R-:W-:Y:S01]  /*13270*/  VIADD R10, R28.reuse, 0x8 ;  /* 0x000000081c0a7836 */ /* 0x040fe20000000000 */
[C---:B------:R-:W-:Y:S01]  /*13280*/  ISETP.GE.AND P2, PT, R28.reuse, R216, PT ;  /* 0x000000d81c00720c */ /* 0x040fe20003f46270 */
[----:B------:R-:W5:Y:S01]  /*13290*/  MUFU.TANH R4, R4 ;  /* 0x0000000400047308 */ /* 0x000f620000002400 */
[C---:B------:R-:W-:Y:S01]  /*132a0*/  ISETP.GE.AND P1, PT, R28.reuse, R213, PT ;  /* 0x000000d51c00720c */ /* 0x040fe20003f26270 */
[----:B------:R-:W-:Y:S01]  /*132b0*/  FMUL.FTZ R65, R65, UR15 ;  /* 0x0000000f41417c20 */ /* 0x000fe20008410000 */
[----:B--2---:R-:W-:Y:S01]  /*132c0*/  IADD3 R57, R57, -R8, -R204 ;  /* 0x8000000839397210 */ /* 0x004fe20007ffe8cc */
[----:B------:R-:W-:Y:S01]  /*132d0*/  VIADD R8, R28, 0x1 ;  /* 0x000000011c087836 */ /* 0x000fe20000000000 */
[----:B------:R-:W-:Y:S01]  /*132e0*/  ISETP.GE.AND P6, PT, R10, R216, PT ;  /* 0x000000d80a00720c */ /* 0x000fe20003fc6270 */
[----:B------:R-:W-:Y:S01]  /*132f0*/  FMUL.FTZ R66, R66, UR15 ;  /* 0x0000000f42427c20 */ /* 0x000fe20008410000 */
[C---:B------:R-:W-:Y:S01]  /*13300*/  VIADDMNMX R218, R57.reuse, R218, RZ, !PT ;  /* 0x000000da39da7246 */ /* 0x040fe200078001ff */
[----:B------:R-:W2:Y:S01]  /*13310*/  MUFU.TANH R18, R33 ;  /* 0x0000002100127308 */ /* 0x000ea20000002400 */
[----:B------:R-:W-:Y:S01]  /*13320*/  VIADDMNMX R217, R57, R217, RZ, !PT ;  /* 0x000000d939d97246 */ /* 0x000fe200078001ff */
[----:B------:R-:W-:Y:S01]  /*13330*/  FMUL.FTZ R67, R67, UR15 ;  /* 0x0000000f43437c20 */ /* 0x000fe20008410000 */
[----:B------:R-:W-:Y:S01]  /*13340*/  ISETP.LT.OR P2, PT, R28, R218, P2 ;  /* 0x000000da1c00720c */ /* 0x000fe20001741670 */
[----:B------:R-:W-:Y:S01]  /*13350*/  FMUL.FTZ R60, R60, UR15 ;  /* 0x0000000f3c3c7c20 */ /* 0x000fe20008410000 */
[----:B------:R-:W-:Y:S01]  /*13360*/  ISETP.GE.AND P0, PT, R8, R216, PT ;  /* 0x000000d80800720c */ /* 0x000fe20003f06270 */
[----:B------:R-:W-:Y:S01]  /*13370*/  FMUL.FTZ R62, R62, UR15 ;  /* 0x0000000f3e3e7c20 */ /* 0x000fe20008410000 */
[----:B------:R-:W-:Y:S01]  /*13380*/  ISETP.GE.AND P4, PT, R8, R213, PT ;  /* 0x000000d50800720c */ /* 0x000fe20003f86270 */
[----:B------:R-:W2:Y:S01]  /*13390*/  MUFU.TANH R3, R3 ;  /* 0x0000000300037308 */ /* 0x000ea20000002400 */
[----:B----4-:R-:W-:Y:S01]  /*133a0*/  FSEL R12, R6, -INF , !P2 ;  /* 0xff800000060c7808 */ /* 0x010fe20005000000 */
[----:B------:R-:W-:Y:S01]  /*133b0*/  VIADD R6, R28, 0x11 ;  /* 0x000000111c067836 */ /* 0x000fe20000000000 */
[CC--:B------:R-:W-:Y:S01]  /*133c0*/  ISETP.LT.OR P0, PT, R8.reuse, R218.reuse, P0 ;  /* 0x000000da0800720c */ /* 0x0c0fe20000701670 */
[----:B------:R-:W-:Y:S01]  /*133d0*/  FMUL.FTZ R63, R63, UR15 ;  /* 0x0000000f3f3f7c20 */ /* 0x000fe20008410000 */
[----:B------:R-:W-:Y:S01]  /*133e0*/  ISETP.LT.OR P4, PT, R8, R217, P4 ;  /* 0x000000d90800720c */ /* 0x000fe20002781670 */
[----:B------:R-:W-:Y:S01]  /*133f0*/  VIADD R8, R28, 0x10 ;  /* 0x000000101c087836 */ /* 0x000fe20000000000 */
[C---:B------:R-:W-:Y:S01]  /*13400*/  ISETP.GE.AND P2, PT, R10.reuse, R213, PT ;  /* 0x000000d50a00720c */ /* 0x040fe20003f46270 */
[----:B------:R-:W4:Y:S01]  /*13410*/  MUFU.TANH R9, R9 ;  /* 0x0000000900097308 */ /* 0x000f220000002400 */
[----:B------:R-:W-:Y:S01]  /*13420*/  ISETP.LT.OR P6, PT, R10, R218, P6 ;  /* 0x000000da0a00720c */ /* 0x000fe200037c1670 */
[----:B------:R-:W-:Y:S01]  /*13430*/  FMUL.FTZ R88, R88, UR15 ;  /* 0x0000000f58587c20 */ /* 0x000fe20008410000 */
[-C--:B------:R-:W-:Y:S01]  /*13440*/  ISETP.LT.OR P1, PT, R28, R217.reuse, P1 ;  /* 0x000000d91c00720c */ /* 0x080fe20000f21670 */
[----:B------:R-:W-:Y:S01]  /*13450*/  FMUL.FTZ R89, R89, UR15 ;  /* 0x0000000f59597c20 */ /* 0x000fe20008410000 */
[----:B------:R-:W-:Y:S01]  /*13460*/  ISETP.LT.OR P2, PT, R10, R217, P2 ;  /* 0x000000d90a00720c */ /* 0x000fe20001741670 */
[----:B------:R-:W-:Y:S01]  /*13470*/  FMUL.FTZ R90, R90, UR15 ;  /* 0x0000000f5a5a7c20 */ /* 0x000fe20008410000 */
[----:B------:R-:W-:Y:S01]  /*13480*/  FSEL R24, R24, -INF , !P0 ;  /* 0xff80000018187808 */ /* 0x000fe20004000000 */
[----:B------:R-:W4:Y:S01]  /*13490*/  MUFU.TANH R29, R29 ;  /* 0x0000001d001d7308 */ /* 0x000f220000002400 */
[----:B---3--:R-:W-:Y:S01]  /*134a0*/  FSEL R20, R20, -INF , !P6 ;  /* 0xff80000014147808 */ /* 0x008fe20007000000 */
[----:B------:R-:W-:Y:S01]  /*134b0*/  FMUL.FTZ R91, R91, UR15 ;  /* 0x0000000f5b5b7c20 */ /* 0x000fe20008410000 */
[----:B------:R-:W-:-:S02]  /*134c0*/  ISETP.GE.AND P0, PT, R8, R216, PT ;  /* 0x000000d80800720c */ /* 0x000fc40003f06270 */
[-C--:B------:R-:W-:Y:S02]  /*134d0*/  ISETP.GE.AND P6, PT, R8, R213.reuse, PT ;  /* 0x000000d50800720c */ /* 0x080fe40003fc6270 */
[-C--:B------:R-:W-:Y:S01]  /*134e0*/  ISETP.GE.AND P5, PT, R14, R216.reuse, PT ;  /* 0x000000d80e00720c */ /* 0x080fe20003fa6270 */
[----:B------:R-:W3:Y:S01]  /*134f0*/  MUFU.TANH R70, R70 ;  /* 0x0000004600467308 */ /* 0x000ee20000002400 */
[----:B------:R-:W-:Y:S02]  /*13500*/  FSEL R27, R25, -INF , !P1 ;  /* 0xff800000191b7808 */ /* 0x000fe40004800000 */
[----:B------:R-:W-:Y:S02]  /*13510*/  FSEL R25, R26, -INF , !P4 ;  /* 0xff8000001a197808 */ /* 0x000fe40006000000 */
[----:B-1----:R-:W-:Y:S02]  /*13520*/  FSEL R19, R22, -INF , !P2 ;  /* 0xff80000016137808 */ /* 0x002fe40005000000 */
[C---:B------:R-:W-:Y:S01]  /*13530*/  ISETP.GE.AND P4, PT, R6.reuse, R216, PT ;  /* 0x000000d80600720c */ /* 0x040fe20003f86270 */
[----:B------:R-:W1:Y:S01]  /*13540*/  MUFU.TANH R11, R11 ;  /* 0x0000000b000b7308 */ /* 0x000e620000002400 */
[----:B------:R-:W-:-:S02]  /*13550*/  ISETP.GE.AND P2, PT, R6, R213, PT ;  /* 0x000000d50600720c */ /* 0x000fc40003f46270 */
[----:B------:R-:W-:Y:S02]  /*13560*/  ISETP.GE.AND P1, PT, R14, R213, PT ;  /* 0x000000d50e00720c */ /* 0x000fe40003f26270 */
[CC--:B------:R-:W-:Y:S02]  /*13570*/  ISETP.LT.OR P0, PT, R8.reuse, R218.reuse, P0 ;  /* 0x000000da0800720c */ /* 0x0c0fe40000701670 */
[-C--:B------:R-:W-:Y:S01]  /*13580*/  ISETP.LT.OR P6, PT, R8, R217.reuse, P6 ;  /* 0x000000d90800720c */ /* 0x080fe200037c1670 */
[----:B------:R-:W-:Y:S01]  /*13590*/  VIADD R8, R28, 0x18 ;  /* 0x000000181c087836 */ /* 0x000fe20000000000 */
[-C--:B------:R-:W-:Y:S01]  /*135a0*/  ISETP.LT.OR P5, PT, R14, R218.reuse, P5 ;  /* 0x000000da0e00720c */ /* 0x080fe20002fa1670 */
[----:B------:R-:W1:Y:S01]  /*135b0*/  MUFU.TANH R68, R68 ;  /* 0x0000004400447308 */ /* 0x000e620000002400 */
[C---:B------:R-:W-:Y:S02]  /*135c0*/  ISETP.LT.OR P4, PT, R6.reuse, R218, P4 ;  /* 0x000000da0600720c */ /* 0x040fe40002781670 */
[-C--:B------:R-:W-:Y:S01]  /*135d0*/  ISETP.LT.OR P2, PT, R6, R217.reuse, P2 ;  /* 0x000000d90600720c */ /* 0x080fe20001741670 */
[----:B------:R-:W-:Y:S01]  /*135e0*/  VIADD R6, R28, 0x19 ;  /* 0x000000191c067836 */ /* 0x000fe20000000000 */
[----:B------:R-:W-:-:S02]  /*135f0*/  ISETP.LT.OR P1, PT, R14, R217, P1 ;  /* 0x000000d90e00720c */ /* 0x000fc40000f21670 */
[----:B-----5:R-:W-:Y:S01]  /*13600*/  FSEL R14, R21, -INF , !P5 ;  /* 0xff800000150e7808 */ /* 0x020fe20006800000 */
[----:B------:R-:W5:Y:S01]  /*13610*/  MUFU.TANH R71, R71 ;  /* 0x0000004700477308 */ /* 0x000f620000002400 */
[-C--:B------:R-:W-:Y:S01]  /*13620*/  ISETP.GE.AND P5, PT, R8, R216.reuse, PT ;  /* 0x000000d80800720c */ /* 0x080fe20003fa6270 */
[----:B------:R-:W-:Y:S01]  /*13630*/  VIADD R21, R28, 0x21 ;  /* 0x000000211c157836 */ /* 0x000fe20000000000 */
[----:B------:R-:W-:Y:S02]  /*13640*/  FSEL R17, R23, -INF , !P1 ;  /* 0xff80000017117808 */ /* 0x000fe40004800000 */
[----:B------:R-:W-:Y:S02]  /*13650*/  FSEL R15, R13, -INF , !P6 ;  /* 0xff8000000d0f7808 */ /* 0x000fe40007000000 */
[----:B------:R-:W-:Y:S01]  /*13660*/  ISETP.GE.AND P1, PT, R6, R216, PT ;  /* 0x000000d80600720c */ /* 0x000fe20003f26270 */
[----:B------:R-:W5:Y:S01]  /*13670*/  MUFU.TANH R170, R69 ;  /* 0x0000004500aa7308 */ /* 0x000f620000002400 */
[----:B------:R-:W-:Y:S01]  /*13680*/  FSEL R10, R16, -INF , !P0 ;  /* 0xff800000100a7808 */ /* 0x000fe20004000000 */
[----:B------:R-:W-:Y:S01]  /*13690*/  VIADD R16, R28, 0x20 ;  /* 0x000000201c107836 */ /* 0x000fe20000000000 */
[----:B------:R-:W-:-:S02]  /*136a0*/  ISETP.GE.AND P6, PT, R6, R213, PT ;  /* 0x000000d50600720c */ /* 0x000fc40003fc6270 */
[CC--:B------:R-:W-:Y:S02]  /*136b0*/  ISETP.LT.OR P5, PT, R8.reuse, R218.reuse, P5 ;  /* 0x000000da0800720c */ /* 0x0c0fe40002fa1670 */
[----:B------:R-:W-:Y:S01]  /*136c0*/  ISETP.GE.AND P0, PT, R8, R213, PT ;  /* 0x000000d50800720c */ /* 0x000fe20003f06270 */
[----:B------:R-:W5:Y:S01]  /*136d0*/  MUFU.TANH R64, R64 ;  /* 0x0000004000407308 */ /* 0x000f620000002400 */
[C---:B------:R-:W-:Y:S02]  /*136e0*/  ISETP.LT.OR P1, PT, R6.reuse, R218, P1 ;  /* 0x000000da0600720c */ /* 0x040fe40000f21670 */
[----:B------:R-:W-:Y:S02]  /*136f0*/  ISETP.LT.OR P6, PT, R6, R217, P6 ;  /* 0x000000d90600720c */ /* 0x000fe400037c1670 */
[----:B------:R-:W-:Y:S02]  /*13700*/  FSEL R6, R4, -INF , !P5 ;  /* 0xff80000004067808 */ /* 0x000fe40006800000 */
[----:B------:R-:W-:Y:S01]  /*13710*/  ISETP.GE.AND P5, PT, R16, R213, PT ;  /* 0x000000d51000720c */ /* 0x000fe20003fa6270 */
[----:B------:R-:W5:Y:S01]  /*13720*/  MUFU.TANH R61, R61 ;  /* 0x0000003d003d7308 */ /* 0x000f620000002400 */
[----:B------:R-:W-:-:S02]  /*13730*/  ISETP.LT.OR P0, PT, R8, R217, P0 ;  /* 0x000000d90800720c */ /* 0x000fc40000701670 */
[----:B--2---:R-:W-:Y:S02]  /*13740*/  FSEL R8, R18, -INF , !P4 ;  /* 0xff80000012087808 */ /* 0x004fe40006000000 */
[----:B------:R-:W-:Y:S01]  /*13750*/  FSEL R13, R3, -INF , !P2 ;  /* 0xff800000030d7808 */ /* 0x000fe20005000000 */
[----:B------:R-:W-:Y:S01]  /*13760*/  VIADD R3, R28, 0x29 ;  /* 0x000000291c037836 */ /* 0x000fe20000000000 */
[C---:B------:R-:W-:Y:S01]  /*13770*/  ISETP.GE.AND P4, PT, R16.reuse, R216, PT ;  /* 0x000000d81000720c */ /* 0x040fe20003f86270 */
[----:B------:R-:W-:Y:S01]  /*13780*/  MUFU.TANH R65, R65 ;  /* 0x0000004100417308 */ /* 0x000fe20000002400 */
[C---:B------:R-:W-:Y:S02]  /*13790*/  ISETP.LT.OR P5, PT, R16.reuse, R217, P5 ;  /* 0x000000d91000720c */ /* 0x040fe40002fa1670 */
[----:B----4-:R-:W-:Y:S02]  /*137a0*/  FSEL R4, R9, -INF , !P1 ;  /* 0xff80000009047808 */ /* 0x010fe40004800000 */
[----:B------:R-:W-:Y:S01]  /*137b0*/  ISETP.LT.OR P4, PT, R16, R218, P4 ;  /* 0x000000da1000720c */ /* 0x000fe20002781670 */
[----:B------:R-:W-:Y:S01]  /*137c0*/  VIADD R16, R28, 0x28 ;  /* 0x000000281c107836 */ /* 0x000fe20000000000 */
[----:B------:R-:W-:Y:S01]  /*137d0*/  FSEL R9, R29, -INF , !P6 ;  /* 0xff8000001d097808 */ /* 0x000fe20007000000 */
[----:B------:R-:W2:Y:S01]  /*137e0*/  MUFU.TANH R66, R66 ;  /* 0x0000004200427308 */ /* 0x000ea20000002400 */
[----:B---3--:R-:W-:-:S02]  /*137f0*/  FSEL R219, R70, -INF , !P5 ;  /* 0xff80000046db7808 */ /* 0x008fc40006800000 */
[----:B-1----:R-:W-:Y:S02]  /*13800*/  FSEL R11, R11, -INF , !P0 ;  /* 0xff8000000b0b7808 */ /* 0x002fe40004000000 */
[C---:B------:R-:W-:Y:S02]  /*13810*/  ISETP.GE.AND P6, PT, R3.reuse, R216, PT ;  /* 0x000000d80300720c */ /* 0x040fe40003fc6270 */
[-C--:B------:R-:W-:Y:S01]  /*13820*/  ISETP.GE.AND P5, PT, R3, R213.reuse, PT ;  /* 0x000000d50300720c */ /* 0x080fe20003fa6270 */
[----:B------:R-:W1:Y:S01]  /*13830*/  MUFU.TANH R67, R67 ;  /* 0x0000004300437308 */ /* 0x000e620000002400 */
[----:B------:R-:W-:Y:S02]  /*13840*/  ISETP.GE.AND P0, PT, R21, R213, PT ;  /* 0x000000d51500720c */ /* 0x000fe40003f06270 */
[----:B------:R-:W-:Y:S02]  /*13850*/  FSEL R160, R68, -INF , !P4 ;  /* 0xff80000044a07808 */ /* 0x000fe40006000000 */
[----:B------:R-:W-:-:S02]  /*13860*/  ISETP.LT.OR P6, PT, R3, R218, P6 ;  /* 0x000000da0300720c */ /* 0x000fc400037c1670 */
[-C--:B------:R-:W-:Y:S01]  /*13870*/  ISETP.LT.OR P5, PT, R3, R217.reuse, P5 ;  /* 0x000000d90300720c */ /* 0x080fe20002fa1670 */
[----:B------:R-:W-:Y:S01]  /*13880*/  VIADD R3, R28, 0x31 ;  /* 0x000000311c037836 */ /* 0x000fe20000000000 */
[C---:B------:R-:W-:Y:S01]  /*13890*/  ISETP.LT.OR P0, PT, R21.reuse, R217, P0 ;  /* 0x000000d91500720c */ /* 0x040fe20000701670 */
[----:B------:R-:W3:Y:S01]  /*138a0*/  MUFU.TANH R60, R60 ;  /* 0x0000003c003c7308 */ /* 0x000ee20000002400 */
[CC--:B------:R-:W-:Y:S02]  /*138b0*/  ISETP.GE.AND P1, PT, R16.reuse, R216.reuse, PT ;  /* 0x000000d81000720c */ /* 0x0c0fe40003f26270 */
[C---:B------:R-:W-:Y:S02]  /*138c0*/  ISETP.GE.AND P4, PT, R16.reuse, R213, PT ;  /* 0x000000d51000720c */ /* 0x040fe40003f86270 */
[----:B------:R-:W-:Y:S02]  /*138d0*/  ISETP.GE.AND P2, PT, R21, R216, PT ;  /* 0x000000d81500720c */ /* 0x000fe40003f46270 */
[C---:B------:R-:W-:Y:S01]  /*138e0*/  ISETP.LT.OR P1, PT, R16.reuse, R218, P1 ;  /* 0x000000da1000720c */ /* 0x040fe20000f21670 */
[----:B------:R-:W4:Y:S01]  /*138f0*/  MUFU.TANH R62, R62 ;  /* 0x0000003e003e7308 */ /* 0x000f220000002400 */
[----:B------:R-:W-:Y:S01]  /*13900*/  ISETP.LT.OR P4, PT, R16, R217, P4 ;  /* 0x000000d91000720c */ /* 0x000fe20002781670 */
[----:B------:R-:W-:Y:S01]  /*13910*/  VIADD R16, R28, 0x30 ;  /* 0x000000301c107836 */ /* 0x000fe20000000000 */
[----:B-----5:R-:W-:-:S02]  /*13920*/  FSEL R169, R71, -INF , !P0 ;  /* 0xff80000047a97808 */ /* 0x020fc40004000000 */
[----:B------:R-:W-:Y:S02]  /*13930*/  ISETP.LT.OR P2, PT, R21, R218, P2 ;  /* 0x000000da1500720c */ /* 0x000fe40001741670 */
[C---:B------:R-:W-:Y:S01]  /*13940*/  ISETP.GE.AND P0, PT, R3.reuse, R216, PT ;  /* 0x000000d80300720c */ /* 0x040fe20003f06270 */
[----:B------:R-:W5:Y:S01]  /*13950*/  MUFU.TANH R63, R63 ;  /* 0x0000003f003f7308 */ /* 0x000f620000002400 */
[----:B------:R-:W-:Y:S02]  /*13960*/  FSEL R170, R170, -INF , !P2 ;  /* 0xff800000aaaa7808 */ /* 0x000fe40005000000 */
[----:B------:R-:W-:Y:S02]  /*13970*/  FSEL R162, R64, -INF , !P1 ;  /* 0xff80000040a27808 */ /* 0x000fe40004800000 */
[----:B------:R-:W-:Y:S02]  /*13980*/  ISETP.LT.OR P0, PT, R3, R218, P0 ;  /* 0x000000da0300720c */ /* 0x000fe40000701670 */
[C---:B------:R-:W-:Y:S01]  /*13990*/  ISETP.GE.AND P2, PT, R16.reuse, R216, PT ;  /* 0x000000d81000720c */ /* 0x040fe20003f46270 */
[----:B------:R-:W5:Y:S01]  /*139a0*/  MUFU.TANH R88, R88 ;  /* 0x0000005800587308 */ /* 0x000f620000002400 */
[----:B------:R-:W-:-:S02]  /*139b0*/  ISETP.GE.AND P1, PT, R16, R213, PT ;  /* 0x000000d51000720c */ /* 0x000fc40003f26270 */
[----:B------:R-:W-:Y:S02]  /*139c0*/  FSEL R176, R61, -INF , !P0 ;  /* 0xff8000003db07808 */ /* 0x000fe40004000000 */
[C---:B------:R-:W-:Y:S02]  /*139d0*/  ISETP.LT.OR P2, PT, R16.reuse, R218, P2 ;  /* 0x000000da1000720c */ /* 0x040fe40001741670 */
[----:B------:R-:W-:Y:S01]  /*139e0*/  ISETP.LT.OR P1, PT, R16, R217, P1 ;  /* 0x000000d91000720c */ /* 0x000fe20000f21670 */
[----:B------:R-:W-:Y:S01]  /*139f0*/  MUFU.TANH R89, R89 ;  /* 0x0000005900597308 */ /* 0x000fe20000002400 */
[----:B------:R-:W-:Y:S01]  /*13a00*/  ISETP.GT.AND P0, PT, R212, R203, PT ;  /* 0x000000cbd400720c */ /* 0x000fe20003f04270 */
[----:B------:R-:W-:Y:S01]  /*13a10*/  VIADD R16, R28, 0x38 ;  /* 0x000000381c107836 */ /* 0x000fe20000000000 */
[----:B--2---:R-:W-:Y:S01]  /*13a20*/  FSEL R179, R66, -INF , !P4 ;  /* 0xff80000042b37808 */ /* 0x004fe20006000000 */
[----:B------:R-:W-:Y:S01]  /*13a30*/  VIADD R28, R28, 0x39 ;  /* 0x000000391c1c7836 */ /* 0x000fe20000000000 */
[----:B------:R-:W-:-:S02]  /*13a40*/  FSEL R166, R65, -INF , !P6 ;  /* 0xff80000041a67808 */ /* 0x000fc40007000000 */
[----:B-1----:R-:W-:Y:S01]  /*13a50*/  FSEL R173, R67, -INF , !P5 ;  /* 0xff80000043ad7808 */ /* 0x002fe20006800000 */
[----:B------:R-:W1:Y:S01]  /*13a60*/  MUFU.TANH R90, R90 ;  /* 0x0000005a005a7308 */ /* 0x000e620000002400 */
[----:B---3--:R-:W-:Y:S02]  /*13a70*/  FSEL R178, R60, -INF , !P2 ;  /* 0xff8000003cb27808 */ /* 0x008fe40005000000 */
[----:B----4-:R-:W-:Y:S01]  /*13a80*/  FSEL R175, R62, -INF , !P1 ;  /* 0xff8000003eaf7808 */ /* 0x010fe20004800000 */
[----:B------:R-:W-:Y:S01]  /*13a90*/  BAR.SYNC.DEFER_BLOCKING 0x0 ;  /* 0x0000000000007b1d */ /* 0x000fe20000010000 */
[-C--:B------:R-:W-:Y:S02]  /*13aa0*/  ISETP.GE.AND P4, PT, R3, R213.reuse, PT ;  /* 0x000000d50300720c */ /* 0x080fe40003f86270 */
[-C--:B------:R-:W-:Y:S02]  /*13ab0*/  ISETP.GE.AND P6, PT, R16, R216.reuse, PT ;  /* 0x000000d81000720c */ /* 0x080fe40003fc6270 */
[----:B------:R-:W-:Y:S01]  /*13ac0*/  ISETP.GE.AND P5, PT, R28, R216, PT ;  /* 0x000000d81c00720c */ /* 0x000fe20003fa6270 */
[----:B------:R-:W2:Y:S01]  /*13ad0*/  MUFU.TANH R91, R91 ;  /* 0x0000005b005b7308 */ /* 0x000ea20000002400 */
[----:B------:R-:W-:-:S02]  /*13ae0*/  ISETP.GE.AND P2, PT, R16, R213, PT ;  /* 0x000000d51000720c */ /* 0x000fc40003f46270 */
[----:B------:R-:W-:Y:S02]  /*13af0*/  ISETP.GE.AND P1, PT, R28, R213, PT ;  /* 0x000000d51c00720c */ /* 0x000fe40003f26270 */
[-C--:B------:R-:W-:Y:S02]  /*13b00*/  ISETP.LT.OR P4, PT, R3, R217.reuse, P4 ;  /* 0x000000d90300720c */ /* 0x080fe40002781670 */
[CC--:B------:R-:W-:Y:S02]  /*13b10*/  ISETP.LT.OR P6, PT, R16.reuse, R218.reuse, P6 ;  /* 0x000000da1000720c */ /* 0x0c0fe400037c1670 */
[-C--:B------:R-:W-:Y:S02]  /*13b20*/  ISETP.LT.OR P2, PT, R16, R217.reuse, P2 ;  /* 0x000000d91000720c */ /* 0x080fe40001741670 */
[C---:B------:R-:W-:Y:S02]  /*13b30*/  ISETP.LT.OR P5, PT, R28.reuse, R218, P5 ;  /* 0x000000da1c00720c */ /* 0x040fe40002fa1670 */
[----:B------:R-:W-:-:S02]  /*13b40*/  ISETP.LT.OR P1, PT, R28, R217, P1 ;  /* 0x000000d91c00720c */ /* 0x000fc40000f21670 */
[----:B-----5:R-:W-:Y:S02]  /*13b50*/  FSEL R171, R63, -INF , !P4 ;  /* 0xff8000003fab7808 */ /* 0x020fe40006000000 */
[----:B------:R-:W-:Y:S02]  /*13b60*/  FSEL R174, R88, -INF , !P6 ;  /* 0xff80000058ae7808 */ /* 0x000fe40007000000 */
[----:B-1----:R-:W-:Y:S02]  /*13b70*/  FSEL R167, R90, -INF , !P2 ;  /* 0xff8000005aa77808 */ /* 0x002fe40005000000 */
[----:B------:R-:W-:Y:S02]  /*13b80*/  FSEL R172, R89, -INF , !P5 ;  /* 0xff80000059ac7808 */ /* 0x000fe40006800000 */
[----:B--2---:R-:W-:Y:S01]  /*13b90*/  FSEL R164, R91, -INF , !P1 ;  /* 0xff8000005ba47808 */ /* 0x004fe20004800000 */
        /* <DEDUP_REMOVED lines=62> */
.L_x_6832:
[----:B------:R-:W-:Y:S02]  /*13f80*/  ULDC UR12, c[0x0][0x248] ;  /* 0x00009200000c7ab9 */ /* 0x000fe40000000800 */
[----:B------:R-:W-:-:S06]  /*13f90*/  USHF.L.U32 UR5, UR12, 0x6, URZ ;  /* 0x000000060c057899 */ /* 0x000fcc000800063f */
[----:B------:R-:W-:-:S04]  /*13fa0*/  IADD3 R21, RZ, -UR5, RZ ;  /* 0x80000005ff157c10 */ /* 0x000fc8000fffe0ff */
[----:B------:R-:W-:-:S07]  /*13fb0*/  SHF.R.S32.HI R3, RZ, 0x1f, R21 ;  /* 0x0000001fff037819 */ /* 0x000fce0000011415 */
.L_x_6833:
        /* <DEDUP_REMOVED lines=41> */
.L_x_6831:
        /* <DEDUP_REMOVED lines=370> */
.L_x_6835:
[----:B------:R-:W-:Y:S02]  /*15970*/  ULDC UR8, c[0x0][0x250] ;  /* 0x0000940000087ab9 */ /* 0x000fe40000000800 */
[----:B------:R-:W-:-:S06]  /*15980*/  USHF.L.U32 UR4, UR8, 0x6, URZ ;  /* 0x0000000608047899 */ /* 0x000fcc000800063f */
[----:B------:R-:W-:-:S04]  /*15990*/  IADD3 R5, RZ, -UR4, RZ ;  /* 0x80000004ff057c10 */ /* 0x000fc8000fffe0ff */
[----:B------:R-:W-:-:S07]  /*159a0*/  SHF.R.S32.HI R0, RZ, 0x1f, R5 ;  /* 0x0000001fff007819 */ /* 0x000fce0000011405 */
.L_x_6836:
        /* <DEDUP_REMOVED lines=18> */
[----:B------:R-:W-:Y:S02]  /*15ad0*/  LEA R8, P0, R135, UR4, 0x1 ;  /* 0x0000000487087c11 */ /* 0x000fe4000f8008ff */
[----:B------:R-:W-:Y:S01]  /*15ae0*/  IADD3.X R7, R215, UR9, RZ, P1, !PT ;  /* 0x00000009d7077c10 */ /* 0x000fe20008ffe4ff */
[----:B------:R-:W-:Y:S01]  /*15af0*/  LDGSTS.E.BYPASS.LTC128B.128 [R208+0xe000], desc[UR6][R4.64+0x80] ;  /* 0x0e00008004d07fae */ /* 0x000fe2000b901d46 */
[----:B------:R-:W-:Y:S02]  /*15b00*/  LEA.HI.X R9, R135, UR5, R136, 0x1, P0 ;  /* 0x0000000587097c11 */ /* 0x000fe400080f0c88 */
        /* <DEDUP_REMOVED lines=12> */
[C---:B------:R-:W-:Y:S01]  /*15bd0*/  ISETP.GE.AND P5, PT, R211.reuse, R216, PT ;  /* 0x000000d8d300720c */ /* 0x040fe20003fa6270 */
[----:B------:R2:W-:Y:S03]  /*15be0*/  LDGSTS.E.BYPASS.LTC128B.128 [R208+0xd000], desc[UR6][R20.64] ;  /* 0x0d00000014d07fae */ /* 0x0005e6000b901d46 */
[----:B------:R-:W-:Y:S01]  /*15bf0*/  ISETP.LT.OR P5, PT, R211, R218, P5 ;  /* 0x000000dad300720c */ /* 0x000fe20002fa1670 */
        /* <DEDUP_REMOVED lines=311> */
[----:B------:R-:W-:Y:S01]  /*16f70*/  ISETP.LT.OR P4, PT, R4, R217, P4 ;  /* 0x000000d90400720c */ /* 0x000fe20002781670 */
        /* <DEDUP_REMOVED lines=88> */
.L_x_6838:
[----:B------:R-:W-:Y:S02]  /*17500*/  ULDC UR8, c[0x0][0x248] ;  /* 0x0000920000087ab9 */ /* 0x000fe40000000800 */
[----:B------:R-:W-:-:S06]  /*17510*/  USHF.L.U32 UR4, UR8, 0x6, URZ ;  /* 0x0000000608047899 */ /* 0x000fcc000800063f */
[----:B------:R-:W-:-:S04]  /*17520*/  IADD3 R8, RZ, -UR4, RZ ;  /* 0x80000004ff087c10 */ /* 0x000fc8000fffe0ff */
[----:B------:R-:W-:-:S07]  /*17530*/  SHF.R.S32.HI R4, RZ, 0x1f, R8 ;  /* 0x0000001fff047819 */ /* 0x000fce0000011408 */
.L_x_6839:
        /* <DEDUP_REMOVED lines=28> */
.L_x_6837:
        /* <DEDUP_REMOVED lines=409> */
.L_x_6834:
        /* <DEDUP_REMOVED lines=21> */
.L_x_6844:
        /* <DEDUP_REMOVED lines=67> */
.L_x_6841:
        /* <DEDUP_REMOVED lines=312> */
.L_x_6843:
        /* <DEDUP_REMOVED lines=25> */
.L_x_6842:
        /* <DEDUP_REMOVED lines=92> */
[----:B------:R-:W-:Y:S02]  /*1b0e0*/  ISETP.GE.OR P5, PT, R3, R213, !P5 ;  /* 0x000000d50300720c */ /* 0x000fe40006fa6670 */
        /* <DEDUP_REMOVED lines=431> */
.L_x_6840:
        /* <DEDUP_REMOVED lines=21> */
[----:B------:R-:W-:Y:S01]  /*1cd30*/  SHF.R.S32.HI R12, RZ, 0x1f, R2 ;  /* 0x0000001fff0c7819 */ /* 0x000fe20000011402 */
[----:B-----5:R-:W-:Y:S02]  /*1cd40*/  IMAD R22, R19, R22, UR5 ;  /* 0x0000000513167e24 */ /* 0x020fe4000f8e0216 */
[----:B--2---:R-:W-:Y:S01]  /*1cd50*/  FADD.FTZ R6, R13, R6 ;  /* 0x000000060d067221 */ /* 0x004fe20000010000 */
[----:B------:R-:W-:Y:S02]  /*1cd60*/  SHF.R.S32.HI R13, RZ, 0x2, R2 ;  /* 0x00000002ff0d7819 */ /* 0x000fe40000011402 */
[----:B------:R-:W-:Y:S01]  /*1cd70*/  LOP3.LUT R2, R2, 0x1ffffffc, RZ, 0xc0, !PT ;  /* 0x1ffffffc02027812 */ /* 0x000fe200078ec0ff */
[----:B---3--:R-:W-:Y:S01]  /*1cd80*/  FADD.FTZ R5, R8, R5 ;  /* 0x0000000508057221 */ /* 0x008fe20000010000 */
[----:B------:R-:W-:Y:S01]  /*1cd90*/  BAR.SYNC.DEFER_BLOCKING 0x0 ;  /* 0x0000000000007b1d */ /* 0x000fe20000010000 */
[----:B------:R-:W-:-:S02]  /*1cda0*/  FSETP.NE.FTZ.AND P5, PT, R6, RZ, PT ;  /* 0x000000ff0600720b */ /* 0x000fc40003fb5000 */
[--C-:B-1----:R-:W-:Y:S02]  /*1cdb0*/  SHF.R.S32.HI R9, RZ, 0x1f, R0.reuse ;  /* 0x0000001fff097819 */ /* 0x102fe40000011400 */
[----:B------:R-:W-:Y:S02]  /*1cdc0*/  FSETP.NE.FTZ.AND P4, PT, R5, RZ, PT ;  /* 0x000000ff0500720b */ /* 0x000fe40003f95000 */
[----:B------:R-:W-:Y:S02]  /*1cdd0*/  LOP3.LUT R8, R10, 0xffffffe0, RZ, 0xc0, !PT ;  /* 0xffffffe00a087812 */ /* 0x000fe400078ec0ff */
[----:B------:R-:W-:Y:S02]  /*1cde0*/  LEA.HI R12, R12, R13, RZ, 0x3 ;  /* 0x0000000d0c0c7211 */ /* 0x000fe400078f18ff */
[----:B------:R-:W-:Y:S02]  /*1cdf0*/  LEA.HI R4, R9, R0, RZ, 0x4 ;  /* 0x0000000009047211 */ /* 0x000fe400078f20ff */
[----:B------:R-:W-:Y:S01]  /*1ce00*/  MOV R9, 0x3f800000 ;  /* 0x3f80000000097802 */ /* 0x000fe20000000f00 */
[----:B------:R-:W1:Y:S01]  /*1ce10*/  @P5 MUFU.RCP R11, R6 ;  /* 0x00000006000b5308 */ /* 0x000e620000001000 */
[----:B------:R-:W-:Y:S01]  /*1ce20*/  SHF.R.S32.HI R15, RZ, 0x1f, R0 ;  /* 0x0000001fff0f7819 */ /* 0x000fe20000011400 */
[----:B------:R-:W2:Y:S01]  /*1ce30*/  @P5 LDC R21, c[0x0][0x2e8] ;  /* 0x0000ba00ff155b82 */ /* 0x000ea20000000800 */
[----:B------:R-:W-:-:S02]  /*1ce40*/  IADD3 R8, R7, -R8, RZ ;  /* 0x8000000807087210 */ /* 0x000fc40007ffe0ff */
[----:B------:R-:W-:Y:S02]  /*1ce50*/  LOP3.LUT R12, R12, 0xfffffff8, RZ, 0xc0, !PT ;  /* 0xfffffff80c0c7812 */ /* 0x000fe400078ec0ff */
[----:B------:R-:W-:Y:S01]  /*1ce60*/  SHF.R.S32.HI R10, RZ, 0x5, R10 ;  /* 0x00000005ff0a7819 */ /* 0x000fe2000001140a */
[----:B------:R-:W3:Y:S01]  /*1ce70*/  @P4 MUFU.RCP R9, R5 ;  /* 0x0000000500094308 */ /* 0x000ee20000001000 */
[----:B------:R-:W-:Y:S01]  /*1ce80*/  LEA.HI R15, R15, R0, RZ, 0x5 ;  /* 0x000000000f0f7211 */ /* 0x000fe200078f28ff */
[----:B------:R-:W4:Y:S01]  /*1ce90*/  @P4 LDC R20, c[0x0][0x2e8] ;  /* 0x0000ba00ff144b82 */ /* 0x000f220000000800 */
[----:B------:R-:W-:Y:S02]  /*1cea0*/  LOP3.LUT P0, RZ, R8, 0x3, RZ, 0xc0, !PT ;  /* 0x0000000308ff7812 */ /* 0x000fe4000780c0ff */
[----:B------:R-:W-:Y:S02]  /*1ceb0*/  IADD3 R8, R13, -R12, RZ ;  /* 0x8000000c0d087210 */ /* 0x000fe40007ffe0ff */
[----:B------:R-:W-:Y:S01]  /*1cec0*/  SHF.R.S32.HI R13, RZ, 0x1f, R10 ;  /* 0x0000001fff0d7819 */ /* 0x000fe2000001140a */
[----:B------:R-:W-:Y:S01]  /*1ced0*/  @P5 MUFU.LG2 R6, R6 ;  /* 0x0000000600065308 */ /* 0x000fe20000000c00 */
[----:B------:R-:W-:Y:S01]  /*1cee0*/  LOP3.LUT R17, R4, 0xfffffff0, RZ, 0xc0, !PT ;  /* 0xfffffff004117812 */ /* 0x000fe200078ec0ff */
[----:B-1----:R-:W-:Y:S01]  /*1cef0*/  FMUL.FTZ R128, R11, R128 ;  /* 0x000000800b807220 */ /* 0x002fe20000410000 */
[----:B------:R-:W-:Y:S01]  /*1cf00*/  LOP3.LUT R15, R15, 0xffffffe0, RZ, 0xc0, !PT ;  /* 0xffffffe00f0f7812 */ /* 0x000fe200078ec0ff */
[C---:B------:R-:W-:Y:S01]  /*1cf10*/  FMUL.FTZ R129, R11.reuse, R129 ;  /* 0x000000810b817220 */ /* 0x040fe20000410000 */
[----:B------:R-:W-:Y:S01]  /*1cf20*/  IADD3 R7, -R2, R7, RZ ;  /* 0x0000000702077210 */ /* 0x000fe20007ffe1ff */
[----:B------:R-:W-:Y:S01]  /*1cf30*/  FMUL.FTZ R124, R11, R124 ;  /* 0x0000007c0b7c7220 */ /* 0x000fe20000410000 */
[----:B------:R-:W-:Y:S01]  /*1cf40*/  LEA.HI R13, R13, R10, RZ, 0x2 ;  /* 0x0000000a0d0d7211 */ /* 0x000fe200078f10ff */
[----:B------:R-:W-:Y:S01]  /*1cf50*/  FMUL.FTZ R125, R11, R125 ;  /* 0x0000007d0b7d7220 */ /* 0x000fe20000410000 */
        /* <DEDUP_REMOVED lines=105> */
[----:B------:R-:W-:-:S02]  /*1d5f0*/  R2P PR, R8, 0x6 ;  /* 0x0000000608007804 */ /* 0x000fc40000000000 */
[----:B------:R-:W-:Y:S02]  /*1d600*/  SHF.L.U32 R4, R0, 0x6, RZ ;  /* 0x0000000600047819 */ /* 0x000fe400000006ff */
[----:B------:R-:W-:Y:S02]  /*1d610*/  LEA.HI R8, R2, R2, RZ, 0x1 ;  /* 0x0000000202087211 */ /* 0x000fe400078f08ff */
[----:B------:R-:W-:Y:S02]  /*1d620*/  ISETP.NE.U32.AND P3, PT, R9, 0x1, PT ;  /* 0x000000010900780c */ /* 0x000fe40003f65070 */
[----:B------:R-:W-:Y:S02]  /*1d630*/  LEA.HI R10, R10, R10, RZ, 0x1d ;  /* 0x0000000a0a0a7211 */ /* 0x000fe400078fe8ff */
[----:B------:R-:W-:Y:S02]  /*1d640*/  LOP3.LUT R4, R4, 0x1c0, RZ, 0xc0, !PT ;  /* 0x000001c004047812 */ /* 0x000fe400078ec0ff */
[----:B------:R-:W-:-:S02]  /*1d650*/  SHF.L.U32 R9, R8, 0x2, RZ ;  /* 0x0000000208097819 */ /* 0x000fc400000006ff */
[----:B------:R-:W-:Y:S02]  /*1d660*/  LOP3.LUT R15, R8, 0xffffffe, RZ, 0xc0, !PT ;  /* 0x0ffffffe080f7812 */ /* 0x000fe400078ec0ff */
[----:B------:R-:W-:Y:S02]  /*1d670*/  SHF.R.S32.HI R8, RZ, 0x2, R11 ;  /* 0x00000002ff087819 */ /* 0x000fe4000001140b */
[----:B------:R-:W-:Y:S02]  /*1d680*/  LEA R7, R7, R10, 0x1 ;  /* 0x0000000a07077211 */ /* 0x000fe400078e08ff */
[----:B------:R-:W-:Y:S01]  /*1d690*/  LOP3.LUT R9, R4, 0x38, R9, 0xf8, !PT ;  /* 0x0000003804097812 */ /* 0x000fe200078ef809 */
[----:B-1----:R-:W-:Y:S01]  /*1d6a0*/  IMAD R16, R18, R16, R205 ;  /* 0x0000001012107224 */ /* 0x002fe200078e02cd */
[----:B------:R-:W-:Y:S02]  /*1d6b0*/  SHF.R.U32.HI R4, RZ, 0x3, R4 ;  /* 0x00000003ff047819 */ /* 0x000fe40000011604 */
[----:B------:R-:W-:Y:S01]  /*1d6c0*/  LEA R13, R13, R8, 0x4 ;  /* 0x000000080d0d7211 */ /* 0x000fe200078e20ff */
[----:B------:R-:W-:Y:S01]  /*1d6d0*/  IMAD R16, R16, R19, R22 ;  /* 0x0000001310107224 */ /* 0x000fe200078e0216 */
[----:B------:R-:W-:-:S02]  /*1d6e0*/  LEA R7, R7, UR4, 0x2 ;  /* 0x0000000407077c11 */ /* 0x000fc4000f8e10ff */
[----:B------:R-:W-:Y:S02]  /*1d6f0*/  MOV R8, 0x40 ;  /* 0x0000004000087802 */ /* 0x000fe40000000f00 */
[----:B------:R-:W-:Y:S01]  /*1d700*/  MOV R10, 0x80 ;  /* 0x00000080000a7802 */ /* 0x000fe20000000f00 */
[----:B------:R-:W-:Y:S01]  /*1d710*/  STS.64 [R7], R128 ;  /* 0x0000008007007388 */ /* 0x000fe20000000a00 */
[----:B------:R-:W-:Y:S02]  /*1d720*/  LOP3.LUT R4, R9, R4, RZ, 0x3c, !PT ;  /* 0x0000000409047212 */ /* 0x000fe400078e3cff */
[----:B------:R-:W-:Y:S01]  /*1d730*/  IADD3 R15, R2, -R15, RZ ;  /* 0x8000000f020f7210 */ /* 0x000fe20007ffe0ff */
[----:B------:R-:W-:Y:S01]  /*1d740*/  STS.64 [R7+0x800], R130 ;  /* 0x0008008207007388 */ /* 0x000fe20000000a00 */
[----:B------:R-:W-:Y:S02]  /*1d750*/  IADD3 R9, R7, -0x20, RZ ;  /* 0xffffffe007097810 */ /* 0x000fe40007ffe0ff */
        /* <DEDUP_REMOVED lines=82> */
.L_x_6846:
[----:B------:R-:W-:Y:S05]  /*1dc80*/  BSYNC B0 ;  /* 0x0000000000007941 */ /* 0x000fea0003800000 */
.L_x_6845:
        /* <DEDUP_REMOVED lines=75> */
.L_x_6847:
        /* <DEDUP_REMOVED lines=12> */
.L_x_7493:


//--------------------- .text._ZN5flash24flash_fwd_splitkv_kernelI23Flash_fwd_kernel_traitsILi192ELi64ELi64ELi4ELb0ELb0EN7cutlass6half_tE19Flash_kernel_traitsILi192ELi64ELi64ELi4ES3_EELb0ELb1ELb1ELb0ELb0ELb0ELb1ELb1EEEvNS_16Flash_fwd_paramsE --------------------------
	.section	.text._ZN5flash24flash_fwd_splitkv_kernelI23Flash_fwd_kernel_traitsILi192ELi64ELi64ELi4ELb0ELb0EN7cutlass6half_tE19Flash_kernel_traitsILi192ELi64ELi64ELi4ES3_EELb0ELb1ELb1ELb0ELb0ELb0ELb1ELb1EEEvNS_16Flash_fwd_paramsE,"ax",@progbits
	.align	128
        .global         _ZN5flash24flash_fwd_splitkv_kernelI23Flash_fwd_kernel_traitsILi192ELi64ELi64ELi4ELb0ELb0EN7cutlass6half_tE19Flash_kernel_traitsILi192ELi64ELi64ELi4ES3_EELb0ELb1ELb1ELb0ELb0ELb0ELb1ELb1EEEvNS_16Flash_fwd_paramsE
        .type           _ZN5flash24flash_fwd_splitkv_kernelI23Flash_fwd_kernel_traitsILi192ELi64ELi64ELi4ELb0ELb0EN7cutlass6half_tE19Flash_kernel_traitsILi192ELi64ELi64ELi4ES3_EELb0ELb1ELb1ELb0ELb0ELb0ELb1ELb1EEEvNS_16Flash_fwd_paramsE,@function
        .size           _ZN5flash24flash_fwd_splitkv_kernelI23Flash_fwd_kernel_traitsILi192ELi64ELi64ELi4ELb0ELb0EN7cutlass6half_tE19Flash_kernel_traitsILi192ELi64ELi64ELi4ES3_EELb0ELb1ELb1ELb0ELb0ELb0ELb1ELb1EEEvNS_16Flash_fwd_paramsE,(.L_x_7494 - _ZN5flash24flash_fwd_splitkv_kernelI23Flash_fwd_kernel_traitsILi192ELi64ELi64ELi4ELb0ELb0EN7cutlass6half_tE19Flash_kernel_traitsILi192ELi64ELi64ELi4ES3_EELb0ELb1ELb1ELb0ELb0ELb0ELb1ELb1EEEvNS_16Flash_fwd_paramsE)
        .other          _ZN5flash24flash_fwd_splitkv_kernelI23Flash_fwd_kernel_traitsILi192ELi64ELi64ELi4ELb0ELb0EN7cutlass6half_tE19Flash_kernel_traitsILi192ELi64ELi64ELi4ES3_EELb0ELb1ELb1ELb0ELb0ELb0ELb1ELb1EEEvNS_16Flash_fwd_paramsE,@"STO_CUDA_ENTRY STV_DEFAULT"
_ZN5flash24flash_fwd_splitkv_kernelI23Flash_fwd_kernel_traitsILi192ELi64ELi64ELi4ELb0ELb0EN7cutlass6half_tE19Flash_kernel_traitsILi192ELi64ELi64ELi4ES3_EELb0ELb1ELb1ELb0ELb0ELb0ELb1ELb1EEEvNS_16Flash_fwd_paramsE:
.text._ZN5flash24flash_fwd_splitkv_kernelI23Flash_fwd_kernel_traitsILi192ELi64ELi64ELi4ELb0ELb0EN7cutlass6half_tE19Flash_kernel_traitsILi192ELi64ELi64ELi4ES3_EELb0ELb1ELb1ELb0ELb0ELb0ELb1ELb1EEEvNS_16Flash_fwd_paramsE:
[----:B------:R-:W-:Y:S01]  /*0000*/  LDC R1, c[0x0][0x28] ;  /* 0x00000a00ff017b82 */ /* 0x000fe20000000800 */
[----:B------:R-:W-:-:S07]  /*0010*/  ULDC UR11, c[0x0][0x270] ;  /* 0x00009c00000b7ab9 */ /* 0x000fce0000000800 */
[----:B------:R-:W1:Y:S01]  /*0020*/  S2UR UR4, SR_CTAID.Z ;  /* 0x00000000000479c3 */ /* 0x000e620000002700 */
[----:B------:R-:W2:Y:S01]  /*0030*/  I2F.U32.RP R2, UR11 ;  /* 0x0000000b00027d06 */ /* 0x000ea20008209000 */
[----:B------:R-:W-:Y:S01]  /*0040*/  UMOV UR6, URZ ;  /* 0x0000003f00067c82 */ /* 0x000fe20008000000 */
[----:B------:R-:W-:Y:S01]  /*0050*/  UISETP.NE.U32.AND UP1, UPT, UR11, URZ, UPT ;  /* 0x0000003f0b00728c */ /* 0x000fe2000bf25070 */
[----:B------:R-:W-:Y:S01]  /*0060*/  ULDC.64 UR8, c[0x0][0x300] ;  /* 0x0000c00000087ab9 */ /* 0x000fe20000000a00 */
[----:B------:R-:W-:Y:S01]  /*0070*/  ULDC.64 UR12, c[0x0][0x300] ;  /* 0x0000c000000c7ab9 */ /* 0x000fe20000000a00 */
[----:B------:R-:W-:Y:S02]  /*0080*/  ISETP.NE.U32.AND P5, PT, RZ, UR8, PT ;  /* 0x00000008ff007c0c */ /* 0x000fe4000bfa5070 */
[----:B------:R-:W3:Y:S01]  /*0090*/  LDC.64 R6, c[0x0][0x2f0] ;  /* 0x0000bc00ff067b82 */ /* 0x000ee20000000a00 */
[----:B--2---:R-:W2:Y:S02]  /*00a0*/  MUFU.RCP R0, R2 ;  /* 0x0000000200007308 */ /* 0x004ea40000001000 */
[----:B--2---:R-:W-:-:S05]  /*00b0*/  VIADD R0, R0, 0xffffffe ;  /* 0x0ffffffe00007836 */ /* 0x004fca0000000000 */
[----:B------:R-:W2:Y:S01]  /*00c0*/  LDC.64 R2, c[0x0][0x2f8] ;  /* 0x0000be00ff027b82 */ /* 0x000ea20000000a00 */
[----:B------:R-:W4:Y:S02]  /*00d0*/  F2I.FTZ.U32.TRUNC.NTZ R0, R0 ;  /* 0x0000000000007305 */ /* 0x000f24000021f000 */
[----:B----4-:R-:W-:-:S05]  /*00e0*/  R2UR UR7, R0 ;  /* 0x00000000000772ca */ /* 0x010fca00000e0000 */
[----:B------:R-:W4:Y:S08]  /*00f0*/  LDC.U8 R0, c[0x0][0x3c2] ;  /* 0x0000f080ff007b82 */ /* 0x000f300000000000 */
[----:B------:R-:W-:-:S04]  /*0100*/  UIADD3 UR5, URZ, -UR7, URZ ;  /* 0x800000073f057290 */ /* 0x000fc8000fffe03f */
[----:B------:R-:W-:-:S04]  /*0110*/  UIMAD UR5, UR5, UR11, URZ ;  /* 0x0000000b050572a4 */ /* 0x000fc8000f8e023f */
[----:B------:R-:W-:-:S04]  /*0120*/  UIMAD.WIDE.U32 UR6, UR7, UR5, UR6 ;  /* 0x00000005070672a5 */ /* 0x000fc8000f8e0006 */
[----:B-1----:R-:W-:-:S03]  /*0130*/  UIMAD.WIDE.U32 UR22, UR7, UR4, URZ ;  /* 0x00000004071672a5 */ /* 0x002fc6000f8e003f */
[----:B------:R-:W-:Y:S01]  /*0140*/  ULDC.64 UR6, c[0x0][0x2f0] ;  /* 0x0000bc0000067ab9 */ /* 0x000fe20000000a00 */
[----:B------:R-:W-:-:S04]  /*0150*/  UIADD3 UR5, -UR23, URZ, URZ ;  /* 0x0000003f17057290 */ /* 0x000fc8000fffe13f */
[----:B------:R-:W-:-:S04]  /*0160*/  UIMAD UR5, UR11, UR5, UR4 ;  /* 0x000000050b0572a4 */ /* 0x000fc8000f8e0204 */
[----:B------:R-:W-:-:S11]  /*0170*/  UISETP.GE.U32.AND UP0, UPT, UR5, UR11, UPT ;  /* 0x0000000b0500728c */ /* 0x000fd6000bf06070 */
[----:B------:R-:W-:Y:S02]  /*0180*/  @UP0 UIADD3 UR5, UR5, -UR11, URZ ;  /* 0x8000000b05050290 */ /* 0x000fe4000fffe03f */
[----:B------:R-:W-:Y:S02]  /*0190*/  @UP0 UIADD3 UR23, UR23, 0x1, URZ ;  /* 0x0000000117170890 */ /* 0x000fe4000fffe03f */
[----:B------:R-:W-:Y:S02]  /*01a0*/  UISETP.GE.U32.AND UP2, UPT, UR5, UR11, UPT ;  /* 0x0000000b0500728c */ /* 0x000fe4000bf46070 */
[----:B------:R-:W-:-:S04]  /*01b0*/  UISETP.NE.U32.AND UP0, UPT, UR6, URZ, UPT ;  /* 0x0000003f0600728c */ /* 0x000fc8000bf05070 */
[----:B------:R-:W-:-:S03]  /*01c0*/  UISETP.NE.AND.EX UP0, UPT, UR7, URZ, UPT, UP0 ;  /* 0x0000003f0700728c */ /* 0x000fc6000bf05300 */
[----:B------:R-:W-:Y:S02]  /*01d0*/  ULDC.64 UR6, c[0x0][0x208] ;  /* 0x0000820000067ab9 */ /* 0x000fe40000000a00 */
[----:B------:R-:W-:Y:S01]  /*01e0*/  @UP2 UIADD3 UR23, UR23, 0x1, URZ ;  /* 0x0000000117172890 */ /* 0x000fe2000fffe03f */
[----:B------:R-:W-:Y:S01]  /*01f0*/  PLOP3.LUT P0, PT, PT, PT, UP0, 0x80, 0x0 ;  /* 0x000000000000781c */ /* 0x000fe20003f0f008 */
[----:B------:R-:W-:-:S06]  /*0200*/  @!UP1 ULOP3.LUT UR23, URZ, UR11, URZ, 0x33, !UPT ;  /* 0x0000000b3f179292 */ /* 0x000fcc000f8e333f */
[----:B------:R-:W-:-:S04]  /*0210*/  IMAD.U32 R4, RZ, RZ, UR23 ;  /* 0x00000017ff047e24 */ /* 0x000fc8000f8e00ff */
[----:B---3--:R-:W-:-:S05]  /*0220*/  IMAD.WIDE R8, R4, 0x4, R6 ;  /* 0x0000000404087825 */ /* 0x008fca00078e0206 */
[----:B------:R-:W3:Y:S04]  /*0230*/  @P0 LDG.E R6, desc[UR6][R8.64] ;  /* 0x0000000608060981 */ /* 0x000ee8000c1e1900 */
[----:B------:R1:W3:Y:S01]  /*0240*/  @P0 LDG.E R4, desc[UR6][R8.64+0x4] ;  /* 0x0000040608040981 */ /* 0x0002e2000c1e1900 */
[----:B------:R-:W-:Y:S01]  /*0250*/  ISETP.NE.AND.EX P5, PT, RZ, UR9, PT, P5 ;  /* 0x00000009ff007c0c */ /* 0x000fe2000bfa5350 */
[----:B------:R-:W-:Y:S01]  /*0260*/  UIMAD.WIDE UR12, UR23, 0x4, UR12 ;  /* 0x00000004170c78a5 */ /* 0x000fe2000f8e020c */
[----:B----4-:R-:W-:Y:S02]  /*0270*/  ISETP.NE.AND P2, PT, R0, RZ, PT ;  /* 0x000000ff0000720c */ /* 0x010fe40003f45270 */
[----:B--2---:R-:W-:-:S03]  /*0280*/  ISETP.EQ.U32.AND P1, PT, R2, RZ, PT ;  /* 0x000000ff0200720c */ /* 0x004fc60003f22070 */
[----:B------:R-:W-:Y:S01]  /*0290*/  IMAD.U32 R148, RZ, RZ, UR12 ;  /* 0x0000000cff947e24 */ /* 0x000fe2000f8e00ff */
[----:B------:R-:W-:Y:S01]  /*02a0*/  ISETP.EQ.OR.EX P1, PT, R3, RZ, !P2, P1 ;  /* 0x000000ff0300720c */ /* 0x000fe20005722710 */
[----:B------:R-:W-:Y:S01]  /*02b0*/  IMAD.U32 R149, RZ, RZ, UR13 ;  /* 0x0000000dff957e24 */ /* 0x000fe2000f8e00ff */
[----:B------:R-:W-:Y:S02]  /*02c0*/  ULDC.64 UR12, c[0x0][0x2f8] ;  /* 0x0000be00000c7ab9 */ /* 0x000fe40000000a00 */
[----:B------:R-:W-:Y:S01]  /*02d0*/  UIMAD.WIDE UR12, UR23, 0x4, UR12 ;  /* 0x00000004170c78a5 */ /* 0x000fe2000f8e020c */
[----:B------:R-:W-:Y:S01]  /*02e0*/  IMAD.MOV.U32 R0, RZ, RZ, -0x1 ;  /* 0xffffffffff007424 */ /* 0x000fe200078e00ff */
[----:B------:R-:W2:Y:S04]  /*02f0*/  @P5 LDG.E R5, desc[UR6][R148.64] ;  /* 0x0000000694055981 */ /* 0x000ea8000c1e1900 */
[----:B-1----:R-:W-:-:S02]  /*0300*/  IMAD.U32 R8, RZ, RZ, UR12 ;  /* 0x0000000cff087e24 */ /* 0x002fc4000f8e00ff */
[----:B------:R-:W-:-:S05]  /*0310*/  IMAD.U32 R9, RZ, RZ, UR13 ;  /* 0x0000000dff097e24 */ /* 0x000fca000f8e00ff */
[----:B------:R1:W5:Y:S01]  /*0320*/  @!P1 LDG.E R0, desc[UR6][R8.64] ;  /* 0x0000000608009981 */ /* 0x000362000c1e1900 */
[----:B------:R-:W-:Y:S01]  /*0330*/  UMOV UR12, 0xffffffff ;  /* 0xffffffff000c7882 */ /* 0x000fe20000000000 */
[----:B------:R-:W-:Y:S01]  /*0340*/  UIADD3 UR28, -UR23, URZ, URZ ;  /* 0x0000003f171c7290 */ /* 0x000fe2000fffe13f */
[----:B------:R-:W4:Y:S01]  /*0350*/  S2UR UR26, SR_CTAID.X ;  /* 0x00000000001a79c3 */ /* 0x000f220000002500 */
[----:B------:R-:W-:Y:S02]  /*0360*/  UMOV UR10, URZ ;  /* 0x0000003f000a7c82 */ /* 0x000fe40008000000 */
[----:B------:R-:W-:-:S05]  /*0370*/  UIMAD UR28, UR11, UR28, UR4 ;  /* 0x0000001c0b1c72a4 */ /* 0x000fca000f8e0204 */
[----:B------:R-:W1:Y:S01]  /*0380*/  S2UR UR13, SR_CTAID.Y ;  /* 0x00000000000d79c3 */ /* 0x000e620000002600 */
[----:B---3--:R-:W-:Y:S02]  /*0390*/  @P0 R2UR UR12, R6 ;  /* 0x00000000060c02ca */ /* 0x008fe400000e0000 */
[----:B------:R-:W-:Y:S02]  /*03a0*/  @P0 R2UR UR21, R4 ;  /* 0x00000000041502ca */ /* 0x000fe400000e0000 */
[----:B------:R-:W-:-:S04]  /*03b0*/  ISETP.NE.U32.AND P0, PT, R2, RZ, PT ;  /* 0x000000ff0200720c */ /* 0x000fc80003f05070 */
[----:B------:R-:W-:-:S07]  /*03c0*/  ISETP.NE.AND.EX P0, PT, R3, RZ, PT, P0 ;  /* 0x000000ff0300720c */ /* 0x000fce0003f05300 */
[----:B------:R-:W-:Y:S01]  /*03d0*/  @UP0 UIADD3 UR21, UR21, -UR12, URZ ;  /* 0x8000000c15150290 */ /* 0x000fe2000fffe03f */
[----:B--2---:R-:W-:-:S06]  /*03e0*/  @P5 R2UR UR10, R5 ;  /* 0x00000000050a52ca */ /* 0x004fcc00000e0000 */
[----:B------:R-:W-:Y:S01]  /*03f0*/  @!UP0 ULDC UR21, c[0x0][0x2c4] ;  /* 0x0000b10000158ab9 */ /* 0x000fe20000000800 */
[----:B-1--4-:R-:W-:Y:S08]  /*0400*/  @!P0 BRA `(.L_x_6848) ;  /* 0x00000000001c8947 */ /* 0x012ff00003800000 */
[----:B------:R-:W2:Y:S04]  /*0410*/  @P2 LDG.E R3, desc[UR6][R8.64+0x4] ;  /* 0x0000040608032981 */ /* 0x000ea8000c1e1900 */
[----:B------:R-:W3:Y:S01]  /*0420*/  @!P2 LDG.E R2, desc[UR6][R8.64] ;  /* 0x000000060802a981 */ /* 0x000ee2000c1e1900 */
[----:B------:R-:W-:Y:S01]  /*0430*/  VOTEU.ANY UP0, P2 ;  /* 0x00000000003f7886 */ /* 0x000fe20001000100 */
[----:B--2--5:R-:W-:-:S05]  /*0440*/  @P2 IMAD.IADD R3, R3, 0x1, -R0 ;  /* 0x0000000103032824 */ /* 0x024fca00078e0a00 */
[----:B------:R-:W-:Y:S02]  /*0450*/  @P2 R2UR UR22, R3 ;  /* 0x00000000031622ca */ /* 0x000fe400000e0000 */
[----:B---3--:R-:W-:Y:S01]  /*0460*/  @!P2 R2UR UR22, R2 ;  /* 0x000000000216a2ca */ /* 0x008fe200000e0000 */
[----:B------:R-:W-:-:S14]  /*0470*/  BRA `(.L_x_6849) ;  /* 0x0000000000047947 */ /* 0x000fdc0003800000 */
.L_x_6848:
[----:B------:R-:W-:-:S03]  /*0480*/  ULDC UR22, c[0x0][0x2c8] ;  /* 0x0000b20000167ab9 */ /* 0x000fc60000000800 */
.L_x_6849:
        /* <DEDUP_REMOVED lines=13> */
[----:B------:R-:W-:Y:S01]  /*0560*/  ULDC UR15, c[0x0][0x10] ;  /* 0x00000400000f7ab9 */ /* 0x000fe20000000800 */
[----:B------:R-:W2:Y:S01]  /*0570*/  LDC R2, c[0x0][0x10] ;  /* 0x00000400ff027b82 */ /* 0x000ea20000000800 */
[----:B------:R-:W-:Y:S01]  /*0580*/  ULDC UR5, c[0x0][0x2c8] ;  /* 0x0000b20000057ab9 */ /* 0x000fe20000000800 */
[----:B------:R-:W-:Y:S01]  /*0590*/  UMOV UR18, URZ ;  /* 0x0000003f00127c82 */ /* 0x000fe20008000000 */
[----:B------:R-:W-:Y:S01]  /*05a0*/  UIADD3 UR5, UR5, 0x3f, URZ ;  /* 0x0000003f05057890 */ /* 0x000fe2000fffe03f */
[----:B-----5:R-:W-:Y:S01]  /*05b0*/  @P1 R2UR UR27, R4 ;  /* 0x00000000041b12ca */ /* 0x020fe200000e0000 */
[----:B------:R-:W-:Y:S01]  /*05c0*/  UIADD3 UR22, UR22, -UR10, URZ ;  /* 0x8000000a16167290 */ /* 0x000fe2000fffe03f */
[----:B------:R-:W3:Y:S01]  /*05d0*/  S2R R115, SR_TID.X ;  /* 0x0000000000737919 */ /* 0x000ee20000002100 */
[----:B------:R-:W-:-:S04]  /*05e0*/  USHF.R.S32.HI UR4, URZ, 0x1f, UR5 ;  /* 0x0000001f3f047899 */ /* 0x000fc80008011405 */
[----:B------:R-:W-:-:S04]  /*05f0*/  ULEA.HI UR4, UR4, UR5, URZ, 0x6 ;  /* 0x0000000504047291 */ /* 0x000fc8000f8f303f */
[----:B------:R-:W-:Y:S02]  /*0600*/  ULEA.HI.SX32 UR16, UR4, UR15, 0x1a ;  /* 0x0000000f04107291 */ /* 0x000fe4000f8fd23f */
[----:B------:R-:W-:Y:S02]  /*0610*/  @UP1 UIADD3 UR27, UR27, -UR10, URZ ;  /* 0x8000000a1b1b1290 */ /* 0x000fe4000fffe03f */
[----:B------:R-:W-:Y:S01]  /*0620*/  UIADD3 UR16, UR16, -0x1, URZ ;  /* 0xffffffff10107890 */ /* 0x000fe2000fffe03f */
[-C--:B--2---:R-:W-:Y:S02]  /*0630*/  IABS R3, R2.reuse ;  /* 0x0000000200037213 */ /* 0x084fe40000000000 */
[----:B------:R-:W-:Y:S02]  /*0640*/  IABS R2, R2 ;  /* 0x0000000200027213 */ /* 0x000fe40000000000 */
[----:B------:R-:W-:-:S03]  /*0650*/  R2UR UR14, R3 ;  /* 0x00000000030e72ca */ /* 0x000fc600000e0000 */
[----:B------:R-:W-:-:S05]  /*0660*/  IMAD.MOV R2, RZ, RZ, -R2 ;  /* 0x000000ffff027224 */ /* 0x000fca00078e0a02 */
[----:B------:R-:W-:-:S05]  /*0670*/  R2UR UR20, R2 ;  /* 0x00000000021472ca */ /* 0x000fca00000e0000 */
        /* <DEDUP_REMOVED lines=11> */
[----:B------:R-:W-:-:S03]  /*0730*/  UIMAD.WIDE.U32 UR18, UR19, UR4, UR18 ;  /* 0x00000004131272a5 */ /* 0x000fc6000f8e0012 */
[----:B------:R-:W-:Y:S01]  /*0740*/  @!UP1 ULDC.64 UR4, c[0x0][0x318] ;  /* 0x0000c60000049ab9 */ /* 0x000fe20000000a00 */
[----:B------:R-:W-:Y:S02]  /*0750*/  UIMAD.WIDE.U32 UR24, UR19, UR17, URZ ;  /* 0x00000011131872a5 */ /* 0x000fe4000f8e003f */
[----:B------:R-:W-:Y:S02]  /*0760*/  @!UP1 UISETP.NE.U32.AND UP0, UPT, UR4, URZ, UPT ;  /* 0x0000003f0400928c */ /* 0x000fe4000bf05070 */
[----:B------:R-:W-:Y:S02]  /*0770*/  UIMAD UR20, UR25, UR20, UR17 ;  /* 0x00000014191472a4 */ /* 0x000fe4000f8e0211 */
[----:B------:R-:W-:Y:S01]  /*0780*/  @!UP1 UISETP.NE.AND.EX UP0, UPT, UR5, URZ, UPT, UP0 ;  /* 0x0000003f0500928c */ /* 0x000fe2000bf05300 */
[----:B------:R-:W-:Y:S02]  /*0790*/  @!UP1 ULDC UR4, c[0x0][0x2cc] ;  /* 0x0000b30000049ab9 */ /* 0x000fe40000000800 */
[----:B------:R-:W-:Y:S01]  /*07a0*/  ULDC UR5, c[0x0][0x394] ;  /* 0x0000e50000057ab9 */ /* 0x000fe20000000800 */
[----:B------:R-:W-:-:S02]  /*07b0*/  @!UP1 USEL UR4, UR4, URZ, UP0 ;  /* 0x0000003f04049287 */ /* 0x000fc40008000000 */
[----:B------:R-:W-:Y:S02]  /*07c0*/  UISETP.GT.U32.AND UP0, UPT, UR14, UR20, UPT ;  /* 0x000000140e00728c */ /* 0x000fe4000bf04070 */
[----:B------:R-:W-:Y:S02]  /*07d0*/  @!UP1 UIADD3 UR27, UR22, UR4, URZ ;  /* 0x00000004161b9290 */ /* 0x000fe4000fffe03f */
[----:B------:R-:W-:Y:S02]  /*07e0*/  UISETP.NE.AND UP1, UPT, UR15, URZ, UPT ;  /* 0x0000003f0f00728c */ /* 0x000fe4000bf25270 */
[----:B------:R-:W-:Y:S02]  /*07f0*/  UIADD3 UR18, UR27, 0x3f, URZ ;  /* 0x0000003f1b127890 */ /* 0x000fe4000fffe03f */
[----:B------:R-:W-:Y:S02]  /*0800*/  UIADD3 UR19, UR27, UR26, -UR21 ;  /* 0x0000001a1b137290 */ /* 0x000fe4000fffe815 */
[----:B------:R-:W-:-:S02]  /*0810*/  UIADD3 UR17, -UR21, 0x7f, UR26 ;  /* 0x0000007f15117890 */ /* 0x000fc4000fffe11a */
[----:B------:R-:W-:Y:S02]  /*0820*/  @!UP0 UIADD3 UR20, UR20, -UR14, URZ ;  /* 0x8000000e14148290 */ /* 0x000fe4000fffe03f */
[----:B------:R-:W-:Y:S02]  /*0830*/  @!UP0 UIADD3 UR25, UR25, 0x1, URZ ;  /* 0x0000000119198890 */ /* 0x000fe4000fffe03f */
[----:B------:R-:W-:Y:S02]  /*0840*/  UISETP.GE.U32.AND UP2, UPT, UR20, UR14, UPT ;  /* 0x0000000e1400728c */ /* 0x000fe4000bf46070 */
[----:B------:R-:W-:Y:S02]  /*0850*/  UISETP.GE.AND UP0, UPT, UR16, URZ, UPT ;  /* 0x0000003f1000728c */ /* 0x000fe4000bf06270 */
[----:B------:R-:W-:Y:S02]  /*0860*/  USHF.R.S32.HI UR14, URZ, 0x1f, UR18 ;  /* 0x0000001f3f0e7899 */ /* 0x000fe40008011412 */
[----:B------:R-:W-:Y:S01]  /*0870*/  UIADD3 UR19, UR19, -UR5, URZ ;  /* 0x8000000513137290 */ /* 0x000fe2000fffe03f */
[----:B------:R-:W-:Y:S01]  /*0880*/  ULDC UR4, c[0x0][0x398] ;  /* 0x0000e60000047ab9 */ /* 0x000fe20000000800 */
[----:B------:R-:W-:-:S03]  /*0890*/  ULEA.HI UR14, UR14, UR18, URZ, 0x6 ;  /* 0x000000120e0e7291 */ /* 0x000fc6000f8f303f */
[----:B------:R-:W-:Y:S02]  /*08a0*/  @UP2 UIADD3 UR25, UR25, 0x1, URZ ;  /* 0x0000000119192890 */ /* 0x000fe4000fffe03f */
[----:B------:R-:W-:Y:S02]  /*08b0*/  UIADD3 UR4, UR17, UR4, UR27 ;  /* 0x0000000411047290 */ /* 0x000fe4000fffe01b */
[----:B------:R-:W-:Y:S01]  /*08c0*/  USHF.R.S32.HI UR16, URZ, 0x1f, UR19 ;  /* 0x0000001f3f107899 */ /* 0x000fe20008011413 */
[----:B------:R-:W-:Y:S01]  /*08d0*/  IMAD.U32 R3, RZ, RZ, UR14 ;  /* 0x0000000eff037e24 */ /* 0x000fe2000f8e00ff */
[----:B------:R-:W-:Y:S02]  /*08e0*/  @!UP0 UIADD3 UR25, -UR25, URZ, URZ ;  /* 0x0000003f19198290 */ /* 0x000fe4000fffe13f */
[----:B------:R-:W-:Y:S02]  /*08f0*/  @!UP1 ULOP3.LUT UR25, URZ, UR15, URZ, 0x33, !UPT ;  /* 0x0000000f3f199292 */ /* 0x000fe4000f8e333f */
[----:B------:R-:W-:Y:S01]  /*0900*/  USHF.R.S32.HI UR5, URZ, 0x1f, UR4 ;  /* 0x0000001f3f057899 */ /* 0x000fe20008011404 */
[----:B------:R-:W-:Y:S01]  /*0910*/  SHF.R.S32.HI R3, RZ, 0x6, R3 ;  /* 0x00000006ff037819 */ /* 0x000fe20000011403 */
[----:B------:R-:W-:-:S02]  /*0920*/  ULEA.HI UR16, UR16, UR19, URZ, 0x6 ;  /* 0x0000001310107291 */ /* 0x000fc4000f8f303f */
[----:B------:R-:W-:Y:S01]  /*0930*/  ULEA.HI UR5, UR5, UR4, URZ, 0x6 ;  /* 0x0000000405057291 */ /* 0x000fe2000f8f303f */
[----:B------:R-:W-:Y:S01]  /*0940*/  IMAD.U32 R2, RZ, RZ, UR25 ;  /* 0x00000019ff027e24 */ /* 0x000fe2000f8e00ff */
[----:B------:R-:W-:Y:S02]  /*0950*/  USHF.R.S32.HI UR16, URZ, 0x6, UR16 ;  /* 0x000000063f107899 */ /* 0x000fe40008011410 */
[----:B------:R-:W-:Y:S02]  /*0960*/  UIMAD UR18, UR25, UR13, URZ ;  /* 0x0000000d191272a4 */ /* 0x000fe4000f8e023f */
[----:B------:R-:W-:Y:S02]  /*0970*/  USHF.R.S32.HI UR5, URZ, 0x6, UR5 ;  /* 0x000000063f057899 */ /* 0x000fe40008011405 */
[----:B------:R-:W-:Y:S02]  /*0980*/  UISETP.LT.AND UP0, UPT, UR18, UR16, UPT ;  /* 0x000000101200728c */ /* 0x000fe4000bf01270 */
[----:B------:R-:W-:-:S02]  /*0990*/  VIADDMNMX R2, R2, UR18, R3, PT ;  /* 0x0000001202027c46 */ /* 0x000fc4000b800103 */
[----:B------:R-:W-:Y:S02]  /*09a0*/  USEL UR18, UR18, UR16, !UP0 ;  /* 0x0000001012127287 */ /* 0x000fe4000c000000 */
[----:B------:R-:W-:-:S04]  /*09b0*/  VIMNMX R134, R2, UR5, PT ;  /* 0x0000000502867c48 */ /* 0x000fc8000bfe0100 */
[----:B------:R-:W-:-:S13]  /*09c0*/  ISETP.LE.AND P0, PT, R134, UR18, PT ;  /* 0x0000001286007c0c */ /* 0x000fda000bf03270 */
[----:B---3--:R-:W-:Y:S05]  /*09d0*/  @!P0 BRA `(.L_x_6850) ;  /* 0x00000008005c8947 */ /* 0x008fea0003800000 */
[----:B------:R-:W-:Y:S01]  /*09e0*/  SHF.R.S32.HI R10, RZ, 0x1f, R115 ;  /* 0x0000001fff0a7819 */ /* 0x000fe20000011473 */
[----:B------:R-:W-:Y:S01]  /*09f0*/  ULDC.64 UR4, c[0x0][0x2c0] ;  /* 0x0000b00000047ab9 */ /* 0x000fe20000000a00 */
[----:B------:R-:W-:Y:S01]  /*0a00*/  UIADD3 UR21, -UR26, UR21, URZ ;  /* 0x000000151a157290 */ /* 0x000fe2000fffe13f */
[----:B------:R-:W-:Y:S01]  /*0a10*/  BSSY B0, `(.L_x_6851) ;  /* 0x000002a000007945 */ /* 0x000fe20003800000 */
[----:B------:R-:W-:Y:S01]  /*0a20*/  LEA.HI R10, R10, R115, RZ, 0x4 ;  /* 0x000000730a0a7211 */ /* 0x000fe200078f20ff */
[----:B------:R-:W-:-:S03]  /*0a30*/  UIMAD UR4, UR13, UR4, UR23 ;  /* 0x000000040d0472a4 */ /* 0x000fc6000f8e0217 */
[----:B------:R-:W-:Y:S01]  /*0a40*/  LOP3.LUT R0, R10, 0xfffffff0, RZ, 0xc0, !PT ;  /* 0xfffffff00a007812 */ /* 0x000fe200078ec0ff */
[----:B------:R-:W-:Y:S01]  /*0a50*/  UIMAD UR4, UR4, UR11, UR28 ;  /* 0x0000000b040472a4 */ /* 0x000fe2000f8e021c */
[----:B------:R-:W-:-:S03]  /*0a60*/  SHF.R.S32.HI R10, RZ, 0x4, R10 ;  /* 0x00000004ff0a7819 */ /* 0x000fc6000001140a */
[----:B------:R-:W-:Y:S01]  /*0a70*/  IMAD.IADD R115, R115, 0x1, -R0 ;  /* 0x0000000173737824 */ /* 0x000fe200078e0a00 */
[----:B------:R-:W-:Y:S01]  /*0a80*/  UIMAD UR8, UR4, UR5, UR26 ;  /* 0x00000005040872a4 */ /* 0x000fe2000f8e021a */
[C---:B------:R-:W-:Y:S01]  /*0a90*/  ISETP.GE.AND P4, PT, R10.reuse, UR21, PT ;  /* 0x000000150a007c0c */ /* 0x040fe2000bf86270 */
[C---:B------:R-:W-:Y:S01]  /*0aa0*/  VIADD R7, R10.reuse, 0x8 ;  /* 0x000000080a077836 */ /* 0x040fe20000000000 */
[----:B------:R-:W-:Y:S01]  /*0ab0*/  ULDC UR4, c[0x0][0x2dc] ;  /* 0x0000b70000047ab9 */ /* 0x000fe20000000800 */
[C---:B------:R-:W-:Y:S01]  /*0ac0*/  IMAD.SHL.U32 R14, R115.reuse, 0x4, RZ ;  /* 0x00000004730e7824 */ /* 0x040fe200078e00ff */
[----:B------:R-:W-:Y:S01]  /*0ad0*/  UIMAD UR4, UR8, UR4, URZ ;  /* 0x00000004080472a4 */ /* 0x000fe2000f8e023f */
[C---:B------:R-:W-:Y:S01]  /*0ae0*/  VIADD R6, R10.reuse, 0x10 ;  /* 0x000000100a067836 */ /* 0x040fe20000000000 */
[----:B------:R-:W-:Y:S01]  /*0af0*/  ISETP.NE.AND P6, PT, R115, RZ, PT ;  /* 0x000000ff7300720c */ /* 0x000fe20003fc5270 */
[----:B------:R-:W-:Y:S01]  /*0b00*/  VIADD R2, R10, 0x30 ;  /* 0x000000300a027836 */ /* 0x000fe20000000000 */
[--C-:B------:R-:W-:Y:S01]  /*0b10*/  SHF.R.S32.HI R15, RZ, 0x1f, R14.reuse ;  /* 0x0000001fff0f7819 */ /* 0x100fe2000001140e */
[----:B------:R-:W-:Y:S01]  /*0b20*/  VIADD R9, R14, 0x40 ;  /* 0x000000400e097836 */ /* 0x000fe20000000000 */
[----:B------:R-:W-:Y:S01]  /*0b30*/  ISETP.GE.AND P3, PT, R7, UR21, PT ;  /* 0x0000001507007c0c */ /* 0x000fe2000bf66270 */
[----:B------:R-:W-:Y:S01]  /*0b40*/  IMAD.U32 R0, RZ, RZ, UR4 ;  /* 0x00000004ff007e24 */ /* 0x000fe2000f8e00ff */
        /* <DEDUP_REMOVED lines=22> */
.L_x_6852:
[----:B------:R-:W-:Y:S05]  /*0cb0*/  BSYNC B0 ;  /* 0x0000000000007941 */ /* 0x000fea0003800000 */
.L_x_6851:
        /* <DEDUP_REMOVED lines=11> */
.L_x_6854:
[----:B------:R-:W-:Y:S05]  /*0d70*/  BSYNC B0 ;  /* 0x0000000000007941 */ /* 0x000fea0003800000 */
.L_x_6853:
        /* <DEDUP_REMOVED lines=10> */
.L_x_6856:
[----:B------:R-:W-:Y:S05]  /*0e20*/  BSYNC B0 ;  /* 0x0000000000007941 */ /* 0x000fea0003800000 */
.L_x_6855:
        /* <DEDUP_REMOVED lines=10> */
.L_x_6858:
[----:B------:R-:W-:Y:S05]  /*0ed0*/  BSYNC B0 ;  /* 0x0000000000007941 */ /* 0x000fea0003800000 */
.L_x_6857:
        /* <DEDUP_REMOVED lines=9> */
.L_x_6860:
[----:B------:R-:W-:Y:S05]  /*0f70*/  BSYNC B0 ;  /* 0x0000000000007941 */ /* 0x000fea0003800000 */
.L_x_6859:
        /* <DEDUP_REMOVED lines=9> */
.L_x_6862:
[----:B------:R-:W-:Y:S05]  /*1010*/  BSYNC B0 ;  /* 0x0000000000007941 */ /* 0x000fea0003800000 */
.L_x_6861:
        /* <DEDUP_REMOVED lines=9> */
.L_x_6864:
[----:B------:R-:W-:Y:S05]  /*10b0*/  BSYNC B0 ;  /* 0x0000000000007941 */ /* 0x000fea0003800000 */
.L_x_6863:
        /* <DEDUP_REMOVED lines=9> */
.L_x_6866:
[----:B------:R-:W-:Y:S05]  /*1150*/  BSYNC B0 ;  /* 0x0000000000007941 */ /* 0x000fea0003800000 */
.L_x_6865:
        /* <DEDUP_REMOVED lines=31> */
.L_x_6850:
[----:B------:R-:W1:Y:S01]  /*1350*/  LDC.64 R2, c[0x0][0x368] ;  /* 0x0000da00ff027b82 */ /* 0x000e620000000a00 */
[----:B------:R-:W-:-:S07]  /*1360*/  IMAD.U32 R12, RZ, RZ, UR23 ;  /* 0x00000017ff0c7e24 */ /* 0x000fce000f8e00ff */
        /* <DEDUP_REMOVED lines=10> */
[----:B------:R1:W5:Y:S01]  /*1410*/  @P0 LDG.E R12, desc[UR6][R2.64] ;  /* 0x00000006020c0981 */ /* 0x000362000c1e1900 */
[----:B--2---:R-:W-:Y:S01]  /*1420*/  ISETP.NE.U32.AND P0, PT, R4, RZ, PT ;  /* 0x000000ff0400720c */ /* 0x004fe20003f05070 */
[----:B------:R-:W-:Y:S01]  /*1430*/  USHF.R.S32.HI UR24, URZ, 0x1f, UR23 ;  /* 0x0000001f3f187899 */ /* 0x000fe20008011417 */
[----:B------:R-:W-:Y:S02]  /*1440*/  PLOP3.LUT P3, PT, PT, PT, PT, 0x8, 0x0 ;  /* 0x000000000000781c */ /* 0x000fe40003f6e170 */
[----:B------:R-:W-:Y:S02]  /*1450*/  CS2R R198, SRZ ;  /* 0x0000000000c67805 */ /* 0x000fe4000001ff00 */
[----:B------:R-:W-:-:S13]  /*1460*/  ISETP.NE.AND.EX P0, PT, R5, RZ, PT, P0 ;  /* 0x000000ff0500720c */ /* 0x000fda0003f05300 */
[----:B------:R-:W-:Y:S05]  /*1470*/  @!P0 BRA `(.L_x_6867) ;  /* 0x0000000000288947 */ /* 0x000fea0003800000 */
[----:B-1----:R-:W1:Y:S02]  /*1480*/  LDC.64 R2, c[0x0][0x378] ;  /* 0x0000de00ff027b82 */ /* 0x002e640000000a00 */
        /* <DEDUP_REMOVED lines=9> */
.L_x_6867:
        /* <DEDUP_REMOVED lines=30> */
[----:B------:R3:W4:Y:S01]  /*1700*/  LDG.E R0, desc[UR6][R12.64] ;  /* 0x000000060c007981 */ /* 0x000722000c1e1900 */
[----:B-1----:R-:W-:Y:S02]  /*1710*/  IABS R6, R4 ;  /* 0x0000000400067213 */ /* 0x002fe40000000000 */
[----:B------:R-:W-:Y:S02]  /*1720*/  MOV R2, UR28 ;  /* 0x0000001c00027c02 */ /* 0x000fe40008000f00 */
[----:B------:R-:W1:Y:S02]  /*1730*/  I2F.RP R7, R6 ;  /* 0x0000000600077306 */ /* 0x000e640000209400 */
[----:B------:R-:W-:-:S06]  /*1740*/  IABS R2, R2 ;  /* 0x0000000200027213 */ /* 0x000fcc0000000000 */
[----:B-1----:R-:W1:Y:S01]  /*1750*/  MUFU.RCP R8, R7 ;  /* 0x0000000700087308 */ /* 0x002e620000001000 */
[----:B---3--:R-:W-:-:S04]  /*1760*/  IMAD.MOV R12, RZ, RZ, -R11 ;  /* 0x000000ffff0c7224 */ /* 0x008fc800078e0a0b */
[----:B------:R-:W-:-:S05]  /*1770*/  IMAD R19, R14, R12, R5 ;  /* 0x0000000c0e137224 */ /* 0x000fca00078e0205 */
[----:B------:R-:W-:Y:S02]  /*1780*/  SHF.R.S32.HI R13, RZ, 0x1f, R19 ;  /* 0x0000001fff0d7819 */ /* 0x000fe40000011413 */
[----:B-1----:R-:W-:-:S04]  /*1790*/  IADD3 R8, R8, 0xffffffe, RZ ;  /* 0x0ffffffe08087810 */ /* 0x002fc80007ffe0ff */
        /* <DEDUP_REMOVED lines=16> */
[----:B------:R-:W3:Y:S05]  /*18a0*/  LDC.64 R6, c[0x0][0x238] ;  /* 0x00008e00ff067b82 */ /* 0x000eea0000000a00 */
[----:B------:R-:W-:Y:S02]  /*18b0*/  @P2 IADD3 R10, R10, 0x1, RZ ;  /* 0x000000010a0a2810 */ /* 0x000fe40007ffe0ff */
[----:B----4-:R-:W-:Y:S01]  /*18c0*/  SHF.R.S32.HI R9, RZ, 0x1f, R0 ;  /* 0x0000001fff097819 */ /* 0x010fe20000011400 */
[----:B-1----:R-:W-:-:S04]  /*18d0*/  IMAD.WIDE.U32 R14, R0, R2, RZ ;  /* 0x00000002000e7225 */ /* 0x002fc800078e00ff */
[----:B------:R-:W-:Y:S02]  /*18e0*/  IMAD R8, R9, R2, RZ ;  /* 0x0000000209087224 */ /* 0x000fe400078e02ff */
[----:B------:R-:W-:Y:S02]  /*18f0*/  IMAD.MOV.U32 R2, RZ, RZ, R10 ;  /* 0x000000ffff027224 */ /* 0x000fe400078e000a */
[----:B------:R-:W-:Y:S02]  /*1900*/  IMAD R3, R0, R3, R8 ;  /* 0x0000000300037224 */ /* 0x000fe400078e0208 */
[----:B--2---:R-:W-:Y:S01]  /*1910*/  IMAD R8, R13, R154, RZ ;  /* 0x0000009a0d087224 */ /* 0x004fe200078e02ff */
[----:B------:R-:W-:Y:S01]  /*1920*/  @!P0 IADD3 R2, -R2, RZ, RZ ;  /* 0x000000ff02028210 */ /* 0x000fe20007ffe1ff */
[----:B------:R-:W-:Y:S01]  /*1930*/  IMAD.IADD R15, R15, 0x1, R3 ;  /* 0x000000010f0f7824 */ /* 0x000fe200078e0203 */
[----:B------:R-:W-:Y:S01]  /*1940*/  @!P1 LOP3.LUT R2, RZ, R4, RZ, 0x33, !PT ;  /* 0x00000004ff029212 */ /* 0x000fe200078e33ff */
[----:B------:R-:W-:-:S02]  /*1950*/  IMAD R4, R19, R155, R8 ;  /* 0x0000009b13047224 */ /* 0x000fc400078e0208 */
[----:B------:R-:W-:Y:S01]  /*1960*/  IMAD.WIDE.U32 R10, R19, R154, R14 ;  /* 0x0000009a130a7225 */ /* 0x000fe200078e000e */
[----:B------:R-:W-:-:S03]  /*1970*/  SHF.R.S32.HI R3, RZ, 0x1f, R2 ;  /* 0x0000001fff037819 */ /* 0x000fc60000011402 */
[----:B---3--:R-:W-:Y:S01]  /*1980*/  IMAD R9, R9, R6, RZ ;  /* 0x0000000609097224 */ /* 0x008fe200078e02ff */
        /* <DEDUP_REMOVED lines=12> */
.L_x_6868:
[----:B------:R-:W2:Y:S01]  /*1a50*/  LDC R4, c[0x0][0x278] ;  /* 0x00009e00ff047b82 */ /* 0x000ea20000000800 */
[----:B-1----:R-:W-:Y:S02]  /*1a60*/  MOV R2, UR28 ;  /* 0x0000001c00027c02 */ /* 0x002fe40008000f00 */
[----:B------:R-:W-:Y:S02]  /*1a70*/  ISETP.NE.AND P4, PT, R0, -0x1, PT ;  /* 0xffffffff0000780c */ /* 0x000fe40003f85270 */
[----:B------:R-:W-:-:S11]  /*1a80*/  IABS R2, R2 ;  /* 0x0000000200027213 */ /* 0x000fd60000000000 */
[----:B------:R-:W1:Y:S01]  /*1a90*/  @P4 LDC.64 R154, c[0x0][0x248] ;  /* 0x00009200ff9a4b82 */ /* 0x000e620000000a00 */
[----:B------:R-:W-:Y:S02]  /*1aa0*/  @P4 IADD3 R14, R0, UR10, RZ ;  /* 0x0000000a000e4c10 */ /* 0x000fe4000fffe0ff */
[----:B--2---:R-:W-:-:S04]  /*1ab0*/  IABS R3, R4 ;  /* 0x0000000400037213 */ /* 0x004fc80000000000 */
[----:B------:R-:W2:Y:S08]  /*1ac0*/  I2F.RP R8, R3 ;  /* 0x0000000300087306 */ /* 0x000eb00000209400 */
[----:B--2---:R-:W2:Y:S02]  /*1ad0*/  MUFU.RCP R7, R8 ;  /* 0x0000000800077308 */ /* 0x004ea40000001000 */
[----:B--2---:R-:W-:Y:S01]  /*1ae0*/  VIADD R7, R7, 0xffffffe ;  /* 0x0ffffffe07077836 */ /* 0x004fe20000000000 */
[----:B------:R-:W2:Y:S05]  /*1af0*/  @P4 LDC.64 R8, c[0x0][0x250] ;  /* 0x00009400ff084b82 */ /* 0x000eaa0000000a00 */
[----:B------:R-:W3:Y:S02]  /*1b00*/  F2I.FTZ.U32.TRUNC.NTZ R7, R7 ;  /* 0x0000000700077305 */ /* 0x000ee4000021f000 */
[----:B---3--:R-:W-:-:S04]  /*1b10*/  IMAD.MOV R6, RZ, RZ, -R7 ;  /* 0x000000ffff067224 */ /* 0x008fc800078e0a07 */
[----:B------:R-:W-:Y:S02]  /*1b20*/  IMAD R5, R6, R3, RZ ;  /* 0x0000000306057224 */ /* 0x000fe400078e02ff */
[----:B------:R-:W-:-:S04]  /*1b30*/  IMAD.MOV.U32 R6, RZ, RZ, RZ ;  /* 0x000000ffff067224 */ /* 0x000fc800078e00ff */
[----:B------:R-:W-:-:S04]  /*1b40*/  IMAD.HI.U32 R6, R7, R5, R6 ;  /* 0x0000000507067227 */ /* 0x000fc800078e0006 */
[----:B------:R-:W-:-:S04]  /*1b50*/  IMAD.MOV.U32 R5, RZ, RZ, R2 ;  /* 0x000000ffff057224 */ /* 0x000fc800078e0002 */
[----:B------:R-:W-:Y:S02]  /*1b60*/  IMAD.HI.U32 R10, R6, R5, RZ ;  /* 0x00000005060a7227 */ /* 0x000fe400078e00ff */
[----:B------:R-:W3:Y:S03]  /*1b70*/  LDC.64 R6, c[0x0][0x260] ;  /* 0x00009800ff067b82 */ /* 0x000ee60000000a00 */
[----:B------:R-:W-:-:S05]  /*1b80*/  IADD3 R2, -R10, RZ, RZ ;  /* 0x000000ff0a027210 */ /* 0x000fca0007ffe1ff */
[----:B------:R-:W-:Y:S01]  /*1b90*/  IMAD R2, R3, R2, R5 ;  /* 0x0000000203027224 */ /* 0x000fe200078e0205 */
[----:B------:R-:W-:-:S04]  /*1ba0*/  LEA R5, R134, 0xffffffc0, 0x6 ;  /* 0xffffffc086057811 */ /* 0x000fc800078e30ff */
[----:B------:R-:W-:Y:S02]  /*1bb0*/  ISETP.GT.U32.AND P0, PT, R3, R2, PT ;  /* 0x000000020300720c */ /* 0x000fe40003f04070 */
[----:B------:R-:W-:-:S11]  /*1bc0*/  SHF.R.S32.HI R13, RZ, 0x1f, R5 ;  /* 0x0000001fff0d7819 */ /* 0x000fd60000011405 */
[----:B------:R-:W-:Y:S02]  /*1bd0*/  @!P0 IMAD.IADD R2, R2, 0x1, -R3 ;  /* 0x0000000102028824 */ /* 0x000fe400078e0a03 */
[----:B------:R-:W-:Y:S01]  /*1be0*/  @!P0 VIADD R10, R10, 0x1 ;  /* 0x000000010a0a8836 */ /* 0x000fe20000000000 */
[----:B------:R-:W-:Y:S02]  /*1bf0*/  ISETP.NE.AND P0, PT, R4, RZ, PT ;  /* 0x000000ff0400720c */ /* 0x000fe40003f05270 */
[----:B------:R-:W-:Y:S01]  /*1c00*/  ISETP.GE.U32.AND P2, PT, R2, R3, PT ;  /* 0x000000030200720c */ /* 0x000fe20003f46070 */
[----:B-1----:R-:W-:Y:S01]  /*1c10*/  @P4 IMAD R3, R14, R155, RZ ;  /* 0x0000009b0e034224 */ /* 0x002fe200078e02ff */
[----:B------:R-:W-:Y:S01]  /*1c20*/  LOP3.LUT R2, R4, UR28, RZ, 0x3c, !PT ;  /* 0x0000001c04027c12 */ /* 0x000fe2000f8e3cff */
[----:B------:R-:W-:-:S03]  /*1c30*/  @P4 IMAD.WIDE.U32 R14, R14, R154, RZ ;  /* 0x0000009a0e0e4225 */ /* 0x000fc600078e00ff */
[----:B------:R-:W-:Y:S01]  /*1c40*/  ISETP.GE.AND P1, PT, R2, RZ, PT ;  /* 0x000000ff0200720c */ /* 0x000fe20003f26270 */
[----:B------:R-:W-:-:S06]  /*1c50*/  @P4 IMAD.IADD R3, R15, 0x1, R3 ;  /* 0x000000010f034824 */ /* 0x000fcc00078e0203 */
[----:B------:R-:W-:-:S06]  /*1c60*/  @P2 IADD3 R10, R10, 0x1, RZ ;  /* 0x000000010a0a2810 */ /* 0x000fcc0007ffe0ff */
[----:B------:R-:W-:Y:S01]  /*1c70*/  @!P1 IADD3 R10, -R10, RZ, RZ ;  /* 0x000000ff0a0a9210 */ /* 0x000fe20007ffe1ff */
[----:B--23--:R-:W-:Y:S06]  /*1c80*/  @P4 BRA `(.L_x_6870) ;  /* 0x0000000000304947 */ /* 0x00cfec0003800000 */
[----:B------:R-:W1:Y:S01]  /*1c90*/  LDC.64 R154, c[0x0][0x248] ;  /* 0x00009200ff9a7b82 */ /* 0x000e620000000a00 */
[----:B------:R-:W-:Y:S01]  /*1ca0*/  USHF.R.S32.HI UR4, URZ, 0x1f, UR10 ;  /* 0x0000001f3f047899 */ /* 0x000fe2000801140a */
[----:B-----5:R-:W-:-:S06]  /*1cb0*/  SHF.R.S32.HI R11, RZ, 0x1f, R12 ;  /* 0x0000001fff0b7819 */ /* 0x020fcc000001140c */
[----:B------:R-:W2:Y:S01]  /*1cc0*/  LDC.64 R2, c[0x0][0x230] ;  /* 0x00008c00ff027b82 */ /* 0x000ea20000000a00 */
[C---:B-1----:R-:W-:Y:S02]  /*1cd0*/  IMAD R14, R154.reuse, UR4, RZ ;  /* 0x000000049a0e7c24 */ /* 0x042fe4000f8e02ff */
[----:B------:R-:W-:-:S04]  /*1ce0*/  IMAD.WIDE.U32 R16, R154, UR10, RZ ;  /* 0x0000000a9a107c25 */ /* 0x000fc8000f8e00ff */
[----:B------:R-:W-:Y:S02]  /*1cf0*/  IMAD R14, R155, UR10, R14 ;  /* 0x0000000a9b0e7c24 */ /* 0x000fe4000f8e020e */
[----:B--2---:R-:W-:-:S03]  /*1d00*/  IMAD R11, R11, R2, RZ ;  /* 0x000000020b0b7224 */ /* 0x004fc600078e02ff */
[----:B------:R-:W-:Y:S01]  /*1d10*/  IADD3 R17, R17, R14, RZ ;  /* 0x0000000e11117210 */ /* 0x000fe20007ffe0ff */
[C---:B------:R-:W-:Y:S02]  /*1d20*/  IMAD R3, R12.reuse, R3, R11 ;  /* 0x000000030c037224 */ /* 0x040fe400078e020b */
[----:B------:R-:W-:-:S05]  /*1d30*/  IMAD.WIDE.U32 R14, R12, R2, R16 ;  /* 0x000000020c0e7225 */ /* 0x000fca00078e0010 */
[----:B------:R-:W-:-:S07]  /*1d40*/  IADD3 R3, R15, R3, RZ ;  /* 0x000000030f037210 */ /* 0x000fce0007ffe0ff */
.L_x_6870:
        /* <DEDUP_REMOVED lines=10> */
[----:B------:R-:W-:Y:S01]  /*1df0*/  IMAD R2, R3, R6, RZ ;  /* 0x0000000603027224 */ /* 0x000fe200078e02ff */
        /* <DEDUP_REMOVED lines=9> */
[----:B------:R-:W-:Y:S01]  /*1e90*/  USHF.R.S32.HI UR4, URZ, 0x1f, UR10 ;  /* 0x0000001f3f047899 */ /* 0x000fe2000801140a */
[----:B-----5:R-:W-:-:S06]  /*1ea0*/  SHF.R.S32.HI R15, RZ, 0x1f, R12 ;  /* 0x0000001fff0f7819 */ /* 0x020fcc000001140c */
[----:B------:R-:W2:Y:S01]  /*1eb0*/  LDC.64 R8, c[0x0][0x238] ;  /* 0x00008e00ff087b82 */ /* 0x000ea20000000a00 */
[----:B-1----:R-:W-:-:S04]  /*1ec0*/  IMAD R4, R10, UR4, RZ ;  /* 0x000000040a047c24 */ /* 0x002fc8000f8e02ff */
[----:B------:R-:W-:Y:S02]  /*1ed0*/  IMAD R4, R11, UR10, R4 ;  /* 0x0000000a0b047c24 */ /* 0x000fe4000f8e0204 */
[----:B------:R-:W-:-:S04]  /*1ee0*/  IMAD.WIDE.U32 R10, R10, UR10, RZ ;  /* 0x0000000a0a0a7c25 */ /* 0x000fc8000f8e00ff */
[----:B--2---:R-:W-:Y:S01]  /*1ef0*/  IMAD R15, R15, R8, RZ ;  /* 0x000000080f0f7224 */ /* 0x004fe200078e02ff */
[----:B------:R-:W-:-:S03]  /*1f00*/  IADD3 R11, R11, R4, RZ ;  /* 0x000000040b0b7210 */ /* 0x000fc60007ffe0ff */
[C---:B------:R-:W-:Y:S02]  /*1f10*/  IMAD R9, R12.reuse, R9, R15 ;  /* 0x000000090c097224 */ /* 0x040fe400078e020f */
[----:B------:R-:W-:-:S05]  /*1f20*/  IMAD.WIDE.U32 R10, R12, R8, R10 ;  /* 0x000000080c0a7225 */ /* 0x000fca00078e000a */
[----:B------:R-:W-:Y:S02]  /*1f30*/  IADD3 R21, R11, R9, RZ ;  /* 0x000000090b157210 */ /* 0x000fe40007ffe0ff */
[----:B------:R-:W-:-:S07]  /*1f40*/  MOV R4, R10 ;  /* 0x0000000a00047202 */ /* 0x000fce0000000f00 */
.L_x_6869:
        /* <DEDUP_REMOVED lines=11> */
[C---:B------:R-:W-:Y:S01]  /*2000*/  LOP3.LUT R46, R11.reuse, 0xfffffff0, RZ, 0xc0, !PT ;  /* 0xfffffff00b2e7812 */ /* 0x040fe200078ec0ff */
[----:B------:R-:W-:Y:S01]  /*2010*/  USHF.R.S32.HI UR25, URZ, 0x1f, UR28 ;  /* 0x0000001f3f197899 */ /* 0x000fe2000801141c */
[----:B------:R-:W-:Y:S01]  /*2020*/  LEA.HI R9, R11, R62, RZ, 0x1 ;  /* 0x0000003e0b097211 */ /* 0x000fe200078f08ff */
[----:B------:R-:W-:Y:S01]  /*2030*/  @!UP0 ULDC.64 UR4, c[0x0][0x228] ;  /* 0x00008a0000048ab9 */ /* 0x000fe20000000a00 */
[----:B------:R-:W-:Y:S01]  /*2040*/  SHF.R.S32.HI R146, RZ, 0x3, R60 ;  /* 0x00000003ff927819 */ /* 0x000fe2000001143c */
[----:B------:R-:W-:Y:S01]  /*2050*/  IMAD.IADD R46, R115, 0x1, -R46 ;  /* 0x00000001732e7824 */ /* 0x000fe200078e0a2e */
[----:B------:R-:W-:Y:S01]  /*2060*/  LOP3.LUT R9, R9, 0xfffffffe, RZ, 0xc0, !PT ;  /* 0xfffffffe09097812 */ /* 0x000fe200078ec0ff */
[----:B------:R-:W-:Y:S01]  /*2070*/  @!UP0 UIMAD.WIDE.U32 UR14, UR23, UR4, URZ ;  /* 0x00000004170e82a5 */ /* 0x000fe2000f8e003f */
[----:B------:R-:W-:Y:S01]  /*2080*/  LOP3.LUT R60, R60, 0xfffffff8, RZ, 0xc0, !PT ;  /* 0xfffffff83c3c7812 */ /* 0x000fe200078ec0ff */
[----:B------:R-:W-:Y:S01]  /*2090*/  @!UP0 UIMAD UR4, UR24, UR4, URZ ;  /* 0x00000004180482a4 */ /* 0x000fe2000f8e023f */
[----:B------:R-:W-:Y:S01]  /*20a0*/  SHF.R.S32.HI R147, RZ, 0x1f, R146 ;  /* 0x0000001fff937819 */ /* 0x000fe20000011492 */
[----:B------:R-:W-:Y:S01]  /*20b0*/  IMAD.IADD R62, R62, 0x1, -R9 ;  /* 0x000000013e3e7824 */ /* 0x000fe200078e0a09 */
[----:B------:R-:W-:Y:S01]  /*20c0*/  SHF.R.S32.HI R9, RZ, 0x1f, R46 ;  /* 0x0000001fff097819 */ /* 0x000fe2000001142e */
[----:B------:R-:W-:Y:S01]  /*20d0*/  IMAD.IADD R60, R115, 0x1, -R60 ;  /* 0x00000001733c7824 */ /* 0x000fe200078e0a3c */
[----:B------:R-:W-:Y:S01]  /*20e0*/  @UP0 UIMAD.WIDE.U32 UR16, UR12, UR10, URZ ;  /* 0x0000000a0c1002a5 */ /* 0x000fe2000f8e003f */
[----:B------:R-:W-:Y:S01]  /*20f0*/  IMAD.SHL.U32 R141, R146, 0x40, RZ ;  /* 0x00000040928d7824 */ /* 0x000fe200078e00ff */
[----:B------:R-:W-:Y:S01]  /*2100*/  LEA.HI R9, R9, R46, RZ, 0x3 ;  /* 0x0000002e09097211 */ /* 0x000fe200078f18ff */
[----:B------:R-:W-:Y:S01]  /*2110*/  IMAD.SHL.U32 R14, R60, 0x8, RZ ;  /* 0x000000083c0e7824 */ /* 0x000fe200078e00ff */
[----:B------:R-:W-:Y:S01]  /*2120*/  @!UP0 UIMAD UR5, UR23, UR5, UR4 ;  /* 0x00000005170582a4 */ /* 0x000fe2000f8e0204 */
[----:B--2---:R-:W-:Y:S01]  /*2130*/  LEA.HI R132, R132, R132, RZ, 0x1 ;  /* 0x0000008484847211 */ /* 0x004fe200078f08ff */
[----:B------:R-:W-:Y:S01]  /*2140*/  ULEA.HI UR30, UR30, UR22, URZ, 0x6 ;  /* 0x000000161e1e7291 */ /* 0x000fe2000f8f303f */
[----:B------:R-:W-:Y:S01]  /*2150*/  LOP3.LUT R11, R9, 0xfffffff8, RZ, 0xc0, !PT ;  /* 0xfffffff8090b7812 */ /* 0x000fe200078ec0ff */
[C---:B------:R-:W-:Y:S01]  /*2160*/  VIADD R10, R14.reuse, 0x80 ;  /* 0x000000800e0a7836 */ /* 0x040fe20000000000 */
[----:B------:R-:W-:Y:S01]  /*2170*/  SHF.R.S32.HI R15, RZ, 0x1f, R14 ;  /* 0x0000001fff0f7819 */ /* 0x000fe2000001140e */
[----:B------:R-:W-:Y:S01]  /*2180*/  @UP0 UIMAD UR12, UR12, UR11, UR17 ;  /* 0x0000000b0c0c02a4 */ /* 0x000fe2000f8e0211 */
[----:B------:R-:W-:Y:S01]  /*2190*/  IADD3 R26, P0, R14, R4, RZ ;  /* 0x000000040e1a7210 */ /* 0x000fe20007f1e0ff */
[----:B------:R-:W-:Y:S01]  /*21a0*/  IMAD.IADD R46, R46, 0x1, -R11 ;  /* 0x000000012e2e7824 */ /* 0x000fe200078e0a0b */
[----:B------:R-:W-:Y:S01]  /*21b0*/  @!UP0 UMOV UR16, UR14 ;  /* 0x0000000e00108c82 */ /* 0x000fe20008000000 */
[C---:B------:R-:W-:Y:S01]  /*21c0*/  VIADD R11, R14.reuse, 0x40 ;  /* 0x000000400e0b7836 */ /* 0x040fe20000000000 */
[----:B------:R-:W-:Y:S01]  /*21d0*/  @!UP0 UIADD3 UR12, UR15, UR5, URZ ;  /* 0x000000050f0c8290 */ /* 0x000fe2000fffe03f */
[----:B---3--:R-:W-:Y:S01]  /*21e0*/  IMAD.WIDE R22, R23, 0x40, R146 ;  /* 0x0000004017167825 */ /* 0x008fe200078e0292 */
[----:B------:R-:W-:Y:S01]  /*21f0*/  LOP3.LUT R141, R141, 0x1c0, RZ, 0xc0, !PT ;  /* 0x000001c08d8d7812 */ /* 0x000fe200078ec0ff */
[----:B------:R-:W-:Y:S01]  /*2200*/  USHF.R.S32.HI UR30, URZ, 0x6, UR30 ;  /* 0x000000063f1e7899 */ /* 0x000fe2000801141e */
[----:B------:R-:W-:Y:S01]  /*2210*/  IADD3 R24, P1, R14, UR16, RZ ;  /* 0x000000100e187c10 */ /* 0x000fe2000ff3e0ff */
[----:B------:R-:W-:Y:S01]  /*2220*/  IMAD.X R27, R15, 0x1, R21, P0 ;  /* 0x000000010f1b7824 */ /* 0x000fe200000e0615 */
[----:B------:R-:W-:Y:S01]  /*2230*/  ISETP.GE.AND P0, PT, R11, UR29, PT ;  /* 0x0000001d0b007c0c */ /* 0x000fe2000bf06270 */
[----:B------:R-:W-:Y:S01]  /*2240*/  IMAD R16, R23, UR10, RZ ;  /* 0x0000000a17107c24 */ /* 0x000fe2000f8e02ff */
[----:B------:R-:W-:Y:S01]  /*2250*/  LOP3.LUT R6, R141, 0x38, R14, 0xf8, !PT ;  /* 0x000000388d067812 */ /* 0x000fe200078ef80e */
[----:B------:R-:W-:Y:S01]  /*2260*/  UISETP.LT.AND UP0, UPT, UR18, UR30, UPT ;  /* 0x0000001e1200728c */ /* 0x000fe2000bf01270 */
[----:B------:R-:W-:Y:S01]  /*2270*/  SEL R23, RZ, 0xffffffff, P0 ;  /* 0xffffffffff177807 */ /* 0x000fe20000000000 */
[----:B------:R-:W-:Y:S01]  /*2280*/  ULDC.64 UR4, c[0x0][0x268] ;  /* 0x00009a0000047ab9 */ /* 0x000fe20000000a00 */
[----:B------:R-:W-:Y:S01]  /*2290*/  ISETP.GE.AND P0, PT, R10, UR29, PT ;  /* 0x0000001d0a007c0c */ /* 0x000fe2000bf06270 */
[----:B------:R-:W-:Y:S01]  /*22a0*/  USEL UR30, UR18, UR30, !UP0 ;  /* 0x0000001e121e7287 */ /* 0x000fe2000c000000 */
[----:B------:R-:W-:Y:S01]  /*22b0*/  SHF.R.U32.HI R141, RZ, 0x3, R141 ;  /* 0x00000003ff8d7819 */ /* 0x000fe2000001168d */
[----:B------:R-:W-:Y:S01]  /*22c0*/  IMAD R17, R3, UR4, RZ ;  /* 0x0000000403117c24 */ /* 0x000fe2000f8e02ff */
[----:B------:R-:W-:Y:S01]  /*22d0*/  SEL R138, RZ, 0x4, P0 ;  /* 0x00000004ff8a7807 */ /* 0x000fe20000000000 */
[----:B------:R-:W-:Y:S01]  /*22e0*/  IMAD R16, R22, UR11, R16 ;  /* 0x0000000b16107c24 */ /* 0x000fe2000f8e0210 */
[----:B------:R-:W-:Y:S01]  /*22f0*/  IADD3 R136, P0, R146, R19, RZ ;  /* 0x0000001392887210 */ /* 0x000fe20007f1e0ff */
[C---:B------:R-:W-:Y:S01]  /*2300*/  IMAD R20, R2.reuse, UR5, R17 ;  /* 0x0000000502147c24 */ /* 0x040fe2000f8e0211 */
[----:B------:R-:W-:Y:S01]  /*2310*/  IADD3.X R25, R15, UR12, RZ, P1, !PT ;  /* 0x0000000c0f197c10 */ /* 0x000fe20008ffe4ff */
[----:B------:R-:W-:Y:S01]  /*2320*/  IMAD.WIDE.U32 R26, R2, UR4, R26 ;  /* 0x00000004021a7c25 */ /* 0x000fe2000f8e001a */
[----:B------:R-:W-:Y:S01]  /*2330*/  ISETP.GE.AND P1, PT, R14, UR29, PT ;  /* 0x0000001d0e007c0c */ /* 0x000fe2000bf26270 */
[----:B------:R-:W-:Y:S01]  /*2340*/  ULDC.64 UR4, c[0x0][0x250] ;  /* 0x0000940000047ab9 */ /* 0x000fe20000000a00 */
[----:B------:R-:W-:Y:S01]  /*2350*/  LOP3.LUT R141, R6, R141, RZ, 0x3c, !PT ;  /* 0x0000008d068d7212 */ /* 0x000fe200078e3cff */
[----:B------:R-:W-:Y:S01]  /*2360*/  IMAD.X R133, R147, 0x1, R13, P0 ;  /* 0x0000000193857824 */ /* 0x000fe200000e060d */
[----:B------:R-:W-:Y:S01]  /*2370*/  IADD3 R142, P0, R14, R0, RZ ;  /* 0x000000000e8e7210 */ /* 0x000fe20007f1e0ff */
[----:B------:R-:W-:Y:S01]  /*2380*/  IMAD.WIDE.U32 R24, R22, UR10, R24 ;  /* 0x0000000a16187c25 */ /* 0x000fe2000f8e0018 */
[----:B------:R-:W-:Y:S01]  /*2390*/  SEL R6, RZ, 0x1, P1 ;  /* 0x00000001ff067807 */ /* 0x000fe20000800000 */
[----:B------:R-:W-:Y:S01]  /*23a0*/  ULDC.64 UR10, c[0x0][0x258] ;  /* 0x00009600000a7ab9 */ /* 0x000fe20000000a00 */
[C---:B------:R-:W-:Y:S01]  /*23b0*/  LOP3.LUT P2, RZ, R46.reuse, 0x4, RZ, 0xc0, !PT ;  /* 0x000000042eff7812 */ /* 0x040fe2000784c0ff */
[----:B------:R-:W-:Y:S01]  /*23c0*/  IMAD.X R143, R15, 0x1, R7, P0 ;  /* 0x000000010f8f7824 */ /* 0x000fe200000e0607 */
[C---:B------:R-:W-:Y:S01]  /*23d0*/  LOP3.LUT P1, RZ, R46.reuse, 0x2, RZ, 0xc0, !PT ;  /* 0x000000022eff7812 */ /* 0x040fe2000782c0ff */
[----:B------:R-:W-:Y:S01]  /*23e0*/  IMAD.SHL.U32 R46, R46, 0x40, RZ ;  /* 0x000000402e2e7824 */ /* 0x000fe200078e00ff */
[----:B------:R-:W-:Y:S01]  /*23f0*/  ISETP.GT.AND P0, PT, R134, UR30, PT ;  /* 0x0000001e86007c0c */ /* 0x000fe2000bf04270 */
[----:B------:R-:W-:Y:S01]  /*2400*/  IMAD.SHL.U32 R13, R62, 0x8, RZ ;  /* 0x000000083e0d7824 */ /* 0x000fe200078e00ff */
[----:B------:R-:W-:Y:S01]  /*2410*/  SHF.R.S32.HI R139, RZ, 0x1, R132 ;  /* 0x00000001ff8b7819 */ /* 0x000fe20000011484 */
[----:B------:R-:W-:Y:S01]  /*2420*/  IMAD.U32 R150, RZ, RZ, UR10 ;  /* 0x0000000aff967e24 */ /* 0x000fe2000f8e00ff */
[----:B------:R-:W-:Y:S01]  /*2430*/  LOP3.LUT R46, R46, 0x1c0, RZ, 0xc0, !PT ;  /* 0x000001c02e2e7812 */ /* 0x000fe200078ec0ff */
[----:B------:R-:W-:Y:S01]  /*2440*/  UIMAD UR10, UR25, UR10, URZ ;  /* 0x0000000a190a72a4 */ /* 0x000fe2000f8e023f */
[----:B------:R-:W-:Y:S01]  /*2450*/  IMAD.SHL.U32 R130, R60, 0x4, RZ ;  /* 0x000000043c827824 */ /* 0x000fe200078e00ff */
[CC--:B------:R-:W-:Y:S01]  /*2460*/  LEA.HI R4, R140.reuse, R115.reuse, RZ, 0x6 ;  /* 0x000000738c047211 */ /* 0x0c0fe200078f30ff */
[----:B------:R-:W-:Y:S01]  /*2470*/  IMAD.IADD R17, R25, 0x1, R16 ;  /* 0x0000000119117824 */ /* 0x000fe200078e0210 */
[----:B------:R-:W-:Y:S01]  /*2480*/  LEA.HI R140, R140, R115, RZ, 0x5 ;  /* 0x000000738c8c7211 */ /* 0x000fe200078f28ff */
[----:B------:R-:W-:Y:S01]  /*2490*/  IMAD.MOV.U32 R16, RZ, RZ, R24 ;  /* 0x000000ffff107224 */ /* 0x000fe200078e0018 */
[----:B------:R-:W-:Y:S01]  /*24a0*/  LOP3.LUT R13, R46, 0x8, R13, 0xf8, !PT ;  /* 0x000000082e0d7812 */ /* 0x000fe200078ef80d */
[----:B------:R-:W-:Y:S01]  /*24b0*/  IMAD.SHL.U32 R23, R23, 0x2, RZ ;  /* 0x0000000217177824 */ /* 0x000fe200078e00ff */
[----:B------:R-:W-:Y:S01]  /*24c0*/  UIMAD UR11, UR28, UR11, UR10 ;  /* 0x0000000b1c0b72a4 */ /* 0x000fe2000f8e020a */
[----:B------:R-:W-:Y:S01]  /*24d0*/  IMAD.IADD R21, R27, 0x1, R20 ;  /* 0x000000011b157824 */ /* 0x000fe200078e0214 */
[----:B------:R-:W-:Y:S01]  /*24e0*/  SHF.R.U32.HI R46, RZ, 0x3, R46 ;  /* 0x00000003ff2e7819 */ /* 0x000fe2000001162e */
[----:B------:R-:W-:Y:S01]  /*24f0*/  IMAD R133, R133, UR4, RZ ;  /* 0x0000000485857c24 */ /* 0x000fe2000f8e02ff */
[----:B------:R-:W-:Y:S01]  /*2500*/  SHF.R.S32.HI R61, RZ, 0x5, R140 ;  /* 0x00000005ff3d7819 */ /* 0x000fe2000001148c */
[----:B------:R-:W-:Y:S01]  /*2510*/  IMAD R131, R146, R139, R130 ;  /* 0x0000008b92837224 */ /* 0x000fe200078e0282 */
[----:B------:R-:W-:Y:S01]  /*2520*/  LOP3.LUT R140, R140, 0xffffffe0, RZ, 0xc0, !PT ;  /* 0xffffffe08c8c7812 */ /* 0x000fe200078ec0ff */
[----:B------:R-:W-:Y:S01]  /*2530*/  IMAD.MOV.U32 R20, RZ, RZ, R26 ;  /* 0x000000ffff147224 */ /* 0x000fe200078e001a */
[----:B------:R-:W-:Y:S01]  /*2540*/  LOP3.LUT R23, R23, 0x2, R6, 0xe2, !PT ;  /* 0x0000000217177812 */ /* 0x000fe200078ee206 */
[----:B------:R-:W-:Y:S01]  /*2550*/  IMAD R145, R147, R154, RZ ;  /* 0x0000009a93917224 */ /* 0x000fe200078e02ff */
[----:B------:R-:W-:Y:S01]  /*2560*/  LOP3.LUT R46, R13, R46, RZ, 0x3c, !PT ;  /* 0x0000002e0d2e7212 */ /* 0x000fe200078e3cff */
[----:B------:R-:W-:Y:S01]  /*2570*/  IMAD.WIDE.U32 R150, R150, UR28, R16 ;  /* 0x0000001c96967c25 */ /* 0x000fe2000f8e0010 */
[----:B------:R-:W-:Y:S01]  /*2580*/  USHF.L.U64.HI UR19, UR4, 0x4, UR5 ;  /* 0x0000000404137899 */ /* 0x000fe20008010205 */
[----:B------:R-:W-:Y:S01]  /*2590*/  LOP3.LUT R138, R23, R138, RZ, 0xfc, !PT ;  /* 0x0000008a178a7212 */ /* 0x000fe200078efcff */
[----:B------:R-:W-:Y:S01]  /*25a0*/  USHF.L.U32 UR20, UR4, 0x4, URZ ;  /* 0x0000000404147899 */ /* 0x000fe2000800063f */
[----:B------:R-:W-:Y:S01]  /*25b0*/  IMAD.SHL.U32 R4, R4, 0x8, RZ ;  /* 0x0000000804047824 */ /* 0x000fe200078e00ff */
[----:B------:R-:W-:Y:S01]  /*25c0*/  SHF.L.U64.HI R195, R154, 0x4, R155 ;  /* 0x000000049ac37819 */ /* 0x000fe2000001029b */
[----:B------:R-:W-:Y:S01]  /*25d0*/  IMAD R133, R136, UR5, R133 ;  /* 0x0000000588857c24 */ /* 0x000fe2000f8e0285 */
[----:B------:R-:W-:Y:S01]  /*25e0*/  SHF.R.S32.HI R114, RZ, 0x1f, R131 ;  /* 0x0000001fff727819 */ /* 0x000fe20000011483 */
[----:B------:R-:W-:Y:S01]  /*25f0*/  IMAD.SHL.U32 R9, R9, 0x40, RZ ;  /* 0x0000004009097824 */ /* 0x000fe200078e00ff */
[----:B------:R-:W-:Y:S01]  /*2600*/  LOP3.LUT R141, R141, 0xfffffe00, R4, 0xf8, !PT ;  /* 0xfffffe008d8d7812 */ /* 0x000fe200078ef804 */
[----:B------:R-:W-:-:S02]  /*2610*/  IMAD.MOV.U32 R47, RZ, RZ, 0x10 ;  /* 0x00000010ff2f7424 */ /* 0x000fc400078e00ff */
[----:B------:R-:W-:Y:S01]  /*2620*/  IMAD.MOV.U32 R45, RZ, RZ, 0x20 ;  /* 0x00000020ff2d7424 */ /* 0x000fe200078e00ff */
[----:B------:R-:W-:Y:S01]  /*2630*/  LOP3.LUT R46, R46, 0xfffffe00, R9, 0xf8, !PT ;  /* 0xfffffe002e2e7812 */ /* 0x000fe200078ef809 */
[----:B------:R-:W-:Y:S01]  /*2640*/  IMAD.IADD R130, R130, 0x1, R131 ;  /* 0x0000000182827824 */ /* 0x000fe200078e0283 */
[----:B------:R-:W-:Y:S01]  /*2650*/  SEL R47, R47, 0xfffffff0, !P1 ;  /* 0xfffffff02f2f7807 */ /* 0x000fe20004800000 */
[----:B------:R-:W-:Y:S01]  /*2660*/  IMAD.WIDE.U32 R136, R136, UR4, R20 ;  /* 0x0000000488887c25 */ /* 0x000fe2000f8e0014 */
[----:B------:R-:W-:Y:S02]  /*2670*/  SEL R45, R45, 0xffffffe0, !P2 ;  /* 0xffffffe02d2d7807 */ /* 0x000fe40005000000 */
        /* <DEDUP_REMOVED lines=34> */
[C---:B------:R-:W-:Y:S01]  /*28a0*/  IMAD R7, R9.reuse, UR14, RZ ;  /* 0x0000000e09077c24 */ /* 0x040fe2000f8e02ff */
[----:B-1----:R-:W-:Y:S01]  /*28b0*/  SHF.L.U64.HI R63, R66, 0x4, R67 ;  /* 0x00000004423f7819 */ /* 0x002fe20000010243 */
[-C--:B------:R-:W-:Y:S01]  /*28c0*/  IMAD R0, R9, R66.reuse, RZ ;  /* 0x0000004209007224 */ /* 0x080fe200078e02ff */
[----:B------:R-:W-:Y:S01]  /*28d0*/  USHF.L.U32 UR36, UR14, 0x5, URZ ;  /* 0x000000050e247899 */ /* 0x000fe2000800063f */
[----:B------:R-:W-:Y:S01]  /*28e0*/  VIADD R13, R13, UR11 ;  /* 0x0000000b0d0d7c36 */ /* 0x000fe20008000000 */
[----:B------:R-:W-:Y:S01]  /*28f0*/  ULDC.64 UR10, c[0x0][0x348] ;  /* 0x0000d200000a7ab9 */ /* 0x000fe20000000a00 */
[C---:B------:R-:W-:Y:S01]  /*2900*/  IMAD R4, R6.reuse, UR15, R7 ;  /* 0x0000000f06047c24 */ /* 0x040fe2000f8e0207 */
[----:B------:R-:W-:Y:S01]  /*2910*/  USHF.L.U64.HI UR37, UR14, 0x4, UR15 ;  /* 0x000000040e257899 */ /* 0x000fe2000801020f */
[----:B------:R-:W-:Y:S01]  /*2920*/  IMAD.WIDE.U32 R16, R6, UR14, R16 ;  /* 0x0000000e06107c25 */ /* 0x000fe2000f8e0010 */
[----:B------:R-:W-:Y:S01]  /*2930*/  USHF.L.U32 UR38, UR14, 0x4, URZ ;  /* 0x000000040e267899 */ /* 0x000fe2000800063f */
[----:B------:R-:W-:Y:S01]  /*2940*/  SHF.L.U64.HI R65, R66, 0x5, R67 ;  /* 0x0000000542417819 */ /* 0x000fe20000010243 */
[----:B------:R-:W-:Y:S01]  /*2950*/  UIMAD.WIDE.U32 UR40, UR14, 0x60, URZ ;  /* 0x000000600e2878a5 */ /* 0x000fe2000f8e003f */
[C---:B------:R-:W-:Y:S01]  /*2960*/  IMAD R0, R6.reuse, R67, R0 ;  /* 0x0000004306007224 */ /* 0x040fe200078e0200 */
[C---:B------:R-:W-:Y:S01]  /*2970*/  LOP3.LUT R129, R125.reuse, 0x1, RZ, 0xc0, !PT ;  /* 0x000000017d817812 */ /* 0x040fe200078ec0ff */
[----:B------:R-:W-:Y:S01]  /*2980*/  IMAD.WIDE.U32 R6, R6, R66, R12 ;  /* 0x0000004206067225 */ /* 0x000fe200078e000c */
[----:B------:R-:W-:Y:S01]  /*2990*/  LOP3.LUT R127, R125, 0x2, RZ, 0xc0, !PT ;  /* 0x000000027d7f7812 */ /* 0x000fe200078ec0ff */
        /* <DEDUP_REMOVED lines=14> */
[----:B------:R-:W-:Y:S01]  /*2a80*/  IMAD.WIDE.U32 R16, R2, UR12, R16 ;  /* 0x0000000c02107c25 */ /* 0x000fe2000f8e0010 */
[----:B------:R-:W-:Y:S01]  /*2a90*/  SHF.R.S32.HI R5, RZ, 0x1f, R48 ;  /* 0x0000001fff057819 */ /* 0x000fe20000011430 */
[----:B------:R-:W-:Y:S01]  /*2aa0*/  UIMAD UR12, UR5, 0x60, URZ ;  /* 0x00000060050c78a4 */ /* 0x000fe2000f8e023f */
[-C--:B------:R-:W-:Y:S01]  /*2ab0*/  IADD3 R102, P2, R130, R48.reuse, RZ ;  /* 0x0000003082667210 */ /* 0x080fe20007f5e0ff */
[C---:B------:R-:W-:Y:S01]  /*2ac0*/  IMAD R99, R2.reuse, UR11, R99 ;  /* 0x0000000b02637c24 */ /* 0x040fe2000f8e0263 */
        /* <DEDUP_REMOVED lines=55> */
[C---:B------:R-:W-:Y:S01]  /*2e40*/  IMAD.X R86, R195.reuse, 0x1, R74, P1 ;  /* 0x00000001c3567824 */ /* 0x040fe200008e064a */
[C---:B------:R-:W-:Y:S01]  /*2e50*/  IADD3 R69, P4, R64.reuse, 0x40, RZ ;  /* 0x0000004040457810 */ /* 0x040fe20007f9e0ff */
[----:B------:R-:W-:Y:S01]  /*2e60*/  IMAD.X R90, R195, 0x1, R82, P0 ;  /* 0x00000001c35a7824 */ /* 0x000fe200000e0652 */
[----:B------:R-:W-:Y:S01]  /*2e70*/  IADD3 R77, P2, R64, 0x80, RZ ;  /* 0x00000080404d7810 */ /* 0x000fe20007f5e0ff */
[----:B------:R-:W-:Y:S01]  /*2e80*/  IMAD.SHL.U32 R66, R66, 0x20, RZ ;  /* 0x0000002042427824 */ /* 0x000fe200078e00ff */
[-C--:B------:R-:W-:Y:S01]  /*2e90*/  IADD3 R71, P1, R69, R64.reuse, RZ ;  /* 0x0000004045477210 */ /* 0x080fe20007f3e0ff */
[C---:B------:R-:W-:Y:S01]  /*2ea0*/  VIADD R128, R146.reuse, 0x10 ;  /* 0x0000001092807836 */ /* 0x040fe20000000000 */
        /* <DEDUP_REMOVED lines=32> */
.L_x_6964:
[----:B------:R-:W-:Y:S01]  /*30b0*/  IMAD.SHL.U32 R13, R9, 0x40, RZ ;  /* 0x00000040090d7824 */ /* 0x000fe200078e00ff */
[----:B------:R-:W1:Y:S01]  /*30c0*/  LDC R0, c[0x0][0x340] ;  /* 0x0000d000ff007b82 */ /* 0x000e620000000800 */
[----:B------:R-:W-:Y:S02]  /*30d0*/  BSSY B0, `(.L_x_6872) ;  /* 0x0000013000007945 */ /* 0x000fe40003800000 */
[----:B------:R-:W-:Y:S05]  /*30e0*/  VIADD R12, R13, 0xffffffc0 ;  /* 0xffffffc00d0c7836 */ /* 0x000fea0000000000 */
[C---:B------:R-:W-:Y:S02]  /*30f0*/  IADD3 R159, -R12.reuse, UR27, RZ ;  /* 0x0000001b0c9f7c10 */ /* 0x040fe4000fffe1ff */
[----:B------:R-:W-:Y:S02]  /*3100*/  IADD3 R157, -R12, UR22, RZ ;  /* 0x000000160c9d7c10 */ /* 0x000fe4000fffe1ff */
[-C--:B------:R-:W-:Y:S02]  /*3110*/  ISETP.GE.AND P4, PT, R146, R159.reuse, PT ;  /* 0x0000009f9200720c */ /* 0x080fe40003f86270 */
[----:B------:R-:W-:Y:S02]  /*3120*/  ISETP.GE.AND P0, PT, R128, R159, PT ;  /* 0x0000009f8000720c */ /* 0x000fe40003f06270 */
        /* <DEDUP_REMOVED lines=13> */
.L_x_6873:
[----:B------:R-:W-:Y:S05]  /*3200*/  BSYNC B0 ;  /* 0x0000000000007941 */ /* 0x000fea0003800000 */
.L_x_6872:
        /* <DEDUP_REMOVED lines=18> */
.L_x_6875:
[----:B------:R-:W-:Y:S05]  /*3330*/  BSYNC B0 ;  /* 0x0000000000007941 */ /* 0x000fea0003800000 */
.L_x_6874:
        /* <DEDUP_REMOVED lines=18> */
.L_x_6877:
[----:B------:R-:W-:Y:S05]  /*3460*/  BSYNC B0 ;  /* 0x0000000000007941 */ /* 0x000fea0003800000 */
.L_x_6876:
        /* <DEDUP_REMOVED lines=17> */
.L_x_6879:
[----:B------:R-:W-:Y:S05]  /*3580*/  BSYNC B0 ;  /* 0x0000000000007941 */ /* 0x000fea0003800000 */
.L_x_6878:
        /* <DEDUP_REMOVED lines=64> */
.L_x_6885:
[----:B------:R-:W-:Y:S05]  /*3990*/  BSYNC B0 ;  /* 0x0000000000007941 */ /* 0x000fea0003800000 */
.L_x_6884:
        /* <DEDUP_REMOVED lines=52> */
.L_x_6887:
[----:B------:R-:W-:Y:S05]  /*3ce0*/  BSYNC B0 ;  /* 0x0000000000007941 */ /* 0x000fea0003800000 */
.L_x_6886:
        /* <DEDUP_REMOVED lines=51> */
.L_x_6883:
[----:B------:R-:W-:Y:S05]  /*4020*/  BSYNC B1 ;  /* 0x0000000000017941 */ /* 0x000fea0003800000 */
.L_x_6882:
        /* <DEDUP_REMOVED lines=70> */
.L_x_6891:
[----:B------:R-:W-:Y:S05]  /*4490*/  BSYNC B0 ;  /* 0x0000000000007941 */ /* 0x000fea0003800000 */
.L_x_6890:
        /* <DEDUP_REMOVED lines=55> */
.L_x_6893:
[----:B------:R-:W-:Y:S05]  /*4810*/  BSYNC B0 ;  /* 0x0000000000007941 */ /* 0x000fea0003800000 */
.L_x_6892:
        /* <DEDUP_REMOVED lines=54> */
.L_x_6889:
[----:B------:R-:W-:Y:S05]  /*4b80*/  BSYNC B1 ;  /* 0x0000000000017941 */ /* 0x000fea0003800000 */
.L_x_6888:
        /* <DEDUP_REMOVED lines=70> */
.L_x_6897:
[----:B------:R-:W-:Y:S05]  /*4ff0*/  BSYNC B0 ;  /* 0x0000000000007941 */ /* 0x000fea0003800000 */
.L_x_6896:
        /* <DEDUP_REMOVED lines=55> */
.L_x_6899:
[----:B------:R-:W-:Y:S05]  /*5370*/  BSYNC B0 ;  /* 0x0000000000007941 */ /* 0x000fea0003800000 */
.L_x_6898:
        /* <DEDUP_REMOVED lines=54> */
.L_x_6895:
[----:B------:R-:W-:Y:S05]  /*56e0*/  BSYNC B1 ;  /* 0x0000000000017941 */ /* 0x000fea0003800000 */
.L_x_6894:
        /* <DEDUP_REMOVED lines=26> */
[----:B----4-:R-:W4:Y:S01]  /*5890*/  LDG.E.128 R20, desc[UR6][R38.64] ;  /* 0x0000000626147981 */ /* 0x010f22000c1e1d00 */
        /* <DEDUP_REMOVED lines=48> */
.L_x_6903:
[----:B------:R-:W-:Y:S05]  /*5ba0*/  BSYNC B0 ;  /* 0x0000000000007941 */ /* 0x000fea0003800000 */
.L_x_6902:
        /* <DEDUP_REMOVED lines=55> */
.L_x_6905:
[----:B------:R-:W-:Y:S05]  /*5f20*/  BSYNC B0 ;  /* 0x0000000000007941 */ /* 0x000fea0003800000 */
.L_x_6904:
        /* <DEDUP_REMOVED lines=54> */
.L_x_6901:
[----:B------:R-:W-:Y:S05]  /*6290*/  BSYNC B1 ;  /* 0x0000000000017941 */ /* 0x000fea0003800000 */
.L_x_6900:
        /* <DEDUP_REMOVED lines=8> */
.L_x_6881:
[----:B------:R-:W-:Y:S04]  /*6320*/  BSSY B2, `(.L_x_6907) ;  /* 0x0000123000027945 */ /* 0x000fe80003800000 */
[----:B------:R-:W-:Y:S05]  /*6330*/  @!P4 BRA `(.L_x_6908) ;  /* 0x000000100084c947 */ /* 0x000fea0003800000 */
[----:B------:R-:W4:Y:S01]  /*6340*/  LDC R161, c[0x0][0x2d0] ;  /* 0x0000b400ffa17b82 */ /* 0x000f220000000800 */
[----:B------:R-:W-:Y:S01]  /*6350*/  BSSY B1, `(.L_x_6909) ;  /* 0x000005f000017945 */ /* 0x000fe20003800000 */
[----:B----4-:R-:W-:Y:S11]  /*6360*/  ISETP.GE.AND P0, PT, R14, R161, PT ;  /* 0x000000a10e00720c */ /* 0x010ff60003f06270 */
        /* <DEDUP_REMOVED lines=91> */
.L_x_6912:
[----:B------:R-:W-:Y:S05]  /*6920*/  BSYNC B0 ;  /* 0x0000000000007941 */ /* 0x000fea0003800000 */
.L_x_6911:
[----:B-----5:R1:W-:Y:S02]  /*6930*/  STG.E.128 desc[UR6][R92.64], R52 ;  /* 0x000000345c007986 */ /* 0x0203e4000c101d06 */
.L_x_6910:
[----:B------:R-:W-:Y:S05]  /*6940*/  BSYNC B1 ;  /* 0x0000000000017941 */ /* 0x000fea0003800000 */
.L_x_6909:
        /* <DEDUP_REMOVED lines=94> */
.L_x_6916:
[----:B------:R-:W-:Y:S05]  /*6f30*/  BSYNC B0 ;  /* 0x0000000000007941 */ /* 0x000fea0003800000 */
.L_x_6915:
[----:B-----5:R1:W-:Y:S02]  /*6f40*/  STG.E.128 desc[UR6][R92.64+0x80], R52 ;  /* 0x000080345c007986 */ /* 0x0203e4000c101d06 */
.L_x_6914:
[----:B------:R-:W-:Y:S05]  /*6f50*/  BSYNC B1 ;  /* 0x0000000000017941 */ /* 0x000fea0003800000 */
.L_x_6913:
        /* <DEDUP_REMOVED lines=93> */
.L_x_6918:
[----:B------:R-:W-:Y:S05]  /*7530*/  BSYNC B0 ;  /* 0x0000000000007941 */ /* 0x000fea0003800000 */
.L_x_6917:
[----:B-----5:R1:W-:Y:S02]  /*7540*/  STG.E.128 desc[UR6][R92.64+0x100], R52 ;  /* 0x000100345c007986 */ /* 0x0203e4000c101d06 */
.L_x_6908:
[----:B------:R-:W-:Y:S05]  /*7550*/  BSYNC B2 ;  /* 0x0000000000027941 */ /* 0x000fea0003800000 */
.L_x_6907:
        /* <DEDUP_REMOVED lines=29> */
[C---:B-1-3--:R-:W-:Y:S02]  /*7730*/  LEA R18, P0, R160.reuse, R162, 0x1 ;  /* 0x000000a2a0127211 */ /* 0x04afe400078008ff */
        /* <DEDUP_REMOVED lines=74> */
.L_x_6924:
[----:B------:R-:W-:Y:S05]  /*7be0*/  BSYNC B0 ;  /* 0x0000000000007941 */ /* 0x000fea0003800000 */
.L_x_6923:
[----:B-----5:R1:W-:Y:S02]  /*7bf0*/  STG.E.128 desc[UR6][R166.64], R56 ;  /* 0x00000038a6007986 */ /* 0x0203e4000c101d06 */
.L_x_6922:
[----:B------:R-:W-:Y:S05]  /*7c00*/  BSYNC B1 ;  /* 0x0000000000017941 */ /* 0x000fea0003800000 */
.L_x_6921:
        /* <DEDUP_REMOVED lines=98> */
.L_x_6928:
[----:B------:R-:W-:Y:S05]  /*8230*/  BSYNC B0 ;  /* 0x0000000000007941 */ /* 0x000fea0003800000 */
.L_x_6927:
[----:B-----5:R1:W-:Y:S02]  /*8240*/  STG.E.128 desc[UR6][R166.64], R56 ;  /* 0x00000038a6007986 */ /* 0x0203e4000c101d06 */
.L_x_6926:
[----:B------:R-:W-:Y:S05]  /*8250*/  BSYNC B1 ;  /* 0x0000000000017941 */ /* 0x000fea0003800000 */
.L_x_6925:
        /* <DEDUP_REMOVED lines=97> */
.L_x_6930:
[----:B------:R-:W-:Y:S05]  /*8870*/  BSYNC B0 ;  /* 0x0000000000007941 */ /* 0x000fea0003800000 */
.L_x_6929:
[----:B-----5:R1:W-:Y:S02]  /*8880*/  STG.E.128 desc[UR6][R164.64], R56 ;  /* 0x00000038a4007986 */ /* 0x0203e4000c101d06 */
.L_x_6920:
[----:B------:R-:W-:Y:S05]  /*8890*/  BSYNC B2 ;  /* 0x0000000000027941 */ /* 0x000fea0003800000 */
.L_x_6919:
        /* <DEDUP_REMOVED lines=29> */
[----:B---3--:R-:W-:Y:S02]  /*8a70*/  LEA R18, P0, R160, R162, 0x1 ;  /* 0x000000a2a0127211 */ /* 0x008fe400078008ff */
        /* <DEDUP_REMOVED lines=74> */
.L_x_6936:
[----:B------:R-:W-:Y:S05]  /*8f20*/  BSYNC B0 ;  /* 0x0000000000007941 */ /* 0x000fea0003800000 */
.L_x_6935:
[----:B-----5:R1:W-:Y:S02]  /*8f30*/  STG.E.128 desc[UR6][R166.64], R56 ;  /* 0x00000038a6007986 */ /* 0x0203e4000c101d06 */
.L_x_6934:
[----:B------:R-:W-:Y:S05]  /*8f40*/  BSYNC B1 ;  /* 0x0000000000017941 */ /* 0x000fea0003800000 */
.L_x_6933:
        /* <DEDUP_REMOVED lines=98> */
.L_x_6940:
[----:B------:R-:W-:Y:S05]  /*9570*/  BSYNC B0 ;  /* 0x0000000000007941 */ /* 0x000fea0003800000 */
.L_x_6939:
[----:B-----5:R1:W-:Y:S02]  /*9580*/  STG.E.128 desc[UR6][R166.64], R56 ;  /* 0x00000038a6007986 */ /* 0x0203e4000c101d06 */
.L_x_6938:
[----:B------:R-:W-:Y:S05]  /*9590*/  BSYNC B1 ;  /* 0x0000000000017941 */ /* 0x000fea0003800000 */
.L_x_6937:
        /* <DEDUP_REMOVED lines=97> */
.L_x_6942:
[----:B------:R-:W-:Y:S05]  /*9bb0*/  BSYNC B0 ;  /* 0x0000000000007941 */ /* 0x000fea0003800000 */
.L_x_6941:
[----:B-----5:R1:W-:Y:S02]  /*9bc0*/  STG.E.128 desc[UR6][R164.64], R56 ;  /* 0x00000038a4007986 */ /* 0x0203e4000c101d06 */
.L_x_6932:
[----:B------:R-:W-:Y:S05]  /*9bd0*/  BSYNC B2 ;  /* 0x0000000000027941 */ /* 0x000fea0003800000 */
.L_x_6931:
        /* <DEDUP_REMOVED lines=38> */
[C---:B------:R-:W-:Y:S01]  /*9e40*/  LEA R166, P0, R156.reuse, R100, 0x1 ;  /* 0x000000649ca67211 */ /* 0x040fe200078008ff */
[----:B------:R-:W3:Y:S01]  /*9e50*/  LDG.E.128 R28, desc[UR6][R18.64] ;  /* 0x00000006121c7981 */ /* 0x000ee2000c1e1d00 */
[----:B------:R-:W-:Y:S02]  /*9e60*/  @P1 IADD3 R160, RZ, -UR44, RZ ;  /* 0x8000002cffa01c10 */ /* 0x000fe4000fffe0ff */
[----:B------:R-:W-:Y:S02]  /*9e70*/  LEA.HI.X R167, R156, R101, R157, 0x1, P0 ;  /* 0x000000659ca77211 */ /* 0x000fe400000f0c9d */
[----:B------:R-:W-:Y:S03]  /*9e80*/  IADD3 R165, P0, R122, R160, RZ ;  /* 0x000000a07aa57210 */ /* 0x000fe60007f1e0ff */
[----:B------:R-:W4:Y:S01]  /*9e90*/  LDG.E.128 R156, desc[UR6][R166.64] ;  /* 0x00000006a69c7981 */ /* 0x000f22000c1e1d00 */
        /* <DEDUP_REMOVED lines=64> */
.L_x_6948:
[----:B------:R-:W-:Y:S05]  /*a2a0*/  BSYNC B0 ;  /* 0x0000000000007941 */ /* 0x000fea0003800000 */
.L_x_6947:
[----:B-----5:R1:W-:Y:S02]  /*a2b0*/  STG.E.128 desc[UR6][R162.64], R56 ;  /* 0x00000038a2007986 */ /* 0x0203e4000c101d06 */
.L_x_6946:
[----:B------:R-:W-:Y:S05]  /*a2c0*/  BSYNC B1 ;  /* 0x0000000000017941 */ /* 0x000fea0003800000 */
.L_x_6945:
        /* <DEDUP_REMOVED lines=32> */
[----:B-1----:R-:W-:Y:S03]  /*a4d0*/  IADD3 R165, P0, R117, R160, RZ ;  /* 0x000000a075a57210 */ /* 0x002fe60007f1e0ff */
        /* <DEDUP_REMOVED lines=65> */
.L_x_6952:
[----:B------:R-:W-:Y:S05]  /*a8f0*/  BSYNC B0 ;  /* 0x0000000000007941 */ /* 0x000fea0003800000 */
.L_x_6951:
[----:B-----5:R1:W-:Y:S02]  /*a900*/  STG.E.128 desc[UR6][R162.64], R56 ;  /* 0x00000038a2007986 */ /* 0x0203e4000c101d06 */
.L_x_6950:
[----:B------:R-:W-:Y:S05]  /*a910*/  BSYNC B1 ;  /* 0x0000000000017941 */ /* 0x000fea0003800000 */
.L_x_6949:
        /* <DEDUP_REMOVED lines=97> */
.L_x_6954:
[----:B------:R-:W-:Y:S05]  /*af30*/  BSYNC B0 ;  /* 0x0000000000007941 */ /* 0x000fea0003800000 */
.L_x_6953:
[----:B-----5:R1:W-:Y:S02]  /*af40*/  STG.E.128 desc[UR6][R160.64], R56 ;  /* 0x00000038a0007986 */ /* 0x0203e4000c101d06 */
.L_x_6944:
[----:B------:R-:W-:Y:S05]  /*af50*/  BSYNC B2 ;  /* 0x0000000000027941 */ /* 0x000fea0003800000 */
.L_x_6943:
        /* <DEDUP_REMOVED lines=8> */
.L_x_6880:
        /* <DEDUP_REMOVED lines=11> */
[----:B-123--:R-:W2:Y:S04]  /*b090*/  @P4 LDG.E.128 R24, desc[UR6][R98.64] ;  /* 0x0000000662184981 */ /* 0x00eea8000c1e1d00 */
[----:B--2---:R4:W-:Y:S01]  /*b0a0*/  @P4 STG.E.128 desc[UR6][R92.64], R24 ;  /* 0x000000185c004986 */ /* 0x0049e2000c101d06 */
[----:B------:R-:W-:Y:S03]  /*b0b0*/  ISETP.NE.AND P4, PT, R125, RZ, PT ;  /* 0x000000ff7d00720c */ /* 0x000fe60003f85270 */
[----:B------:R-:W2:Y:S04]  /*b0c0*/  @P5 LDG.E.128 R20, desc[UR6][R98.64+0x80] ;  /* 0x0000800662145981 */ /* 0x000ea8000c1e1d00 */
[----:B--2---:R4:W-:Y:S06]  /*b0d0*/  @P5 STG.E.128 desc[UR6][R92.64+0x80], R20 ;  /* 0x000080145c005986 */ /* 0x0049ec000c101d06 */
[----:B------:R-:W2:Y:S04]  /*b0e0*/  @P4 LDG.E.128 R4, desc[UR6][R98.64+0x100] ;  /* 0x0001000662044981 */ /* 0x000ea8000c1e1d00 */
[----:B--2---:R4:W-:Y:S02]  /*b0f0*/  @P4 STG.E.128 desc[UR6][R92.64+0x100], R4 ;  /* 0x000100045c004986 */ /* 0x0049e4000c101d06 */
.L_x_6956:
[----:B------:R-:W-:Y:S05]  /*b100*/  BSYNC B0 ;  /* 0x0000000000007941 */ /* 0x000fea0003800000 */
.L_x_6955:
        /* <DEDUP_REMOVED lines=24> */
.L_x_6958:
[----:B------:R-:W-:Y:S05]  /*b290*/  BSYNC B0 ;  /* 0x0000000000007941 */ /* 0x000fea0003800000 */
.L_x_6957:
        /* <DEDUP_REMOVED lines=24> */
.L_x_6960:
[----:B------:R-:W-:Y:S05]  /*b420*/  BSYNC B0 ;  /* 0x0000000000007941 */ /* 0x000fea0003800000 */
.L_x_6959:
        /* <DEDUP_REMOVED lines=28> */
.L_x_6961:
[----:B------:R-:W-:Y:S05]  /*b5f0*/  BSYNC B0 ;  /* 0x0000000000007941 */ /* 0x000fea0003800000 */
.L_x_6906:
        /* <DEDUP_REMOVED lines=81> */
.L_x_6962:
[----:B------:R-:W1:Y:S08]  /*bb10*/  LDC R2, c[0x0][0x250] ;  /* 0x00009400ff027b82 */ /* 0x000e700000000800 */
[----:B------:R-:W2:Y:S02]  /*bb20*/  LDC R0, c[0x0][0x248] ;  /* 0x00009200ff007b82 */ /* 0x000ea40000000800 */
[----:B--23--:R-:W-:Y:S02]  /*bb30*/  IMAD.U32 R5, R0, -0x40, RZ ;  /* 0xffffffc000057824 */ /* 0x00cfe400078e00ff */
[----:B-1----:R-:W-:Y:S03]  /*bb40*/  IMAD.U32 R3, R2, -0x40, RZ ;  /* 0xffffffc002037824 */ /* 0x002fe600078e00ff */
[----:B------:R-:W-:Y:S02]  /*bb50*/  LEA R92, P0, R5, R92, 0x1 ;  /* 0x0000005c055c7211 */ /* 0x000fe400078008ff */
[----:B------:R-:W-:Y:S02]  /*bb60*/  LEA R94, P1, R3, R94, 0x1 ;  /* 0x0000005e035e7211 */ /* 0x000fe400078208ff */
[----:B------:R-:W-:Y:S02]  /*bb70*/  LEA.HI.X.SX32 R93, R5, R93, 0x1, P0 ;  /* 0x0000005d055d7211 */ /* 0x000fe400000f0eff */
[----:B------:R-:W-:Y:S09]  /*bb80*/  LEA.HI.X.SX32 R95, R3, R95, 0x1, P1 ;  /* 0x0000005f035f7211 */ /* 0x000ff200008f0eff */
.L_x_6963:
[----:B------:R-:W-:Y:S04]  /*bb90*/  IADD3 R9, R9, -0x1, RZ ;  /* 0xffffffff09097810 */ /* 0x000fe80007ffe0ff */
[----:B------:R-:W-:Y:S11]  /*bba0*/  ISETP.GT.AND P0, PT, R9, UR30, PT ;  /* 0x0000001e09007c0c */ /* 0x000ff6000bf04270 */
[----:B------:R-:W-:Y:S02]  /*bbb0*/  @!UPT UIADD3 URZ, URZ, URZ, URZ ;  /* 0x0000003f3f3ff290 */ /* 0x000fe4000fffe03f */
[----:B------:R-:W-:Y:S05]  /*bbc0*/  @P0 BRA `(.L_x_6964) ;  /* 0xffffff7400380947 */ /* 0x000fea000383ffff */
.L_x_6871:
        /* <DEDUP_REMOVED lines=33> */
[C---:B-----5:R-:W-:Y:S01]  /*bde0*/  LEA R12, P4, R0.reuse, UR8, 0x1 ;  /* 0x00000008000c7c11 */ /* 0x060fe2000f8808ff */
        /* <DEDUP_REMOVED lines=36> */
[----:B-----5:R-:W-:Y:S01]  /*c030*/  MOV R30, R18 ;  /* 0x00000012001e7202 */ /* 0x020fe20000000f00 */
[----:B------:R-:W-:Y:S02]  /*c040*/  HADD2.F32 R31, -RZ, R17.H1_H1 ;  /* 0x30000011ff1f7230 */ /* 0x000fe40000004100 */
[----:B------:R-:W-:Y:S02]  /*c050*/  HADD2.F32 R29, -RZ, R19.H1_H1 ;  /* 0x30000013ff1d7230 */ /* 0x000fe40000004100 */
[----:B------:R-:W-:-:S02]  /*c060*/  HADD2.F32 R32, -RZ, R17.H0_H0 ;  /* 0x20000011ff207230 */ /* 0x000fc40000004100 */
[----:B------:R-:W-:Y:S02]  /*c070*/  HADD2.F32 R28, -RZ, R19.H0_H0 ;  /* 0x20000013ff1c7230 */ /* 0x000fe40000004100 */
[----:B---3--:R-:W-:Y:S02]  /*c080*/  HADD2.F32 R18, -RZ, R2.H1_H1 ;  /* 0x30000002ff127230 */ /* 0x008fe40000004100 */
[----:B------:R-:W-:Y:S02]  /*c090*/  HADD2.F32 R0, -RZ, R3.H1_H1 ;  /* 0x30000003ff007230 */ /* 0x000fe40000004100 */
[----:B----4-:R-:W-:Y:S02]  /*c0a0*/  HADD2.F32 R27, -RZ, R4.H1_H1 ;  /* 0x30000004ff1b7230 */ /* 0x010fe40000004100 */
        /* <DEDUP_REMOVED lines=31> */
.L_x_6973:
[----:B------:R-:W-:Y:S05]  /*c2a0*/  BSYNC B0 ;  /* 0x0000000000007941 */ /* 0x000fea0003800000 */
.L_x_6972:
[----:B-----5:R3:W-:Y:S02]  /*c2b0*/  STS.128 [R197], R16 ;  /* 0x00000010c5007388 */ /* 0x0207e40000000c00 */
.L_x_6971:
[----:B------:R-:W-:Y:S05]  /*c2c0*/  BSYNC B1 ;  /* 0x0000000000017941 */ /* 0x000fea0003800000 */
.L_x_6970:
        /* <DEDUP_REMOVED lines=10> */
[----:B------:R-:W-:Y:S02]  /*c370*/  HADD2.F32 R31, -RZ, R17.H1_H1 ;  /* 0x30000011ff1f7230 */ /* 0x000fe40000004100 */
[----:B------:R-:W-:Y:S02]  /*c380*/  HADD2.F32 R29, -RZ, R19.H1_H1 ;  /* 0x30000013ff1d7230 */ /* 0x000fe40000004100 */
[----:B------:R-:W-:-:S02]  /*c390*/  HADD2.F32 R32, -RZ, R17.H0_H0 ;  /* 0x20000011ff207230 */ /* 0x000fc40000004100 */
[----:B------:R-:W-:Y:S02]  /*c3a0*/  HADD2.F32 R28, -RZ, R19.H0_H0 ;  /* 0x20000013ff1c7230 */ /* 0x000fe40000004100 */
[----:B--2---:R-:W-:Y:S02]  /*c3b0*/  HADD2.F32 R18, -RZ, R2.H1_H1 ;  /* 0x30000002ff127230 */ /* 0x004fe40000004100 */
        /* <DEDUP_REMOVED lines=33> */
.L_x_6977:
[----:B------:R-:W-:Y:S05]  /*c5d0*/  BSYNC B0 ;  /* 0x0000000000007941 */ /* 0x000fea0003800000 */
.L_x_6976:
[----:B-----5:R1:W-:Y:S02]  /*c5e0*/  STS.128 [R197+0x2000], R16 ;  /* 0x00200010c5007388 */ /* 0x0203e40000000c00 */
.L_x_6975:
[----:B------:R-:W-:Y:S05]  /*c5f0*/  BSYNC B1 ;  /* 0x0000000000017941 */ /* 0x000fea0003800000 */
.L_x_6974:
[----:B------:R1:W-:Y:S01]  /*c600*/  @P0 STS.128 [R197+0x4000], RZ ;  /* 0x004000ffc5000388 */ /* 0x0003e20000000c00 */
[----:B------:R-:W-:Y:S05]  /*c610*/  @P0 BRA `(.L_x_6969) ;  /* 0x0000000000bc0947 */ /* 0x000fea0003800000 */
[----:B-1-3--:R1:W5:Y:S01]  /*c620*/  LDG.E.128 R16, desc[UR6][R20.64+0x100] ;  /* 0x0001000614107981 */ /* 0x00a362000c1e1d00 */
[----:B------:R-:W-:Y:S01]  /*c630*/  ISETP.GE.AND P2, PT, R10, UR5, PT ;  /* 0x000000050a007c0c */ /* 0x000fe2000bf46270 */
[----:B------:R-:W-:-:S12]  /*c640*/  BSSY B0, `(.L_x_6978) ;  /* 0x000002b000007945 */ /* 0x000fd80003800000 */
[----:B------:R-:W-:Y:S05]  /*c650*/  @P2 BRA `(.L_x_6979) ;  /* 0x0000000000a42947 */ /* 0x000fea0003800000 */
[----:B------:R-:W3:Y:S04]  /*c660*/  LDG.E.64 R2, desc[UR6][R34.64+0x80] ;  /* 0x0000800622027981 */ /* 0x000ee8000c1e1b00 */
[----:B------:R2:W1:Y:S01]  /*c670*/  LDG.E.64 R4, desc[UR6][R24.64+0x80] ;  /* 0x0000800618047981 */ /* 0x000462000c1e1b00 */
[----:B-----5:R-:W-:Y:S01]  /*c680*/  MOV R28, R18 ;  /* 0x00000012001c7202 */ /* 0x020fe20000000f00 */
[--C-:B------:R-:W-:Y:S02]  /*c690*/  HADD2.F32 R29, -RZ, R17.reuse.H1_H1 ;  /* 0x30000011ff1d7230 */ /* 0x100fe40000004100 */
[----:B------:R-:W-:Y:S02]  /*c6a0*/  HADD2.F32 R30, -RZ, R17.H0_H0 ;  /* 0x20000011ff1e7230 */ /* 0x000fe40000004100 */
[----:B------:R-:W-:-:S02]  /*c6b0*/  HADD2.F32 R26, -RZ, R19.H0_H0 ;  /* 0x20000013ff1a7230 */ /* 0x000fc40000004100 */
[----:B------:R-:W-:Y:S02]  /*c6c0*/  HADD2.F32 R27, -RZ, R19.H1_H1 ;  /* 0x30000013ff1b7230 */ /* 0x000fe40000004100 */
[----:B--2---:R-:W-:Y:S02]  /*c6d0*/  HADD2.F32 R25, -RZ, R16.H1_H1 ;  /* 0x30000010ff197230 */ /* 0x004fe40000004100 */
[----:B---3--:R-:W-:Y:S02]  /*c6e0*/  HADD2.F32 R18, -RZ, R2.H1_H1 ;  /* 0x30000002ff127230 */ /* 0x008fe40000004100 */
[----:B------:R-:W-:Y:S02]  /*c6f0*/  HADD2.F32 R0, -RZ, R3.H1_H1 ;  /* 0x30000003ff007230 */ /* 0x000fe40000004100 */
[----:B-1----:R-:W-:Y:S02]  /*c700*/  HADD2.F32 R21, -RZ, R4.H1_H1 ;  /* 0x30000004ff157230 */ /* 0x002fe40000004100 */
        /* <DEDUP_REMOVED lines=8> */
[--C-:B------:R-:W-:Y:S02]  /*c790*/  HADD2.F32 R16, -RZ, R28.reuse.H0_H0 ;  /* 0x2000001cff107230 */ /* 0x100fe40000004100 */
[-C--:B------:R-:W-:Y:S01]  /*c7a0*/  FFMA.FTZ R17, R26, R20.reuse, -R17 ;  /* 0x000000141a117223 */ /* 0x080fe20000010811 */
[----:B------:R-:W-:Y:S02]  /*c7b0*/  HADD2.F32 R3, -RZ, R3.H0_H0 ;  /* 0x20000003ff037230 */ /* 0x000fe40000004100 */
[----:B------:R-:W-:Y:S01]  /*c7c0*/  FFMA.FTZ R0, R27, R20, R0 ;  /* 0x000000141b007223 */ /* 0x000fe20000010000 */
[----:B------:R-:W-:Y:S01]  /*c7d0*/  HADD2.F32 R28, -RZ, R28.H1_H1 ;  /* 0x3000001cff1c7230 */ /* 0x000fe20000004100 */
[----:B------:R-:W-:Y:S01]  /*c7e0*/  F2FP.F16.F32.PACK_AB R18, R18, R19 ;  /* 0x000000131212723e */ /* 0x000fe200000000ff */
[----:B------:R-:W-:-:S02]  /*c7f0*/  HADD2.F32 R2, -RZ, R2.H0_H0 ;  /* 0x20000002ff027230 */ /* 0x000fc40000004100 */
[----:B------:R-:W-:Y:S02]  /*c800*/  HADD2.F32 R5, -RZ, R5.H0_H0 ;  /* 0x20000005ff057230 */ /* 0x000fe40000004100 */
        /* <DEDUP_REMOVED lines=11> */
[----:B------:R-:W-:Y:S02]  /*c8c0*/  MOV R17, R18 ;  /* 0x0000001200117202 */ /* 0x000fe40000000f00 */
[----:B------:R-:W-:Y:S02]  /*c8d0*/  F2FP.F16.F32.PACK_AB R16, R25, R20 ;  /* 0x000000141910723e */ /* 0x000fe400000000ff */
[----:B------:R-:W-:Y:S02]  /*c8e0*/  MOV R18, R28 ;  /* 0x0000001c00127202 */ /* 0x000fe40000000f00 */
.L_x_6979:
[----:B------:R-:W-:Y:S05]  /*c8f0*/  BSYNC B0 ;  /* 0x0000000000007941 */ /* 0x000fea0003800000 */
.L_x_6978:
[----:B-----5:R3:W-:Y:S02]  /*c900*/  STS.128 [R197+0x4000], R16 ;  /* 0x00400010c5007388 */ /* 0x0207e40000000c00 */
.L_x_6969:
[----:B------:R-:W-:Y:S05]  /*c910*/  BSYNC B2 ;  /* 0x0000000000027941 */ /* 0x000fea0003800000 */
.L_x_6968:
        /* <DEDUP_REMOVED lines=44> */
[--C-:B------:R-:W-:Y:S01]  /*cbe0*/  HADD2.F32 R21, -RZ, R16.reuse.H0_H0 ;  /* 0x20000010ff157230 */ /* 0x100fe20000004100 */
[----:B------:R-:W-:Y:S01]  /*cbf0*/  F2FP.F16.F32.PACK_AB R18, R18, R19 ;  /* 0x000000131212723e */ /* 0x000fe200000000ff */
[----:B------:R-:W-:Y:S01]  /*cc00*/  HADD2.F32 R27, -RZ, R16.H1_H1 ;  /* 0x30000010ff1b7230 */ /* 0x000fe20000004100 */
[----:B------:R-:W-:Y:S01]  /*cc10*/  F2FP.F16.F32.PACK_AB R19, R0, R17 ;  /* 0x000000110013723e */ /* 0x000fe200000000ff */
[--C-:B------:R-:W-:Y:S01]  /*cc20*/  HADD2.F32 R26, -RZ, R29.reuse.H1_H1 ;  /* 0x3000001dff1a7230 */ /* 0x100fe20000004100 */
[----:B------:R-:W-:Y:S01]  /*cc30*/  MOV R17, R18 ;  /* 0x0000001200117202 */ /* 0x000fe20000000f00 */
[----:B------:R-:W-:Y:S02]  /*cc40*/  HADD2.F32 R16, -RZ, R29.H0_H0 ;  /* 0x2000001dff107230 */ /* 0x000fe40000004100 */
[----:B------:R-:W-:Y:S02]  /*cc50*/  HADD2.F32 R2, -RZ, R2.H0_H0 ;  /* 0x20000002ff027230 */ /* 0x000fe40000004100 */
[----:B------:R-:W-:Y:S01]  /*cc60*/  FMUL.FTZ R29, R26, R3 ;  /* 0x000000031a1d7220 */ /* 0x000fe20000410000 */
        /* <DEDUP_REMOVED lines=12> */
.L_x_6985:
[----:B------:R-:W-:Y:S05]  /*cd30*/  BSYNC B0 ;  /* 0x0000000000007941 */ /* 0x000fea0003800000 */
.L_x_6984:
[----:B-----5:R3:W-:Y:S02]  /*cd40*/  STS.128 [R197+0x800], R16 ;  /* 0x00080010c5007388 */ /* 0x0207e40000000c00 */
.L_x_6983:
[----:B------:R-:W-:Y:S05]  /*cd50*/  BSYNC B1 ;  /* 0x0000000000017941 */ /* 0x000fea0003800000 */
.L_x_6982:
        /* <DEDUP_REMOVED lines=48> */
.L_x_6989:
[----:B------:R-:W-:Y:S05]  /*d060*/  BSYNC B0 ;  /* 0x0000000000007941 */ /* 0x000fea0003800000 */
.L_x_6988:
[----:B-----5:R1:W-:Y:S02]  /*d070*/  STS.128 [R197+0x2800], R16 ;  /* 0x00280010c5007388 */ /* 0x0203e40000000c00 */
.L_x_6987:
[----:B------:R-:W-:Y:S05]  /*d080*/  BSYNC B1 ;  /* 0x0000000000017941 */ /* 0x000fea0003800000 */
.L_x_6986:
        /* <DEDUP_REMOVED lines=9> */
[----:B------:R-:W-:Y:S02]  /*d120*/  HADD2.F32 R29, -RZ, R17.H1_H1 ;  /* 0x30000011ff1d7230 */ /* 0x000fe40000004100 */
[----:B-12---:R-:W-:Y:S02]  /*d130*/  HADD2.F32 R23, -RZ, R19.H1_H1 ;  /* 0x30000013ff177230 */ /* 0x006fe40000004100 */
        /* <DEDUP_REMOVED lines=36> */
.L_x_6991:
[----:B------:R-:W-:Y:S05]  /*d380*/  BSYNC B0 ;  /* 0x0000000000007941 */ /* 0x000fea0003800000 */
.L_x_6990:
[----:B-----5:R3:W-:Y:S02]  /*d390*/  STS.128 [R197+0x4800], R16 ;  /* 0x00480010c5007388 */ /* 0x0207e40000000c00 */
.L_x_6981:
[----:B------:R-:W-:Y:S05]  /*d3a0*/  BSYNC B2 ;  /* 0x0000000000027941 */ /* 0x000fea0003800000 */
.L_x_6980:
        /* <DEDUP_REMOVED lines=16> */
[C---:B-123--:R-:W-:Y:S02]  /*d4b0*/  IADD3 R22, P5, R24.reuse, UR10, RZ ;  /* 0x0000000a18167c10 */ /* 0x04efe4000ffbe0ff */
        /* <DEDUP_REMOVED lines=9> */
[----:B------:R-:W3:Y:S01]  /*d550*/  LDG.E.64 R4, desc[UR6][R22.64] ;  /* 0x0000000616047981 */ /* 0x000ee2000c1e1b00 */
[----:B-----5:R-:W-:Y:S01]  /*d560*/  MOV R30, R18 ;  /* 0x00000012001e7202 */ /* 0x020fe20000000f00 */
[----:B------:R-:W-:Y:S02]  /*d570*/  HADD2.F32 R31, -RZ, R17.H1_H1 ;  /* 0x30000011ff1f7230 */ /* 0x000fe40000004100 */
[----:B------:R-:W-:Y:S02]  /*d580*/  HADD2.F32 R29, -RZ, R19.H1_H1 ;  /* 0x30000013ff1d7230 */ /* 0x000fe40000004100 */
[----:B------:R-:W-:-:S02]  /*d590*/  HADD2.F32 R32, -RZ, R17.H0_H0 ;  /* 0x20000011ff207230 */ /* 0x000fc40000004100 */
[----:B------:R-:W-:Y:S02]  /*d5a0*/  HADD2.F32 R28, -RZ, R19.H0_H0 ;  /* 0x20000013ff1c7230 */ /* 0x000fe40000004100 */
        /* <DEDUP_REMOVED lines=34> */
.L_x_6997:
[----:B------:R-:W-:Y:S05]  /*d7d0*/  BSYNC B0 ;  /* 0x0000000000007941 */ /* 0x000fea0003800000 */
.L_x_6996:
[----:B-----5:R2:W-:Y:S02]  /*d7e0*/  STS.128 [R197+0x1000], R16 ;  /* 0x00100010c5007388 */ /* 0x0205e40000000c00 */
.L_x_6995:
[----:B------:R-:W-:Y:S05]  /*d7f0*/  BSYNC B1 ;  /* 0x0000000000017941 */ /* 0x000fea0003800000 */
.L_x_6994:
[----:B------:R3:W-:Y:S01]  /*d800*/  @P1 STS.128 [R197+0x3000], RZ ;  /* 0x003000ffc5001388 */ /* 0x0007e20000000c00 */
[----:B------:R-:W-:Y:S04]  /*d810*/  BSSY B1, `(.L_x_6998) ;  /* 0x0000031000017945 */ /* 0x000fe80003800000 */
[----:B------:R-:W-:Y:S05]  /*d820*/  @P1 BRA `(.L_x_6999) ;  /* 0x0000000000bc1947 */ /* 0x000fea0003800000 */
[----:B--2---:R2:W5:Y:S01]  /*d830*/  LDG.E.128 R16, desc[UR6][R12.64+0x80] ;  /* 0x000080060c107981 */ /* 0x004562000c1e1d00 */
        /* <DEDUP_REMOVED lines=44> */
.L_x_7001:
[----:B------:R-:W-:Y:S05]  /*db00*/  BSYNC B0 ;  /* 0x0000000000007941 */ /* 0x000fea0003800000 */
.L_x_7000:
[----:B-----5:R1:W-:Y:S02]  /*db10*/  STS.128 [R197+0x3000], R16 ;  /* 0x00300010c5007388 */ /* 0x0203e40000000c00 */
.L_x_6999:
[----:B------:R-:W-:Y:S05]  /*db20*/  BSYNC B1 ;  /* 0x0000000000017941 */ /* 0x000fea0003800000 */
.L_x_6998:
[----:B------:R1:W-:Y:S01]  /*db30*/  @P0 STS.128 [R197+0x5000], RZ ;  /* 0x005000ffc5000388 */ /* 0x0003e20000000c00 */
[----:B------:R-:W-:Y:S05]  /*db40*/  @P0 BRA `(.L_x_6993) ;  /* 0x0000000000b40947 */ /* 0x000fea0003800000 */
[----:B-12---:R1:W5:Y:S01]  /*db50*/  LDG.E.128 R16, desc[UR6][R12.64+0x100] ;  /* 0x000100060c107981 */ /* 0x006362000c1e1d00 */
[----:B------:R-:W-:Y:S01]  /*db60*/  ISETP.GE.AND P2, PT, R10, UR5, PT ;  /* 0x000000050a007c0c */ /* 0x000fe2000bf46270 */
[----:B------:R-:W-:-:S12]  /*db70*/  BSSY B0, `(.L_x_7002) ;  /* 0x0000029000007945 */ /* 0x000fd80003800000 */
[----:B------:R-:W-:Y:S05]  /*db80*/  @P2 BRA `(.L_x_7003) ;  /* 0x00000000009c2947 */ /* 0x000fea0003800000 */
[----:B------:R-:W2:Y:S04]  /*db90*/  LDG.E.64 R2, desc[UR6][R24.64+0x80] ;  /* 0x0000800618027981 */ /* 0x000ea8000c1e1b00 */
[----:B------:R3:W4:Y:S01]  /*dba0*/  LDG.E.64 R4, desc[UR6][R22.64+0x80] ;  /* 0x0000800616047981 */ /* 0x000722000c1e1b00 */
[--C-:B-----5:R-:W-:Y:S01]  /*dbb0*/  HADD2.F32 R27, -RZ, R19.reuse.H1_H1 ;  /* 0x30000013ff1b7230 */ /* 0x120fe20000004100 */
[----:B------:R-:W-:Y:S01]  /*dbc0*/  MOV R26, R18 ;  /* 0x00000012001a7202 */ /* 0x000fe20000000f00 */
        /* <DEDUP_REMOVED lines=35> */
.L_x_7003:
[----:B------:R-:W-:Y:S05]  /*de00*/  BSYNC B0 ;  /* 0x0000000000007941 */ /* 0x000fea0003800000 */
.L_x_7002:
[----:B-----5:R2:W-:Y:S02]  /*de10*/  STS.128 [R197+0x5000], R16 ;  /* 0x00500010c5007388 */ /* 0x0205e40000000c00 */
.L_x_6993:
[----:B------:R-:W-:Y:S05]  /*de20*/  BSYNC B2 ;  /* 0x0000000000027941 */ /* 0x000fea0003800000 */
.L_x_6992:
[----:B-123--:R-:W-:-:S05]  /*de30*/  VIADD R16, R146, 0x30 ;  /* 0x0000003092107836 */ /* 0x00efca0000000000 */
        /* <DEDUP_REMOVED lines=36> */
[CC--:B------:R-:W-:Y:S01]  /*e080*/  FMUL.FTZ R14, R22.reuse, R13.reuse ;  /* 0x0000000d160e7220 */ /* 0x0c0fe20000410000 */
[----:B------:R-:W-:Y:S01]  /*e090*/  FMUL.FTZ R13, R27, R13 ;  /* 0x0000000d1b0d7220 */ /* 0x000fe20000410000 */
[-C--:B------:R-:W-:Y:S01]  /*e0a0*/  FFMA.FTZ R12, R25, R15.reuse, -R12 ;  /* 0x0000000f190c7223 */ /* 0x080fe2000001080c */
[----:B------:R-:W-:Y:S01]  /*e0b0*/  FFMA.FTZ R15, R23, R15, R0 ;  /* 0x0000000f170f7223 */ /* 0x000fe20000010000 */
[--C-:B------:R-:W-:Y:S02]  /*e0c0*/  HADD2.F32 R0, -RZ, R26.reuse.H0_H0 ;  /* 0x2000001aff007230 */ /* 0x100fe40000004100 */
[-C--:B------:R-:W-:Y:S01]  /*e0d0*/  FFMA.FTZ R14, R27, R17.reuse, -R14 ;  /* 0x000000111b0e7223 */ /* 0x080fe2000001080e */
[----:B------:R-:W-:Y:S02]  /*e0e0*/  HADD2.F32 R3, -RZ, R3.H0_H0 ;  /* 0x20000003ff037230 */ /* 0x000fe40000004100 */
[----:B------:R-:W-:Y:S01]  /*e0f0*/  FFMA.FTZ R13, R22, R17, R13 ;  /* 0x00000011160d7223 */ /* 0x000fe2000001000d */
[----:B------:R-:W-:Y:S01]  /*e100*/  HADD2.F32 R26, -RZ, R26.H1_H1 ;  /* 0x3000001aff1a7230 */ /* 0x000fe20000004100 */
[----:B------:R-:W-:Y:S01]  /*e110*/  F2FP.F16.F32.PACK_AB R27, R15, R12 ;  /* 0x0000000c0f1b723e */ /* 0x000fe200000000ff */
[----:B------:R-:W-:-:S02]  /*e120*/  HADD2.F32 R2, -RZ, R2.H0_H0 ;  /* 0x20000002ff027230 */ /* 0x000fc40000004100 */
[--C-:B------:R-:W-:Y:S02]  /*e130*/  HADD2.F32 R23, -RZ, R24.reuse.H1_H1 ;  /* 0x30000018ff177230 */ /* 0x100fe40000004100 */
        /* <DEDUP_REMOVED lines=15> */
.L_x_7008:
[----:B------:R-:W-:Y:S05]  /*e230*/  BSYNC B0 ;  /* 0x0000000000007941 */ /* 0x000fea0003800000 */
.L_x_7007:
[----:B-----5:R3:W-:Y:S02]  /*e240*/  STS.128 [R197+0x1800], R24 ;  /* 0x00180018c5007388 */ /* 0x0207e40000000c00 */
.L_x_7006:
[----:B------:R-:W-:Y:S05]  /*e250*/  BSYNC B1 ;  /* 0x0000000000017941 */ /* 0x000fea0003800000 */
.L_x_7005:
        /* <DEDUP_REMOVED lines=32> */
[----:B------:R-:W-:Y:S02]  /*e460*/  HADD2.F32 R24, -RZ, R24.H1_H1 ;  /* 0x30000018ff187230 */ /* 0x000fe40000004100 */
        /* <DEDUP_REMOVED lines=13> */
.L_x_7012:
[----:B------:R-:W-:Y:S05]  /*e540*/  BSYNC B0 ;  /* 0x0000000000007941 */ /* 0x000fea0003800000 */
.L_x_7011:
[----:B-----5:R1:W-:Y:S02]  /*e550*/  STS.128 [R197+0x3800], R12 ;  /* 0x0038000cc5007388 */ /* 0x0203e40000000c00 */
.L_x_7010:
[----:B------:R-:W-:Y:S05]  /*e560*/  BSYNC B1 ;  /* 0x0000000000017941 */ /* 0x000fea0003800000 */
.L_x_7009:
        /* <DEDUP_REMOVED lines=47> */
.L_x_7014:
[----:B------:R-:W-:Y:S05]  /*e860*/  BSYNC B0 ;  /* 0x0000000000007941 */ /* 0x000fea0003800000 */
.L_x_7013:
[----:B-----5:R1:W-:Y:S01]  /*e870*/  STS.128 [R197+0x5800], R12 ;  /* 0x0058000cc5007388 */ /* 0x0203e20000000c00 */
[----:B------:R-:W-:Y:S05]  /*e880*/  BRA `(.L_x_7004) ;  /* 0x00000050002c7947 */ /* 0x000fea0003800000 */
.L_x_6967:
        /* <DEDUP_REMOVED lines=63> */
[----:B-----5:R-:W-:Y:S02]  /*ec80*/  HADD2.F32 R3, -RZ, R28.H0_H0 ;  /* 0x2000001cff037230 */ /* 0x020fe40000004100 */
[----:B--2---:R-:W-:-:S02]  /*ec90*/  HADD2.F32 R4, -RZ, R16.H0_H0 ;  /* 0x20000010ff047230 */ /* 0x004fc40000004100 */
[----:B------:R-:W-:Y:S02]  /*eca0*/  HADD2.F32 R25, -RZ, R16.H1_H1 ;  /* 0x30000010ff197230 */ /* 0x000fe40000004100 */
        /* <DEDUP_REMOVED lines=27> */
.L_x_7020:
[----:B------:R-:W-:Y:S05]  /*ee60*/  BSYNC B0 ;  /* 0x0000000000007941 */ /* 0x000fea0003800000 */
.L_x_7019:
[----:B-----5:R3:W-:Y:S02]  /*ee70*/  STS.128 [R197], R28 ;  /* 0x0000001cc5007388 */ /* 0x0207e40000000c00 */
.L_x_7018:
[----:B------:R-:W-:Y:S05]  /*ee80*/  BSYNC B1 ;  /* 0x0000000000017941 */ /* 0x000fea0003800000 */
.L_x_7017:
        /* <DEDUP_REMOVED lines=60> */
[----:B---3--:R-:W-:-:S02]  /*f250*/  HADD2.F32 R4, -RZ, R16.H0_H0 ;  /* 0x20000010ff047230 */ /* 0x008fc40000004100 */
        /* <DEDUP_REMOVED lines=28> */
.L_x_7024:
[----:B------:R-:W-:Y:S05]  /*f420*/  BSYNC B0 ;  /* 0x0000000000007941 */ /* 0x000fea0003800000 */
.L_x_7023:
[----:B-----5:R1:W-:Y:S02]  /*f430*/  STS.128 [R197+0x2000], R28 ;  /* 0x0020001cc5007388 */ /* 0x0203e40000000c00 */
.L_x_7022:
[----:B------:R-:W-:Y:S05]  /*f440*/  BSYNC B1 ;  /* 0x0000000000017941 */ /* 0x000fea0003800000 */
.L_x_7021:
        /* <DEDUP_REMOVED lines=88> */
.L_x_7026:
[----:B------:R-:W-:Y:S05]  /*f9d0*/  BSYNC B0 ;  /* 0x0000000000007941 */ /* 0x000fea0003800000 */
.L_x_7025:
[----:B-----5:R3:W-:Y:S02]  /*f9e0*/  STS.128 [R197+0x4000], R28 ;  /* 0x0040001cc5007388 */ /* 0x0207e40000000c00 */
.L_x_7016:
[----:B------:R-:W-:Y:S05]  /*f9f0*/  BSYNC B2 ;  /* 0x0000000000027941 */ /* 0x000fea0003800000 */
.L_x_7015:
        /* <DEDUP_REMOVED lines=64> */
[----:B------:R-:W-:Y:S01]  /*fe00*/  FMUL.FTZ R7, R4, R7 ;  /* 0x0000000704077220 */ /* 0x000fe20000410000 */
[----:B------:R-:W-:Y:S01]  /*fe10*/  @!P2 FADD.FTZ R21, -R21, -RZ ;  /* 0x800000ff1515a221 */ /* 0x000fe20000010100 */
[----:B------:R-:W-:Y:S01]  /*fe20*/  @!P2 FADD.FTZ R5, -R5, -RZ ;  /* 0x800000ff0505a221 */ /* 0x000fe20000010100 */
[----:B------:R-:W-:Y:S01]  /*fe30*/  FMUL.FTZ R33, R26, R33 ;  /* 0x000000211a217220 */ /* 0x000fe20000410000 */
[----:B-----5:R-:W-:Y:S02]  /*fe40*/  HADD2.F32 R3, -RZ, R28.H0_H0 ;  /* 0x2000001cff037230 */ /* 0x020fe40000004100 */
[--C-:B--2---:R-:W-:Y:S02]  /*fe50*/  HADD2.F32 R4, -RZ, R16.reuse.H0_H0 ;  /* 0x20000010ff047230 */ /* 0x104fe40000004100 */
[----:B------:R-:W-:-:S02]  /*fe60*/  HADD2.F32 R27, -RZ, R16.H1_H1 ;  /* 0x30000010ff1b7230 */ /* 0x000fc40000004100 */
[----:B------:R-:W-:Y:S02]  /*fe70*/  HADD2.F32 R26, -RZ, R29.H0_H0 ;  /* 0x2000001dff1a7230 */ /* 0x000fe40000004100 */
[--C-:B------:R-:W-:Y:S02]  /*fe80*/  HADD2.F32 R16, -RZ, R17.reuse.H0_H0 ;  /* 0x20000011ff107230 */ /* 0x100fe40000004100 */
[----:B------:R-:W-:Y:S01]  /*fe90*/  FMUL.FTZ R24, R24, R21 ;  /* 0x0000001518187220 */ /* 0x000fe20000410000 */
[----:B------:R-:W-:Y:S01]  /*fea0*/  FMUL.FTZ R5, R32, R5 ;  /* 0x0000000520057220 */ /* 0x000fe20000410000 */
[----:B------:R-:W-:Y:S02]  /*feb0*/  HADD2.F32 R21, -RZ, R28.H1_H1 ;  /* 0x3000001cff157230 */ /* 0x000fe40000004100 */
[----:B------:R-:W-:Y:S01]  /*fec0*/  FFMA.FTZ R3, R3, R4, R34 ;  /* 0x0000000403037223 */ /* 0x000fe20000010022 */
[----:B------:R-:W-:Y:S02]  /*fed0*/  HADD2.F32 R32, -RZ, R17.H1_H1 ;  /* 0x30000011ff207230 */ /* 0x000fe40000004100 */
        /* <DEDUP_REMOVED lines=20> */
.L_x_7032:
[----:B------:R-:W-:Y:S05]  /*10020*/  BSYNC B0 ;  /* 0x0000000000007941 */ /* 0x000fea0003800000 */
.L_x_7031:
[----:B-----5:R3:W-:Y:S02]  /*10030*/  STS.128 [R197+0x800], R28 ;  /* 0x0008001cc5007388 */ /* 0x0207e40000000c00 */
.L_x_7030:
[----:B------:R-:W-:Y:S05]  /*10040*/  BSYNC B1 ;  /* 0x0000000000017941 */ /* 0x000fea0003800000 */
.L_x_7029:
        /* <DEDUP_REMOVED lines=63> */
[--C-:B---3--:R-:W-:Y:S02]  /*10440*/  HADD2.F32 R4, -RZ, R16.reuse.H0_H0 ;  /* 0x20000010ff047230 */ /* 0x108fe40000004100 */
        /* <DEDUP_REMOVED lines=28> */
.L_x_7036:
[----:B------:R-:W-:Y:S05]  /*10610*/  BSYNC B0 ;  /* 0x0000000000007941 */ /* 0x000fea0003800000 */
.L_x_7035:
[----:B-----5:R1:W-:Y:S02]  /*10620*/  STS.128 [R197+0x2800], R28 ;  /* 0x0028001cc5007388 */ /* 0x0203e40000000c00 */
.L_x_7034:
[----:B------:R-:W-:Y:S05]  /*10630*/  BSYNC B1 ;  /* 0x0000000000017941 */ /* 0x000fea0003800000 */
.L_x_7033:
        /* <DEDUP_REMOVED lines=43> */
[----:B------:R-:W-:Y:S02]  /*108f0*/  HADD2.F32 R29, -RZ, R29.H1_H1 ;  /* 0x3000001dff1d7230 */ /* 0x000fe40000004100 */
[----:B------:R-:W-:-:S02]  /*10900*/  HADD2.F32 R7, -RZ, R7.H1_H1 ;  /* 0x30000007ff077230 */ /* 0x000fc40000004100 */
[----:B------:R-:W-:Y:S01]  /*10910*/  FMUL.FTZ R32, R32, R3 ;  /* 0x0000000320207220 */ /* 0x000fe20000410000 */
[----:B------:R-:W-:Y:S02]  /*10920*/  HADD2.F32 R28, -RZ, R28.H1_H1 ;  /* 0x3000001cff1c7230 */ /* 0x000fe40000004100 */
[----:B------:R-:W-:Y:S01]  /*10930*/  FMUL.FTZ R33, R33, R4 ;  /* 0x0000000421217220 */ /* 0x000fe20000410000 */
[--C-:B------:R-:W-:Y:S02]  /*10940*/  HADD2.F32 R3, -RZ, R31.reuse.H0_H0 ;  /* 0x2000001fff037230 */ /* 0x100fe40000004100 */
[----:B------:R-:W-:Y:S01]  /*10950*/  @!P2 FADD.FTZ R21, -R21, -RZ ;  /* 0x800000ff1515a221 */ /* 0x000fe20000010100 */
[----:B------:R-:W-:Y:S01]  /*10960*/  FMUL.FTZ R29, R29, R22 ;  /* 0x000000161d1d7220 */ /* 0x000fe20000410000 */
        /* <DEDUP_REMOVED lines=8> */
[--C-:B-----5:R-:W-:Y:S02]  /*109f0*/  HADD2.F32 R3, -RZ, R24.reuse.H0_H0 ;  /* 0x20000018ff037230 */ /* 0x120fe40000004100 */
[----:B------:R-:W-:Y:S01]  /*10a00*/  FMUL.FTZ R5, R22, R5 ;  /* 0x0000000516057220 */ /* 0x000fe20000410000 */
[----:B------:R-:W-:Y:S02]  /*10a10*/  HADD2.F32 R21, -RZ, R24.H1_H1 ;  /* 0x30000018ff157230 */ /* 0x000fe40000004100 */
[----:B------:R-:W-:Y:S01]  /*10a20*/  @!P2 FADD.FTZ R23, -R23, -RZ ;  /* 0x800000ff1717a221 */ /* 0x000fe20000010100 */
        /* <DEDUP_REMOVED lines=28> */
.L_x_7038:
[----:B------:R-:W-:Y:S05]  /*10bf0*/  BSYNC B0 ;  /* 0x0000000000007941 */ /* 0x000fea0003800000 */
.L_x_7037:
[----:B-----5:R1:W-:Y:S02]  /*10c00*/  STS.128 [R197+0x4800], R24 ;  /* 0x00480018c5007388 */ /* 0x0203e40000000c00 */
.L_x_7028:
[----:B------:R-:W-:Y:S05]  /*10c10*/  BSYNC B2 ;  /* 0x0000000000027941 */ /* 0x000fea0003800000 */
.L_x_7027:
        /* <DEDUP_REMOVED lines=99> */
.L_x_7044:
[----:B------:R-:W-:Y:S05]  /*11250*/  BSYNC B0 ;  /* 0x0000000000007941 */ /* 0x000fea0003800000 */
.L_x_7043:
[----:B-----5:R3:W-:Y:S02]  /*11260*/  STS.128 [R197+0x1000], R28 ;  /* 0x0010001cc5007388 */ /* 0x0207e40000000c00 */
.L_x_7042:
[----:B------:R-:W-:Y:S05]  /*11270*/  BSYNC B1 ;  /* 0x0000000000017941 */ /* 0x000fea0003800000 */
.L_x_7041:
        /* <DEDUP_REMOVED lines=92> */
.L_x_7048:
[----:B------:R-:W-:Y:S05]  /*11840*/  BSYNC B0 ;  /* 0x0000000000007941 */ /* 0x000fea0003800000 */
.L_x_7047:
[----:B-----5:R3:W-:Y:S02]  /*11850*/  STS.128 [R197+0x3000], R28 ;  /* 0x0030001cc5007388 */ /* 0x0207e40000000c00 */
.L_x_7046:
[----:B------:R-:W-:Y:S05]  /*11860*/  BSYNC B1 ;  /* 0x0000000000017941 */ /* 0x000fea0003800000 */
.L_x_7045:
        /* <DEDUP_REMOVED lines=35> */
[----:B-1----:R-:W-:Y:S02]  /*11aa0*/  HADD2.F32 R12, -RZ, R4.H1_H1 ;  /* 0x30000004ff0c7230 */ /* 0x002fe40000004100 */
        /* <DEDUP_REMOVED lines=55> */
.L_x_7050:
[----:B------:R-:W-:Y:S05]  /*11e20*/  BSYNC B0 ;  /* 0x0000000000007941 */ /* 0x000fea0003800000 */
.L_x_7049:
[----:B-----5:R1:W-:Y:S02]  /*11e30*/  STS.128 [R197+0x5000], R24 ;  /* 0x00500018c5007388 */ /* 0x0203e40000000c00 */
.L_x_7040:
[----:B------:R-:W-:Y:S05]  /*11e40*/  BSYNC B2 ;  /* 0x0000000000027941 */ /* 0x000fea0003800000 */
.L_x_7039:
        /* <DEDUP_REMOVED lines=39> */
[--C-:B------:R-:W-:Y:S02]  /*120c0*/  HADD2.F32 R23, -RZ, R29.reuse.H0_H0 ;  /* 0x2000001dff177230 */ /* 0x100fe40000004100 */
[----:B------:R-:W-:Y:S02]  /*120d0*/  HADD2.F32 R29, -RZ, R29.H1_H1 ;  /* 0x3000001dff1d7230 */ /* 0x000fe40000004100 */
        /* <DEDUP_REMOVED lines=57> */
.L_x_7054:
[----:B------:R-:W-:Y:S05]  /*12470*/  BSYNC B0 ;  /* 0x0000000000007941 */ /* 0x000fea0003800000 */
.L_x_7053:
[----:B-----5:R1:W-:Y:S02]  /*12480*/  STS.128 [R197+0x1800], R24 ;  /* 0x00180018c5007388 */ /* 0x0203e40000000c00 */
.L_x_7052:
[----:B------:R-:W-:Y:S05]  /*12490*/  BSYNC B1 ;  /* 0x0000000000017941 */ /* 0x000fea0003800000 */
.L_x_7051:
        /* <DEDUP_REMOVED lines=35> */
[--C-:B------:R-:W-:Y:S02]  /*126d0*/  HADD2.F32 R19, -RZ, R29.reuse.H0_H0 ;  /* 0x2000001dff137230 */ /* 0x100fe40000004100 */
[----:B------:R-:W-:Y:S02]  /*126e0*/  HADD2.F32 R32, -RZ, R29.H1_H1 ;  /* 0x3000001dff207230 */ /* 0x000fe40000004100 */
[--C-:B---3--:R-:W-:Y:S02]  /*126f0*/  HADD2.F32 R3, -RZ, R4.reuse.H0_H0 ;  /* 0x20000004ff037230 */ /* 0x108fe40000004100 */
[----:B------:R-:W-:-:S02]  /*12700*/  HADD2.F32 R11, -RZ, R4.H1_H1 ;  /* 0x30000004ff0b7230 */ /* 0x000fc40000004100 */
[--C-:B------:R-:W-:Y:S02]  /*12710*/  HADD2.F32 R4, -RZ, R5.reuse.H0_H0 ;  /* 0x20000005ff047230 */ /* 0x100fe40000004100 */
[----:B------:R-:W-:Y:S02]  /*12720*/  HADD2.F32 R17, -RZ, R5.H1_H1 ;  /* 0x30000005ff117230 */ /* 0x000fe40000004100 */
[----:B------:R-:W-:Y:S01]  /*12730*/  @!P1 FADD.FTZ R3, -R3, -RZ ;  /* 0x800000ff03039221 */ /* 0x000fe20000010100 */
[--C-:B------:R-:W-:Y:S02]  /*12740*/  HADD2.F32 R5, -RZ, R6.reuse.H0_H0 ;  /* 0x20000006ff057230 */ /* 0x100fe40000004100 */
        /* <DEDUP_REMOVED lines=14> */
[----:B------:R-:W-:Y:S01]  /*12830*/  @!P1 FADD.FTZ R7, -R7, -RZ ;  /* 0x800000ff07079221 */ /* 0x000fe20000010100 */
[----:B------:R-:W-:Y:S01]  /*12840*/  FMUL.FTZ R32, R32, R17 ;  /* 0x0000001120207220 */ /* 0x000fe20000410000 */
[----:B------:R-:W-:Y:S01]  /*12850*/  FMUL.FTZ R18, R11, R18 ;  /* 0x000000120b127220 */ /* 0x000fe20000410000 */
[----:B------:R-:W-:Y:S01]  /*12860*/  FMUL.FTZ R6, R3, R6 ;  /* 0x0000000603067220 */ /* 0x000fe20000410000 */
[----:B------:R-:W-:Y:S01]  /*12870*/  FMUL.FTZ R7, R4, R7 ;  /* 0x0000000704077220 */ /* 0x000fe20000410000 */
[--C-:B-----5:R-:W-:Y:S02]  /*12880*/  HADD2.F32 R3, -RZ, R24.reuse.H0_H0 ;  /* 0x20000018ff037230 */ /* 0x120fe40000004100 */
[----:B------:R-:W-:Y:S02]  /*12890*/  HADD2.F32 R11, -RZ, R24.H1_H1 ;  /* 0x30000018ff0b7230 */ /* 0x000fe40000004100 */
[----:B----4-:R-:W-:-:S02]  /*128a0*/  HADD2.F32 R4, -RZ, R12.H0_H0 ;  /* 0x2000000cff047230 */ /* 0x010fc40000004100 */
[----:B------:R-:W-:Y:S02]  /*128b0*/  HADD2.F32 R17, -RZ, R12.H1_H1 ;  /* 0x3000000cff117230 */ /* 0x000fe40000004100 */
[----:B------:R-:W-:Y:S01]  /*128c0*/  @!P1 FADD.FTZ R5, -R5, -RZ ;  /* 0x800000ff05059221 */ /* 0x000fe20000010100 */
[----:B------:R-:W-:Y:S02]  /*128d0*/  HADD2.F32 R34, -RZ, R30.H0_H0 ;  /* 0x2000001eff227230 */ /* 0x000fe40000004100 */
[----:B------:R-:W-:Y:S01]  /*128e0*/  FFMA.FTZ R3, R3, R4, R22 ;  /* 0x0000000403037223 */ /* 0x000fe20000010016 */
[--C-:B------:R-:W-:Y:S02]  /*128f0*/  HADD2.F32 R30, -RZ, R14.reuse.H0_H0 ;  /* 0x2000000eff1e7230 */ /* 0x100fe40000004100 */
[----:B------:R-:W-:Y:S01]  /*12900*/  FFMA.FTZ R28, R11, R17, R28 ;  /* 0x000000110b1c7223 */ /* 0x000fe2000001001c */
[----:B------:R-:W-:Y:S02]  /*12910*/  HADD2.F32 R29, -RZ, R14.H1_H1 ;  /* 0x3000000eff1d7230 */ /* 0x000fe40000004100 */
[----:B------:R-:W-:-:S02]  /*12920*/  HADD2.F32 R24, -RZ, R25.H0_H0 ;  /* 0x20000019ff187230 */ /* 0x000fc40000004100 */
[----:B------:R-:W-:Y:S02]  /*12930*/  HADD2.F32 R12, -RZ, R13.H0_H0 ;  /* 0x2000000dff0c7230 */ /* 0x000fe40000004100 */
[--C-:B------:R-:W-:Y:S02]  /*12940*/  HADD2.F32 R23, -RZ, R15.reuse.H0_H0 ;  /* 0x2000000fff177230 */ /* 0x100fe40000004100 */
[----:B------:R-:W-:Y:S02]  /*12950*/  HADD2.F32 R14, -RZ, R15.H1_H1 ;  /* 0x3000000fff0e7230 */ /* 0x000fe40000004100 */
[----:B------:R-:W-:Y:S01]  /*12960*/  FMUL.FTZ R5, R34, R5 ;  /* 0x0000000522057220 */ /* 0x000fe20000410000 */
        /* <DEDUP_REMOVED lines=16> */
.L_x_7058:
[----:B------:R-:W-:Y:S05]  /*12a70*/  BSYNC B0 ;  /* 0x0000000000007941 */ /* 0x000fea0003800000 */
.L_x_7057:
[----:B-----5:R1:W-:Y:S02]  /*12a80*/  STS.128 [R197+0x3800], R24 ;  /* 0x00380018c5007388 */ /* 0x0203e40000000c00 */
.L_x_7056:
[----:B------:R-:W-:Y:S05]  /*12a90*/  BSYNC B1 ;  /* 0x0000000000017941 */ /* 0x000fea0003800000 */
.L_x_7055:
        /* <DEDUP_REMOVED lines=22> */
[----:B------:R-:W4:Y:S01]  /*12c00*/  LDG.E.128 R24, desc[UR6][R18.64] ;  /* 0x0000000612187981 */ /* 0x000f22000c1e1d00 */
[----:B------:R-:W-:-:S04]  /*12c10*/  IADD3 R5, P1, R3, R0, RZ ;  /* 0x0000000003057210 */ /* 0x000fc80007f3e0ff */
[----:B------:R-:W-:Y:S02]  /*12c20*/  LEA.HI.X.SX32 R6, R3, R2, 0x1, P1 ;  /* 0x0000000203067211 */ /* 0x000fe400008f0eff */
[C---:B--23--:R-:W-:Y:S02]  /*12c30*/  LEA R22, P1, R5.reuse, UR8, 0x1 ;  /* 0x0000000805167c11 */ /* 0x04cfe4000f8208ff */
[----:B------:R-:W-:Y:S02]  /*12c40*/  MOV R3, RZ ;  /* 0x000000ff00037202 */ /* 0x000fe40000000f00 */
[----:B------:R-:W-:Y:S01]  /*12c50*/  LEA.HI.X R23, R5, UR9, R6, 0x1, P1 ;  /* 0x0000000905177c11 */ /* 0x000fe200088f0c06 */
[----:B------:R-:W-:Y:S01]  /*12c60*/  ULDC.64 UR8, c[0x0][0x358] ;  /* 0x0000d60000087ab9 */ /* 0x000fe20000000a00 */
[----:B------:R-:W-:-:S03]  /*12c70*/  @P0 IADD3 R3, -R132, RZ, RZ ;  /* 0x000000ff84030210 */ /* 0x000fc60007ffe1ff */
[----:B------:R2:W3:Y:S01]  /*12c80*/  LDG.E.128 R4, desc[UR6][R22.64] ;  /* 0x0000000616047981 */ /* 0x0004e2000c1e1d00 */
[----:B------:R-:W-:-:S04]  /*12c90*/  IADD3 R0, P1, R3, R0, RZ ;  /* 0x0000000003007210 */ /* 0x000fc80007f3e0ff */
[----:B------:R-:W-:Y:S02]  /*12ca0*/  LEA.HI.X.SX32 R3, R3, R2, 0x1, P1 ;  /* 0x0000000203037211 */ /* 0x000fe400008f0eff */
[----:B-1----:R-:W-:-:S04]  /*12cb0*/  LEA R8, P1, R0, UR8, 0x1 ;  /* 0x0000000800087c11 */ /* 0x002fc8000f8208ff */
[----:B------:R-:W-:-:S06]  /*12cc0*/  LEA.HI.X R9, R0, UR9, R3, 0x1, P1 ;  /* 0x0000000900097c11 */ /* 0x000fcc00088f0c03 */
[----:B------:R-:W3:Y:S01]  /*12cd0*/  LDG.E.128 R8, desc[UR6][R8.64] ;  /* 0x0000000608087981 */ /* 0x000ee2000c1e1d00 */
[--C-:B----4-:R-:W-:Y:S02]  /*12ce0*/  HADD2.F32 R19, -RZ, R25.reuse.H0_H0 ;  /* 0x20000019ff137230 */ /* 0x110fe40000004100 */
[----:B--2---:R-:W-:Y:S02]  /*12cf0*/  HADD2.F32 R23, -RZ, R24.H0_H0 ;  /* 0x20000018ff177230 */ /* 0x004fe40000004100 */
        /* <DEDUP_REMOVED lines=58> */
.L_x_7060:
[----:B------:R-:W-:Y:S05]  /*130a0*/  BSYNC B0 ;  /* 0x0000000000007941 */ /* 0x000fea0003800000 */
.L_x_7059:
[----:B-----5:R1:W-:Y:S01]  /*130b0*/  STS.128 [R197+0x5800], R12 ;  /* 0x0058000cc5007388 */ /* 0x0203e20000000c00 */
[----:B------:R-:W-:Y:S05]  /*130c0*/  BRA `(.L_x_7004) ;  /* 0x00000008001c7947 */ /* 0x000fea0003800000 */
.L_x_6966:
        /* <DEDUP_REMOVED lines=36> */
.L_x_7062:
[----:B------:R-:W-:Y:S05]  /*13310*/  BSYNC B0 ;  /* 0x0000000000007941 */ /* 0x000fea0003800000 */
.L_x_7061:
        /* <DEDUP_REMOVED lines=32> */
.L_x_7064:
[----:B------:R-:W-:Y:S05]  /*13520*/  BSYNC B0 ;  /* 0x0000000000007941 */ /* 0x000fea0003800000 */
.L_x_7063:
        /* <DEDUP_REMOVED lines=31> */
.L_x_7066:
[----:B------:R-:W-:Y:S05]  /*13720*/  BSYNC B0 ;  /* 0x0000000000007941 */ /* 0x000fea0003800000 */
.L_x_7065:
        /* <DEDUP_REMOVED lines=33> */
.L_x_7004:
[----:B------:R-:W-:Y:S05]  /*13940*/  BSYNC B3 ;  /* 0x0000000000037941 */ /* 0x000fea0003800000 */
.L_x_6965:
[----:B------:R-:W-:Y:S01]  /*13950*/  VIADD R201, R134, 0xffffffff ;  /* 0xffffffff86c97836 */ /* 0x000fe20000000000 */
[----:B------:R-:W-:Y:S01]  /*13960*/  ULDC.64 UR8, c[0x0][0x218] ;  /* 0x0000860000087ab9 */ /* 0x000fe20000000a00 */
[----:B------:R-:W-:Y:S01]  /*13970*/  BSSY B0, `(.L_x_7067) ;  /* 0x0000022000007945 */ /* 0x000fe20003800000 */
[----:B------:R-:W-:Y:S01]  /*13980*/  LEA R200, P0, R142, UR8, 0x1 ;  /* 0x000000088ec87c11 */ /* 0x000fe2000f8008ff */
[----:B-1----:R-:W-:Y:S01]  /*13990*/  IMAD.SHL.U32 R3, R201, 0x40, RZ ;  /* 0x00000040c9037824 */ /* 0x002fe200078e00ff */
[----:B------:R-:W-:Y:S02]  /*139a0*/  LOP3.LUT R202, R138, 0xff, RZ, 0xc0, !PT ;  /* 0x000000ff8aca7812 */ /* 0x000fe400078ec0ff */
[----:B------:R-:W-:Y:S02]  /*139b0*/  LEA.HI.X R203, R142, UR9, R145, 0x1, P0 ;  /* 0x000000098ecb7c11 */ /* 0x000fe400080f0c91 */
[----:B---34-:R-:W-:-:S04]  /*139c0*/  IADD3 R7, -R3, UR27, RZ ;  /* 0x0000001b03077c10 */ /* 0x018fc8000fffe1ff */
        /* <DEDUP_REMOVED lines=27> */
.L_x_7069:
[----:B------:R3:W-:Y:S02]  /*13b80*/  STS.128 [R197+0xa000], RZ ;  /* 0x00a000ffc5007388 */ /* 0x0007e40000000c00 */
.L_x_7068:
[----:B------:R-:W-:Y:S05]  /*13b90*/  BSYNC B0 ;  /* 0x0000000000007941 */ /* 0x000fea0003800000 */
.L_x_7067:
[----:B------:R-:W-:Y:S01]  /*13ba0*/  ISETP.GE.AND P0, PT, R20, R7, PT ;  /* 0x000000071400720c */ /* 0x000fe20003f06270 */
[----:B------:R-:W-:-:S12]  /*13bb0*/  BSSY B0, `(.L_x_7070) ;  /* 0x000001f000007945 */ /* 0x000fd80003800000 */
[----:B------:R-:W-:Y:S05]  /*13bc0*/  @P0 BRA `(.L_x_7071) ;  /* 0x0000000000740947 */ /* 0x000fea0003800000 */
[C---:B------:R-:W-:Y:S02]  /*13bd0*/  LOP3.LUT R0, R202.reuse, 0x1, RZ, 0xc0, !PT ;  /* 0x00000001ca007812 */ /* 0x040fe400078ec0ff */
[----:B------:R-:W-:Y:S02]  /*13be0*/  LOP3.LUT P0, RZ, R202, 0x2, RZ, 0xc0, !PT ;  /* 0x00000002caff7812 */ /* 0x000fe4000780c0ff */
[----:B------:R-:W-:Y:S02]  /*13bf0*/  ISETP.NE.U32.AND P1, PT, R0, 0x1, PT ;  /* 0x000000010000780c */ /* 0x000fe40003f25070 */
[----:B-12-4-:R-:W-:-:S05]  /*13c00*/  IADD3 R5, P2, R196, R142, RZ ;  /* 0x0000008ec4057210 */ /* 0x016fca0007f5e0ff */
        /* <DEDUP_REMOVED lines=24> */
.L_x_7072:
[----:B------:R2:W-:Y:S02]  /*13d90*/  STS.128 [R197+0xa800], RZ ;  /* 0x00a800ffc5007388 */ /* 0x0005e40000000c00 */
.L_x_7071:
[----:B------:R-:W-:Y:S05]  /*13da0*/  BSYNC B0 ;  /* 0x0000000000007941 */ /* 0x000fea0003800000 */
.L_x_7070:
        /* <DEDUP_REMOVED lines=34> */
.L_x_7075:
[----:B------:R2:W-:Y:S02]  /*13fd0*/  STS.128 [R197+0xb000], RZ ;  /* 0x00b000ffc5007388 */ /* 0x0005e40000000c00 */
.L_x_7074:
[----:B------:R-:W-:Y:S05]  /*13fe0*/  BSYNC B0 ;  /* 0x0000000000007941 */ /* 0x000fea0003800000 */
.L_x_7073:
        /* <DEDUP_REMOVED lines=15> */
[----:B-----5:R-:W-:-:S03]  /*140e0*/  @P1 LEA R12, P0, R8, UR8, 0x1 ;  /* 0x00000008080c1c11 */ /* 0x020fc6000f8008ff */
        /* <DEDUP_REMOVED lines=20> */
.L_x_7077:
[----:B------:R-:W-:Y:S05]  /*14230*/  BSYNC B0 ;  /* 0x0000000000007941 */ /* 0x000fea0003800000 */
.L_x_7076:
[----:B------:R-:W-:Y:S01]  /*14240*/  ULDC.64 UR10, c[0x0][0x3d0] ;  /* 0x0000f400000a7ab9 */ /* 0x000fe20000000a00 */
[----:B------:R-:W-:Y:S01]  /*14250*/  UMOV UR29, UR25 ;  /* 0x00000019001d7c82 */ /* 0x000fe20008000000 */
[----:B------:R-:W-:Y:S01]  /*14260*/  UIMAD UR24, UR24, UR10, URZ ;  /* 0x0000000a181872a4 */ /* 0x000fe2000f8e023f */
[----:B------:R-:W0:Y:S01]  /*14270*/  LDGDEPBAR ;  /* 0x00000000000079af */ /* 0x000e220000000000 */
[----:B------:R-:W-:Y:S02]  /*14280*/  UIMAD.WIDE.U32 UR12, UR23, UR10, UR28 ;  /* 0x0000000a170c72a5 */ /* 0x000fe4000f8e001c */
[----:B------:R-:W-:Y:S01]  /*14290*/  UIMAD UR24, UR23, UR11, UR24 ;  /* 0x0000000b171872a4 */ /* 0x000fe2000f8e0218 */
[----:B------:R-:W-:Y:S02]  /*142a0*/  ULDC UR5, c[0x0][0x2e8] ;  /* 0x0000ba0000057ab9 */ /* 0x000fe40000000800 */
[----:B------:R-:W-:Y:S01]  /*142b0*/  ULDC.64 UR10, c[0x0][0x3c8] ;  /* 0x0000f200000a7ab9 */ /* 0x000fe20000000a00 */
[----:B------:R-:W-:-:S02]  /*142c0*/  UIADD3 UR24, UR13, UR24, URZ ;  /* 0x000000180d187290 */ /* 0x000fc4000fffe03f */
        /* <DEDUP_REMOVED lines=18> */
[----:B--2---:R-:W-:Y:S01]  /*143f0*/  FMUL.FTZ R0, R5, R0 ;  /* 0x0000000005007220 */ /* 0x004fe20000410000 */
[----:B------:R-:W-:-:S04]  /*14400*/  SHF.R.S32.HI R5, RZ, 0x1f, R140 ;  /* 0x0000001fff057819 */ /* 0x000fc8000001148c */
[----:B------:R-:W-:Y:S02]  /*14410*/  LEA.HI R44, R5, R140, RZ, 0x2 ;  /* 0x0000008c052c7211 */ /* 0x000fe400078f10ff */
[----:B------:R-:W-:Y:S02]  /*14420*/  R2UR UR5, R0 ;  /* 0x00000000000572ca */ /* 0x000fe400000e0000 */
[----:B------:R-:W-:Y:S01]  /*14430*/  SHF.R.S32.HI R44, RZ, 0x2, R44 ;  /* 0x00000002ff2c7819 */ /* 0x000fe2000001142c */
[----:B-1----:R-:W-:-:S12]  /*14440*/  @P1 BRA `(.L_x_7079) ;  /* 0x0000000000581947 */ /* 0x002fd80003800000 */
        /* <DEDUP_REMOVED lines=21> */
.L_x_7080:
[----:B------:R4:W-:Y:S02]  /*145a0*/  STS.128 [R197+0x10000], RZ ;  /* 0x010000ffc5007388 */ /* 0x0009e40000000c00 */
.L_x_7079:
[----:B------:R-:W-:Y:S05]  /*145b0*/  BSYNC B0 ;  /* 0x0000000000007941 */ /* 0x000fea0003800000 */
.L_x_7078:
        /* <DEDUP_REMOVED lines=16> */
[----:B-----5:R-:W-:Y:S02]  /*146c0*/  @!P2 LEA R12, P4, R9, R156, 0x1 ;  /* 0x0000009c090ca211 */ /* 0x020fe400078808ff */
        /* <DEDUP_REMOVED lines=24> */
.L_x_7083:
[----:B------:R1:W-:Y:S02]  /*14850*/  STS.128 [R197+0x10800], RZ ;  /* 0x010800ffc5007388 */ /* 0x0003e40000000c00 */
.L_x_7082:
[----:B------:R-:W-:Y:S05]  /*14860*/  BSYNC B0 ;  /* 0x0000000000007941 */ /* 0x000fea0003800000 */
.L_x_7081:
        /* <DEDUP_REMOVED lines=35> */
.L_x_7086:
[----:B------:R1:W-:Y:S02]  /*14aa0*/  STS.128 [R197+0x11000], RZ ;  /* 0x011000ffc5007388 */ /* 0x0003e40000000c00 */
.L_x_7085:
[----:B------:R-:W-:Y:S05]  /*14ab0*/  BSYNC B0 ;  /* 0x0000000000007941 */ /* 0x000fea0003800000 */
.L_x_7084:
        /* <DEDUP_REMOVED lines=38> */
.L_x_7089:
[----:B------:R2:W-:Y:S02]  /*14d20*/  STS.128 [R197+0x11800], RZ ;  /* 0x011800ffc5007388 */ /* 0x0005e40000000c00 */
.L_x_7088:
[----:B------:R-:W-:Y:S05]  /*14d30*/  BSYNC B0 ;  /* 0x0000000000007941 */ /* 0x000fea0003800000 */
.L_x_7087:
[C---:B------:R-:W-:Y:S01]  /*14d40*/  IMAD.SHL.U32 R0, R60.reuse, 0x40, RZ ;  /* 0x000000403c007824 */ /* 0x040fe200078e00ff */
[----:B------:R-:W-:Y:S01]  /*14d50*/  R2P PR, R60, 0x6 ;  /* 0x000000063c007804 */ /* 0x000fe20000000000 */
[----:B------:R-:W-:Y:S01]  /*14d60*/  IMAD.SHL.U32 R146, R146, 0x8, RZ ;  /* 0x0000000892927824 */ /* 0x000fe200078e00ff */
[----:B------:R-:W0:Y:S01]  /*14d70*/  LDGDEPBAR ;  /* 0x00000000000079af */ /* 0x000e220000000000 */
[C---:B------:R-:W-:Y:S01]  /*14d80*/  IMAD R194, R61.reuse, 0x400, R46 ;  /* 0x000004003dc27824 */ /* 0x040fe200078e022e */
[----:B-1----:R-:W-:Y:S01]  /*14d90*/  LOP3.LUT R5, R0, 0x1c0, RZ, 0xc0, !PT ;  /* 0x000001c000057812 */ /* 0x002fe200078ec0ff */
[----:B------:R-:W-:Y:S01]  /*14da0*/  UIADD3 UR10, UR27, 0x1, -UR21 ;  /* 0x000000011b0a7890 */ /* 0x000fe2000fffe815 */
[----:B------:R-:W-:Y:S01]  /*14db0*/  LEA R61, R61, UR26, 0x4 ;  /* 0x0000001a3d3d7c11 */ /* 0x000fe2000f8e20ff */
[----:B------:R-:W-:Y:S01]  /*14dc0*/  UIADD3 UR14, UR27, -UR21, URZ ;  /* 0x800000151b0e7290 */ /* 0x000fe2000fffe03f */
[----:B------:R-:W-:Y:S01]  /*14dd0*/  LOP3.LUT R146, R5, 0x8, R146, 0xf8, !PT ;  /* 0x0000000805927812 */ /* 0x000fe200078ef892 */
[----:B------:R-:W-:Y:S01]  /*14de0*/  ULDC UR12, c[0x0][0x398] ;  /* 0x0000e600000c7ab9 */ /* 0x000fe20000000800 */
[----:B------:R-:W-:Y:S01]  /*14df0*/  SHF.R.U32.HI R193, RZ, 0x3, R5 ;  /* 0x00000003ffc17819 */ /* 0x000fe20000011605 */
[----:B------:R-:W-:Y:S01]  /*14e00*/  UIADD3 UR13, UR10, UR12, URZ ;  /* 0x0000000c0a0d7290 */ /* 0x000fe2000fffe03f */
[----:B------:R-:W-:Y:S01]  /*14e10*/  LEA R194, R194, UR4, 0x1 ;  /* 0x00000004c2c27c11 */ /* 0x000fe2000f8e08ff */
[----:B------:R-:W-:Y:S01]  /*14e20*/  IMAD.U32 R207, RZ, RZ, UR27 ;  /* 0x0000001bffcf7e24 */ /* 0x000fe2000f8e00ff */
[----:B------:R-:W-:Y:S01]  /*14e30*/  LOP3.LUT R193, R146, R193, RZ, 0x3c, !PT ;  /* 0x000000c192c17212 */ /* 0x000fe200078e3cff */
[----:B------:R-:W-:Y:S01]  /*14e40*/  ULDC UR11, c[0x0][0x394] ;  /* 0x0000e500000b7ab9 */ /* 0x000fe20000000800 */
[----:B------:R-:W-:Y:S01]  /*14e50*/  IADD3 R44, R44, R61, RZ ;  /* 0x0000003d2c2c7210 */ /* 0x000fe20007ffe0ff */
[----:B------:R-:W-:Y:S01]  /*14e60*/  LDSM.16.M88.4 R16, [R194] ;  /* 0x00000000c210783b */ /* 0x000fe20000000200 */
[----:B------:R-:W-:Y:S01]  /*14e70*/  LEA R193, R62, R193, 0x9 ;  /* 0x000000c13ec17211 */ /* 0x000fe200078e48ff */
[--C-:B------:R-:W-:Y:S01]  /*14e80*/  IMAD R192, R47, 0x2, R194.reuse ;  /* 0x000000022fc07824 */ /* 0x100fe200078e02c2 */
[----:B------:R-:W-:Y:S01]  /*14e90*/  ISETP.GT.AND P6, PT, R201, UR18, PT ;  /* 0x00000012c9007c0c */ /* 0x000fe2000bfc4270 */
[----:B------:R-:W-:Y:S01]  /*14ea0*/  IMAD R190, R45, 0x2, R194 ;  /* 0x000000022dbe7824 */ /* 0x000fe200078e02c2 */
[----:B------:R-:W-:Y:S01]  /*14eb0*/  LEA R193, R193, UR4, 0x1 ;  /* 0x00000004c1c17c11 */ /* 0x000fe2000f8e08ff */
[----:B------:R-:W-:Y:S01]  /*14ec0*/  IMAD R189, R45, 0x2, R192 ;  /* 0x000000022dbd7824 */ /* 0x000fe200078e02c0 */
[----:B------:R-:W-:Y:S01]  /*14ed0*/  LDSM.16.M88.4 R64, [R192] ;  /* 0x00000000c040783b */ /* 0x000fe20000000200 */
[----:B------:R-:W-:-:S02]  /*14ee0*/  IADD3 R209, R44, UR14, RZ ;  /* 0x0000000e2cd17c10 */ /* 0x000fc4000fffe0ff */
[C---:B------:R-:W-:Y:S01]  /*14ef0*/  VIADD R0, R193.reuse, 0x6000 ;  /* 0x00006000c1007836 */ /* 0x040fe20000000000 */
[----:B------:R-:W1:Y:S01]  /*14f00*/  LDSM.16.M88.4 R4, [R193+0x6000] ;  /* 0x00600000c104783b */ /* 0x000e620000000200 */
[----:B------:R-:W-:Y:S01]  /*14f10*/  VIADD R191, R193, 0x6020 ;  /* 0x00006020c1bf7836 */ /* 0x000fe20000000000 */
[----:B------:R-:W-:Y:S02]  /*14f20*/  VIADDMNMX R207, R44, UR13, R207, PT ;  /* 0x0000000d2ccf7c46 */ /* 0x000fe4000b8001cf */
[----:B------:R-:W3:Y:S01]  /*14f30*/  LDSM.16.M88.4 R52, [R193+0x6800] ;  /* 0x00680000c134783b */ /* 0x000ee20000000200 */
[----:B------:R-:W-:Y:S01]  /*14f40*/  @P1 IADD3 R191, R0, -0x20, RZ ;  /* 0xffffffe000bf1810 */ /* 0x000fe20007ffe0ff */
[----:B------:R-:W-:Y:S01]  /*14f50*/  IMAD.MOV.U32 R0, RZ, RZ, 0x40 ;  /* 0x00000040ff007424 */ /* 0x000fe200078e00ff */
[----:B------:R-:W-:Y:S01]  /*14f60*/  VIADDMNMX R208, R209, -UR11, RZ, !PT ;  /* 0x8000000bd1d07c46 */ /* 0x000fe2000f8001ff */
        /* <DEDUP_REMOVED lines=11> */
[C---:B------:R-:W-:Y:S01]  /*15020*/  IADD3 R176, R191.reuse, 0x3800, RZ ;  /* 0x00003800bfb07810 */ /* 0x040fe20007ffe0ff */
[----:B------:R-:W2:Y:S01]  /*15030*/  LDSM.16.M88.4 R28, [R191+0x800] ;  /* 0x00080000bf1c783b */ /* 0x000ea20000000200 */
[----:B------:R-:W-:Y:S01]  /*15040*/  IMAD.U32 R0, RZ, RZ, UR10 ;  /* 0x0000000aff007e24 */ /* 0x000fe2000f8e00ff */
[C---:B------:R-:W-:Y:S01]  /*15050*/  IADD3 R173, R191.reuse, 0x5000, RZ ;  /* 0x00005000bfad7810 */ /* 0x040fe20007ffe0ff */
[C---:B------:R-:W-:Y:S01]  /*15060*/  VIADD R177, R191.reuse, 0x3000 ;  /* 0x00003000bfb17836 */ /* 0x040fe20000000000 */
[----:B-----5:R-:W2:Y:S01]  /*15070*/  LDSM.16.M88.4 R12, [R191+0x1000] ;  /* 0x00100000bf0c783b */ /* 0x020ea20000000200 */
[----:B------:R-:W-:-:S02]  /*15080*/  VIADD R175, R191, 0x4000 ;  /* 0x00004000bfaf7836 */ /* 0x000fc40000000000 */
[C---:B------:R-:W-:Y:S01]  /*15090*/  VIADD R174, R191.reuse, 0x4800 ;  /* 0x00004800bfae7836 */ /* 0x040fe20000000000 */
[----:B------:R-:W2:Y:S01]  /*150a0*/  LDSM.16.M88.4 R68, [R191+0x1800] ;  /* 0x00180000bf44783b */ /* 0x000ea20000000200 */
[----:B------:R-:W-:-:S03]  /*150b0*/  VIADD R172, R191, 0x5800 ;  /* 0x00005800bfac7836 */ /* 0x000fc60000000000 */
[----:B------:R-:W-:Y:S04]  /*150c0*/  LDSM.16.M88.4 R32, [R190] ;  /* 0x00000000be20783b */ /* 0x000fe80000000200 */
[----:B------:R-:W-:Y:S01]  /*150d0*/  LDSM.16.M88.4 R76, [R187+0x6800] ;  /* 0x00680000bb4c783b */ /* 0x000fe20000000200 */
[C---:B-1----:R-:W-:Y:S03]  /*150e0*/  HMMA.16816.F32 R8, R16.reuse, R4, RZ ;  /* 0x000000041008723c */ /* 0x042fe600000018ff */
[----:B------:R-:W-:Y:S04]  /*150f0*/  LDSM.16.M88.4 R72, [R187+0x7800] ;  /* 0x00780000bb48783b */ /* 0x000fe80000000200 */
[----:B------:R-:W-:Y:S01]  /*15100*/  LDSM.16.M88.4 R80, [R193+0x9800] ;  /* 0x00980000c150783b */ /* 0x000fe20000000200 */
[C---:B------:R-:W-:Y:S06]  /*15110*/  HMMA.16816.F32 R4, R16.reuse, R6, RZ ;  /* 0x000000061004723c */ /* 0x040fec00000018ff */
[C---:B---3--:R-:W-:Y:S06]  /*15120*/  HMMA.16816.F32 R56, R16.reuse, R52, RZ ;  /* 0x000000341038723c */ /* 0x048fec00000018ff */
[C---:B----4-:R-:W-:Y:S06]  /*15130*/  HMMA.16816.F32 R48, R16.reuse, R40, RZ ;  /* 0x000000281030723c */ /* 0x050fec00000018ff */
        /* <DEDUP_REMOVED lines=95> */
[----:B------:R-:W-:Y:S01]  /*15730*/  LDSM.16.M88.4 R20, [R191+0x5000] ;  /* 0x00500000bf14783b */ /* 0x000fe20000000200 */
        /* <DEDUP_REMOVED lines=17> */
[----:B----4-:R-:W-:Y:S06]  /*15850*/  HMMA.16816.F32 R56, R16, R24, R56 ;  /* 0x000000181038723c */ /* 0x010fec0000001838 */
[C---:B-1----:R-:W-:Y:S06]  /*15860*/  HMMA.16816.F32 R8, R76.reuse, R12, R8 ;  /* 0x0000000c4c08723c */ /* 0x042fec0000001808 */
[----:B------:R-:W-:Y:S01]  /*15870*/  HMMA.16816.F32 R4, R76, R14, R4 ;  /* 0x0000000e4c04723c */ /* 0x000fe20000001804 */
[----:B------:R-:W1:Y:S05]  /*15880*/  LDSM.16.M88.4 R12, [R180+0x5800] ;  /* 0x00580000b40c783b */ /* 0x000e6a0000000200 */
[C---:B------:R-:W-:Y:S01]  /*15890*/  HMMA.16816.F32 R52, R16.reuse, R26, R52 ;  /* 0x0000001a1034723c */ /* 0x040fe20000001834 */
[----:B------:R-:W2:Y:S05]  /*158a0*/  LDSM.16.M88.4 R24, [R180+0x4000] ;  /* 0x00400000b418783b */ /* 0x000eaa0000000200 */
[C---:B------:R-:W-:Y:S06]  /*158b0*/  HMMA.16816.F32 R48, R16.reuse, R20, R48 ;  /* 0x000000141030723c */ /* 0x040fec0000001830 */
[C---:B------:R-:W-:Y:S01]  /*158c0*/  HMMA.16816.F32 R40, R16.reuse, R22, R40 ;  /* 0x000000161028723c */ /* 0x040fe20000001828 */
[----:B------:R-:W4:Y:S05]  /*158d0*/  LDSM.16.M88.4 R20, [R180+0x4800] ;  /* 0x00480000b414783b */ /* 0x000f2a0000000200 */
[----:B------:R-:W-:Y:S01]  /*158e0*/  HMMA.16816.F32 R32, R16, R82, R32 ;  /* 0x000000521020723c */ /* 0x000fe20000001820 */
[----:B------:R-:W4:Y:S01]  /*158f0*/  LDSM.16.M88.4 R16, [R180+0x5000] ;  /* 0x00500000b410783b */ /* 0x000f220000000200 */
        /* <DEDUP_REMOVED lines=8> */
[----:B--2---:R-:W-:Y:S01]  /*15980*/  HMMA.16816.F32 R8, R28, R24, R8 ;  /* 0x000000181c08723c */ /* 0x004fe20000001808 */
[----:B------:R-:W-:-:S04]  /*15990*/  VIADD R13, R44, 0x8 ;  /* 0x000000082c0d7836 */ /* 0x000fc80000000000 */
[C---:B------:R-:W-:Y:S01]  /*159a0*/  VIADD R206, R13.reuse, UR14 ;  /* 0x0000000e0dce7c36 */ /* 0x040fe20008000000 */
[----:B------:R-:W-:Y:S01]  /*159b0*/  IADD3 R0, R13, UR12, R0 ;  /* 0x0000000c0d007c10 */ /* 0x000fe2000fffe000 */
[C---:B------:R-:W-:Y:S03]  /*159c0*/  HMMA.16816.F32 R4, R28.reuse, R26, R4 ;  /* 0x0000001a1c04723c */ /* 0x040fe60000001804 */
[----:B------:R-:W-:Y:S02]  /*159d0*/  VIADDMNMX R205, R206, -UR11, RZ, !PT ;  /* 0x8000000bcecd7c46 */ /* 0x000fe4000f8001ff */
[----:B------:R-:W-:Y:S01]  /*159e0*/  VIMNMX R204, R0, UR27, PT ;  /* 0x0000001b00cc7c48 */ /* 0x000fe2000bfe0100 */
[C---:B----4-:R-:W-:Y:S06]  /*159f0*/  HMMA.16816.F32 R56, R28.reuse, R20, R56 ;  /* 0x000000141c38723c */ /* 0x050fec0000001838 */
        /* <DEDUP_REMOVED lines=68> */
.L_x_7091:
[----:B------:R-:W1:Y:S02]  /*15e40*/  LDC R13, c[0x0][0x248] ;  /* 0x00009200ff0d7b82 */ /* 0x000e640000000800 */
[----:B-1----:R-:W-:-:S04]  /*15e50*/  LEA R13, -R13, RZ, 0x6 ;  /* 0x000000ff0d0d7211 */ /* 0x002fc800078e31ff */
[----:B------:R-:W-:-:S07]  /*15e60*/  SHF.R.S32.HI R12, RZ, 0x1f, R13 ;  /* 0x0000001fff0c7819 */ /* 0x000fce000001140d */
.L_x_7092:
[C---:B------:R-:W-:Y:S02]  /*15e70*/  LOP3.LUT P2, RZ, R202.reuse, 0x2, RZ, 0xc0, !PT ;  /* 0x00000002caff7812 */ /* 0x040fe4000784c0ff */
[C---:B------:R-:W-:Y:S02]  /*15e80*/  LOP3.LUT P1, RZ, R202.reuse, 0x4, RZ, 0xc0, !PT ;  /* 0x00000004caff7812 */ /* 0x040fe4000782c0ff */
[C---:B------:R-:W-:Y:S02]  /*15e90*/  LEA R26, P4, R13.reuse, R200, 0x1 ;  /* 0x000000c80d1a7211 */ /* 0x040fe400078808ff */
[----:B------:R-:W-:Y:S02]  /*15ea0*/  LOP3.LUT P5, RZ, R202, 0x1, RZ, 0xc0, !PT ;  /* 0x00000001caff7812 */ /* 0x000fe400078ac0ff */
[----:B------:R-:W-:-:S05]  /*15eb0*/  LEA.HI.X R27, R13, R203, R12, 0x1, P4 ;  /* 0x000000cb0d1b7211 */ /* 0x000fca00020f0c0c */
[----:B------:R-:W-:-:S04]  /*15ec0*/  @P2 IADD3 R17, P0, R13, R142, RZ ;  /* 0x0000008e0d112210 */ /* 0x000fc80007f1e0ff */
[----:B------:R-:W-:Y:S01]  /*15ed0*/  @P2 LEA R24, P4, R17, UR8, 0x1 ;  /* 0x0000000811182c11 */ /* 0x000fe2000f8808ff */
[C-C-:B------:R-:W-:Y:S01]  /*15ee0*/  @P2 IMAD.X R0, R12.reuse, 0x1, R145.reuse, P0 ;  /* 0x000000010c002824 */ /* 0x140fe200000e0691 */
        /* <DEDUP_REMOVED lines=104> */
.L_x_7090:
        /* <DEDUP_REMOVED lines=610> */
.L_x_7094:
[----:B------:R-:W1:Y:S02]  /*18b90*/  LDC R9, c[0x0][0x250] ;  /* 0x00009400ff097b82 */ /* 0x000e640000000800 */
[----:B-1----:R-:W-:-:S04]  /*18ba0*/  LEA R9, -R9, RZ, 0x6 ;  /* 0x000000ff09097211 */ /* 0x002fc800078e31ff */
[----:B------:R-:W-:-:S07]  /*18bb0*/  SHF.R.S32.HI R4, RZ, 0x1f, R9 ;  /* 0x0000001fff047819 */ /* 0x000fce0000011409 */
.L_x_7095:
[C---:B------:R-:W-:Y:S01]  /*18bc0*/  LOP3.LUT P5, RZ, R202.reuse, 0x2, RZ, 0xc0, !PT ;  /* 0x00000002caff7812 */ /* 0x040fe200078ac0ff */
[----:B------:R-:W-:Y:S01]  /*18bd0*/  ULDC.64 UR8, c[0x0][0x220] ;  /* 0x0000880000087ab9 */ /* 0x000fe20000000a00 */
[C---:B------:R-:W-:Y:S01]  /*18be0*/  LOP3.LUT P4, RZ, R202.reuse, 0x4, RZ, 0xc0, !PT ;  /* 0x00000004caff7812 */ /* 0x040fe2000788c0ff */
[----:B------:R-:W-:Y:S01]  /*18bf0*/  IMAD R2, R201, 0x40, R2 ;  /* 0x00000040c9027824 */ /* 0x000fe200078e0202 */
        /* <DEDUP_REMOVED lines=15> */
[----:B------:R-:W-:Y:S02]  /*18cf0*/  IADD3 R7, P2, R9, UR20, RZ ;  /* 0x0000001409077c10 */ /* 0x000fe4000ff5e0ff */
[----:B------:R-:W-:Y:S01]  /*18d00*/  @P4 LEA.HI.X R13, R5, UR9, R0, 0x1, P0 ;  /* 0x00000009050d4c11 */ /* 0x000fe200080f0c00 */
[----:B------:R-:W-:Y:S01]  /*18d10*/  @!PT LDS RZ, [RZ] ;  /* 0x00000000fffff984 */ /* 0x000fe20000000800 */
[----:B------:R-:W-:Y:S01]  /*18d20*/  @!PT LDS RZ, [RZ] ;  /* 0x00000000fffff984 */ /* 0x000fe20000000800 */
[----:B------:R-:W-:Y:S01]  /*18d30*/  @!PT LDS RZ, [RZ] ;  /* 0x00000000fffff984 */ /* 0x000fe20000000800 */
[----:B------:R-:W-:Y:S01]  /*18d40*/  @P5 LDGSTS.E.BYPASS.LTC128B.128 [R197+0xe000], desc[UR6][R18.64+0x80] ;  /* 0x0e00008012c55fae */ /* 0x000fe2000b901d46 */
[----:B------:R-:W-:Y:S02]  /*18d50*/  IADD3.X R4, R4, UR19, RZ, P2, !PT ;  /* 0x0000001304047c10 */ /* 0x000fe400097fe4ff */
[C---:B------:R-:W-:Y:S01]  /*18d60*/  @P5 IADD3 R9, P0, R7.reuse, R136, RZ ;  /* 0x0000008807095210 */ /* 0x040fe20007f1e0ff */
[----:B------:R-:W-:Y:S01]  /*18d70*/  @!P5 STS.128 [R197+0xe000], RZ ;  /* 0x00e000ffc500d388 */ /* 0x000fe20000000c00 */
[----:B------:R-:W-:Y:S02]  /*18d80*/  @P1 LEA R16, P2, R7, R156, 0x1 ;  /* 0x0000009c07101211 */ /* 0x000fe400078408ff */
[----:B------:R-:W-:Y:S01]  /*18d90*/  @P5 LEA R14, P6, R9, UR8, 0x1 ;  /* 0x00000008090e5c11 */ /* 0x000fe2000f8c08ff */
[----:B------:R-:W-:Y:S01]  /*18da0*/  @P5 IMAD.X R0, R4, 0x1, R133, P0 ;  /* 0x0000000104005824 */ /* 0x000fe200000e0685 */
[C---:B------:R-:W-:Y:S01]  /*18db0*/  @P4 IADD3 R5, P0, R7.reuse, R136, RZ ;  /* 0x0000008807054210 */ /* 0x040fe20007f1e0ff */
[----:B------:R-:W-:Y:S01]  /*18dc0*/  @!PT LDS RZ, [RZ] ;  /* 0x00000000fffff984 */ /* 0x000fe20000000800 */
[----:B------:R-:W-:Y:S01]  /*18dd0*/  @!PT LDS RZ, [RZ] ;  /* 0x00000000fffff984 */ /* 0x000fe20000000800 */
[----:B------:R-:W-:Y:S01]  /*18de0*/  @!PT LDS RZ, [RZ] ;  /* 0x00000000fffff984 */ /* 0x000fe20000000800 */
[----:B------:R-:W-:Y:S01]  /*18df0*/  @P4 LDGSTS.E.BYPASS.LTC128B.128 [R197+0x10000], desc[UR6][R12.64+0x100] ;  /* 0x100001000cc54fae */ /* 0x000fe2000b901d46 */
[----:B------:R-:W-:-:S02]  /*18e00*/  @P1 LEA.HI.X R17, R7, R157, R4, 0x1, P2 ;  /* 0x0000009d07111211 */ /* 0x000fc400010f0c04 */
[----:B------:R-:W-:Y:S01]  /*18e10*/  IADD3 R7, P2, R7, UR20, RZ ;  /* 0x0000001407077c10 */ /* 0x000fe2000ff5e0ff */
[----:B------:R-:W-:Y:S01]  /*18e20*/  @!P4 STS.128 [R197+0x10000], RZ ;  /* 0x010000ffc500c388 */ /* 0x000fe20000000c00 */
[----:B------:R-:W-:Y:S01]  /*18e30*/  @P5 LEA.HI.X R15, R9, UR9, R0, 0x1, P6 ;  /* 0x00000009090f5c11 */ /* 0x000fe2000b0f0c00 */
[C---:B------:R-:W-:Y:S01]  /*18e40*/  @P4 IMAD.X R0, R4.reuse, 0x1, R133, P0 ;  /* 0x0000000104004824 */ /* 0x040fe200000e0685 */
[----:B------:R-:W-:Y:S01]  /*18e50*/  IADD3.X R4, R4, UR19, RZ, P2, !PT ;  /* 0x0000001304047c10 */ /* 0x000fe200097fe4ff */
[----:B------:R-:W-:Y:S01]  /*18e60*/  @!PT LDS RZ, [RZ] ;  /* 0x00000000fffff984 */ /* 0x000fe20000000800 */
[----:B------:R-:W-:Y:S01]  /*18e70*/  @!PT LDS RZ, [RZ] ;  /* 0x00000000fffff984 */ /* 0x000fe20000000800 */
[----:B------:R-:W-:Y:S01]  /*18e80*/  @!PT LDS RZ, [RZ] ;  /* 0x00000000fffff984 */ /* 0x000fe20000000800 */
[----:B------:R-:W-:Y:S01]  /*18e90*/  @P1 LDGSTS.E.BYPASS.LTC128B.128 [R197+0xc800], desc[UR6][R16.64] ;  /* 0x0c80000010c51fae */ /* 0x000fe2000b901d46 */
[----:B------:R-:W-:Y:S02]  /*18ea0*/  @P4 LEA R10, P0, R5, UR8, 0x1 ;  /* 0x00000008050a4c11 */ /* 0x000fe4000f8008ff */
[----:B------:R-:W-:Y:S01]  /*18eb0*/  @P5 IADD3 R6, P2, R7, R136, RZ ;  /* 0x0000008807065210 */ /* 0x000fe20007f5e0ff */
[----:B------:R-:W-:Y:S01]  /*18ec0*/  @!P1 STS.128 [R197+0xc800], RZ ;  /* 0x00c800ffc5009388 */ /* 0x000fe20000000c00 */
[----:B------:R-:W-:-:S02]  /*18ed0*/  @P4 LEA.HI.X R11, R5, UR9, R0, 0x1, P0 ;  /* 0x00000009050b4c11 */ /* 0x000fc400080f0c00 */
[C---:B------:R-:W-:Y:S01]  /*18ee0*/  @P4 IADD3 R0, P0, R7.reuse, R136, RZ ;  /* 0x0000008807004210 */ /* 0x040fe20007f1e0ff */
[----:B------:R-:W-:Y:S01]  /*18ef0*/  @P5 IMAD.X R5, R4, 0x1, R133, P2 ;  /* 0x0000000104055824 */ /* 0x000fe200010e0685 */
[C---:B------:R-:W-:Y:S01]  /*18f00*/  @P5 LEA R20, P2, R6.reuse, UR8, 0x1 ;  /* 0x0000000806145c11 */ /* 0x040fe2000f8408ff */
[----:B------:R-:W-:Y:S01]  /*18f10*/  @!PT LDS RZ, [RZ] ;  /* 0x00000000fffff984 */ /* 0x000fe20000000800 */
[----:B------:R-:W-:Y:S01]  /*18f20*/  @!PT LDS RZ, [RZ] ;  /* 0x00000000fffff984 */ /* 0x000fe20000000800 */
[----:B------:R-:W-:Y:S01]  /*18f30*/  @!PT LDS RZ, [RZ] ;  /* 0x00000000fffff984 */ /* 0x000fe20000000800 */
[----:B------:R-:W-:Y:S03]  /*18f40*/  @P5 LDGSTS.E.BYPASS.LTC128B.128 [R197+0xe800], desc[UR6][R14.64+0x80] ;  /* 0x0e8000800ec55fae */ /* 0x000fe6000b901d46 */
[----:B------:R-:W-:Y:S01]  /*18f50*/  @P5 LEA.HI.X R21, R6, UR9, R5, 0x1, P2 ;  /* 0x0000000906155c11 */ /* 0x000fe200090f0c05 */
[----:B------:R-:W-:Y:S01]  /*18f60*/  @P4 IMAD.X R5, R4, 0x1, R133, P0 ;  /* 0x0000000104054824 */ /* 0x000fe200000e0685 */
[----:B------:R-:W-:Y:S01]  /*18f70*/  @P1 LEA R6, P6, R7, R156, 0x1 ;  /* 0x0000009c07061211 */ /* 0x000fe200078c08ff */
[----:B------:R-:W-:Y:S01]  /*18f80*/  @!P5 STS.128 [R197+0xe800], RZ ;  /* 0x00e800ffc500d388 */ /* 0x000fe20000000c00 */
[----:B------:R-:W-:-:S02]  /*18f90*/  @P4 LEA R24, P0, R0, UR8, 0x1 ;  /* 0x0000000800184c11 */ /* 0x000fc4000f8008ff */
[C---:B------:R-:W-:Y:S01]  /*18fa0*/  IADD3 R9, P2, R7.reuse, UR20, RZ ;  /* 0x0000001407097c10 */ /* 0x040fe2000ff5e0ff */
[----:B------:R-:W-:Y:S01]  /*18fb0*/  @!PT LDS RZ, [RZ] ;  /* 0x00000000fffff984 */ /* 0x000fe20000000800 */
[----:B------:R-:W-:Y:S01]  /*18fc0*/  @!PT LDS RZ, [RZ] ;  /* 0x00000000fffff984 */ /* 0x000fe20000000800 */
[----:B------:R-:W-:Y:S01]  /*18fd0*/  @!PT LDS RZ, [RZ] ;  /* 0x00000000fffff984 */ /* 0x000fe20000000800 */
[----:B------:R-:W-:Y:S01]  /*18fe0*/  @P4 LDGSTS.E.BYPASS.LTC128B.128 [R197+0x10800], desc[UR6][R10.64+0x100] ;  /* 0x108001000ac54fae */ /* 0x000fe2000b901d46 */
[----:B------:R-:W-:Y:S02]  /*18ff0*/  @P1 LEA.HI.X R7, R7, R157, R4, 0x1, P6 ;  /* 0x0000009d07071211 */ /* 0x000fe400030f0c04 */
[----:B------:R-:W-:Y:S01]  /*19000*/  @P4 LEA.HI.X R25, R0, UR9, R5, 0x1, P0 ;  /* 0x0000000900194c11 */ /* 0x000fe200080f0c05 */
[----:B------:R-:W-:Y:S01]  /*19010*/  @!P4 STS.128 [R197+0x10800], RZ ;  /* 0x010800ffc500c388 */ /* 0x000fe20000000c00 */
[----:B------:R-:W-:Y:S02]  /*19020*/  IADD3.X R4, R4, UR19, RZ, P2, !PT ;  /* 0x0000001304047c10 */ /* 0x000fe400097fe4ff */
[CC--:B------:R-:W-:Y:S01]  /*19030*/  @P5 IADD3 R0, P2, R9.reuse, R136.reuse, RZ ;  /* 0x0000008809005210 */ /* 0x0c0fe20007f5e0ff */
[----:B------:R-:W-:Y:S01]  /*19040*/  @!PT LDS RZ, [RZ] ;  /* 0x00000000fffff984 */ /* 0x000fe20000000800 */
[----:B------:R-:W-:Y:S01]  /*19050*/  @!PT LDS RZ, [RZ] ;  /* 0x00000000fffff984 */ /* 0x000fe20000000800 */
[----:B------:R-:W-:Y:S01]  /*19060*/  @!PT LDS RZ, [RZ] ;  /* 0x00000000fffff984 */ /* 0x000fe20000000800 */
[----:B------:R-:W-:Y:S01]  /*19070*/  @P1 LDGSTS.E.BYPASS.LTC128B.128 [R197+0xd000], desc[UR6][R6.64] ;  /* 0x0d00000006c51fae */ /* 0x000fe2000b901d46 */
[----:B------:R-:W-:-:S02]  /*19080*/  @P4 IADD3 R136, P0, R9, R136, RZ ;  /* 0x0000008809884210 */ /* 0x000fc40007f1e0ff */
[C---:B------:R-:W-:Y:S01]  /*19090*/  @P1 LEA R8, P6, R9.reuse, R156, 0x1 ;  /* 0x0000009c09081211 */ /* 0x040fe200078c08ff */
[--C-:B------:R-:W-:Y:S01]  /*190a0*/  @P5 IMAD.X R5, R4, 0x1, R133.reuse, P2 ;  /* 0x0000000104055824 */ /* 0x100fe200010e0685 */
[----:B------:R-:W-:Y:S01]  /*190b0*/  @P5 LEA R26, P2, R0, UR8, 0x1 ;  /* 0x00000008001a5c11 */ /* 0x000fe2000f8408ff */
[----:B------:R-:W-:Y:S01]  /*190c0*/  @P4 IMAD.X R133, R4, 0x1, R133, P0 ;  /* 0x0000000104854824 */ /* 0x000fe200000e0685 */
[----:B------:R-:W-:Y:S01]  /*190d0*/  @P1 LEA.HI.X R9, R9, R157, R4, 0x1, P6 ;  /* 0x0000009d09091211 */ /* 0x000fe200030f0c04 */
[----:B------:R-:W-:Y:S01]  /*190e0*/  @!P1 STS.128 [R197+0xd000], RZ ;  /* 0x00d000ffc5009388 */ /* 0x000fe20000000c00 */
[----:B------:R-:W-:Y:S02]  /*190f0*/  @P4 LEA R4, P0, R136, UR8, 0x1 ;  /* 0x0000000888044c11 */ /* 0x000fe4000f8008ff */
[----:B------:R-:W-:Y:S01]  /*19100*/  @P5 LEA.HI.X R27, R0, UR9, R5, 0x1, P2 ;  /* 0x00000009001b5c11 */ /* 0x000fe200090f0c05 */
[----:B------:R-:W-:Y:S01]  /*19110*/  @!PT LDS RZ, [RZ] ;  /* 0x00000000fffff984 */ /* 0x000fe20000000800 */
[----:B------:R-:W-:Y:S01]  /*19120*/  @!PT LDS RZ, [RZ] ;  /* 0x00000000fffff984 */ /* 0x000fe20000000800 */
[----:B------:R-:W-:Y:S01]  /*19130*/  @!PT LDS RZ, [RZ] ;  /* 0x00000000fffff984 */ /* 0x000fe20000000800 */
[----:B------:R1:W-:Y:S01]  /*19140*/  @P5 LDGSTS.E.BYPASS.LTC128B.128 [R197+0xf000], desc[UR6][R20.64+0x80] ;  /* 0x0f00008014c55fae */ /* 0x0003e2000b901d46 */
[----:B------:R-:W-:Y:S01]  /*19150*/  @P4 LEA.HI.X R5, R136, UR9, R133, 0x1, P0 ;  /* 0x0000000988054c11 */ /* 0x000fe200080f0c85 */
[----:B------:R-:W-:-:S02]  /*19160*/  VIADD R0, R2, 0x1 ;  /* 0x0000000102007836 */ /* 0x000fc40000000000 */
[----:B------:R-:W-:Y:S03]  /*19170*/  @!P5 STS.128 [R197+0xf000], RZ ;  /* 0x00f000ffc500d388 */ /* 0x000fe60000000c00 */
[C---:B------:R-:W-:Y:S01]  /*19180*/  ISETP.GE.AND P6, PT, R0.reuse, R207, PT ;  /* 0x000000cf0000720c */ /* 0x040fe20003fc6270 */
[----:B------:R-:W-:Y:S01]  /*19190*/  @!PT LDS RZ, [RZ] ;  /* 0x00000000fffff984 */ /* 0x000fe20000000800 */
[----:B------:R-:W-:Y:S01]  /*191a0*/  @!PT LDS RZ, [RZ] ;  /* 0x00000000fffff984 */ /* 0x000fe20000000800 */
[----:B------:R-:W-:Y:S01]  /*191b0*/  @!PT LDS RZ, [RZ] ;  /* 0x00000000fffff984 */ /* 0x000fe20000000800 */
[----:B------:R-:W-:Y:S01]  /*191c0*/  @P4 LDGSTS.E.BYPASS.LTC128B.128 [R197+0x11000], desc[UR6][R24.64+0x100] ;  /* 0x1100010018c54fae */ /* 0x000fe2000b901d46 */
[C---:B------:R-:W-:Y:S02]  /*191d0*/  ISETP.GE.AND P0, PT, R0.reuse, R204, PT ;  /* 0x000000cc0000720c */ /* 0x040fe40003f06270 */
[C---:B------:R-:W-:Y:S01]  /*191e0*/  ISETP.LT.OR P6, PT, R0.reuse, R208, P6 ;  /* 0x000000d00000720c */ /* 0x040fe200037c1670 */
[----:B------:R-:W-:Y:S01]  /*191f0*/  @!P4 STS.128 [R197+0x11000], RZ ;  /* 0x011000ffc500c388 */ /* 0x000fe20000000c00 */
[----:B------:R-:W-:-:S03]  /*19200*/  ISETP.LT.OR P0, PT, R0, R205, P0 ;  /* 0x000000cd0000720c */ /* 0x000fc60000701670 */
[----:B------:R-:W-:Y:S01]  /*19210*/  @!PT LDS RZ, [RZ] ;  /* 0x00000000fffff984 */ /* 0x000fe20000000800 */
[----:B------:R-:W-:Y:S01]  /*19220*/  @!PT LDS RZ, [RZ] ;  /* 0x00000000fffff984 */ /* 0x000fe20000000800 */
[----:B------:R-:W-:Y:S01]  /*19230*/  @!PT LDS RZ, [RZ] ;  /* 0x00000000fffff984 */ /* 0x000fe20000000800 */
[----:B------:R2:W-:Y:S04]  /*19240*/  @P1 LDGSTS.E.BYPASS.LTC128B.128 [R197+0xd800], desc[UR6][R8.64] ;  /* 0x0d80000008c51fae */ /* 0x0005e8000b901d46 */
[----:B------:R-:W-:Y:S01]  /*19250*/  @!P1 STS.128 [R197+0xd800], RZ ;  /* 0x00d800ffc5009388 */ /* 0x000fe20000000c00 */
[----:B------:R-:W-:-:S03]  /*19260*/  ISETP.GE.AND P1, PT, R2, R207, PT ;  /* 0x000000cf0200720c */ /* 0x000fc60003f26270 */
[----:B------:R-:W-:Y:S01]  /*19270*/  @!PT LDS RZ, [RZ] ;  /* 0x00000000fffff984 */ /* 0x000fe20000000800 */
[----:B------:R-:W-:Y:S01]  /*19280*/  @!PT LDS RZ, [RZ] ;  /* 0x00000000fffff984 */ /* 0x000fe20000000800 */
[----:B------:R-:W-:Y:S01]  /*19290*/  @!PT LDS RZ, [RZ] ;  /* 0x00000000fffff984 */ /* 0x000fe20000000800 */
[----:B------:R3:W-:Y:S01]  /*192a0*/  @P5 LDGSTS.E.BYPASS.LTC128B.128 [R197+0xf800], desc[UR6][R26.64+0x80] ;  /* 0x0f8000801ac55fae */ /* 0x0007e2000b901d46 */
[----:B------:R-:W-:-:S03]  /*192b0*/  ISETP.LT.OR P1, PT, R2, R208, P1 ;  /* 0x000000d00200720c */ /* 0x000fc60000f21670 */
        /* <DEDUP_REMOVED lines=18> */
[----:B----4-:R-:W2:Y:S04]  /*193e0*/  LDSM.16.M88.4 R4, [R187+0x6800] ;  /* 0x00680000bb04783b */ /* 0x010ea80000000200 */
[----:B------:R-:W3:Y:S01]  /*193f0*/  LDSM.16.M88.4 R144, [R187+0x6000] ;  /* 0x00600000bb90783b */ /* 0x000ee20000000200 */
[C---:B-1----:R-:W-:Y:S03]  /*19400*/  HMMA.16816.F32 R16, R148.reuse, R12, RZ ;  /* 0x0000000c9410723c */ /* 0x042fe600000018ff */
[----:B------:R-:W-:Y:S03]  /*19410*/  LDSM.16.M88.4 R168, [R189] ;  /* 0x00000000bda8783b */ /* 0x000fe60000000200 */
[C---:B------:R-:W-:Y:S01]  /*19420*/  HMMA.16816.F32 R20, R148.reuse, R22, RZ ;  /* 0x000000169414723c */ /* 0x040fe200000018ff */
[----:B------:R-:W-:Y:S04]  /*19430*/  LDSM.16.M88.4 R220, [R180+0x1800] ;  /* 0x00180000b4dc783b */ /* 0x000fe80000000200 */
[----:B------:R-:W0:Y:S01]  /*19440*/  LDGDEPBAR ;  /* 0x00000000000079af */ /* 0x000e220000000000 */
[C---:B------:R-:W-:Y:S06]  /*19450*/  HMMA.16816.F32 R12, R148.reuse, R14, RZ ;  /* 0x0000000e940c723c */ /* 0x040fec00000018ff */
[C---:B-----5:R-:W-:Y:S06]  /*19460*/  HMMA.16816.F32 R160, R148.reuse, R156, RZ ;  /* 0x0000009c94a0723c */ /* 0x060fec00000018ff */
[C---:B------:R-:W-:Y:S06]  /*19470*/  HMMA.16816.F32 R156, R148.reuse, R158, RZ ;  /* 0x0000009e949c723c */ /* 0x040fec00000018ff */
[C---:B------:R-:W-:Y:S06]  /*19480*/  HMMA.16816.F32 R152, R148.reuse, R140, RZ ;  /* 0x0000008c9498723c */ /* 0x040fec00000018ff */
[----:B------:R-:W-:Y:S01]  /*19490*/  HMMA.16816.F32 R148, R148, R142, RZ ;  /* 0x0000008e9494723c */ /* 0x000fe200000018ff */
[----:B------:R-:W1:Y:S05]  /*194a0*/  LDSM.16.M88.4 R140, [R187+0x7000] ;  /* 0x00700000bb8c783b */ /* 0x000e6a0000000200 */
[C---:B------:R-:W-:Y:S06]  /*194b0*/  HMMA.16816.F32 R24, R28.reuse, R136, R24 ;  /* 0x000000881c18723c */ /* 0x040fec0000001818 */
[C---:B------:R-:W-:Y:S01]  /*194c0*/  HMMA.16816.F32 R20, R28.reuse, R138, R20 ;  /* 0x0000008a1c14723c */ /* 0x040fe20000001814 */
[----:B------:R-:W4:Y:S05]  /*194d0*/  LDSM.16.M88.4 R136, [R187+0x7800] ;  /* 0x00780000bb88783b */ /* 0x000f2a0000000200 */
[C---:B------:R-:W-:Y:S06]  /*194e0*/  HMMA.16816.F32 R16, R28.reuse, R32, R16 ;  /* 0x000000201c10723c */ /* 0x040fec0000001810 */
[C---:B------:R-:W-:Y:S01]  /*194f0*/  HMMA.16816.F32 R12, R28.reuse, R34, R12 ;  /* 0x000000221c0c723c */ /* 0x040fe2000000180c */
[----:B------:R-:W5:Y:S05]  /*19500*/  LDSM.16.M88.4 R32, [R180] ;  /* 0x00000000b420783b */ /* 0x000f6a0000000200 */
[C---:B------:R-:W-:Y:S06]  /*19510*/  HMMA.16816.F32 R160, R28.reuse, R216, R160 ;  /* 0x000000d81ca0723c */ /* 0x040fec00000018a0 */
[C---:B------:R-:W-:Y:S01]  /*19520*/  HMMA.16816.F32 R156, R28.reuse, R218, R156 ;  /* 0x000000da1c9c723c */ /* 0x040fe2000000189c */
[----:B------:R-:W-:Y:S05]  /*19530*/  LDSM.16.M88.4 R216, [R192+0x2000] ;  /* 0x00200000c0d8783b */ /* 0x000fea0000000200 */
        /* <DEDUP_REMOVED lines=12> */
[----:B------:R-:W-:Y:S05]  /*19600*/  LDSM.16.M88.4 R140, [R193+0x8800] ;  /* 0x00880000c18c783b */ /* 0x000fea0000000200 */
[C---:B----4-:R-:W-:Y:S06]  /*19610*/  HMMA.16816.F32 R152, R8.reuse, R136, R152 ;  /* 0x000000880898723c */ /* 0x050fec0000001898 */
[----:B------:R-:W-:Y:S01]  /*19620*/  HMMA.16816.F32 R148, R8, R138, R148 ;  /* 0x0000008a0894723c */ /* 0x000fe20000001894 */
[----:B------:R-:W1:Y:S04]  /*19630*/  LDSM.16.M88.4 R8, [R194+0x2000] ;  /* 0x00200000c208783b */ /* 0x000e680000000200 */
[----:B------:R-:W3:Y:S01]  /*19640*/  LDSM.16.M88.4 R136, [R193+0x9000] ;  /* 0x00900000c188783b */ /* 0x000ee20000000200 */
[C---:B-----5:R-:W-:Y:S06]  /*19650*/  HMMA.16816.F32 R24, R168.reuse, R32, R24 ;  /* 0x00000020a818723c */ /* 0x060fec0000001818 */
[C---:B------:R-:W-:Y:S01]  /*19660*/  HMMA.16816.F32 R20, R168.reuse, R34, R20 ;  /* 0x00000022a814723c */ /* 0x040fe20000001814 */
[----:B------:R-:W4:Y:S05]  /*19670*/  LDSM.16.M88.4 R32, [R179] ;  /* 0x00000000b320783b */ /* 0x000f2a0000000200 */
[C---:B------:R-:W-:Y:S06]  /*19680*/  HMMA.16816.F32 R16, R168.reuse, R28, R16 ;  /* 0x0000001ca810723c */ /* 0x040fec0000001810 */
[C---:B------:R-:W-:Y:S01]  /*19690*/  HMMA.16816.F32 R12, R168.reuse, R30, R12 ;  /* 0x0000001ea80c723c */ /* 0x040fe2000000180c */
[----:B------:R-:W5:Y:S05]  /*196a0*/  LDSM.16.M88.4 R28, [R178] ;  /* 0x00000000b21c783b */ /* 0x000f6a0000000200 */
[C---:B--2---:R-:W-:Y:S06]  /*196b0*/  HMMA.16816.F32 R160, R168.reuse, R4, R160 ;  /* 0x00000004a8a0723c */ /* 0x044fec00000018a0 */
[C---:B------:R-:W-:Y:S01]  /*196c0*/  HMMA.16816.F32 R156, R168.reuse, R6, R156 ;  /* 0x00000006a89c723c */ /* 0x040fe2000000189c */
[----:B------:R-:W2:Y:S05]  /*196d0*/  LDSM.16.M88.4 R4, [R177] ;  /* 0x00000000b104783b */ /* 0x000eaa0000000200 */
[C---:B------:R-:W-:Y:S06]  /*196e0*/  HMMA.16816.F32 R152, R168.reuse, R220, R152 ;  /* 0x000000dca898723c */ /* 0x040fec0000001898 */
[----:B------:R-:W-:Y:S01]  /*196f0*/  HMMA.16816.F32 R148, R168, R222, R148 ;  /* 0x000000dea894723c */ /* 0x000fe20000001894 */
[----:B------:R-:W-:Y:S04]  /*19700*/  LDSM.16.M88.4 R220, [R176] ;  /* 0x00000000b0dc783b */ /* 0x000fe80000000200 */
[----:B------:R-:W-:Y:S01]  /*19710*/  LDSM.16.M88.4 R168, [R187+0x9800] ;  /* 0x00980000bba8783b */ /* 0x000fe20000000200 */
        /* <DEDUP_REMOVED lines=20> */
[----:B------:R-:W-:Y:S01]  /*19860*/  HMMA.16816.F32 R156, R216, R6, R156 ;  /* 0x00000006d89c723c */ /* 0x000fe2000000189c */
[----:B------:R-:W2:Y:S05]  /*19870*/  LDSM.16.M88.4 R4, [R180+0x3000] ;  /* 0x00300000b404783b */ /* 0x000eaa0000000200 */
[----:B-1----:R-:W-:Y:S06]  /*19880*/  HMMA.16816.F32 R24, R136, R164, R24 ;  /* 0x000000a48818723c */ /* 0x002fec0000001818 */
[C---:B------:R-:W-:Y:S06]  /*19890*/  HMMA.16816.F32 R152, R216.reuse, R220, R152 ;  /* 0x000000dcd898723c */ /* 0x040fec0000001898 */
[----:B------:R-:W-:Y:S01]  /*198a0*/  HMMA.16816.F32 R148, R216, R222, R148 ;  /* 0x000000ded894723c */ /* 0x000fe20000001894 */
[----:B------:R-:W-:Y:S04]  /*198b0*/  LDSM.16.M88.4 R216, [R192+0x4000] ;  /* 0x00400000c0d8783b */ /* 0x000fe80000000200 */
[----:B------:R-:W-:Y:S01]  /*198c0*/  LDSM.16.M88.4 R220, [R174] ;  /* 0x00000000aedc783b */ /* 0x000fe20000000200 */
[C---:B------:R-:W-:Y:S03]  /*198d0*/  HMMA.16816.F32 R20, R136.reuse, R166, R20 ;  /* 0x000000a68814723c */ /* 0x040fe60000001814 */
[----:B------:R-:W-:Y:S03]  /*198e0*/  LDSM.16.M88.4 R164, [R180+0x3800] ;  /* 0x00380000b4a4783b */ /* 0x000fe60000000200 */
[C---:B------:R-:W-:Y:S06]  /*198f0*/  HMMA.16816.F32 R16, R136.reuse, R140, R16 ;  /* 0x0000008c8810723c */ /* 0x040fec0000001810 */
[C---:B------:R-:W-:Y:S01]  /*19900*/  HMMA.16816.F32 R12, R136.reuse, R142, R12 ;  /* 0x0000008e880c723c */ /* 0x040fe2000000180c */
[----:B------:R-:W-:Y:S05]  /*19910*/  LDSM.16.M88.4 R140, [R193+0xa000] ;  /* 0x00a00000c18c783b */ /* 0x000fea0000000200 */
[C---:B---3--:R-:W-:Y:S06]  /*19920*/  HMMA.16816.F32 R160, R136.reuse, R8, R160 ;  /* 0x0000000888a0723c */ /* 0x048fec00000018a0 */
[----:B------:R-:W-:Y:S01]  /*19930*/  HMMA.16816.F32 R156, R136, R10, R156 ;  /* 0x0000000a889c723c */ /* 0x000fe2000000189c */
[----:B------:R-:W1:Y:S05]  /*19940*/  LDSM.16.M88.4 R8, [R194+0x4000] ;  /* 0x00400000c208783b */ /* 0x000e6a0000000200 */
[----:B----4-:R-:W-:Y:S06]  /*19950*/  HMMA.16816.F32 R24, R144, R32, R24 ;  /* 0x000000209018723c */ /* 0x010fec0000001818 */
[C---:B------:R-:W-:Y:S06]  /*19960*/  HMMA.16816.F32 R152, R136.reuse, R168, R152 ;  /* 0x000000a88898723c */ /* 0x040fec0000001898 */
[----:B------:R-:W-:Y:S01]  /*19970*/  HMMA.16816.F32 R148, R136, R170, R148 ;  /* 0x000000aa8894723c */ /* 0x000fe20000001894 */
[----:B------:R-:W-:Y:S04]  /*19980*/  LDSM.16.M88.4 R136, [R193+0xa800] ;  /* 0x00a80000c188783b */ /* 0x000fe80000000200 */
[----:B------:R-:W-:Y:S01]  /*19990*/  LDSM.16.M88.4 R168, [R173] ;  /* 0x00000000ada8783b */ /* 0x000fe20000000200 */
[C---:B------:R-:W-:Y:S03]  /*199a0*/  HMMA.16816.F32 R20, R144.reuse, R34, R20 ;  /* 0x000000229014723c */ /* 0x040fe60000001814 */
[----:B------:R-:W-:Y:S03]  /*199b0*/  LDSM.16.M88.4 R32, [R193+0xb000] ;  /* 0x00b00000c120783b */ /* 0x000fe60000000200 */
[C---:B--2---:R-:W-:Y:S06]  /*199c0*/  HMMA.16816.F32 R160, R144.reuse, R4, R160 ;  /* 0x0000000490a0723c */ /* 0x044fec00000018a0 */
[C---:B------:R-:W-:Y:S01]  /*199d0*/  HMMA.16816.F32 R156, R144.reuse, R6, R156 ;  /* 0x00000006909c723c */ /* 0x040fe2000000189c */
[----:B------:R-:W2:Y:S05]  /*199e0*/  LDSM.16.M88.4 R4, [R175] ;  /* 0x00000000af04783b */ /* 0x000eaa0000000200 */
[C---:B------:R-:W-:Y:S06]  /*199f0*/  HMMA.16816.F32 R16, R144.reuse, R28, R16 ;  /* 0x0000001c9010723c */ /* 0x040fec0000001810 */
[----:B------:R-:W-:Y:S01]  /*19a00*/  HMMA.16816.F32 R12, R144, R30, R12 ;  /* 0x0000001e900c723c */ /* 0x000fe2000000180c */
[----:B------:R-:W3:Y:S05]  /*19a10*/  LDSM.16.M88.4 R28, [R193+0xb800] ;  /* 0x00b80000c11c783b */ /* 0x000eea0000000200 */
[----:B-1----:R-:W-:Y:S06]  /*19a20*/  HMMA.16816.F32 R24, R8, R140, R24 ;  /* 0x0000008c0818723c */ /* 0x002fec0000001818 */
[C---:B------:R-:W-:Y:S06]  /*19a30*/  HMMA.16816.F32 R152, R144.reuse, R164, R152 ;  /* 0x000000a49098723c */ /* 0x040fec0000001898 */
[----:B------:R-:W-:Y:S01]  /*19a40*/  HMMA.16816.F32 R148, R144, R166, R148 ;  /* 0x000000a69094723c */ /* 0x000fe20000001894 */
[----:B------:R-:W-:Y:S04]  /*19a50*/  LDSM.16.M88.4 R144, [R190+0x4000] ;  /* 0x00400000be90783b */ /* 0x000fe80000000200 */
[----:B------:R-:W-:Y:S01]  /*19a60*/  LDSM.16.M88.4 R164, [R172] ;  /* 0x00000000aca4783b */ /* 0x000fe20000000200 */
        /* <DEDUP_REMOVED lines=14> */
[----:B------:R-:W3:Y:S03]  /*19b50*/  LDSM.16.M88.4 R4, [R180+0x4000] ;  /* 0x00400000b404783b */ /* 0x000ee60000000200 */
[----:B-1----:R-:W-:Y:S06]  /*19b60*/  HMMA.16816.F32 R24, R144, R140, R24 ;  /* 0x0000008c9018723c */ /* 0x002fec0000001818 */
[C---:B------:R-:W-:Y:S06]  /*19b70*/  HMMA.16816.F32 R16, R216.reuse, R220, R16 ;  /* 0x000000dcd810723c */ /* 0x040fec0000001810 */
[----:B------:R-:W-:Y:S06]  /*19b80*/  HMMA.16816.F32 R152, R216, R164, R152 ;  /* 0x000000a4d898723c */ /* 0x000fec0000001898 */
[----:B------:R-:W-:Y:S01]  /*19b90*/  HMMA.16816.F32 R20, R144, R142, R20 ;  /* 0x0000008e9014723c */ /* 0x000fe20000001814 */
[----:B------:R-:W-:Y:S05]  /*19ba0*/  LDSM.16.M88.4 R140, [R180+0x5000] ;  /* 0x00500000b48c783b */ /* 0x000fea0000000200 */
[C---:B------:R-:W-:Y:S01]  /*19bb0*/  HMMA.16816.F32 R164, R216.reuse, R166, R148 ;  /* 0x000000a6d8a4723c */ /* 0x040fe20000001894 */
[----:B------:R-:W1:Y:S05]  /*19bc0*/  LDSM.16.M88.4 R148, [R180+0x4800] ;  /* 0x00480000b494783b */ /* 0x000e6a0000000200 */
[----:B------:R-:W-:Y:S06]  /*19bd0*/  HMMA.16816.F32 R12, R216, R222, R12 ;  /* 0x000000ded80c723c */ /* 0x000fec000000180c */
[----:B--2---:R-:W-:Y:S06]  /*19be0*/  HMMA.16816.F32 R16, R144, R136, R16 ;  /* 0x000000889010723c */ /* 0x004fec0000001810 */
[C---:B---3--:R-:W-:Y:S06]  /*19bf0*/  HMMA.16816.F32 R24, R8.reuse, R4, R24 ;  /* 0x000000040818723c */ /* 0x048fec0000001818 */
[----:B------:R-:W-:Y:S01]  /*19c00*/  HMMA.16816.F32 R20, R8, R6, R20 ;  /* 0x000000060814723c */ /* 0x000fe20000001814 */
[----:B------:R-:W-:-:S02]  /*19c10*/  IMAD.IADD R5, R209, 0x1, -R2 ;  /* 0x00000001d1057824 */ /* 0x000fc400078e0a02 */
[----:B------:R-:W-:-:S03]  /*19c20*/  IMAD.IADD R4, R209, 0x1, -R0 ;  /* 0x00000001d1047824 */ /* 0x000fc600078e0a00 */
[----:B------:R-:W-:Y:S01]  /*19c30*/  IABS R5, R5 ;  /* 0x0000000500057213 */ /* 0x000fe20000000000 */
[----:B------:R-:W-:Y:S01]  /*19c40*/  VIADD R7, R2, 0x8 ;  /* 0x0000000802077836 */ /* 0x000fe20000000000 */
[C---:B------:R-:W-:Y:S01]  /*19c50*/  HMMA.16816.F32 R152, R144.reuse, R28, R152 ;  /* 0x0000001c9098723c */ /* 0x040fe20000001898 */
[----:B------:R-:W-:Y:S01]  /*19c60*/  IABS R4, R4 ;  /* 0x0000000400047213 */ /* 0x000fe20000000000 */
[----:B------:R-:W-:Y:S01]  /*19c70*/  IMAD.IADD R6, R206, 0x1, -R0 ;  /* 0x00000001ce067824 */ /* 0x000fe200078e0a00 */
[----:B------:R-:W-:Y:S02]  /*19c80*/  I2FP.F32.S32 R5, R5 ;  /* 0x0000000500057245 */ /* 0x000fe40000201400 */
[----:B------:R-:W-:Y:S01]  /*19c90*/  ISETP.GE.AND P2, PT, R7, R207, PT ;  /* 0x000000cf0700720c */ /* 0x000fe20003f46270 */
[----:B------:R-:W-:Y:S01]  /*19ca0*/  HMMA.16816.F32 R12, R144, R138, R12 ;  /* 0x0000008a900c723c */ /* 0x000fe2000000180c */
[----:B------:R-:W-:Y:S01]  /*19cb0*/  IMAD.IADD R29, R209, 0x1, -R7 ;  /* 0x00000001d11d7824 */ /* 0x000fe200078e0a07 */
[----:B------:R-:W-:-:S02]  /*19cc0*/  I2FP.F32.S32 R4, R4 ;  /* 0x0000000400047245 */ /* 0x000fc40000201400 */
[----:B------:R-:W-:Y:S01]  /*19cd0*/  FFMA.FTZ R24, R5, -UR5, R24 ;  /* 0x8000000505187c23 */ /* 0x000fe20008010018 */
[----:B------:R-:W-:Y:S01]  /*19ce0*/  VIADD R5, R2, 0x9 ;  /* 0x0000000902057836 */ /* 0x000fe20000000000 */
[----:B------:R-:W-:Y:S01]  /*19cf0*/  ISETP.LT.OR P2, PT, R7, R208, P2 ;  /* 0x000000d00700720c */ /* 0x000fe20001741670 */
[----:B------:R-:W-:Y:S01]  /*19d00*/  FFMA.FTZ R4, R4, -UR5, R25 ;  /* 0x8000000504047c23 */ /* 0x000fe20008010019 */
[----:B------:R-:W-:Y:S01]  /*19d10*/  IABS R29, R29 ;  /* 0x0000001d001d7213 */ /* 0x000fe20000000000 */
[----:B------:R-:W-:Y:S01]  /*19d20*/  IMAD.IADD R0, R209, 0x1, -R5 ;  /* 0x00000001d1007824 */ /* 0x000fe200078e0a05 */
[----:B------:R-:W-:Y:S01]  /*19d30*/  FSEL R24, R24, -INF , !P1 ;  /* 0xff80000018187808 */ /* 0x000fe20004800000 */
[----:B------:R-:W-:Y:S01]  /*19d40*/  IMAD.IADD R25, R206, 0x1, -R2 ;  /* 0x00000001ce197824 */ /* 0x000fe200078e0a02 */
[----:B------:R-:W-:Y:S01]  /*19d50*/  ISETP.GE.AND P1, PT, R7, R204, PT ;  /* 0x000000cc0700720c */ /* 0x000fe20003f26270 */
[----:B-1----:R-:W-:Y:S01]  /*19d60*/  HMMA.16816.F32 R16, R8, R148, R16 ;  /* 0x000000940810723c */ /* 0x002fe20000001810 */
[----:B------:R-:W-:-:S02]  /*19d70*/  I2FP.F32.S32 R29, R29 ;  /* 0x0000001d001d7245 */ /* 0x000fc40000201400 */
[----:B------:R-:W-:Y:S01]  /*19d80*/  ISETP.LT.OR P1, PT, R7, R205, P1 ;  /* 0x000000cd0700720c */ /* 0x000fe20000f21670 */
[----:B------:R-:W-:Y:S01]  /*19d90*/  IMAD.IADD R7, R206, 0x1, -R7 ;  /* 0x00000001ce077824 */ /* 0x000fe200078e0a07 */
[----:B------:R-:W-:Y:S01]  /*19da0*/  IABS R0, R0 ;  /* 0x0000000000007213 */ /* 0x000fe20000000000 */
[----:B------:R-:W-:Y:S01]  /*19db0*/  FFMA.FTZ R20, R29, -UR5, R20 ;  /* 0x800000051d147c23 */ /* 0x000fe20008010014 */
[----:B------:R-:W-:Y:S01]  /*19dc0*/  IABS R6, R6 ;  /* 0x0000000600067213 */ /* 0x000fe20000000000 */
[----:B------:R-:W-:Y:S01]  /*19dd0*/  HMMA.16816.F32 R160, R216, R168, R160 ;  /* 0x000000a8d8a0723c */ /* 0x000fe200000018a0 */
[----:B------:R-:W-:Y:S02]  /*19de0*/  IABS R7, R7 ;  /* 0x0000000700077213 */ /* 0x000fe40000000000 */
[----:B------:R-:W-:Y:S02]  /*19df0*/  IABS R25, R25 ;  /* 0x0000001900197213 */ /* 0x000fe40000000000 */
[----:B------:R-:W-:Y:S01]  /*19e00*/  I2FP.F32.S32 R7, R7 ;  /* 0x0000000700077245 */ /* 0x000fe20000201400 */
[----:B------:R-:W-:Y:S01]  /*19e10*/  HMMA.16816.F32 R12, R8, R150, R12 ;  /* 0x00000096080c723c */ /* 0x000fe2000000180c */
[----:B------:R-:W-:-:S02]  /*19e20*/  I2FP.F32.S32 R0, R0 ;  /* 0x0000000000007245 */ /* 0x000fc40000201400 */
[----:B------:R-:W-:Y:S01]  /*19e30*/  I2FP.F32.S32 R6, R6 ;  /* 0x0000000600067245 */ /* 0x000fe20000201400 */
[----:B------:R-:W-:Y:S01]  /*19e40*/  FFMA.FTZ R7, R7, -UR5, R22 ;  /* 0x8000000507077c23 */ /* 0x000fe20008010016 */
[----:B------:R-:W-:Y:S01]  /*19e50*/  I2FP.F32.S32 R25, R25 ;  /* 0x0000001900197245 */ /* 0x000fe20000201400 */
[----:B------:R-:W-:Y:S01]  /*19e60*/  FFMA.FTZ R0, R0, -UR5, R21 ;  /* 0x8000000500007c23 */ /* 0x000fe20008010015 */
[----:B------:R-:W-:Y:S01]  /*19e70*/  FSEL R22, R4, -INF , !P6 ;  /* 0xff80000004167808 */ /* 0x000fe20007000000 */
[----:B------:R-:W-:Y:S01]  /*19e80*/  FFMA.FTZ R21, R6, -UR5, R27 ;  /* 0x8000000506157c23 */ /* 0x000fe2000801001b */
[----:B------:R-:W-:Y:S01]  /*19e90*/  ISETP.GE.AND P6, PT, R5, R207, PT ;  /* 0x000000cf0500720c */ /* 0x000fe20003fc6270 */
[----:B------:R-:W-:Y:S01]  /*19ea0*/  VIADD R27, R2, 0x10 ;  /* 0x00000010021b7836 */ /* 0x000fe20000000000 */
[----:B------:R-:W-:Y:S01]  /*19eb0*/  FSEL R20, R20, -INF , !P2 ;  /* 0xff80000014147808 */ /* 0x000fe20005000000 */
[----:B------:R-:W-:Y:S01]  /*19ec0*/  FFMA.FTZ R25, R25, -UR5, R26 ;  /* 0x8000000519197c23 */ /* 0x000fe2000801001a */
[C---:B------:R-:W-:Y:S01]  /*19ed0*/  ISETP.GE.AND P2, PT, R2.reuse, R204, PT ;  /* 0x000000cc0200720c */ /* 0x040fe20003f46270 */
[----:B------:R-:W-:Y:S01]  /*19ee0*/  IMAD.IADD R29, R209, 0x1, -R27 ;  /* 0x00000001d11d7824 */ /* 0x000fe200078e0a1b */
[C---:B------:R-:W-:Y:S01]  /*19ef0*/  ISETP.LT.OR P6, PT, R5.reuse, R208, P6 ;  /* 0x000000d00500720c */ /* 0x040fe200037c1670 */
[C---:B------:R-:W-:Y:S01]  /*19f00*/  VIADD R6, R2.reuse, 0x11 ;  /* 0x0000001102067836 */ /* 0x040fe20000000000 */
[C---:B------:R-:W-:Y:S01]  /*19f10*/  ISETP.LT.OR P2, PT, R2.reuse, R205, P2 ;  /* 0x000000cd0200720c */ /* 0x040fe20001741670 */
[----:B------:R-:W-:Y:S01]  /*19f20*/  VIADD R4, R2, 0x18 ;  /* 0x0000001802047836 */ /* 0x000fe20000000000 */
[----:B------:R-:W-:Y:S01]  /*19f30*/  FSEL R0, R0, -INF , !P6 ;  /* 0xff80000000007808 */ /* 0x000fe20007000000 */
[----:B------:R-:W-:Y:S01]  /*19f40*/  IMAD.IADD R26, R206, 0x1, -R5 ;  /* 0x00000001ce1a7824 */ /* 0x000fe200078e0a05 */
[----:B------:R-:W-:Y:S01]  /*19f50*/  ISETP.GE.AND P6, PT, R5, R204, PT ;  /* 0x000000cc0500720c */ /* 0x000fe20003fc6270 */
[----:B------:R-:W-:Y:S01]  /*19f60*/  IMAD.IADD R28, R209, 0x1, -R6 ;  /* 0x00000001d11c7824 */ /* 0x000fe200078e0a06 */
[----:B------:R-:W-:Y:S01]  /*19f70*/  FSEL R25, R25, -INF , !P2 ;  /* 0xff80000019197808 */ /* 0x000fe20005000000 */
[----:B------:R-:W-:Y:S01]  /*19f80*/  HMMA.16816.F32 R160, R144, R32, R160 ;  /* 0x0000002090a0723c */ /* 0x000fe200000018a0 */
[----:B------:R-:W-:-:S02]  /*19f90*/  FSEL R21, R21, -INF , !P0 ;  /* 0xff80000015157808 */ /* 0x000fc40004000000 */
[C---:B------:R-:W-:Y:S02]  /*19fa0*/  ISETP.GE.AND P2, PT, R27.reuse, R207, PT ;  /* 0x000000cf1b00720c */ /* 0x040fe40003f46270 */
[----:B------:R-:W-:Y:S01]  /*19fb0*/  ISETP.GE.AND P0, PT, R27, R204, PT ;  /* 0x000000cc1b00720c */ /* 0x000fe20003f06270 */
[----:B------:R-:W-:Y:S01]  /*19fc0*/  HMMA.16816.F32 R156, R216, R170, R156 ;  /* 0x000000aad89c723c */ /* 0x000fe2000000189c */
[----:B------:R-:W-:Y:S02]  /*19fd0*/  IABS R29, R29 ;  /* 0x0000001d001d7213 */ /* 0x000fe40000000000 */
[-C--:B------:R-:W-:Y:S01]  /*19fe0*/  ISETP.LT.OR P6, PT, R5, R205.reuse, P6 ;  /* 0x000000cd0500720c */ /* 0x080fe200037c1670 */
[----:B------:R-:W-:Y:S01]  /*19ff0*/  IMAD.IADD R5, R206, 0x1, -R27 ;  /* 0x00000001ce057824 */ /* 0x000fe200078e0a1b */
[C---:B------:R-:W-:Y:S01]  /*1a000*/  ISETP.LT.OR P2, PT, R27.reuse, R208, P2 ;  /* 0x000000d01b00720c */ /* 0x040fe20001741670 */
[----:B------:R-:W-:Y:S01]  /*1a010*/  HMMA.16816.F32 R164, R144, R30, R164 ;  /* 0x0000001e90a4723c */ /* 0x000fe200000018a4 */
[----:B------:R-:W-:Y:S01]  /*1a020*/  ISETP.LT.OR P0, PT, R27, R205, P0 ;  /* 0x000000cd1b00720c */ /* 0x000fe20000701670 */
[----:B------:R-:W-:Y:S01]  /*1a030*/  IMAD.IADD R27, R209, 0x1, -R4 ;  /* 0x00000001d11b7824 */ /* 0x000fe200078e0a04 */
[----:B------:R-:W-:-:S02]  /*1a040*/  I2FP.F32.S32 R29, R29 ;  /* 0x0000001d001d7245 */ /* 0x000fc40000201400 */
[----:B------:R-:W-:Y:S02]  /*1a050*/  IABS R26, R26 ;  /* 0x0000001a001a7213 */ /* 0x000fe40000000000 */
[----:B------:R-:W-:Y:S01]  /*1a060*/  IABS R28, R28 ;  /* 0x0000001c001c7213 */ /* 0x000fe20000000000 */
[----:B------:R-:W-:Y:S01]  /*1a070*/  FFMA.FTZ R16, R29, -UR5, R16 ;  /* 0x800000051d107c23 */ /* 0x000fe20008010010 */
[----:B------:R-:W-:Y:S02]  /*1a080*/  IABS R27, R27 ;  /* 0x0000001b001b7213 */ /* 0x000fe40000000000 */
[----:B------:R-:W-:Y:S01]  /*1a090*/  I2FP.F32.S32 R26, R26 ;  /* 0x0000001a001a7245 */ /* 0x000fe20000201400 */
[----:B------:R-:W-:Y:S01]  /*1a0a0*/  HMMA.16816.F32 R160, R8, R140, R160 ;  /* 0x0000008c08a0723c */ /* 0x000fe200000018a0 */
[----:B------:R-:W-:Y:S02]  /*1a0b0*/  I2FP.F32.S32 R28, R28 ;  /* 0x0000001c001c7245 */ /* 0x000fe40000201400 */
[----:B------:R-:W-:Y:S01]  /*1a0c0*/  I2FP.F32.S32 R27, R27 ;  /* 0x0000001b001b7245 */ /* 0x000fe20000201400 */
[----:B------:R-:W-:Y:S01]  /*1a0d0*/  FFMA.FTZ R26, R26, -UR5, R23 ;  /* 0x800000051a1a7c23 */ /* 0x000fe20008010017 */
[----:B------:R-:W-:Y:S01]  /*1a0e0*/  IABS R5, R5 ;  /* 0x0000000500057213 */ /* 0x000fe20000000000 */
[----:B------:R-:W-:Y:S01]  /*1a0f0*/  FFMA.FTZ R28, R28, -UR5, R17 ;  /* 0x800000051c1c7c23 */ /* 0x000fe20008010011 */
[----:B------:R-:W-:Y:S01]  /*1a100*/  FSEL R150, R16, -INF , !P2 ;  /* 0xff80000010967808 */ /* 0x000fe20005000000 */
[----:B------:R-:W-:Y:S01]  /*1a110*/  FFMA.FTZ R12, R27, -UR5, R12 ;  /* 0x800000051b0c7c23 */ /* 0x000fe2000801000c */
[----:B------:R-:W-:Y:S01]  /*1a120*/  ISETP.GE.AND P2, PT, R4, R207, PT ;  /* 0x000000cf0400720c */ /* 0x000fe20003f46270 */
[----:B------:R-:W-:Y:S01]  /*1a130*/  IMAD.IADD R27, R206, 0x1, -R4 ;  /* 0x00000001ce1b7824 */ /* 0x000fe200078e0a04 */
[----:B------:R-:W-:Y:S01]  /*1a140*/  I2FP.F32.S32 R5, R5 ;  /* 0x0000000500057245 */ /* 0x000fe20000201400 */
[----:B------:R-:W-:Y:S01]  /*1a150*/  HMMA.16816.F32 R156, R144, R34, R156 ;  /* 0x00000022909c723c */ /* 0x000fe2000000189c */
[----:B------:R-:W-:Y:S01]  /*1a160*/  FSEL R23, R7, -INF , !P1 ;  /* 0xff80000007177808 */ /* 0x000fe20004800000 */
[----:B------:R-:W-:Y:S01]  /*1a170*/  VIADD R7, R2, 0x19 ;  /* 0x0000001902077836 */ /* 0x000fe20000000000 */
[----:B------:R-:W-:Y:S01]  /*1a180*/  FSEL R17, R26, -INF , !P6 ;  /* 0xff8000001a117808 */ /* 0x000fe20007000000 */
[----:B------:R-:W-:Y:S01]  /*1a190*/  FFMA.FTZ R5, R5, -UR5, R18 ;  /* 0x8000000505057c23 */ /* 0x000fe20008010012 */
[----:B------:R-:W-:Y:S01]  /*1a1a0*/  ISETP.LT.OR P2, PT, R4, R208, P2 ;  /* 0x000000d00400720c */ /* 0x000fe20001741670 */
[----:B------:R-:W-:Y:S01]  /*1a1b0*/  IMAD.IADD R18, R209, 0x1, -R7 ;  /* 0x00000001d1127824 */ /* 0x000fe200078e0a07 */
[----:B------:R-:W-:-:S02]  /*1a1c0*/  ISETP.GE.AND P1, PT, R6, R207, PT ;  /* 0x000000cf0600720c */ /* 0x000fc40003f26270 */
[----:B------:R-:W-:Y:S02]  /*1a1d0*/  ISETP.GE.AND P6, PT, R6, R204, PT ;  /* 0x000000cc0600720c */ /* 0x000fe40003fc6270 */
[----:B------:R-:W-:Y:S01]  /*1a1e0*/  FSEL R136, R12, -INF , !P2 ;  /* 0xff8000000c887808 */ /* 0x000fe20005000000 */
[----:B------:R-:W-:Y:S01]  /*1a1f0*/  IMAD.IADD R12, R206, 0x1, -R7 ;  /* 0x00000001ce0c7824 */ /* 0x000fe200078e0a07 */
[C---:B------:R-:W-:Y:S02]  /*1a200*/  ISETP.LT.OR P1, PT, R6.reuse, R208, P1 ;  /* 0x000000d00600720c */ /* 0x040fe40000f21670 */
[----:B------:R-:W-:Y:S01]  /*1a210*/  ISETP.LT.OR P6, PT, R6, R205, P6 ;  /* 0x000000cd0600720c */ /* 0x000fe200037c1670 */
[----:B------:R-:W-:Y:S01]  /*1a220*/  IMAD.IADD R6, R206, 0x1, -R6 ;  /* 0x00000001ce067824 */ /* 0x000fe200078e0a06 */
[----:B------:R-:W-:Y:S02]  /*1a230*/  IABS R18, R18 ;  /* 0x0000001200127213 */ /* 0x000fe40000000000 */
[----:B------:R-:W-:-:S02]  /*1a240*/  IABS R12, R12 ;  /* 0x0000000c000c7213 */ /* 0x000fc40000000000 */
[----:B------:R-:W-:Y:S02]  /*1a250*/  IABS R16, R6 ;  /* 0x0000000600107213 */ /* 0x000fe40000000000 */
[----:B------:R-:W-:Y:S01]  /*1a260*/  IABS R27, R27 ;  /* 0x0000001b001b7213 */ /* 0x000fe20000000000 */
[----:B------:R-:W-:Y:S01]  /*1a270*/  HMMA.16816.F32 R156, R8, R142, R156 ;  /* 0x0000008e089c723c */ /* 0x000fe2000000189c */
[----:B------:R-:W-:Y:S02]  /*1a280*/  I2FP.F32.S32 R18, R18 ;  /* 0x0000001200127245 */ /* 0x000fe40000201400 */
[----:B------:R-:W-:Y:S02]  /*1a290*/  I2FP.F32.S32 R12, R12 ;  /* 0x0000000c000c7245 */ /* 0x000fe40000201400 */
[----:B------:R-:W-:Y:S01]  /*1a2a0*/  FSEL R219, R5, -INF , !P0 ;  /* 0xff80000005db7808 */ /* 0x000fe20004000000 */
[----:B------:R-:W-:Y:S01]  /*1a2b0*/  FFMA.FTZ R18, R18, -UR5, R13 ;  /* 0x8000000512127c23 */ /* 0x000fe2000801000d */
[----:B------:R-:W-:Y:S01]  /*1a2c0*/  I2FP.F32.S32 R16, R16 ;  /* 0x0000001000107245 */ /* 0x000fe20000201400 */
[----:B------:R-:W-:Y:S01]  /*1a2d0*/  FFMA.FTZ R15, R12, -UR5, R15 ;  /* 0x800000050c0f7c23 */ /* 0x000fe2000801000f */
[----:B------:R-:W-:Y:S01]  /*1a2e0*/  I2FP.F32.S32 R27, R27 ;  /* 0x0000001b001b7245 */ /* 0x000fe20000201400 */
[----:B------:R-:W-:Y:S01]  /*1a2f0*/  VIADD R12, R2, 0x21 ;  /* 0x00000021020c7836 */ /* 0x000fe20000000000 */
[----:B------:R-:W-:Y:S01]  /*1a300*/  FSEL R148, R28, -INF , !P1 ;  /* 0xff8000001c947808 */ /* 0x000fe20004800000 */
[----:B------:R-:W-:Y:S01]  /*1a310*/  FFMA.FTZ R16, R16, -UR5, R19 ;  /* 0x8000000510107c23 */ /* 0x000fe20008010013 */
[----:B------:R-:W-:Y:S01]  /*1a320*/  ISETP.GE.AND P2, PT, R7, R207, PT ;  /* 0x000000cf0700720c */ /* 0x000fe20003f46270 */
[----:B------:R-:W-:Y:S01]  /*1a330*/  FFMA.FTZ R14, R27, -UR5, R14 ;  /* 0x800000051b0e7c23 */ /* 0x000fe2000801000e */
[-C--:B------:R-:W-:Y:S01]  /*1a340*/  ISETP.GE.AND P0, PT, R7, R204.reuse, PT ;  /* 0x000000cc0700720c */ /* 0x080fe20003f06270 */
[----:B------:R-:W-:Y:S01]  /*1a350*/  VIADD R13, R2, 0x20 ;  /* 0x00000020020d7836 */ /* 0x000fe20000000000 */
[----:B------:R-:W-:-:S02]  /*1a360*/  ISETP.GE.AND P1, PT, R4, R204, PT ;  /* 0x000000cc0400720c */ /* 0x000fc40003f26270 */
[C---:B------:R-:W-:Y:S02]  /*1a370*/  ISETP.LT.OR P2, PT, R7.reuse, R208, P2 ;  /* 0x000000d00700720c */ /* 0x040fe40001741670 */
[-C--:B------:R-:W-:Y:S02]  /*1a380*/  ISETP.LT.OR P0, PT, R7, R205.reuse, P0 ;  /* 0x000000cd0700720c */ /* 0x080fe40000701670 */
[----:B------:R-:W-:Y:S02]  /*1a390*/  ISETP.LT.OR P1, PT, R4, R205, P1 ;  /* 0x000000cd0400720c */ /* 0x000fe40000f21670 */
[----:B------:R-:W-:Y:S01]  /*1a3a0*/  FSEL R138, R18, -INF , !P2 ;  /* 0xff800000128a7808 */ /* 0x000fe20005000000 */
[----:B------:R-:W1:Y:S01]  /*1a3b0*/  LDSM.16.M88.4 R4, [R180+0x5800] ;  /* 0x00580000b404783b */ /* 0x000e620000000200 */
[----:B------:R-:W-:Y:S01]  /*1a3c0*/  FSEL R149, R15, -INF , !P0 ;  /* 0xff8000000f957808 */ /* 0x000fe20004000000 */
[----:B------:R-:W-:Y:S01]  /*1a3d0*/  IMAD.IADD R15, R209, 0x1, -R13 ;  /* 0x00000001d10f7824 */ /* 0x000fe200078e0a0d */
[----:B------:R-:W-:Y:S01]  /*1a3e0*/  FSEL R133, R16, -INF , !P6 ;  /* 0xff80000010857808 */ /* 0x000fe20007000000 */
[----:B------:R-:W-:-:S04]  /*1a3f0*/  DEPBAR.LE SB0, 0x0 ;  /* 0x000080000000791a */ /* 0x000fc80000000000 */
[----:B------:R-:W-:Y:S01]  /*1a400*/  FSEL R151, R14, -INF , !P1 ;  /* 0xff8000000e977808 */ /* 0x000fe20004800000 */
[----:B------:R-:W-:Y:S01]  /*1a410*/  IMAD.IADD R14, R209, 0x1, -R12 ;  /* 0x00000001d10e7824 */ /* 0x000fe200078e0a0c */
[----:B------:R-:W-:Y:S01]  /*1a420*/  BAR.SYNC.DEFER_BLOCKING 0x0 ;  /* 0x0000000000007b1d */ /* 0x000fe20000010000 */
[CC--:B------:R-:W-:Y:S02]  /*1a430*/  ISETP.GE.AND P2, PT, R12.reuse, R207.reuse, PT ;  /* 0x000000cf0c00720c */ /* 0x0c0fe40003f46270 */
[CC--:B------:R-:W-:Y:S02]  /*1a440*/  ISETP.GE.AND P0, PT, R12.reuse, R204.reuse, PT ;  /* 0x000000cc0c00720c */ /* 0x0c0fe40003f06270 */
[C---:B------:R-:W-:Y:S02]  /*1a450*/  ISETP.GE.AND P6, PT, R13.reuse, R207, PT ;  /* 0x000000cf0d00720c */ /* 0x040fe40003fc6270 */
[----:B------:R-:W-:Y:S02]  /*1a460*/  ISETP.GE.AND P1, PT, R13, R204, PT ;  /* 0x000000cc0d00720c */ /* 0x000fe40003f26270 */
[----:B------:R-:W-:-:S02]  /*1a470*/  ISETP.LT.OR P2, PT, R12, R208, P2 ;  /* 0x000000d00c00720c */ /* 0x000fc40001741670 */
[-C--:B------:R-:W-:Y:S01]  /*1a480*/  ISETP.LT.OR P0, PT, R12, R205.reuse, P0 ;  /* 0x000000cd0c00720c */ /* 0x080fe20000701670 */
[C---:B------:R-:W-:Y:S01]  /*1a490*/  IMAD.IADD R12, R206.reuse, 0x1, -R12 ;  /* 0x00000001ce0c7824 */ /* 0x040fe200078e0a0c */
[C---:B------:R-:W-:Y:S02]  /*1a4a0*/  ISETP.LT.OR P6, PT, R13.reuse, R208, P6 ;  /* 0x000000d00d00720c */ /* 0x040fe400037c1670 */
[----:B------:R-:W-:Y:S01]  /*1a4b0*/  ISETP.LT.OR P1, PT, R13, R205, P1 ;  /* 0x000000cd0d00720c */ /* 0x000fe20000f21670 */
[----:B------:R-:W-:Y:S01]  /*1a4c0*/  IMAD.IADD R13, R206, 0x1, -R13 ;  /* 0x00000001ce0d7824 */ /* 0x000fe200078e0a0d */
[----:B------:R-:W-:Y:S02]  /*1a4d0*/  IABS R14, R14 ;  /* 0x0000000e000e7213 */ /* 0x000fe40000000000 */
[----:B------:R-:W-:Y:S02]  /*1a4e0*/  IABS R12, R12 ;  /* 0x0000000c000c7213 */ /* 0x000fe40000000000 */
[----:B------:R-:W-:-:S02]  /*1a4f0*/  IABS R15, R15 ;  /* 0x0000000f000f7213 */ /* 0x000fc40000000000 */
[----:B------:R-:W-:Y:S02]  /*1a500*/  IABS R13, R13 ;  /* 0x0000000d000d7213 */ /* 0x000fe40000000000 */
[----:B------:R-:W-:Y:S02]  /*1a510*/  I2FP.F32.S32 R14, R14 ;  /* 0x0000000e000e7245 */ /* 0x000fe40000201400 */
[----:B------:R-:W-:Y:S02]  /*1a520*/  I2FP.F32.S32 R12, R12 ;  /* 0x0000000c000c7245 */ /* 0x000fe40000201400 */
[----:B------:R-:W-:Y:S01]  /*1a530*/  I2FP.F32.S32 R15, R15 ;  /* 0x0000000f000f7245 */ /* 0x000fe20000201400 */
[----:B------:R-:W-:Y:S01]  /*1a540*/  FFMA.FTZ R14, R14, -UR5, R161 ;  /* 0x800000050e0e7c23 */ /* 0x000fe200080100a1 */
[----:B------:R-:W-:Y:S01]  /*1a550*/  I2FP.F32.S32 R13, R13 ;  /* 0x0000000d000d7245 */ /* 0x000fe20000201400 */
[----:B------:R-:W-:Y:S01]  /*1a560*/  FFMA.FTZ R145, R12, -UR5, R163 ;  /* 0x800000050c917c23 */ /* 0x000fe200080100a3 */
[----:B------:R-:W-:-:S02]  /*1a570*/  VIADD R12, R2, 0x29 ;  /* 0x00000029020c7836 */ /* 0x000fc40000000000 */
[----:B------:R-:W-:Y:S01]  /*1a580*/  FFMA.FTZ R15, R15, -UR5, R160 ;  /* 0x800000050f0f7c23 */ /* 0x000fe200080100a0 */
[----:B------:R-:W-:Y:S01]  /*1a590*/  FSEL R142, R14, -INF , !P2 ;  /* 0xff8000000e8e7808 */ /* 0x000fe20005000000 */
[----:B------:R-:W-:Y:S01]  /*1a5a0*/  FFMA.FTZ R147, R13, -UR5, R162 ;  /* 0x800000050d937c23 */ /* 0x000fe200080100a2 */
[----:B------:R-:W-:Y:S01]  /*1a5b0*/  VIADD R13, R2, 0x28 ;  /* 0x00000028020d7836 */ /* 0x000fe20000000000 */
[----:B------:R-:W-:Y:S01]  /*1a5c0*/  FSEL R145, R145, -INF , !P0 ;  /* 0xff80000091917808 */ /* 0x000fe20004000000 */
[----:B------:R-:W-:Y:S01]  /*1a5d0*/  IMAD.IADD R14, R209, 0x1, -R12 ;  /* 0x00000001d10e7824 */ /* 0x000fe200078e0a0c */
[----:B------:R-:W-:Y:S01]  /*1a5e0*/  FSEL R146, R15, -INF , !P6 ;  /* 0xff8000000f927808 */ /* 0x000fe20007000000 */
[----:B------:R-:W-:Y:S01]  /*1a5f0*/  IMAD.IADD R15, R209, 0x1, -R13 ;  /* 0x00000001d10f7824 */ /* 0x000fe200078e0a0d */
[----:B------:R-:W-:Y:S01]  /*1a600*/  FSEL R147, R147, -INF , !P1 ;  /* 0xff80000093937808 */ /* 0x000fe20004800000 */
[----:B-1----:R-:W-:Y:S01]  /*1a610*/  HMMA.16816.F32 R152, R8, R4, R152 ;  /* 0x000000040898723c */ /* 0x002fe20000001898 */
[----:B------:R-:W-:-:S02]  /*1a620*/  ISETP.GE.AND P2, PT, R12, R207, PT ;  /* 0x000000cf0c00720c */ /* 0x000fc40003f46270 */
[CC--:B------:R-:W-:Y:S02]  /*1a630*/  ISETP.GE.AND P0, PT, R12.reuse, R204.reuse, PT ;  /* 0x000000cc0c00720c */ /* 0x0c0fe40003f06270 */
[C---:B------:R-:W-:Y:S01]  /*1a640*/  ISETP.GE.AND P6, PT, R13.reuse, R207, PT ;  /* 0x000000cf0d00720c */ /* 0x040fe20003fc6270 */
[----:B------:R-:W-:Y:S01]  /*1a650*/  HMMA.16816.F32 R4, R8, R6, R164 ;  /* 0x000000060804723c */ /* 0x000fe200000018a4 */
[C---:B------:R-:W-:Y:S02]  /*1a660*/  ISETP.GE.AND P1, PT, R13.reuse, R204, PT ;  /* 0x000000cc0d00720c */ /* 0x040fe40003f26270 */
[CC--:B------:R-:W-:Y:S02]  /*1a670*/  ISETP.LT.OR P2, PT, R12.reuse, R208.reuse, P2 ;  /* 0x000000d00c00720c */ /* 0x0c0fe40001741670 */
[-C--:B------:R-:W-:Y:S01]  /*1a680*/  ISETP.LT.OR P0, PT, R12, R205.reuse, P0 ;  /* 0x000000cd0c00720c */ /* 0x080fe20000701670 */
[----:B------:R-:W-:Y:S01]  /*1a690*/  IMAD.IADD R12, R206, 0x1, -R12 ;  /* 0x00000001ce0c7824 */ /* 0x000fe200078e0a0c */
[C---:B------:R-:W-:Y:S01]  /*1a6a0*/  ISETP.LT.OR P6, PT, R13.reuse, R208, P6 ;  /* 0x000000d00d00720c */ /* 0x040fe200037c1670 */
[----:B------:R-:W-:Y:S01]  /*1a6b0*/  VIADD R9, R2, 0x31 ;  /* 0x0000003102097836 */ /* 0x000fe20000000000 */
[----:B------:R-:W-:Y:S01]  /*1a6c0*/  ISETP.LT.OR P1, PT, R13, R205, P1 ;  /* 0x000000cd0d00720c */ /* 0x000fe20000f21670 */
[----:B------:R-:W-:Y:S01]  /*1a6d0*/  IMAD.IADD R13, R206, 0x1, -R13 ;  /* 0x00000001ce0d7824 */ /* 0x000fe200078e0a0d */
[----:B------:R-:W-:Y:S01]  /*1a6e0*/  IABS R14, R14 ;  /* 0x0000000e000e7213 */ /* 0x000fe20000000000 */
[C---:B------:R-:W-:Y:S01]  /*1a6f0*/  VIADD R10, R2.reuse, 0x30 ;  /* 0x00000030020a7836 */ /* 0x040fe20000000000 */
[----:B------:R-:W-:Y:S01]  /*1a700*/  IABS R12, R12 ;  /* 0x0000000c000c7213 */ /* 0x000fe20000000000 */
[----:B------:R-:W-:Y:S01]  /*1a710*/  IMAD.IADD R11, R209, 0x1, -R9 ;  /* 0x00000001d10b7824 */ /* 0x000fe200078e0a09 */
[----:B------:R-:W-:Y:S01]  /*1a720*/  IABS R15, R15 ;  /* 0x0000000f000f7213 */ /* 0x000fe20000000000 */
[C---:B------:R-:W-:Y:S01]  /*1a730*/  VIADD R8, R2.reuse, 0x38 ;  /* 0x0000003802087836 */ /* 0x040fe20000000000 */
[----:B------:R-:W-:Y:S01]  /*1a740*/  IABS R13, R13 ;  /* 0x0000000d000d7213 */ /* 0x000fe20000000000 */
[----:B------:R-:W-:Y:S01]  /*1a750*/  VIADD R2, R2, 0x39 ;  /* 0x0000003902027836 */ /* 0x000fe20000000000 */
[----:B------:R-:W-:-:S02]  /*1a760*/  I2FP.F32.S32 R14, R14 ;  /* 0x0000000e000e7245 */ /* 0x000fc40000201400 */
[----:B------:R-:W-:Y:S02]  /*1a770*/  I2FP.F32.S32 R12, R12 ;  /* 0x0000000c000c7245 */ /* 0x000fe40000201400 */
[----:B------:R-:W-:Y:S01]  /*1a780*/  I2FP.F32.S32 R15, R15 ;  /* 0x0000000f000f7245 */ /* 0x000fe20000201400 */
[----:B------:R-:W-:Y:S01]  /*1a790*/  FFMA.FTZ R14, R14, -UR5, R157 ;  /* 0x800000050e0e7c23 */ /* 0x000fe2000801009d */
[----:B------:R-:W-:Y:S01]  /*1a7a0*/  I2FP.F32.S32 R13, R13 ;  /* 0x0000000d000d7245 */ /* 0x000fe20000201400 */
[----:B------:R-:W-:Y:S01]  /*1a7b0*/  FFMA.FTZ R12, R12, -UR5, R159 ;  /* 0x800000050c0c7c23 */ /* 0x000fe2000801009f */
[----:B------:R-:W-:Y:S01]  /*1a7c0*/  IABS R11, R11 ;  /* 0x0000000b000b7213 */ /* 0x000fe20000000000 */
[----:B------:R-:W-:Y:S01]  /*1a7d0*/  FFMA.FTZ R15, R15, -UR5, R156 ;  /* 0x800000050f0f7c23 */ /* 0x000fe2000801009c */
[----:B------:R-:W-:Y:S01]  /*1a7e0*/  FSEL R140, R14, -INF , !P2 ;  /* 0xff8000000e8c7808 */ /* 0x000fe20005000000 */
[----:B------:R-:W-:Y:S01]  /*1a7f0*/  FFMA.FTZ R13, R13, -UR5, R158 ;  /* 0x800000050d0d7c23 */ /* 0x000fe2000801009e */
[----:B------:R-:W-:Y:S01]  /*1a800*/  FSEL R141, R12, -INF , !P0 ;  /* 0xff8000000c8d7808 */ /* 0x000fe20004000000 */
[----:B------:R-:W-:Y:S01]  /*1a810*/  IMAD.MOV.U32 R156, RZ, RZ, R134 ;  /* 0x000000ffff9c7224 */ /* 0x000fe200078e0086 */
[----:B------:R-:W-:Y:S01]  /*1a820*/  FSEL R144, R15, -INF , !P6 ;  /* 0xff8000000f907808 */ /* 0x000fe20007000000 */
[----:B------:R-:W-:Y:S01]  /*1a830*/  IMAD.MOV.U32 R157, RZ, RZ, R135 ;  /* 0x000000ffff9d7224 */ /* 0x000fe200078e0087 */
[----:B------:R-:W-:Y:S01]  /*1a840*/  FSEL R143, R13, -INF , !P1 ;  /* 0xff8000000d8f7808 */ /* 0x000fe20004800000 */
[----:B------:R-:W-:Y:S01]  /*1a850*/  IMAD.IADD R13, R209, 0x1, -R10 ;  /* 0x00000001d10d7824 */ /* 0x000fe200078e0a0a */
[----:B------:R-:W-:-:S02]  /*1a860*/  ISETP.GE.AND P2, PT, R9, R207, PT ;  /* 0x000000cf0900720c */ /* 0x000fc40003f46270 */
[CC--:B------:R-:W-:Y:S02]  /*1a870*/  ISETP.GE.AND P0, PT, R9.reuse, R204.reuse, PT ;  /* 0x000000cc0900720c */ /* 0x0c0fe40003f06270 */
[C---:B------:R-:W-:Y:S02]  /*1a880*/  ISETP.GE.AND P6, PT, R10.reuse, R207, PT ;  /* 0x000000cf0a00720c */ /* 0x040fe40003fc6270 */
[----:B------:R-:W-:Y:S02]  /*1a890*/  ISETP.GE.AND P1, PT, R10, R204, PT ;  /* 0x000000cc0a00720c */ /* 0x000fe40003f26270 */
[CC--:B------:R-:W-:Y:S02]  /*1a8a0*/  ISETP.LT.OR P2, PT, R9.reuse, R208.reuse, P2 ;  /* 0x000000d00900720c */ /* 0x0c0fe40001741670 */
[----:B------:R-:W-:Y:S01]  /*1a8b0*/  ISETP.LT.OR P0, PT, R9, R205, P0 ;  /* 0x000000cd0900720c */ /* 0x000fe20000701670 */
[----:B------:R-:W-:Y:S01]  /*1a8c0*/  IMAD.IADD R9, R206, 0x1, -R9 ;  /* 0x00000001ce097824 */ /* 0x000fe200078e0a09 */
[----:B------:R-:W-:-:S02]  /*1a8d0*/  ISETP.LT.OR P6, PT, R10, R208, P6 ;  /* 0x000000d00a00720c */ /* 0x000fc400037c1670 */
[----:B------:R-:W-:Y:S01]  /*1a8e0*/  ISETP.LT.OR P1, PT, R10, R205, P1 ;  /* 0x000000cd0a00720c */ /* 0x000fe20000f21670 */
[----:B------:R-:W-:Y:S01]  /*1a8f0*/  IMAD.IADD R10, R206, 0x1, -R10 ;  /* 0x00000001ce0a7824 */ /* 0x000fe200078e0a0a */
[----:B------:R-:W-:Y:S02]  /*1a900*/  IABS R13, R13 ;  /* 0x0000000d000d7213 */ /* 0x000fe40000000000 */
[----:B------:R-:W-:Y:S02]  /*1a910*/  IABS R9, R9 ;  /* 0x0000000900097213 */ /* 0x000fe40000000000 */
[----:B------:R-:W-:Y:S02]  /*1a920*/  IABS R10, R10 ;  /* 0x0000000a000a7213 */ /* 0x000fe40000000000 */
[----:B------:R-:W-:Y:S02]  /*1a930*/  I2FP.F32.S32 R13, R13 ;  /* 0x0000000d000d7245 */ /* 0x000fe40000201400 */
[----:B------:R-:W-:Y:S01]  /*1a940*/  I2FP.F32.S32 R12, R9 ;  /* 0x00000009000c7245 */ /* 0x000fe20000201400 */
[----:B------:R-:W-:Y:S01]  /*1a950*/  IMAD.IADD R9, R209, 0x1, -R8 ;  /* 0x00000001d1097824 */ /* 0x000fe200078e0a08 */
[----:B------:R-:W-:Y:S01]  /*1a960*/  I2FP.F32.S32 R15, R10 ;  /* 0x0000000a000f7245 */ /* 0x000fe20000201400 */
[----:B------:R-:W-:Y:S01]  /*1a970*/  FFMA.FTZ R13, R13, -UR5, R152 ;  /* 0x800000050d0d7c23 */ /* 0x000fe20008010098 */
[----:B------:R-:W-:Y:S01]  /*1a980*/  I2FP.F32.S32 R10, R11 ;  /* 0x0000000b000a7245 */ /* 0x000fe20000201400 */
[----:B------:R-:W-:Y:S01]  /*1a990*/  IMAD.IADD R11, R209, 0x1, -R2 ;  /* 0x00000001d10b7824 */ /* 0x000fe200078e0a02 */
[----:B------:R-:W-:Y:S01]  /*1a9a0*/  IABS R9, R9 ;  /* 0x0000000900097213 */ /* 0x000fe20000000000 */
[----:B------:R-:W-:Y:S01]  /*1a9b0*/  FFMA.FTZ R15, R15, -UR5, R154 ;  /* 0x800000050f0f7c23 */ /* 0x000fe2000801009a */
[----:B------:R-:W-:Y:S01]  /*1a9c0*/  FSEL R212, R13, -INF , !P6 ;  /* 0xff8000000dd47808 */ /* 0x000fe20007000000 */
[----:B------:R-:W-:Y:S01]  /*1a9d0*/  FFMA.FTZ R10, R10, -UR5, R153 ;  /* 0x800000050a0a7c23 */ /* 0x000fe20008010099 */
[----:B------:R-:W-:Y:S01]  /*1a9e0*/  I2FP.F32.S32 R13, R9 ;  /* 0x00000009000d7245 */ /* 0x000fe20000201400 */
[----:B------:R-:W-:Y:S01]  /*1a9f0*/  IMAD.IADD R9, R206, 0x1, -R8 ;  /* 0x00000001ce097824 */ /* 0x000fe200078e0a08 */
[----:B------:R-:W-:Y:S01]  /*1aa00*/  FSEL R169, R15, -INF , !P1 ;  /* 0xff8000000fa97808 */ /* 0x000fe20004800000 */
[----:B------:R-:W-:Y:S01]  /*1aa10*/  FFMA.FTZ R12, R12, -UR5, R155 ;  /* 0x800000050c0c7c23 */ /* 0x000fe2000801009b */
[C---:B------:R-:W-:Y:S01]  /*1aa20*/  ISETP.GE.AND P6, PT, R8.reuse, R207, PT ;  /* 0x000000cf0800720c */ /* 0x040fe20003fc6270 */
[----:B------:R-:W-:Y:S01]  /*1aa30*/  FFMA.FTZ R4, R13, -UR5, R4 ;  /* 0x800000050d047c23 */ /* 0x000fe20008010004 */
[----:B------:R-:W-:-:S02]  /*1aa40*/  ISETP.GE.AND P1, PT, R8, R204, PT ;  /* 0x000000cc0800720c */ /* 0x000fc40003f26270 */
[C---:B------:R-:W-:Y:S02]  /*1aa50*/  ISETP.LT.OR P6, PT, R8.reuse, R208, P6 ;  /* 0x000000d00800720c */ /* 0x040fe400037c1670 */
[----:B------:R-:W-:Y:S01]  /*1aa60*/  ISETP.LT.OR P1, PT, R8, R205, P1 ;  /* 0x000000cd0800720c */ /* 0x000fe20000f21670 */
[----:B------:R-:W-:Y:S01]  /*1aa70*/  IMAD.IADD R8, R206, 0x1, -R2 ;  /* 0x00000001ce087824 */ /* 0x000fe200078e0a02 */
[----:B------:R-:W-:Y:S02]  /*1aa80*/  FSEL R168, R4, -INF , !P6 ;  /* 0xff80000004a87808 */ /* 0x000fe40007000000 */
[----:B------:R-:W-:Y:S02]  /*1aa90*/  ISETP.GT.AND P6, PT, R201, UR18, PT ;  /* 0x00000012c9007c0c */ /* 0x000fe4000bfc4270 */
[----:B------:R-:W-:Y:S02]  /*1aaa0*/  IABS R9, R9 ;  /* 0x0000000900097213 */ /* 0x000fe40000000000 */
[----:B------:R-:W-:-:S02]  /*1aab0*/  IABS R11, R11 ;  /* 0x0000000b000b7213 */ /* 0x000fc40000000000 */
[----:B------:R-:W-:Y:S02]  /*1aac0*/  IABS R8, R8 ;  /* 0x0000000800087213 */ /* 0x000fe40000000000 */
[----:B------:R-:W-:Y:S02]  /*1aad0*/  FSEL R170, R10, -INF , !P2 ;  /* 0xff8000000aaa7808 */ /* 0x000fe40005000000 */
        /* <DEDUP_REMOVED lines=17> */
[----:B------:R-:W-:-:S05]  /*1abf0*/  IMAD.SHL.U32 R7, R201, 0x40, RZ ;  /* 0x00000040c9077824 */ /* 0x000fca00078e00ff */
[----:B------:R-:W-:Y:S02]  /*1ac00*/  IABS R9, R7 ;  /* 0x0000000700097213 */ /* 0x000fe40000000000 */
[C---:B------:R-:W-:Y:S02]  /*1ac10*/  IADD3 R11, R7.reuse, -0x40, RZ ;  /* 0xffffffc0070b7810 */ /* 0x040fe40007ffe0ff */
        /* <DEDUP_REMOVED lines=8> */
[----:B-1----:R-:W-:Y:S01]  /*1aca0*/  IADD3 R4, RZ, -R13, RZ ;  /* 0x8000000dff047210 */ /* 0x002fe20007ffe0ff */
[----:B------:R-:W-:-:S04]  /*1acb0*/  IMAD.MOV.U32 R12, RZ, RZ, RZ ;  /* 0x000000ffff0c7224 */ /* 0x000fc800078e00ff */
[----:B------:R-:W-:-:S04]  /*1acc0*/  IMAD R4, R4, R5, RZ ;  /* 0x0000000504047224 */ /* 0x000fc800078e02ff */
[----:B------:R-:W-:-:S06]  /*1acd0*/  IMAD.HI.U32 R4, R13, R4, R12 ;  /* 0x000000040d047227 */ /* 0x000fcc00078e000c */
[----:B------:R-:W-:-:S04]  /*1ace0*/  IMAD.HI.U32 R10, R4, R9, RZ ;  /* 0x00000009040a7227 */ /* 0x000fc800078e00ff */
[----:B------:R-:W-:Y:S01]  /*1acf0*/  IMAD.HI.U32 R4, R4, R6, RZ ;  /* 0x0000000604047227 */ /* 0x000fe200078e00ff */
[----:B------:R-:W-:-:S05]  /*1ad00*/  IADD3 R8, -R10, RZ, RZ ;  /* 0x000000ff0a087210 */ /* 0x000fca0007ffe1ff */
[----:B------:R-:W-:Y:S02]  /*1ad10*/  IMAD R12, R5, R8, R9 ;  /* 0x00000008050c7224 */ /* 0x000fe400078e0209 */
[----:B------:R-:W-:-:S03]  /*1ad20*/  IMAD.MOV R8, RZ, RZ, -R4 ;  /* 0x000000ffff087224 */ /* 0x000fc600078e0a04 */
[C---:B------:R-:W-:Y:S01]  /*1ad30*/  ISETP.GT.U32.AND P0, PT, R5.reuse, R12, PT ;  /* 0x0000000c0500720c */ /* 0x040fe20003f04070 */
[----:B------:R-:W-:-:S05]  /*1ad40*/  IMAD R6, R5, R8, R6 ;  /* 0x0000000805067224 */ /* 0x000fca00078e0206 */
[----:B------:R-:W-:-:S07]  /*1ad50*/  ISETP.GT.U32.AND P1, PT, R5, R6, PT ;  /* 0x000000060500720c */ /* 0x000fce0003f24070 */
[-C--:B------:R-:W-:Y:S02]  /*1ad60*/  @!P0 IADD3 R12, R12, -R5.reuse, RZ ;  /* 0x800000050c0c8210 */ /* 0x080fe40007ffe0ff */
[----:B------:R-:W-:Y:S02]  /*1ad70*/  @!P0 IADD3 R10, R10, 0x1, RZ ;  /* 0x000000010a0a8810 */ /* 0x000fe40007ffe0ff */
[-C--:B------:R-:W-:Y:S02]  /*1ad80*/  ISETP.GE.U32.AND P2, PT, R12, R5.reuse, PT ;  /* 0x000000050c00720c */ /* 0x080fe40003f46070 */
[----:B------:R-:W-:Y:S01]  /*1ad90*/  @!P1 IMAD.IADD R6, R6, 0x1, -R5 ;  /* 0x0000000106069824 */ /* 0x000fe200078e0a05 */
[----:B------:R-:W-:Y:S02]  /*1ada0*/  @!P1 IADD3 R4, R4, 0x1, RZ ;  /* 0x0000000104049810 */ /* 0x000fe40007ffe0ff */
[----:B------:R-:W-:Y:S02]  /*1adb0*/  ISETP.GE.AND P1, PT, R11, RZ, PT ;  /* 0x000000ff0b00720c */ /* 0x000fe40003f26270 */
[----:B------:R-:W-:-:S06]  /*1adc0*/  ISETP.GE.U32.AND P0, PT, R6, R5, PT ;  /* 0x000000050600720c */ /* 0x000fcc0003f06070 */
[----:B------:R-:W-:Y:S01]  /*1add0*/  @P2 VIADD R10, R10, 0x1 ;  /* 0x000000010a0a2836 */ /* 0x000fe20000000000 */
[----:B------:R-:W-:Y:S02]  /*1ade0*/  ISETP.GE.AND P2, PT, R7, RZ, PT ;  /* 0x000000ff0700720c */ /* 0x000fe40003f46270 */
[----:B------:R-:W1:Y:S04]  /*1adf0*/  LDC.64 R6, c[0x0][0x248] ;  /* 0x00009200ff067b82 */ /* 0x000e680000000a00 */
[----:B------:R-:W-:Y:S01]  /*1ae00*/  @P0 VIADD R4, R4, 0x1 ;  /* 0x0000000104040836 */ /* 0x000fe20000000000 */
[----:B------:R-:W-:-:S04]  /*1ae10*/  ISETP.NE.AND P0, PT, R2, RZ, PT ;  /* 0x000000ff0200720c */ /* 0x000fc80003f05270 */
[----:B------:R-:W-:Y:S02]  /*1ae20*/  MOV R5, R4 ;  /* 0x0000000400057202 */ /* 0x000fe40000000f00 */
[----:B------:R-:W-:Y:S01]  /*1ae30*/  @!P2 IMAD.MOV R10, RZ, RZ, -R10 ;  /* 0x000000ffff0aa224 */ /* 0x000fe200078e0a0a */
[----:B------:R-:W-:Y:S02]  /*1ae40*/  LOP3.LUT R4, RZ, R2, RZ, 0x33, !PT ;  /* 0x00000002ff047212 */ /* 0x000fe400078e33ff */
[----:B------:R-:W-:Y:S02]  /*1ae50*/  @!P1 IADD3 R5, -R5, RZ, RZ ;  /* 0x000000ff05059210 */ /* 0x000fe40007ffe1ff */
        /* <DEDUP_REMOVED lines=18> */
[----:B------:R-:W-:-:S05]  /*1af80*/  IMAD.WIDE.U32 R8, R8, R4, R10 ;  /* 0x0000000408087225 */ /* 0x000fca00078e000a */
[----:B------:R-:W-:Y:S01]  /*1af90*/  IADD3 R6, R9, R5, RZ ;  /* 0x0000000509067210 */ /* 0x000fe20007ffe0ff */
[----:B------:R-:W-:Y:S01]  /*1afa0*/  IMAD.MOV.U32 R9, RZ, RZ, R8 ;  /* 0x000000ffff097224 */ /* 0x000fe200078e0008 */
[----:B------:R-:W-:Y:S06]  /*1afb0*/  BRA `(.L_x_7098) ;  /* 0x00000000000c7947 */ /* 0x000fec0003800000 */
.L_x_7097:
[----:B------:R-:W1:Y:S02]  /*1afc0*/  LDC R9, c[0x0][0x248] ;  /* 0x00009200ff097b82 */ /* 0x000e640000000800 */
[----:B-1----:R-:W-:-:S04]  /*1afd0*/  LEA R9, -R9, RZ, 0x6 ;  /* 0x000000ff09097211 */ /* 0x002fc800078e31ff */
[----:B------:R-:W-:-:S07]  /*1afe0*/  SHF.R.S32.HI R6, RZ, 0x1f, R9 ;  /* 0x0000001fff067819 */ /* 0x000fce0000011409 */
.L_x_7098:
        /* <DEDUP_REMOVED lines=28> */
[C---:B------:R-:W-:Y:S01]  /*1b1b0*/  IMAD.X R4, R195.reuse, 0x1, R4, P1 ;  /* 0x00000001c3047824 */ /* 0x040fe200008e0604 */
[CC--:B------:R-:W-:Y:S01]  /*1b1c0*/  @P5 LEA R32, P1, R2.reuse, R200.reuse, 0x1 ;  /* 0x000000c802205211 */ /* 0x0c0fe200078208ff */
[----:B------:R-:W-:Y:S01]  /*1b1d0*/  @!P2 IMAD.X R6, R195, 0x1, R6, P0 ;  /* 0x00000001c306a824 */ /* 0x000fe200000e0606 */
[CC--:B------:R-:W-:Y:S02]  /*1b1e0*/  @!P2 LEA R34, P0, R2.reuse, R200.reuse, 0x1 ;  /* 0x000000c80222a211 */ /* 0x0c0fe400078008ff */
[CCC-:B------:R-:W-:Y:S02]  /*1b1f0*/  @P5 LEA.HI.X R33, R2.reuse, R203.reuse, R4.reuse, 0x1, P1 ;  /* 0x000000cb02215211 */ /* 0x1c0fe400008f0c04 */
[CC--:B------:R-:W-:Y:S02]  /*1b200*/  @!P2 LEA.HI.X R35, R2.reuse, R203.reuse, R4, 0x1, P0 ;  /* 0x000000cb0223a211 */ /* 0x0c0fe400000f0c04 */
[CC--:B------:R-:W-:Y:S02]  /*1b210*/  @P4 LEA R30, P0, R2.reuse, R200.reuse, 0x1 ;  /* 0x000000c8021e4211 */ /* 0x0c0fe400078008ff */
[C---:B------:R-:W-:Y:S01]  /*1b220*/  @!P2 LEA R8, P1, R9.reuse, R200, 0x1 ;  /* 0x000000c80908a211 */ /* 0x040fe200078208ff */
        /* <DEDUP_REMOVED lines=63> */
.L_x_7096:
[----:B------:R-:W-:Y:S01]  /*1b620*/  FMNMX.FTZ R2, R3, R25, !PT ;  /* 0x0000001903027209 */ /* 0x000fe20007810000 */
[----:B------:R-:W-:Y:S01]  /*1b630*/  ULDC UR4, c[0x0][0x2ec] ;  /* 0x0000bb0000047ab9 */ /* 0x000fe20000000800 */
[----:B-1----:R-:W-:Y:S01]  /*1b640*/  FMNMX.FTZ R5, R132, R24, !PT ;  /* 0x0000001884057209 */ /* 0x002fe20007810000 */
        /* <DEDUP_REMOVED lines=38> */
[----:B-1----:R-:W-:-:S04]  /*1b8b0*/  FMNMX.FTZ R159, R2, R159, !PT ;  /* 0x0000009f029f7209 */ /* 0x002fc80007810000 */
[C---:B------:R-:W-:Y:S01]  /*1b8c0*/  FSETP.NEU.FTZ.AND P0, PT, R159.reuse, -INF , PT ;  /* 0xff8000009f00780b */ /* 0x040fe20003f1d000 */
[----:B------:R-:W-:Y:S01]  /*1b8d0*/  FMUL.FTZ R164, R159, UR4 ;  /* 0x000000049fa47c20 */ /* 0x000fe20008410000 */
[----:B--2---:R-:W-:Y:S02]  /*1b8e0*/  FMNMX.FTZ R160, R5, R160, !PT ;  /* 0x000000a005a07209 */ /* 0x004fe40007810000 */
[----:B------:R-:W-:Y:S02]  /*1b8f0*/  FSEL R6, R159, RZ, P0 ;  /* 0x000000ff9f067208 */ /* 0x000fe40000000000 */
[----:B------:R-:W-:Y:S01]  /*1b900*/  FSEL R164, R164, RZ, P0 ;  /* 0x000000ffa4a47208 */ /* 0x000fe20000000000 */
[C---:B------:R-:W-:Y:S01]  /*1b910*/  FMUL.FTZ R171, R160.reuse, UR4 ;  /* 0x00000004a0ab7c20 */ /* 0x040fe20008410000 */
[C---:B------:R-:W-:Y:S01]  /*1b920*/  FSETP.NEU.FTZ.AND P1, PT, R160.reuse, -INF , PT ;  /* 0xff800000a000780b */ /* 0x040fe20003f3d000 */
[----:B------:R-:W-:Y:S02]  /*1b930*/  FADD.FTZ R6, R3, -R6 ;  /* 0x8000000603067221 */ /* 0x000fe40000010000 */
[--C-:B------:R-:W-:Y:S01]  /*1b940*/  FFMA.FTZ R161, R17, UR4, -R164.reuse ;  /* 0x0000000411a17c23 */ /* 0x100fe200080108a4 */
[----:B------:R-:W-:Y:S01]  /*1b950*/  FSEL R5, R160, RZ, P1 ;  /* 0x000000ffa0057208 */ /* 0x000fe20000800000 */
[----:B------:R-:W1:Y:S01]  /*1b960*/  LDSM.16.MT88.4 R16, [R186+0xc000] ;  /* 0x00c00000ba10783b */ /* 0x000e620000004200 */
[----:B------:R-:W-:Y:S01]  /*1b970*/  FSEL R171, R171, RZ, P1 ;  /* 0x000000ffabab7208 */ /* 0x000fe20000800000 */
[--C-:B------:R-:W-:Y:S01]  /*1b980*/  FFMA.FTZ R152, R25, UR4, -R164.reuse ;  /* 0x0000000419987c23 */ /* 0x100fe200080108a4 */
[--C-:B------:R-:W-:Y:S01]  /*1b990*/  FFMA.FTZ R2, R21, UR4, -R164.reuse ;  /* 0x0000000415027c23 */ /* 0x100fe200080108a4 */
[----:B------:R-:W-:Y:S01]  /*1b9a0*/  FADD.FTZ R4, R132, -R5 ;  /* 0x8000000584047221 */ /* 0x000fe20000010000 */
[----:B------:R-:W-:Y:S01]  /*1b9b0*/  FMUL.FTZ R3, R6, UR4 ;  /* 0x0000000406037c20 */ /* 0x000fe20008410000 */
[--C-:B------:R-:W-:Y:S01]  /*1b9c0*/  FFMA.FTZ R158, R24, UR4, -R171.reuse ;  /* 0x00000004189e7c23 */ /* 0x100fe200080108ab */
[--C-:B------:R-:W-:Y:S01]  /*1b9d0*/  FFMA.FTZ R153, R0, UR4, -R171.reuse ;  /* 0x0000000400997c23 */ /* 0x100fe200080108ab */
[----:B------:R-:W2:Y:S01]  /*1b9e0*/  LDSM.16.MT88.4 R24, [R185+0xc000] ;  /* 0x00c00000b918783b */ /* 0x000ea20000004200 */
[--C-:B------:R-:W-:Y:S01]  /*1b9f0*/  FFMA.FTZ R155, R22, UR4, -R171.reuse ;  /* 0x00000004169b7c23 */ /* 0x100fe200080108ab */
[--C-:B------:R-:W-:Y:S01]  /*1ba00*/  FFMA.FTZ R154, R20, UR4, -R171.reuse ;  /* 0x00000004149a7c23 */ /* 0x100fe200080108ab */
[--C-:B------:R-:W-:Y:S01]  /*1ba10*/  FFMA.FTZ R0, R23, UR4, -R164.reuse ;  /* 0x0000000417007c23 */ /* 0x100fe200080108a4 */
[----:B------:R-:W-:Y:S01]  /*1ba20*/  FMUL.FTZ R162, R4, UR4 ;  /* 0x0000000404a27c20 */ /* 0x000fe20008410000 */
[----:B------:R-:W-:Y:S01]  /*1ba30*/  MUFU.EX2 R158, R158 ;  /* 0x0000009e009e7308 */ /* 0x000fe20000000800 */
[--C-:B------:R-:W-:Y:S01]  /*1ba40*/  FFMA.FTZ R211, R136, UR4, -R171.reuse ;  /* 0x0000000488d37c23 */ /* 0x100fe200080108ab */
[--C-:B------:R-:W-:Y:S01]  /*1ba50*/  FFMA.FTZ R214, R138, UR4, -R171.reuse ;  /* 0x000000048ad67c23 */ /* 0x100fe200080108ab */
[--C-:B------:R-:W-:Y:S01]  /*1ba60*/  FFMA.FTZ R216, R219, UR4, -R164.reuse ;  /* 0x00000004dbd87c23 */ /* 0x100fe200080108a4 */
[----:B------:R-:W3:Y:S01]  /*1ba70*/  LDSM.16.MT88.4 R136, [R184+0x10000] ;  /* 0x01000000b888783b */ /* 0x000ee20000004200 */
[--C-:B------:R-:W-:Y:S01]  /*1ba80*/  FFMA.FTZ R210, R150, UR4, -R171.reuse ;  /* 0x0000000496d27c23 */ /* 0x100fe200080108ab */
[--C-:B------:R-:W-:Y:S01]  /*1ba90*/  FFMA.FTZ R217, R148, UR4, -R171.reuse ;  /* 0x0000000494d97c23 */ /* 0x100fe200080108ab */
[--C-:B------:R-:W-:Y:S01]  /*1baa0*/  FFMA.FTZ R219, R133, UR4, -R164.reuse ;  /* 0x0000000485db7c23 */ /* 0x100fe200080108a4 */
[----:B------:R-:W4:Y:S01]  /*1bab0*/  MUFU.EX2 R155, R155 ;  /* 0x0000009b009b7308 */ /* 0x000f220000000800 */
        /* <DEDUP_REMOVED lines=28> */
[----:B------:R-:W5:Y:S01]  /*1bc80*/  MUFU.EX2 R210, R210 ;  /* 0x000000d200d27308 */ /* 0x000f620000000800 */
        /* <DEDUP_REMOVED lines=51> */
[----:B------:R-:W4:Y:S01]  /*1bfc0*/  MUFU.EX2 R211, R211 ;  /* 0x000000d300d37308 */ /* 0x000f220000000800 */
[-C--:B------:R-:W-:Y:S01]  /*1bfd0*/  FMUL.FTZ R92, R92, R162.reuse ;  /* 0x000000a25c5c7220 */ /* 0x080fe20000410000 */
[-C--:B------:R-:W-:Y:S01]  /*1bfe0*/  FMUL.FTZ R93, R93, R162.reuse ;  /* 0x000000a25d5d7220 */ /* 0x080fe20000410000 */
[----:B------:R-:W-:Y:S01]  /*1bff0*/  LDSM.16.MT88.4 R120, [R188+0xe800] ;  /* 0x00e80000bc78783b */ /* 0x000fe20000004200 */
[C---:B------:R-:W-:Y:S01]  /*1c000*/  HMMA.16816.F32 R100, R4.reuse, R32, R108 ;  /* 0x000000200464723c */ /* 0x040fe2000000186c */
[-C--:B------:R-:W-:Y:S01]  /*1c010*/  FMUL.FTZ R94, R94, R3.reuse ;  /* 0x000000035e5e7220 */ /* 0x080fe20000410000 */
[-C--:B------:R-:W-:Y:S01]  /*1c020*/  FMUL.FTZ R95, R95, R3.reuse ;  /* 0x000000035f5f7220 */ /* 0x080fe20000410000 */
[----:B------:R-:W5:Y:S01]  /*1c030*/  LDSM.16.MT88.4 R108, [R185+0xe000] ;  /* 0x00e00000b96c783b */ /* 0x000f620000004200 */
        /* <DEDUP_REMOVED lines=46> */
[----:B------:R-:W3:Y:S01]  /*1c320*/  MUFU.EX2 R223, R223 ;  /* 0x000000df00df7308 */ /* 0x000ee20000000800 */
[C---:B-----5:R-:W-:Y:S06]  /*1c330*/  HMMA.16816.F32 R56, R4.reuse, R108, R116 ;  /* 0x0000006c0438723c */ /* 0x060fec0000001874 */
[C---:B------:R-:W-:Y:S01]  /*1c340*/  HMMA.16816.F32 R52, R4.reuse, R110, R52 ;  /* 0x0000006e0434723c */ /* 0x040fe20000001834 */
[----:B------:R-:W5:Y:S01]  /*1c350*/  LDSM.16.MT88.4 R108, [R186+0x10000] ;  /* 0x01000000ba6c783b */ /* 0x000f620000004200 */
        /* <DEDUP_REMOVED lines=27> */
[----:B------:R-:W-:Y:S01]  /*1c510*/  FMUL.FTZ R81, R85, R162 ;  /* 0x000000a255517220 */ /* 0x000fe20000410000 */
[----:B------:R-:W-:Y:S01]  /*1c520*/  MUFU.EX2 R224, R224 ;  /* 0x000000e000e07308 */ /* 0x000fe20000000800 */
[----:B-----5:R-:W-:Y:S01]  /*1c530*/  HMMA.16816.F32 R76, R4, R108, R76 ;  /* 0x0000006c044c723c */ /* 0x020fe2000000184c */
[-C--:B------:R-:W-:Y:S01]  /*1c540*/  FMUL.FTZ R114, R82, R3.reuse ;  /* 0x0000000352727220 */ /* 0x080fe20000410000 */
[-C--:B------:R-:W-:Y:S01]  /*1c550*/  FMUL.FTZ R115, R83, R3.reuse ;  /* 0x0000000353737220 */ /* 0x080fe20000410000 */
[-C--:B------:R-:W-:Y:S01]  /*1c560*/  FMUL.FTZ R82, R86, R3.reuse ;  /* 0x0000000356527220 */ /* 0x080fe20000410000 */
[-C--:B------:R-:W-:Y:S01]  /*1c570*/  FMUL.FTZ R83, R87, R3.reuse ;  /* 0x0000000357537220 */ /* 0x080fe20000410000 */
[----:B------:R-:W-:-:S02]  /*1c580*/  FFMA.FTZ R3, R213, R3, R152 ;  /* 0x00000003d5037223 */ /* 0x000fc40000010098 */
[----:B------:R-:W5:Y:S02]  /*1c590*/  MUFU.EX2 R227, R227 ;  /* 0x000000e300e37308 */ /* 0x000f640000000800 */
[----:B------:R-:W-:Y:S01]  /*1c5a0*/  HMMA.16816.F32 R84, R4, R110, R112 ;  /* 0x0000006e0454723c */ /* 0x000fe20000001870 */
[----:B------:R-:W5:Y:S01]  /*1c5b0*/  LDSM.16.MT88.4 R112, [R186+0xe800] ;  /* 0x00e80000ba70783b */ /* 0x000f620000004200 */
[----:B------:R-:W-:-:S03]  /*1c5c0*/  FADD.FTZ R3, R2, R3 ;  /* 0x0000000302037221 */ /* 0x000fc60000010000 */
[----:B------:R-:W5:Y:S01]  /*1c5d0*/  LDSM.16.MT88.4 R108, [R185+0xe800] ;  /* 0x00e80000b96c783b */ /* 0x000f620000004200 */
[----:B------:R-:W-:Y:S01]  /*1c5e0*/  MUFU.EX2 R226, R226 ;  /* 0x000000e200e27308 */ /* 0x000fe20000000800 */
[----:B------:R-:W-:-:S04]  /*1c5f0*/  FADD.FTZ R0, R0, R3 ;  /* 0x0000000300007221 */ /* 0x000fc80000010000 */
[----:B------:R-:W-:Y:S01]  /*1c600*/  FADD.FTZ R161, R161, R0 ;  /* 0x00000000a1a17221 */ /* 0x000fe20000010000 */
[----:B------:R-:W-:Y:S01]  /*1c610*/  FADD.FTZ R0, R210, R153 ;  /* 0x00000099d2007221 */ /* 0x000fe20000010000 */
[----:B-1----:R-:W-:Y:S01]  /*1c620*/  HMMA.16816.F32 R80, R4, R104, R80 ;  /* 0x000000680450723c */ /* 0x002fe20000001850 */
[----:B------:R-:W1:Y:S02]  /*1c630*/  MUFU.EX2 R229, R229 ;  /* 0x000000e500e57308 */ /* 0x000e640000000800 */
[----:B------:R-:W-:-:S03]  /*1c640*/  FADD.FTZ R0, R217, R0 ;  /* 0x00000000d9007221 */ /* 0x000fc60000010000 */
[C---:B------:R-:W-:Y:S01]  /*1c650*/  HMMA.16816.F32 R88, R4.reuse, R106, R88 ;  /* 0x0000006a0458723c */ /* 0x040fe20000001858 */
[----:B------:R-:W-:Y:S01]  /*1c660*/  F2FP.F16.F32.PACK_AB R104, R217, R210 ;  /* 0x000000d2d968723e */ /* 0x000fe200000000ff */
[----:B----4-:R-:W-:Y:S01]  /*1c670*/  FADD.FTZ R3, R211, R0 ;  /* 0x00000000d3037221 */ /* 0x010fe20000010000 */
        /* <DEDUP_REMOVED lines=12> */
[----:B--2---:R-:W-:Y:S02]  /*1c740*/  HMMA.16816.F32 R20, R104, R116, R20 ;  /* 0x000000746814723c */ /* 0x004fe40000001814 */
        /* <DEDUP_REMOVED lines=9> */
[C---:B-----5:R-:W-:Y:S06]  /*1c7e0*/  HMMA.16816.F32 R48, R104.reuse, R112, R48 ;  /* 0x000000706830723c */ /* 0x060fec0000001830 */
        /* <DEDUP_REMOVED lines=24> */
[----:B-1----:R-:W-:Y:S01]  /*1c970*/  F2FP.F16.F32.PACK_AB R99, R229, R226 ;  /* 0x000000e2e563723e */ /* 0x002fe200000000ff */
        /* <DEDUP_REMOVED lines=100> */
.L_x_7093:
        /* <DEDUP_REMOVED lines=16> */
.L_x_7103:
        /* <DEDUP_REMOVED lines=71> */
.L_x_7100:
        /* <DEDUP_REMOVED lines=315> */
.L_x_7102:
        /* <DEDUP_REMOVED lines=89> */
.L_x_7101:
        /* <DEDUP_REMOVED lines=652> */
.L_x_7099:
        /* <DEDUP_REMOVED lines=8> */
[----:B------:R-:W-:Y:S08]  /*217b0*/  BAR.SYNC.DEFER_BLOCKING 0x0 ;  /* 0x0000000000007b1d */ /* 0x000ff00000010000 */
[----:B------:R-:W-:Y:S01]  /*217c0*/  S2UR UR8, SR_CTAID.X ;  /* 0x00000000000879c3 */ /* 0x000fe20000002500 */
[----:B------:R-:W4:Y:S01]  /*217d0*/  S2R R29, SR_CTAID.Y ;  /* 0x00000000001d7919 */ /* 0x000f220000002600 */
[----:B-1----:R-:W-:Y:S01]  /*217e0*/  FADD.FTZ R5, R0, R213 ;  /* 0x000000d500057221 */ /* 0x002fe20000010000 */
[----:B--2---:R-:W-:Y:S01]  /*217f0*/  ULEA UR5, UR5, UR4, 0x18 ;  /* 0x0000000405057291 */ /* 0x004fe2000f8ec03f */
[----:B------:R-:W1:Y:S04]  /*21800*/  S2R R0, SR_TID.X ;  /* 0x0000000000007919 */ /* 0x000e680000002100 */
        /* <DEDUP_REMOVED lines=164> */
[----:B------:R-:W-:Y:S01]  /*22250*/  LOP3.LUT R9, R9, 0xffffffe0, RZ, 0xc0, !PT ;  /* 0xffffffe009097812 */ /* 0x000fe200078ec0ff */
[----:B------:R-:W-:Y:S01]  /*22260*/  STS.64 [R18], R116 ;  /* 0x0000007412007388 */ /* 0x000fe20000000a00 */
[----:B------:R-:W-:-:S02]  /*22270*/  LOP3.LUT R11, R11, 0xffffffe0, RZ, 0xc0, !PT ;  /* 0xffffffe00b0b7812 */ /* 0x000fc400078ec0ff */
[----:B------:R-:W-:Y:S01]  /*22280*/  IADD3 R9, -R9, R0, RZ ;  /* 0x0000000009097210 */ /* 0x000fe20007ffe1ff */
[----:B------:R-:W-:Y:S01]  /*22290*/  STS.64 [R18+0x800], R118 ;  /* 0x0008007612007388 */ /* 0x000fe20000000a00 */
[----:B------:R-:W-:Y:S02]  /*222a0*/  IADD3 R28, -R11, R10, RZ ;  /* 0x0000000a0b1c7210 */ /* 0x000fe40007ffe1ff */
[----:B------:R-:W5:Y:S01]  /*222b0*/  @P3 LDC R10, c[0x0][0x2e8] ;  /* 0x0000ba00ff0a3b82 */ /* 0x000f620000000800 */
[----:B------:R-:W-:Y:S01]  /*222c0*/  STS.64 [R5], R112 ;  /* 0x0000007005007388 */ /* 0x000fe20000000a00 */
[----:B------:R-:W-:Y:S02]  /*222d0*/  LOP3.LUT P0, RZ, R9, 0x3, RZ, 0xc0, !PT ;  /* 0x0000000309ff7812 */ /* 0x000fe4000780c0ff */
[----:B------:R-:W-:Y:S01]  /*222e0*/  IADD3 R9, RZ, -UR23, RZ ;  /* 0x80000017ff097c10 */ /* 0x000fe2000fffe0ff */
[----:B------:R-:W-:Y:S01]  /*222f0*/  STS.64 [R5+0x800], R114 ;  /* 0x0008007205007388 */ /* 0x000fe20000000a00 */
[----:B------:R-:W-:-:S03]  /*22300*/  SHF.R.S32.HI R11, RZ, 0x1f, R28 ;  /* 0x0000001fff0b7819 */ /* 0x000fc6000001141c */
[----:B------:R-:W-:Y:S01]  /*22310*/  STS.64 [R17], R108 ;  /* 0x0000006c11007388 */ /* 0x000fe20000000a00 */
[----:B------:R-:W-:-:S03]  /*22320*/  LEA.HI R11, R11, R28, RZ, 0x2 ;  /* 0x0000001c0b0b7211 */ /* 0x000fc600078f10ff */
[----:B------:R-:W-:Y:S01]  /*22330*/  STS.64 [R17+0x800], R110 ;  /* 0x0008006e11007388 */ /* 0x000fe20000000a00 */
[----:B------:R-:W-:-:S03]  /*22340*/  SHF.R.S32.HI R11, RZ, 0x2, R11 ;  /* 0x00000002ff0b7819 */ /* 0x000fc6000001140b */
        /* <DEDUP_REMOVED lines=30> */
[----:B----4-:R-:W4:Y:S03]  /*22530*/  LDC R6, c[0x0][0x270] ;  /* 0x00009c00ff067b82 */ /* 0x010f260000000800 */
[----:B------:R-:W-:Y:S04]  /*22540*/  STS.64 [R17+0x8000], R88 ;  /* 0x0080005811007388 */ /* 0x000fe80000000a00 */
[----:B------:R-:W-:Y:S04]  /*22550*/  STS.64 [R17+0x8800], R90 ;  /* 0x0088005a11007388 */ /* 0x000fe80000000a00 */
[----:B------:R-:W-:Y:S04]  /*22560*/  STS.64 [R19+0x8000], R92 ;  /* 0x0080005c13007388 */ /* 0x000fe80000000a00 */
[----:B------:R-:W-:Y:S04]  /*22570*/  STS.64 [R19+0x8800], R94 ;  /* 0x0088005e13007388 */ /* 0x000fe80000000a00 */
[----:B------:R-:W-:Y:S04]  /*22580*/  STS.64 [R7+0x8000], R96 ;  /* 0x0080006007007388 */ /* 0x000fe80000000a00 */
[----:B------:R1:W-:Y:S01]  /*22590*/  STS.64 [R7+0x8800], R98 ;  /* 0x0088006207007388 */ /* 0x0003e20000000a00 */
[----:B--2---:R-:W-:Y:S01]  /*225a0*/  LEA R5, R15, UR5, 0x2 ;  /* 0x000000050f057c11 */ /* 0x004fe2000f8e10ff */
[----:B------:R-:W-:Y:S08]  /*225b0*/  BAR.SYNC.DEFER_BLOCKING 0x0 ;  /* 0x0000000000007b1d */ /* 0x000ff00000010000 */
[----:B------:R-:W2:Y:S01]  /*225c0*/  LDC.64 R14, c[0x0][0x2c0] ;  /* 0x0000b000ff0e7b82 */ /* 0x000ea20000000a00 */
[----:B-1----:R-:W-:Y:S01]  /*225d0*/  SHF.R.S32.HI R7, RZ, 0x1f, R12 ;  /* 0x0000001fff077819 */ /* 0x002fe2000001140c */
[----:B------:R1:W1:Y:S03]  /*225e0*/  LDS.128 R24, [R5+0x3800] ;  /* 0x0038000005187984 */ /* 0x0002660000000c00 */
[----:B------:R-:W-:Y:S01]  /*225f0*/  LEA.HI R30, R7, R12, RZ, 0x2 ;  /* 0x0000000c071e7211 */ /* 0x000fe200078f10ff */
[----:B------:R1:W1:Y:S02]  /*22600*/  LDS.128 R20, [R5+0x7800] ;  /* 0x0078000005147984 */ /* 0x0002640000000c00 */
[----:B------:R-:W1:Y:S01]  /*22610*/  @P4 LDC R7, c[0x0][0x2e8] ;  /* 0x0000ba00ff074b82 */ /* 0x000e620000000800 */
[----:B--2---:R-:W-:Y:S01]  /*22620*/  IMAD R29, R29, R14, UR23 ;  /* 0x000000171d1d7e24 */ /* 0x004fe2000f8e020e */
[----:B------:R-:W-:Y:S01]  /*22630*/  LOP3.LUT R31, R30, 0xffffffc, RZ, 0xc0, !PT ;  /* 0x0ffffffc1e1f7812 */ /* 0x000fe200078ec0ff */
[----:B------:R2:W2:Y:S01]  /*22640*/  LDS.128 R16, [R5+0xb800] ;  /* 0x00b8000005107984 */ /* 0x0004a20000000c00 */
[----:B----4-:R-:W-:Y:S01]  /*22650*/  IMAD R14, R6, R9, UR4 ;  /* 0x00000004060e7e24 */ /* 0x010fe2000f8e0209 */
[----:B------:R-:W-:Y:S01]  /*22660*/  USHF.L.U32 UR4, UR8, 0x6, URZ ;  /* 0x0000000608047899 */ /* 0x000fe2000800063f */
[----:B------:R-:W-:Y:S01]  /*22670*/  IADD3 R0, R12, -R31, RZ ;  /* 0x8000001f0c007210 */ /* 0x000fe20007ffe0ff */
[----:B------:R-:W-:Y:S01]  /*22680*/  @P4 FMUL.FTZ R9, R4, 0.69314718246459960938 ;  /* 0x3f31721804094820 */ /* 0x000fe20000410000 */
[----:B------:R-:W-:-:S02]  /*22690*/  IMAD R14, R29, R6, R14 ;  /* 0x000000061d0e7224 */ /* 0x000fc400078e020e */
[----:B---3--:R-:W-:Y:S01]  /*226a0*/  @P3 FMUL.FTZ R4, R2, 0.69314718246459960938 ;  /* 0x3f31721802043820 */ /* 0x008fe20000410000 */
[----:B------:R-:W-:Y:S01]  /*226b0*/  SHF.L.U32 R2, R13, 0x2, RZ ;  /* 0x000000020d027819 */ /* 0x000fe200000006ff */
[----:B------:R-:W-:Y:S01]  /*226c0*/  IMAD R15, R14, R15, UR4 ;  /* 0x000000040e0f7e24 */ /* 0x000fe2000f8e020f */
[----:B------:R-:W-:Y:S02]  /*226d0*/  LEA R0, R0, R11, 0x4 ;  /* 0x0000000b00007211 */ /* 0x000fe400078e20ff */
[----:B------:R-:W-:Y:S01]  /*226e0*/  MOV R12, 0xff800000 ;  /* 0xff800000000c7802 */ /* 0x000fe20000000f00 */
[----:B-----5:R-:W-:Y:S01]  /*226f0*/  @P3 FFMA.FTZ R12, R3, R10, R4 ;  /* 0x0000000a030c3223 */ /* 0x020fe20000010004 */
[----:B------:R-:W-:Y:S02]  /*22700*/  MOV R11, 0xff800000 ;  /* 0xff800000000b7802 */ /* 0x000fe40000000f00 */
[----:B------:R-:W-:Y:S01]  /*22710*/  SHF.R.S32.HI R3, RZ, 0x1f, R2 ;  /* 0x0000001fff037819 */ /* 0x000fe20000011402 */
[----:B-1----:R-:W-:Y:S01]  /*22720*/  @P4 FFMA.FTZ R11, R132, R7, R9 ;  /* 0x00000007840b4223 */ /* 0x002fe20000010009 */
[----:B------:R-:W-:Y:S06]  /*22730*/  @P0 BRA `(.L_x_7105) ;  /* 0x0000000000300947 */ /* 0x000fec0003800000 */
[----:B------:R-:W-:Y:S01]  /*22740*/  UIMAD UR4, UR8, -0x40, UR21 ;  /* 0xffffffc0080478a4 */ /* 0x000fe2000f8e0215 */
[C---:B------:R-:W-:Y:S01]  /*22750*/  VIADD R7, R0.reuse, 0x8 ;  /* 0x0000000800077836 */ /* 0x040fe20000000000 */
[----:B------:R-:W-:Y:S02]  /*22760*/  SHF.R.S32.HI R6, RZ, 0x1f, R0 ;  /* 0x0000001fff067819 */ /* 0x000fe40000011400 */
[----:B------:R-:W-:Y:S02]  /*22770*/  IADD3 R4, P0, R15, R0, RZ ;  /* 0x000000000f047210 */ /* 0x000fe40007f1e0ff */
[----:B------:R-:W-:Y:S02]  /*22780*/  ISETP.GE.AND P2, PT, R0, UR4, PT ;  /* 0x0000000400007c0c */ /* 0x000fe4000bf46270 */
[----:B------:R-:W-:Y:S01]  /*22790*/  ISETP.GE.AND P1, PT, R7, UR4, PT ;  /* 0x0000000407007c0c */ /* 0x000fe2000bf26270 */
[----:B------:R-:W-:Y:S01]  /*227a0*/  ULDC.64 UR4, c[0x0][0x2b8] ;  /* 0x0000ae0000047ab9 */ /* 0x000fe20000000a00 */
[----:B------:R-:W-:-:S02]  /*227b0*/  LEA.HI.X.SX32 R7, R15, R6, 0x1, P0 ;  /* 0x000000060f077211 */ /* 0x000fc400000f0eff */
[----:B------:R-:W-:-:S04]  /*227c0*/  LEA R6, P0, R4, UR4, 0x2 ;  /* 0x0000000404067c11 */ /* 0x000fc8000f8010ff */
[----:B------:R-:W-:-:S05]  /*227d0*/  LEA.HI.X R7, R4, UR5, R7, 0x2, P0 ;  /* 0x0000000504077c11 */ /* 0x000fca00080f1407 */
[----:B------:R1:W-:Y:S04]  /*227e0*/  @!P2 STG.E desc[UR6][R6.64], R11 ;  /* 0x0000000b0600a986 */ /* 0x0003e8000c101906 */
[----:B------:R1:W-:Y:S02]  /*227f0*/  @!P1 STG.E desc[UR6][R6.64+0x20], R12 ;  /* 0x0000200c06009986 */ /* 0x0003e4000c101906 */
.L_x_7105:
[----:B------:R-:W-:Y:S05]  /*22800*/  BSYNC B0 ;  /* 0x0000000000007941 */ /* 0x000fea0003800000 */
.L_x_7104:
[----:B------:R-:W-:Y:S01]  /*22810*/  ULDC UR4, c[0x0][0x2dc] ;  /* 0x0000b70000047ab9 */ /* 0x000fe20000000800 */
[C---:B-1----:R-:W-:Y:S01]  /*22820*/  IMAD.WIDE R10, R8.reuse, 0xc0, R2 ;  /* 0x000000c0080a7825 */ /* 0x042fe200078e0202 */
[----:B------:R-:W-:Y:S01]  /*22830*/  UIMAD UR8, UR8, -0x40, UR21 ;  /* 0xffffffc0080878a4 */ /* 0x000fe2000f8e0215 */
[----:B------:R1:W3:Y:S01]  /*22840*/  LDS.128 R28, [R5] ;  /* 0x00000000051c7984 */ /* 0x0002e20000000c00 */
[----:B------:R-:W-:Y:S01]  /*22850*/  BSSY B0, `(.L_x_7106) ;  /* 0x0000022000007945 */ /* 0x000fe20003800000 */
[----:B------:R-:W-:Y:S01]  /*22860*/  IMAD R7, R15, UR4, RZ ;  /* 0x000000040f077c24 */ /* 0x000fe2000f8e02ff */
[----:B------:R-:W-:Y:S01]  /*22870*/  ULDC.64 UR4, c[0x0][0x288] ;  /* 0x0000a20000047ab9 */ /* 0x000fe20000000a00 */
[C---:B------:R-:W-:Y:S01]  /*22880*/  VIADD R4, R8.reuse, 0x10 ;  /* 0x0000001008047836 */ /* 0x040fe20000000000 */
[----:B------:R1:W4:Y:S01]  /*22890*/  LDS.128 R12, [R5+0x4000] ;  /* 0x00400000050c7984 */ /* 0x0003220000000c00 */
[C---:B------:R-:W-:Y:S01]  /*228a0*/  VIADD R0, R8.reuse, 0x18 ;  /* 0x0000001808007836 */ /* 0x040fe20000000000 */
[----:B------:R-:W-:Y:S01]  /*228b0*/  IADD3 R10, P3, R7, R10, RZ ;  /* 0x0000000a070a7210 */ /* 0x000fe20007f7e0ff */
[----:B------:R-:W-:Y:S01]  /*228c0*/  VIADD R6, R8, 0x8 ;  /* 0x0000000808067836 */ /* 0x000fe20000000000 */
[----:B------:R-:W-:Y:S01]  /*228d0*/  ISETP.GE.AND P1, PT, R4, UR8, PT ;  /* 0x0000000804007c0c */ /* 0x000fe2000bf26270 */
[----:B------:R-:W-:Y:S01]  /*228e0*/  VIADD R4, R8, 0x28 ;  /* 0x0000002808047836 */ /* 0x000fe20000000000 */
[----:B------:R-:W-:Y:S01]  /*228f0*/  ISETP.GE.AND P2, PT, R0, UR8, PT ;  /* 0x0000000800007c0c */ /* 0x000fe2000bf46270 */
[----:B------:R-:W-:Y:S01]  /*22900*/  VIADD R0, R8, 0x20 ;  /* 0x0000002008007836 */ /* 0x000fe20000000000 */
[----:B------:R-:W-:-:S02]  /*22910*/  ISETP.GE.AND P0, PT, R6, UR8, PT ;  /* 0x0000000806007c0c */ /* 0x000fc4000bf06270 */
[----:B------:R-:W-:Y:S02]  /*22920*/  LEA.HI.X.SX32 R7, R7, R11, 0x1, P3 ;  /* 0x0000000b07077211 */ /* 0x000fe400018f0eff */
[----:B------:R-:W-:Y:S02]  /*22930*/  LEA R6, P3, R10, UR4, 0x2 ;  /* 0x000000040a067c11 */ /* 0x000fe4000f8610ff */
[----:B------:R-:W-:Y:S01]  /*22940*/  ISETP.GE.AND P6, PT, R0, UR8, PT ;  /* 0x0000000800007c0c */ /* 0x000fe2000bfc6270 */
[----:B------:R-:W-:Y:S01]  /*22950*/  VIADD R0, R8, 0x30 ;  /* 0x0000003008007836 */ /* 0x000fe20000000000 */
[----:B------:R-:W-:Y:S01]  /*22960*/  ISETP.GE.AND P5, PT, R4, UR8, PT ;  /* 0x0000000804007c0c */ /* 0x000fe2000bfa6270 */
[----:B------:R-:W-:Y:S01]  /*22970*/  VIADD R4, R8, 0x38 ;  /* 0x0000003808047836 */ /* 0x000fe20000000000 */
[----:B------:R-:W-:Y:S02]  /*22980*/  LEA.HI.X R7, R10, UR5, R7, 0x2, P3 ;  /* 0x000000050a077c11 */ /* 0x000fe400098f1407 */
[----:B------:R-:W-:-:S02]  /*22990*/  ISETP.GE.AND P3, PT, R8, UR8, PT ;  /* 0x0000000808007c0c */ /* 0x000fc4000bf66270 */
[----:B------:R1:W1:Y:S01]  /*229a0*/  LDS.128 R8, [R5+0x8000] ;  /* 0x0080000005087984 */ /* 0x0002620000000c00 */
[----:B------:R-:W-:Y:S01]  /*229b0*/  ISETP.GE.AND P4, PT, R0, UR8, PT ;  /* 0x0000000800007c0c */ /* 0x000fe2000bf86270 */
[----:B------:R-:W-:-:S09]  /*229c0*/  VIADD R0, R2, 0x40 ;  /* 0x0000004002007836 */ /* 0x000fd20000000000 */
[----:B------:R-:W-:Y:S05]  /*229d0*/  @P3 BRA `(.L_x_7107) ;  /* 0x0000000000243947 */ /* 0x000fea0003800000 */
[----:B------:R-:W-:Y:S01]  /*229e0*/  ULDC UR4, c[0x0][0x2d0] ;  /* 0x0000b40000047ab9 */ /* 0x000fe20000000800 */
[----:B------:R-:W-:Y:S01]  /*229f0*/  VIADD R32, R0, 0x40 ;  /* 0x0000004000207836 */ /* 0x000fe20000000000 */
[----:B------:R-:W-:-:S13]  /*22a00*/  ISETP.GE.AND P3, PT, R2, UR4, PT ;  /* 0x0000000402007c0c */ /* 0x000fda000bf66270 */
[----:B---3--:R3:W-:Y:S04]  /*22a10*/  @!P3 STG.E.64 desc[UR6][R6.64], R28 ;  /* 0x0000001c0600b986 */ /* 0x0087e8000c101b06 */
[----:B------:R3:W-:Y:S01]  /*22a20*/  @!P3 STG.E.64 desc[UR6][R6.64+0x8], R30 ;  /* 0x0000081e0600b986 */ /* 0x0007e2000c101b06 */
[----:B------:R-:W-:-:S13]  /*22a30*/  ISETP.GE.AND P3, PT, R0, UR4, PT ;  /* 0x0000000400007c0c */ /* 0x000fda000bf66270 */
[----:B----4-:R3:W-:Y:S01]  /*22a40*/  @!P3 STG.E.128 desc[UR6][R6.64+0x100], R12 ;  /* 0x0001000c0600b986 */ /* 0x0107e2000c101d06 */
[----:B------:R-:W-:-:S13]  /*22a50*/  ISETP.GE.AND P3, PT, R32, UR4, PT ;  /* 0x0000000420007c0c */ /* 0x000fda000bf66270 */
[----:B-1----:R3:W-:Y:S02]  /*22a60*/  @!P3 STG.E.128 desc[UR6][R6.64+0x200], R8 ;  /* 0x000200080600b986 */ /* 0x0027e4000c101d06 */
.L_x_7107:
[----:B------:R-:W-:Y:S05]  /*22a70*/  BSYNC B0 ;  /* 0x0000000000007941 */ /* 0x000fea0003800000 */
.L_x_7106:
[----:B---3--:R3:W2:Y:S01]  /*22a80*/  LDS.128 R28, [R5+0x800] ;  /* 0x00080000051c7984 */ /* 0x0086a20000000c00 */
[----:B------:R-:W-:Y:S01]  /*22a90*/  BSSY B0, `(.L_x_7108) ;  /* 0x000000d000007945 */ /* 0x000fe20003800000 */
[----:B------:R-:W-:Y:S02]  /*22aa0*/  ISETP.GE.AND P3, PT, R4, UR8, PT ;  /* 0x0000000804007c0c */ /* 0x000fe4000bf66270 */
[----:B----4-:R3:W4:Y:S04]  /*22ab0*/  LDS.128 R12, [R5+0x4800] ;  /* 0x00480000050c7984 */ /* 0x0107280000000c00 */
[----:B-1----:R3:W1:Y:S01]  /*22ac0*/  LDS.128 R8, [R5+0x8800] ;  /* 0x0088000005087984 */ /* 0x0026620000000c00 */
[----:B------:R-:W-:Y:S06]  /*22ad0*/  @P0 BRA `(.L_x_7109) ;  /* 0x0000000000200947 */ /* 0x000fec0003800000 */
[----:B------:R-:W-:Y:S01]  /*22ae0*/  ULDC UR4, c[0x0][0x2d0] ;  /* 0x0000b40000047ab9 */ /* 0x000fe20000000800 */
[----:B------:R-:W-:Y:S01]  /*22af0*/  VIADD R4, R0, 0x40 ;  /* 0x0000004000047836 */ /* 0x000fe20000000000 */
[----:B------:R-:W-:-:S13]  /*22b00*/  ISETP.GE.AND P0, PT, R2, UR4, PT ;  /* 0x0000000402007c0c */ /* 0x000fda000bf06270 */
[----:B--2---:R2:W-:Y:S01]  /*22b10*/  @!P0 STG.E.128 desc[UR6][R6.64+0x1800], R28 ;  /* 0x0018001c06008986 */ /* 0x0045e2000c101d06 */
[----:B------:R-:W-:-:S13]  /*22b20*/  ISETP.GE.AND P0, PT, R0, UR4, PT ;  /* 0x0000000400007c0c */ /* 0x000fda000bf06270 */
[----:B----4-:R2:W-:Y:S01]  /*22b30*/  @!P0 STG.E.128 desc[UR6][R6.64+0x1900], R12 ;  /* 0x0019000c06008986 */ /* 0x0105e2000c101d06 */
[----:B------:R-:W-:-:S13]  /*22b40*/  ISETP.GE.AND P0, PT, R4, UR4, PT ;  /* 0x0000000404007c0c */ /* 0x000fda000bf06270 */
[----:B-1----:R2:W-:Y:S02]  /*22b50*/  @!P0 STG.E.128 desc[UR6][R6.64+0x1a00], R8 ;  /* 0x001a000806008986 */ /* 0x0025e4000c101d06 */
.L_x_7109:
[----:B------:R-:W-:Y:S05]  /*22b60*/  BSYNC B0 ;  /* 0x0000000000007941 */ /* 0x000fea0003800000 */
.L_x_7108:
[----:B--2---:R2:W2:Y:S01]  /*22b70*/  LDS.128 R28, [R5+0x1000] ;  /* 0x00100000051c7984 */ /* 0x0044a20000000c00 */
[----:B------:R-:W-:Y:S03]  /*22b80*/  BSSY B0, `(.L_x_7110) ;  /* 0x000000c000007945 */ /* 0x000fe60003800000 */
[----:B----4-:R4:W2:Y:S04]  /*22b90*/  LDS.128 R12, [R5+0x5000] ;  /* 0x00500000050c7984 */ /* 0x0108a80000000c00 */
        /* <DEDUP_REMOVED lines=10> */
.L_x_7111:
[----:B------:R-:W-:Y:S05]  /*22c40*/  BSYNC B0 ;  /* 0x0000000000007941 */ /* 0x000fea0003800000 */
.L_x_7110:
        /* <DEDUP_REMOVED lines=13> */
.L_x_7113:
[----:B------:R-:W-:Y:S05]  /*22d20*/  BSYNC B0 ;  /* 0x0000000000007941 */ /* 0x000fea0003800000 */
.L_x_7112:
        /* <DEDUP_REMOVED lines=13> */
.L_x_7115:
[----:B------:R-:W-:Y:S05]  /*22e00*/  BSYNC B0 ;  /* 0x0000000000007941 */ /* 0x000fea0003800000 */
.L_x_7114:
        /* <DEDUP_REMOVED lines=13> */
.L_x_7117:
[----:B------:R-:W-:Y:S05]  /*22ee0*/  BSYNC B0 ;  /* 0x0000000000007941 */ /* 0x000fea0003800000 */
.L_x_7116:
        /* <DEDUP_REMOVED lines=13> */
.L_x_7119:
[----:B------:R-:W-:Y:S05]  /*22fc0*/  BSYNC B0 ;  /* 0x0000000000007941 */ /* 0x000fea0003800000 */
.L_x_7118:
        /* <DEDUP_REMOVED lines=11> */
.L_x_7120:
        /* <DEDUP_REMOVED lines=16> */
.L_x_7494:


//--------------------- .text._ZN5flash24flash_fwd_splitkv_kernelI23Flash_fwd_kernel_traitsILi192ELi64ELi64ELi4ELb0ELb0EN7cutlass6half_tE19Flash_kernel_traitsILi192ELi64ELi64ELi4ES3_EELb0ELb1ELb1ELb0ELb0ELb1ELb1ELb1EEEvNS_16Flash_fwd_paramsE --------------------------
	.section	.text._ZN5flash24flash_fwd_splitkv_kernelI23Flash_fwd_kernel_traitsILi192ELi64ELi64ELi4ELb0ELb0EN7cutlass6half_tE19Flash_kernel_traitsILi192ELi64ELi64ELi4ES3_EELb0ELb1ELb1ELb0ELb0ELb1ELb1ELb1EEEvNS_16Flash_fwd_paramsE,"ax",@progbits
	.align	128
        .global         _ZN5flash24flash_fwd_splitkv_kernelI23Flash_fwd_kernel_traitsILi192ELi64ELi64ELi4ELb0ELb0EN7cutlass6half_tE19Flash_kernel_traitsILi192ELi64ELi64ELi4ES3_EELb0ELb1ELb1ELb0ELb0ELb1ELb1ELb1EEEvNS_16Flash_fwd_paramsE
        .type           _ZN5flash24flash_fwd_splitkv_kernelI23Flash_fwd_kernel_traitsILi192ELi64ELi64ELi4ELb0ELb0EN7cutlass6half_tE19Flash_kernel_traitsILi192ELi64ELi64ELi4ES3_EELb0ELb1ELb1ELb0ELb0ELb1ELb1ELb1EEEvNS_16Flash_fwd_paramsE,@function
        .size           _ZN5flash24flash_fwd_splitkv_kernelI23Flash_fwd_kernel_traitsILi192ELi64ELi64ELi4ELb0ELb0EN7cutlass6half_tE19Flash_kernel_traitsILi192ELi64ELi64ELi4ES3_EELb0ELb1ELb1ELb0ELb0ELb1ELb1ELb1EEEvNS_16Flash_fwd_paramsE,(.L_x_7433 - _ZN5flash24flash_fwd_splitkv_kernelI23Flash_fwd_kernel_traitsILi192ELi64ELi64ELi4ELb0ELb0EN7cutlass6half_tE19Flash_kernel_traitsILi192ELi64ELi64ELi4ES3_EELb0ELb1ELb1ELb0ELb0ELb1ELb1ELb1EEEvNS_16Flash_fwd_paramsE)
        .other          _ZN5flash24flash_fwd_splitkv_kernelI23Flash_fwd_kernel_traitsILi192ELi64ELi64ELi4ELb0ELb0EN7cutlass6half_tE19Flash_kernel_traitsILi192ELi64ELi64ELi4ES3_EELb0ELb1ELb1ELb0ELb0ELb1ELb1ELb1EEEvNS_16Flash_fwd_paramsE,@"STO_CUDA_ENTRY STV_DEFAULT"
_ZN5flash24flash_fwd_splitkv_kernelI23Flash_fwd_kernel_traitsILi192ELi64ELi64ELi4ELb0ELb0EN7cutlass6half_tE19Flash_kernel_traitsILi192ELi64ELi64ELi4ES3_EELb0ELb1ELb1ELb0ELb0ELb1ELb1ELb1EEEvNS_16Flash_fwd_paramsE:
.text._ZN5flash24flash_fwd_splitkv_kernelI23Flash_fwd_kernel_traitsILi192ELi64ELi64ELi4ELb0ELb0EN7cutlass6half_tE19Flash_kernel_traitsILi192ELi64ELi64ELi4ES3_EELb0ELb1ELb1ELb0ELb0ELb1ELb1ELb1EEEvNS_16Flash_fwd_paramsE:
[----:B------:R-:W-:Y:S08]  /*0000*/  LDC R1, c[0x0][0x28] ;  /* 0x00000a00ff017b82 */ /* 0x000ff00000000800 */
[----:B------:R-:W1:Y:S01]  /*0010*/  LDC R3, c[0x0][0x270] ;  /* 0x00009c00ff037b82 */ /* 0x000e620000000800 */
[----:B------:R-:W2:Y:S01]  /*0020*/  S2R R215, SR_CTAID.X ;  /* 0x0000000000d77919 */ /* 0x000ea20000002500 */
[----:B------:R-:W-:Y:S01]  /*0030*/  BSSY B4, `(.L_x_7121) ;  /* 0x000001b000047945 */ /* 0x000fe20003800000 */
[----:B------:R-:W-:-:S05]  /*0040*/  MOV R214, 0x1e0 ;  /* 0x000001e000d67802 */ /* 0x000fca0000000f00 */
[----:B------:R-:W3:Y:S08]  /*0050*/  S2UR UR4, SR_CTAID.Z ;  /* 0x00000000000479c3 */ /* 0x000ef00000002700 */
[----:B------:R-:W4:Y:S01]  /*0060*/  S2UR UR8, SR_CTAID.Y ;  /* 0x00000000000879c3 */ /* 0x000f220000002600 */
[----:B-1----:R-:W1:Y:S01]  /*0070*/  I2F.U32.RP R2, R3 ;  /* 0x0000000300027306 */ /* 0x002e620000209000 */
[----:B------:R-:W-:-:S06]  /*0080*/  ISETP.NE.U32.AND P0, PT, R3, RZ, PT ;  /* 0x000000ff0300720c */ /* 0x000fcc0003f05070 */
[----:B------:R-:W2:Y:S01]  /*0090*/  LDC.64 R16, c[0x0][0x198] ;  /* 0x00006600ff107b82 */ /* 0x000ea20000000a00 */
[----:B-1----:R-:W1:Y:S02]  /*00a0*/  MUFU.RCP R4, R2 ;  /* 0x0000000200047308 */ /* 0x002e640000001000 */
[----:B-1----:R-:W-:-:S06]  /*00b0*/  VIADD R4, R4, 0xffffffe ;  /* 0x0ffffffe04047836 */ /* 0x002fcc0000000000 */
[----:B------:R-:W1:Y:S02]  /*00c0*/  F2I.FTZ.U32.TRUNC.NTZ R5, R4 ;  /* 0x0000000400057305 */ /* 0x000e64000021f000 */
[----:B-1----:R-:W-:Y:S01]  /*00d0*/  IMAD.MOV R0, RZ, RZ, -R5 ;  /* 0x000000ffff007224 */ /* 0x002fe200078e0a05 */
[----:B------:R-:W-:-:S03]  /*00e0*/  MOV R4, RZ ;  /* 0x000000ff00047202 */ /* 0x000fc60000000f00 */
[----:B------:R-:W-:-:S04]  /*00f0*/  IMAD R7, R0, R3, RZ ;  /* 0x0000000300077224 */ /* 0x000fc800078e02ff */
[----:B------:R-:W-:Y:S02]  /*0100*/  IMAD.HI.U32 R7, R5, R7, R4 ;  /* 0x0000000705077227 */ /* 0x000fe400078e0004 */
[----:B------:R-:W1:Y:S04]  /*0110*/  LDC R4, c[0x0][0x10] ;  /* 0x00000400ff047b82 */ /* 0x000e680000000800 */
[----:B---3--:R-:W-:-:S04]  /*0120*/  IMAD.HI.U32 R217, R7, UR4, RZ ;  /* 0x0000000407d97c27 */ /* 0x008fc8000f8e00ff */
[----:B------:R-:W-:-:S04]  /*0130*/  IMAD.MOV R0, RZ, RZ, -R217 ;  /* 0x000000ffff007224 */ /* 0x000fc800078e0ad9 */
[----:B------:R-:W-:-:S05]  /*0140*/  IMAD R0, R3, R0, UR4 ;  /* 0x0000000403007e24 */ /* 0x000fca000f8e0200 */
[----:B------:R-:W-:-:S13]  /*0150*/  ISETP.GE.U32.AND P2, PT, R0, R3, PT ;  /* 0x000000030000720c */ /* 0x000fda0003f46070 */
[----:B------:R-:W-:Y:S01]  /*0160*/  @P2 IADD3 R0, R0, -R3, RZ ;  /* 0x8000000300002210 */ /* 0x000fe20007ffe0ff */
[----:B------:R-:W-:-:S03]  /*0170*/  @P2 VIADD R217, R217, 0x1 ;  /* 0x00000001d9d92836 */ /* 0x000fc60000000000 */
[----:B------:R-:W-:-:S13]  /*0180*/  ISETP.GE.U32.AND P1, PT, R0, R3, PT ;  /* 0x000000030000720c */ /* 0x000fda0003f26070 */
[----:B------:R-:W-:Y:S02]  /*0190*/  @P1 IADD3 R217, R217, 0x1, RZ ;  /* 0x00000001d9d91810 */ /* 0x000fe40007ffe0ff */
[----:B------:R-:W-:-:S04]  /*01a0*/  @!P0 LOP3.LUT R217, RZ, R3, RZ, 0x33, !PT ;  /* 0x00000003ffd98212 */ /* 0x000fc800078e33ff */
[----:B------:R-:W-:-:S05]  /*01b0*/  IADD3 R218, -R217, RZ, RZ ;  /* 0x000000ffd9da7210 */ /* 0x000fca0007ffe1ff */
[----:B-12-4-:R-:W-:Y:S02]  /*01c0*/  IMAD R218, R3, R218, UR4 ;  /* 0x0000000403da7e24 */ /* 0x016fe4000f8e02da */
[----:B------:R-:W-:Y:S05]  /*01d0*/  CALL.REL.NOINC `($_ZN5flash24flash_fwd_splitkv_kernelI23Flash_fwd_kernel_traitsILi192ELi64ELi64ELi4ELb0ELb0EN7cutlass6half_tE19Flash_kernel_traitsILi192ELi64ELi64ELi4ES3_EELb0ELb1ELb1ELb0ELb0ELb1ELb1ELb1EEEvNS_16Flash_fwd_paramsE$_ZN5flash30compute_attn_1rowblock_splitkvI23Flash_fwd_kernel_traitsILi192ELi64ELi64ELi4ELb0ELb0EN7cutlass6half_tE19Flash_kernel_traitsILi192ELi64ELi64ELi4ES3_EELb0ELb1ELb1ELb0ELb0ELb1ELb1ELb1ENS_16Flash_fwd_paramsEEEvRKT8_iiiii) ;  /* 0x0000000000087944 */ /* 0x000fea0003c00000 */
[----:B------:R-:W-:Y:S05]  /*01e0*/  BSYNC B4 ;  /* 0x0000000000047941 */ /* 0x000fea0003800000 */
.L_x_7121:
[----:B------:R-:W-:Y:S05]  /*01f0*/  EXIT ;  /* 0x000000000000794d */ /* 0x000fea0003800000 */
        .type           $_ZN5flash24flash_fwd_splitkv_kernelI23Flash_fwd_kernel_traitsILi192ELi64ELi64ELi4ELb0ELb0EN7cutlass6half_tE19Flash_kernel_traitsILi192ELi64ELi64ELi4ES3_EELb0ELb1ELb1ELb0ELb0ELb1ELb1ELb1EEEvNS_16Flash_fwd_paramsE$_ZN5flash30compute_attn_1rowblock_splitkvI23Flash_fwd_kernel_traitsILi192ELi64ELi64ELi4ELb0ELb0EN7cutlass6half_tE19Flash_kernel_traitsILi192ELi64ELi64ELi4ES3_EELb0ELb1ELb1ELb0ELb0ELb1ELb1ELb1ENS_16Flash_fwd_paramsEEEvRKT8_iiiii,@function
        .size           $_ZN5flash24flash_fwd_splitkv_kernelI23Flash_fwd_kernel_traitsILi192ELi64ELi64ELi4ELb0ELb0EN7cutlass6half_tE19Flash_kernel_traitsILi192ELi64ELi64ELi4ES3_EELb0ELb1ELb1ELb0ELb0ELb1ELb1ELb1EEEvNS_16Flash_fwd_paramsE$_ZN5flash30compute_attn_1rowblock_splitkvI23Flash_fwd_kernel_traitsILi192ELi64ELi64ELi4ELb0ELb0EN7cutlass6half_tE19Flash_kernel_traitsILi192ELi64ELi64ELi4ES3_EELb0ELb1ELb1ELb0ELb0ELb1ELb1ELb1ENS_16Flash_fwd_paramsEEEvRKT8_iiiii,(.L_x_7433 - $_ZN5flash24flash_fwd_splitkv_kernelI23Flash_fwd_kernel_traitsILi192ELi64ELi64ELi4ELb0ELb0EN7cutlass6half_tE19Flash_kernel_traitsILi192ELi64ELi64ELi4ES3_EELb0ELb1ELb1ELb0ELb0ELb1ELb1ELb1EEEvNS_16Flash_fwd_paramsE$_ZN5flash30compute_attn_1rowblock_splitkvI23Flash_fwd_kernel_traitsILi192ELi64ELi64ELi4ELb0ELb0EN7cutlass6half_tE19Flash_kernel_traitsILi192ELi64ELi64ELi4ES3_EELb0ELb1ELb1ELb0ELb0ELb1ELb1ELb1ENS_16Flash_fwd_paramsEEEvRKT8_iiiii)
$_ZN5flash24flash_fwd_splitkv_kernelI23Flash_fwd_kernel_traitsILi192ELi64ELi64ELi4ELb0ELb0EN7cutlass6half_tE19Flash_kernel_traitsILi192ELi64ELi64ELi4ES3_EELb0ELb1ELb1ELb0ELb0ELb1ELb1ELb1EEEvNS_16Flash_fwd_paramsE$_ZN5flash30compute_attn_1rowblock_splitkvI23Flash_fwd_kernel_traitsILi192ELi64ELi64ELi4ELb0ELb0EN7cutlass6half_tE19Flash_kernel_traitsILi192ELi64ELi64ELi4ES3_EELb0ELb1ELb1ELb0ELb0ELb1ELb1ELb1ENS_16Flash_fwd_paramsEEEvRKT8_iiiii:
[----:B------:R-:W-:Y:S02]  /*0200*/  ULDC.64 UR6, c[0x0][0x208] ;  /* 0x0000820000067ab9 */ /* 0x000fe40000000a00 */
[----:B------:R-:W2:Y:S04]  /*0210*/  LD.E.64 R8, desc[UR6][R16.64+0xe0] ;  /* 0x0000e00610087980 */ /* 0x000ea8000c101b00 */
[----:B------:R-:W3:Y:S01]  /*0220*/  LD.E.64 R20, desc[UR6][R16.64+0xf0] ;  /* 0x0000f00610147980 */ /* 0x000ee2000c101b00 */
[----:B------:R-:W-:-:S03]  /*0230*/  IMAD.MOV.U32 R18, RZ, RZ, -0x1 ;  /* 0xffffffffff127424 */ /* 0x000fc600078e00ff */
[----:B------:R-:W4:Y:S01]  /*0240*/  LD.E.64 R6, desc[UR6][R16.64+0xe8] ;  /* 0x0000e80610067980 */ /* 0x000f22000c101b00 */
[----:B------:R-:W-:Y:S01]  /*0250*/  IMAD.MOV.U32 R12, RZ, RZ, RZ ;  /* 0x000000ffff0c7224 */ /* 0x000fe200078e00ff */
[----:B--2---:R-:W-:-:S04]  /*0260*/  ISETP.NE.U32.AND P0, PT, R8, RZ, PT ;  /* 0x000000ff0800720c */ /* 0x004fc80003f05070 */
[----:B------:R-:W-:Y:S01]  /*0270*/  ISETP.NE.AND.EX P0, PT, R9, RZ, PT, P0 ;  /* 0x000000ff0900720c */ /* 0x000fe20003f05300 */
[----:B------:R-:W-:-:S12]  /*0280*/  IMAD.WIDE R8, R217, 0x4, R8 ;  /* 0x00000004d9087825 */ /* 0x000fd800078e0208 */
[----:B------:R-:W2:Y:S04]  /*0290*/  @P0 LD.E R18, desc[UR6][R8.64] ;  /* 0x0000000608120980 */ /* 0x000ea8000c101900 */
[----:B------:R-:W2:Y:S01]  /*02a0*/  @P0 LD.E R3, desc[UR6][R8.64+0x4] ;  /* 0x0000040608030980 */ /* 0x000ea2000c101900 */
[----:B---3--:R-:W-:-:S04]  /*02b0*/  ISETP.NE.U32.AND P1, PT, R20, RZ, PT ;  /* 0x000000ff1400720c */ /* 0x008fc80003f25070 */
[----:B------:R-:W-:Y:S01]  /*02c0*/  ISETP.NE.AND.EX P1, PT, R21, RZ, PT, P1 ;  /* 0x000000ff1500720c */ /* 0x000fe20003f25310 */
[----:B------:R-:W-:-:S12]  /*02d0*/  IMAD.WIDE R20, R217, 0x4, R20 ;  /* 0x00000004d9147825 */ /* 0x000fd800078e0214 */
[----:B------:R1:W5:Y:S01]  /*02e0*/  @P1 LD.E R12, desc[UR6][R20.64] ;  /* 0x00000006140c1980 */ /* 0x000362000c101900 */
[----:B------:R-:W-:Y:S01]  /*02f0*/  BSSY B0, `(.L_x_7122) ;  /* 0x000000c000007945 */ /* 0x000fe20003800000 */
[----:B------:R-:W-:Y:S01]  /*0300*/  IMAD.MOV.U32 R13, RZ, RZ, -0x1 ;  /* 0xffffffffff0d7424 */ /* 0x000fe200078e00ff */
[----:B--2---:R-:W-:-:S06]  /*0310*/  @P0 IADD3 R216, R3, -R18, RZ ;  /* 0x8000001203d80210 */ /* 0x004fcc0007ffe0ff */
[----:B------:R1:W5:Y:S01]  /*0320*/  @!P0 LD.E R216, desc[UR6][R16.64+0xb4] ;  /* 0x0000b40610d88980 */ /* 0x000362000c101900 */
[----:B----4-:R-:W-:-:S04]  /*0330*/  ISETP.NE.U32.AND P0, PT, R6, RZ, PT ;  /* 0x000000ff0600720c */ /* 0x010fc80003f05070 */
[----:B------:R-:W-:Y:S01]  /*0340*/  ISETP.NE.AND.EX P0, PT, R7, RZ, PT, P0 ;  /* 0x000000ff0700720c */ /* 0x000fe20003f05300 */
[----:B------:R-:W-:-:S12]  /*0350*/  IMAD.WIDE R2, R217, 0x4, R6 ;  /* 0x00000004d9027825 */ /* 0x000fd800078e0206 */
[----:B------:R-:W-:Y:S05]  /*0360*/  @!P0 BRA `(.L_x_7123) ;  /* 0x0000000000108947 */ /* 0x000fea0003800000 */
[----:B------:R-:W2:Y:S02]  /*0370*/  LD.E.U8 R0, desc[UR6][R16.64+0x1b2] ;  /* 0x0001b20610007980 */ /* 0x000ea4000c101100 */
[----:B--2---:R-:W-:-:S13]  /*0380*/  ISETP.NE.AND P2, PT, R0, RZ, PT ;  /* 0x000000ff0000720c */ /* 0x004fda0003f45270 */
[----:B------:R-:W-:Y:S05]  /*0390*/  @!P2 BRA `(.L_x_7123) ;  /* 0x000000000004a947 */ /* 0x000fea0003800000 */
[----:B------:R2:W5:Y:S02]  /*03a0*/  LD.E R13, desc[UR6][R2.64] ;  /* 0x00000006020d7980 */ /* 0x000564000c101900 */
.L_x_7123:
[----:B------:R-:W-:Y:S05]  /*03b0*/  BSYNC B0 ;  /* 0x0000000000007941 */ /* 0x000fea0003800000 */
.L_x_7122:
[----:B------:R-:W-:Y:S04]  /*03c0*/  BSSY B0, `(.L_x_7124) ;  /* 0x0000009000007945 */ /* 0x000fe80003800000 */
[----:B------:R-:W-:Y:S05]  /*03d0*/  @!P0 BRA `(.L_x_7125) ;  /* 0x0000000000188947 */ /* 0x000fea0003800000 */
[----:B------:R-:W3:Y:S02]  /*03e0*/  LD.E.U8 R0, desc[UR6][R16.64+0x1b2] ;  /* 0x0001b20610007980 */ /* 0x000ee4000c101100 */
[----:B---3--:R-:W-:-:S13]  /*03f0*/  ISETP.NE.AND P0, PT, R0, RZ, PT ;  /* 0x000000ff0000720c */ /* 0x008fda0003f05270 */
[----:B------:R-:W3:Y:S02]  /*0400*/  @P0 LD.E R0, desc[UR6][R2.64+0x4] ;  /* 0x0000040602000980 */ /* 0x000ee4000c101900 */
[----:B---3-5:R-:W-:-:S06]  /*0410*/  @P0 IADD3 R87, R0, -R13, RZ ;  /* 0x8000000d00570210 */ /* 0x028fcc0007ffe0ff */
[----:B------:R4:W5:Y:S01]  /*0420*/  @!P0 LD.E R87, desc[UR6][R2.64] ;  /* 0x0000000602578980 */ /* 0x000962000c101900 */
[----:B------:R-:W-:Y:S05]  /*0430*/  BRA `(.L_x_7126) ;  /* 0x0000000000047947 */ /* 0x000fea0003800000 */
.L_x_7125:
[----:B------:R3:W5:Y:S02]  /*0440*/  LD.E R87, desc[UR6][R16.64+0xb8] ;  /* 0x0000b80610577980 */ /* 0x000764000c101900 */
.L_x_7126:
[----:B------:R-:W-:Y:S05]  /*0450*/  BSYNC B0 ;  /* 0x0000000000007941 */ /* 0x000fea0003800000 */
.L_x_7124:
[----:B--2-4-:R-:W2:Y:S01]  /*0460*/  LD.E.64 R2, desc[UR6][R16.64+0xf8] ;  /* 0x0000f80610027980 */ /* 0x014ea2000c101b00 */
[----:B------:R-:W-:Y:S01]  /*0470*/  BSSY B1, `(.L_x_7127) ;  /* 0x0000012000017945 */ /* 0x000fe20003800000 */
[----:B-----5:R-:W-:Y:S01]  /*0480*/  IMAD.IADD R87, R87, 0x1, -R12 ;  /* 0x0000000157577824 */ /* 0x020fe200078e0a0c */
[----:B--2---:R-:W-:-:S04]  /*0490*/  ISETP.NE.U32.AND P0, PT, R2, RZ, PT ;  /* 0x000000ff0200720c */ /* 0x004fc80003f05070 */
[----:B------:R-:W-:-:S13]  /*04a0*/  ISETP.NE.AND.EX P0, PT, R3, RZ, PT, P0 ;  /* 0x000000ff0300720c */ /* 0x000fda0003f05300 */
[----:B------:R-:W-:Y:S05]  /*04b0*/  @!P0 BRA `(.L_x_7128) ;  /* 0x0000000000108947 */ /* 0x000fea0003800000 */
[----:B------:R-:W-:-:S05]  /*04c0*/  IMAD.WIDE R2, R217, 0x4, R2 ;  /* 0x00000004d9027825 */ /* 0x000fca00078e0202 */
[----:B------:R-:W2:Y:S02]  /*04d0*/  LD.E R69, desc[UR6][R2.64] ;  /* 0x0000000602457980 */ /* 0x000ea4000c101900 */
[----:B--2---:R-:W-:Y:S01]  /*04e0*/  IADD3 R69, R69, -R12, RZ ;  /* 0x8000000c45457210 */ /* 0x004fe20007ffe0ff */
[----:B------:R-:W-:Y:S05]  /*04f0*/  BRA `(.L_x_7129) ;  /* 0x0000000000247947 */ /* 0x000fea0003800000 */
.L_x_7128:
[----:B------:R-:W2:Y:S01]  /*0500*/  LD.E.64 R2, desc[UR6][R16.64+0x108] ;  /* 0x0001080610027980 */ /* 0x000ea2000c101b00 */
[----:B------:R-:W-:Y:S01]  /*0510*/  BSSY B0, `(.L_x_7130) ;  /* 0x0000006000007945 */ /* 0x000fe20003800000 */
[----:B------:R-:W-:Y:S01]  /*0520*/  IMAD.MOV.U32 R0, RZ, RZ, RZ ;  /* 0x000000ffff007224 */ /* 0x000fe200078e00ff */
[----:B--2---:R-:W-:-:S04]  /*0530*/  ISETP.NE.U32.AND P0, PT, R2, RZ, PT ;  /* 0x000000ff0200720c */ /* 0x004fc80003f05070 */
[----:B------:R-:W-:-:S13]  /*0540*/  ISETP.NE.AND.EX P0, PT, R3, RZ, PT, P0 ;  /* 0x000000ff0300720c */ /* 0x000fda0003f05300 */
[----:B------:R-:W-:Y:S05]  /*0550*/  @!P0 BRA `(.L_x_7131) ;  /* 0x0000000000048947 */ /* 0x000fea0003800000 */
[----:B------:R2:W5:Y:S02]  /*0560*/  LD.E R0, desc[UR6][R16.64+0xbc] ;  /* 0x0000bc0610007980 */ /* 0x000564000c101900 */
.L_x_7131:
[----:B------:R-:W-:Y:S05]  /*0570*/  BSYNC B0 ;  /* 0x0000000000007941 */ /* 0x000fea0003800000 */
.L_x_7130:
[----:B-----5:R-:W-:Y:S02]  /*0580*/  IADD3 R69, R87, R0, RZ ;  /* 0x0000000057457210 */ /* 0x020fe40007ffe0ff */
.L_x_7129:
[----:B------:R-:W-:Y:S05]  /*0590*/  BSYNC B1 ;  /* 0x0000000000017941 */ /* 0x000fea0003800000 */
.L_x_7127:
[----:B------:R-:W-:Y:S01]  /*05a0*/  IMAD.SHL.U32 R67, R215, 0x40, RZ ;  /* 0x00000040d7437824 */ /* 0x000fe200078e00ff */
[----:B------:R-:W-:Y:S01]  /*05b0*/  MOV R2, R214 ;  /* 0x000000d600027202 */ /* 0x000fe20000000f00 */
[----:B------:R-:W-:-:S03]  /*05c0*/  IMAD.MOV.U32 R3, RZ, RZ, 0x0 ;  /* 0x00000000ff037424 */ /* 0x000fc600078e00ff */
[----:B------:R-:W-:-:S13]  /*05d0*/  ISETP.GT.AND P0, PT, R216, R67, PT ;  /* 0x00000043d800720c */ /* 0x000fda0003f04270 */
[----:B-123--:R-:W-:Y:S05]  /*05e0*/  @!P0 RET.REL.NODEC R2 `(_ZN5flash24flash_fwd_splitkv_kernelI23Flash_fwd_kernel_traitsILi192ELi64ELi64ELi4ELb0ELb0EN7cutlass6half_tE19Flash_kernel_traitsILi192ELi64ELi64ELi4ES3_EELb0ELb1ELb1ELb0ELb0ELb1ELb1ELb1EEEvNS_16Flash_fwd_paramsE) ;  /* 0xfffffff802848950 */ /* 0x00efea0003c3ffff */
[----:B------:R-:W2:Y:S04]  /*05f0*/  LD.E R0, desc[UR6][R16.64+0xb8] ;  /* 0x0000b80610007980 */ /* 0x000ea8000c101900 */
[----:B------:R-:W3:Y:S04]  /*0600*/  LD.E R5, desc[UR6][R16.64+0x184] ;  /* 0x0001840610057980 */ /* 0x000ee8000c101900 */
[----:B------:R-:W4:Y:S01]  /*0610*/  LD.E R6, desc[UR6][R16.64+0x188] ;  /* 0x0001880610067980 */ /* 0x000f22000c101900 */
[----:B------:R-:W-:Y:S02]  /*0620*/  IABS R3, R4 ;  /* 0x0000000400037213 */ /* 0x000fe40000000000 */
[----:B------:R-:W-:Y:S01]  /*0630*/  IADD3 R8, R69, R67, -R216 ;  /* 0x0000004345087210 */ /* 0x000fe20007ffe8d8 */
[----:B------:R-:W1:Y:S01]  /*0640*/  S2R R131, SR_TID.X ;  /* 0x0000000000837919 */ /* 0x000e620000002100 */
[----:B------:R-:W5:Y:S08]  /*0650*/  I2F.RP R2, R3 ;  /* 0x0000000300027306 */ /* 0x000f700000209400 */
[----:B-----5:R-:W5:Y:S02]  /*0660*/  MUFU.RCP R10, R2 ;  /* 0x00000002000a7308 */ /* 0x020f640000001000 */
[----:B-----5:R-:W-:-:S06]  /*0670*/  VIADD R10, R10, 0xffffffe ;  /* 0x0ffffffe0a0a7836 */ /* 0x020fcc0000000000 */
[----:B------:R5:W1:Y:S02]  /*0680*/  F2I.FTZ.U32.TRUNC.NTZ R11, R10 ;  /* 0x0000000a000b7305 */ /* 0x000a64000021f000 */
[----:B-----5:R-:W-:Y:S02]  /*0690*/  IMAD.MOV.U32 R10, RZ, RZ, RZ ;  /* 0x000000ffff0a7224 */ /* 0x020fe400078e00ff */
[----:B--2---:R-:W-:Y:S02]  /*06a0*/  VIADD R0, R0, 0x3f ;  /* 0x0000003f00007836 */ /* 0x004fe40000000000 */
[----:B---3--:R-:W-:-:S03]  /*06b0*/  IMAD.IADD R5, R8, 0x1, -R5 ;  /* 0x0000000108057824 */ /* 0x008fc600078e0a05 */
[----:B------:R-:W-:-:S04]  /*06c0*/  SHF.R.S32.HI R9, RZ, 0x1f, R0 ;  /* 0x0000001fff097819 */ /* 0x000fc80000011400 */
[----:B------:R-:W-:Y:S01]  /*06d0*/  LEA.HI R9, R9, R0, RZ, 0x6 ;  /* 0x0000000009097211 */ /* 0x000fe200078f30ff */
[----:B-1----:R-:W-:-:S03]  /*06e0*/  IMAD.MOV R0, RZ, RZ, -R11 ;  /* 0x000000ffff007224 */ /* 0x002fc600078e0a0b */
[-C--:B------:R-:W-:Y:S01]  /*06f0*/  LEA.HI.SX32 R9, R9, R4.reuse, 0x1a ;  /* 0x0000000409097211 */ /* 0x080fe200078fd2ff */
[----:B------:R-:W-:Y:S01]  /*0700*/  IMAD R7, R0, R3, RZ ;  /* 0x0000000300077224 */ /* 0x000fe200078e02ff */
[----:B------:R-:W-:-:S03]  /*0710*/  IABS R0, R4 ;  /* 0x0000000400007213 */ /* 0x000fc60000000000 */
[----:B------:R-:W-:Y:S02]  /*0720*/  VIADD R9, R9, 0xffffffff ;  /* 0xffffffff09097836 */ /* 0x000fe40000000000 */
[----:B------:R-:W-:-:S03]  /*0730*/  IMAD.HI.U32 R7, R11, R7, R10 ;  /* 0x000000070b077227 */ /* 0x000fc600078e000a */
[----:B------:R-:W-:Y:S01]  /*0740*/  IABS R2, R9 ;  /* 0x0000000900027213 */ /* 0x000fe20000000000 */
[----:B------:R-:W-:Y:S01]  /*0750*/  IMAD.MOV R0, RZ, RZ, -R0 ;  /* 0x000000ffff007224 */ /* 0x000fe200078e0a00 */
[----:B------:R-:W-:-:S03]  /*0760*/  LOP3.LUT R9, R9, R4, RZ, 0x3c, !PT ;  /* 0x0000000409097212 */ /* 0x000fc600078e3cff */
[----:B------:R-:W-:Y:S01]  /*0770*/  IMAD.HI.U32 R7, R7, R2, RZ ;  /* 0x0000000207077227 */ /* 0x000fe200078e00ff */
[----:B------:R-:W-:-:S03]  /*0780*/  ISETP.GE.AND P0, PT, R9, RZ, PT ;  /* 0x000000ff0900720c */ /* 0x000fc60003f06270 */
[----:B------:R-:W-:-:S05]  /*0790*/  IMAD R0, R7, R0, R2 ;  /* 0x0000000007007224 */ /* 0x000fca00078e0202 */
[----:B------:R-:W-:-:S13]  /*07a0*/  ISETP.GT.U32.AND P2, PT, R3, R0, PT ;  /* 0x000000000300720c */ /* 0x000fda0003f44070 */
[----:B------:R-:W-:Y:S02]  /*07b0*/  @!P2 IMAD.IADD R0, R0, 0x1, -R3 ;  /* 0x000000010000a824 */ /* 0x000fe400078e0a03 */
[----:B------:R-:W-:Y:S01]  /*07c0*/  @!P2 VIADD R7, R7, 0x1 ;  /* 0x000000010707a836 */ /* 0x000fe20000000000 */
[----:B------:R-:W-:Y:S02]  /*07d0*/  ISETP.NE.AND P2, PT, R4, RZ, PT ;  /* 0x000000ff0400720c */ /* 0x000fe40003f45270 */
[----:B------:R-:W-:Y:S01]  /*07e0*/  ISETP.GE.U32.AND P3, PT, R0, R3, PT ;  /* 0x000000030000720c */ /* 0x000fe20003f66070 */
[----:B------:R-:W-:Y:S01]  /*07f0*/  VIADD R0, R69, 0x3f ;  /* 0x0000003f45007836 */ /* 0x000fe20000000000 */
[----:B------:R-:W-:-:S04]  /*0800*/  IADD3 R3, -R216, 0x7f, R67 ;  /* 0x0000007fd8037810 */ /* 0x000fc80007ffe143 */
[----:B----4-:R-:W-:-:S07]  /*0810*/  IADD3 R3, R6, R3, R69 ;  /* 0x0000000306037210 */ /* 0x010fce0007ffe045 */
[----:B------:R-:W-:-:S04]  /*0820*/  @P3 VIADD R7, R7, 0x1 ;  /* 0x0000000107073836 */ /* 0x000fc80000000000 */
[----:B------:R-:W-:Y:S01]  /*0830*/  IMAD.MOV.U32 R2, RZ, RZ, R7 ;  /* 0x000000ffff027224 */ /* 0x000fe200078e0007 */
[----:B------:R-:W-:-:S03]  /*0840*/  SHF.R.S32.HI R7, RZ, 0x1f, R0 ;  /* 0x0000001fff077819 */ /* 0x000fc60000011400 */
[----:B------:R-:W-:Y:S01]  /*0850*/  @!P0 IMAD.MOV R2, RZ, RZ, -R2 ;  /* 0x000000ffff028224 */ /* 0x000fe200078e0a02 */
[----:B------:R-:W-:Y:S02]  /*0860*/  @!P2 LOP3.LUT R2, RZ, R4, RZ, 0x33, !PT ;  /* 0x00000004ff02a212 */ /* 0x000fe400078e33ff */
[----:B------:R-:W-:Y:S02]  /*0870*/  LEA.HI R7, R7, R0, RZ, 0x6 ;  /* 0x0000000007077211 */ /* 0x000fe400078f30ff */
[----:B------:R-:W-:Y:S01]  /*0880*/  SHF.R.S32.HI R4, RZ, 0x1f, R5 ;  /* 0x0000001fff047819 */ /* 0x000fe20000011405 */
[----:B------:R-:W-:Y:S01]  /*0890*/  IMAD R211, R2, UR8, RZ ;  /* 0x0000000802d37c24 */ /* 0x000fe2000f8e02ff */
[----:B------:R-:W-:Y:S02]  /*08a0*/  SHF.R.S32.HI R0, RZ, 0x1f, R3 ;  /* 0x0000001fff007819 */ /* 0x000fe40000011403 */
[----:B------:R-:W-:Y:S02]  /*08b0*/  SHF.R.S32.HI R7, RZ, 0x6, R7 ;  /* 0x00000006ff077819 */ /* 0x000fe40000011407 */
[----:B------:R-:W-:-:S02]  /*08c0*/  LEA.HI R4, R4, R5, RZ, 0x6 ;  /* 0x0000000504047211 */ /* 0x000fc400078f30ff */
[----:B------:R-:W-:Y:S02]  /*08d0*/  LEA.HI R0, R0, R3, RZ, 0x6 ;  /* 0x0000000300007211 */ /* 0x000fe400078f30ff */
[C---:B------:R-:W-:Y:S02]  /*08e0*/  VIADDMNMX R7, R211.reuse, R2, R7, PT ;  /* 0x00000002d3077246 */ /* 0x040fe40003800107 */
[----:B------:R-:W-:Y:S02]  /*08f0*/  SHF.R.S32.HI R4, RZ, 0x6, R4 ;  /* 0x00000006ff047819 */ /* 0x000fe40000011404 */
[----:B------:R-:W-:Y:S02]  /*0900*/  SHF.R.S32.HI R0, RZ, 0x6, R0 ;  /* 0x00000006ff007819 */ /* 0x000fe40000011400 */
[----:B------:R-:W-:Y:S02]  /*0910*/  VIMNMX R211, R211, R4, !PT ;  /* 0x00000004d3d37248 */ /* 0x000fe40007fe0100 */
[----:B------:R-:W-:-:S04]  /*0920*/  VIMNMX R134, R7, R0, PT ;  /* 0x0000000007867248 */ /* 0x000fc80003fe0100 */
[----:B------:R-:W-:-:S13]  /*0930*/  ISETP.GE.AND P0, PT, R211, R134, PT ;  /* 0x00000086d300720c */ /* 0x000fda0003f06270 */
[----:B------:R-:W-:Y:S05]  /*0940*/  @!P0 BRA `(.L_x_7132) ;  /* 0x0000000800488947 */ /* 0x000fea0003800000 */
[----:B------:R-:W2:Y:S04]  /*0950*/  LD.E.64 R2, desc[UR6][R16.64+0xb0] ;  /* 0x0000b00610027980 */ /* 0x000ea8000c101b00 */
[----:B------:R-:W3:Y:S04]  /*0960*/  LD.E R5, desc[UR6][R16.64+0x60] ;  /* 0x0000600610057980 */ /* 0x000ee8000c101900 */
[----:B------:R-:W4:Y:S04]  /*0970*/  LD.E R0, desc[UR6][R16.64+0xcc] ;  /* 0x0000cc0610007980 */ /* 0x000f28000c101900 */
[----:B------:R-:W4:Y:S04]  /*0980*/  LD.E.64 R6, desc[UR6][R16.64+0x78] ;  /* 0x0000780610067980 */ /* 0x000f28000c101b00 */
[----:B------:R-:W4:Y:S04]  /*0990*/  LD.E.64 R10, desc[UR6][R16.64+0xa8] ;  /* 0x0000a806100a7980 */ /* 0x000f28000c101b00 */
[----:B------:R1:W5:Y:S01]  /*09a0*/  LD.E R9, desc[UR6][R16.64+0xc0] ;  /* 0x0000c00610097980 */ /* 0x000362000c101900 */
[----:B------:R-:W-:Y:S01]  /*09b0*/  SHF.R.S32.HI R8, RZ, 0x1f, R131 ;  /* 0x0000001fff087819 */ /* 0x000fe20000011483 */
[----:B------:R-:W-:Y:S03]  /*09c0*/  BSSY B0, `(.L_x_7133) ;  /* 0x0000029000007945 */ /* 0x000fe60003800000 */
[----:B------:R-:W-:-:S04]  /*09d0*/  LEA.HI R8, R8, R131, RZ, 0x4 ;  /* 0x0000008308087211 */ /* 0x000fc800078f20ff */
[----:B------:R-:W-:Y:S02]  /*09e0*/  LOP3.LUT R4, R8, 0xfffffff0, RZ, 0xc0, !PT ;  /* 0xfffffff008047812 */ /* 0x000fe400078ec0ff */
[----:B------:R-:W-:-:S03]  /*09f0*/  SHF.R.S32.HI R8, RZ, 0x4, R8 ;  /* 0x00000004ff087819 */ /* 0x000fc60000011408 */
[----:B------:R-:W-:-:S04]  /*0a00*/  IMAD.IADD R4, R131, 0x1, -R4 ;  /* 0x0000000183047824 */ /* 0x000fc800078e0a04 */
[C---:B------:R-:W-:Y:S01]  /*0a10*/  IMAD.SHL.U32 R12, R4.reuse, 0x4, RZ ;  /* 0x00000004040c7824 */ /* 0x040fe200078e00ff */
[----:B------:R-:W-:-:S04]  /*0a20*/  ISETP.NE.AND P6, PT, R4, RZ, PT ;  /* 0x000000ff0400720c */ /* 0x000fc80003fc5270 */
[----:B------:R-:W-:-:S03]  /*0a30*/  SHF.R.S32.HI R13, RZ, 0x1f, R12 ;  /* 0x0000001fff0d7819 */ /* 0x000fc6000001140c */
[----:B------:R-:W-:-:S04]  /*0a40*/  IMAD.WIDE R14, R8, 0xc0, R12 ;  /* 0x000000c0080e7825 */ /* 0x000fc800078e020c */
[----:B--2---:R-:W-:-:S04]  /*0a50*/  IMAD R2, R2, UR8, R217 ;  /* 0x0000000802027c24 */ /* 0x004fc8000f8e02d9 */
[----:B---3--:R-:W-:-:S04]  /*0a60*/  IMAD R2, R2, R5, R218 ;  /* 0x0000000502027224 */ /* 0x008fc800078e02da */
[--C-:B------:R-:W-:Y:S02]  /*0a70*/  IMAD R3, R3, R2, R67.reuse ;  /* 0x0000000203037224 */ /* 0x100fe400078e0243 */
[----:B------:R-:W-:Y:S02]  /*0a80*/  IMAD.IADD R67, R216, 0x1, -R67 ;  /* 0x00000001d8437824 */ /* 0x000fe400078e0a43 */
[----:B----4-:R-:W-:Y:S02]  /*0a90*/  IMAD R0, R3, R0, RZ ;  /* 0x0000000003007224 */ /* 0x010fe400078e02ff */
[C---:B------:R-:W-:Y:S01]  /*0aa0*/  VIADD R2, R8.reuse, 0x8 ;  /* 0x0000000808027836 */ /* 0x040fe20000000000 */
[-C--:B------:R-:W-:Y:S02]  /*0ab0*/  ISETP.GE.AND P2, PT, R8, R67.reuse, PT ;  /* 0x000000430800720c */ /* 0x080fe40003f46270 */
[----:B------:R-:W-:Y:S02]  /*0ac0*/  IADD3 R5, P0, R0, R14, RZ ;  /* 0x0000000e00057210 */ /* 0x000fe40007f1e0ff */
[----:B------:R-:W-:-:S02]  /*0ad0*/  ISETP.GE.AND P5, PT, R2, R67, PT ;  /* 0x000000430200720c */ /* 0x000fc40003fa6270 */
[----:B------:R-:W-:Y:S02]  /*0ae0*/  LEA.HI.X.SX32 R0, R0, R15, 0x1, P0 ;  /* 0x0000000f00007211 */ /* 0x000fe400000f0eff */
[----:B------:R-:W-:Y:S02]  /*0af0*/  LEA R4, P1, R5, R6, 0x2 ;  /* 0x0000000605047211 */ /* 0x000fe400078210ff */
[----:B------:R-:W-:Y:S02]  /*0b00*/  SHF.R.S32.HI R15, RZ, 0x1f, R3 ;  /* 0x0000001fff0f7819 */ /* 0x000fe40000011403 */
[----:B------:R-:W-:Y:S02]  /*0b10*/  IADD3 R3, P0, R3, R8, RZ ;  /* 0x0000000803037210 */ /* 0x000fe40007f1e0ff */
[----:B------:R-:W-:Y:S01]  /*0b20*/  LEA.HI.X R5, R5, R7, R0, 0x2, P1 ;  /* 0x0000000705057211 */ /* 0x000fe200008f1400 */
[----:B------:R-:W-:Y:S01]  /*0b30*/  VIADD R0, R8, 0x10 ;  /* 0x0000001008007836 */ /* 0x000fe20000000000 */
[----:B------:R-:W-:Y:S01]  /*0b40*/  ISETP.GE.OR P4, PT, R2, R67, P6 ;  /* 0x000000430200720c */ /* 0x000fe20003786670 */
[C---:B------:R-:W-:Y:S01]  /*0b50*/  VIADD R2, R8.reuse, 0x18 ;  /* 0x0000001808027836 */ /* 0x040fe20000000000 */
[----:B------:R-:W-:-:S02]  /*0b60*/  LEA.HI.X.SX32 R15, R8, R15, 0x1, P0 ;  /* 0x0000000f080f7211 */ /* 0x000fc400000f0eff */
[C---:B------:R-:W-:Y:S01]  /*0b70*/  LEA R6, P1, R3.reuse, R10, 0x2 ;  /* 0x0000000a03067211 */ /* 0x040fe200078210ff */
[----:B------:R-:W-:Y:S01]  /*0b80*/  VIADD R10, R12, 0x40 ;  /* 0x000000400c0a7836 */ /* 0x000fe20000000000 */
[CC--:B------:R-:W-:Y:S02]  /*0b90*/  ISETP.GE.AND P0, PT, R0.reuse, R67.reuse, PT ;  /* 0x000000430000720c */ /* 0x0c0fe40003f06270 */
[----:B------:R-:W-:Y:S01]  /*0ba0*/  ISETP.GE.OR P3, PT, R0, R67, P6 ;  /* 0x000000430000720c */ /* 0x000fe20003766670 */
[----:B------:R-:W-:Y:S01]  /*0bb0*/  VIADD R0, R12, 0x80 ;  /* 0x000000800c007836 */ /* 0x000fe20000000000 */
[----:B------:R-:W-:Y:S02]  /*0bc0*/  LEA.HI.X R7, R3, R11, R15, 0x2, P1 ;  /* 0x0000000b03077211 */ /* 0x000fe400008f140f */
[----:B------:R-:W-:Y:S01]  /*0bd0*/  ISETP.GE.AND P1, PT, R2, R67, PT ;  /* 0x000000430200720c */ /* 0x000fe20003f26270 */
[----:B-1----:R-:W-:-:S12]  /*0be0*/  @P2 BRA `(.L_x_7134) ;  /* 0x0000000000182947 */ /* 0x002fd80003800000 */
[----:B-----5:R-:W-:-:S13]  /*0bf0*/  ISETP.GE.AND P2, PT, R12, R9, PT ;  /* 0x000000090c00720c */ /* 0x020fda0003f46270 */
[----:B------:R1:W-:Y:S01]  /*0c00*/  @!P2 ST.E.128 desc[UR6][R4.64], RZ ;  /* 0x000000ff0400a985 */ /* 0x0003e2000c101d06 */
[----:B------:R-:W-:-:S13]  /*0c10*/  ISETP.GE.AND P2, PT, R10, R9, PT ;  /* 0x000000090a00720c */ /* 0x000fda0003f46270 */
[----:B------:R1:W-:Y:S01]  /*0c20*/  @!P2 ST.E.128 desc[UR6][R4.64+0x100], RZ ;  /* 0x000100ff0400a985 */ /* 0x0003e2000c101d06 */
[----:B------:R-:W-:-:S13]  /*0c30*/  ISETP.GE.AND P2, PT, R0, R9, PT ;  /* 0x000000090000720c */ /* 0x000fda0003f46270 */
[----:B------:R1:W-:Y:S02]  /*0c40*/  @!P2 ST.E.128 desc[UR6][R4.64+0x200], RZ ;  /* 0x000200ff0400a985 */ /* 0x0003e4000c101d06 */
.L_x_7134:
[----:B------:R-:W-:Y:S05]  /*0c50*/  BSYNC B0 ;  /* 0x0000000000007941 */ /* 0x000fea0003800000 */
.L_x_7133:
[----:B------:R-:W-:Y:S01]  /*0c60*/  BSSY B0, `(.L_x_7135) ;  /* 0x000000a000007945 */ /* 0x000fe20003800000 */
[----:B------:R-:W-:Y:S02]  /*0c70*/  ISETP.GE.OR P2, PT, R2, R67, P6 ;  /* 0x000000430200720c */ /* 0x000fe40003746670 */
[----:B------:R-:W-:Y:S01]  /*0c80*/  IADD3 R16, R8, 0x20, RZ ;  /* 0x0000002008107810 */ /* 0x000fe20007ffe0ff */
[----:B------:R-:W-:Y:S05]  /*0c90*/  @P5 BRA `(.L_x_7136) ;  /* 0x0000000000185947 */ /* 0x000fea0003800000 */
[----:B-----5:R-:W-:-:S13]  /*0ca0*/  ISETP.GE.AND P5, PT, R12, R9, PT ;  /* 0x000000090c00720c */ /* 0x020fda0003fa6270 */
[----:B------:R2:W-:Y:S01]  /*0cb0*/  @!P5 ST.E.128 desc[UR6][R4.64+0x1800], RZ ;  /* 0x001800ff0400d985 */ /* 0x0005e2000c101d06 */
[----:B------:R-:W-:-:S13]  /*0cc0*/  ISETP.GE.AND P5, PT, R10, R9, PT ;  /* 0x000000090a00720c */ /* 0x000fda0003fa6270 */
[----:B------:R2:W-:Y:S01]  /*0cd0*/  @!P5 ST.E.128 desc[UR6][R4.64+0x1900], RZ ;  /* 0x001900ff0400d985 */ /* 0x0005e2000c101d06 */
[----:B------:R-:W-:-:S13]  /*0ce0*/  ISETP.GE.AND P5, PT, R0, R9, PT ;  /* 0x000000090000720c */ /* 0x000fda0003fa6270 */
[----:B------:R2:W-:Y:S02]  /*0cf0*/  @!P5 ST.E.128 desc[UR6][R4.64+0x1a00], RZ ;  /* 0x001a00ff0400d985 */ /* 0x0005e4000c101d06 */
.L_x_7136:
[----:B------:R-:W-:Y:S05]  /*0d00*/  BSYNC B0 ;  /* 0x0000000000007941 */ /* 0x000fea0003800000 */
.L_x_7135:
[----:B------:R-:W-:Y:S01]  /*0d10*/  BSSY B0, `(.L_x_7137) ;  /* 0x000000a000007945 */ /* 0x000fe20003800000 */
[----:B------:R-:W-:Y:S02]  /*0d20*/  ISETP.GE.AND P5, PT, R16, R67, PT ;  /* 0x000000431000720c */ /* 0x000fe40003fa6270 */
        /* <DEDUP_REMOVED lines=8> */
.L_x_7138:
[----:B------:R-:W-:Y:S05]  /*0db0*/  BSYNC B0 ;  /* 0x0000000000007941 */ /* 0x000fea0003800000 */
.L_x_7137:
        /* <DEDUP_REMOVED lines=10> */
.L_x_7140:
[----:B------:R-:W-:Y:S05]  /*0e60*/  BSYNC B0 ;  /* 0x0000000000007941 */ /* 0x000fea0003800000 */
.L_x_7139:
[----:B------:R-:W-:Y:S01]  /*0e70*/  BSSY B0, `(.L_x_7141) ;  /* 0x0000009000007945 */ /* 0x000fe20003800000 */
[----:B------:R-:W-:-:S03]  /*0e80*/  ISETP.GE.AND P1, PT, R2, R67, PT ;  /* 0x000000430200720c */ /* 0x000fc60003f26270 */
[----:B------:R-:W-:Y:S10]  /*0e90*/  @P5 BRA `(.L_x_7142) ;  /* 0x0000000000185947 */ /* 0x000ff40003800000 */
[----:B-----5:R-:W-:-:S13]  /*0ea0*/  ISETP.GE.AND P5, PT, R12, R9, PT ;  /* 0x000000090c00720c */ /* 0x020fda0003fa6270 */
[----:B------:R1:W-:Y:S01]  /*0eb0*/  @!P5 ST.E.128 desc[UR6][R4.64+0x6000], RZ ;  /* 0x006000ff0400d985 */ /* 0x0003e2000c101d06 */
[----:B------:R-:W-:-:S13]  /*0ec0*/  ISETP.GE.AND P5, PT, R10, R9, PT ;  /* 0x000000090a00720c */ /* 0x000fda0003fa6270 */
[----:B------:R1:W-:Y:S01]  /*0ed0*/  @!P5 ST.E.128 desc[UR6][R4.64+0x6100], RZ ;  /* 0x006100ff0400d985 */ /* 0x0003e2000c101d06 */
[----:B------:R-:W-:-:S13]  /*0ee0*/  ISETP.GE.AND P5, PT, R0, R9, PT ;  /* 0x000000090000720c */ /* 0x000fda0003fa6270 */
[----:B------:R1:W-:Y:S02]  /*0ef0*/  @!P5 ST.E.128 desc[UR6][R4.64+0x6200], RZ ;  /* 0x006200ff0400d985 */ /* 0x0003e4000c101d06 */
.L_x_7142:
[----:B------:R-:W-:Y:S05]  /*0f00*/  BSYNC B0 ;  /* 0x0000000000007941 */ /* 0x000fea0003800000 */
.L_x_7141:
[----:B------:R-:W-:Y:S01]  /*0f10*/  BSSY B0, `(.L_x_7143) ;  /* 0x000000a000007945 */ /* 0x000fe20003800000 */
[C---:B------:R-:W-:Y:S02]  /*0f20*/  ISETP.GE.OR P5, PT, R8.reuse, R67, P6 ;  /* 0x000000430800720c */ /* 0x040fe400037a6670 */
        /* <DEDUP_REMOVED lines=8> */
.L_x_7144:
[----:B------:R-:W-:Y:S05]  /*0fb0*/  BSYNC B0 ;  /* 0x0000000000007941 */ /* 0x000fea0003800000 */
.L_x_7143:
        /* <DEDUP_REMOVED lines=9> */
.L_x_7146:
[----:B------:R-:W-:Y:S05]  /*1050*/  BSYNC B0 ;  /* 0x0000000000007941 */ /* 0x000fea0003800000 */
.L_x_7145:
[----:B------:R-:W-:Y:S01]  /*1060*/  BSSY B0, `(.L_x_7147) ;  /* 0x000000a000007945 */ /* 0x000fe20003800000 */
[----:B------:R-:W-:Y:S02]  /*1070*/  ISETP.GE.OR P1, PT, R16, R67, P6 ;  /* 0x000000431000720c */ /* 0x000fe40003726670 */
[----:B------:R-:W-:Y:S01]  /*1080*/  @!P5 MOV R3, 0xff800000 ;  /* 0xff8000000003d802 */ /* 0x000fe20000000f00 */
[----:B------:R-:W-:Y:S05]  /*1090*/  @P0 BRA `(.L_x_7148) ;  /* 0x0000000000180947 */ /* 0x000fea0003800000 */
[----:B-----5:R-:W-:-:S13]  /*10a0*/  ISETP.GE.AND P0, PT, R12, R9, PT ;  /* 0x000000090c00720c */ /* 0x020fda0003f06270 */
[----:B------:R1:W-:Y:S01]  /*10b0*/  @!P0 ST.E.128 desc[UR6][R4.64+0xa800], RZ ;  /* 0x00a800ff04008985 */ /* 0x0003e2000c101d06 */
[----:B------:R-:W-:-:S13]  /*10c0*/  ISETP.GE.AND P0, PT, R10, R9, PT ;  /* 0x000000090a00720c */ /* 0x000fda0003f06270 */
[----:B------:R1:W-:Y:S01]  /*10d0*/  @!P0 ST.E.128 desc[UR6][R4.64+0xa900], RZ ;  /* 0x00a900ff04008985 */ /* 0x0003e2000c101d06 */
[----:B------:R-:W-:-:S13]  /*10e0*/  ISETP.GE.AND P0, PT, R0, R9, PT ;  /* 0x000000090000720c */ /* 0x000fda0003f06270 */
[----:B------:R1:W-:Y:S02]  /*10f0*/  @!P0 ST.E.128 desc[UR6][R4.64+0xaa00], RZ ;  /* 0x00aa00ff04008985 */ /* 0x0003e4000c101d06 */
.L_x_7148:
[----:B------:R-:W-:Y:S05]  /*1100*/  BSYNC B0 ;  /* 0x0000000000007941 */ /* 0x000fea0003800000 */
.L_x_7147:
[----:B------:R-:W-:Y:S01]  /*1110*/  @!P5 ST.E desc[UR6][R6.64], R3 ;  /* 0x000000030600d985 */ /* 0x000fe2000c101906 */
[-C--:B------:R-:W-:Y:S01]  /*1120*/  ISETP.GE.OR P0, PT, R14, R67.reuse, P6 ;  /* 0x000000430e00720c */ /* 0x080fe20003706670 */
[----:B------:R-:W-:Y:S01]  /*1130*/  @!P4 IMAD.MOV.U32 R17, RZ, RZ, -0x800000 ;  /* 0xff800000ff11c424 */ /* 0x000fe200078e00ff */
[-C--:B------:R-:W-:Y:S01]  /*1140*/  ISETP.GE.OR P5, PT, R2, R67.reuse, P6 ;  /* 0x000000430200720c */ /* 0x080fe200037a6670 */
[----:B------:R-:W-:Y:S01]  /*1150*/  @!P3 IMAD.MOV.U32 R15, RZ, RZ, -0x800000 ;  /* 0xff800000ff0fb424 */ /* 0x000fe200078e00ff */
[----:B------:R-:W-:Y:S01]  /*1160*/  ISETP.GE.OR P6, PT, R8, R67, P6 ;  /* 0x000000430800720c */ /* 0x000fe200037c6670 */
[----:B------:R-:W-:Y:S01]  /*1170*/  @!P1 IMAD.MOV.U32 R11, RZ, RZ, -0x800000 ;  /* 0xff800000ff0b9424 */ /* 0x000fe200078e00ff */
[----:B------:R-:W-:Y:S01]  /*1180*/  @!P2 MOV R13, 0xff800000 ;  /* 0xff800000000da802 */ /* 0x000fe20000000f00 */
[----:B------:R-:W-:Y:S01]  /*1190*/  @!P4 ST.E desc[UR6][R6.64+0x20], R17 ;  /* 0x000020110600c985 */ /* 0x000fe2000c101906 */
[----:B------:R-:W-:-:S03]  /*11a0*/  MOV R215, 0x0 ;  /* 0x0000000000d77802 */ /* 0x000fc60000000f00 */
[----:B------:R-:W-:Y:S02]  /*11b0*/  @!P3 ST.E desc[UR6][R6.64+0x40], R15 ;  /* 0x0000400f0600b985 */ /* 0x000fe4000c101906 */
[----:B-----5:R-:W-:Y:S02]  /*11c0*/  @!P0 MOV R9, 0xff800000 ;  /* 0xff80000000098802 */ /* 0x020fe40000000f00 */
[----:B-1234-:R-:W-:Y:S01]  /*11d0*/  @!P5 IMAD.MOV.U32 R5, RZ, RZ, -0x800000 ;  /* 0xff800000ff05d424 */ /* 0x01efe200078e00ff */
[----:B------:R-:W-:Y:S04]  /*11e0*/  @!P2 ST.E desc[UR6][R6.64+0x60], R13 ;  /* 0x0000600d0600a985 */ /* 0x000fe8000c101906 */
[----:B------:R-:W-:Y:S04]  /*11f0*/  @!P1 ST.E desc[UR6][R6.64+0x80], R11 ;  /* 0x0000800b06009985 */ /* 0x000fe8000c101906 */
[----:B------:R-:W-:Y:S04]  /*1200*/  @!P0 ST.E desc[UR6][R6.64+0xa0], R9 ;  /* 0x0000a00906008985 */ /* 0x000fe8000c101906 */
[----:B------:R1:W-:Y:S02]  /*1210*/  @!P5 ST.E desc[UR6][R6.64+0xc0], R5 ;  /* 0x0000c0050600d985 */ /* 0x0003e4000c101906 */
[----:B-1----:R-:W-:Y:S05]  /*1220*/  @P6 RET.REL.NODEC R214 `(_ZN5flash24flash_fwd_splitkv_kernelI23Flash_fwd_kernel_traitsILi192ELi64ELi64ELi4ELb0ELb0EN7cutlass6half_tE19Flash_kernel_traitsILi192ELi64ELi64ELi4ES3_EELb0ELb1ELb1ELb0ELb0ELb1ELb1ELb1EEEvNS_16Flash_fwd_paramsE) ;  /* 0xffffffecd6746950 */ /* 0x002fea0003c3ffff */
[----:B------:R-:W-:Y:S02]  /*1230*/  MOV R3, 0xff800000 ;  /* 0xff80000000037802 */ /* 0x000fe40000000f00 */
[----:B------:R-:W-:-:S03]  /*1240*/  MOV R215, 0x0 ;  /* 0x0000000000d77802 */ /* 0x000fc60000000f00 */
[----:B------:R1:W-:Y:S02]  /*1250*/  ST.E desc[UR6][R6.64+0xe0], R3 ;  /* 0x0000e00306007985 */ /* 0x0003e4000c101906 */
[----:B-1----:R-:W-:Y:S05]  /*1260*/  RET.REL.NODEC R214 `(_ZN5flash24flash_fwd_splitkv_kernelI23Flash_fwd_kernel_traitsILi192ELi64ELi64ELi4ELb0ELb0EN7cutlass6half_tE19Flash_kernel_traitsILi192ELi64ELi64ELi4ES3_EELb0ELb1ELb1ELb0ELb0ELb1ELb1ELb1EEEvNS_16Flash_fwd_paramsE) ;  /* 0xffffffecd6647950 */ /* 0x002fea0003c3ffff */
.L_x_7132:
[----:B------:R-:W2:Y:S04]  /*1270*/  LD.E.64 R6, desc[UR6][R16.64+0x160] ;  /* 0x0001600610067980 */ /* 0x000ea8000c101b00 */
[----:B------:R-:W3:Y:S01]  /*1280*/  LD.E.64 R14, desc[UR6][R16.64+0x158] ;  /* 0x00015806100e7980 */ /* 0x000ee2000c101b00 */
[----:B--2---:R-:W-:-:S04]  /*1290*/  ISETP.NE.U32.AND P2, PT, R6, RZ, PT ;  /* 0x000000ff0600720c */ /* 0x004fc80003f45070 */
[----:B------:R-:W-:-:S13]  /*12a0*/  ISETP.NE.AND.EX P2, PT, R7, RZ, PT, P2 ;  /* 0x000000ff0700720c */ /* 0x000fda0003f45320 */
[----:B------:R-:W2:Y:S01]  /*12b0*/  @P2 LD.E.64 R10, desc[UR6][R16.64+0x168] ;  /* 0x00016806100a2980 */ /* 0x000ea2000c101b00 */
[----:B---3--:R-:W-:Y:S01]  /*12c0*/  ISETP.NE.U32.AND P0, PT, R14, RZ, PT ;  /* 0x000000ff0e00720c */ /* 0x008fe20003f05070 */
[----:B------:R-:W-:-:S03]  /*12d0*/  IMAD.MOV.U32 R8, RZ, RZ, R217 ;  /* 0x000000ffff087224 */ /* 0x000fc600078e00d9 */
[----:B------:R-:W-:Y:S02]  /*12e0*/  ISETP.NE.AND.EX P0, PT, R15, RZ, PT, P0 ;  /* 0x000000ff0f00720c */ /* 0x000fe40003f05300 */
[----:B------:R-:W-:Y:S02]  /*12f0*/  @P2 SHF.R.S32.HI R5, RZ, 0x1f, R217 ;  /* 0x0000001fff052819 */ /* 0x000fe400000114d9 */
[----:B------:R-:W-:-:S09]  /*1300*/  CS2R R220, SRZ ;  /* 0x0000000000dc7805 */ /* 0x000fd2000001ff00 */
[----:B------:R-:W-:-:S05]  /*1310*/  @P0 IMAD.WIDE R14, R217, 0x4, R14 ;  /* 0x00000004d90e0825 */ /* 0x000fca00078e020e */
[----:B------:R1:W5:Y:S01]  /*1320*/  @P0 LD.E R8, desc[UR6][R14.64] ;  /* 0x000000060e080980 */ /* 0x000362000c101900 */
[----:B------:R-:W-:Y:S01]  /*1330*/  BSSY B0, `(.L_x_7149) ;  /* 0x00000ac000007945 */ /* 0x000fe20003800000 */
[-C--:B--2---:R-:W-:Y:S02]  /*1340*/  @P2 IMAD R0, R11, R217.reuse, RZ ;  /* 0x000000d90b002224 */ /* 0x084fe400078e02ff */
[----:B------:R-:W-:-:S04]  /*1350*/  @P2 IMAD.WIDE.U32 R2, R10, R217, RZ ;  /* 0x000000d90a022225 */ /* 0x000fc800078e00ff */
[----:B------:R-:W-:Y:S01]  /*1360*/  @P2 IMAD R0, R10, R5, R0 ;  /* 0x000000050a002224 */ /* 0x000fe200078e0200 */
[----:B------:R-:W-:-:S03]  /*1370*/  @P2 LEA R220, P0, R2, R6, 0x2 ;  /* 0x0000000602dc2211 */ /* 0x000fc600078010ff */
[----:B------:R-:W-:-:S05]  /*1380*/  @P2 IMAD.IADD R0, R3, 0x1, R0 ;  /* 0x0000000103002824 */ /* 0x000fca00078e0200 */
[----:B------:R-:W-:Y:S02]  /*1390*/  @P2 LEA.HI.X R221, R2, R7, R0, 0x2, P0 ;  /* 0x0000000702dd2211 */ /* 0x000fe400000f1400 */
[----:B------:R-:W-:-:S04]  /*13a0*/  ISETP.NE.U32.AND P0, PT, R220, RZ, PT ;  /* 0x000000ffdc00720c */ /* 0x000fc80003f05070 */
[----:B------:R-:W-:-:S13]  /*13b0*/  ISETP.NE.AND.EX P0, PT, R221, RZ, PT, P0 ;  /* 0x000000ffdd00720c */ /* 0x000fda0003f05300 */
[----:B-1----:R-:W-:Y:S05]  /*13c0*/  @!P0 BRA `(.L_x_7150) ;  /* 0x00000004004c8947 */ /* 0x002fea0003800000 */
[----:B------:R-:W2:Y:S04]  /*13d0*/  LD.E R6, desc[UR6][R16.64+0x170] ;  /* 0x0001700610067980 */ /* 0x000ea8000c101900 */
[----:B------:R-:W3:Y:S01]  /*13e0*/  LD.E R3, desc[UR6][R16.64+0x68] ;  /* 0x0000680610037980 */ /* 0x000ee2000c101900 */
[----:B------:R-:W-:-:S03]  /*13f0*/  LEA R5, R134, 0xffffffc0, 0x6 ;  /* 0xffffffc086057811 */ /* 0x000fc600078e30ff */
[----:B------:R-:W4:Y:S01]  /*1400*/  LD.E.64 R22, desc[UR6][R16.64+0x20] ;  /* 0x0000200610167980 */ /* 0x000f22000c101b00 */
[----:B------:R-:W-:-:S03]  /*1410*/  IABS R2, R5 ;  /* 0x0000000500027213 */ /* 0x000fc60000000000 */
[----:B------:R-:W4:Y:S04]  /*1420*/  LD.E.64 R60, desc[UR6][R16.64+0x38] ;  /* 0x00003806103c7980 */ /* 0x000f28000c101b00 */
[----:B------:R-:W4:Y:S04]  /*1430*/  LD.E.64 R14, desc[UR6][R16.64+0x50] ;  /* 0x00005006100e7980 */ /* 0x000f28000c101b00 */
[----:B------:R-:W5:Y:S04]  /*1440*/  LD.E.64 R28, desc[UR6][R16.64+0x58] ;  /* 0x00005806101c7980 */ /* 0x000f68000c101b00 */
[----:B------:R-:W5:Y:S01]  /*1450*/  LD.E.64 R62, desc[UR6][R16.64+0x40] ;  /* 0x00004006103e7980 */ /* 0x000f62000c101b00 */
[----:B--2---:R-:W-:-:S04]  /*1460*/  IABS R4, R6 ;  /* 0x0000000600047213 */ /* 0x004fc80000000000 */
[----:B------:R-:W1:Y:S08]  /*1470*/  I2F.RP R10, R4 ;  /* 0x00000004000a7306 */ /* 0x000e700000209400 */
[----:B-1---5:R-:W1:Y:S02]  /*1480*/  MUFU.RCP R8, R10 ;  /* 0x0000000a00087308 */ /* 0x022e640000001000 */
[----:B-1----:R-:W-:Y:S01]  /*1490*/  IADD3 R8, R8, 0xffffffe, RZ ;  /* 0x0ffffffe08087810 */ /* 0x002fe20007ffe0ff */
[----:B------:R-:W2:Y:S05]  /*14a0*/  LD.E.64 R10, desc[UR6][R16.64+0x28] ;  /* 0x00002806100a7980 */ /* 0x000eaa000c101b00 */
[----:B------:R-:W1:Y:S01]  /*14b0*/  F2I.FTZ.U32.TRUNC.NTZ R9, R8 ;  /* 0x0000000800097305 */ /* 0x000e62000021f000 */
[----:B------:R-:W-:-:S02]  /*14c0*/  IABS R0, R6 ;  /* 0x0000000600007213 */ /* 0x000fc40000000000 */
[----:B-1----:R-:W-:Y:S01]  /*14d0*/  IADD3 R7, RZ, -R9, RZ ;  /* 0x80000009ff077210 */ /* 0x002fe20007ffe0ff */
[----:B------:R-:W-:-:S04]  /*14e0*/  IMAD.MOV.U32 R8, RZ, RZ, RZ ;  /* 0x000000ffff087224 */ /* 0x000fc800078e00ff */
[----:B------:R-:W-:-:S04]  /*14f0*/  IMAD R7, R7, R4, RZ ;  /* 0x0000000407077224 */ /* 0x000fc800078e02ff */
[----:B------:R-:W-:Y:S01]  /*1500*/  IMAD.HI.U32 R7, R9, R7, R8 ;  /* 0x0000000709077227 */ /* 0x000fe200078e0008 */
[----:B------:R-:W-:-:S05]  /*1510*/  IADD3 R0, RZ, -R0, RZ ;  /* 0x80000000ff007210 */ /* 0x000fca0007ffe0ff */
[----:B------:R-:W-:-:S04]  /*1520*/  IMAD.HI.U32 R9, R7, R2, RZ ;  /* 0x0000000207097227 */ /* 0x000fc800078e00ff */
[----:B------:R-:W-:-:S05]  /*1530*/  IMAD R7, R9, R0, R2 ;  /* 0x0000000009077224 */ /* 0x000fca00078e0202 */
[----:B------:R-:W-:Y:S02]  /*1540*/  ISETP.GT.U32.AND P2, PT, R4, R7, PT ;  /* 0x000000070400720c */ /* 0x000fe40003f44070 */
[----:B------:R-:W-:-:S11]  /*1550*/  LOP3.LUT R0, R5, R6, RZ, 0x3c, !PT ;  /* 0x0000000605007212 */ /* 0x000fd600078e3cff */
[----:B------:R-:W-:-:S05]  /*1560*/  @!P2 IMAD.IADD R7, R7, 0x1, -R4 ;  /* 0x000000010707a824 */ /* 0x000fca00078e0a04 */
[----:B------:R-:W-:Y:S02]  /*1570*/  ISETP.GE.U32.AND P3, PT, R7, R4, PT ;  /* 0x000000040700720c */ /* 0x000fe40003f66070 */
[----:B------:R-:W-:Y:S02]  /*1580*/  ISETP.GE.AND P0, PT, R0, RZ, PT ;  /* 0x000000ff0000720c */ /* 0x000fe40003f06270 */
[----:B------:R-:W-:Y:S02]  /*1590*/  @!P2 IADD3 R9, R9, 0x1, RZ ;  /* 0x000000010909a810 */ /* 0x000fe40007ffe0ff */
[----:B------:R-:W-:-:S07]  /*15a0*/  ISETP.NE.AND P2, PT, R6, RZ, PT ;  /* 0x000000ff0600720c */ /* 0x000fce0003f45270 */
[----:B------:R-:W-:-:S05]  /*15b0*/  @P3 VIADD R9, R9, 0x1 ;  /* 0x0000000109093836 */ /* 0x000fca0000000000 */
[----:B------:R-:W-:Y:S02]  /*15c0*/  @!P0 IADD3 R9, -R9, RZ, RZ ;  /* 0x000000ff09098210 */ /* 0x000fe40007ffe1ff */
[----:B------:R-:W-:-:S05]  /*15d0*/  @!P2 LOP3.LUT R9, RZ, R6, RZ, 0x33, !PT ;  /* 0x00000006ff09a212 */ /* 0x000fca00078e33ff */
[----:B------:R-:W-:-:S05]  /*15e0*/  IMAD.WIDE R24, R9, 0x4, R220 ;  /* 0x0000000409187825 */ /* 0x000fca00078e02dc */
[----:B------:R1:W2:Y:S01]  /*15f0*/  LD.E R2, desc[UR6][R24.64] ;  /* 0x0000000618027980 */ /* 0x0002a2000c101900 */
[----:B---3--:R-:W-:-:S04]  /*1600*/  IABS R7, R3 ;  /* 0x0000000300077213 */ /* 0x008fc80000000000 */
[----:B------:R-:W3:Y:S08]  /*1610*/  I2F.RP R12, R7 ;  /* 0x00000007000c7306 */ /* 0x000ef00000209400 */
[----:B---3--:R-:W3:Y:S02]  /*1620*/  MUFU.RCP R8, R12 ;  /* 0x0000000c00087308 */ /* 0x008ee40000001000 */
[----:B---3--:R-:W-:-:S06]  /*1630*/  VIADD R8, R8, 0xffffffe ;  /* 0x0ffffffe08087836 */ /* 0x008fcc0000000000 */
[----:B-1----:R-:W1:Y:S01]  /*1640*/  F2I.FTZ.U32.TRUNC.NTZ R25, R8 ;  /* 0x0000000800197305 */ /* 0x002e62000021f000 */
[----:B------:R-:W-:Y:S01]  /*1650*/  IMAD.MOV.U32 R24, RZ, RZ, RZ ;  /* 0x000000ffff187224 */ /* 0x000fe200078e00ff */
[----:B------:R-:W-:Y:S02]  /*1660*/  IABS R4, R218 ;  /* 0x000000da00047213 */ /* 0x000fe40000000000 */
[----:B-1----:R-:W-:-:S05]  /*1670*/  IADD3 R0, RZ, -R25, RZ ;  /* 0x80000019ff007210 */ /* 0x002fca0007ffe0ff */
[----:B------:R-:W-:Y:S01]  /*1680*/  IMAD R13, R0, R7, RZ ;  /* 0x00000007000d7224 */ /* 0x000fe200078e02ff */
[----:B------:R-:W-:-:S03]  /*1690*/  IABS R0, R3 ;  /* 0x0000000300007213 */ /* 0x000fc60000000000 */
[----:B------:R-:W-:Y:S01]  /*16a0*/  IMAD.HI.U32 R13, R25, R13, R24 ;  /* 0x0000000d190d7227 */ /* 0x000fe200078e0018 */
[----:B------:R-:W-:-:S05]  /*16b0*/  IADD3 R0, RZ, -R0, RZ ;  /* 0x80000000ff007210 */ /* 0x000fca0007ffe0ff */
[----:B------:R-:W-:-:S04]  /*16c0*/  IMAD.HI.U32 R13, R13, R4, RZ ;  /* 0x000000040d0d7227 */ /* 0x000fc800078e00ff */
[----:B------:R-:W-:-:S05]  /*16d0*/  IMAD R0, R13, R0, R4 ;  /* 0x000000000d007224 */ /* 0x000fca00078e0204 */
[----:B------:R-:W-:Y:S02]  /*16e0*/  ISETP.GT.U32.AND P2, PT, R7, R0, PT ;  /* 0x000000000700720c */ /* 0x000fe40003f44070 */
[----:B------:R-:W-:-:S11]  /*16f0*/  LOP3.LUT R4, R218, R3, RZ, 0x3c, !PT ;  /* 0x00000003da047212 */ /* 0x000fd600078e3cff */
[----:B------:R-:W-:Y:S01]  /*1700*/  @!P2 IMAD.IADD R0, R0, 0x1, -R7 ;  /* 0x000000010000a824 */ /* 0x000fe200078e0a07 */
[----:B------:R-:W-:-:S04]  /*1710*/  ISETP.GE.AND P0, PT, R4, RZ, PT ;  /* 0x000000ff0400720c */ /* 0x000fc80003f06270 */
[----:B------:R-:W-:Y:S01]  /*1720*/  ISETP.GE.U32.AND P3, PT, R0, R7, PT ;  /* 0x000000070000720c */ /* 0x000fe20003f66070 */
[----:B------:R-:W-:Y:S01]  /*1730*/  @!P2 VIADD R13, R13, 0x1 ;  /* 0x000000010d0da836 */ /* 0x000fe20000000000 */
[----:B------:R-:W-:Y:S02]  /*1740*/  IADD3 R9, -R9, RZ, RZ ;  /* 0x000000ff09097210 */ /* 0x000fe40007ffe1ff */
[----:B------:R-:W-:-:S03]  /*1750*/  ISETP.NE.AND P2, PT, R3, RZ, PT ;  /* 0x000000ff0300720c */ /* 0x000fc60003f45270 */
[----:B------:R-:W-:-:S06]  /*1760*/  IMAD R6, R6, R9, R5 ;  /* 0x0000000906067224 */ /* 0x000fcc00078e0205 */
[----:B------:R-:W-:Y:S01]  /*1770*/  @P3 IADD3 R13, R13, 0x1, RZ ;  /* 0x000000010d0d3810 */ /* 0x000fe20007ffe0ff */
[----:B----4-:R-:W-:Y:S01]  /*1780*/  IMAD R4, R61, R6, RZ ;  /* 0x000000063d047224 */ /* 0x010fe200078e02ff */
[----:B------:R-:W-:Y:S02]  /*1790*/  SHF.R.S32.HI R9, RZ, 0x1f, R6 ;  /* 0x0000001fff097819 */ /* 0x000fe40000011406 */
[----:B------:R-:W-:Y:S02]  /*17a0*/  @!P0 IADD3 R13, -R13, RZ, RZ ;  /* 0x000000ff0d0d8210 */ /* 0x000fe40007ffe1ff */
[----:B------:R-:W-:Y:S01]  /*17b0*/  @!P2 LOP3.LUT R13, RZ, R3, RZ, 0x33, !PT ;  /* 0x00000003ff0da212 */ /* 0x000fe200078e33ff */
[----:B------:R-:W-:-:S03]  /*17c0*/  IMAD R4, R60, R9, R4 ;  /* 0x000000093c047224 */ /* 0x000fc600078e0204 */
[----:B------:R-:W-:Y:S02]  /*17d0*/  SHF.R.S32.HI R12, RZ, 0x1f, R13 ;  /* 0x0000001fff0c7819 */ /* 0x000fe4000001140d */
[----:B--2---:R-:W-:Y:S01]  /*17e0*/  SHF.R.S32.HI R0, RZ, 0x1f, R2 ;  /* 0x0000001fff007819 */ /* 0x004fe20000011402 */
[----:B------:R-:W-:-:S04]  /*17f0*/  IMAD R7, R23, R2, RZ ;  /* 0x0000000217077224 */ /* 0x000fc800078e02ff */
[C---:B------:R-:W-:Y:S02]  /*1800*/  IMAD R7, R22.reuse, R0, R7 ;  /* 0x0000000016077224 */ /* 0x040fe400078e0207 */
[----:B------:R-:W-:-:S04]  /*1810*/  IMAD.WIDE.U32 R22, R22, R2, RZ ;  /* 0x0000000216167225 */ /* 0x000fc800078e00ff */
[----:B------:R-:W-:Y:S02]  /*1820*/  IMAD.IADD R23, R23, 0x1, R7 ;  /* 0x0000000117177824 */ /* 0x000fe400078e0207 */
[----:B------:R-:W-:-:S04]  /*1830*/  IMAD.WIDE.U32 R22, R6, R60, R22 ;  /* 0x0000003c06167225 */ /* 0x000fc800078e0016 */
[----:B------:R-:W-:Y:S02]  /*1840*/  IMAD R7, R15, R13, RZ ;  /* 0x0000000d0f077224 */ /* 0x000fe400078e02ff */
[----:B------:R-:W-:Y:S02]  /*1850*/  IMAD R3, R11, R2, RZ ;  /* 0x000000020b037224 */ /* 0x000fe400078e02ff */
[----:B------:R-:W-:Y:S02]  /*1860*/  IMAD.IADD R23, R23, 0x1, R4 ;  /* 0x0000000117177824 */ /* 0x000fe400078e0204 */
[----:B------:R-:W-:Y:S02]  /*1870*/  IMAD R7, R14, R12, R7 ;  /* 0x0000000c0e077224 */ /* 0x000fe400078e0207 */
[----:B------:R-:W-:-:S04]  /*1880*/  IMAD.WIDE.U32 R24, R10, R2, RZ ;  /* 0x000000020a187225 */ /* 0x000fc800078e00ff */
[----:B------:R-:W-:Y:S02]  /*1890*/  IMAD R3, R10, R0, R3 ;  /* 0x000000000a037224 */ /* 0x000fe400078e0203 */
[----:B------:R-:W-:Y:S01]  /*18a0*/  IMAD.WIDE.U32 R14, R13, R14, R22 ;  /* 0x0000000e0d0e7225 */ /* 0x000fe200078e0016 */
[----:B------:R-:W-:-:S03]  /*18b0*/  MOV R4, R24 ;  /* 0x0000001800047202 */ /* 0x000fc60000000f00 */
[----:B------:R-:W-:Y:S01]  /*18c0*/  IMAD.IADD R11, R25, 0x1, R3 ;  /* 0x00000001190b7824 */ /* 0x000fe200078e0203 */
[----:B------:R-:W-:Y:S01]  /*18d0*/  IADD3 R3, R15, R7, RZ ;  /* 0x000000070f037210 */ /* 0x000fe20007ffe0ff */
[----:B------:R-:W-:Y:S01]  /*18e0*/  IMAD.MOV.U32 R2, RZ, RZ, R14 ;  /* 0x000000ffff027224 */ /* 0x000fe200078e000e */
[----:B------:R-:W-:Y:S05]  /*18f0*/  BRA `(.L_x_7151) ;  /* 0x00000004003c7947 */ /* 0x000fea0003800000 */
.L_x_7150:
[----:B------:R-:W2:Y:S01]  /*1900*/  LD.E R7, desc[UR6][R16.64+0x68] ;  /* 0x0000680610077980 */ /* 0x000ea2000c101900 */
[----:B------:R-:W-:-:S03]  /*1910*/  ISETP.NE.AND P4, PT, R13, -0x1, PT ;  /* 0xffffffff0d00780c */ /* 0x000fc60003f85270 */
[----:B------:R-:W3:Y:S04]  /*1920*/  LD.E.64 R60, desc[UR6][R16.64+0x38] ;  /* 0x00003806103c7980 */ /* 0x000ee8000c101b00 */
[----:B------:R-:W4:Y:S04]  /*1930*/  LD.E.64 R62, desc[UR6][R16.64+0x40] ;  /* 0x00004006103e7980 */ /* 0x000f28000c101b00 */
[----:B------:R-:W4:Y:S04]  /*1940*/  LD.E.64 R14, desc[UR6][R16.64+0x50] ;  /* 0x00005006100e7980 */ /* 0x000f28000c101b00 */
[----:B------:R-:W4:Y:S04]  /*1950*/  @!P4 LD.E.64 R24, desc[UR6][R16.64+0x20] ;  /* 0x000020061018c980 */ /* 0x000f28000c101b00 */
[----:B------:R-:W4:Y:S04]  /*1960*/  @!P4 LD.E.64 R22, desc[UR6][R16.64+0x28] ;  /* 0x000028061016c980 */ /* 0x000f28000c101b00 */
[----:B------:R1:W5:Y:S01]  /*1970*/  LD.E.64 R28, desc[UR6][R16.64+0x58] ;  /* 0x00005806101c7980 */ /* 0x000362000c101b00 */
[----:B------:R-:W-:Y:S01]  /*1980*/  IMAD.MOV.U32 R10, RZ, RZ, RZ ;  /* 0x000000ffff0a7224 */ /* 0x000fe200078e00ff */
[----:B------:R-:W-:-:S02]  /*1990*/  @P4 IADD3 R6, R12, R13, RZ ;  /* 0x0000000d0c064210 */ /* 0x000fc40007ffe0ff */
[----:B--2---:R-:W-:-:S04]  /*19a0*/  IABS R3, R7 ;  /* 0x0000000700037213 */ /* 0x004fc80000000000 */
[----:B------:R-:W2:Y:S08]  /*19b0*/  I2F.RP R4, R3 ;  /* 0x0000000300047306 */ /* 0x000eb00000209400 */
[----:B--2---:R-:W2:Y:S02]  /*19c0*/  MUFU.RCP R2, R4 ;  /* 0x0000000400027308 */ /* 0x004ea40000001000 */
[----:B--2---:R-:W-:-:S06]  /*19d0*/  IADD3 R2, R2, 0xffffffe, RZ ;  /* 0x0ffffffe02027810 */ /* 0x004fcc0007ffe0ff */
[----:B------:R-:W2:Y:S01]  /*19e0*/  F2I.FTZ.U32.TRUNC.NTZ R11, R2 ;  /* 0x00000002000b7305 */ /* 0x000ea2000021f000 */
[----:B------:R-:W-:Y:S02]  /*19f0*/  IABS R9, R7 ;  /* 0x0000000700097213 */ /* 0x000fe40000000000 */
[----:B--2---:R-:W-:-:S05]  /*1a00*/  IADD3 R0, RZ, -R11, RZ ;  /* 0x8000000bff007210 */ /* 0x004fca0007ffe0ff */
[----:B------:R-:W-:Y:S01]  /*1a10*/  IMAD R5, R0, R3, RZ ;  /* 0x0000000300057224 */ /* 0x000fe200078e02ff */
[----:B------:R-:W-:-:S03]  /*1a20*/  IABS R0, R218 ;  /* 0x000000da00007213 */ /* 0x000fc60000000000 */
[----:B------:R-:W-:Y:S01]  /*1a30*/  IMAD.HI.U32 R5, R11, R5, R10 ;  /* 0x000000050b057227 */ /* 0x000fe200078e000a */
[----:B------:R-:W-:-:S05]  /*1a40*/  IADD3 R9, RZ, -R9, RZ ;  /* 0x80000009ff097210 */ /* 0x000fca0007ffe0ff */
[----:B------:R-:W-:-:S04]  /*1a50*/  IMAD.HI.U32 R2, R5, R0, RZ ;  /* 0x0000000005027227 */ /* 0x000fc800078e00ff */
[----:B------:R-:W-:-:S05]  /*1a60*/  IMAD R0, R2, R9, R0 ;  /* 0x0000000902007224 */ /* 0x000fca00078e0200 */
[----:B------:R-:W-:Y:S01]  /*1a70*/  ISETP.GT.U32.AND P0, PT, R3, R0, PT ;  /* 0x000000000300720c */ /* 0x000fe20003f04070 */
[-C--:B---3--:R-:W-:Y:S01]  /*1a80*/  @!P4 IMAD R5, R61, R12.reuse, RZ ;  /* 0x0000000c3d05c224 */ /* 0x088fe200078e02ff */
[----:B------:R-:W-:Y:S01]  /*1a90*/  @!P4 SHF.R.S32.HI R4, RZ, 0x1f, R12 ;  /* 0x0000001fff04c819 */ /* 0x000fe2000001140c */
[----:B------:R-:W-:-:S04]  /*1aa0*/  @!P4 IMAD.WIDE.U32 R26, R60, R12, RZ ;  /* 0x0000000c3c1ac225 */ /* 0x000fc800078e00ff */
[----:B------:R-:W-:-:S06]  /*1ab0*/  @!P4 IMAD R4, R4, R60, R5 ;  /* 0x0000003c0404c224 */ /* 0x000fcc00078e0205 */
[----:B------:R-:W-:Y:S01]  /*1ac0*/  @!P0 IMAD.IADD R0, R0, 0x1, -R3 ;  /* 0x0000000100008824 */ /* 0x000fe200078e0a03 */
[----:B-----5:R-:W-:Y:S01]  /*1ad0*/  @!P4 SHF.R.S32.HI R5, RZ, 0x1f, R8 ;  /* 0x0000001fff05c819 */ /* 0x020fe20000011408 */
[----:B------:R-:W-:-:S03]  /*1ae0*/  @!P4 IMAD.IADD R27, R27, 0x1, R4 ;  /* 0x000000011b1bc824 */ /* 0x000fc600078e0204 */
[----:B------:R-:W-:Y:S01]  /*1af0*/  ISETP.GE.U32.AND P3, PT, R0, R3, PT ;  /* 0x000000030000720c */ /* 0x000fe20003f66070 */
[----:B----4-:R-:W-:Y:S01]  /*1b00*/  @!P4 IMAD R4, R25, R8, RZ ;  /* 0x000000081904c224 */ /* 0x010fe200078e02ff */
[----:B------:R-:W-:Y:S01]  /*1b10*/  LOP3.LUT R0, R218, R7, RZ, 0x3c, !PT ;  /* 0x00000007da007212 */ /* 0x000fe200078e3cff */
[-C--:B------:R-:W-:Y:S02]  /*1b20*/  @P4 IMAD R11, R61, R6.reuse, RZ ;  /* 0x000000063d0b4224 */ /* 0x080fe400078e02ff */
[----:B------:R-:W-:Y:S01]  /*1b30*/  @P4 IMAD.WIDE.U32 R30, R60, R6, RZ ;  /* 0x000000063c1e4225 */ /* 0x000fe200078e00ff */
[----:B------:R-:W-:-:S03]  /*1b40*/  ISETP.GE.AND P2, PT, R0, RZ, PT ;  /* 0x000000ff0000720c */ /* 0x000fc60003f46270 */
[C---:B------:R-:W-:Y:S02]  /*1b50*/  @!P4 IMAD R4, R24.reuse, R5, R4 ;  /* 0x000000051804c224 */ /* 0x040fe400078e0204 */
[----:B------:R-:W-:Y:S01]  /*1b60*/  @!P4 IMAD.WIDE.U32 R24, R24, R8, R26 ;  /* 0x000000081818c225 */ /* 0x000fe200078e001a */
[----:B------:R-:W-:-:S03]  /*1b70*/  @P4 IADD3 R11, R31, R11, RZ ;  /* 0x0000000b1f0b4210 */ /* 0x000fc60007ffe0ff */
[----:B------:R-:W-:Y:S01]  /*1b80*/  @!P0 VIADD R2, R2, 0x1 ;  /* 0x0000000102028836 */ /* 0x000fe20000000000 */
[----:B------:R-:W-:Y:S02]  /*1b90*/  ISETP.NE.AND P0, PT, R7, RZ, PT ;  /* 0x000000ff0700720c */ /* 0x000fe40003f05270 */
[----:B------:R-:W-:Y:S02]  /*1ba0*/  LEA R5, R134, 0xffffffc0, 0x6 ;  /* 0xffffffc086057811 */ /* 0x000fe400078e30ff */
[----:B------:R-:W-:Y:S01]  /*1bb0*/  @!P4 IADD3 R11, R25, R4, RZ ;  /* 0x00000004190bc210 */ /* 0x000fe20007ffe0ff */
[----:B------:R-:W-:Y:S01]  /*1bc0*/  @!P4 IMAD R4, R63, R12, RZ ;  /* 0x0000000c3f04c224 */ /* 0x000fe200078e02ff */
[----:B------:R-:W-:Y:S02]  /*1bd0*/  @!P4 SHF.R.S32.HI R3, RZ, 0x1f, R12 ;  /* 0x0000001fff03c819 */ /* 0x000fe4000001140c */
[----:B------:R-:W-:Y:S02]  /*1be0*/  @P3 IADD3 R2, R2, 0x1, RZ ;  /* 0x0000000102023810 */ /* 0x000fe40007ffe0ff */
[----:B------:R-:W-:Y:S01]  /*1bf0*/  @P4 MOV R10, R30 ;  /* 0x0000001e000a4202 */ /* 0x000fe20000000f00 */
[----:B------:R-:W-:Y:S01]  /*1c00*/  IMAD R6, R61, R5, RZ ;  /* 0x000000053d067224 */ /* 0x000fe200078e02ff */
[----:B------:R-:W-:-:S02]  /*1c10*/  @!P4 MOV R10, R24 ;  /* 0x00000018000ac202 */ /* 0x000fc40000000f00 */
[----:B------:R-:W-:Y:S01]  /*1c20*/  SHF.R.S32.HI R9, RZ, 0x1f, R5 ;  /* 0x0000001fff097819 */ /* 0x000fe20000011405 */
[----:B------:R-:W-:Y:S01]  /*1c30*/  @!P4 IMAD R3, R3, R62, R4 ;  /* 0x0000003e0303c224 */ /* 0x000fe200078e0204 */
[----:B------:R-:W-:Y:S01]  /*1c40*/  MOV R0, R2 ;  /* 0x0000000200007202 */ /* 0x000fe20000000f00 */
[----:B------:R-:W-:Y:S01]  /*1c50*/  @!P4 IMAD.WIDE.U32 R26, R62, R12, RZ ;  /* 0x0000000c3e1ac225 */ /* 0x000fe200078e00ff */
[----:B------:R-:W-:-:S03]  /*1c60*/  @P4 IADD3 R12, R12, R13, RZ ;  /* 0x0000000d0c0c4210 */ /* 0x000fc60007ffe0ff */
[----:B------:R-:W-:Y:S02]  /*1c70*/  IMAD R6, R9, R60, R6 ;  /* 0x0000003c09067224 */ /* 0x000fe400078e0206 */
[----:B------:R-:W-:-:S04]  /*1c80*/  IMAD.WIDE.U32 R24, R60, R5, R10 ;  /* 0x000000053c187225 */ /* 0x000fc800078e000a */
[----:B------:R-:W-:Y:S01]  /*1c90*/  @!P4 IMAD.IADD R27, R27, 0x1, R3 ;  /* 0x000000011b1bc824 */ /* 0x000fe200078e0203 */
[----:B------:R-:W-:Y:S01]  /*1ca0*/  @!P4 SHF.R.S32.HI R3, RZ, 0x1f, R8 ;  /* 0x0000001fff03c819 */ /* 0x000fe20000011408 */
[----:B------:R-:W-:Y:S01]  /*1cb0*/  @!P2 IMAD.MOV R0, RZ, RZ, -R0 ;  /* 0x000000ffff00a224 */ /* 0x000fe200078e0a00 */
[----:B------:R-:W-:Y:S01]  /*1cc0*/  @!P0 LOP3.LUT R0, RZ, R7, RZ, 0x33, !PT ;  /* 0x00000007ff008212 */ /* 0x000fe200078e33ff */
[----:B------:R-:W-:Y:S01]  /*1cd0*/  @!P4 IMAD R2, R23, R8, RZ ;  /* 0x000000081702c224 */ /* 0x000fe200078e02ff */
[----:B------:R-:W-:Y:S01]  /*1ce0*/  IADD3 R25, R25, R6, RZ ;  /* 0x0000000619197210 */ /* 0x000fe20007ffe0ff */
[-C--:B------:R-:W-:Y:S02]  /*1cf0*/  @P4 IMAD R11, R63, R12.reuse, RZ ;  /* 0x0000000c3f0b4224 */ /* 0x080fe400078e02ff */
[----:B------:R-:W-:Y:S01]  /*1d00*/  @P4 IMAD.WIDE.U32 R6, R62, R12, RZ ;  /* 0x0000000c3e064225 */ /* 0x000fe200078e00ff */
[----:B------:R-:W-:-:S03]  /*1d10*/  SHF.R.S32.HI R12, RZ, 0x1f, R0 ;  /* 0x0000001fff0c7819 */ /* 0x000fc60000011400 */
[C---:B------:R-:W-:Y:S02]  /*1d20*/  @!P4 IMAD R2, R22.reuse, R3, R2 ;  /* 0x000000031602c224 */ /* 0x040fe400078e0202 */
[----:B------:R-:W-:Y:S02]  /*1d30*/  IMAD R3, R15, R0, RZ ;  /* 0x000000000f037224 */ /* 0x000fe400078e02ff */
[----:B------:R-:W-:Y:S01]  /*1d40*/  @!P4 IMAD.WIDE.U32 R22, R22, R8, R26 ;  /* 0x000000081616c225 */ /* 0x000fe200078e001a */
[----:B------:R-:W-:-:S03]  /*1d50*/  @P4 IADD3 R11, R7, R11, RZ ;  /* 0x0000000b070b4210 */ /* 0x000fc60007ffe0ff */
[----:B------:R-:W-:Y:S01]  /*1d60*/  IMAD.WIDE.U32 R24, R14, R0, R24 ;  /* 0x000000000e187225 */ /* 0x000fe200078e0018 */
[----:B------:R-:W-:-:S03]  /*1d70*/  @P4 MOV R4, R6 ;  /* 0x0000000600044202 */ /* 0x000fc60000000f00 */
[----:B------:R-:W-:Y:S01]  /*1d80*/  IMAD R3, R14, R12, R3 ;  /* 0x0000000c0e037224 */ /* 0x000fe200078e0203 */
[----:B------:R-:W-:Y:S01]  /*1d90*/  @!P4 MOV R4, R22 ;  /* 0x000000160004c202 */ /* 0x000fe20000000f00 */
[----:B------:R-:W-:Y:S01]  /*1da0*/  @!P4 IMAD.IADD R11, R23, 0x1, R2 ;  /* 0x00000001170bc824 */ /* 0x000fe200078e0202 */
[----:B------:R-:W-:Y:S01]  /*1db0*/  MOV R2, R24 ;  /* 0x0000001800027202 */ /* 0x000fe20000000f00 */
[----:B------:R-:W-:Y:S01]  /*1dc0*/  IMAD.IADD R3, R25, 0x1, R3 ;  /* 0x0000000119037824 */ /* 0x000fe200078e0203 */
[----:B------:R-:W-:Y:S02]  /*1dd0*/  MOV R6, R5 ;  /* 0x0000000500067202 */ /* 0x000fe40000000f00 */
[----:B-1----:R-:W-:Y:S02]  /*1de0*/  MOV R13, R0 ;  /* 0x00000000000d7202 */ /* 0x002fe40000000f00 */
.L_x_7151:
[----:B------:R-:W-:Y:S05]  /*1df0*/  BSYNC B0 ;  /* 0x0000000000007941 */ /* 0x000fea0003800000 */
.L_x_7149:
[----:B------:R-:W-:Y:S01]  /*1e00*/  ISETP.NE.AND P2, PT, R18, -0x1, PT ;  /* 0xffffffff1200780c */ /* 0x000fe20003f45270 */
[----:B------:R-:W2:Y:S04]  /*1e10*/  LD.E.64 R168, desc[UR6][R16.64+0x30] ;  /* 0x0000300610a87980 */ /* 0x000ea8000c101b00 */
[----:B------:R-:W3:Y:S04]  /*1e20*/  LD.E.64 R24, desc[UR6][R16.64+0x48] ;  /* 0x0000480610187980 */ /* 0x000ee8000c101b00 */
[----:B------:R-:W4:Y:S04]  /*1e30*/  LD.E R151, desc[UR6][R16.64+0xc0] ;  /* 0x0000c00610977980 */ /* 0x000f28000c101900 */
[----:B------:R-:W3:Y:S04]  /*1e40*/  @!P2 LD.E.64 R26, desc[UR6][R16.64+0x18] ;  /* 0x00001806101aa980 */ /* 0x000ee8000c101b00 */
[----:B------:R-:W4:Y:S04]  /*1e50*/  LD.E.64 R22, desc[UR6][R16.64+0x10] ;  /* 0x0000100610167980 */ /* 0x000f28000c101b00 */
[----:B------:R1:W5:Y:S04]  /*1e60*/  @P1 LD.E R20, desc[UR6][R20.64] ;  /* 0x0000000614141980 */ /* 0x000368000c101900 */
[----:B------:R-:W4:Y:S04]  /*1e70*/  LD.E.64 R162, desc[UR6][R16.64+0x8] ;  /* 0x0000080610a27980 */ /* 0x000f28000c101b00 */
[----:B------:R1:W5:Y:S01]  /*1e80*/  LD.E.64 R170, desc[UR6][R16.64] ;  /* 0x0000000610aa7980 */ /* 0x000362000c101b00 */
[----:B------:R-:W-:-:S04]  /*1e90*/  SHF.R.S32.HI R0, RZ, 0x1f, R131 ;  /* 0x0000001fff007819 */ /* 0x000fc80000011483 */
[----:B------:R-:W-:-:S04]  /*1ea0*/  LEA.HI R154, R0, R131, RZ, 0x3 ;  /* 0x00000083009a7211 */ /* 0x000fc800078f18ff */
[----:B------:R-:W-:Y:S02]  /*1eb0*/  LOP3.LUT R58, R154, 0xfffffff8, RZ, 0xc0, !PT ;  /* 0xfffffff89a3a7812 */ /* 0x000fe400078ec0ff */
[----:B------:R-:W-:-:S03]  /*1ec0*/  LEA.HI R7, R0, R131, RZ, 0x4 ;  /* 0x0000008300077211 */ /* 0x000fc600078f20ff */
[----:B------:R-:W-:Y:S01]  /*1ed0*/  IMAD.IADD R58, R131, 0x1, -R58 ;  /* 0x00000001833a7824 */ /* 0x000fe200078e0a3a */
[----:B------:R-:W-:-:S03]  /*1ee0*/  LOP3.LUT R10, R7, 0xfffffff0, RZ, 0xc0, !PT ;  /* 0xfffffff0070a7812 */ /* 0x000fc600078ec0ff */
[----:B------:R-:W-:Y:S01]  /*1ef0*/  IMAD.SHL.U32 R14, R58, 0x8, RZ ;  /* 0x000000083a0e7824 */ /* 0x000fe200078e00ff */
[----:B------:R-:W-:Y:S01]  /*1f00*/  SHF.R.S32.HI R154, RZ, 0x3, R154 ;  /* 0x00000003ff9a7819 */ /* 0x000fe2000001149a */
[----:B------:R-:W-:-:S03]  /*1f10*/  IMAD.IADD R10, R131, 0x1, -R10 ;  /* 0x00000001830a7824 */ /* 0x000fc600078e0a0a */
[----:B------:R-:W-:Y:S02]  /*1f20*/  IADD3 R30, P0, R14, R4, RZ ;  /* 0x000000040e1e7210 */ /* 0x000fe40007f1e0ff */
[----:B------:R-:W-:Y:S01]  /*1f30*/  SHF.R.S32.HI R15, RZ, 0x1f, R14 ;  /* 0x0000001fff0f7819 */ /* 0x000fe2000001140e */
[----:B------:R-:W-:Y:S02]  /*1f40*/  IMAD R4, R9, R62, RZ ;  /* 0x0000003e09047224 */ /* 0x000fe400078e02ff */
[----:B------:R-:W-:Y:S02]  /*1f50*/  IMAD.SHL.U32 R9, R154, 0x40, RZ ;  /* 0x000000409a097824 */ /* 0x000fe400078e00ff */
[----:B------:R-:W-:Y:S01]  /*1f60*/  IMAD.X R31, R15, 0x1, R11, P0 ;  /* 0x000000010f1f7824 */ /* 0x000fe200000e060b */
[----:B------:R-:W-:Y:S02]  /*1f70*/  SHF.R.S32.HI R11, RZ, 0x1f, R10 ;  /* 0x0000001fff0b7819 */ /* 0x000fe4000001140a */
[----:B------:R-:W-:-:S02]  /*1f80*/  LOP3.LUT R9, R9, 0x1c0, RZ, 0xc0, !PT ;  /* 0x000001c009097812 */ /* 0x000fc400078ec0ff */
[----:B------:R-:W-:Y:S02]  /*1f90*/  LEA.HI R11, R11, R10, RZ, 0x3 ;  /* 0x0000000a0b0b7211 */ /* 0x000fe400078f18ff */
[----:B------:R-:W-:Y:S02]  /*1fa0*/  SHF.R.S32.HI R64, RZ, 0x4, R7 ;  /* 0x00000004ff407819 */ /* 0x000fe40000011407 */
[----:B------:R-:W-:Y:S02]  /*1fb0*/  LOP3.LUT R19, R9, 0x38, R14, 0xf8, !PT ;  /* 0x0000003809137812 */ /* 0x000fe400078ef80e */
[----:B------:R-:W-:Y:S01]  /*1fc0*/  SHF.R.U32.HI R152, RZ, 0x3, R9 ;  /* 0x00000003ff987819 */ /* 0x000fe20000011609 */
[C---:B------:R-:W-:Y:S01]  /*1fd0*/  IMAD R4, R6.reuse, R63, R4 ;  /* 0x0000003f06047224 */ /* 0x040fe200078e0204 */
[----:B------:R-:W-:Y:S01]  /*1fe0*/  LOP3.LUT R9, R11, 0xfffffff8, RZ, 0xc0, !PT ;  /* 0xfffffff80b097812 */ /* 0x000fe200078ec0ff */
[----:B------:R-:W-:Y:S01]  /*1ff0*/  IMAD.WIDE.U32 R30, R6, R62, R30 ;  /* 0x0000003e061e7225 */ /* 0x000fe200078e001e */
[----:B------:R-:W-:-:S02]  /*2000*/  LEA.HI R6, R7, R64, RZ, 0x1 ;  /* 0x0000004007067211 */ /* 0x000fc400078f08ff */
[----:B------:R-:W-:Y:S01]  /*2010*/  LEA.HI R7, R0, R131, RZ, 0x6 ;  /* 0x0000008300077211 */ /* 0x000fe200078f30ff */
[----:B------:R-:W-:Y:S01]  /*2020*/  IMAD.IADD R10, R10, 0x1, -R9 ;  /* 0x000000010a0a7824 */ /* 0x000fe200078e0a09 */
[----:B------:R-:W-:Y:S02]  /*2030*/  LOP3.LUT R9, R6, 0xfffffffe, RZ, 0xc0, !PT ;  /* 0xfffffffe06097812 */ /* 0x000fe400078ec0ff */
[----:B------:R-:W-:Y:S01]  /*2040*/  LOP3.LUT R152, R19, R152, RZ, 0x3c, !PT ;  /* 0x0000009813987212 */ /* 0x000fe200078e3cff */
[----:B------:R-:W-:Y:S02]  /*2050*/  IMAD.SHL.U32 R7, R7, 0x8, RZ ;  /* 0x0000000807077824 */ /* 0x000fe400078e00ff */
[----:B------:R-:W-:Y:S02]  /*2060*/  IMAD.IADD R64, R64, 0x1, -R9 ;  /* 0x0000000140407824 */ /* 0x000fe400078e0a09 */
[----:B------:R-:W-:Y:S01]  /*2070*/  IMAD.SHL.U32 R8, R10, 0x40, RZ ;  /* 0x000000400a087824 */ /* 0x000fe200078e00ff */
[----:B------:R-:W-:Y:S01]  /*2080*/  LOP3.LUT R152, R152, 0xfffffe00, R7, 0xf8, !PT ;  /* 0xfffffe0098987812 */ /* 0x000fe200078ef807 */
[----:B------:R-:W-:-:S02]  /*2090*/  IMAD.SHL.U32 R9, R64, 0x8, RZ ;  /* 0x0000000840097824 */ /* 0x000fc400078e00ff */
[----:B------:R-:W-:Y:S01]  /*20a0*/  IMAD R7, R29, R13, RZ ;  /* 0x0000000d1d077224 */ /* 0x000fe200078e02ff */
[----:B------:R-:W-:Y:S01]  /*20b0*/  LOP3.LUT R8, R8, 0x1c0, RZ, 0xc0, !PT ;  /* 0x000001c008087812 */ /* 0x000fe200078ec0ff */
[----:B------:R-:W-:Y:S01]  /*20c0*/  IMAD.IADD R31, R31, 0x1, R4 ;  /* 0x000000011f1f7824 */ /* 0x000fe200078e0204 */
[----:B------:R-:W-:Y:S01]  /*20d0*/  SHF.R.S32.HI R66, RZ, 0x1f, R217 ;  /* 0x0000001fff427819 */ /* 0x000fe200000114d9 */
[----:B------:R-:W-:Y:S01]  /*20e0*/  IMAD R4, R12, R28, R7 ;  /* 0x0000001c0c047224 */ /* 0x000fe200078e0207 */
[----:B------:R-:W-:Y:S02]  /*20f0*/  LOP3.LUT R9, R8, 0x8, R9, 0xf8, !PT ;  /* 0x0000000808097812 */ /* 0x000fe400078ef809 */
[----:B------:R-:W-:-:S04]  /*2100*/  SHF.R.U32.HI R8, RZ, 0x3, R8 ;  /* 0x00000003ff087819 */ /* 0x000fc80000011608 */
[----:B------:R-:W-:Y:S01]  /*2110*/  LOP3.LUT R9, R9, R8, RZ, 0x3c, !PT ;  /* 0x0000000809097212 */ /* 0x000fe200078e3cff */
[----:B------:R-:W-:Y:S02]  /*2120*/  IMAD.SHL.U32 R48, R11, 0x40, RZ ;  /* 0x000000400b307824 */ /* 0x000fe400078e00ff */
[----:B------:R-:W-:Y:S01]  /*2130*/  IMAD.WIDE.U32 R28, R13, R28, R30 ;  /* 0x0000001c0d1c7225 */ /* 0x000fe200078e001e */
[----:B------:R-:W-:Y:S02]  /*2140*/  SHF.R.S32.HI R153, RZ, 0x1f, R218 ;  /* 0x0000001fff997819 */ /* 0x000fe400000114da */
[----:B------:R-:W-:Y:S01]  /*2150*/  LOP3.LUT R48, R9, 0xfffffe00, R48, 0xf8, !PT ;  /* 0xfffffe0009307812 */ /* 0x000fe200078ef830 */
[----:B------:R-:W-:Y:S01]  /*2160*/  VIADD R11, R14, 0x40 ;  /* 0x000000400e0b7836 */ /* 0x000fe20000000000 */
[----:B------:R-:W-:Y:S01]  /*2170*/  SHF.R.S32.HI R155, RZ, 0x1f, R154 ;  /* 0x0000001fff9b7819 */ /* 0x000fe2000001149a */
[----:B------:R-:W-:Y:S01]  /*2180*/  IMAD.IADD R29, R29, 0x1, R4 ;  /* 0x000000011d1d7824 */ /* 0x000fe200078e0204 */
[----:B------:R-:W-:Y:S01]  /*2190*/  SHF.R.S32.HI R86, RZ, 0x1f, R87 ;  /* 0x0000001fff567819 */ /* 0x000fe20000011457 */
[----:B------:R-:W-:-:S03]  /*21a0*/  IMAD R157, R63, R154, RZ ;  /* 0x0000009a3f9d7224 */ /* 0x000fc600078e02ff */
[----:B------:R-:W-:Y:S01]  /*21b0*/  LEA.HI R86, R86, R87, RZ, 0x6 ;  /* 0x0000005756567211 */ /* 0x000fe200078f30ff */
[----:B------:R-:W-:-:S03]  /*21c0*/  IMAD R157, R155, R62, R157 ;  /* 0x0000003e9b9d7224 */ /* 0x000fc600078e029d */
[----:B------:R-:W-:-:S04]  /*21d0*/  SHF.R.S32.HI R86, RZ, 0x6, R86 ;  /* 0x00000006ff567819 */ /* 0x000fc80000011456 */
[----:B------:R-:W-:Y:S01]  /*21e0*/  VIMNMX R86, R211, R86, !PT ;  /* 0x00000056d3567248 */ /* 0x000fe20007fe0100 */
[----:B------:R-:W-:Y:S01]  /*21f0*/  IMAD.WIDE R164, R215, 0x40, R154 ;  /* 0x00000040d7a47825 */ /* 0x000fe200078e029a */
[C---:B------:R-:W-:Y:S02]  /*2200*/  LOP3.LUT P5, RZ, R10.reuse, 0x4, RZ, 0xc0, !PT ;  /* 0x000000040aff7812 */ /* 0x040fe400078ac0ff */
[----:B------:R-:W-:Y:S01]  /*2210*/  LOP3.LUT P4, RZ, R10, 0x2, RZ, 0xc0, !PT ;  /* 0x000000020aff7812 */ /* 0x000fe2000788c0ff */
[----:B------:R-:W-:Y:S02]  /*2220*/  VIADD R10, R14, 0x80 ;  /* 0x000000800e0a7836 */ /* 0x000fe40000000000 */
[----:B------:R-:W-:Y:S01]  /*2230*/  IMAD R161, R61, R154, RZ ;  /* 0x0000009a3da17224 */ /* 0x000fe200078e02ff */
[----:B------:R-:W-:-:S03]  /*2240*/  LEA.HI R65, R0, R131, RZ, 0x5 ;  /* 0x0000008300417211 */ /* 0x000fc600078f28ff */
[----:B------:R-:W-:Y:S01]  /*2250*/  IMAD R161, R155, R60, R161 ;  /* 0x0000003c9ba17224 */ /* 0x000fe200078e02a1 */
[----:B------:R-:W-:Y:S01]  /*2260*/  LOP3.LUT R150, R65, 0xffffffe0, RZ, 0xc0, !PT ;  /* 0xffffffe041967812 */ /* 0x000fe200078ec0ff */
[----:B------:R-:W-:Y:S02]  /*2270*/  IMAD.MOV.U32 R49, RZ, RZ, 0x10 ;  /* 0x00000010ff317424 */ /* 0x000fe400078e00ff */
[----:B------:R-:W-:Y:S01]  /*2280*/  IMAD.MOV.U32 R47, RZ, RZ, 0x20 ;  /* 0x00000020ff2f7424 */ /* 0x000fe200078e00ff */
[C---:B------:R-:W-:Y:S01]  /*2290*/  SHF.L.U64.HI R210, R60.reuse, 0x4, R61 ;  /* 0x000000043cd27819 */ /* 0x040fe2000001023d */
[----:B------:R-:W-:Y:S01]  /*22a0*/  IMAD.SHL.U32 R209, R60, 0x10, RZ ;  /* 0x000000103cd17824 */ /* 0x000fe200078e00ff */
[C---:B------:R-:W-:Y:S01]  /*22b0*/  SHF.L.U64.HI R208, R62.reuse, 0x4, R63 ;  /* 0x000000043ed07819 */ /* 0x040fe2000001023f */
[----:B------:R-:W-:Y:S01]  /*22c0*/  IMAD.SHL.U32 R207, R62, 0x10, RZ ;  /* 0x000000103ecf7824 */ /* 0x000fe200078e00ff */
[----:B------:R-:W-:Y:S01]  /*22d0*/  SHF.R.S32.HI R65, RZ, 0x5, R65 ;  /* 0x00000005ff417819 */ /* 0x000fe20000011441 */
[----:B------:R-:W-:Y:S01]  /*22e0*/  IMAD.IADD R150, R131, 0x1, -R150 ;  /* 0x0000000183967824 */ /* 0x000fe200078e0a96 */
[----:B------:R-:W-:Y:S01]  /*22f0*/  SEL R49, R49, 0xfffffff0, !P4 ;  /* 0xfffffff031317807 */ /* 0x000fe20006000000 */
[----:B------:R-:W-:Y:S01]  /*2300*/  IMAD.SHL.U32 R147, R58, 0x4, RZ ;  /* 0x000000043a937824 */ /* 0x000fe200078e00ff */
[----:B------:R-:W-:Y:S01]  /*2310*/  SEL R47, R47, 0xffffffe0, !P5 ;  /* 0xffffffe02f2f7807 */ /* 0x000fe20006800000 */
[----:B--2---:R-:W-:-:S02]  /*2320*/  @P2 IMAD R6, R169, R18, RZ ;  /* 0x00000012a9062224 */ /* 0x004fc400078e02ff */
[----:B------:R-:W-:-:S04]  /*2330*/  @P2 IMAD.WIDE.U32 R18, R168, R18, RZ ;  /* 0x00000012a8122225 */ /* 0x000fc800078e00ff */
[----:B---3--:R-:W-:-:S04]  /*2340*/  @!P2 IMAD R7, R27, R217, RZ ;  /* 0x000000d91b07a224 */ /* 0x008fc800078e02ff */
[C---:B------:R-:W-:Y:S02]  /*2350*/  @!P2 IMAD R8, R26.reuse, R66, R7 ;  /* 0x000000421a08a224 */ /* 0x040fe400078e0207 */
[----:B------:R-:W-:-:S04]  /*2360*/  @!P2 IMAD.WIDE.U32 R26, R26, R217, RZ ;  /* 0x000000d91a1aa225 */ /* 0x000fc800078e00ff */
[----:B------:R-:W-:Y:S02]  /*2370*/  @P2 IMAD.IADD R7, R19, 0x1, R6 ;  /* 0x0000000113072824 */ /* 0x000fe400078e0206 */
[----:B------:R-:W-:Y:S02]  /*2380*/  @P2 IMAD.MOV.U32 R6, RZ, RZ, R18 ;  /* 0x000000ffff062224 */ /* 0x000fe400078e0012 */
[----:B------:R-:W-:Y:S02]  /*2390*/  @!P2 IMAD.MOV.U32 R6, RZ, RZ, R26 ;  /* 0x000000ffff06a224 */ /* 0x000fe400078e001a */
[----:B------:R-:W-:Y:S02]  /*23a0*/  @!P2 IMAD.IADD R7, R27, 0x1, R8 ;  /* 0x000000011b07a824 */ /* 0x000fe400078e0208 */
[----:B------:R-:W-:Y:S01]  /*23b0*/  IMAD R9, R25, R218, RZ ;  /* 0x000000da19097224 */ /* 0x000fe200078e02ff */
[----:B------:R-:W-:-:S03]  /*23c0*/  IADD3 R6, P0, R14, R6, RZ ;  /* 0x000000060e067210 */ /* 0x000fc60007f1e0ff */
[----:B------:R-:W-:Y:S02]  /*23d0*/  IMAD R4, R24, R153, R9 ;  /* 0x0000009918047224 */ /* 0x000fe400078e0209 */
[----:B------:R-:W-:Y:S01]  /*23e0*/  IMAD.X R7, R15, 0x1, R7, P0 ;  /* 0x000000010f077824 */ /* 0x000fe200000e0607 */
[----:B----4-:R-:W-:Y:S01]  /*23f0*/  ISETP.GE.AND P0, PT, R11, R151, PT ;  /* 0x000000970b00720c */ /* 0x010fe20003f06270 */
[----:B------:R-:W-:-:S04]  /*2400*/  IMAD.WIDE.U32 R8, R154, R62, R28 ;  /* 0x0000003e9a087225 */ /* 0x000fc800078e001c */
[----:B------:R-:W-:Y:S01]  /*2410*/  IMAD.WIDE.U32 R24, R218, R24, R6 ;  /* 0x00000018da187225 */ /* 0x000fe200078e0006 */
[----:B------:R-:W-:Y:S02]  /*2420*/  SEL R6, RZ, 0xffffffff, P0 ;  /* 0xffffffffff067807 */ /* 0x000fe40000000000 */
[----:B------:R-:W-:Y:S01]  /*2430*/  LEA R156, P0, R8, R22, 0x1 ;  /* 0x00000016089c7211 */ /* 0x000fe200078008ff */
[----:B------:R-:W-:Y:S02]  /*2440*/  IMAD.IADD R157, R9, 0x1, R157 ;  /* 0x00000001099d7824 */ /* 0x000fe400078e029d */
[----:B------:R-:W-:-:S03]  /*2450*/  @!P1 IMAD.MOV.U32 R20, RZ, RZ, RZ ;  /* 0x000000ffff149224 */ /* 0x000fc600078e00ff */
[----:B------:R-:W-:Y:S02]  /*2460*/  LEA.HI.X R157, R8, R23, R157, 0x1, P0 ;  /* 0x00000017089d7211 */ /* 0x000fe400000f0c9d */
[----:B------:R-:W-:Y:S02]  /*2470*/  IADD3 R158, P0, R14, R2, RZ ;  /* 0x000000020e9e7210 */ /* 0x000fe40007f1e0ff */
[----:B------:R-:W-:Y:S02]  /*2480*/  ISETP.GT.AND P1, PT, R134, R86, PT ;  /* 0x000000568600720c */ /* 0x000fe40003f24270 */
[-C--:B------:R-:W-:Y:S01]  /*2490*/  ISETP.GE.AND P3, PT, R14, R151.reuse, PT ;  /* 0x000000970e00720c */ /* 0x080fe20003f66270 */
[----:B------:R-:W-:Y:S01]  /*24a0*/  IMAD.X R159, R15, 0x1, R3, P0 ;  /* 0x000000010f9f7824 */ /* 0x000fe200000e0603 */
[----:B------:R-:W-:Y:S01]  /*24b0*/  ISETP.GE.AND P2, PT, R10, R151, PT ;  /* 0x000000970a00720c */ /* 0x000fe20003f46270 */
[----:B------:R-:W-:Y:S01]  /*24c0*/  IMAD.SHL.U32 R6, R6, 0x2, RZ ;  /* 0x0000000206067824 */ /* 0x000fe200078e00ff */
[----:B------:R-:W-:Y:S01]  /*24d0*/  SEL R7, RZ, 0x1, P3 ;  /* 0x00000001ff077807 */ /* 0x000fe20001800000 */
[----:B------:R-:W-:-:S02]  /*24e0*/  IMAD R167, R165, R168, RZ ;  /* 0x000000a8a5a77224 */ /* 0x000fc400078e02ff */
[----:B------:R-:W-:-:S04]  /*24f0*/  IMAD.WIDE.U32 R158, R154, R60, R158 ;  /* 0x0000003c9a9e7225 */ /* 0x000fc800078e009e */
[----:B------:R-:W-:Y:S01]  /*2500*/  IMAD.IADD R25, R25, 0x1, R4 ;  /* 0x0000000119197824 */ /* 0x000fe200078e0204 */
[----:B------:R-:W-:Y:S01]  /*2510*/  LOP3.LUT R6, R6, 0x2, R7, 0xe2, !PT ;  /* 0x0000000206067812 */ /* 0x000fe200078ee207 */
[----:B------:R-:W-:Y:S01]  /*2520*/  IMAD R167, R164, R169, R167 ;  /* 0x000000a9a4a77224 */ /* 0x000fe200078e02a7 */
[----:B------:R-:W-:Y:S01]  /*2530*/  SEL R149, RZ, 0x4, P2 ;  /* 0x00000004ff957807 */ /* 0x000fe20001000000 */
[----:B------:R-:W-:Y:S01]  /*2540*/  IMAD.IADD R161, R159, 0x1, R161 ;  /* 0x000000019fa17824 */ /* 0x000fe200078e02a1 */
[----:B------:R-:W-:Y:S01]  /*2550*/  LEA R212, P0, R158, R162, 0x1 ;  /* 0x000000a29ed47211 */ /* 0x000fe200078008ff */
[----:B------:R-:W-:Y:S01]  /*2560*/  IMAD.WIDE.U32 R164, R164, R168, R24 ;  /* 0x000000a8a4a47225 */ /* 0x000fe200078e0018 */
[----:B------:R-:W-:Y:S02]  /*2570*/  LOP3.LUT R149, R6, R149, RZ, 0xfc, !PT ;  /* 0x0000009506957212 */ /* 0x000fe400078efcff */
[----:B------:R-:W-:Y:S01]  /*2580*/  LEA.HI.X R213, R158, R163, R161, 0x1, P0 ;  /* 0x000000a39ed57211 */ /* 0x000fe200000f0ca1 */
[----:B------:R-:W-:Y:S01]  /*2590*/  IMAD.IADD R167, R165, 0x1, R167 ;  /* 0x00000001a5a77824 */ /* 0x000fe200078e02a7 */
[----:B-1----:R-:W-:Y:S07]  /*25a0*/  @!P1 BRA `(.L_x_7152) ;  /* 0x0000009400509947 */ /* 0x002fee0003800000 */
[----:B------:R-:W2:Y:S04]  /*25b0*/  LD.E.64 R32, desc[UR6][R16.64+0x120] ;  /* 0x0001200610207980 */ /* 0x000ea8000c101b00 */
[----:B------:R-:W3:Y:S04]  /*25c0*/  LD.E.64 R34, desc[UR6][R16.64+0x118] ;  /* 0x0001180610227980 */ /* 0x000ee8000c101b00 */
[----:B------:R-:W4:Y:S04]  /*25d0*/  LD.E.64 R174, desc[UR6][R16.64+0x130] ;  /* 0x0001300610ae7980 */ /* 0x000f28000c101b00 */
[----:B------:R-:W4:Y:S04]  /*25e0*/  LD.E.64 R176, desc[UR6][R16.64+0x128] ;  /* 0x0001280610b07980 */ /* 0x000f28000c101b00 */
[----:B------:R-:W4:Y:S04]  /*25f0*/  LD.E.64 R28, desc[UR6][R16.64+0x140] ;  /* 0x00014006101c7980 */ /* 0x000f28000c101b00 */
[----:B------:R-:W4:Y:S04]  /*2600*/  LD.E.64 R26, desc[UR6][R16.64+0x138] ;  /* 0x00013806101a7980 */ /* 0x000f28000c101b00 */
[----:B------:R-:W4:Y:S04]  /*2610*/  LD.E R18, desc[UR6][R16.64+0xd0] ;  /* 0x0000d00610127980 */ /* 0x000f28000c101900 */
[----:B------:R-:W4:Y:S04]  /*2620*/  LD.E.64 R24, desc[UR6][R16.64+0x108] ;  /* 0x0001080610187980 */ /* 0x000f28000c101b00 */
[----:B------:R-:W4:Y:S04]  /*2630*/  LD.E.64 R22, desc[UR6][R16.64+0x110] ;  /* 0x0001100610167980 */ /* 0x000f28000c101b00 */
[----:B------:R-:W4:Y:S04]  /*2640*/  LD.E.64 R8, desc[UR6][R16.64+0x150] ;  /* 0x0001500610087980 */ /* 0x000f28000c101b00 */
[----:B------:R-:W4:Y:S01]  /*2650*/  LD.E.64 R6, desc[UR6][R16.64+0x148] ;  /* 0x0001480610067980 */ /* 0x000f22000c101b00 */
[----:B------:R-:W-:Y:S01]  /*2660*/  SHF.R.S32.HI R21, RZ, 0x1f, R87 ;  /* 0x0000001fff157819 */ /* 0x000fe20000011457 */
[----:B-----5:R-:W-:Y:S01]  /*2670*/  IMAD.IADD R117, R20, 0x1, R5 ;  /* 0x0000000114757824 */ /* 0x020fe200078e0205 */
[----:B------:R-:W-:Y:S01]  /*2680*/  LOP3.LUT R142, R149, 0xffff, RZ, 0xc0, !PT ;  /* 0x0000ffff958e7812 */ /* 0x000fe200078ec0ff */
[C---:B------:R-:W-:Y:S01]  /*2690*/  IMAD.WIDE.U32 R172, R62.reuse, 0x60, RZ ;  /* 0x000000603eac7825 */ /* 0x040fe200078e00ff */
[----:B------:R-:W-:-:S02]  /*26a0*/  SHF.L.U64.HI R71, R62, 0x5, R63 ;  /* 0x000000053e477819 */ /* 0x000fc4000001023f */
[----:B------:R-:W-:Y:S01]  /*26b0*/  LOP3.LUT R146, R142, 0x1, RZ, 0xc0, !PT ;  /* 0x000000018e927812 */ /* 0x000fe200078ec0ff */
[----:B------:R-:W-:Y:S01]  /*26c0*/  IMAD.SHL.U32 R70, R62, 0x20, RZ ;  /* 0x000000203e467824 */ /* 0x000fe200078e00ff */
[----:B------:R-:W-:Y:S01]  /*26d0*/  LOP3.LUT R144, R142, 0x2, RZ, 0xc0, !PT ;  /* 0x000000028e907812 */ /* 0x000fe200078ec0ff */
[C---:B------:R-:W-:Y:S01]  /*26e0*/  VIADD R143, R154.reuse, 0x20 ;  /* 0x000000209a8f7836 */ /* 0x040fe20000000000 */
[C---:B------:R-:W-:Y:S01]  /*26f0*/  IADD3 R145, R154.reuse, 0x10, RZ ;  /* 0x000000109a917810 */ /* 0x040fe20007ffe0ff */
[----:B------:R-:W-:Y:S01]  /*2700*/  VIADD R141, R154, 0x30 ;  /* 0x000000309a8d7836 */ /* 0x000fe20000000000 */
[----:B------:R-:W-:Y:S01]  /*2710*/  SHF.L.U64.HI R71, R70, 0x1, R71 ;  /* 0x0000000146477819 */ /* 0x000fe20000010247 */
[----:B------:R-:W-:Y:S01]  /*2720*/  IMAD.MOV.U32 R118, RZ, RZ, R212 ;  /* 0x000000ffff767224 */ /* 0x000fe200078e00d4 */
[C---:B------:R-:W-:Y:S01]  /*2730*/  SHF.L.U64.HI R85, R60.reuse, 0x5, R61 ;  /* 0x000000053c557819 */ /* 0x040fe2000001023d */
[----:B------:R-:W-:Y:S01]  /*2740*/  IMAD.MOV.U32 R120, RZ, RZ, R156 ;  /* 0x000000ffff787224 */ /* 0x000fe200078e009c */
[----:B------:R-:W-:Y:S01]  /*2750*/  SHF.L.U32 R84, R60, 0x5, RZ ;  /* 0x000000053c547819 */ /* 0x000fe200000006ff */
[----:B------:R-:W-:Y:S01]  /*2760*/  IMAD.MOV.U32 R121, RZ, RZ, R157 ;  /* 0x000000ffff797224 */ /* 0x000fe200078e009d */
[----:B------:R-:W-:-:S02]  /*2770*/  MOV R119, R213 ;  /* 0x000000d500777202 */ /* 0x000fc40000000f00 */
[----:B------:R-:W-:Y:S02]  /*2780*/  LOP3.LUT R142, R142, 0x4, RZ, 0xc0, !PT ;  /* 0x000000048e8e7812 */ /* 0x000fe400078ec0ff */
[----:B------:R-:W-:Y:S01]  /*2790*/  SHF.L.U32 R70, R70, 0x1, RZ ;  /* 0x0000000146467819 */ /* 0x000fe200000006ff */
[----:B--2---:R-:W-:-:S04]  /*27a0*/  IMAD R3, R33, R217, RZ ;  /* 0x000000d921037224 */ /* 0x004fc800078e02ff */
[----:B------:R-:W-:Y:S02]  /*27b0*/  IMAD R0, R32, R66, R3 ;  /* 0x0000004220007224 */ /* 0x000fe400078e0203 */
[----:B---3--:R-:W-:Y:S02]  /*27c0*/  IMAD R3, R35, R217, RZ ;  /* 0x000000d923037224 */ /* 0x008fe400078e02ff */
[C---:B------:R-:W-:Y:S01]  /*27d0*/  IMAD.WIDE.U32 R32, R217.reuse, R32, R14 ;  /* 0x00000020d9207225 */ /* 0x040fe200078e000e */
[C-C-:B----4-:R-:W-:Y:S02]  /*27e0*/  SHF.L.U64.HI R104, R174.reuse, 0x4, R175.reuse ;  /* 0x00000004ae687819 */ /* 0x150fe400000102af */
[----:B------:R-:W-:Y:S01]  /*27f0*/  SHF.L.U64.HI R106, R174, 0x5, R175 ;  /* 0x00000005ae6a7819 */ /* 0x000fe200000102af */
[----:B------:R-:W-:Y:S01]  /*2800*/  IMAD.WIDE.U32 R30, R217, R34, R14 ;  /* 0x00000022d91e7225 */ /* 0x000fe200078e000e */
[C---:B------:R-:W-:Y:S02]  /*2810*/  SHF.L.U32 R89, R176.reuse, 0x4, RZ ;  /* 0x00000004b0597819 */ /* 0x040fe400000006ff */
[----:B------:R-:W-:Y:S01]  /*2820*/  SHF.L.U64.HI R88, R176, 0x4, R177 ;  /* 0x00000004b0587819 */ /* 0x000fe200000102b1 */
[----:B------:R-:W-:Y:S01]  /*2830*/  IMAD R2, R34, R66, R3 ;  /* 0x0000004222027224 */ /* 0x000fe200078e0203 */
[----:B------:R-:W-:Y:S01]  /*2840*/  SHF.R.S32.HI R3, RZ, 0x1f, R5 ;  /* 0x0000001fff037819 */ /* 0x000fe20000011405 */
[----:B------:R-:W-:Y:S01]  /*2850*/  IMAD.IADD R33, R33, 0x1, R0 ;  /* 0x0000000121217824 */ /* 0x000fe200078e0200 */
[----:B------:R-:W-:Y:S01]  /*2860*/  SHF.L.U64.HI R98, R176, 0x5, R177 ;  /* 0x00000005b0627819 */ /* 0x000fe200000102b1 */
[----:B------:R-:W-:-:S02]  /*2870*/  IMAD R4, R175, R5, RZ ;  /* 0x00000005af047224 */ /* 0x000fc400078e02ff */
[----:B------:R-:W-:Y:S02]  /*2880*/  IMAD R0, R177, R5, RZ ;  /* 0x00000005b1007224 */ /* 0x000fe400078e02ff */
[----:B------:R-:W-:Y:S01]  /*2890*/  IMAD.IADD R31, R31, 0x1, R2 ;  /* 0x000000011f1f7824 */ /* 0x000fe200078e0202 */
[----:B------:R-:W-:Y:S01]  /*28a0*/  LEA.HI R138, R18, R18, RZ, 0x1 ;  /* 0x00000012128a7211 */ /* 0x000fe200078f08ff */
[-C--:B------:R-:W-:Y:S02]  /*28b0*/  IMAD R4, R174, R3.reuse, R4 ;  /* 0x00000003ae047224 */ /* 0x080fe400078e0204 */
[C---:B------:R-:W-:Y:S01]  /*28c0*/  IMAD R3, R176.reuse, R3, R0 ;  /* 0x00000003b0037224 */ /* 0x040fe200078e0200 */
[----:B------:R-:W-:Y:S01]  /*28d0*/  SHF.R.S32.HI R138, RZ, 0x1, R138 ;  /* 0x00000001ff8a7819 */ /* 0x000fe2000001148a */
[----:B------:R-:W-:-:S03]  /*28e0*/  IMAD.WIDE.U32 R30, R176, R5, R30 ;  /* 0x00000005b01e7225 */ /* 0x000fc600078e001e */
[----:B------:R-:W-:Y:S01]  /*28f0*/  SHF.L.U32 R140, R138, 0x5, RZ ;  /* 0x000000058a8c7819 */ /* 0x000fe200000006ff */
[----:B------:R-:W-:Y:S01]  /*2900*/  IMAD R19, R29, R13, RZ ;  /* 0x0000000d1d137224 */ /* 0x000fe200078e02ff */
[----:B------:R-:W-:Y:S01]  /*2910*/  IADD3 R31, R31, R3, RZ ;  /* 0x000000031f1f7210 */ /* 0x000fe20007ffe0ff */
[----:B------:R-:W-:Y:S01]  /*2920*/  IMAD.WIDE.U32 R32, R174, R5, R32 ;  /* 0x00000005ae207225 */ /* 0x000fe200078e0020 */
[----:B------:R-:W-:Y:S02]  /*2930*/  IADD3 R3, P0, -R87, R154, RZ ;  /* 0x0000009a57037210 */ /* 0x000fe40007f1e1ff */
[----:B------:R-:W-:Y:S01]  /*2940*/  SHF.R.S32.HI R129, RZ, 0x1f, R140 ;  /* 0x0000001fff817819 */ /* 0x000fe2000001148c */
[----:B------:R-:W-:Y:S02]  /*2950*/  IMAD R0, R28, R12, R19 ;  /* 0x0000000c1c007224 */ /* 0x000fe400078e0213 */
[----:B------:R-:W-:Y:S02]  /*2960*/  IMAD R19, R27, R13, RZ ;  /* 0x0000000d1b137224 */ /* 0x000fe400078e02ff */
[----:B------:R-:W-:-:S02]  /*2970*/  IMAD.IADD R33, R33, 0x1, R4 ;  /* 0x0000000121217824 */ /* 0x000fc400078e0204 */
[C---:B------:R-:W-:Y:S02]  /*2980*/  IMAD R19, R26.reuse, R12, R19 ;  /* 0x0000000c1a137224 */ /* 0x040fe400078e0213 */
[----:B------:R-:W-:-:S04]  /*2990*/  IMAD.WIDE.U32 R26, R26, R13, R30 ;  /* 0x0000000d1a1a7225 */ /* 0x000fc800078e001e */
[----:B------:R-:W-:Y:S02]  /*29a0*/  IMAD.X R21, R155, 0x1, ~R21, P0 ;  /* 0x000000019b157824 */ /* 0x000fe400000e0e15 */
[----:B------:R-:W-:-:S04]  /*29b0*/  IMAD.WIDE.U32 R28, R28, R13, R32 ;  /* 0x0000000d1c1c7225 */ /* 0x000fc800078e0020 */
[----:B------:R-:W-:Y:S01]  /*29c0*/  IMAD.IADD R27, R27, 0x1, R19 ;  /* 0x000000011b1b7824 */ /* 0x000fe200078e0213 */
[----:B------:R-:W-:Y:S01]  /*29d0*/  IADD3 R29, R29, R0, RZ ;  /* 0x000000001d1d7210 */ /* 0x000fe20007ffe0ff */
[----:B------:R-:W-:Y:S02]  /*29e0*/  IMAD R113, R21, R176, RZ ;  /* 0x000000b015717224 */ /* 0x000fe400078e02ff */
[----:B------:R-:W-:Y:S02]  /*29f0*/  IMAD R117, R138, R117, RZ ;  /* 0x000000758a757224 */ /* 0x000fe400078e02ff */
[-C--:B------:R-:W-:Y:S02]  /*2a00*/  IMAD R113, R177, R3.reuse, R113 ;  /* 0x00000003b1717224 */ /* 0x080fe400078e0271 */
[----:B------:R-:W-:Y:S01]  /*2a10*/  IMAD R4, R154, R138, R147 ;  /* 0x0000008a9a047224 */ /* 0x000fe200078e0293 */
[----:B------:R-:W-:Y:S01]  /*2a20*/  SHF.R.S32.HI R2, RZ, 0x1f, R117 ;  /* 0x0000001fff027819 */ /* 0x000fe20000011475 */
[----:B------:R-:W-:-:S03]  /*2a30*/  IMAD.WIDE.U32 R18, R176, R3, R26 ;  /* 0x00000003b0127225 */ /* 0x000fc600078e001a */
[----:B------:R-:W-:Y:S01]  /*2a40*/  IADD3 R0, P3, R117, R4, RZ ;  /* 0x0000000475007210 */ /* 0x000fe20007f7e0ff */
[----:B------:R-:W-:Y:S01]  /*2a50*/  IMAD R109, R21, R174, RZ ;  /* 0x000000ae156d7224 */ /* 0x000fe200078e02ff */
[----:B------:R-:W-:Y:S01]  /*2a60*/  LEA R112, P0, R18, R24, 0x1 ;  /* 0x0000001812707211 */ /* 0x000fe200078008ff */
[----:B------:R-:W-:Y:S01]  /*2a70*/  IMAD.IADD R113, R19, 0x1, R113 ;  /* 0x0000000113717824 */ /* 0x000fe200078e0271 */
[----:B------:R-:W-:Y:S01]  /*2a80*/  LEA.HI.X.SX32 R5, R4, R2, 0x1, P3 ;  /* 0x0000000204057211 */ /* 0x000fe200018f0eff */
[-C--:B------:R-:W-:Y:S02]  /*2a90*/  IMAD R109, R175, R3.reuse, R109 ;  /* 0x00000003af6d7224 */ /* 0x080fe400078e026d */
[----:B------:R-:W-:Y:S01]  /*2aa0*/  IMAD.WIDE.U32 R12, R174, R3, R28 ;  /* 0x00000003ae0c7225 */ /* 0x000fe200078e001c */
[----:B------:R-:W-:-:S03]  /*2ab0*/  LEA.HI.X R113, R18, R25, R113, 0x1, P0 ;  /* 0x0000001912717211 */ /* 0x000fc600000f0c71 */
[----:B------:R-:W-:Y:S01]  /*2ac0*/  IMAD.SHL.U32 R18, R0, 0x2, RZ ;  /* 0x0000000200127824 */ /* 0x000fe200078e00ff */
[----:B------:R-:W-:Y:S01]  /*2ad0*/  IADD3 R109, R13, R109, RZ ;  /* 0x0000006d0d6d7210 */ /* 0x000fe20007ffe0ff */
[----:B------:R-:W-:Y:S01]  /*2ae0*/  IMAD.IADD R3, R147, 0x1, R4 ;  /* 0x0000000193037824 */ /* 0x000fe200078e0204 */
[----:B------:R-:W-:Y:S01]  /*2af0*/  LEA R110, P1, R12, R22, 0x1 ;  /* 0x000000160c6e7211 */ /* 0x000fe200078208ff */
[----:B------:R-:W-:Y:S01]  /*2b00*/  IMAD.SHL.U32 R148, R138, 0x10, RZ ;  /* 0x000000108a947824 */ /* 0x000fe200078e00ff */
[----:B------:R-:W-:Y:S01]  /*2b10*/  SHF.L.U64.HI R0, R0, 0x1, R5 ;  /* 0x0000000100007819 */ /* 0x000fe20000010205 */
[----:B------:R-:W-:Y:S01]  /*2b20*/  IMAD.SHL.U32 R99, R176, 0x20, RZ ;  /* 0x00000020b0637824 */ /* 0x000fe200078e00ff */
[----:B------:R-:W-:Y:S01]  /*2b30*/  LEA.HI.X R109, R12, R23, R109, 0x1, P1 ;  /* 0x000000170c6d7211 */ /* 0x000fe200008f0c6d */
[----:B------:R-:W-:Y:S01]  /*2b40*/  VIADD R139, R148, 0x40 ;  /* 0x00000040948b7836 */ /* 0x000fe20000000000 */
[-C--:B------:R-:W-:Y:S01]  /*2b50*/  IADD3 R50, P1, R8, R18.reuse, RZ ;  /* 0x0000001208327210 */ /* 0x080fe20007f3e0ff */
[----:B------:R-:W-:Y:S01]  /*2b60*/  IMAD.SHL.U32 R105, R174, 0x10, RZ ;  /* 0x00000010ae697824 */ /* 0x000fe200078e00ff */
[----:B------:R-:W-:Y:S01]  /*2b70*/  IADD3 R117, P2, R117, R3, RZ ;  /* 0x0000000375757210 */ /* 0x000fe20007f5e0ff */
[----:B------:R-:W-:Y:S01]  /*2b80*/  IMAD.IADD R136, R148, 0x1, R139 ;  /* 0x0000000194887824 */ /* 0x000fe200078e028b */
[----:B------:R-:W-:Y:S01]  /*2b90*/  IADD3 R18, P0, R6, R18, RZ ;  /* 0x0000001206127210 */ /* 0x000fe20007f1e0ff */
[----:B------:R-:W-:Y:S01]  /*2ba0*/  IMAD.X R51, R9, 0x1, R0, P1 ;  /* 0x0000000109337824 */ /* 0x000fe200008e0600 */
[----:B------:R-:W-:Y:S01]  /*2bb0*/  LEA.HI.X.SX32 R2, R3, R2, 0x1, P2 ;  /* 0x0000000203027211 */ /* 0x000fe200010f0eff */
[----:B------:R-:W-:Y:S01]  /*2bc0*/  IMAD R3, R63, 0x60, RZ ;  /* 0x000000603f037824 */ /* 0x000fe200078e02ff */
[----:B------:R-:W-:Y:S01]  /*2bd0*/  SHF.L.U32 R116, R117, 0x1, RZ ;  /* 0x0000000175747819 */ /* 0x000fe200000006ff */
[C---:B------:R-:W-:Y:S01]  /*2be0*/  IMAD.SHL.U32 R107, R174.reuse, 0x20, RZ ;  /* 0x00000020ae6b7824 */ /* 0x040fe200078e00ff */
[----:B------:R-:W-:Y:S01]  /*2bf0*/  IADD3.X R19, R7, R0, RZ, P0, !PT ;  /* 0x0000000007137210 */ /* 0x000fe200007fe4ff */
[----:B------:R-:W-:Y:S01]  /*2c00*/  IMAD.IADD R68, R173, 0x1, R3 ;  /* 0x00000001ad447824 */ /* 0x000fe200078e0203 */
[----:B------:R-:W-:Y:S01]  /*2c10*/  IADD3 R82, P1, R209, 0x40, RZ ;  /* 0x00000040d1527810 */ /* 0x000fe20007f3e0ff */
[----:B------:R-:W-:Y:S01]  /*2c20*/  IMAD R3, R175, 0x60, RZ ;  /* 0x00000060af037824 */ /* 0x000fe200078e02ff */
[----:B------:R-:W-:Y:S01]  /*2c30*/  IADD3 R78, P0, R209, 0x80, RZ ;  /* 0x00000080d14e7810 */ /* 0x000fe20007f1e0ff */
[----:B------:R-:W-:Y:S01]  /*2c40*/  IMAD.WIDE.U32 R174, R174, 0x60, RZ ;  /* 0x00000060aeae7825 */ /* 0x000fe200078e00ff */
[----:B------:R-:W-:-:S02]  /*2c50*/  SHF.L.U64.HI R117, R117, 0x1, R2 ;  /* 0x0000000175757819 */ /* 0x000fc40000010202 */
[-C--:B------:R-:W-:Y:S01]  /*2c60*/  IADD3 R114, P3, R8, R116.reuse, RZ ;  /* 0x0000007408727210 */ /* 0x080fe20007f7e0ff */
[----:B------:R-:W-:Y:S01]  /*2c70*/  IMAD.X R83, RZ, RZ, R210, P1 ;  /* 0x000000ffff537224 */ /* 0x000fe200008e06d2 */
[----:B------:R-:W-:Y:S01]  /*2c80*/  IADD3 R116, P2, R6, R116, RZ ;  /* 0x0000007406747210 */ /* 0x000fe20007f5e0ff */
[----:B------:R-:W-:Y:S01]  /*2c90*/  IMAD R138, R138, 0x30, RZ ;  /* 0x000000308a8a7824 */ /* 0x000fe200078e02ff */
[-C--:B------:R-:W-:Y:S01]  /*2ca0*/  IADD3.X R79, RZ, R210.reuse, RZ, P0, !PT ;  /* 0x000000d2ff4f7210 */ /* 0x080fe200007fe4ff */
[--C-:B------:R-:W-:Y:S01]  /*2cb0*/  IMAD.X R115, R9, 0x1, R117.reuse, P3 ;  /* 0x0000000109737824 */ /* 0x100fe200018e0675 */
[-C--:B------:R-:W-:Y:S01]  /*2cc0*/  IADD3 R80, P1, R82, R209.reuse, RZ ;  /* 0x000000d152507210 */ /* 0x080fe20007f3e0ff */
[----:B------:R-:W-:Y:S01]  /*2cd0*/  IMAD.X R117, R7, 0x1, R117, P2 ;  /* 0x0000000107757824 */ /* 0x000fe200010e0675 */
[----:B------:R-:W-:Y:S01]  /*2ce0*/  IADD3 R76, P0, R78, R209, RZ ;  /* 0x000000d14e4c7210 */ /* 0x000fe20007f1e0ff */
[----:B------:R-:W-:Y:S01]  /*2cf0*/  IMAD.MOV.U32 R9, RZ, RZ, R134 ;  /* 0x000000ffff097224 */ /* 0x000fe200078e0086 */
[----:B------:R-:W-:Y:S01]  /*2d00*/  IADD3 R137, R148, 0x80, RZ ;  /* 0x0000008094897810 */ /* 0x000fe20007ffe0ff */
[----:B------:R-:W-:Y:S01]  /*2d10*/  IMAD.X R81, R83, 0x1, R210, P1 ;  /* 0x0000000153517824 */ /* 0x000fe200008e06d2 */
[----:B------:R-:W-:-:S02]  /*2d20*/  IADD3.X R77, R79, R210, RZ, P0, !PT ;  /* 0x000000d24f4d7210 */ /* 0x000fc400007fe4ff */
[-C--:B------:R-:W-:Y:S01]  /*2d30*/  IADD3 R75, P2, R80, R209.reuse, RZ ;  /* 0x000000d1504b7210 */ /* 0x080fe20007f5e0ff */
[----:B------:R-:W-:Y:S01]  /*2d40*/  IMAD.IADD R135, R148, 0x1, R137 ;  /* 0x0000000194877824 */ /* 0x000fe200078e0289 */
[----:B------:R-:W-:Y:S02]  /*2d50*/  IADD3 R94, P0, R89, 0x80, RZ ;  /* 0x00000080595e7810 */ /* 0x000fe40007f1e0ff */
[----:B------:R-:W-:Y:S01]  /*2d60*/  IADD3 R73, P1, R76, R209, RZ ;  /* 0x000000d14c497210 */ /* 0x000fe20007f3e0ff */
[----:B------:R-:W-:Y:S01]  /*2d70*/  IMAD.X R74, R81, 0x1, R210, P2 ;  /* 0x00000001514a7824 */ /* 0x000fe200010e06d2 */
[----:B------:R-:W-:Y:S01]  /*2d80*/  IADD3 R90, P3, R89, 0x40, RZ ;  /* 0x00000040595a7810 */ /* 0x000fe20007f7e0ff */
[----:B------:R-:W-:Y:S01]  /*2d90*/  IMAD.X R95, RZ, RZ, R88, P0 ;  /* 0x000000ffff5f7224 */ /* 0x000fe200000e0658 */
[-C--:B------:R-:W-:Y:S01]  /*2da0*/  IADD3 R97, P2, R94, R89.reuse, RZ ;  /* 0x000000595e617210 */ /* 0x080fe20007f5e0ff */
[----:B------:R-:W-:Y:S01]  /*2db0*/  IMAD.X R72, R77, 0x1, R210, P1 ;  /* 0x000000014d487824 */ /* 0x000fe200008e06d2 */
[----:B------:R-:W-:Y:S01]  /*2dc0*/  IADD3.X R91, RZ, R88, RZ, P3, !PT ;  /* 0x00000058ff5b7210 */ /* 0x000fe20001ffe4ff */
[----:B------:R-:W-:Y:S01]  /*2dd0*/  IMAD.IADD R132, R148, 0x1, R135 ;  /* 0x0000000194847824 */ /* 0x000fe200078e0287 */
[----:B------:R-:W-:Y:S01]  /*2de0*/  IADD3 R93, P3, R90, R89, RZ ;  /* 0x000000595a5d7210 */ /* 0x000fe20007f7e0ff */
[----:B------:R-:W-:Y:S01]  /*2df0*/  IMAD.X R96, R95, 0x1, R88, P2 ;  /* 0x000000015f607824 */ /* 0x000fe200010e0658 */
[----:B------:R-:W-:-:S02]  /*2e00*/  IADD3 R103, P0, R99, R94, RZ ;  /* 0x0000005e63677210 */ /* 0x000fc40007f1e0ff */
[----:B------:R-:W-:Y:S01]  /*2e10*/  IADD3 R101, P1, R99, R90, RZ ;  /* 0x0000005a63657210 */ /* 0x000fe20007f3e0ff */
[----:B------:R-:W-:Y:S01]  /*2e20*/  IMAD.X R92, R91, 0x1, R88, P3 ;  /* 0x000000015b5c7824 */ /* 0x000fe200018e0658 */
[----:B------:R-:W-:Y:S01]  /*2e30*/  IADD3 R133, R148, R136, RZ ;  /* 0x0000008894857210 */ /* 0x000fe20007ffe0ff */
[C---:B------:R-:W-:Y:S01]  /*2e40*/  IMAD.X R102, R98.reuse, 0x1, R95, P0 ;  /* 0x0000000162667824 */ /* 0x040fe200000e065f */
[C---:B------:R-:W-:Y:S01]  /*2e50*/  SHF.L.U64.HI R104, R105.reuse, 0x1, R104 ;  /* 0x0000000169687819 */ /* 0x040fe20000010268 */
[----:B------:R-:W-:Y:S01]  /*2e60*/  IMAD.SHL.U32 R105, R105, 0x2, RZ ;  /* 0x0000000269697824 */ /* 0x000fe200078e00ff */
[C---:B------:R-:W-:Y:S01]  /*2e70*/  SHF.L.U64.HI R106, R107.reuse, 0x1, R106 ;  /* 0x000000016b6a7819 */ /* 0x040fe2000001026a */
[----:B------:R-:W-:Y:S01]  /*2e80*/  IMAD.SHL.U32 R107, R107, 0x2, RZ ;  /* 0x000000026b6b7824 */ /* 0x000fe200078e00ff */
[----:B------:R-:W-:Y:S02]  /*2e90*/  IADD3 R108, R175, R3, RZ ;  /* 0x00000003af6c7210 */ /* 0x000fe40007ffe0ff */
[----:B------:R-:W-:-:S02]  /*2ea0*/  IADD3.X R100, R98, R91, RZ, P1, !PT ;  /* 0x0000005b62647210 */ /* 0x000fc40000ffe4ff */
[----:B------:R-:W-:Y:S02]  /*2eb0*/  SHF.R.S32.HI R130, RZ, 0x1f, R148 ;  /* 0x0000001fff827819 */ /* 0x000fe40000011494 */
[----:B------:R-:W-:Y:S02]  /*2ec0*/  SHF.R.S32.HI R127, RZ, 0x1f, R138 ;  /* 0x0000001fff7f7819 */ /* 0x000fe4000001148a */
[----:B------:R-:W-:Y:S02]  /*2ed0*/  SHF.R.S32.HI R128, RZ, 0x1f, R139 ;  /* 0x0000001fff807819 */ /* 0x000fe4000001148b */
[----:B------:R-:W-:Y:S02]  /*2ee0*/  SHF.R.S32.HI R126, RZ, 0x1f, R137 ;  /* 0x0000001fff7e7819 */ /* 0x000fe40000011489 */
[----:B------:R-:W-:Y:S02]  /*2ef0*/  SHF.R.S32.HI R125, RZ, 0x1f, R136 ;  /* 0x0000001fff7d7819 */ /* 0x000fe40000011488 */
[----:B------:R-:W-:-:S02]  /*2f00*/  SHF.R.S32.HI R124, RZ, 0x1f, R135 ;  /* 0x0000001fff7c7819 */ /* 0x000fc40000011487 */
[----:B------:R-:W-:Y:S02]  /*2f10*/  SHF.R.S32.HI R123, RZ, 0x1f, R133 ;  /* 0x0000001fff7b7819 */ /* 0x000fe40000011485 */
[----:B------:R-:W-:-:S07]  /*2f20*/  SHF.R.S32.HI R122, RZ, 0x1f, R132 ;  /* 0x0000001fff7a7819 */ /* 0x000fce0000011484 */
.L_x_7246:
[----:B------:R-:W-:Y:S01]  /*2f30*/  IMAD.SHL.U32 R13, R9, 0x40, RZ ;  /* 0x00000040090d7824 */ /* 0x000fe200078e00ff */
[----:B------:R-:W-:Y:S01]  /*2f40*/  BSSY B0, `(.L_x_7153) ;  /* 0x0000017000007945 */ /* 0x000fe20003800000 */
[----:B-----5:R-:W-:Y:S02]  /*2f50*/  IMAD.MOV.U32 R111, RZ, RZ, R109 ;  /* 0x000000ffff6f7224 */ /* 0x020fe400078e006d */
[----:B------:R-:W-:Y:S04]  /*2f60*/  VIADD R12, R13, 0xffffffc0 ;  /* 0xffffffc00d0c7836 */ /* 0x000fe80000000000 */
[--C-:B------:R-:W-:Y:S02]  /*2f70*/  IMAD.IADD R180, R69, 0x1, -R12.reuse ;  /* 0x0000000145b47824 */ /* 0x100fe400078e0a0c */
[----:B---3--:R-:W-:Y:S03]  /*2f80*/  IMAD.IADD R178, R87, 0x1, -R12 ;  /* 0x0000000157b27824 */ /* 0x008fe600078e0a0c */
[CC--:B------:R-:W-:Y:S02]  /*2f90*/  ISETP.GE.AND P2, PT, R154.reuse, R180.reuse, PT ;  /* 0x000000b49a00720c */ /* 0x0c0fe40003f46270 */
[----:B------:R-:W-:Y:S02]  /*2fa0*/  ISETP.GE.AND P0, PT, R145, R180, PT ;  /* 0x000000b49100720c */ /* 0x000fe40003f06270 */
[----:B------:R-:W-:Y:S02]  /*2fb0*/  ISETP.GE.AND P2, PT, R154, R178, !P2 ;  /* 0x000000b29a00720c */ /* 0x000fe40005746270 */
[-C--:B------:R-:W-:Y:S02]  /*2fc0*/  ISETP.GE.AND P4, PT, R143, R180.reuse, PT ;  /* 0x000000b48f00720c */ /* 0x080fe40003f86270 */
[----:B------:R-:W-:Y:S02]  /*2fd0*/  ISETP.GE.AND P3, PT, R141, R180, PT ;  /* 0x000000b48d00720c */ /* 0x000fe40003f66270 */
[-C--:B------:R-:W-:Y:S02]  /*2fe0*/  ISETP.GE.AND P0, PT, R145, R178.reuse, !P0 ;  /* 0x000000b29100720c */ /* 0x080fe40004706270 */
[-C--:B------:R-:W-:Y:S02]  /*2ff0*/  ISETP.GE.AND P4, PT, R143, R178.reuse, !P4 ;  /* 0x000000b28f00720c */ /* 0x080fe40006786270 */
[----:B------:R-:W-:Y:S03]  /*3000*/  ISETP.GE.AND P3, PT, R141, R178, !P3 ;  /* 0x000000b28d00720c */ /* 0x000fe60005f66270 */
[----:B--2---:R-:W-:Y:S10]  /*3010*/  @!P2 BRA `(.L_x_7154) ;  /* 0x000000000024a947 */ /* 0x004ff40003800000 */
[----:B------:R-:W-:Y:S02]  /*3020*/  ISETP.NE.AND P1, PT, R146, RZ, PT ;  /* 0x000000ff9200720c */ /* 0x000fe40003f25270 */
[----:B------:R-:W-:Y:S11]  /*3030*/  ISETP.NE.AND P5, PT, R144, RZ, PT ;  /* 0x000000ff9000720c */ /* 0x000ff60003fa5270 */
[----:B------:R-:W2:Y:S04]  /*3040*/  @P1 LD.E.128 R24, desc[UR6][R110.64] ;  /* 0x000000066e181980 */ /* 0x000ea8000c101d00 */
[----:B--2---:R1:W-:Y:S01]  /*3050*/  @P1 ST.E.128 desc[UR6][R120.64], R24 ;  /* 0x0000001878001985 */ /* 0x0043e2000c101d06 */
[----:B------:R-:W-:Y:S03]  /*3060*/  ISETP.NE.AND P1, PT, R142, RZ, PT ;  /* 0x000000ff8e00720c */ /* 0x000fe60003f25270 */
[----:B------:R-:W2:Y:S04]  /*3070*/  @P5 LD.E.128 R20, desc[UR6][R110.64+0x80] ;  /* 0x000080066e145980 */ /* 0x000ea8000c101d00 */
[----:B--2---:R1:W-:Y:S06]  /*3080*/  @P5 ST.E.128 desc[UR6][R120.64+0x80], R20 ;  /* 0x0000801478005985 */ /* 0x0043ec000c101d06 */
[----:B------:R-:W2:Y:S04]  /*3090*/  @P1 LD.E.128 R4, desc[UR6][R110.64+0x100] ;  /* 0x000100066e041980 */ /* 0x000ea8000c101d00 */
[----:B--2---:R1:W-:Y:S02]  /*30a0*/  @P1 ST.E.128 desc[UR6][R120.64+0x100], R4 ;  /* 0x0001000478001985 */ /* 0x0043e4000c101d06 */
.L_x_7154:
[----:B------:R-:W-:Y:S05]  /*30b0*/  BSYNC B0 ;  /* 0x0000000000007941 */ /* 0x000fea0003800000 */
.L_x_7153:
[----:B------:R-:W-:Y:S04]  /*30c0*/  BSSY B0, `(.L_x_7155) ;  /* 0x000000f000007945 */ /* 0x000fe80003800000 */
[----:B------:R-:W-:Y:S05]  /*30d0*/  @!P0 BRA `(.L_x_7156) ;  /* 0x0000000000348947 */ /* 0x000fea0003800000 */
[----:B------:R-:W-:Y:S02]  /*30e0*/  ISETP.NE.AND P1, PT, R146, RZ, PT ;  /* 0x000000ff9200720c */ /* 0x000fe40003f25270 */
[----:B------:R-:W-:Y:S02]  /*30f0*/  IADD3 R28, P0, R110, R105, RZ ;  /* 0x000000696e1c7210 */ /* 0x000fe40007f1e0ff */
[----:B------:R-:W-:Y:S03]  /*3100*/  LEA R2, P5, R207, R120, 0x1 ;  /* 0x00000078cf027211 */ /* 0x000fe600078a08ff */
[----:B------:R-:W-:Y:S01]  /*3110*/  IMAD.X R29, R111, 0x1, R104, P0 ;  /* 0x000000016f1d7824 */ /* 0x000fe200000e0668 */
[----:B------:R-:W-:Y:S02]  /*3120*/  ISETP.NE.AND P0, PT, R144, RZ, PT ;  /* 0x000000ff9000720c */ /* 0x000fe40003f05270 */
[----:B------:R-:W-:Y:S03]  /*3130*/  LEA.HI.X R3, R207, R121, R208, 0x1, P5 ;  /* 0x00000079cf037211 */ /* 0x000fe600028f0cd0 */
[----:B-1----:R-:W2:Y:S04]  /*3140*/  @P1 LD.E.128 R24, desc[UR6][R28.64] ;  /* 0x000000061c181980 */ /* 0x002ea8000c101d00 */
[----:B--2---:R2:W-:Y:S01]  /*3150*/  @P1 ST.E.128 desc[UR6][R2.64], R24 ;  /* 0x0000001802001985 */ /* 0x0045e2000c101d06 */
[----:B------:R-:W-:Y:S03]  /*3160*/  ISETP.NE.AND P1, PT, R142, RZ, PT ;  /* 0x000000ff8e00720c */ /* 0x000fe60003f25270 */
[----:B------:R-:W3:Y:S04]  /*3170*/  @P0 LD.E.128 R20, desc[UR6][R28.64+0x80] ;  /* 0x000080061c140980 */ /* 0x000ee8000c101d00 */
[----:B---3--:R2:W-:Y:S06]  /*3180*/  @P0 ST.E.128 desc[UR6][R2.64+0x80], R20 ;  /* 0x0000801402000985 */ /* 0x0085ec000c101d06 */
[----:B------:R-:W3:Y:S04]  /*3190*/  @P1 LD.E.128 R4, desc[UR6][R28.64+0x100] ;  /* 0x000100061c041980 */ /* 0x000ee8000c101d00 */
[----:B---3--:R2:W-:Y:S02]  /*31a0*/  @P1 ST.E.128 desc[UR6][R2.64+0x100], R4 ;  /* 0x0001000402001985 */ /* 0x0085e4000c101d06 */
.L_x_7156:
[----:B------:R-:W-:Y:S05]  /*31b0*/  BSYNC B0 ;  /* 0x0000000000007941 */ /* 0x000fea0003800000 */
.L_x_7155:
[----:B------:R-:W-:Y:S04]  /*31c0*/  BSSY B0, `(.L_x_7157) ;  /* 0x000000f000007945 */ /* 0x000fe80003800000 */
[----:B------:R-:W-:Y:S05]  /*31d0*/  @!P4 BRA `(.L_x_7158) ;  /* 0x000000000034c947 */ /* 0x000fea0003800000 */
[----:B------:R-:W-:Y:S02]  /*31e0*/  ISETP.NE.AND P1, PT, R146, RZ, PT ;  /* 0x000000ff9200720c */ /* 0x000fe40003f25270 */
[----:B------:R-:W-:Y:S02]  /*31f0*/  IADD3 R28, P0, R110, R107, RZ ;  /* 0x0000006b6e1c7210 */ /* 0x000fe40007f1e0ff */
[----:B--2---:R-:W-:Y:S03]  /*3200*/  IADD3 R2, P4, R120, R70, RZ ;  /* 0x0000004678027210 */ /* 0x004fe60007f9e0ff */
[----:B------:R-:W-:Y:S01]  /*3210*/  IMAD.X R29, R111, 0x1, R106, P0 ;  /* 0x000000016f1d7824 */ /* 0x000fe200000e066a */
[----:B------:R-:W-:Y:S01]  /*3220*/  ISETP.NE.AND P0, PT, R144, RZ, PT ;  /* 0x000000ff9000720c */ /* 0x000fe20003f05270 */
[----:B------:R-:W-:Y:S04]  /*3230*/  IMAD.X R3, R121, 0x1, R71, P4 ;  /* 0x0000000179037824 */ /* 0x000fe800020e0647 */
[----:B-1----:R-:W2:Y:S04]  /*3240*/  @P1 LD.E.128 R24, desc[UR6][R28.64] ;  /* 0x000000061c181980 */ /* 0x002ea8000c101d00 */
[----:B--2---:R3:W-:Y:S01]  /*3250*/  @P1 ST.E.128 desc[UR6][R2.64], R24 ;  /* 0x0000001802001985 */ /* 0x0047e2000c101d06 */
[----:B------:R-:W-:Y:S03]  /*3260*/  ISETP.NE.AND P1, PT, R142, RZ, PT ;  /* 0x000000ff8e00720c */ /* 0x000fe60003f25270 */
[----:B------:R-:W2:Y:S04]  /*3270*/  @P0 LD.E.128 R20, desc[UR6][R28.64+0x80] ;  /* 0x000080061c140980 */ /* 0x000ea8000c101d00 */
[----:B--2---:R3:W-:Y:S06]  /*3280*/  @P0 ST.E.128 desc[UR6][R2.64+0x80], R20 ;  /* 0x0000801402000985 */ /* 0x0047ec000c101d06 */
[----:B------:R-:W2:Y:S04]  /*3290*/  @P1 LD.E.128 R4, desc[UR6][R28.64+0x100] ;  /* 0x000100061c041980 */ /* 0x000ea8000c101d00 */
[----:B--2---:R3:W-:Y:S02]  /*32a0*/  @P1 ST.E.128 desc[UR6][R2.64+0x100], R4 ;  /* 0x0001000402001985 */ /* 0x0047e4000c101d06 */
.L_x_7158:
[----:B------:R-:W-:Y:S05]  /*32b0*/  BSYNC B0 ;  /* 0x0000000000007941 */ /* 0x000fea0003800000 */
.L_x_7157:
[----:B------:R-:W-:Y:S04]  /*32c0*/  BSSY B0, `(.L_x_7159) ;  /* 0x000000f000007945 */ /* 0x000fe80003800000 */
[----:B------:R-:W-:Y:S05]  /*32d0*/  @!P3 BRA `(.L_x_7160) ;  /* 0x000000000034b947 */ /* 0x000fea0003800000 */
[----:B------:R-:W-:Y:S02]  /*32e0*/  ISETP.NE.AND P1, PT, R146, RZ, PT ;  /* 0x000000ff9200720c */ /* 0x000fe40003f25270 */
[----:B------:R-:W-:Y:S02]  /*32f0*/  IADD3 R28, P0, R110, R174, RZ ;  /* 0x000000ae6e1c7210 */ /* 0x000fe40007f1e0ff */
[----:B--23--:R-:W-:Y:S03]  /*3300*/  IADD3 R2, P3, R120, R172, RZ ;  /* 0x000000ac78027210 */ /* 0x00cfe60007f7e0ff */
        /* <DEDUP_REMOVED lines=10> */
.L_x_7160:
[----:B------:R-:W-:Y:S05]  /*33b0*/  BSYNC B0 ;  /* 0x0000000000007941 */ /* 0x000fea0003800000 */
.L_x_7159:
[----:B-1234-:R-:W2:Y:S01]  /*33c0*/  LD.E R21, desc[UR6][R16.64+0xd0] ;  /* 0x0000d00610157980 */ /* 0x01eea2000c101900 */
[----:B------:R-:W-:Y:S03]  /*33d0*/  BSSY B3, `(.L_x_7161) ;  /* 0x000080b000037945 */ /* 0x000fe60003800000 */
[----:B------:R-:W3:Y:S01]  /*33e0*/  LD.E R109, desc[UR6][R16.64+0x130] ;  /* 0x00013006106d7980 */ /* 0x000ee2000c101900 */
[----:B--2---:R-:W-:Y:S01]  /*33f0*/  ISETP.NE.AND P1, PT, R21, RZ, PT ;  /* 0x000000ff1500720c */ /* 0x004fe20003f25270 */
[----:B---3--:R-:W-:Y:S05]  /*3400*/  IMAD.U32 R109, R109, -0x40, RZ ;  /* 0xffffffc06d6d7824 */ /* 0x008fea00078e00ff */
[C---:B------:R-:W-:Y:S04]  /*3410*/  LEA R110, P0, R109.reuse, R110, 0x1 ;  /* 0x0000006e6d6e7211 */ /* 0x040fe800078008ff */
[----:B------:R-:W-:Y:S03]  /*3420*/  LEA.HI.X.SX32 R109, R109, R111, 0x1, P0 ;  /* 0x0000006f6d6d7211 */ /* 0x000fe600000f0eff */
[----:B------:R-:W-:Y:S06]  /*3430*/  @!P1 BRA `(.L_x_7162) ;  /* 0x00000078009c9947 */ /* 0x000fec0003800000 */
[----:B------:R-:W2:Y:S04]  /*3440*/  LD.E.U8 R0, desc[UR6][R16.64+0x1b3] ;  /* 0x0001b30610007980 */ /* 0x000ea8000c101100 */
[----:B------:R1:W5:Y:S01]  /*3450*/  LD.E R111, desc[UR6][R16.64+0xc0] ;  /* 0x0000c006106f7980 */ /* 0x000362000c101900 */
[----:B--2---:R-:W-:Y:S11]  /*3460*/  ISETP.NE.AND P0, PT, R0, RZ, PT ;  /* 0x000000ff0000720c */ /* 0x004ff60003f05270 */
[----:B------:R-:W-:Y:S02]  /*3470*/  @!UPT UIADD3 URZ, URZ, URZ, URZ ;  /* 0x0000003f3f3ff290 */ /* 0x000fe4000fffe03f */
[----:B-1----:R-:W-:Y:S05]  /*3480*/  @!P0 BRA `(.L_x_7163) ;  /* 0x0000002c002c8947 */ /* 0x002fea0003800000 */
[----:B------:R-:W-:Y:S04]  /*3490*/  BSSY B1, `(.L_x_7164) ;  /* 0x00000a2000017945 */ /* 0x000fe80003800000 */
[----:B------:R-:W-:Y:S05]  /*34a0*/  @!P2 BRA `(.L_x_7165) ;  /* 0x000000080080a947 */ /* 0x000fea0003800000 */
[-C--:B-----5:R-:W-:Y:S01]  /*34b0*/  ISETP.GE.AND P0, PT, R14, R111.reuse, PT ;  /* 0x0000006f0e00720c */ /* 0x0a0fe20003f06270 */
[----:B------:R-:W-:Y:S01]  /*34c0*/  BSSY B0, `(.L_x_7166) ;  /* 0x0000036000007945 */ /* 0x000fe20003800000 */
[-C--:B------:R-:W-:Y:S02]  /*34d0*/  ISETP.GE.AND P2, PT, R11, R111.reuse, PT ;  /* 0x0000006f0b00720c */ /* 0x080fe40003f46270 */
[----:B------:R-:W-:Y:S09]  /*34e0*/  ISETP.GE.AND P1, PT, R10, R111, PT ;  /* 0x0000006f0a00720c */ /* 0x000ff20003f26270 */
[----:B------:R-:W-:Y:S05]  /*34f0*/  @P0 BRA `(.L_x_7167) ;  /* 0x0000000000c80947 */ /* 0x000fea0003800000 */
[----:B------:R-:W-:Y:S01]  /*3500*/  ISETP.GE.AND P0, PT, R14, R21, PT ;  /* 0x000000150e00720c */ /* 0x000fe20003f06270 */
[----:B------:R-:W2:Y:S11]  /*3510*/  LD.E.128 R24, desc[UR6][R112.64] ;  /* 0x0000000670187980 */ /* 0x000eb6000c101d00 */
[----:B------:R-:W-:Y:S01]  /*3520*/  @!UPT UIADD3 URZ, URZ, URZ, URZ ;  /* 0x0000003f3f3ff290 */ /* 0x000fe2000fffe03f */
[----:B------:R-:W3:Y:S06]  /*3530*/  @!P0 LD.E.64 R34, desc[UR6][R50.64] ;  /* 0x0000000632228980 */ /* 0x000eec000c101b00 */
[----:B------:R-:W4:Y:S01]  /*3540*/  @!P0 LD.E.64 R6, desc[UR6][R18.64] ;  /* 0x0000000612068980 */ /* 0x000f22000c101b00 */
[--C-:B---3--:R-:W-:Y:S01]  /*3550*/  @!P0 HADD2.F32 R29, -RZ, R34.reuse.H0_H0 ;  /* 0x20000022ff1d8230 */ /* 0x108fe20000004100 */
[----:B--2---:R-:W-:Y:S01]  /*3560*/  @!P0 MOV R22, R24 ;  /* 0x0000001800168202 */ /* 0x004fe20000000f00 */
[----:B------:R-:W-:Y:S01]  /*3570*/  @!P0 HADD2.F32 R30, -RZ, R35.H0_H0 ;  /* 0x20000023ff1e8230 */ /* 0x000fe20000004100 */
[----:B------:R-:W-:Y:S01]  /*3580*/  @!P0 MOV R8, R25 ;  /* 0x0000001900088202 */ /* 0x000fe20000000f00 */
[----:B------:R-:W-:Y:S02]  /*3590*/  @!P0 HADD2.F32 R33, -RZ, R34.H1_H1 ;  /* 0x30000022ff218230 */ /* 0x000fe40000004100 */
[----:B------:R-:W-:Y:S02]  /*35a0*/  @!P0 HADD2.F32 R23, -RZ, R22.H1_H1 ;  /* 0x30000016ff178230 */ /* 0x000fe40000004100 */
[----:B----4-:R-:W-:Y:S02]  /*35b0*/  @!P0 HADD2.F32 R20, -RZ, R6.H0_H0 ;  /* 0x20000006ff148230 */ /* 0x010fe40000004100 */
[----:B------:R-:W-:Y:S01]  /*35c0*/  @!P0 HADD2.F32 R31, -RZ, R22.H0_H0 ;  /* 0x20000016ff1f8230 */ /* 0x000fe20000004100 */
[----:B------:R-:W-:Y:S01]  /*35d0*/  @!P0 MOV R22, R26 ;  /* 0x0000001a00168202 */ /* 0x000fe20000000f00 */
[----:B------:R-:W-:Y:S02]  /*35e0*/  @!P0 HADD2.F32 R6, -RZ, R6.H1_H1 ;  /* 0x30000006ff068230 */ /* 0x000fe40000004100 */
[C---:B------:R-:W-:Y:S01]  /*35f0*/  @!P0 FMUL.FTZ R37, R23.reuse, R29 ;  /* 0x0000001d17258220 */ /* 0x040fe20000410000 */
[-C--:B------:R-:W-:Y:S01]  /*3600*/  @!P0 FMUL.FTZ R0, R23, R20.reuse ;  /* 0x0000001417008220 */ /* 0x080fe20000410000 */
[--C-:B------:R-:W-:Y:S02]  /*3610*/  @!P0 HADD2.F32 R23, -RZ, R8.reuse.H1_H1 ;  /* 0x30000008ff178230 */ /* 0x100fe40000004100 */
[----:B------:R-:W-:Y:S01]  /*3620*/  @!P0 FFMA.FTZ R37, R31, R20, -R37 ;  /* 0x000000141f258223 */ /* 0x000fe20000010825 */
[----:B------:R-:W-:Y:S01]  /*3630*/  @!P0 MOV R20, R27 ;  /* 0x0000001b00148202 */ /* 0x000fe20000000f00 */
[----:B------:R-:W-:Y:S01]  /*3640*/  @!P0 FFMA.FTZ R0, R29, R31, R0 ;  /* 0x0000001f1d008223 */ /* 0x000fe20000010000 */
[--C-:B------:R-:W-:Y:S02]  /*3650*/  @!P0 HADD2.F32 R5, -RZ, R7.reuse.H0_H0 ;  /* 0x20000007ff058230 */ /* 0x100fe40000004100 */
[C---:B------:R-:W-:Y:S01]  /*3660*/  @!P0 FMUL.FTZ R2, R23.reuse, R6 ;  /* 0x0000000617028220 */ /* 0x040fe20000410000 */
[----:B------:R-:W-:Y:S02]  /*3670*/  @!P0 HADD2.F32 R29, -RZ, R8.H0_H0 ;  /* 0x20000008ff1d8230 */ /* 0x000fe40000004100 */
[----:B------:R-:W-:Y:S01]  /*3680*/  @!P0 FMUL.FTZ R39, R23, R33 ;  /* 0x0000002117278220 */ /* 0x000fe20000410000 */
[----:B------:R-:W-:Y:S01]  /*3690*/  @!P0 F2FP.F16.F32.PACK_AB R37, R0, R37 ;  /* 0x000000250025823e */ /* 0x000fe200000000ff */
[----:B------:R-:W-:Y:S02]  /*36a0*/  @!P0 HADD2.F32 R28, -RZ, R22.H1_H1 ;  /* 0x30000016ff1c8230 */ /* 0x000fe40000004100 */
[----:B------:R-:W-:Y:S01]  /*36b0*/  @!P0 HADD2.F32 R7, -RZ, R7.H1_H1 ;  /* 0x30000007ff078230 */ /* 0x000fe20000004100 */
[----:B------:R-:W-:Y:S01]  /*36c0*/  @!P0 MOV R24, R37 ;  /* 0x0000002500188202 */ /* 0x000fe20000000f00 */
[----:B------:R-:W-:Y:S02]  /*36d0*/  @!P0 HADD2.F32 R35, -RZ, R35.H1_H1 ;  /* 0x30000023ff238230 */ /* 0x000fe40000004100 */
[C---:B------:R-:W-:Y:S01]  /*36e0*/  @!P0 FMUL.FTZ R3, R28.reuse, R5 ;  /* 0x000000051c038220 */ /* 0x040fe20000410000 */
[----:B------:R-:W-:Y:S02]  /*36f0*/  @!P0 HADD2.F32 R8, -RZ, R20.H1_H1 ;  /* 0x30000014ff088230 */ /* 0x000fe40000004100 */
[----:B------:R-:W-:Y:S01]  /*3700*/  @!P0 FMUL.FTZ R36, R28, R30 ;  /* 0x0000001e1c248220 */ /* 0x000fe20000410000 */
[----:B------:R-:W-:Y:S02]  /*3710*/  @!P0 HADD2.F32 R32, -RZ, R22.H0_H0 ;  /* 0x20000016ff208230 */ /* 0x000fe40000004100 */
[----:B------:R-:W-:Y:S01]  /*3720*/  @!P0 FFMA.FTZ R2, R33, R29, R2 ;  /* 0x0000001d21028223 */ /* 0x000fe20000010002 */
[----:B------:R-:W-:Y:S02]  /*3730*/  @!P0 HADD2.F32 R34, -RZ, R20.H0_H0 ;  /* 0x20000014ff228230 */ /* 0x000fe40000004100 */
[C---:B------:R-:W-:Y:S01]  /*3740*/  @!P0 FMUL.FTZ R41, R8.reuse, R35 ;  /* 0x0000002308298220 */ /* 0x040fe20000410000 */
[----:B------:R-:W-:Y:S01]  /*3750*/  @!P0 FMUL.FTZ R4, R8, R7 ;  /* 0x0000000708048220 */ /* 0x000fe20000410000 */
[----:B------:R-:W-:Y:S01]  /*3760*/  @!P0 FFMA.FTZ R3, R30, R32, R3 ;  /* 0x000000201e038223 */ /* 0x000fe20000010003 */
[----:B------:R-:W-:Y:S01]  /*3770*/  @!P0 FFMA.FTZ R39, R29, R6, -R39 ;  /* 0x000000061d278223 */ /* 0x000fe20000010827 */
[----:B------:R-:W-:Y:S01]  /*3780*/  @!P0 FFMA.FTZ R36, R32, R5, -R36 ;  /* 0x0000000520248223 */ /* 0x000fe20000010824 */
        /* <DEDUP_REMOVED lines=8> */
[----:B------:R1:W-:Y:S02]  /*3810*/  ST.E.128 desc[UR6][R118.64], R24 ;  /* 0x0000001876007985 */ /* 0x0003e4000c101d06 */
.L_x_7167:
[----:B------:R-:W-:Y:S05]  /*3820*/  BSYNC B0 ;  /* 0x0000000000007941 */ /* 0x000fea0003800000 */
.L_x_7166:
[----:B------:R-:W-:Y:S04]  /*3830*/  BSSY B0, `(.L_x_7168) ;  /* 0x0000034000007945 */ /* 0x000fe80003800000 */
[----:B------:R-:W-:Y:S05]  /*3840*/  @P2 BRA `(.L_x_7169) ;  /* 0x0000000000c82947 */ /* 0x000fea0003800000 */
[----:B------:R-:W-:Y:S01]  /*3850*/  ISETP.GE.AND P0, PT, R11, R21, PT ;  /* 0x000000150b00720c */ /* 0x000fe20003f06270 */
[----:B-1----:R-:W2:Y:S11]  /*3860*/  LD.E.128 R24, desc[UR6][R112.64+0x80] ;  /* 0x0000800670187980 */ /* 0x002eb6000c101d00 */
        /* <DEDUP_REMOVED lines=48> */
.L_x_7169:
[----:B------:R-:W-:Y:S05]  /*3b70*/  BSYNC B0 ;  /* 0x0000000000007941 */ /* 0x000fea0003800000 */
.L_x_7168:
[----:B------:R-:W-:Y:S05]  /*3b80*/  @P1 BRA `(.L_x_7165) ;  /* 0x0000000000c81947 */ /* 0x000fea0003800000 */
[----:B------:R-:W-:Y:S01]  /*3b90*/  ISETP.GE.AND P0, PT, R10, R21, PT ;  /* 0x000000150a00720c */ /* 0x000fe20003f06270 */
[----:B-12---:R-:W2:Y:S11]  /*3ba0*/  LD.E.128 R24, desc[UR6][R112.64+0x100] ;  /* 0x0001000670187980 */ /* 0x006eb6000c101d00 */
        /* <DEDUP_REMOVED lines=48> */
.L_x_7165:
[----:B------:R-:W-:Y:S05]  /*3eb0*/  BSYNC B1 ;  /* 0x0000000000017941 */ /* 0x000fea0003800000 */
.L_x_7164:
[C---:B------:R-:W-:Y:S01]  /*3ec0*/  ISETP.GE.AND P0, PT, R145.reuse, R180, PT ;  /* 0x000000b49100720c */ /* 0x040fe20003f06270 */
[----:B------:R-:W-:Y:S03]  /*3ed0*/  BSSY B1, `(.L_x_7170) ;  /* 0x00000b3000017945 */ /* 0x000fe60003800000 */
[----:B------:R-:W-:Y:S11]  /*3ee0*/  ISETP.GE.AND P0, PT, R145, R178, !P0 ;  /* 0x000000b29100720c */ /* 0x000ff60004706270 */
[----:B------:R-:W-:Y:S02]  /*3ef0*/  @!UPT UIADD3 URZ, URZ, URZ, URZ ;  /* 0x0000003f3f3ff290 */ /* 0x000fe4000fffe03f */
[----:B------:R-:W-:Y:S05]  /*3f00*/  @!P0 BRA `(.L_x_7171) ;  /* 0x0000000800bc8947 */ /* 0x000fea0003800000 */
[-C--:B-----5:R-:W-:Y:S01]  /*3f10*/  ISETP.GE.AND P0, PT, R14, R111.reuse, PT ;  /* 0x0000006f0e00720c */ /* 0x0a0fe20003f06270 */
[C---:B------:R-:W-:Y:S01]  /*3f20*/  IMAD.SHL.U32 R5, R148.reuse, 0x2, RZ ;  /* 0x0000000294057824 */ /* 0x040fe200078e00ff */
[----:B------:R-:W-:Y:S01]  /*3f30*/  SHF.L.U64.HI R3, R148, 0x1, R130 ;  /* 0x0000000194037819 */ /* 0x000fe20000010282 */
[----:B------:R-:W-:Y:S01]  /*3f40*/  BSSY B0, `(.L_x_7172) ;  /* 0x000003d000007945 */ /* 0x000fe20003800000 */
[----:B------:R-:W-:Y:S02]  /*3f50*/  ISETP.GE.AND P2, PT, R11, R111, PT ;  /* 0x0000006f0b00720c */ /* 0x000fe40003f46270 */
[-C--:B------:R-:W-:Y:S02]  /*3f60*/  IADD3 R22, P4, R18, R5.reuse, RZ ;  /* 0x0000000512167210 */ /* 0x080fe40007f9e0ff */
[----:B------:R-:W-:Y:S02]  /*3f70*/  IADD3 R38, P3, R50, R5, RZ ;  /* 0x0000000532267210 */ /* 0x000fe40007f7e0ff */
[----:B------:R-:W-:Y:S01]  /*3f80*/  ISETP.GE.AND P1, PT, R10, R111, PT ;  /* 0x0000006f0a00720c */ /* 0x000fe20003f26270 */
[--C-:B------:R-:W-:Y:S02]  /*3f90*/  IMAD.X R23, R19, 0x1, R3.reuse, P4 ;  /* 0x0000000113177824 */ /* 0x100fe400020e0603 */
[----:B------:R-:W-:Y:S01]  /*3fa0*/  IMAD.X R39, R51, 0x1, R3, P3 ;  /* 0x0000000133277824 */ /* 0x000fe200018e0603 */
[----:B------:R-:W-:Y:S09]  /*3fb0*/  @P0 BRA `(.L_x_7173) ;  /* 0x0000000000d40947 */ /* 0x000ff20003800000 */
[C---:B------:R-:W-:Y:S02]  /*3fc0*/  LEA R40, P3, R89.reuse, R112, 0x1 ;  /* 0x0000007059287211 */ /* 0x040fe400078608ff */
[----:B------:R-:W-:Y:S02]  /*3fd0*/  ISETP.GE.AND P0, PT, R14, R21, PT ;  /* 0x000000150e00720c */ /* 0x000fe40003f06270 */
[----:B------:R-:W-:Y:S02]  /*3fe0*/  LEA.HI.X R41, R89, R113, R88, 0x1, P3 ;  /* 0x0000007159297211 */ /* 0x000fe400018f0c58 */
[C---:B------:R-:W-:Y:S03]  /*3ff0*/  LEA R52, P3, R209.reuse, R118, 0x1 ;  /* 0x00000076d1347211 */ /* 0x040fe600078608ff */
[----:B-123--:R-:W2:Y:S01]  /*4000*/  LD.E.128 R24, desc[UR6][R40.64] ;  /* 0x0000000628187980 */ /* 0x00eea2000c101d00 */
[----:B------:R-:W-:Y:S07]  /*4010*/  LEA.HI.X R53, R209, R119, R210, 0x1, P3 ;  /* 0x00000077d1357211 */ /* 0x000fee00018f0cd2 */
        /* <DEDUP_REMOVED lines=47> */
.L_x_7173:
[----:B------:R-:W-:Y:S05]  /*4310*/  BSYNC B0 ;  /* 0x0000000000007941 */ /* 0x000fea0003800000 */
.L_x_7172:
[----:B------:R-:W-:Y:S04]  /*4320*/  BSSY B0, `(.L_x_7174) ;  /* 0x0000037000007945 */ /* 0x000fe80003800000 */
[----:B------:R-:W-:Y:S05]  /*4330*/  @P2 BRA `(.L_x_7175) ;  /* 0x0000000000d42947 */ /* 0x000fea0003800000 */
[C---:B------:R-:W-:Y:S02]  /*4340*/  LEA R40, P2, R90.reuse, R112, 0x1 ;  /* 0x000000705a287211 */ /* 0x040fe400078408ff */
[----:B------:R-:W-:Y:S02]  /*4350*/  ISETP.GE.AND P0, PT, R11, R21, PT ;  /* 0x000000150b00720c */ /* 0x000fe40003f06270 */
[----:B------:R-:W-:Y:S02]  /*4360*/  LEA.HI.X R41, R90, R113, R91, 0x1, P2 ;  /* 0x000000715a297211 */ /* 0x000fe400010f0c5b */
[C---:B----4-:R-:W-:Y:S03]  /*4370*/  LEA R52, P2, R82.reuse, R118, 0x1 ;  /* 0x0000007652347211 */ /* 0x050fe600078408ff */
        /* <DEDUP_REMOVED lines=49> */
.L_x_7175:
[----:B------:R-:W-:Y:S05]  /*4690*/  BSYNC B0 ;  /* 0x0000000000007941 */ /* 0x000fea0003800000 */
.L_x_7174:
[----:B------:R-:W-:Y:S05]  /*46a0*/  @P1 BRA `(.L_x_7171) ;  /* 0x0000000000d41947 */ /* 0x000fea0003800000 */
[----:B------:R-:W-:Y:S02]  /*46b0*/  LEA R40, P1, R94, R112, 0x1 ;  /* 0x000000705e287211 */ /* 0x000fe400078208ff */
[----:B------:R-:W-:Y:S02]  /*46c0*/  ISETP.GE.AND P0, PT, R10, R21, PT ;  /* 0x000000150a00720c */ /* 0x000fe40003f06270 */
[----:B------:R-:W-:Y:S02]  /*46d0*/  LEA.HI.X R41, R94, R113, R95, 0x1, P1 ;  /* 0x000000715e297211 */ /* 0x000fe400008f0c5f */
[----:B------:R-:W-:Y:S03]  /*46e0*/  LEA R42, P1, R78, R118, 0x1 ;  /* 0x000000764e2a7211 */ /* 0x000fe600078208ff */
[----:B-1234-:R-:W2:Y:S08]  /*46f0*/  LD.E.128 R24, desc[UR6][R40.64] ;  /* 0x0000000628187980 */ /* 0x01eeb0000c101d00 */
[----:B------:R-:W3:Y:S06]  /*4700*/  @!P0 LD.E.64 R38, desc[UR6][R38.64+0x80] ;  /* 0x0000800626268980 */ /* 0x000eec000c101b00 */
[----:B------:R1:W4:Y:S01]  /*4710*/  @!P0 LD.E.64 R6, desc[UR6][R22.64+0x80] ;  /* 0x0000800616068980 */ /* 0x000322000c101b00 */
[--C-:B---3--:R-:W-:Y:S01]  /*4720*/  @!P0 HADD2.F32 R31, -RZ, R38.reuse.H0_H0 ;  /* 0x20000026ff1f8230 */ /* 0x108fe20000004100 */
[----:B--2---:R-:W-:Y:S01]  /*4730*/  @!P0 MOV R28, R24 ;  /* 0x00000018001c8202 */ /* 0x004fe20000000f00 */
[----:B------:R-:W-:Y:S01]  /*4740*/  @!P0 HADD2.F32 R35, -RZ, R38.H1_H1 ;  /* 0x30000026ff238230 */ /* 0x000fe20000004100 */
[----:B------:R-:W-:Y:S01]  /*4750*/  @!P0 MOV R8, R25 ;  /* 0x0000001900088202 */ /* 0x000fe20000000f00 */
[----:B------:R-:W-:Y:S01]  /*4760*/  @!P0 HADD2.F32 R30, -RZ, R39.H0_H0 ;  /* 0x20000027ff1e8230 */ /* 0x000fe20000004100 */
[----:B-1----:R-:W-:Y:S01]  /*4770*/  @!P0 MOV R22, R26 ;  /* 0x0000001a00168202 */ /* 0x002fe20000000f00 */
[----:B------:R-:W-:Y:S02]  /*4780*/  @!P0 HADD2.F32 R29, -RZ, R28.H1_H1 ;  /* 0x3000001cff1d8230 */ /* 0x000fe40000004100 */
[----:B----4-:R-:W-:Y:S02]  /*4790*/  @!P0 HADD2.F32 R20, -RZ, R6.H0_H0 ;  /* 0x20000006ff148230 */ /* 0x010fe40000004100 */
[----:B------:R-:W-:Y:S02]  /*47a0*/  @!P0 HADD2.F32 R33, -RZ, R28.H0_H0 ;  /* 0x2000001cff218230 */ /* 0x000fe40000004100 */
[C---:B------:R-:W-:Y:S01]  /*47b0*/  @!P0 FMUL.FTZ R41, R29.reuse, R31 ;  /* 0x0000001f1d298220 */ /* 0x040fe20000410000 */
[----:B------:R-:W-:Y:S02]  /*47c0*/  @!P0 HADD2.F32 R6, -RZ, R6.H1_H1 ;  /* 0x30000006ff068230 */ /* 0x000fe40000004100 */
[-C--:B------:R-:W-:Y:S01]  /*47d0*/  @!P0 FMUL.FTZ R0, R29, R20.reuse ;  /* 0x000000141d008220 */ /* 0x080fe20000410000 */
[--C-:B------:R-:W-:Y:S02]  /*47e0*/  @!P0 HADD2.F32 R23, -RZ, R8.reuse.H1_H1 ;  /* 0x30000008ff178230 */ /* 0x100fe40000004100 */
[----:B------:R-:W-:Y:S01]  /*47f0*/  @!P0 FFMA.FTZ R41, R33, R20, -R41 ;  /* 0x0000001421298223 */ /* 0x000fe20000010829 */
[----:B------:R-:W-:Y:S01]  /*4800*/  @!P0 MOV R20, R27 ;  /* 0x0000001b00148202 */ /* 0x000fe20000000f00 */
[----:B------:R-:W-:Y:S01]  /*4810*/  @!P0 FFMA.FTZ R0, R31, R33, R0 ;  /* 0x000000211f008223 */ /* 0x000fe20000010000 */
[----:B------:R-:W-:Y:S02]  /*4820*/  @!P0 HADD2.F32 R31, -RZ, R8.H0_H0 ;  /* 0x20000008ff1f8230 */ /* 0x000fe40000004100 */
[C---:B------:R-:W-:Y:S01]  /*4830*/  @!P0 FMUL.FTZ R2, R23.reuse, R6 ;  /* 0x0000000617028220 */ /* 0x040fe20000410000 */
[--C-:B------:R-:W-:Y:S02]  /*4840*/  @!P0 HADD2.F32 R5, -RZ, R7.reuse.H0_H0 ;  /* 0x20000007ff058230 */ /* 0x100fe40000004100 */
[----:B------:R-:W-:Y:S01]  /*4850*/  @!P0 FMUL.FTZ R43, R23, R35 ;  /* 0x00000023172b8220 */ /* 0x000fe20000410000 */
[----:B------:R-:W-:Y:S01]  /*4860*/  @!P0 F2FP.F16.F32.PACK_AB R41, R0, R41 ;  /* 0x000000290029823e */ /* 0x000fe200000000ff */
[----:B------:R-:W-:Y:S02]  /*4870*/  @!P0 HADD2.F32 R28, -RZ, R22.H1_H1 ;  /* 0x30000016ff1c8230 */ /* 0x000fe40000004100 */
[----:B------:R-:W-:Y:S01]  /*4880*/  @!P0 FFMA.FTZ R2, R35, R31, R2 ;  /* 0x0000001f23028223 */ /* 0x000fe20000010002 */
[----:B------:R-:W-:Y:S01]  /*4890*/  @!P0 HADD2.F32 R7, -RZ, R7.H1_H1 ;  /* 0x30000007ff078230 */ /* 0x000fe20000004100 */
[----:B------:R-:W-:Y:S01]  /*48a0*/  @!P0 MOV R24, R41 ;  /* 0x0000002900188202 */ /* 0x000fe20000000f00 */
[----:B------:R-:W-:Y:S02]  /*48b0*/  @!P0 HADD2.F32 R37, -RZ, R39.H1_H1 ;  /* 0x30000027ff258230 */ /* 0x000fe40000004100 */
[C---:B------:R-:W-:Y:S01]  /*48c0*/  @!P0 FMUL.FTZ R3, R28.reuse, R5 ;  /* 0x000000051c038220 */ /* 0x040fe20000410000 */
[----:B------:R-:W-:Y:S02]  /*48d0*/  @!P0 HADD2.F32 R8, -RZ, R20.H1_H1 ;  /* 0x30000014ff088230 */ /* 0x000fe40000004100 */
[----:B------:R-:W-:Y:S01]  /*48e0*/  @!P0 FMUL.FTZ R36, R28, R30 ;  /* 0x0000001e1c248220 */ /* 0x000fe20000410000 */
[----:B------:R-:W-:Y:S02]  /*48f0*/  @!P0 HADD2.F32 R32, -RZ, R22.H0_H0 ;  /* 0x20000016ff208230 */ /* 0x000fe40000004100 */
[----:B------:R-:W-:Y:S01]  /*4900*/  @!P0 FFMA.FTZ R43, R31, R6, -R43 ;  /* 0x000000061f2b8223 */ /* 0x000fe2000001082b */
[----:B------:R-:W-:Y:S02]  /*4910*/  @!P0 HADD2.F32 R34, -RZ, R20.H0_H0 ;  /* 0x20000014ff228230 */ /* 0x000fe40000004100 */
[C---:B------:R-:W-:Y:S01]  /*4920*/  @!P0 FMUL.FTZ R45, R8.reuse, R37 ;  /* 0x00000025082d8220 */ /* 0x040fe20000410000 */
[----:B------:R-:W-:Y:S01]  /*4930*/  @!P0 FMUL.FTZ R4, R8, R7 ;  /* 0x0000000708048220 */ /* 0x000fe20000410000 */
[----:B------:R-:W-:Y:S01]  /*4940*/  @!P0 FFMA.FTZ R3, R30, R32, R3 ;  /* 0x000000201e038223 */ /* 0x000fe20000010003 */
[----:B------:R-:W-:Y:S01]  /*4950*/  @!P0 F2FP.F16.F32.PACK_AB R40, R2, R43 ;  /* 0x0000002b0228823e */ /* 0x000fe200000000ff */
[----:B------:R-:W-:Y:S01]  /*4960*/  @!P0 FFMA.FTZ R36, R32, R5, -R36 ;  /* 0x0000000520248223 */ /* 0x000fe20000010824 */
[----:B------:R-:W-:Y:S01]  /*4970*/  LEA.HI.X R43, R78, R119, R79, 0x1, P1 ;  /* 0x000000774e2b7211 */ /* 0x000fe200008f0c4f */
[----:B------:R-:W-:Y:S01]  /*4980*/  @!P0 FFMA.FTZ R45, R34, R7, -R45 ;  /* 0x00000007222d8223 */ /* 0x000fe2000001082d */
[----:B------:R-:W-:Y:S01]  /*4990*/  @!P0 MOV R25, R40 ;  /* 0x0000002800198202 */ /* 0x000fe20000000f00 */
[----:B------:R-:W-:Y:S01]  /*49a0*/  @!P0 FFMA.FTZ R4, R37, R34, R4 ;  /* 0x0000002225048223 */ /* 0x000fe20000010004 */
[----:B------:R-:W-:Y:S04]  /*49b0*/  @!P0 F2FP.F16.F32.PACK_AB R36, R3, R36 ;  /* 0x000000240324823e */ /* 0x000fe800000000ff */
[----:B------:R-:W-:Y:S02]  /*49c0*/  @!P0 F2FP.F16.F32.PACK_AB R45, R4, R45 ;  /* 0x0000002d042d823e */ /* 0x000fe400000000ff */
[----:B------:R-:W-:Y:S02]  /*49d0*/  @!P0 MOV R26, R36 ;  /* 0x00000024001a8202 */ /* 0x000fe40000000f00 */
[----:B------:R-:W-:Y:S05]  /*49e0*/  @!P0 MOV R27, R45 ;  /* 0x0000002d001b8202 */ /* 0x000fea0000000f00 */
[----:B------:R1:W-:Y:S02]  /*49f0*/  ST.E.128 desc[UR6][R42.64], R24 ;  /* 0x000000182a007985 */ /* 0x0003e4000c101d06 */
.L_x_7171:
[----:B------:R-:W-:Y:S05]  /*4a00*/  BSYNC B1 ;  /* 0x0000000000017941 */ /* 0x000fea0003800000 */
.L_x_7170:
        /* <DEDUP_REMOVED lines=19> */
[C---:B-1--4-:R-:W-:Y:S03]  /*4b40*/  LEA R52, P3, R84.reuse, R118, 0x1 ;  /* 0x0000007654347211 */ /* 0x052fe600078608ff */
[----:B--23--:R-:W2:Y:S01]  /*4b50*/  LD.E.128 R24, desc[UR6][R40.64] ;  /* 0x0000000628187980 */ /* 0x00cea2000c101d00 */
        /* <DEDUP_REMOVED lines=48> */
.L_x_7179:
[----:B------:R-:W-:Y:S05]  /*4e60*/  BSYNC B0 ;  /* 0x0000000000007941 */ /* 0x000fea0003800000 */
.L_x_7178:
[----:B------:R-:W-:Y:S04]  /*4e70*/  BSSY B0, `(.L_x_7180) ;  /* 0x0000037000007945 */ /* 0x000fe80003800000 */
[----:B------:R-:W-:Y:S05]  /*4e80*/  @P2 BRA `(.L_x_7181) ;  /* 0x0000000000d42947 */ /* 0x000fea0003800000 */
[----:B------:R-:W-:Y:S02]  /*4e90*/  LEA R40, P2, R93, R112, 0x1 ;  /* 0x000000705d287211 */ /* 0x000fe400078408ff */
        /* <DEDUP_REMOVED lines=52> */
.L_x_7181:
[----:B------:R-:W-:Y:S05]  /*51e0*/  BSYNC B0 ;  /* 0x0000000000007941 */ /* 0x000fea0003800000 */
.L_x_7180:
[----:B------:R-:W-:Y:S05]  /*51f0*/  @P1 BRA `(.L_x_7177) ;  /* 0x0000000000d41947 */ /* 0x000fea0003800000 */
[C---:B------:R-:W-:Y:S02]  /*5200*/  LEA R40, P1, R97.reuse, R112, 0x1 ;  /* 0x0000007061287211 */ /* 0x040fe400078208ff */
[----:B------:R-:W-:Y:S02]  /*5210*/  ISETP.GE.AND P0, PT, R10, R21, PT ;  /* 0x000000150a00720c */ /* 0x000fe40003f06270 */
[----:B------:R-:W-:Y:S02]  /*5220*/  LEA.HI.X R41, R97, R113, R96, 0x1, P1 ;  /* 0x0000007161297211 */ /* 0x000fe400008f0c60 */
[----:B-1----:R-:W-:Y:S03]  /*5230*/  LEA R42, P1, R76, R118, 0x1 ;  /* 0x000000764c2a7211 */ /* 0x002fe600078208ff */
[----:B--234-:R-:W2:Y:S08]  /*5240*/  LD.E.128 R24, desc[UR6][R40.64] ;  /* 0x0000000628187980 */ /* 0x01ceb0000c101d00 */
        /* <DEDUP_REMOVED lines=48> */
.L_x_7177:
[----:B------:R-:W-:Y:S05]  /*5550*/  BSYNC B1 ;  /* 0x0000000000017941 */ /* 0x000fea0003800000 */
.L_x_7176:
        /* <DEDUP_REMOVED lines=16> */
[----:B------:R-:W-:Y:S01]  /*5660*/  IMAD R40, R177, 0x60, RZ ;  /* 0x00000060b1287824 */ /* 0x000fe200078e02ff */
[----:B------:R-:W-:Y:S01]  /*5670*/  ISETP.GE.AND P0, PT, R14, R21, PT ;  /* 0x000000150e00720c */ /* 0x000fe20003f06270 */
[----:B-1----:R-:W-:Y:S04]  /*5680*/  IMAD.WIDE.U32 R42, R176, 0x60, R112 ;  /* 0x00000060b02a7825 */ /* 0x002fe800078e0070 */
[----:B----4-:R-:W-:Y:S01]  /*5690*/  IMAD.WIDE.U32 R52, R60, 0x60, R118 ;  /* 0x000000603c347825 */ /* 0x010fe200078e0076 */
[----:B------:R-:W-:Y:S05]  /*56a0*/  IADD3 R43, R43, R40, RZ ;  /* 0x000000282b2b7210 */ /* 0x000fea0007ffe0ff */
[----:B--23--:R1:W2:Y:S08]  /*56b0*/  LD.E.128 R24, desc[UR6][R42.64] ;  /* 0x000000062a187980 */ /* 0x00c2b0000c101d00 */
[----:B------:R-:W3:Y:S06]  /*56c0*/  @!P0 LD.E.64 R36, desc[UR6][R38.64] ;  /* 0x0000000626248980 */ /* 0x000eec000c101b00 */
[----:B------:R-:W4:Y:S01]  /*56d0*/  @!P0 LD.E.64 R6, desc[UR6][R28.64] ;  /* 0x000000061c068980 */ /* 0x000f22000c101b00 */
[----:B-1----:R-:W-:Y:S05]  /*56e0*/  IMAD R42, R61, 0x60, RZ ;  /* 0x000000603d2a7824 */ /* 0x002fea00078e02ff */
[----:B------:R-:W-:Y:S01]  /*56f0*/  IADD3 R53, R53, R42, RZ ;  /* 0x0000002a35357210 */ /* 0x000fe20007ffe0ff */
        /* <DEDUP_REMOVED lines=45> */
.L_x_7185:
[----:B------:R-:W-:Y:S05]  /*59d0*/  BSYNC B0 ;  /* 0x0000000000007941 */ /* 0x000fea0003800000 */
.L_x_7184:
        /* <DEDUP_REMOVED lines=55> */
.L_x_7187:
[----:B------:R-:W-:Y:S05]  /*5d50*/  BSYNC B0 ;  /* 0x0000000000007941 */ /* 0x000fea0003800000 */
.L_x_7186:
[----:B------:R-:W-:Y:S05]  /*5d60*/  @P1 BRA `(.L_x_7183) ;  /* 0x0000000000d41947 */ /* 0x000fea0003800000 */
[C---:B------:R-:W-:Y:S02]  /*5d70*/  LEA R40, P1, R103.reuse, R112, 0x1 ;  /* 0x0000007067287211 */ /* 0x040fe400078208ff */
[----:B------:R-:W-:Y:S02]  /*5d80*/  ISETP.GE.AND P0, PT, R10, R21, PT ;  /* 0x000000150a00720c */ /* 0x000fe40003f06270 */
[----:B------:R-:W-:Y:S02]  /*5d90*/  LEA.HI.X R41, R103, R113, R102, 0x1, P1 ;  /* 0x0000007167297211 */ /* 0x000fe400008f0c66 */
[----:B-1----:R-:W-:Y:S03]  /*5da0*/  LEA R42, P1, R73, R118, 0x1 ;  /* 0x00000076492a7211 */ /* 0x002fe600078208ff */
[----:B------:R-:W2:Y:S08]  /*5db0*/  LD.E.128 R20, desc[UR6][R40.64] ;  /* 0x0000000628147980 */ /* 0x000eb0000c101d00 */
[----:B------:R-:W5:Y:S06]  /*5dc0*/  @!P0 LD.E.64 R38, desc[UR6][R38.64+0x80] ;  /* 0x0000800626268980 */ /* 0x000f6c000c101b00 */
[----:B------:R-:W2:Y:S01]  /*5dd0*/  @!P0 LD.E.64 R6, desc[UR6][R28.64+0x80] ;  /* 0x000080061c068980 */ /* 0x000ea2000c101b00 */
[--C-:B-----5:R-:W-:Y:S01]  /*5de0*/  @!P0 HADD2.F32 R31, -RZ, R38.reuse.H0_H0 ;  /* 0x20000026ff1f8230 */ /* 0x120fe20000004100 */
[----:B--234-:R-:W-:Y:S01]  /*5df0*/  @!P0 MOV R25, R20 ;  /* 0x0000001400198202 */ /* 0x01cfe20000000f00 */
[----:B------:R-:W-:Y:S01]  /*5e00*/  @!P0 HADD2.F32 R35, -RZ, R38.H1_H1 ;  /* 0x30000026ff238230 */ /* 0x000fe20000004100 */
[----:B------:R-:W-:Y:S01]  /*5e10*/  @!P0 MOV R8, R21 ;  /* 0x0000001500088202 */ /* 0x000fe20000000f00 */
[----:B------:R-:W-:Y:S02]  /*5e20*/  @!P0 HADD2.F32 R30, -RZ, R39.H0_H0 ;  /* 0x20000027ff1e8230 */ /* 0x000fe40000004100 */
[--C-:B------:R-:W-:Y:S02]  /*5e30*/  @!P0 HADD2.F32 R27, -RZ, R25.reuse.H1_H1 ;  /* 0x30000019ff1b8230 */ /* 0x100fe40000004100 */
[--C-:B------:R-:W-:Y:S02]  /*5e40*/  @!P0 HADD2.F32 R24, -RZ, R6.reuse.H0_H0 ;  /* 0x20000006ff188230 */ /* 0x100fe40000004100 */
[----:B------:R-:W-:Y:S01]  /*5e50*/  @!P0 HADD2.F32 R33, -RZ, R25.H0_H0 ;  /* 0x20000019ff218230 */ /* 0x000fe20000004100 */
[----:B------:R-:W-:Y:S01]  /*5e60*/  @!P0 MOV R25, R22 ;  /* 0x0000001600198202 */ /* 0x000fe20000000f00 */
[C---:B------:R-:W-:Y:S01]  /*5e70*/  @!P0 FMUL.FTZ R41, R27.reuse, R31 ;  /* 0x0000001f1b298220 */ /* 0x040fe20000410000 */
[-C--:B------:R-:W-:Y:S01]  /*5e80*/  @!P0 FMUL.FTZ R0, R27, R24.reuse ;  /* 0x000000181b008220 */ /* 0x080fe20000410000 */
[----:B------:R-:W-:Y:S02]  /*5e90*/  @!P0 HADD2.F32 R6, -RZ, R6.H1_H1 ;  /* 0x30000006ff068230 */ /* 0x000fe40000004100 */
[----:B------:R-:W-:Y:S01]  /*5ea0*/  @!P0 FFMA.FTZ R41, R33, R24, -R41 ;  /* 0x0000001821298223 */ /* 0x000fe20000010829 */
[----:B------:R-:W-:Y:S01]  /*5eb0*/  @!P0 MOV R24, R23 ;  /* 0x0000001700188202 */ /* 0x000fe20000000f00 */
[----:B------:R-:W-:Y:S01]  /*5ec0*/  @!P0 FFMA.FTZ R0, R31, R33, R0 ;  /* 0x000000211f008223 */ /* 0x000fe20000010000 */
[--C-:B------:R-:W-:Y:S02]  /*5ed0*/  @!P0 HADD2.F32 R27, -RZ, R8.reuse.H1_H1 ;  /* 0x30000008ff1b8230 */ /* 0x100fe40000004100 */
[----:B------:R-:W-:Y:S02]  /*5ee0*/  @!P0 HADD2.F32 R31, -RZ, R8.H0_H0 ;  /* 0x20000008ff1f8230 */ /* 0x000fe40000004100 */
[----:B------:R-:W-:Y:S01]  /*5ef0*/  @!P0 F2FP.F16.F32.PACK_AB R41, R0, R41 ;  /* 0x000000290029823e */ /* 0x000fe200000000ff */
[----:B------:R-:W-:Y:S02]  /*5f00*/  @!P0 HADD2.F32 R5, -RZ, R7.H0_H0 ;  /* 0x20000007ff058230 */ /* 0x000fe40000004100 */
[C---:B------:R-:W-:Y:S01]  /*5f10*/  @!P0 FMUL.FTZ R2, R27.reuse, R6 ;  /* 0x000000061b028220 */ /* 0x040fe20000410000 */
[----:B------:R-:W-:Y:S01]  /*5f20*/  @!P0 HADD2.F32 R26, -RZ, R25.H1_H1 ;  /* 0x30000019ff1a8230 */ /* 0x000fe20000004100 */
[----:B------:R-:W-:Y:S01]  /*5f30*/  @!P0 MOV R20, R41 ;  /* 0x0000002900148202 */ /* 0x000fe20000000f00 */
[----:B------:R-:W-:Y:S02]  /*5f40*/  @!P0 HADD2.F32 R7, -RZ, R7.H1_H1 ;  /* 0x30000007ff078230 */ /* 0x000fe40000004100 */
[----:B------:R-:W-:Y:S01]  /*5f50*/  @!P0 FMUL.FTZ R43, R27, R35 ;  /* 0x000000231b2b8220 */ /* 0x000fe20000410000 */
[----:B------:R-:W-:Y:S02]  /*5f60*/  @!P0 HADD2.F32 R37, -RZ, R39.H1_H1 ;  /* 0x30000027ff258230 */ /* 0x000fe40000004100 */
[C---:B------:R-:W-:Y:S01]  /*5f70*/  @!P0 FMUL.FTZ R3, R26.reuse, R5 ;  /* 0x000000051a038220 */ /* 0x040fe20000410000 */
[--C-:B------:R-:W-:Y:S02]  /*5f80*/  @!P0 HADD2.F32 R8, -RZ, R24.reuse.H1_H1 ;  /* 0x30000018ff088230 */ /* 0x100fe40000004100 */
        /* <DEDUP_REMOVED lines=18> */
[----:B------:R1:W-:Y:S02]  /*60b0*/  ST.E.128 desc[UR6][R42.64], R20 ;  /* 0x000000142a007985 */ /* 0x0003e4000c101d06 */
.L_x_7183:
[----:B------:R-:W-:Y:S05]  /*60c0*/  BSYNC B1 ;  /* 0x0000000000017941 */ /* 0x000fea0003800000 */
.L_x_7182:
[----:B------:R-:W2:Y:S02]  /*60d0*/  LD.E R3, desc[UR6][R16.64+0xd0] ;  /* 0x0000d00610037980 */ /* 0x000ea4000c101900 */
[----:B--2---:R-:W-:Y:S05]  /*60e0*/  IMAD.U32 R3, R3, -0x20, RZ ;  /* 0xffffffe003037824 */ /* 0x004fea00078e00ff */
[C---:B------:R-:W-:Y:S02]  /*60f0*/  LEA R18, P1, R3.reuse, R18, 0x1 ;  /* 0x0000001203127211 */ /* 0x040fe400078208ff */
[C---:B------:R-:W-:Y:S02]  /*6100*/  LEA R50, P0, R3.reuse, R50, 0x1 ;  /* 0x0000003203327211 */ /* 0x040fe400078008ff */
[C---:B------:R-:W-:Y:S02]  /*6110*/  LEA.HI.X.SX32 R19, R3.reuse, R19, 0x1, P1 ;  /* 0x0000001303137211 */ /* 0x040fe400008f0eff */
[----:B------:R-:W-:Y:S01]  /*6120*/  LEA.HI.X.SX32 R51, R3, R51, 0x1, P0 ;  /* 0x0000003303337211 */ /* 0x000fe200000f0eff */
[----:B------:R-:W-:Y:S05]  /*6130*/  BRA `(.L_x_7188) ;  /* 0x0000005000d07947 */ /* 0x000fea0003800000 */
.L_x_7163:
[----:B------:R-:W-:Y:S04]  /*6140*/  BSSY B2, `(.L_x_7189) ;  /* 0x0000120000027945 */ /* 0x000fe80003800000 */
[----:B------:R-:W-:Y:S05]  /*6150*/  @!P2 BRA `(.L_x_7190) ;  /* 0x000000100078a947 */ /* 0x000fea0003800000 */
[----:B-----5:R-:W-:Y:S01]  /*6160*/  ISETP.GE.AND P0, PT, R14, R111, PT ;  /* 0x0000006f0e00720c */ /* 0x020fe20003f06270 */
[----:B------:R-:W-:Y:S11]  /*6170*/  BSSY B1, `(.L_x_7191) ;  /* 0x000005e000017945 */ /* 0x000ff60003800000 */
[----:B------:R-:W-:Y:S01]  /*6180*/  @!UPT UIADD3 URZ, URZ, URZ, URZ ;  /* 0x0000003f3f3ff290 */ /* 0x000fe2000fffe03f */
[----:B------:R-:W-:Y:S05]  /*6190*/  @P0 BRA `(.L_x_7192) ;  /* 0x00000004006c0947 */ /* 0x000fea0003800000 */
[----:B------:R1:W5:Y:S01]  /*61a0*/  LD.E.128 R36, desc[UR6][R112.64] ;  /* 0x0000000670247980 */ /* 0x000362000c101d00 */
[----:B------:R-:W-:Y:S01]  /*61b0*/  ISETP.GE.AND P0, PT, R14, R21, PT ;  /* 0x000000150e00720c */ /* 0x000fe20003f06270 */
[----:B------:R-:W-:Y:S11]  /*61c0*/  BSSY B0, `(.L_x_7193) ;  /* 0x0000057000007945 */ /* 0x000ff60003800000 */
[----:B------:R-:W-:Y:S01]  /*61d0*/  @!UPT UIADD3 URZ, URZ, URZ, URZ ;  /* 0x0000003f3f3ff290 */ /* 0x000fe2000fffe03f */
[----:B------:R-:W-:Y:S05]  /*61e0*/  @P0 BRA `(.L_x_7194) ;  /* 0x0000000400500947 */ /* 0x000fea0003800000 */
[----:B------:R-:W-:Y:S02]  /*61f0*/  LEA.HI R181, R21, R21, RZ, 0x1 ;  /* 0x0000001515b57211 */ /* 0x000fe400078f08ff */
[----:B------:R-:W-:Y:S02]  /*6200*/  MOV R179, RZ ;  /* 0x000000ff00b37202 */ /* 0x000fe40000000f00 */
[----:B------:R-:W-:Y:S02]  /*6210*/  SHF.R.S32.HI R181, RZ, 0x1, R181 ;  /* 0x00000001ffb57819 */ /* 0x000fe400000114b5 */
[----:B-----5:R-:W-:Y:S01]  /*6220*/  MOV R59, R37 ;  /* 0x00000025003b7202 */ /* 0x020fe20000000f00 */
[--C-:B------:R-:W-:Y:S01]  /*6230*/  HADD2.F32 R37, -RZ, R36.reuse.H0_H0 ;  /* 0x20000024ff257230 */ /* 0x100fe20000004100 */
[-C--:B------:R-:W-:Y:S02]  /*6240*/  ISETP.GE.AND P2, PT, R14, R181.reuse, PT ;  /* 0x000000b50e00720c */ /* 0x080fe40003f46270 */
[----:B------:R-:W-:Y:S02]  /*6250*/  MOV R183, R181 ;  /* 0x000000b500b77202 */ /* 0x000fe40000000f00 */
[----:B------:R-:W-:Y:S01]  /*6260*/  MOV R57, R39 ;  /* 0x0000002700397202 */ /* 0x000fe20000000f00 */
[----:B------:R-:W-:Y:S01]  /*6270*/  HADD2.F32 R39, -RZ, R36.H1_H1 ;  /* 0x30000024ff277230 */ /* 0x000fe20000004100 */
[----:B------:R-:W-:Y:S07]  /*6280*/  MOV R56, R38 ;  /* 0x0000002600387202 */ /* 0x000fee0000000f00 */
[C---:B------:R-:W-:Y:S02]  /*6290*/  @P2 IADD3 R179, -R181.reuse, RZ, RZ ;  /* 0x000000ffb5b32210 */ /* 0x040fe40007ffe1ff */
[----:B------:R-:W-:Y:S02]  /*62a0*/  @P2 IADD3 R183, -R181, RZ, RZ ;  /* 0x000000ffb5b72210 */ /* 0x000fe40007ffe1ff */
[----:B------:R-:W-:Y:S02]  /*62b0*/  LEA R184, P0, R179, R114, 0x1 ;  /* 0x00000072b3b87211 */ /* 0x000fe400078008ff */
[----:B------:R-:W-:Y:S02]  /*62c0*/  LEA R22, P1, R183, R112, 0x1 ;  /* 0x00000070b7167211 */ /* 0x000fe400078208ff */
[----:B------:R-:W-:Y:S02]  /*62d0*/  LEA.HI.X.SX32 R185, R179, R115, 0x1, P0 ;  /* 0x00000073b3b97211 */ /* 0x000fe400000f0eff */
[----:B------:R-:W-:Y:S02]  /*62e0*/  MOV R179, RZ ;  /* 0x000000ff00b37202 */ /* 0x000fe40000000f00 */
[----:B------:R-:W-:Y:S02]  /*62f0*/  LEA.HI.X.SX32 R23, R183, R113, 0x1, P1 ;  /* 0x00000071b7177211 */ /* 0x000fe400008f0eff */
[----:B------:R-:W-:Y:S01]  /*6300*/  @P2 IADD3 R179, -R181, RZ, RZ ;  /* 0x000000ffb5b32210 */ /* 0x000fe20007ffe1ff */
[----:B------:R-:W2:Y:S03]  /*6310*/  LD.E.128 R184, desc[UR6][R184.64] ;  /* 0x00000006b8b87980 */ /* 0x000ea6000c101d00 */
[C---:B------:R-:W-:Y:S04]  /*6320*/  LEA R40, P0, R179.reuse, R116, 0x1 ;  /* 0x00000074b3287211 */ /* 0x040fe800078008ff */
[----:B------:R-:W-:Y:S01]  /*6330*/  LEA.HI.X.SX32 R41, R179, R117, 0x1, P0 ;  /* 0x00000075b3297211 */ /* 0x000fe200000f0eff */
[----:B------:R-:W3:Y:S08]  /*6340*/  LD.E.128 R28, desc[UR6][R22.64] ;  /* 0x00000006161c7980 */ /* 0x000ef0000c101d00 */
[----:B------:R4:W3:Y:S02]  /*6350*/  LD.E.128 R52, desc[UR6][R40.64] ;  /* 0x0000000628347980 */ /* 0x0008e4000c101d00 */
[----:B----4-:R-:W-:Y:S02]  /*6360*/  HADD2.F32 R40, -RZ, R59.H0_H0 ;  /* 0x2000003bff287230 */ /* 0x010fe40000004100 */
[----:B--2---:R-:W-:Y:S02]  /*6370*/  HADD2.F32 R33, -RZ, R184.H0_H0 ;  /* 0x200000b8ff217230 */ /* 0x004fe40000004100 */
[--C-:B------:R-:W-:Y:S02]  /*6380*/  HADD2.F32 R27, -RZ, R185.reuse.H1_H1 ;  /* 0x300000b9ff1b7230 */ /* 0x100fe40000004100 */
[--C-:B------:R-:W-:Y:S02]  /*6390*/  HADD2.F32 R24, -RZ, R186.reuse.H0_H0 ;  /* 0x200000baff187230 */ /* 0x100fe40000004100 */
[----:B------:R-:W-:Y:S01]  /*63a0*/  @!P2 FADD.FTZ R33, -R33, -RZ ;  /* 0x800000ff2121a221 */ /* 0x000fe20000010100 */
[----:B------:R-:W-:Y:S02]  /*63b0*/  HADD2.F32 R23, -RZ, R186.H1_H1 ;  /* 0x300000baff177230 */ /* 0x000fe40000004100 */
[----:B------:R-:W-:Y:S01]  /*63c0*/  @!P2 FADD.FTZ R27, -R27, -RZ ;  /* 0x800000ff1b1ba221 */ /* 0x000fe20000010100 */
[----:B---3--:R-:W-:Y:S01]  /*63d0*/  HADD2.F32 R34, -RZ, R28.H0_H0 ;  /* 0x2000001cff227230 */ /* 0x008fe20000004100 */
        /* <DEDUP_REMOVED lines=9> */
[----:B------:R-:W-:Y:S02]  /*6470*/  HADD2.F32 R28, -RZ, R35.H1_H1 ;  /* 0x30000023ff1c7230 */ /* 0x000fe40000004100 */
[----:B------:R-:W-:Y:S01]  /*6480*/  FMUL.FTZ R0, R34, R33 ;  /* 0x0000002122007220 */ /* 0x000fe20000410000 */
[--C-:B------:R-:W-:Y:S02]  /*6490*/  HADD2.F32 R36, -RZ, R52.reuse.H0_H0 ;  /* 0x20000034ff247230 */ /* 0x100fe40000004100 */
[----:B------:R-:W-:Y:S01]  /*64a0*/  FMUL.FTZ R3, R30, R29 ;  /* 0x0000001d1e037220 */ /* 0x000fe20000410000 */
[--C-:B------:R-:W-:Y:S02]  /*64b0*/  HADD2.F32 R22, -RZ, R187.reuse.H0_H0 ;  /* 0x200000bbff167230 */ /* 0x100fe40000004100 */
[----:B------:R-:W-:Y:S01]  /*64c0*/  FMUL.FTZ R2, R32, R31 ;  /* 0x0000001f20027220 */ /* 0x000fe20000410000 */
[----:B------:R-:W-:Y:S02]  /*64d0*/  HADD2.F32 R20, -RZ, R187.H1_H1 ;  /* 0x300000bbff147230 */ /* 0x000fe40000004100 */
[----:B------:R-:W-:Y:S01]  /*64e0*/  FMUL.FTZ R4, R28, R27 ;  /* 0x0000001b1c047220 */ /* 0x000fe20000410000 */
[----:B------:R-:W-:Y:S02]  /*64f0*/  HADD2.F32 R38, -RZ, R52.H1_H1 ;  /* 0x30000034ff267230 */ /* 0x000fe40000004100 */
[----:B------:R-:W-:Y:S01]  /*6500*/  @!P2 FADD.FTZ R24, -R24, -RZ ;  /* 0x800000ff1818a221 */ /* 0x000fe20000010100 */
[--C-:B------:R-:W-:Y:S02]  /*6510*/  HADD2.F32 R29, -RZ, R26.reuse.H0_H0 ;  /* 0x2000001aff1d7230 */ /* 0x100fe40000004100 */
[----:B------:R-:W-:Y:S01]  /*6520*/  @!P2 FADD.FTZ R23, -R23, -RZ ;  /* 0x800000ff1717a221 */ /* 0x000fe20000010100 */
[----:B------:R-:W-:Y:S02]  /*6530*/  HADD2.F32 R26, -RZ, R26.H1_H1 ;  /* 0x3000001aff1a7230 */ /* 0x000fe40000004100 */
[----:B------:R-:W-:Y:S01]  /*6540*/  FFMA.FTZ R0, R37, R36, R0 ;  /* 0x0000002425007223 */ /* 0x000fe20000010000 */
[----:B------:R-:W-:Y:S02]  /*6550*/  HADD2.F32 R41, -RZ, R53.H0_H0 ;  /* 0x20000035ff297230 */ /* 0x000fe40000004100 */
[----:B------:R-:W-:Y:S01]  /*6560*/  @!P2 FADD.FTZ R22, -R22, -RZ ;  /* 0x800000ff1616a221 */ /* 0x000fe20000010100 */
[--C-:B------:R-:W-:Y:S02]  /*6570*/  HADD2.F32 R27, -RZ, R25.reuse.H0_H0 ;  /* 0x20000019ff1b7230 */ /* 0x100fe40000004100 */
[----:B------:R-:W-:Y:S01]  /*6580*/  @!P2 FADD.FTZ R20, -R20, -RZ ;  /* 0x800000ff1414a221 */ /* 0x000fe20000010100 */
[----:B------:R-:W-:Y:S02]  /*6590*/  HADD2.F32 R25, -RZ, R25.H1_H1 ;  /* 0x30000019ff197230 */ /* 0x000fe40000004100 */
[----:B------:R-:W-:Y:S01]  /*65a0*/  FFMA.FTZ R2, R39, R38, R2 ;  /* 0x0000002627027223 */ /* 0x000fe20000010002 */
[----:B------:R-:W-:Y:S02]  /*65b0*/  HADD2.F32 R42, -RZ, R53.H1_H1 ;  /* 0x30000035ff2a7230 */ /* 0x000fe40000004100 */
[----:B------:R-:W-:Y:S01]  /*65c0*/  FMUL.FTZ R5, R29, R24 ;  /* 0x000000181d057220 */ /* 0x000fe20000410000 */
        /* <DEDUP_REMOVED lines=8> */
[----:B------:R-:W-:Y:S02]  /*6650*/  HADD2.F32 R39, -RZ, R56.H1_H1 ;  /* 0x30000038ff277230 */ /* 0x000fe40000004100 */
[----:B------:R-:W-:Y:S01]  /*6660*/  FFMA.FTZ R4, R37, R42, R4 ;  /* 0x0000002a25047223 */ /* 0x000fe20000010004 */
[----:B------:R-:W-:Y:S02]  /*6670*/  HADD2.F32 R45, -RZ, R55.H0_H0 ;  /* 0x20000037ff2d7230 */ /* 0x000fe40000004100 */
[----:B------:R-:W-:Y:S01]  /*6680*/  FFMA.FTZ R5, R36, R43, R5 ;  /* 0x0000002b24057223 */ /* 0x000fe20000010005 */
[----:B------:R-:W-:Y:S01]  /*6690*/  F2FP.F16.F32.PACK_AB R36, R2, R0 ;  /* 0x000000000224723e */ /* 0x000fe200000000ff */
[----:B------:R-:W-:Y:S01]  /*66a0*/  HADD2.F32 R38, -RZ, R57.H0_H0 ;  /* 0x20000039ff267230 */ /* 0x000fe20000004100 */
[----:B------:R-:W-:Y:S01]  /*66b0*/  F2FP.F16.F32.PACK_AB R37, R4, R3 ;  /* 0x000000030425723e */ /* 0x000fe200000000ff */
[----:B------:R-:W-:Y:S02]  /*66c0*/  HADD2.F32 R46, -RZ, R55.H1_H1 ;  /* 0x30000037ff2e7230 */ /* 0x000fe40000004100 */
[----:B------:R-:W-:Y:S01]  /*66d0*/  FFMA.FTZ R6, R39, R44, R6 ;  /* 0x0000002c27067223 */ /* 0x000fe20000010006 */
[----:B------:R-:W-:Y:S02]  /*66e0*/  HADD2.F32 R41, -RZ, R57.H1_H1 ;  /* 0x30000039ff297230 */ /* 0x000fe40000004100 */
[----:B------:R-:W-:Y:S02]  /*66f0*/  FFMA.FTZ R7, R38, R45, R7 ;  /* 0x0000002d26077223 */ /* 0x000fe40000010007 */
[----:B------:R-:W-:Y:S01]  /*6700*/  F2FP.F16.F32.PACK_AB R38, R6, R5 ;  /* 0x000000050626723e */ /* 0x000fe200000000ff */
[----:B------:R-:W-:Y:S05]  /*6710*/  FFMA.FTZ R8, R41, R46, R8 ;  /* 0x0000002e29087223 */ /* 0x000fea0000010008 */
[----:B------:R-:W-:Y:S02]  /*6720*/  F2FP.F16.F32.PACK_AB R39, R8, R7 ;  /* 0x000000070827723e */ /* 0x000fe400000000ff */
.L_x_7194:
[----:B------:R-:W-:Y:S05]  /*6730*/  BSYNC B0 ;  /* 0x0000000000007941 */ /* 0x000fea0003800000 */
.L_x_7193:
[----:B-----5:R2:W-:Y:S02]  /*6740*/  ST.E.128 desc[UR6][R118.64], R36 ;  /* 0x0000002476007985 */ /* 0x0205e4000c101d06 */
.L_x_7192:
[----:B------:R-:W-:Y:S05]  /*6750*/  BSYNC B1 ;  /* 0x0000000000017941 */ /* 0x000fea0003800000 */
.L_x_7191:
[----:B------:R-:W-:Y:S01]  /*6760*/  ISETP.GE.AND P0, PT, R11, R111, PT ;  /* 0x0000006f0b00720c */ /* 0x000fe20003f06270 */
[----:B------:R-:W-:Y:S11]  /*6770*/  BSSY B1, `(.L_x_7195) ;  /* 0x000005e000017945 */ /* 0x000ff60003800000 */
[----:B------:R-:W-:Y:S01]  /*6780*/  @!UPT UIADD3 URZ, URZ, URZ, URZ ;  /* 0x0000003f3f3ff290 */ /* 0x000fe2000fffe03f */
[----:B------:R-:W-:Y:S05]  /*6790*/  @P0 BRA `(.L_x_7196) ;  /* 0x00000004006c0947 */ /* 0x000fea0003800000 */
[----:B--2---:R2:W5:Y:S01]  /*67a0*/  LD.E.128 R36, desc[UR6][R112.64+0x80] ;  /* 0x0000800670247980 */ /* 0x004562000c101d00 */
        /* <DEDUP_REMOVED lines=15> */
[C---:B------:R-:W-:Y:S02]  /*68a0*/  @P2 IADD3 R181, -R182.reuse, RZ, RZ ;  /* 0x000000ffb6b52210 */ /* 0x040fe40007ffe1ff */
[----:B------:R-:W-:Y:S02]  /*68b0*/  LEA R184, P0, R179, R114, 0x1 ;  /* 0x00000072b3b87211 */ /* 0x000fe400078008ff */
[----:B------:R-:W-:Y:S02]  /*68c0*/  LEA R22, P1, R181, R112, 0x1 ;  /* 0x00000070b5167211 */ /* 0x000fe400078208ff */
[----:B------:R-:W-:Y:S02]  /*68d0*/  LEA.HI.X.SX32 R185, R179, R115, 0x1, P0 ;  /* 0x00000073b3b97211 */ /* 0x000fe400000f0eff */
[----:B------:R-:W-:Y:S02]  /*68e0*/  MOV R179, RZ ;  /* 0x000000ff00b37202 */ /* 0x000fe40000000f00 */
[----:B------:R-:W-:Y:S02]  /*68f0*/  LEA.HI.X.SX32 R23, R181, R113, 0x1, P1 ;  /* 0x00000071b5177211 */ /* 0x000fe400008f0eff */
[----:B------:R-:W-:Y:S01]  /*6900*/  @P2 IADD3 R179, -R182, RZ, RZ ;  /* 0x000000ffb6b32210 */ /* 0x000fe20007ffe1ff */
[----:B------:R-:W3:Y:S03]  /*6910*/  LD.E.128 R184, desc[UR6][R184.64+0x80] ;  /* 0x00008006b8b87980 */ /* 0x000ee6000c101d00 */
[C---:B------:R-:W-:Y:S04]  /*6920*/  LEA R40, P0, R179.reuse, R116, 0x1 ;  /* 0x00000074b3287211 */ /* 0x040fe800078008ff */
[----:B------:R-:W-:Y:S01]  /*6930*/  LEA.HI.X.SX32 R41, R179, R117, 0x1, P0 ;  /* 0x00000075b3297211 */ /* 0x000fe200000f0eff */
[----:B------:R-:W4:Y:S08]  /*6940*/  LD.E.128 R28, desc[UR6][R22.64+0x80] ;  /* 0x00008006161c7980 */ /* 0x000f30000c101d00 */
[----:B------:R1:W2:Y:S02]  /*6950*/  LD.E.128 R52, desc[UR6][R40.64+0x80] ;  /* 0x0000800628347980 */ /* 0x0002a4000c101d00 */
[----:B-1----:R-:W-:Y:S02]  /*6960*/  HADD2.F32 R40, -RZ, R59.H0_H0 ;  /* 0x2000003bff287230 */ /* 0x002fe40000004100 */
[----:B---3--:R-:W-:Y:S02]  /*6970*/  HADD2.F32 R33, -RZ, R184.H0_H0 ;  /* 0x200000b8ff217230 */ /* 0x008fe40000004100 */
[--C-:B------:R-:W-:Y:S02]  /*6980*/  HADD2.F32 R27, -RZ, R185.reuse.H1_H1 ;  /* 0x300000b9ff1b7230 */ /* 0x100fe40000004100 */
[--C-:B------:R-:W-:Y:S02]  /*6990*/  HADD2.F32 R24, -RZ, R186.reuse.H0_H0 ;  /* 0x200000baff187230 */ /* 0x100fe40000004100 */
[----:B------:R-:W-:Y:S01]  /*69a0*/  @!P2 FADD.FTZ R33, -R33, -RZ ;  /* 0x800000ff2121a221 */ /* 0x000fe20000010100 */
[----:B------:R-:W-:Y:S02]  /*69b0*/  HADD2.F32 R23, -RZ, R186.H1_H1 ;  /* 0x300000baff177230 */ /* 0x000fe40000004100 */
[----:B------:R-:W-:Y:S01]  /*69c0*/  @!P2 FADD.FTZ R27, -R27, -RZ ;  /* 0x800000ff1b1ba221 */ /* 0x000fe20000010100 */
[----:B----4-:R-:W-:Y:S01]  /*69d0*/  HADD2.F32 R34, -RZ, R28.H0_H0 ;  /* 0x2000001cff227230 */ /* 0x010fe20000004100 */
        /* <DEDUP_REMOVED lines=11> */
[--C-:B--2---:R-:W-:Y:S02]  /*6a90*/  HADD2.F32 R36, -RZ, R52.reuse.H0_H0 ;  /* 0x20000034ff247230 */ /* 0x104fe40000004100 */
        /* <DEDUP_REMOVED lines=41> */
.L_x_7198:
[----:B------:R-:W-:Y:S05]  /*6d30*/  BSYNC B0 ;  /* 0x0000000000007941 */ /* 0x000fea0003800000 */
.L_x_7197:
[----:B-----5:R3:W-:Y:S02]  /*6d40*/  ST.E.128 desc[UR6][R118.64+0x80], R36 ;  /* 0x0000802476007985 */ /* 0x0207e4000c101d06 */
.L_x_7196:
[----:B------:R-:W-:Y:S05]  /*6d50*/  BSYNC B1 ;  /* 0x0000000000017941 */ /* 0x000fea0003800000 */
.L_x_7195:
[----:B------:R-:W-:Y:S11]  /*6d60*/  ISETP.GE.AND P0, PT, R10, R111, PT ;  /* 0x0000006f0a00720c */ /* 0x000ff60003f06270 */
[----:B------:R-:W-:Y:S02]  /*6d70*/  @!UPT UIADD3 URZ, URZ, URZ, URZ ;  /* 0x0000003f3f3ff290 */ /* 0x000fe4000fffe03f */
[----:B------:R-:W-:Y:S05]  /*6d80*/  @P0 BRA `(.L_x_7190) ;  /* 0x00000004006c0947 */ /* 0x000fea0003800000 */
[----:B--23--:R2:W5:Y:S01]  /*6d90*/  LD.E.128 R36, desc[UR6][R112.64+0x100] ;  /* 0x0001000670247980 */ /* 0x00c562000c101d00 */
        /* <DEDUP_REMOVED lines=88> */
.L_x_7200:
[----:B------:R-:W-:Y:S05]  /*7320*/  BSYNC B0 ;  /* 0x0000000000007941 */ /* 0x000fea0003800000 */
.L_x_7199:
[----:B-----5:R4:W-:Y:S02]  /*7330*/  ST.E.128 desc[UR6][R118.64+0x100], R36 ;  /* 0x0001002476007985 */ /* 0x0209e4000c101d06 */
.L_x_7190:
[----:B------:R-:W-:Y:S05]  /*7340*/  BSYNC B2 ;  /* 0x0000000000027941 */ /* 0x000fea0003800000 */
.L_x_7189:
[C---:B------:R-:W-:Y:S01]  /*7350*/  ISETP.GE.AND P0, PT, R145.reuse, R180, PT ;  /* 0x000000b49100720c */ /* 0x040fe20003f06270 */
[----:B------:R-:W-:Y:S03]  /*7360*/  BSSY B2, `(.L_x_7201) ;  /* 0x0000137000027945 */ /* 0x000fe60003800000 */
[----:B------:R-:W-:Y:S11]  /*7370*/  ISETP.GE.AND P0, PT, R145, R178, !P0 ;  /* 0x000000b29100720c */ /* 0x000ff60004706270 */
[----:B------:R-:W-:Y:S02]  /*7380*/  @!UPT UIADD3 URZ, URZ, URZ, URZ ;  /* 0x0000003f3f3ff290 */ /* 0x000fe4000fffe03f */
[----:B------:R-:W-:Y:S05]  /*7390*/  @!P0 BRA `(.L_x_7202) ;  /* 0x0000001000cc8947 */ /* 0x000fea0003800000 */
[----:B-----5:R-:W-:Y:S01]  /*73a0*/  ISETP.GE.AND P0, PT, R14, R111, PT ;  /* 0x0000006f0e00720c */ /* 0x020fe20003f06270 */
[----:B------:R-:W-:Y:S11]  /*73b0*/  BSSY B1, `(.L_x_7203) ;  /* 0x0000065000017945 */ /* 0x000ff60003800000 */
[----:B------:R-:W-:Y:S01]  /*73c0*/  @!UPT UIADD3 URZ, URZ, URZ, URZ ;  /* 0x0000003f3f3ff290 */ /* 0x000fe2000fffe03f */
[----:B------:R-:W-:Y:S05]  /*73d0*/  @P0 BRA `(.L_x_7204) ;  /* 0x0000000400880947 */ /* 0x000fea0003800000 */
[C---:B------:R-:W-:Y:S01]  /*73e0*/  LEA R186, P0, R89.reuse, R112, 0x1 ;  /* 0x0000007059ba7211 */ /* 0x040fe200078008ff */
[----:B------:R-:W-:Y:S01]  /*73f0*/  BSSY B0, `(.L_x_7205) ;  /* 0x000005f000007945 */ /* 0x000fe20003800000 */
[----:B------:R-:W-:Y:S02]  /*7400*/  ISETP.GE.AND P1, PT, R14, R21, PT ;  /* 0x000000150e00720c */ /* 0x000fe40003f26270 */
[----:B------:R-:W-:Y:S02]  /*7410*/  LEA.HI.X R187, R89, R113, R88, 0x1, P0 ;  /* 0x0000007159bb7211 */ /* 0x000fe400000f0c58 */
[C---:B------:R-:W-:Y:S03]  /*7420*/  LEA R182, P0, R209.reuse, R118, 0x1 ;  /* 0x00000076d1b67211 */ /* 0x040fe600078008ff */
[----:B--234-:R2:W5:Y:S01]  /*7430*/  LD.E.128 R36, desc[UR6][R186.64] ;  /* 0x00000006ba247980 */ /* 0x01c562000c101d00 */
[----:B------:R-:W-:Y:S05]  /*7440*/  LEA.HI.X R183, R209, R119, R210, 0x1, P0 ;  /* 0x00000077d1b77211 */ /* 0x000fea00000f0cd2 */
        /* <DEDUP_REMOVED lines=14> */
[----:B------:R-:W-:Y:S02]  /*7530*/  IADD3 R181, P2, R148, R185, RZ ;  /* 0x000000b994b57210 */ /* 0x000fe40007f5e0ff */
[----:B------:R-:W-:Y:S02]  /*7540*/  LEA.HI.X.SX32 R23, R184, R187, 0x1, P0 ;  /* 0x000000bbb8177211 */ /* 0x000fe400000f0eff */
[----:B------:R-:W-:Y:S02]  /*7550*/  LEA.HI.X.SX32 R184, R185, R130, 0x1, P2 ;  /* 0x00000082b9b87211 */ /* 0x000fe400010f0eff */
[C---:B--2---:R-:W-:Y:S01]  /*7560*/  LEA R186, P0, R181.reuse, R114, 0x1 ;  /* 0x00000072b5ba7211 */ /* 0x044fe200078008ff */
[----:B------:R-:W2:Y:S03]  /*7570*/  LD.E.128 R28, desc[UR6][R22.64] ;  /* 0x00000006161c7980 */ /* 0x000ea6000c101d00 */
[----:B------:R-:W-:Y:S02]  /*7580*/  LEA.HI.X R187, R181, R115, R184, 0x1, P0 ;  /* 0x00000073b5bb7211 */ /* 0x000fe400000f0cb8 */
[----:B------:R-:W-:Y:S02]  /*7590*/  MOV R181, RZ ;  /* 0x000000ff00b57202 */ /* 0x000fe40000000f00 */
[----:B------:R-:W-:Y:S02]  /*75a0*/  @P1 IADD3 R181, -R179, RZ, RZ ;  /* 0x000000ffb3b51210 */ /* 0x000fe40007ffe1ff */
[----:B------:R-:W3:Y:S02]  /*75b0*/  LD.E.128 R184, desc[UR6][R186.64] ;  /* 0x00000006bab87980 */ /* 0x000ee4000c101d00 */
[----:B------:R-:W-:Y:S04]  /*75c0*/  IADD3 R179, P0, R148, R181, RZ ;  /* 0x000000b594b37210 */ /* 0x000fe80007f1e0ff */
[----:B------:R-:W-:Y:S02]  /*75d0*/  LEA.HI.X.SX32 R188, R181, R130, 0x1, P0 ;  /* 0x00000082b5bc7211 */ /* 0x000fe400000f0eff */
[C---:B------:R-:W-:Y:S04]  /*75e0*/  LEA R40, P0, R179.reuse, R116, 0x1 ;  /* 0x00000074b3287211 */ /* 0x040fe800078008ff */
[----:B------:R-:W-:Y:S05]  /*75f0*/  LEA.HI.X R41, R179, R117, R188, 0x1, P0 ;  /* 0x00000075b3297211 */ /* 0x000fea00000f0cbc */
[----:B------:R4:W3:Y:S02]  /*7600*/  LD.E.128 R52, desc[UR6][R40.64] ;  /* 0x0000000628347980 */ /* 0x0008e4000c101d00 */
[----:B----4-:R-:W-:Y:S02]  /*7610*/  HADD2.F32 R40, -RZ, R59.H0_H0 ;  /* 0x2000003bff287230 */ /* 0x010fe40000004100 */
[--C-:B--2---:R-:W-:Y:S01]  /*7620*/  HADD2.F32 R34, -RZ, R28.reuse.H0_H0 ;  /* 0x2000001cff227230 */ /* 0x104fe20000004100 */
[----:B------:R-:W-:Y:S01]  /*7630*/  MOV R35, R29 ;  /* 0x0000001d00237202 */ /* 0x000fe20000000f00 */
[----:B------:R-:W-:Y:S01]  /*7640*/  HADD2.F32 R32, -RZ, R28.H1_H1 ;  /* 0x3000001cff207230 */ /* 0x000fe20000004100 */
[----:B------:R-:W-:Y:S02]  /*7650*/  MOV R25, R31 ;  /* 0x0000001f00197202 */ /* 0x000fe40000000f00 */
[----:B------:R-:W-:Y:S01]  /*7660*/  MOV R26, R30 ;  /* 0x0000001e001a7202 */ /* 0x000fe20000000f00 */
[--C-:B------:R-:W-:Y:S02]  /*7670*/  HADD2.F32 R30, -RZ, R35.reuse.H0_H0 ;  /* 0x20000023ff1e7230 */ /* 0x100fe40000004100 */
[----:B------:R-:W-:Y:S02]  /*7680*/  HADD2.F32 R28, -RZ, R35.H1_H1 ;  /* 0x30000023ff1c7230 */ /* 0x000fe40000004100 */
[--C-:B---3--:R-:W-:Y:S02]  /*7690*/  HADD2.F32 R33, -RZ, R184.reuse.H0_H0 ;  /* 0x200000b8ff217230 */ /* 0x108fe40000004100 */
[--C-:B------:R-:W-:Y:S02]  /*76a0*/  HADD2.F32 R29, -RZ, R185.reuse.H0_H0 ;  /* 0x200000b9ff1d7230 */ /* 0x100fe40000004100 */
[----:B------:R-:W-:Y:S02]  /*76b0*/  HADD2.F32 R31, -RZ, R184.H1_H1 ;  /* 0x300000b8ff1f7230 */ /* 0x000fe40000004100 */
        /* <DEDUP_REMOVED lines=13> */
[----:B------:R-:W-:Y:S02]  /*7790*/  HADD2.F32 R38, -RZ, R52.H1_H1 ;  /* 0x30000034ff267230 */ /* 0x000fe40000004100 */
[----:B------:R-:W-:Y:S01]  /*77a0*/  FMUL.FTZ R4, R28, R27 ;  /* 0x0000001b1c047220 */ /* 0x000fe20000410000 */
[--C-:B------:R-:W-:Y:S02]  /*77b0*/  HADD2.F32 R29, -RZ, R26.reuse.H0_H0 ;  /* 0x2000001aff1d7230 */ /* 0x100fe40000004100 */
[----:B------:R-:W-:Y:S01]  /*77c0*/  @!P1 FADD.FTZ R24, -R24, -RZ ;  /* 0x800000ff18189221 */ /* 0x000fe20000010100 */
[----:B------:R-:W-:Y:S02]  /*77d0*/  HADD2.F32 R26, -RZ, R26.H1_H1 ;  /* 0x3000001aff1a7230 */ /* 0x000fe40000004100 */
[----:B------:R-:W-:Y:S01]  /*77e0*/  @!P1 FADD.FTZ R23, -R23, -RZ ;  /* 0x800000ff17179221 */ /* 0x000fe20000010100 */
[----:B------:R-:W-:Y:S02]  /*77f0*/  HADD2.F32 R41, -RZ, R53.H0_H0 ;  /* 0x20000035ff297230 */ /* 0x000fe40000004100 */
[----:B------:R-:W-:Y:S01]  /*7800*/  FFMA.FTZ R0, R37, R36, R0 ;  /* 0x0000002425007223 */ /* 0x000fe20000010000 */
[--C-:B------:R-:W-:Y:S02]  /*7810*/  HADD2.F32 R27, -RZ, R25.reuse.H0_H0 ;  /* 0x20000019ff1b7230 */ /* 0x100fe40000004100 */
[----:B------:R-:W-:Y:S01]  /*7820*/  @!P1 FADD.FTZ R22, -R22, -RZ ;  /* 0x800000ff16169221 */ /* 0x000fe20000010100 */
[----:B------:R-:W-:Y:S02]  /*7830*/  HADD2.F32 R25, -RZ, R25.H1_H1 ;  /* 0x30000019ff197230 */ /* 0x000fe40000004100 */
[----:B------:R-:W-:Y:S01]  /*7840*/  @!P1 FADD.FTZ R20, -R20, -RZ ;  /* 0x800000ff14149221 */ /* 0x000fe20000010100 */
[----:B------:R-:W-:Y:S02]  /*7850*/  HADD2.F32 R42, -RZ, R53.H1_H1 ;  /* 0x30000035ff2a7230 */ /* 0x000fe40000004100 */
[----:B------:R-:W-:Y:S01]  /*7860*/  FFMA.FTZ R2, R39, R38, R2 ;  /* 0x0000002627027223 */ /* 0x000fe20000010002 */
[----:B------:R-:W-:Y:S02]  /*7870*/  HADD2.F32 R37, -RZ, R59.H1_H1 ;  /* 0x3000003bff257230 */ /* 0x000fe40000004100 */
[----:B------:R-:W-:Y:S01]  /*7880*/  FMUL.FTZ R5, R29, R24 ;  /* 0x000000181d057220 */ /* 0x000fe20000410000 */
[----:B------:R-:W-:Y:S02]  /*7890*/  HADD2.F32 R43, -RZ, R54.H0_H0 ;  /* 0x20000036ff2b7230 */ /* 0x000fe40000004100 */
[----:B------:R-:W-:Y:S01]  /*78a0*/  FMUL.FTZ R6, R26, R23 ;  /* 0x000000171a067220 */ /* 0x000fe20000410000 */
[----:B------:R-:W-:Y:S02]  /*78b0*/  HADD2.F32 R36, -RZ, R56.H0_H0 ;  /* 0x20000038ff247230 */ /* 0x000fe40000004100 */
        /* <DEDUP_REMOVED lines=8> */
[----:B------:R-:W-:Y:S01]  /*7940*/  FFMA.FTZ R5, R36, R43, R5 ;  /* 0x0000002b24057223 */ /* 0x000fe20000010005 */
[----:B------:R-:W-:Y:S01]  /*7950*/  F2FP.F16.F32.PACK_AB R36, R2, R0 ;  /* 0x000000000224723e */ /* 0x000fe200000000ff */
[----:B------:R-:W-:Y:S01]  /*7960*/  HADD2.F32 R46, -RZ, R55.H1_H1 ;  /* 0x30000037ff2e7230 */ /* 0x000fe20000004100 */
[----:B------:R-:W-:Y:S01]  /*7970*/  F2FP.F16.F32.PACK_AB R37, R4, R3 ;  /* 0x000000030425723e */ /* 0x000fe200000000ff */
[----:B------:R-:W-:Y:S02]  /*7980*/  HADD2.F32 R41, -RZ, R57.H1_H1 ;  /* 0x30000039ff297230 */ /* 0x000fe40000004100 */
[----:B------:R-:W-:Y:S01]  /*7990*/  FFMA.FTZ R6, R39, R44, R6 ;  /* 0x0000002c27067223 */ /* 0x000fe20000010006 */
[----:B------:R-:W-:Y:S02]  /*79a0*/  FFMA.FTZ R7, R38, R45, R7 ;  /* 0x0000002d26077223 */ /* 0x000fe40000010007 */
[----:B------:R-:W-:Y:S02]  /*79b0*/  FFMA.FTZ R8, R41, R46, R8 ;  /* 0x0000002e29087223 */ /* 0x000fe40000010008 */
[----:B------:R-:W-:Y:S03]  /*79c0*/  F2FP.F16.F32.PACK_AB R38, R6, R5 ;  /* 0x000000050626723e */ /* 0x000fe600000000ff */
[----:B------:R-:W-:Y:S03]  /*79d0*/  F2FP.F16.F32.PACK_AB R39, R8, R7 ;  /* 0x000000070827723e */ /* 0x000fe600000000ff */
.L_x_7206:
[----:B------:R-:W-:Y:S05]  /*79e0*/  BSYNC B0 ;  /* 0x0000000000007941 */ /* 0x000fea0003800000 */
.L_x_7205:
[----:B-----5:R3:W-:Y:S02]  /*79f0*/  ST.E.128 desc[UR6][R182.64], R36 ;  /* 0x00000024b6007985 */ /* 0x0207e4000c101d06 */
.L_x_7204:
[----:B------:R-:W-:Y:S05]  /*7a00*/  BSYNC B1 ;  /* 0x0000000000017941 */ /* 0x000fea0003800000 */
.L_x_7203:
[----:B------:R-:W-:Y:S01]  /*7a10*/  ISETP.GE.AND P0, PT, R11, R111, PT ;  /* 0x0000006f0b00720c */ /* 0x000fe20003f06270 */
[----:B------:R-:W-:Y:S11]  /*7a20*/  BSSY B1, `(.L_x_7207) ;  /* 0x0000065000017945 */ /* 0x000ff60003800000 */
[----:B------:R-:W-:Y:S01]  /*7a30*/  @!UPT UIADD3 URZ, URZ, URZ, URZ ;  /* 0x0000003f3f3ff290 */ /* 0x000fe2000fffe03f */
[----:B------:R-:W-:Y:S05]  /*7a40*/  @P0 BRA `(.L_x_7208) ;  /* 0x0000000400880947 */ /* 0x000fea0003800000 */
[C---:B--2---:R-:W-:Y:S01]  /*7a50*/  LEA R186, P0, R90.reuse, R112, 0x1 ;  /* 0x000000705aba7211 */ /* 0x044fe200078008ff */
[----:B------:R-:W-:Y:S01]  /*7a60*/  BSSY B0, `(.L_x_7209) ;  /* 0x000005f000007945 */ /* 0x000fe20003800000 */
[----:B------:R-:W-:Y:S02]  /*7a70*/  ISETP.GE.AND P1, PT, R11, R21, PT ;  /* 0x000000150b00720c */ /* 0x000fe40003f26270 */
[----:B------:R-:W-:Y:S02]  /*7a80*/  LEA.HI.X R187, R90, R113, R91, 0x1, P0 ;  /* 0x000000715abb7211 */ /* 0x000fe400000f0c5b */
[C---:B---3--:R-:W-:Y:S03]  /*7a90*/  LEA R182, P0, R82.reuse, R118, 0x1 ;  /* 0x0000007652b67211 */ /* 0x048fe600078008ff */
[----:B----4-:R2:W5:Y:S01]  /*7aa0*/  LD.E.128 R36, desc[UR6][R186.64] ;  /* 0x00000006ba247980 */ /* 0x010562000c101d00 */
        /* <DEDUP_REMOVED lines=14> */
[C---:B------:R-:W-:Y:S02]  /*7b90*/  LEA R22, P0, R184.reuse, R186, 0x1 ;  /* 0x000000bab8167211 */ /* 0x040fe400078008ff */
[----:B------:R-:W-:Y:S02]  /*7ba0*/  IADD3 R179, P2, R139, R181, RZ ;  /* 0x000000b58bb37210 */ /* 0x000fe40007f5e0ff */
[----:B------:R-:W-:Y:S02]  /*7bb0*/  LEA.HI.X.SX32 R23, R184, R187, 0x1, P0 ;  /* 0x000000bbb8177211 */ /* 0x000fe400000f0eff */
[----:B------:R-:W-:Y:S02]  /*7bc0*/  LEA.HI.X.SX32 R184, R181, R128, 0x1, P2 ;  /* 0x00000080b5b87211 */ /* 0x000fe400010f0eff */
[C---:B--2---:R-:W-:Y:S01]  /*7bd0*/  LEA R186, P0, R179.reuse, R114, 0x1 ;  /* 0x00000072b3ba7211 */ /* 0x044fe200078008ff */
[----:B------:R-:W2:Y:S01]  /*7be0*/  LD.E.128 R28, desc[UR6][R22.64] ;  /* 0x00000006161c7980 */ /* 0x000ea2000c101d00 */
[----:B------:R-:W-:Y:S02]  /*7bf0*/  MOV R181, RZ ;  /* 0x000000ff00b57202 */ /* 0x000fe40000000f00 */
[----:B------:R-:W-:Y:S02]  /*7c00*/  @P1 IADD3 R181, -R188, RZ, RZ ;  /* 0x000000ffbcb51210 */ /* 0x000fe40007ffe1ff */
[----:B------:R-:W-:Y:S02]  /*7c10*/  LEA.HI.X R187, R179, R115, R184, 0x1, P0 ;  /* 0x00000073b3bb7211 */ /* 0x000fe400000f0cb8 */
[----:B------:R-:W-:Y:S04]  /*7c20*/  IADD3 R179, P0, R139, R181, RZ ;  /* 0x000000b58bb37210 */ /* 0x000fe80007f1e0ff */
[----:B------:R-:W-:Y:S01]  /*7c30*/  LEA.HI.X.SX32 R188, R181, R128, 0x1, P0 ;  /* 0x00000080b5bc7211 */ /* 0x000fe200000f0eff */
[----:B------:R-:W3:Y:S01]  /*7c40*/  LD.E.128 R184, desc[UR6][R186.64] ;  /* 0x00000006bab87980 */ /* 0x000ee2000c101d00 */
        /* <DEDUP_REMOVED lines=64> */
.L_x_7210:
[----:B------:R-:W-:Y:S05]  /*8050*/  BSYNC B0 ;  /* 0x0000000000007941 */ /* 0x000fea0003800000 */
.L_x_7209:
[----:B-----5:R3:W-:Y:S02]  /*8060*/  ST.E.128 desc[UR6][R182.64], R36 ;  /* 0x00000024b6007985 */ /* 0x0207e4000c101d06 */
.L_x_7208:
[----:B------:R-:W-:Y:S05]  /*8070*/  BSYNC B1 ;  /* 0x0000000000017941 */ /* 0x000fea0003800000 */
.L_x_7207:
[----:B------:R-:W-:Y:S11]  /*8080*/  ISETP.GE.AND P0, PT, R10, R111, PT ;  /* 0x0000006f0a00720c */ /* 0x000ff60003f06270 */
[----:B------:R-:W-:Y:S02]  /*8090*/  @!UPT UIADD3 URZ, URZ, URZ, URZ ;  /* 0x0000003f3f3ff290 */ /* 0x000fe4000fffe03f */
[----:B------:R-:W-:Y:S05]  /*80a0*/  @P0 BRA `(.L_x_7202) ;  /* 0x0000000400880947 */ /* 0x000fea0003800000 */
[----:B--2---:R-:W-:Y:S01]  /*80b0*/  LEA R186, P0, R94, R112, 0x1 ;  /* 0x000000705eba7211 */ /* 0x004fe200078008ff */
        /* <DEDUP_REMOVED lines=10> */
[----:B------:R-:W-:Y:S02]  /*8160*/  MOV R188, RZ ;  /* 0x000000ff00bc7202 */ /* 0x000fe40000000f00 */
[-C--:B------:R-:W-:Y:S02]  /*8170*/  ISETP.GE.AND P1, PT, R10, R179.reuse, PT ;  /* 0x000000b30a00720c */ /* 0x080fe40003f26270 */
[----:B------:R-:W-:Y:S02]  /*8180*/  MOV R185, R179 ;  /* 0x000000b300b97202 */ /* 0x000fe40000000f00 */
[----:B-----5:R-:W-:Y:S01]  /*8190*/  MOV R59, R37 ;  /* 0x00000025003b7202 */ /* 0x020fe20000000f00 */
[--C-:B------:R-:W-:Y:S01]  /*81a0*/  HADD2.F32 R37, -RZ, R36.reuse.H0_H0 ;  /* 0x20000024ff257230 */ /* 0x100fe20000004100 */
[----:B------:R-:W-:Y:S01]  /*81b0*/  MOV R57, R39 ;  /* 0x0000002700397202 */ /* 0x000fe20000000f00 */
[----:B------:R-:W-:Y:S01]  /*81c0*/  HADD2.F32 R39, -RZ, R36.H1_H1 ;  /* 0x30000024ff277230 */ /* 0x000fe20000004100 */
[----:B------:R-:W-:Y:S05]  /*81d0*/  MOV R56, R38 ;  /* 0x0000002600387202 */ /* 0x000fea0000000f00 */
[C---:B------:R-:W-:Y:S02]  /*81e0*/  @P1 IADD3 R185, -R179.reuse, RZ, RZ ;  /* 0x000000ffb3b91210 */ /* 0x040fe40007ffe1ff */
[----:B------:R-:W-:Y:S02]  /*81f0*/  @P1 IADD3 R184, -R179, RZ, RZ ;  /* 0x000000ffb3b81210 */ /* 0x000fe40007ffe1ff */
[----:B------:R-:W-:Y:S02]  /*8200*/  LEA R22, P0, R185, R186, 0x1 ;  /* 0x000000bab9167211 */ /* 0x000fe400078008ff */
[----:B------:R-:W-:Y:S02]  /*8210*/  IADD3 R181, P2, R137, R184, RZ ;  /* 0x000000b889b57210 */ /* 0x000fe40007f5e0ff */
[----:B------:R-:W-:Y:S02]  /*8220*/  LEA.HI.X.SX32 R23, R185, R187, 0x1, P0 ;  /* 0x000000bbb9177211 */ /* 0x000fe400000f0eff */
[----:B------:R-:W-:Y:S02]  /*8230*/  LEA.HI.X.SX32 R184, R184, R126, 0x1, P2 ;  /* 0x0000007eb8b87211 */ /* 0x000fe400010f0eff */
[----:B--2---:R-:W-:Y:S01]  /*8240*/  LEA R186, P0, R181, R114, 0x1 ;  /* 0x00000072b5ba7211 */ /* 0x004fe200078008ff */
[----:B------:R-:W2:Y:S01]  /*8250*/  LD.E.128 R28, desc[UR6][R22.64] ;  /* 0x00000006161c7980 */ /* 0x000ea2000c101d00 */
        /* <DEDUP_REMOVED lines=69> */
.L_x_7212:
[----:B------:R-:W-:Y:S05]  /*86b0*/  BSYNC B0 ;  /* 0x0000000000007941 */ /* 0x000fea0003800000 */
.L_x_7211:
[----:B-----5:R3:W-:Y:S02]  /*86c0*/  ST.E.128 desc[UR6][R182.64], R36 ;  /* 0x00000024b6007985 */ /* 0x0207e4000c101d06 */
.L_x_7202:
[----:B------:R-:W-:Y:S05]  /*86d0*/  BSYNC B2 ;  /* 0x0000000000027941 */ /* 0x000fea0003800000 */
.L_x_7201:
        /* <DEDUP_REMOVED lines=30> */
[C---:B------:R-:W-:Y:S02]  /*88c0*/  LEA R22, P0, R185.reuse, R186, 0x1 ;  /* 0x000000bab9167211 */ /* 0x040fe400078008ff */
        /* <DEDUP_REMOVED lines=74> */
.L_x_7218:
[----:B------:R-:W-:Y:S05]  /*8d70*/  BSYNC B0 ;  /* 0x0000000000007941 */ /* 0x000fea0003800000 */
.L_x_7217:
[----:B-----5:R3:W-:Y:S02]  /*8d80*/  ST.E.128 desc[UR6][R182.64], R36 ;  /* 0x00000024b6007985 */ /* 0x0207e4000c101d06 */
.L_x_7216:
[----:B------:R-:W-:Y:S05]  /*8d90*/  BSYNC B1 ;  /* 0x0000000000017941 */ /* 0x000fea0003800000 */
.L_x_7215:
[----:B------:R-:W-:Y:S01]  /*8da0*/  ISETP.GE.AND P0, PT, R11, R111, PT ;  /* 0x0000006f0b00720c */ /* 0x000fe20003f06270 */
[----:B------:R-:W-:Y:S11]  /*8db0*/  BSSY B1, `(.L_x_7219) ;  /* 0x0000065000017945 */ /* 0x000ff60003800000 */
[----:B------:R-:W-:Y:S01]  /*8dc0*/  @!UPT UIADD3 URZ, URZ, URZ, URZ ;  /* 0x0000003f3f3ff290 */ /* 0x000fe2000fffe03f */
        /* <DEDUP_REMOVED lines=97> */
.L_x_7222:
[----:B------:R-:W-:Y:S05]  /*93e0*/  BSYNC B0 ;  /* 0x0000000000007941 */ /* 0x000fea0003800000 */
.L_x_7221:
[----:B-----5:R3:W-:Y:S02]  /*93f0*/  ST.E.128 desc[UR6][R182.64], R36 ;  /* 0x00000024b6007985 */ /* 0x0207e4000c101d06 */
.L_x_7220:
[----:B------:R-:W-:Y:S05]  /*9400*/  BSYNC B1 ;  /* 0x0000000000017941 */ /* 0x000fea0003800000 */
.L_x_7219:
[----:B------:R-:W-:Y:S11]  /*9410*/  ISETP.GE.AND P0, PT, R10, R111, PT ;  /* 0x0000006f0a00720c */ /* 0x000ff60003f06270 */
[----:B------:R-:W-:Y:S02]  /*9420*/  @!UPT UIADD3 URZ, URZ, URZ, URZ ;  /* 0x0000003f3f3ff290 */ /* 0x000fe4000fffe03f */
        /* <DEDUP_REMOVED lines=97> */
.L_x_7224:
[----:B------:R-:W-:Y:S05]  /*9a40*/  BSYNC B0 ;  /* 0x0000000000007941 */ /* 0x000fea0003800000 */
.L_x_7223:
[----:B-----5:R3:W-:Y:S02]  /*9a50*/  ST.E.128 desc[UR6][R182.64], R36 ;  /* 0x00000024b6007985 */ /* 0x0207e4000c101d06 */
.L_x_7214:
[----:B------:R-:W-:Y:S05]  /*9a60*/  BSYNC B2 ;  /* 0x0000000000027941 */ /* 0x000fea0003800000 */
.L_x_7213:
        /* <DEDUP_REMOVED lines=9> */
[----:B------:R-:W-:Y:S01]  /*9b00*/  IMAD R0, R177, 0x60, RZ ;  /* 0x00000060b1007824 */ /* 0x000fe200078e02ff */
[----:B------:R-:W-:Y:S01]  /*9b10*/  ISETP.GE.AND P0, PT, R14, R21, PT ;  /* 0x000000150e00720c */ /* 0x000fe20003f06270 */
[----:B--2---:R-:W-:Y:S01]  /*9b20*/  IMAD.WIDE.U32 R186, R176, 0x60, R112 ;  /* 0x00000060b0ba7825 */ /* 0x004fe200078e0070 */
[----:B------:R-:W-:Y:S03]  /*9b30*/  BSSY B0, `(.L_x_7229) ;  /* 0x000005f000007945 */ /* 0x000fe60003800000 */
[----:B------:R-:W-:Y:S01]  /*9b40*/  IMAD R3, R61, 0x60, RZ ;  /* 0x000000603d037824 */ /* 0x000fe200078e02ff */
[----:B------:R-:W-:Y:S01]  /*9b50*/  IADD3 R187, R187, R0, RZ ;  /* 0x00000000bbbb7210 */ /* 0x000fe20007ffe0ff */
[----:B------:R-:W-:Y:S04]  /*9b60*/  IMAD.WIDE.U32 R178, R60, 0x60, R118 ;  /* 0x000000603cb27825 */ /* 0x000fe800078e0076 */
[----:B---34-:R2:W5:Y:S01]  /*9b70*/  LD.E.128 R36, desc[UR6][R186.64] ;  /* 0x00000006ba247980 */ /* 0x018562000c101d00 */
[----:B------:R-:W-:Y:S01]  /*9b80*/  IADD3 R179, R179, R3, RZ ;  /* 0x00000003b3b37210 */ /* 0x000fe20007ffe0ff */
[----:B------:R-:W-:Y:S06]  /*9b90*/  @P0 BRA `(.L_x_7230) ;  /* 0x0000000400600947 */ /* 0x000fec0003800000 */
        /* <DEDUP_REMOVED lines=19> */
[----:B------:R-:W-:Y:S02]  /*9cd0*/  @P1 IADD3 R184, -R185, RZ, RZ ;  /* 0x000000ffb9b81210 */ /* 0x000fe40007ffe1ff */
[----:B------:R-:W-:Y:S02]  /*9ce0*/  LEA.HI.X R187, R180, R115, R181, 0x1, P0 ;  /* 0x00000073b4bb7211 */ /* 0x000fe400000f0cb5 */
[----:B------:R-:W-:Y:S03]  /*9cf0*/  IADD3 R185, P0, R138, R184, RZ ;  /* 0x000000b88ab97210 */ /* 0x000fe60007f1e0ff */
[----:B------:R-:W3:Y:S01]  /*9d00*/  LD.E.128 R180, desc[UR6][R186.64] ;  /* 0x00000006bab47980 */ /* 0x000ee2000c101d00 */
        /* <DEDUP_REMOVED lines=10> */
[----:B------:R-:W-:Y:S02]  /*9db0*/  HADD2.F32 R30, -RZ, R35.H0_H0 ;  /* 0x20000023ff1e7230 */ /* 0x000fe40000004100 */
        /* <DEDUP_REMOVED lines=54> */
.L_x_7230:
[----:B------:R-:W-:Y:S05]  /*a120*/  BSYNC B0 ;  /* 0x0000000000007941 */ /* 0x000fea0003800000 */
.L_x_7229:
[----:B-----5:R3:W-:Y:S02]  /*a130*/  ST.E.128 desc[UR6][R178.64], R36 ;  /* 0x00000024b2007985 */ /* 0x0207e4000c101d06 */
.L_x_7228:
[----:B------:R-:W-:Y:S05]  /*a140*/  BSYNC B1 ;  /* 0x0000000000017941 */ /* 0x000fea0003800000 */
.L_x_7227:
        /* <DEDUP_REMOVED lines=28> */
[----:B------:R-:W-:Y:S01]  /*a310*/  LEA R188, P0, R180, R114, 0x1 ;  /* 0x00000072b4bc7211 */ /* 0x000fe200078008ff */
[----:B------:R-:W3:Y:S01]  /*a320*/  LD.E.128 R28, desc[UR6][R22.64] ;  /* 0x00000006161c7980 */ /* 0x000ee2000c101d00 */
[----:B--2---:R-:W-:Y:S02]  /*a330*/  MOV R186, RZ ;  /* 0x000000ff00ba7202 */ /* 0x004fe40000000f00 */
[----:B------:R-:W-:Y:S02]  /*a340*/  @P1 IADD3 R186, -R184, RZ, RZ ;  /* 0x000000ffb8ba1210 */ /* 0x000fe40007ffe1ff */
[----:B------:R-:W-:Y:S02]  /*a350*/  LEA.HI.X R189, R180, R115, R182, 0x1, P0 ;  /* 0x00000073b4bd7211 */ /* 0x000fe400000f0cb6 */
[----:B------:R-:W-:Y:S03]  /*a360*/  IADD3 R185, P0, R133, R186, RZ ;  /* 0x000000ba85b97210 */ /* 0x000fe60007f1e0ff */
[----:B------:R-:W2:Y:S01]  /*a370*/  LD.E.128 R180, desc[UR6][R188.64] ;  /* 0x00000006bcb47980 */ /* 0x000ea2000c101d00 */
[----:B------:R-:W-:Y:S02]  /*a380*/  LEA.HI.X.SX32 R184, R186, R123, 0x1, P0 ;  /* 0x0000007bbab87211 */ /* 0x000fe400000f0eff */
[C---:B------:R-:W-:Y:S04]  /*a390*/  LEA R40, P0, R185.reuse, R116, 0x1 ;  /* 0x00000074b9287211 */ /* 0x040fe800078008ff */
[----:B------:R-:W-:Y:S05]  /*a3a0*/  LEA.HI.X R41, R185, R117, R184, 0x1, P0 ;  /* 0x00000075b9297211 */ /* 0x000fea00000f0cb8 */
[----:B------:R4:W2:Y:S02]  /*a3b0*/  LD.E.128 R52, desc[UR6][R40.64] ;  /* 0x0000000628347980 */ /* 0x0008a4000c101d00 */
[----:B----4-:R-:W-:Y:S02]  /*a3c0*/  HADD2.F32 R40, -RZ, R59.H0_H0 ;  /* 0x2000003bff287230 */ /* 0x010fe40000004100 */
[--C-:B---3--:R-:W-:Y:S01]  /*a3d0*/  HADD2.F32 R34, -RZ, R28.reuse.H0_H0 ;  /* 0x2000001cff227230 */ /* 0x108fe20000004100 */
[----:B------:R-:W-:Y:S01]  /*a3e0*/  MOV R35, R29 ;  /* 0x0000001d00237202 */ /* 0x000fe20000000f00 */
[----:B------:R-:W-:Y:S01]  /*a3f0*/  HADD2.F32 R32, -RZ, R28.H1_H1 ;  /* 0x3000001cff207230 */ /* 0x000fe20000004100 */
[----:B------:R-:W-:Y:S02]  /*a400*/  MOV R25, R31 ;  /* 0x0000001f00197202 */ /* 0x000fe40000000f00 */
[----:B------:R-:W-:Y:S01]  /*a410*/  MOV R26, R30 ;  /* 0x0000001e001a7202 */ /* 0x000fe20000000f00 */
[--C-:B------:R-:W-:Y:S02]  /*a420*/  HADD2.F32 R30, -RZ, R35.reuse.H0_H0 ;  /* 0x20000023ff1e7230 */ /* 0x100fe40000004100 */
[----:B------:R-:W-:Y:S02]  /*a430*/  HADD2.F32 R28, -RZ, R35.H1_H1 ;  /* 0x30000023ff1c7230 */ /* 0x000fe40000004100 */
[--C-:B--2---:R-:W-:Y:S02]  /*a440*/  HADD2.F32 R33, -RZ, R180.reuse.H0_H0 ;  /* 0x200000b4ff217230 */ /* 0x104fe40000004100 */
        /* <DEDUP_REMOVED lines=52> */
.L_x_7234:
[----:B------:R-:W-:Y:S05]  /*a790*/  BSYNC B0 ;  /* 0x0000000000007941 */ /* 0x000fea0003800000 */
.L_x_7233:
[----:B-----5:R3:W-:Y:S02]  /*a7a0*/  ST.E.128 desc[UR6][R178.64], R36 ;  /* 0x00000024b2007985 */ /* 0x0207e4000c101d06 */
.L_x_7232:
[----:B------:R-:W-:Y:S05]  /*a7b0*/  BSYNC B1 ;  /* 0x0000000000017941 */ /* 0x000fea0003800000 */
.L_x_7231:
[----:B------:R-:W-:Y:S11]  /*a7c0*/  ISETP.GE.AND P0, PT, R10, R111, PT ;  /* 0x0000006f0a00720c */ /* 0x000ff60003f06270 */
[----:B------:R-:W-:Y:S02]  /*a7d0*/  @!UPT UIADD3 URZ, URZ, URZ, URZ ;  /* 0x0000003f3f3ff290 */ /* 0x000fe4000fffe03f */
[----:B------:R-:W-:Y:S05]  /*a7e0*/  @P0 BRA `(.L_x_7226) ;  /* 0x0000000400900947 */ /* 0x000fea0003800000 */
[C---:B---3--:R-:W-:Y:S01]  /*a7f0*/  LEA R182, P0, R103.reuse, R112, 0x1 ;  /* 0x0000007067b67211 */ /* 0x048fe200078008ff */
[----:B------:R-:W-:Y:S01]  /*a800*/  BSSY B0, `(.L_x_7235) ;  /* 0x0000061000007945 */ /* 0x000fe20003800000 */
[----:B------:R-:W-:Y:S02]  /*a810*/  ISETP.GE.AND P1, PT, R10, R21, PT ;  /* 0x000000150a00720c */ /* 0x000fe40003f26270 */
[----:B------:R-:W-:Y:S02]  /*a820*/  LEA.HI.X R183, R103, R113, R102, 0x1, P0 ;  /* 0x0000007167b77211 */ /* 0x000fe400000f0c66 */
[C---:B------:R-:W-:Y:S03]  /*a830*/  LEA R178, P0, R73.reuse, R118, 0x1 ;  /* 0x0000007649b27211 */ /* 0x040fe600078008ff */
[----:B------:R3:W5:Y:S01]  /*a840*/  LD.E.128 R40, desc[UR6][R182.64] ;  /* 0x00000006b6287980 */ /* 0x000762000c101d00 */
        /* <DEDUP_REMOVED lines=8> */
[----:B--2-45:R-:W-:Y:S02]  /*a8d0*/  MOV R38, R40 ;  /* 0x0000002800267202 */ /* 0x034fe40000000f00 */
[----:B------:R-:W-:Y:S02]  /*a8e0*/  MOV R59, R41 ;  /* 0x00000029003b7202 */ /* 0x000fe40000000f00 */
[----:B------:R-:W-:Y:S01]  /*a8f0*/  MOV R46, R42 ;  /* 0x0000002a002e7202 */ /* 0x000fe20000000f00 */
[--C-:B------:R-:W-:Y:S01]  /*a900*/  HADD2.F32 R33, -RZ, R38.reuse.H0_H0 ;  /* 0x20000026ff217230 */ /* 0x100fe20000004100 */
[----:B------:R-:W-:Y:S01]  /*a910*/  MOV R57, R43 ;  /* 0x0000002b00397202 */ /* 0x000fe20000000f00 */
[----:B------:R-:W-:Y:S02]  /*a920*/  HADD2.F32 R37, -RZ, R38.H1_H1 ;  /* 0x30000026ff257230 */ /* 0x000fe40000004100 */
[----:B------:R-:W-:Y:S01]  /*a930*/  HADD2.F32 R40, -RZ, R59.H0_H0 ;  /* 0x2000003bff287230 */ /* 0x000fe20000004100 */
[C---:B------:R-:W-:Y:S02]  /*a940*/  @P1 IADD3 R180, -R111.reuse, RZ, RZ ;  /* 0x000000ff6fb41210 */ /* 0x040fe40007ffe1ff */
[----:B------:R-:W-:Y:S02]  /*a950*/  @P1 IADD3 R181, -R111, RZ, RZ ;  /* 0x000000ff6fb51210 */ /* 0x000fe40007ffe1ff */
[----:B------:R-:W-:Y:S02]  /*a960*/  LEA R20, P0, R180, R182, 0x1 ;  /* 0x000000b6b4147211 */ /* 0x000fe400078008ff */
[----:B------:R-:W-:Y:S02]  /*a970*/  IADD3 R56, P2, R132, R181, RZ ;  /* 0x000000b584387210 */ /* 0x000fe40007f5e0ff */
[----:B------:R-:W-:Y:S02]  /*a980*/  LEA.HI.X.SX32 R21, R180, R183, 0x1, P0 ;  /* 0x000000b7b4157211 */ /* 0x000fe400000f0eff */
[----:B------:R-:W-:Y:S02]  /*a990*/  LEA.HI.X.SX32 R181, R181, R122, 0x1, P2 ;  /* 0x0000007ab5b57211 */ /* 0x000fe400010f0eff */
[C---:B---3--:R-:W-:Y:S02]  /*a9a0*/  LEA R182, P0, R56.reuse, R114, 0x1 ;  /* 0x0000007238b67211 */ /* 0x048fe400078008ff */
[----:B------:R-:W-:Y:S01]  /*a9b0*/  @P1 IADD3 R185, -R111, RZ, RZ ;  /* 0x000000ff6fb91210 */ /* 0x000fe20007ffe1ff */
[----:B------:R-:W2:Y:S01]  /*a9c0*/  LD.E.128 R20, desc[UR6][R20.64] ;  /* 0x0000000614147980 */ /* 0x000ea2000c101d00 */
[----:B------:R-:W-:Y:S02]  /*a9d0*/  LEA.HI.X R183, R56, R115, R181, 0x1, P0 ;  /* 0x0000007338b77211 */ /* 0x000fe400000f0cb5 */
[----:B------:R-:W-:Y:S04]  /*a9e0*/  IADD3 R111, P0, R132, R185, RZ ;  /* 0x000000b9846f7210 */ /* 0x000fe80007f1e0ff */
[----:B------:R-:W-:Y:S01]  /*a9f0*/  LEA.HI.X.SX32 R56, R185, R122, 0x1, P0 ;  /* 0x0000007ab9387211 */ /* 0x000fe200000f0eff */
[----:B------:R-:W3:Y:S01]  /*aa00*/  LD.E.128 R180, desc[UR6][R182.64] ;  /* 0x00000006b6b47980 */ /* 0x000ee2000c101d00 */
[C---:B------:R-:W-:Y:S04]  /*aa10*/  LEA R44, P0, R111.reuse, R116, 0x1 ;  /* 0x000000746f2c7211 */ /* 0x040fe800078008ff */
[----:B------:R-:W-:Y:S05]  /*aa20*/  LEA.HI.X R45, R111, R117, R56, 0x1, P0 ;  /* 0x000000756f2d7211 */ /* 0x000fea00000f0c38 */
[----:B------:R-:W4:Y:S01]  /*aa30*/  LD.E.128 R52, desc[UR6][R44.64] ;  /* 0x000000062c347980 */ /* 0x000f22000c101d00 */
[--C-:B---3--:R-:W-:Y:S01]  /*aa40*/  HADD2.F32 R29, -RZ, R180.reuse.H0_H0 ;  /* 0x200000b4ff1d7230 */ /* 0x108fe20000004100 */
[----:B--2---:R-:W-:Y:S01]  /*aa50*/  MOV R30, R20 ;  /* 0x00000014001e7202 */ /* 0x004fe20000000f00 */
[----:B------:R-:W-:Y:S01]  /*aa60*/  HADD2.F32 R27, -RZ, R180.H1_H1 ;  /* 0x300000b4ff1b7230 */ /* 0x000fe20000004100 */
[----:B------:R-:W-:Y:S01]  /*aa70*/  MOV R31, R21 ;  /* 0x00000015001f7202 */ /* 0x000fe20000000f00 */
[--C-:B------:R-:W-:Y:S01]  /*aa80*/  HADD2.F32 R25, -RZ, R181.reuse.H0_H0 ;  /* 0x200000b5ff197230 */ /* 0x100fe20000004100 */
[----:B------:R-:W-:Y:S01]  /*aa90*/  MOV R21, R23 ;  /* 0x0000001700157202 */ /* 0x000fe20000000f00 */
[----:B------:R-:W-:Y:S02]  /*aaa0*/  HADD2.F32 R23, -RZ, R181.H1_H1 ;  /* 0x300000b5ff177230 */ /* 0x000fe40000004100 */
[----:B------:R-:W-:Y:S01]  /*aab0*/  @!P1 FADD.FTZ R29, -R29, -RZ ;  /* 0x800000ff1d1d9221 */ /* 0x000fe20000010100 */
[--C-:B------:R-:W-:Y:S01]  /*aac0*/  HADD2.F32 R36, -RZ, R30.reuse.H0_H0 ;  /* 0x2000001eff247230 */ /* 0x100fe20000004100 */
[----:B------:R-:W-:Y:S01]  /*aad0*/  MOV R28, R22 ;  /* 0x00000016001c7202 */ /* 0x000fe20000000f00 */
[----:B------:R-:W-:Y:S02]  /*aae0*/  HADD2.F32 R34, -RZ, R30.H1_H1 ;  /* 0x3000001eff227230 */ /* 0x000fe40000004100 */
[----:B------:R-:W-:Y:S01]  /*aaf0*/  @!P1 FADD.FTZ R27, -R27, -RZ ;  /* 0x800000ff1b1b9221 */ /* 0x000fe20000010100 */
[--C-:B------:R-:W-:Y:S02]  /*ab00*/  HADD2.F32 R32, -RZ, R31.reuse.H0_H0 ;  /* 0x2000001fff207230 */ /* 0x100fe40000004100 */
[----:B------:R-:W-:Y:S01]  /*ab10*/  @!P1 FADD.FTZ R25, -R25, -RZ ;  /* 0x800000ff19199221 */ /* 0x000fe20000010100 */
[--C-:B------:R-:W-:Y:S02]  /*ab20*/  HADD2.F32 R26, -RZ, R182.reuse.H0_H0 ;  /* 0x200000b6ff1a7230 */ /* 0x100fe40000004100 */
[----:B------:R-:W-:Y:S01]  /*ab30*/  @!P1 FADD.FTZ R23, -R23, -RZ ;  /* 0x800000ff17179221 */ /* 0x000fe20000010100 */
[----:B------:R-:W-:Y:S02]  /*ab40*/  HADD2.F32 R30, -RZ, R31.H1_H1 ;  /* 0x3000001fff1e7230 */ /* 0x000fe40000004100 */
[----:B------:R-:W-:Y:S01]  /*ab50*/  FMUL.FTZ R0, R36, R29 ;  /* 0x0000001d24007220 */ /* 0x000fe20000410000 */
[----:B------:R-:W-:Y:S02]  /*ab60*/  HADD2.F32 R24, -RZ, R182.H1_H1 ;  /* 0x300000b6ff187230 */ /* 0x000fe40000004100 */
[----:B------:R-:W-:Y:S01]  /*ab70*/  FMUL.FTZ R2, R34, R27 ;  /* 0x0000001b22027220 */ /* 0x000fe20000410000 */
[--C-:B----4-:R-:W-:Y:S02]  /*ab80*/  HADD2.F32 R35, -RZ, R52.reuse.H0_H0 ;  /* 0x20000034ff237230 */ /* 0x110fe40000004100 */
        /* <DEDUP_REMOVED lines=9> */
[----:B------:R-:W-:Y:S02]  /*ac20*/  HADD2.F32 R39, -RZ, R53.H0_H0 ;  /* 0x20000035ff277230 */ /* 0x000fe40000004100 */
[----:B------:R-:W-:Y:S01]  /*ac30*/  @!P1 FADD.FTZ R22, -R22, -RZ ;  /* 0x800000ff16169221 */ /* 0x000fe20000010100 */
[----:B------:R-:W-:Y:S02]  /*ac40*/  HADD2.F32 R25, -RZ, R28.H1_H1 ;  /* 0x3000001cff197230 */ /* 0x000fe40000004100 */
[----:B------:R-:W-:Y:S01]  /*ac50*/  FFMA.FTZ R2, R37, R38, R2 ;  /* 0x0000002625027223 */ /* 0x000fe20000010002 */
[--C-:B------:R-:W-:Y:S02]  /*ac60*/  HADD2.F32 R23, -RZ, R21.reuse.H0_H0 ;  /* 0x20000015ff177230 */ /* 0x100fe40000004100 */
[----:B------:R-:W-:Y:S01]  /*ac70*/  @!P1 FADD.FTZ R20, -R20, -RZ ;  /* 0x800000ff14149221 */ /* 0x000fe20000010100 */
[----:B------:R-:W-:Y:S02]  /*ac80*/  HADD2.F32 R21, -RZ, R21.H1_H1 ;  /* 0x30000015ff157230 */ /* 0x000fe40000004100 */
[----:B------:R-:W-:Y:S01]  /*ac90*/  FMUL.FTZ R5, R27, R26 ;  /* 0x0000001a1b057220 */ /* 0x000fe20000410000 */
[----:B------:R-:W-:Y:S02]  /*aca0*/  HADD2.F32 R41, -RZ, R53.H1_H1 ;  /* 0x30000035ff297230 */ /* 0x000fe40000004100 */
[----:B------:R-:W-:Y:S01]  /*acb0*/  FFMA.FTZ R3, R40, R39, R3 ;  /* 0x0000002728037223 */ /* 0x000fe20000010003 */
[----:B------:R-:W-:Y:S02]  /*acc0*/  HADD2.F32 R33, -RZ, R59.H1_H1 ;  /* 0x3000003bff217230 */ /* 0x000fe40000004100 */
[----:B------:R-:W-:Y:S01]  /*acd0*/  FMUL.FTZ R6, R25, R24 ;  /* 0x0000001819067220 */ /* 0x000fe20000410000 */
[----:B------:R-:W-:Y:S02]  /*ace0*/  HADD2.F32 R42, -RZ, R54.H0_H0 ;  /* 0x20000036ff2a7230 */ /* 0x000fe40000004100 */
[----:B------:R-:W-:Y:S01]  /*acf0*/  FMUL.FTZ R7, R23, R22 ;  /* 0x0000001617077220 */ /* 0x000fe20000410000 */
[----:B------:R-:W-:Y:S02]  /*ad00*/  HADD2.F32 R38, -RZ, R46.H0_H0 ;  /* 0x2000002eff267230 */ /* 0x000fe40000004100 */
[----:B------:R-:W-:Y:S01]  /*ad10*/  FMUL.FTZ R8, R21, R20 ;  /* 0x0000001415087220 */ /* 0x000fe20000410000 */
[----:B------:R-:W-:Y:S02]  /*ad20*/  HADD2.F32 R43, -RZ, R54.H1_H1 ;  /* 0x30000036ff2b7230 */ /* 0x000fe40000004100 */
[----:B------:R-:W-:Y:S01]  /*ad30*/  FFMA.FTZ R4, R33, R41, R4 ;  /* 0x0000002921047223 */ /* 0x000fe20000010004 */
        /* <DEDUP_REMOVED lines=10> */
[----:B------:R-:W-:Y:S01]  /*ade0*/  F2FP.F16.F32.PACK_AB R42, R6, R5 ;  /* 0x00000005062a723e */ /* 0x000fe200000000ff */
[----:B------:R-:W-:Y:S05]  /*adf0*/  FFMA.FTZ R8, R37, R45, R8 ;  /* 0x0000002d25087223 */ /* 0x000fea0000010008 */
[----:B------:R-:W-:Y:S02]  /*ae00*/  F2FP.F16.F32.PACK_AB R43, R8, R7 ;  /* 0x00000007082b723e */ /* 0x000fe400000000ff */
.L_x_7236:
[----:B------:R-:W-:Y:S05]  /*ae10*/  BSYNC B0 ;  /* 0x0000000000007941 */ /* 0x000fea0003800000 */
.L_x_7235:
[----:B-----5:R1:W-:Y:S02]  /*ae20*/  ST.E.128 desc[UR6][R178.64], R40 ;  /* 0x00000028b2007985 */ /* 0x0203e4000c101d06 */
.L_x_7226:
[----:B------:R-:W-:Y:S05]  /*ae30*/  BSYNC B2 ;  /* 0x0000000000027941 */ /* 0x000fea0003800000 */
.L_x_7225:
[----:B------:R-:W2:Y:S02]  /*ae40*/  LD.E R3, desc[UR6][R16.64+0xd0] ;  /* 0x0000d00610037980 */ /* 0x000ea4000c101900 */
[----:B--2---:R-:W-:Y:S05]  /*ae50*/  IMAD.U32 R3, R3, -0x20, RZ ;  /* 0xffffffe003037824 */ /* 0x004fea00078e00ff */
[C---:B------:R-:W-:Y:S02]  /*ae60*/  LEA R116, P1, R3.reuse, R116, 0x1 ;  /* 0x0000007403747211 */ /* 0x040fe400078208ff */
[C---:B------:R-:W-:Y:S02]  /*ae70*/  LEA R114, P0, R3.reuse, R114, 0x1 ;  /* 0x0000007203727211 */ /* 0x040fe400078008ff */
[C---:B------:R-:W-:Y:S02]  /*ae80*/  LEA.HI.X.SX32 R117, R3.reuse, R117, 0x1, P1 ;  /* 0x0000007503757211 */ /* 0x040fe400008f0eff */
[----:B------:R-:W-:Y:S01]  /*ae90*/  LEA.HI.X.SX32 R115, R3, R115, 0x1, P0 ;  /* 0x0000007303737211 */ /* 0x000fe200000f0eff */
[----:B------:R-:W-:Y:S05]  /*aea0*/  BRA `(.L_x_7188) ;  /* 0x0000000400747947 */ /* 0x000fea0003800000 */
.L_x_7162:
        /* <DEDUP_REMOVED lines=18> */
.L_x_7238:
[----:B------:R-:W-:Y:S05]  /*afd0*/  BSYNC B0 ;  /* 0x0000000000007941 */ /* 0x000fea0003800000 */
.L_x_7237:
[----:B------:R-:W-:Y:S04]  /*afe0*/  BSSY B0, `(.L_x_7239) ;  /* 0x0000018000007945 */ /* 0x000fe80003800000 */
[----:B------:R-:W-:Y:S05]  /*aff0*/  @!P3 BRA `(.L_x_7240) ;  /* 0x000000000058b947 */ /* 0x000fea0003800000 */
[----:B------:R-:W-:Y:S02]  /*b000*/  ISETP.NE.AND P4, PT, R146, RZ, PT ;  /* 0x000000ff9200720c */ /* 0x000fe40003f85270 */
[----:B------:R-:W-:Y:S11]  /*b010*/  ISETP.NE.AND P5, PT, R144, RZ, PT ;  /* 0x000000ff9000720c */ /* 0x000ff60003fa5270 */
[----:B-1----:R-:W-:Y:S02]  /*b020*/  @P4 LEA R4, P2, R89, R112, 0x1 ;  /* 0x0000007059044211 */ /* 0x002fe400078408ff */
[----:B------:R-:W-:Y:S02]  /*b030*/  @P4 LEA R32, P3, R209, R118, 0x1 ;  /* 0x00000076d1204211 */ /* 0x000fe400078608ff */
[----:B------:R-:W-:Y:S02]  /*b040*/  @P4 LEA.HI.X R5, R89, R113, R88, 0x1, P2 ;  /* 0x0000007159054211 */ /* 0x000fe400010f0c58 */
[CC--:B------:R-:W-:Y:S02]  /*b050*/  @P5 LEA R30, P2, R90.reuse, R112.reuse, 0x1 ;  /* 0x000000705a1e5211 */ /* 0x0c0fe400078408ff */
[----:B------:R-:W-:Y:S01]  /*b060*/  @P4 LEA.HI.X R33, R209, R119, R210, 0x1, P3 ;  /* 0x00000077d1214211 */ /* 0x000fe200018f0cd2 */
[----:B------:R-:W2:Y:S01]  /*b070*/  @P4 LD.E.128 R24, desc[UR6][R4.64] ;  /* 0x0000000604184980 */ /* 0x000ea2000c101d00 */
[-C--:B------:R-:W-:Y:S02]  /*b080*/  @P5 LEA.HI.X R31, R90, R113.reuse, R91, 0x1, P2 ;  /* 0x000000715a1f5211 */ /* 0x080fe400010f0c5b */
[----:B------:R-:W-:Y:S11]  /*b090*/  ISETP.NE.AND P3, PT, R142, RZ, PT ;  /* 0x000000ff8e00720c */ /* 0x000ff60003f65270 */
[----:B------:R-:W-:Y:S02]  /*b0a0*/  @!UPT UIADD3 URZ, URZ, URZ, URZ ;  /* 0x0000003f3f3ff290 */ /* 0x000fe4000fffe03f */
[C---:B------:R-:W-:Y:S04]  /*b0b0*/  @P3 LEA R2, P2, R94.reuse, R112, 0x1 ;  /* 0x000000705e023211 */ /* 0x040fe800078408ff */
[----:B------:R-:W-:Y:S02]  /*b0c0*/  @P3 LEA.HI.X R3, R94, R113, R95, 0x1, P2 ;  /* 0x000000715e033211 */ /* 0x000fe400010f0c5f */
[CC--:B------:R-:W-:Y:S04]  /*b0d0*/  @P3 LEA R34, P2, R78.reuse, R118.reuse, 0x1 ;  /* 0x000000764e223211 */ /* 0x0c0fe800078408ff */
[-C--:B------:R-:W-:Y:S01]  /*b0e0*/  @P3 LEA.HI.X R35, R78, R119.reuse, R79, 0x1, P2 ;  /* 0x000000774e233211 */ /* 0x080fe200010f0c4f */
[----:B--2---:R2:W-:Y:S01]  /*b0f0*/  @P4 ST.E.128 desc[UR6][R32.64], R24 ;  /* 0x0000001820004985 */ /* 0x0045e2000c101d06 */
[C---:B------:R-:W-:Y:S03]  /*b100*/  @P5 LEA R28, P4, R82.reuse, R118, 0x1 ;  /* 0x00000076521c5211 */ /* 0x040fe600078808ff */
[----:B------:R-:W3:Y:S01]  /*b110*/  @P5 LD.E.128 R20, desc[UR6][R30.64] ;  /* 0x000000061e145980 */ /* 0x000ee2000c101d00 */
[----:B------:R-:W-:Y:S05]  /*b120*/  @P5 LEA.HI.X R29, R82, R119, R83, 0x1, P4 ;  /* 0x00000077521d5211 */ /* 0x000fea00020f0c53 */
[----:B---3--:R2:W-:Y:S04]  /*b130*/  @P5 ST.E.128 desc[UR6][R28.64], R20 ;  /* 0x000000141c005985 */ /* 0x0085e8000c101d06 */
[----:B------:R-:W3:Y:S04]  /*b140*/  @P3 LD.E.128 R4, desc[UR6][R2.64] ;  /* 0x0000000602043980 */ /* 0x000ee8000c101d00 */
[----:B---3--:R2:W-:Y:S02]  /*b150*/  @P3 ST.E.128 desc[UR6][R34.64], R4 ;  /* 0x0000000422003985 */ /* 0x0085e4000c101d06 */
.L_x_7240:
[----:B------:R-:W-:Y:S05]  /*b160*/  BSYNC B0 ;  /* 0x0000000000007941 */ /* 0x000fea0003800000 */
.L_x_7239:
[----:B------:R-:W-:Y:S04]  /*b170*/  BSSY B0, `(.L_x_7241) ;  /* 0x0000018000007945 */ /* 0x000fe80003800000 */
[----:B------:R-:W-:Y:S05]  /*b180*/  @!P1 BRA `(.L_x_7242) ;  /* 0x0000000000589947 */ /* 0x000fea0003800000 */
[----:B------:R-:W-:Y:S02]  /*b190*/  ISETP.NE.AND P3, PT, R146, RZ, PT ;  /* 0x000000ff9200720c */ /* 0x000fe40003f65270 */
[----:B------:R-:W-:Y:S11]  /*b1a0*/  ISETP.NE.AND P4, PT, R144, RZ, PT ;  /* 0x000000ff9000720c */ /* 0x000ff60003f85270 */
[C---:B-12---:R-:W-:Y:S02]  /*b1b0*/  @P3 LEA R4, P1, R99.reuse, R112, 0x1 ;  /* 0x0000007063043211 */ /* 0x046fe400078208ff */
[C---:B------:R-:W-:Y:S02]  /*b1c0*/  @P3 LEA R32, P2, R84.reuse, R118, 0x1 ;  /* 0x0000007654203211 */ /* 0x040fe400078408ff */
        /* <DEDUP_REMOVED lines=13> */
[----:B------:R-:W2:Y:S01]  /*b2a0*/  @P4 LD.E.128 R20, desc[UR6][R30.64] ;  /* 0x000000061e144980 */ /* 0x000ea2000c101d00 */
[----:B------:R-:W-:Y:S05]  /*b2b0*/  @P4 LEA.HI.X R29, R80, R119, R81, 0x1, P3 ;  /* 0x00000077501d4211 */ /* 0x000fea00018f0c51 */
[----:B--2---:R3:W-:Y:S04]  /*b2c0*/  @P4 ST.E.128 desc[UR6][R28.64], R20 ;  /* 0x000000141c004985 */ /* 0x0047e8000c101d06 */
[----:B------:R-:W2:Y:S04]  /*b2d0*/  @P2 LD.E.128 R4, desc[UR6][R2.64] ;  /* 0x0000000602042980 */ /* 0x000ea8000c101d00 */
[----:B--2---:R3:W-:Y:S02]  /*b2e0*/  @P2 ST.E.128 desc[UR6][R34.64], R4 ;  /* 0x0000000422002985 */ /* 0x0047e4000c101d06 */
.L_x_7242:
[----:B------:R-:W-:Y:S05]  /*b2f0*/  BSYNC B0 ;  /* 0x0000000000007941 */ /* 0x000fea0003800000 */
.L_x_7241:
[----:B------:R-:W-:Y:S05]  /*b300*/  @!P0 BRA `(.L_x_7188) ;  /* 0x00000000005c8947 */ /* 0x000fea0003800000 */
[----:B------:R-:W-:Y:S02]  /*b310*/  ISETP.NE.AND P1, PT, R146, RZ, PT ;  /* 0x000000ff9200720c */ /* 0x000fe40003f25270 */
[----:B------:R-:W-:Y:S11]  /*b320*/  ISETP.NE.AND P3, PT, R144, RZ, PT ;  /* 0x000000ff9000720c */ /* 0x000ff60003f65270 */
[----:B------:R-:W-:Y:S03]  /*b330*/  @P1 IMAD.WIDE.U32 R2, R176, 0x60, R112 ;  /* 0x00000060b0021825 */ /* 0x000fe600078e0070 */
[----:B------:R-:W-:Y:S01]  /*b340*/  @P3 LEA R30, P2, R75, R118, 0x1 ;  /* 0x000000764b1e3211 */ /* 0x000fe200078408ff */
[----:B------:R-:W-:Y:S02]  /*b350*/  @P1 IMAD R0, R177, 0x60, RZ ;  /* 0x00000060b1001824 */ /* 0x000fe400078e02ff */
[----:B-123--:R-:W-:Y:S01]  /*b360*/  @P1 IMAD.WIDE.U32 R4, R60, 0x60, R118 ;  /* 0x000000603c041825 */ /* 0x00efe200078e0076 */
[----:B------:R-:W-:Y:S03]  /*b370*/  @P3 LEA.HI.X R31, R75, R119, R74, 0x1, P2 ;  /* 0x000000774b1f3211 */ /* 0x000fe600010f0c4a */
[----:B------:R-:W-:Y:S02]  /*b380*/  @P1 IMAD.IADD R3, R3, 0x1, R0 ;  /* 0x0000000103031824 */ /* 0x000fe400078e0200 */
[----:B------:R-:W-:Y:S03]  /*b390*/  @P1 IMAD R0, R61, 0x60, RZ ;  /* 0x000000603d001824 */ /* 0x000fe600078e02ff */
[----:B------:R1:W2:Y:S01]  /*b3a0*/  @P1 LD.E.128 R24, desc[UR6][R2.64] ;  /* 0x0000000602181980 */ /* 0x0002a2000c101d00 */
[----:B------:R-:W-:Y:S01]  /*b3b0*/  @P1 IMAD.IADD R5, R5, 0x1, R0 ;  /* 0x0000000105051824 */ /* 0x000fe200078e0200 */
[CC--:B-1----:R-:W-:Y:S04]  /*b3c0*/  @P3 LEA R2, P0, R101.reuse, R112.reuse, 0x1 ;  /* 0x0000007065023211 */ /* 0x0c2fe800078008ff */
[-C--:B------:R-:W-:Y:S01]  /*b3d0*/  @P3 LEA.HI.X R3, R101, R113.reuse, R100, 0x1, P0 ;  /* 0x0000007165033211 */ /* 0x080fe200000f0c64 */
[----:B--2---:R1:W-:Y:S01]  /*b3e0*/  @P1 ST.E.128 desc[UR6][R4.64], R24 ;  /* 0x0000001804001985 */ /* 0x0043e2000c101d06 */
[----:B------:R-:W-:Y:S03]  /*b3f0*/  ISETP.NE.AND P1, PT, R142, RZ, PT ;  /* 0x000000ff8e00720c */ /* 0x000fe60003f25270 */
[----:B------:R-:W2:Y:S10]  /*b400*/  @P3 LD.E.128 R20, desc[UR6][R2.64] ;  /* 0x0000000602143980 */ /* 0x000eb4000c101d00 */
[C---:B------:R-:W-:Y:S04]  /*b410*/  @P1 LEA R28, P0, R103.reuse, R112, 0x1 ;  /* 0x00000070671c1211 */ /* 0x040fe800078008ff */
[----:B------:R-:W-:Y:S02]  /*b420*/  @P1 LEA.HI.X R29, R103, R113, R102, 0x1, P0 ;  /* 0x00000071671d1211 */ /* 0x000fe400000f0c66 */
[C---:B------:R-:W-:Y:S04]  /*b430*/  @P1 LEA R32, P0, R73.reuse, R118, 0x1 ;  /* 0x0000007649201211 */ /* 0x040fe800078008ff */
[----:B------:R-:W-:Y:S01]  /*b440*/  @P1 LEA.HI.X R33, R73, R119, R72, 0x1, P0 ;  /* 0x0000007749211211 */ /* 0x000fe200000f0c48 */
[----:B--2---:R2:W-:Y:S04]  /*b450*/  @P3 ST.E.128 desc[UR6][R30.64], R20 ;  /* 0x000000141e003985 */ /* 0x0045e8000c101d06 */
[----:B-1----:R-:W3:Y:S04]  /*b460*/  @P1 LD.E.128 R4, desc[UR6][R28.64] ;  /* 0x000000061c041980 */ /* 0x002ee8000c101d00 */
[----:B---3--:R2:W-:Y:S02]  /*b470*/  @P1 ST.E.128 desc[UR6][R32.64], R4 ;  /* 0x0000000420001985 */ /* 0x0085e4000c101d06 */
.L_x_7188:
[----:B------:R-:W-:Y:S05]  /*b480*/  BSYNC B3 ;  /* 0x0000000000037941 */ /* 0x000fea0003800000 */
.L_x_7161:
[----:B------:R-:W-:Y:S01]  /*b490*/  ISETP.NE.U32.AND P1, PT, R220, RZ, PT ;  /* 0x000000ffdc00720c */ /* 0x000fe20003f25070 */
[----:B------:R-:W4:Y:S01]  /*b4a0*/  LD.E R3, desc[UR6][R16.64+0x128] ;  /* 0x0001280610037980 */ /* 0x000f22000c101900 */
[----:B------:R-:W-:Y:S02]  /*b4b0*/  BSSY B0, `(.L_x_7243) ;  /* 0x000005f000007945 */ /* 0x000fe40003800000 */
[----:B------:R-:W-:Y:S01]  /*b4c0*/  ISETP.NE.AND.EX P1, PT, R221, RZ, PT, P1 ;  /* 0x000000ffdd00720c */ /* 0x000fe20003f25310 */
[----:B----4-:R-:W-:Y:S05]  /*b4d0*/  IMAD.U32 R3, R3, -0x40, RZ ;  /* 0xffffffc003037824 */ /* 0x010fea00078e00ff */
[C---:B-1----:R-:W-:Y:S04]  /*b4e0*/  LEA R112, P0, R3.reuse, R112, 0x1 ;  /* 0x0000007003707211 */ /* 0x042fe800078008ff */
[----:B------:R-:W-:Y:S03]  /*b4f0*/  LEA.HI.X.SX32 R113, R3, R113, 0x1, P0 ;  /* 0x0000007103717211 */ /* 0x000fe600000f0eff */
[----:B------:R-:W-:Y:S06]  /*b500*/  @!P1 BRA `(.L_x_7244) ;  /* 0x0000000400449947 */ /* 0x000fec0003800000 */
[----:B------:R-:W-:Y:S04]  /*b510*/  IADD3 R3, R9, -0x1, RZ ;  /* 0xffffffff09037810 */ /* 0x000fe80007ffe0ff */
[----:B------:R-:W-:Y:S11]  /*b520*/  ISETP.GT.AND P0, PT, R3, R86, PT ;  /* 0x000000560300720c */ /* 0x000ff60003f04270 */
[----:B------:R-:W-:Y:S02]  /*b530*/  @!UPT UIADD3 URZ, URZ, URZ, URZ ;  /* 0x0000003f3f3ff290 */ /* 0x000fe4000fffe03f */
[----:B------:R-:W-:Y:S05]  /*b540*/  @!P0 BRA `(.L_x_7245) ;  /* 0x0000000400548947 */ /* 0x000fea0003800000 */
[----:B--23--:R-:W-:Y:S01]  /*b550*/  IMAD.MOV.U32 R22, RZ, RZ, RZ ;  /* 0x000000ffff167224 */ /* 0x00cfe200078e00ff */
[----:B------:R-:W2:Y:S01]  /*b560*/  LD.E R2, desc[UR6][R16.64+0x170] ;  /* 0x0001700610027980 */ /* 0x000ea2000c101900 */
[----:B------:R-:W-:Y:S02]  /*b570*/  IADD3 R13, R13, -0x80, RZ ;  /* 0xffffff800d0d7810 */ /* 0x000fe40007ffe0ff */
[----:B------:R-:W-:Y:S01]  /*b580*/  IABS R6, R12 ;  /* 0x0000000c00067213 */ /* 0x000fe20000000000 */
[----:B------:R-:W3:Y:S01]  /*b590*/  LD.E.64 R26, desc[UR6][R16.64+0x40] ;  /* 0x00004006101a7980 */ /* 0x000ee2000c101b00 */
[----:B------:R-:W-:Y:S05]  /*b5a0*/  IABS R5, R13 ;  /* 0x0000000d00057213 */ /* 0x000fea0000000000 */
[----:B------:R-:W4:Y:S01]  /*b5b0*/  LD.E.64 R24, desc[UR6][R16.64+0x20] ;  /* 0x0000200610187980 */ /* 0x000f22000c101b00 */
[-C--:B--2---:R-:W-:Y:S02]  /*b5c0*/  IABS R3, R2.reuse ;  /* 0x0000000200037213 */ /* 0x084fe40000000000 */
[----:B------:R-:W-:Y:S02]  /*b5d0*/  IABS R7, R2 ;  /* 0x0000000200077213 */ /* 0x000fe40000000000 */
[----:B------:R-:W1:Y:S03]  /*b5e0*/  I2F.RP R20, R3 ;  /* 0x0000000300147306 */ /* 0x000e660000209400 */
[----:B------:R-:W-:Y:S07]  /*b5f0*/  IMAD.MOV R7, RZ, RZ, -R7 ;  /* 0x000000ffff077224 */ /* 0x000fee00078e0a07 */
[----:B-1----:R-:W1:Y:S02]  /*b600*/  MUFU.RCP R0, R20 ;  /* 0x0000001400007308 */ /* 0x002e640000001000 */
[----:B-1----:R-:W-:Y:S01]  /*b610*/  VIADD R8, R0, 0xffffffe ;  /* 0x0ffffffe00087836 */ /* 0x002fe20000000000 */
[----:B------:R-:W2:Y:S07]  /*b620*/  LD.E.64 R20, desc[UR6][R16.64+0x38] ;  /* 0x0000380610147980 */ /* 0x000eae000c101b00 */
[----:B------:R-:W1:Y:S02]  /*b630*/  F2I.FTZ.U32.TRUNC.NTZ R23, R8 ;  /* 0x0000000800177305 */ /* 0x000e64000021f000 */
[--C-:B-1----:R-:W-:Y:S04]  /*b640*/  IMAD.MOV R0, RZ, RZ, -R23.reuse ;  /* 0x000000ffff007224 */ /* 0x102fe800078e0a17 */
[----:B------:R-:W-:Y:S04]  /*b650*/  IMAD R0, R0, R3, RZ ;  /* 0x0000000300007224 */ /* 0x000fe800078e02ff */
[----:B------:R-:W-:Y:S02]  /*b660*/  IMAD.HI.U32 R0, R23, R0, R22 ;  /* 0x0000000017007227 */ /* 0x000fe400078e0016 */
[----:B------:R-:W2:Y:S04]  /*b670*/  LD.E.64 R22, desc[UR6][R16.64+0x28] ;  /* 0x0000280610167980 */ /* 0x000ea8000c101b00 */
[C---:B------:R-:W-:Y:S04]  /*b680*/  IMAD.HI.U32 R4, R0.reuse, R5, RZ ;  /* 0x0000000500047227 */ /* 0x040fe800078e00ff */
[----:B------:R-:W-:Y:S04]  /*b690*/  IMAD.HI.U32 R0, R0, R6, RZ ;  /* 0x0000000600007227 */ /* 0x000fe800078e00ff */
[-C--:B------:R-:W-:Y:S02]  /*b6a0*/  IMAD R6, R0, R7.reuse, R6 ;  /* 0x0000000700067224 */ /* 0x080fe400078e0206 */
[----:B------:R-:W-:Y:S03]  /*b6b0*/  IMAD R5, R4, R7, R5 ;  /* 0x0000000704057224 */ /* 0x000fe600078e0205 */
[C---:B------:R-:W-:Y:S02]  /*b6c0*/  ISETP.GT.U32.AND P3, PT, R3.reuse, R6, PT ;  /* 0x000000060300720c */ /* 0x040fe40003f64070 */
[----:B------:R-:W-:Y:S11]  /*b6d0*/  ISETP.GT.U32.AND P0, PT, R3, R5, PT ;  /* 0x000000050300720c */ /* 0x000ff60003f04070 */
[----:B------:R-:W-:Y:S01]  /*b6e0*/  @!P3 IADD3 R0, R0, 0x1, RZ ;  /* 0x000000010000b810 */ /* 0x000fe20007ffe0ff */
[----:B------:R-:W-:Y:S01]  /*b6f0*/  @!P3 IMAD.IADD R6, R6, 0x1, -R3 ;  /* 0x000000010606b824 */ /* 0x000fe200078e0a03 */
[-C--:B------:R-:W-:Y:S01]  /*b700*/  @!P0 IADD3 R5, R5, -R3.reuse, RZ ;  /* 0x8000000305058210 */ /* 0x080fe20007ffe0ff */
[----:B------:R-:W-:Y:S01]  /*b710*/  @!P0 VIADD R4, R4, 0x1 ;  /* 0x0000000104048836 */ /* 0x000fe20000000000 */
[----:B------:R-:W-:Y:S02]  /*b720*/  ISETP.NE.AND P0, PT, R2, RZ, PT ;  /* 0x000000ff0200720c */ /* 0x000fe40003f05270 */
        /* <DEDUP_REMOVED lines=8> */
[----:B------:R-:W-:Y:S06]  /*b7b0*/  @P5 VIADD R0, R0, 0x1 ;  /* 0x0000000100005836 */ /* 0x000fec0000000000 */
[----:B------:R-:W-:Y:S02]  /*b7c0*/  @!P2 IMAD.MOV R0, RZ, RZ, -R0 ;  /* 0x000000ffff00a224 */ /* 0x000fe400078e0a00 */
[----:B------:R-:W-:Y:S04]  /*b7d0*/  @!P1 IADD3 R4, -R4, RZ, RZ ;  /* 0x000000ff04049210 */ /* 0x000fe80007ffe1ff */
        /* <DEDUP_REMOVED lines=8> */
[----:B------:R-:W4:Y:S04]  /*b860*/  LD.E R5, desc[UR6][R30.64] ;  /* 0x000000061e057980 */ /* 0x000f28000c101900 */
[----:B------:R-:W-:Y:S01]  /*b870*/  IMAD R0, R3, R2, R0 ;  /* 0x0000000203007224 */ /* 0x000fe200078e0200 */
[----:B------:R1:W4:Y:S03]  /*b880*/  LD.E R6, desc[UR6][R28.64] ;  /* 0x000000061c067980 */ /* 0x000326000c101900 */
[-C--:B---3--:R-:W-:Y:S01]  /*b890*/  IMAD R8, R27, R0.reuse, RZ ;  /* 0x000000001b087224 */ /* 0x088fe200078e02ff */
[----:B------:R-:W-:Y:S01]  /*b8a0*/  SHF.R.S32.HI R3, RZ, 0x1f, R0 ;  /* 0x0000001fff037819 */ /* 0x000fe20000011400 */
[C---:B-1----:R-:W-:Y:S04]  /*b8b0*/  IMAD.WIDE.U32 R28, R26.reuse, R0, RZ ;  /* 0x000000001a1c7225 */ /* 0x042fe800078e00ff */
[----:B----4-:R-:W-:Y:S02]  /*b8c0*/  IMAD.IADD R7, R5, 0x1, -R6 ;  /* 0x0000000105077824 */ /* 0x010fe400078e0a06 */
[----:B------:R-:W-:Y:S02]  /*b8d0*/  IMAD R6, R26, R3, R8 ;  /* 0x000000031a067224 */ /* 0x000fe400078e0208 */
[-C--:B------:R-:W-:Y:S01]  /*b8e0*/  IMAD R5, R25, R7.reuse, RZ ;  /* 0x0000000719057224 */ /* 0x080fe200078e02ff */
[----:B------:R-:W-:Y:S01]  /*b8f0*/  SHF.R.S32.HI R8, RZ, 0x1f, R7 ;  /* 0x0000001fff087819 */ /* 0x000fe20000011407 */
[CC--:B------:R-:W-:Y:S01]  /*b900*/  IMAD.WIDE.U32 R26, R24.reuse, R7.reuse, RZ ;  /* 0x00000007181a7225 */ /* 0x0c0fe200078e00ff */
[----:B------:R-:W-:Y:S03]  /*b910*/  IADD3 R25, R29, R6, RZ ;  /* 0x000000061d197210 */ /* 0x000fe60007ffe0ff */
[----:B------:R-:W-:Y:S01]  /*b920*/  IMAD R5, R24, R8, R5 ;  /* 0x0000000818057224 */ /* 0x000fe200078e0205 */
[----:B------:R-:W-:Y:S01]  /*b930*/  MOV R24, R28 ;  /* 0x0000001c00187202 */ /* 0x000fe20000000f00 */
[----:B--2---:R-:W-:Y:S02]  /*b940*/  IMAD R6, R21, R0, RZ ;  /* 0x0000000015067224 */ /* 0x004fe400078e02ff */
[----:B------:R-:W-:Y:S02]  /*b950*/  IMAD.IADD R27, R27, 0x1, R5 ;  /* 0x000000011b1b7824 */ /* 0x000fe400078e0205 */
[----:B------:R-:W-:Y:S04]  /*b960*/  IMAD.WIDE.U32 R24, R7, R22, R24 ;  /* 0x0000001607187225 */ /* 0x000fe800078e0018 */
[----:B------:R-:W-:Y:S01]  /*b970*/  IMAD R7, R23, R7, RZ ;  /* 0x0000000717077224 */ /* 0x000fe200078e02ff */
[----:B------:R-:W-:Y:S01]  /*b980*/  LEA R120, P1, R24, R120, 0x1 ;  /* 0x0000007818787211 */ /* 0x000fe200078208ff */
[----:B------:R-:W-:Y:S04]  /*b990*/  IMAD.WIDE.U32 R26, R0, R20, R26 ;  /* 0x00000014001a7225 */ /* 0x000fe800078e001a */
[----:B------:R-:W-:Y:S01]  /*b9a0*/  IMAD R7, R22, R8, R7 ;  /* 0x0000000816077224 */ /* 0x000fe200078e0207 */
[----:B------:R-:W-:Y:S01]  /*b9b0*/  LEA R118, P0, R26, R118, 0x1 ;  /* 0x000000761a767211 */ /* 0x000fe200078008ff */
[----:B------:R-:W-:Y:S02]  /*b9c0*/  IMAD R6, R20, R3, R6 ;  /* 0x0000000314067224 */ /* 0x000fe400078e0206 */
[----:B------:R-:W-:Y:S03]  /*b9d0*/  IMAD.IADD R0, R25, 0x1, R7 ;  /* 0x0000000119007824 */ /* 0x000fe600078e0207 */
[----:B------:R-:W-:Y:S02]  /*b9e0*/  IADD3 R6, R27, R6, RZ ;  /* 0x000000061b067210 */ /* 0x000fe40007ffe0ff */
[----:B------:R-:W-:Y:S02]  /*b9f0*/  LEA.HI.X R121, R24, R121, R0, 0x1, P1 ;  /* 0x0000007918797211 */ /* 0x000fe400008f0c00 */
[----:B------:R-:W-:Y:S01]  /*ba00*/  LEA.HI.X R119, R26, R119, R6, 0x1, P0 ;  /* 0x000000771a777211 */ /* 0x000fe200000f0c06 */
[----:B------:R-:W-:Y:S05]  /*ba10*/  BRA `(.L_x_7245) ;  /* 0x0000000000207947 */ /* 0x000fea0003800000 */
.L_x_7244:
[----:B--23--:R-:W2:Y:S04]  /*ba20*/  LD.E R5, desc[UR6][R16.64+0x40] ;  /* 0x0000400610057980 */ /* 0x00cea8000c101900 */
[----:B------:R-:W3:Y:S02]  /*ba30*/  LD.E R3, desc[UR6][R16.64+0x38] ;  /* 0x0000380610037980 */ /* 0x000ee4000c101900 */
[----:B---3--:R-:W-:Y:S02]  /*ba40*/  IMAD.U32 R3, R3, -0x40, RZ ;  /* 0xffffffc003037824 */ /* 0x008fe400078e00ff */
[----:B--2---:R-:W-:Y:S03]  /*ba50*/  IMAD.U32 R5, R5, -0x40, RZ ;  /* 0xffffffc005057824 */ /* 0x004fe600078e00ff */
[----:B------:R-:W-:Y:S02]  /*ba60*/  LEA R118, P0, R3, R118, 0x1 ;  /* 0x0000007603767211 */ /* 0x000fe400078008ff */
[----:B------:R-:W-:Y:S02]  /*ba70*/  LEA R120, P1, R5, R120, 0x1 ;  /* 0x0000007805787211 */ /* 0x000fe400078208ff */
[----:B------:R-:W-:Y:S02]  /*ba80*/  LEA.HI.X.SX32 R119, R3, R119, 0x1, P0 ;  /* 0x0000007703777211 */ /* 0x000fe400000f0eff */
[----:B------:R-:W-:Y:S09]  /*ba90*/  LEA.HI.X.SX32 R121, R5, R121, 0x1, P1 ;  /* 0x0000007905797211 */ /* 0x000ff200008f0eff */
.L_x_7245:
[----:B------:R-:W-:Y:S05]  /*baa0*/  BSYNC B0 ;  /* 0x0000000000007941 */ /* 0x000fea0003800000 */
.L_x_7243:
[----:B------:R-:W-:Y:S04]  /*bab0*/  IADD3 R9, R9, -0x1, RZ ;  /* 0xffffffff09097810 */ /* 0x000fe80007ffe0ff */
[----:B------:R-:W-:Y:S11]  /*bac0*/  ISETP.GT.AND P0, PT, R9, R86, PT ;  /* 0x000000560900720c */ /* 0x000ff60003f04270 */
[----:B------:R-:W-:Y:S02]  /*bad0*/  @!UPT UIADD3 URZ, URZ, URZ, URZ ;  /* 0x0000003f3f3ff290 */ /* 0x000fe4000fffe03f */
[----:B------:R-:W-:Y:S05]  /*bae0*/  @P0 BRA `(.L_x_7246) ;  /* 0xffffff7400100947 */ /* 0x000fea000383ffff */
.L_x_7152:
[----:B------:R-:W-:Y:S05]  /*baf0*/  WARPSYNC.ALL ;  /* 0x0000000000007948 */ /* 0x000fea0003800000 */
[----:B------:R-:W-:Y:S06]  /*bb00*/  BAR.SYNC.DEFER_BLOCKING 0x0 ;  /* 0x0000000000007b1d */ /* 0x000fec0000010000 */
[----:B------:R-:W4:Y:S02]  /*bb10*/  LD.E R3, desc[UR6][R16.64+0xd0] ;  /* 0x0000d00610037980 */ /* 0x000f24000c101900 */
[----:B------:R-:W1:Y:S01]  /*bb20*/  S2UR UR4, SR_CgaCtaId ;  /* 0x00000000000479c3 */ /* 0x000e620000008800 */
[----:B------:R-:W-:Y:S01]  /*bb30*/  UMOV UR5, 0x400 ;  /* 0x0000040000057882 */ /* 0x000fe20000000000 */
[----:B------:R-:W-:Y:S01]  /*bb40*/  BSSY B3, `(.L_x_7247) ;  /* 0x000078f000037945 */ /* 0x000fe20003800000 */
[C---:B--23--:R-:W-:Y:S01]  /*bb50*/  SHF.L.U64.HI R5, R168.reuse, 0x4, R169 ;  /* 0x00000004a8057819 */ /* 0x04cfe200000102a9 */
[----:B------:R-:W-:Y:S01]  /*bb60*/  IMAD.SHL.U32 R7, R168, 0x10, RZ ;  /* 0x00000010a8077824 */ /* 0x000fe200078e00ff */
[----:B-1----:R-:W-:-:S06]  /*bb70*/  ULEA UR4, UR4, UR5, 0x18 ;  /* 0x0000000504047291 */ /* 0x002fcc000f8ec03f */
[----:B------:R-:W-:Y:S02]  /*bb80*/  LEA R219, R152, UR4, 0x1 ;  /* 0x0000000498db7c11 */ /* 0x000fe4000f8e08ff */
[----:B----4-:R-:W-:-:S13]  /*bb90*/  ISETP.NE.AND P0, PT, R3, RZ, PT ;  /* 0x000000ff0300720c */ /* 0x010fda0003f05270 */
[----:B------:R-:W-:Y:S05]  /*bba0*/  @!P0 BRA `(.L_x_7248) ;  /* 0x0000007000408947 */ /* 0x000fea0003800000 */
[----:B------:R-:W2:Y:S01]  /*bbb0*/  LD.E.64 R8, desc[UR6][R16.64+0xf0] ;  /* 0x0000f00610087980 */ /* 0x000ea2000c101b00 */
[----:B------:R-:W-:-:S03]  /*bbc0*/  IMAD.MOV.U32 R2, RZ, RZ, RZ ;  /* 0x000000ffff027224 */ /* 0x000fc600078e00ff */
[----:B------:R-:W3:Y:S04]  /*bbd0*/  LD.E.U8 R0, desc[UR6][R16.64+0x1b3] ;  /* 0x0001b30610007980 */ /* 0x000ee8000c101100 */
[----:B------:R-:W5:Y:S04]  /*bbe0*/  LD.E.64 R26, desc[UR6][R16.64+0x148] ;  /* 0x00014806101a7980 */ /* 0x000f68000c101b00 */
[----:B------:R-:W5:Y:S01]  /*bbf0*/  LD.E.64 R28, desc[UR6][R16.64+0x150] ;  /* 0x00015006101c7980 */ /* 0x000f62000c101b00 */
[----:B--2---:R-:W-:-:S04]  /*bc00*/  ISETP.NE.U32.AND P1, PT, R8, RZ, PT ;  /* 0x000000ff0800720c */ /* 0x004fc80003f25070 */
[----:B------:R-:W-:-:S13]  /*bc10*/  ISETP.NE.AND.EX P1, PT, R9, RZ, PT, P1 ;  /* 0x000000ff0900720c */ /* 0x000fda0003f25310 */
[----:B------:R-:W-:-:S04]  /*bc20*/  @P1 LEA R18, P0, R217, R8, 0x2 ;  /* 0x00000008d9121211 */ /* 0x000fc800078010ff */
[----:B------:R-:W-:Y:S02]  /*bc30*/  @P1 LEA.HI.X R19, R217, R9, R66, 0x2, P0 ;  /* 0x00000009d9131211 */ /* 0x000fe400000f1442 */
[----:B------:R-:W5:Y:S04]  /*bc40*/  LD.E R9, desc[UR6][R16.64+0xc0] ;  /* 0x0000c00610097980 */ /* 0x000f68000c101900 */
[----:B------:R1:W2:Y:S01]  /*bc50*/  @P1 LD.E R2, desc[UR6][R18.64] ;  /* 0x0000000612021980 */ /* 0x0002a2000c101900 */
[CC--:B------:R-:W-:Y:S02]  /*bc60*/  LEA R13, P0, R168.reuse, R164.reuse, 0x5 ;  /* 0x000000a4a80d7211 */ /* 0x0c0fe400078028ff */
[----:B------:R-:W-:Y:S02]  /*bc70*/  IADD3 R7, P1, R7, R164, RZ ;  /* 0x000000a407077210 */ /* 0x000fe40007f3e0ff */
[----:B------:R-:W-:-:S02]  /*bc80*/  LEA.HI.X R6, R168, R167, R169, 0x5, P0 ;  /* 0x000000a7a8067211 */ /* 0x000fc400000f2ca9 */
[----:B---3--:R-:W-:Y:S01]  /*bc90*/  ISETP.NE.AND P4, PT, R0, RZ, PT ;  /* 0x000000ff0000720c */ /* 0x008fe20003f85270 */
[----:B------:R-:W-:Y:S01]  /*bca0*/  IMAD.MOV.U32 R166, RZ, RZ, R164 ;  /* 0x000000ffffa67224 */ /* 0x000fe200078e00a4 */
[CC--:B-----5:R-:W-:Y:S02]  /*bcb0*/  LEA R44, P2, R164.reuse, R170.reuse, 0x1 ;  /* 0x000000aaa42c7211 */ /* 0x0e0fe400078408ff */
[----:B------:R-:W-:Y:S01]  /*bcc0*/  LEA R34, P0, R13, R170, 0x1 ;  /* 0x000000aa0d227211 */ /* 0x000fe200078008ff */
[--C-:B------:R-:W-:Y:S01]  /*bcd0*/  IMAD.X R5, R5, 0x1, R167.reuse, P1 ;  /* 0x0000000105057824 */ /* 0x100fe200008e06a7 */
[----:B------:R-:W-:Y:S02]  /*bce0*/  LEA.HI.X R45, R164, R171, R167, 0x1, P2 ;  /* 0x000000aba42d7211 */ /* 0x000fe400010f0ca7 */
[----:B-1----:R-:W-:-:S04]  /*bcf0*/  LEA.HI R19, R3, R3, RZ, 0x1 ;  /* 0x0000000303137211 */ /* 0x002fc800078f08ff */
[----:B------:R-:W-:Y:S01]  /*bd00*/  SHF.R.S32.HI R19, RZ, 0x1, R19 ;  /* 0x00000001ff137819 */ /* 0x000fe20000011413 */
[----:B------:R-:W-:Y:S01]  /*bd10*/  IMAD R4, R169, 0x30, RZ ;  /* 0x00000030a9047824 */ /* 0x000fe200078e02ff */
[----:B------:R-:W-:-:S03]  /*bd20*/  LEA R32, P1, R7, R170, 0x1 ;  /* 0x000000aa07207211 */ /* 0x000fc600078208ff */
[----:B------:R-:W-:Y:S01]  /*bd30*/  IMAD R12, R154, R19, R147 ;  /* 0x000000139a0c7224 */ /* 0x000fe200078e0293 */
[-C--:B------:R-:W-:Y:S01]  /*bd40*/  LEA.HI.X R35, R13, R171.reuse, R6, 0x1, P0 ;  /* 0x000000ab0d237211 */ /* 0x080fe200000f0c06 */
[----:B------:R-:W-:Y:S01]  /*bd50*/  IMAD.WIDE.U32 R166, R168, 0x30, R166 ;  /* 0x00000030a8a67825 */ /* 0x000fe200078e00a6 */
[----:B------:R-:W-:-:S03]  /*bd60*/  LEA.HI.X R33, R7, R171, R5, 0x1, P1 ;  /* 0x000000ab07217211 */ /* 0x000fc600008f0c05 */
[----:B------:R-:W-:Y:S01]  /*bd70*/  IMAD.IADD R13, R216, 0x1, -R67 ;  /* 0x00000001d80d7824 */ /* 0x000fe200078e0a43 */
[----:B------:R-:W-:Y:S01]  /*bd80*/  LEA R30, P1, R166, R170, 0x1 ;  /* 0x000000aaa61e7211 */ /* 0x000fe200078208ff */
[----:B------:R-:W-:-:S03]  /*bd90*/  IMAD.IADD R5, R167, 0x1, R4 ;  /* 0x00000001a7057824 */ /* 0x000fc600078e0204 */
[----:B------:R-:W-:Y:S01]  /*bda0*/  ISETP.GE.AND P0, PT, R154, R13, PT ;  /* 0x0000000d9a00720c */ /* 0x000fe20003f06270 */
[----:B------:R-:W-:Y:S01]  /*bdb0*/  IMAD.SHL.U32 R25, R19, 0x10, RZ ;  /* 0x0000001013197824 */ /* 0x000fe200078e00ff */
[----:B------:R-:W-:Y:S02]  /*bdc0*/  LEA.HI.X R31, R166, R171, R5, 0x1, P1 ;  /* 0x000000aba61f7211 */ /* 0x000fe400008f0c05 */
[----:B------:R-:W-:Y:S02]  /*bdd0*/  ISETP.GT.AND P0, PT, R131, -0x8, !P0 ;  /* 0xfffffff88300780c */ /* 0x000fe40004704270 */
[----:B--2---:R-:W-:-:S05]  /*bde0*/  IADD3 R2, R2, R87, R67 ;  /* 0x0000005702027210 */ /* 0x004fca0007ffe043 */
[----:B------:R-:W-:Y:S02]  /*bdf0*/  IMAD R21, R2, R19, RZ ;  /* 0x0000001302157224 */ /* 0x000fe400078e02ff */
[----:B------:R-:W-:-:S03]  /*be00*/  IMAD.IADD R2, R147, 0x1, R12 ;  /* 0x0000000193027824 */ /* 0x000fc600078e020c */
[----:B------:R-:W-:Y:S02]  /*be10*/  SHF.R.S32.HI R7, RZ, 0x1f, R21 ;  /* 0x0000001fff077819 */ /* 0x000fe40000011415 */
[C---:B------:R-:W-:Y:S02]  /*be20*/  IADD3 R8, P3, R21.reuse, R12, RZ ;  /* 0x0000000c15087210 */ /* 0x040fe40007f7e0ff */
[----:B------:R-:W-:Y:S02]  /*be30*/  IADD3 R0, P2, R21, R2, RZ ;  /* 0x0000000215007210 */ /* 0x000fe40007f5e0ff */
[-C--:B------:R-:W-:Y:S02]  /*be40*/  LEA.HI.X.SX32 R12, R12, R7.reuse, 0x1, P3 ;  /* 0x000000070c0c7211 */ /* 0x080fe400018f0eff */
[----:B------:R-:W-:Y:S01]  /*be50*/  LEA.HI.X.SX32 R2, R2, R7, 0x1, P2 ;  /* 0x0000000702027211 */ /* 0x000fe200010f0eff */
[----:B------:R-:W-:Y:S08]  /*be60*/  @!P4 BRA `(.L_x_7249) ;  /* 0x000000280008c947 */ /* 0x000ff00003800000 */
[----:B------:R-:W-:Y:S04]  /*be70*/  BSSY B2, `(.L_x_7250) ;  /* 0x000009c000027945 */ /* 0x000fe80003800000 */
[----:B------:R-:W-:Y:S05]  /*be80*/  @!P0 BRA `(.L_x_7251) ;  /* 0x0000000800688947 */ /* 0x000fea0003800000 */
[----:B------:R-:W-:Y:S01]  /*be90*/  ISETP.GE.AND P2, PT, R14, R9, PT ;  /* 0x000000090e00720c */ /* 0x000fe20003f46270 */
[C---:B------:R-:W-:Y:S01]  /*bea0*/  IMAD.SHL.U32 R51, R8.reuse, 0x2, RZ ;  /* 0x0000000208337824 */ /* 0x040fe200078e00ff */
[----:B------:R-:W-:Y:S01]  /*beb0*/  SHF.L.U64.HI R5, R8, 0x1, R12 ;  /* 0x0000000108057819 */ /* 0x000fe2000001020c */
[----:B------:R-:W-:Y:S03]  /*bec0*/  BSSY B1, `(.L_x_7252) ;  /* 0x0000034000017945 */ /* 0x000fe60003800000 */
[-C--:B------:R-:W-:Y:S02]  /*bed0*/  IADD3 R42, P1, R26, R51.reuse, RZ ;  /* 0x000000331a2a7210 */ /* 0x080fe40007f3e0ff */
[----:B------:R-:W-:-:S03]  /*bee0*/  IADD3 R50, P0, R28, R51, RZ ;  /* 0x000000331c327210 */ /* 0x000fc60007f1e0ff */
[--C-:B------:R-:W-:Y:S02]  /*bef0*/  IMAD.X R43, R27, 0x1, R5.reuse, P1 ;  /* 0x000000011b2b7824 */ /* 0x100fe400008e0605 */
[----:B------:R1:W-:Y:S01]  /*bf00*/  @P2 STS.128 [R219], RZ ;  /* 0x000000ffdb002388 */ /* 0x0003e20000000c00 */
[----:B------:R-:W-:Y:S01]  /*bf10*/  IMAD.X R51, R29, 0x1, R5, P0 ;  /* 0x000000011d337824 */ /* 0x000fe200000e0605 */
[----:B------:R-:W-:Y:S06]  /*bf20*/  @P2 BRA `(.L_x_7253) ;  /* 0x0000000000b42947 */ /* 0x000fec0003800000 */
[----:B------:R2:W5:Y:S01]  /*bf30*/  LD.E.128 R20, desc[UR6][R44.64] ;  /* 0x000000062c147980 */ /* 0x000562000c101d00 */
[----:B------:R-:W-:Y:S01]  /*bf40*/  ISETP.GE.AND P0, PT, R14, R3, PT ;  /* 0x000000030e00720c */ /* 0x000fe20003f06270 */
[----:B------:R-:W-:-:S12]  /*bf50*/  BSSY B0, `(.L_x_7254) ;  /* 0x0000029000007945 */ /* 0x000fd80003800000 */
[----:B------:R-:W-:Y:S05]  /*bf60*/  @P0 BRA `(.L_x_7255) ;  /* 0x00000000009c0947 */ /* 0x000fea0003800000 */
[----:B------:R-:W3:Y:S04]  /*bf70*/  LD.E.64 R4, desc[UR6][R50.64] ;  /* 0x0000000632047980 */ /* 0x000ee8000c101b00 */
[----:B------:R-:W4:Y:S01]  /*bf80*/  LD.E.64 R6, desc[UR6][R42.64] ;  /* 0x000000062a067980 */ /* 0x000f22000c101b00 */
[----:B-----5:R-:W-:Y:S02]  /*bf90*/  HADD2.F32 R39, -RZ, R21.H1_H1 ;  /* 0x30000015ff277230 */ /* 0x020fe40000004100 */
[----:B------:R-:W-:Y:S02]  /*bfa0*/  HADD2.F32 R37, -RZ, R23.H1_H1 ;  /* 0x30000017ff257230 */ /* 0x000fe40000004100 */
[----:B------:R-:W-:Y:S02]  /*bfb0*/  HADD2.F32 R24, -RZ, R21.H0_H0 ;  /* 0x20000015ff187230 */ /* 0x000fe40000004100 */
[----:B------:R-:W-:-:S02]  /*bfc0*/  HADD2.F32 R36, -RZ, R23.H0_H0 ;  /* 0x20000017ff247230 */ /* 0x000fc40000004100 */
[----:B---3--:R-:W-:Y:S02]  /*bfd0*/  HADD2.F32 R2, -RZ, R4.H1_H1 ;  /* 0x30000004ff027230 */ /* 0x008fe40000004100 */
[----:B------:R-:W-:Y:S02]  /*bfe0*/  HADD2.F32 R0, -RZ, R5.H1_H1 ;  /* 0x30000005ff007230 */ /* 0x000fe40000004100 */
[--C-:B----4-:R-:W-:Y:S02]  /*bff0*/  HADD2.F32 R21, -RZ, R6.reuse.H1_H1 ;  /* 0x30000006ff157230 */ /* 0x110fe40000004100 */
[----:B------:R-:W-:Y:S01]  /*c000*/  FMUL.FTZ R41, R39, R2 ;  /* 0x0000000227297220 */ /* 0x000fe20000410000 */
[----:B------:R-:W-:Y:S02]  /*c010*/  HADD2.F32 R18, -RZ, R7.H1_H1 ;  /* 0x30000007ff127230 */ /* 0x000fe40000004100 */
[----:B------:R-:W-:Y:S01]  /*c020*/  FMUL.FTZ R23, R37, R0 ;  /* 0x0000000025177220 */ /* 0x000fe20000410000 */
[----:B------:R-:W-:-:S02]  /*c030*/  HADD2.F32 R6, -RZ, R6.H0_H0 ;  /* 0x20000006ff067230 */ /* 0x000fc40000004100 */
[-C--:B------:R-:W-:Y:S01]  /*c040*/  FMUL.FTZ R39, R39, R21.reuse ;  /* 0x0000001527277220 */ /* 0x080fe20000410000 */
[----:B------:R-:W-:Y:S01]  /*c050*/  FFMA.FTZ R41, R24, R21, -R41 ;  /* 0x0000001518297223 */ /* 0x000fe20000010829 */
[-C--:B------:R-:W-:Y:S01]  /*c060*/  FMUL.FTZ R37, R37, R18.reuse ;  /* 0x0000001225257220 */ /* 0x080fe20000410000 */
[----:B------:R-:W-:Y:S01]  /*c070*/  FFMA.FTZ R23, R36, R18, -R23 ;  /* 0x0000001224177223 */ /* 0x000fe20000010817 */
[----:B------:R-:W-:Y:S02]  /*c080*/  HADD2.F32 R21, -RZ, R20.H1_H1 ;  /* 0x30000014ff157230 */ /* 0x000fe40000004100 */
[----:B------:R-:W-:Y:S01]  /*c090*/  FFMA.FTZ R2, R24, R2, R39 ;  /* 0x0000000218027223 */ /* 0x000fe20000010027 */
[----:B------:R-:W-:Y:S02]  /*c0a0*/  HADD2.F32 R4, -RZ, R4.H0_H0 ;  /* 0x20000004ff047230 */ /* 0x000fe40000004100 */
[----:B------:R-:W-:Y:S01]  /*c0b0*/  FFMA.FTZ R0, R36, R0, R37 ;  /* 0x0000000024007223 */ /* 0x000fe20000010025 */
[----:B------:R-:W-:-:S02]  /*c0c0*/  HADD2.F32 R5, -RZ, R5.H0_H0 ;  /* 0x20000005ff057230 */ /* 0x000fc40000004100 */
[C---:B------:R-:W-:Y:S01]  /*c0d0*/  FMUL.FTZ R39, R21.reuse, R6 ;  /* 0x0000000615277220 */ /* 0x040fe20000410000 */
[----:B------:R-:W-:Y:S01]  /*c0e0*/  HADD2.F32 R18, -RZ, R22.H1_H1 ;  /* 0x30000016ff127230 */ /* 0x000fe20000004100 */
[----:B------:R-:W-:Y:S01]  /*c0f0*/  F2FP.F16.F32.PACK_AB R2, R2, R41 ;  /* 0x000000290202723e */ /* 0x000fe200000000ff */
[----:B------:R-:W-:Y:S01]  /*c100*/  HADD2.F32 R7, -RZ, R7.H0_H0 ;  /* 0x20000007ff077230 */ /* 0x000fe20000004100 */
[----:B------:R-:W-:Y:S01]  /*c110*/  F2FP.F16.F32.PACK_AB R23, R0, R23 ;  /* 0x000000170017723e */ /* 0x000fe200000000ff */
[----:B------:R-:W-:Y:S02]  /*c120*/  HADD2.F32 R37, -RZ, R20.H0_H0 ;  /* 0x20000014ff257230 */ /* 0x000fe40000004100 */
[----:B------:R-:W-:Y:S01]  /*c130*/  FMUL.FTZ R20, R21, R4 ;  /* 0x0000000415147220 */ /* 0x000fe20000410000 */
        /* <DEDUP_REMOVED lines=10> */
.L_x_7255:
[----:B------:R-:W-:Y:S05]  /*c1e0*/  BSYNC B0 ;  /* 0x0000000000007941 */ /* 0x000fea0003800000 */
.L_x_7254:
[----:B-----5:R3:W-:Y:S02]  /*c1f0*/  STS.128 [R219], R20 ;  /* 0x00000014db007388 */ /* 0x0207e40000000c00 */
.L_x_7253:
[----:B------:R-:W-:Y:S05]  /*c200*/  BSYNC B1 ;  /* 0x0000000000017941 */ /* 0x000fea0003800000 */
.L_x_7252:
[----:B------:R-:W-:Y:S01]  /*c210*/  ISETP.GE.AND P0, PT, R11, R9, PT ;  /* 0x000000090b00720c */ /* 0x000fe20003f06270 */
[----:B------:R-:W-:-:S12]  /*c220*/  BSSY B1, `(.L_x_7256) ;  /* 0x0000030000017945 */ /* 0x000fd80003800000 */
[----:B------:R4:W-:Y:S01]  /*c230*/  @P0 STS.128 [R219+0x2000], RZ ;  /* 0x002000ffdb000388 */ /* 0x0009e20000000c00 */
[----:B------:R-:W-:Y:S05]  /*c240*/  @P0 BRA `(.L_x_7257) ;  /* 0x0000000000b40947 */ /* 0x000fea0003800000 */
[----:B---3--:R3:W5:Y:S01]  /*c250*/  LD.E.128 R20, desc[UR6][R44.64+0x80] ;  /* 0x000080062c147980 */ /* 0x008762000c101d00 */
[----:B------:R-:W-:Y:S01]  /*c260*/  ISETP.GE.AND P0, PT, R11, R3, PT ;  /* 0x000000030b00720c */ /* 0x000fe20003f06270 */
[----:B------:R-:W-:-:S12]  /*c270*/  BSSY B0, `(.L_x_7258) ;  /* 0x0000029000007945 */ /* 0x000fd80003800000 */
[----:B------:R-:W-:Y:S05]  /*c280*/  @P0 BRA `(.L_x_7259) ;  /* 0x00000000009c0947 */ /* 0x000fea0003800000 */
[----:B------:R-:W2:Y:S04]  /*c290*/  LD.E.64 R4, desc[UR6][R50.64+0x40] ;  /* 0x0000400632047980 */ /* 0x000ea8000c101b00 */
[----:B------:R-:W4:Y:S01]  /*c2a0*/  LD.E.64 R6, desc[UR6][R42.64+0x40] ;  /* 0x000040062a067980 */ /* 0x000f22000c101b00 */
[----:B-----5:R-:W-:Y:S02]  /*c2b0*/  HADD2.F32 R39, -RZ, R21.H1_H1 ;  /* 0x30000015ff277230 */ /* 0x020fe40000004100 */
[----:B------:R-:W-:Y:S02]  /*c2c0*/  HADD2.F32 R37, -RZ, R23.H1_H1 ;  /* 0x30000017ff257230 */ /* 0x000fe40000004100 */
[----:B------:R-:W-:Y:S02]  /*c2d0*/  HADD2.F32 R24, -RZ, R21.H0_H0 ;  /* 0x20000015ff187230 */ /* 0x000fe40000004100 */
[----:B------:R-:W-:-:S02]  /*c2e0*/  HADD2.F32 R36, -RZ, R23.H0_H0 ;  /* 0x20000017ff247230 */ /* 0x000fc40000004100 */
[----:B--2---:R-:W-:Y:S02]  /*c2f0*/  HADD2.F32 R2, -RZ, R4.H1_H1 ;  /* 0x30000004ff027230 */ /* 0x004fe40000004100 */
        /* <DEDUP_REMOVED lines=32> */
.L_x_7259:
[----:B------:R-:W-:Y:S05]  /*c500*/  BSYNC B0 ;  /* 0x0000000000007941 */ /* 0x000fea0003800000 */
.L_x_7258:
[----:B-----5:R1:W-:Y:S02]  /*c510*/  STS.128 [R219+0x2000], R20 ;  /* 0x00200014db007388 */ /* 0x0203e40000000c00 */
.L_x_7257:
[----:B------:R-:W-:Y:S05]  /*c520*/  BSYNC B1 ;  /* 0x0000000000017941 */ /* 0x000fea0003800000 */
.L_x_7256:
[----:B------:R-:W-:-:S13]  /*c530*/  ISETP.GE.AND P0, PT, R10, R9, PT ;  /* 0x000000090a00720c */ /* 0x000fda0003f06270 */
[----:B------:R1:W-:Y:S01]  /*c540*/  @P0 STS.128 [R219+0x4000], RZ ;  /* 0x004000ffdb000388 */ /* 0x0003e20000000c00 */
[----:B------:R-:W-:Y:S05]  /*c550*/  @P0 BRA `(.L_x_7251) ;  /* 0x0000000000b40947 */ /* 0x000fea0003800000 */
[----:B-1-3--:R1:W5:Y:S01]  /*c560*/  LD.E.128 R20, desc[UR6][R44.64+0x100] ;  /* 0x000100062c147980 */ /* 0x00a362000c101d00 */
[----:B------:R-:W-:Y:S01]  /*c570*/  ISETP.GE.AND P0, PT, R10, R3, PT ;  /* 0x000000030a00720c */ /* 0x000fe20003f06270 */
[----:B------:R-:W-:-:S12]  /*c580*/  BSSY B0, `(.L_x_7260) ;  /* 0x0000029000007945 */ /* 0x000fd80003800000 */
[----:B------:R-:W-:Y:S05]  /*c590*/  @P0 BRA `(.L_x_7261) ;  /* 0x00000000009c0947 */ /* 0x000fea0003800000 */
[----:B------:R-:W3:Y:S04]  /*c5a0*/  LD.E.64 R4, desc[UR6][R50.64+0x80] ;  /* 0x0000800632047980 */ /* 0x000ee8000c101b00 */
[----:B------:R-:W2:Y:S01]  /*c5b0*/  LD.E.64 R6, desc[UR6][R42.64+0x80] ;  /* 0x000080062a067980 */ /* 0x000ea2000c101b00 */
[----:B-----5:R-:W-:Y:S02]  /*c5c0*/  HADD2.F32 R39, -RZ, R21.H1_H1 ;  /* 0x30000015ff277230 */ /* 0x020fe40000004100 */
[----:B------:R-:W-:Y:S02]  /*c5d0*/  HADD2.F32 R37, -RZ, R23.H1_H1 ;  /* 0x30000017ff257230 */ /* 0x000fe40000004100 */
[----:B------:R-:W-:Y:S02]  /*c5e0*/  HADD2.F32 R24, -RZ, R21.H0_H0 ;  /* 0x20000015ff187230 */ /* 0x000fe40000004100 */
[----:B------:R-:W-:-:S02]  /*c5f0*/  HADD2.F32 R36, -RZ, R23.H0_H0 ;  /* 0x20000017ff247230 */ /* 0x000fc40000004100 */
[----:B---3--:R-:W-:Y:S02]  /*c600*/  HADD2.F32 R2, -RZ, R4.H1_H1 ;  /* 0x30000004ff027230 */ /* 0x008fe40000004100 */
[----:B------:R-:W-:Y:S02]  /*c610*/  HADD2.F32 R0, -RZ, R5.H1_H1 ;  /* 0x30000005ff007230 */ /* 0x000fe40000004100 */
[--C-:B--2---:R-:W-:Y:S02]  /*c620*/  HADD2.F32 R21, -RZ, R6.reuse.H1_H1 ;  /* 0x30000006ff157230 */ /* 0x104fe40000004100 */
        /* <DEDUP_REMOVED lines=30> */
.L_x_7261:
[----:B------:R-:W-:Y:S05]  /*c810*/  BSYNC B0 ;  /* 0x0000000000007941 */ /* 0x000fea0003800000 */
.L_x_7260:
[----:B-----5:R3:W-:Y:S02]  /*c820*/  STS.128 [R219+0x4000], R20 ;  /* 0x00400014db007388 */ /* 0x0207e40000000c00 */
.L_x_7251:
[----:B------:R-:W-:Y:S05]  /*c830*/  BSYNC B2 ;  /* 0x0000000000027941 */ /* 0x000fea0003800000 */
.L_x_7250:
[----:B------:R-:W-:Y:S01]  /*c840*/  VIADD R24, R154, 0x10 ;  /* 0x000000109a187836 */ /* 0x000fe20000000000 */
[----:B------:R-:W-:Y:S04]  /*c850*/  BSSY B2, `(.L_x_7262) ;  /* 0x00000a0000027945 */ /* 0x000fe80003800000 */
[----:B------:R-:W-:-:S04]  /*c860*/  ISETP.GE.AND P0, PT, R24, R13, PT ;  /* 0x0000000d1800720c */ /* 0x000fc80003f06270 */
[----:B------:R-:W-:-:S13]  /*c870*/  ISETP.LT.OR P0, PT, R131, -0x87, P0 ;  /* 0xffffff798300780c */ /* 0x000fda0000701670 */
[----:B------:R-:W-:Y:S05]  /*c880*/  @P0 BRA `(.L_x_7263) ;  /* 0x0000000800700947 */ /* 0x000fea0003800000 */
[----:B------:R-:W-:Y:S01]  /*c890*/  ISETP.GE.AND P0, PT, R14, R9, PT ;  /* 0x000000090e00720c */ /* 0x000fe20003f06270 */
[----:B------:R-:W-:Y:S01]  /*c8a0*/  BSSY B1, `(.L_x_7264) ;  /* 0x0000038000017945 */ /* 0x000fe20003800000 */
[----:B------:R-:W-:-:S04]  /*c8b0*/  IADD3 R5, P1, R25, R8, RZ ;  /* 0x0000000819057210 */ /* 0x000fc80007f3e0ff */
[----:B------:R-:W-:Y:S01]  /*c8c0*/  LEA.HI.X.SX32 R0, R25, R12, 0x1, P1 ;  /* 0x0000000c19007211 */ /* 0x000fe200008f0eff */
[----:B------:R-:W-:-:S03]  /*c8d0*/  IMAD.SHL.U32 R43, R5, 0x2, RZ ;  /* 0x00000002052b7824 */ /* 0x000fc600078e00ff */
[----:B------:R-:W-:Y:S02]  /*c8e0*/  SHF.L.U64.HI R5, R5, 0x1, R0 ;  /* 0x0000000105057819 */ /* 0x000fe40000010200 */
[-C--:B------:R-:W-:Y:S01]  /*c8f0*/  IADD3 R40, P2, R26, R43.reuse, RZ ;  /* 0x0000002b1a287210 */ /* 0x080fe20007f5e0ff */
[----:B------:R1:W-:Y:S01]  /*c900*/  @P0 STS.128 [R219+0x800], RZ ;  /* 0x000800ffdb000388 */ /* 0x0003e20000000c00 */
[----:B------:R-:W-:-:S03]  /*c910*/  IADD3 R42, P1, R28, R43, RZ ;  /* 0x0000002b1c2a7210 */ /* 0x000fc60007f3e0ff */
[--C-:B------:R-:W-:Y:S02]  /*c920*/  IMAD.X R41, R27, 0x1, R5.reuse, P2 ;  /* 0x000000011b297824 */ /* 0x100fe400010e0605 */
[----:B------:R-:W-:Y:S01]  /*c930*/  IMAD.X R43, R29, 0x1, R5, P1 ;  /* 0x000000011d2b7824 */ /* 0x000fe200008e0605 */
[----:B------:R-:W-:Y:S07]  /*c940*/  @P0 BRA `(.L_x_7265) ;  /* 0x0000000000b40947 */ /* 0x000fee0003800000 */
        /* <DEDUP_REMOVED lines=43> */
.L_x_7267:
[----:B------:R-:W-:Y:S05]  /*cc00*/  BSYNC B0 ;  /* 0x0000000000007941 */ /* 0x000fea0003800000 */
.L_x_7266:
[----:B-----5:R3:W-:Y:S02]  /*cc10*/  STS.128 [R219+0x800], R20 ;  /* 0x00080014db007388 */ /* 0x0207e40000000c00 */
.L_x_7265:
[----:B------:R-:W-:Y:S05]  /*cc20*/  BSYNC B1 ;  /* 0x0000000000017941 */ /* 0x000fea0003800000 */
.L_x_7264:
[----:B------:R-:W-:Y:S01]  /*cc30*/  ISETP.GE.AND P0, PT, R11, R9, PT ;  /* 0x000000090b00720c */ /* 0x000fe20003f06270 */
[----:B------:R-:W-:-:S12]  /*cc40*/  BSSY B1, `(.L_x_7268) ;  /* 0x0000030000017945 */ /* 0x000fd80003800000 */
        /* <DEDUP_REMOVED lines=45> */
.L_x_7271:
[----:B------:R-:W-:Y:S05]  /*cf20*/  BSYNC B0 ;  /* 0x0000000000007941 */ /* 0x000fea0003800000 */
.L_x_7270:
[----:B-----5:R3:W-:Y:S02]  /*cf30*/  STS.128 [R219+0x2800], R20 ;  /* 0x00280014db007388 */ /* 0x0207e40000000c00 */
.L_x_7269:
[----:B------:R-:W-:Y:S05]  /*cf40*/  BSYNC B1 ;  /* 0x0000000000017941 */ /* 0x000fea0003800000 */
.L_x_7268:
        /* <DEDUP_REMOVED lines=9> */
[----:B-1---5:R-:W-:Y:S02]  /*cfe0*/  HADD2.F32 R33, -RZ, R21.H1_H1 ;  /* 0x30000015ff217230 */ /* 0x022fe40000004100 */
        /* <DEDUP_REMOVED lines=36> */
.L_x_7273:
[----:B------:R-:W-:Y:S05]  /*d230*/  BSYNC B0 ;  /* 0x0000000000007941 */ /* 0x000fea0003800000 */
.L_x_7272:
[----:B-----5:R3:W-:Y:S02]  /*d240*/  STS.128 [R219+0x4800], R20 ;  /* 0x00480014db007388 */ /* 0x0207e40000000c00 */
.L_x_7263:
[----:B------:R-:W-:Y:S05]  /*d250*/  BSYNC B2 ;  /* 0x0000000000027941 */ /* 0x000fea0003800000 */
.L_x_7262:
[----:B-1----:R-:W-:Y:S01]  /*d260*/  VIADD R32, R154, 0x20 ;  /* 0x000000209a207836 */ /* 0x002fe20000000000 */
[----:B------:R-:W-:Y:S04]  /*d270*/  BSSY B2, `(.L_x_7274) ;  /* 0x00000a1000027945 */ /* 0x000fe80003800000 */
[----:B------:R-:W-:-:S04]  /*d280*/  ISETP.GE.AND P0, PT, R32, R13, PT ;  /* 0x0000000d2000720c */ /* 0x000fc80003f06270 */
[----:B------:R-:W-:-:S13]  /*d290*/  ISETP.LT.OR P0, PT, R131, -0x107, P0 ;  /* 0xfffffef98300780c */ /* 0x000fda0000701670 */
[----:B------:R-:W-:Y:S05]  /*d2a0*/  @P0 BRA `(.L_x_7275) ;  /* 0x0000000800740947 */ /* 0x000fea0003800000 */
[----:B------:R-:W-:Y:S01]  /*d2b0*/  ISETP.GE.AND P0, PT, R14, R9, PT ;  /* 0x000000090e00720c */ /* 0x000fe20003f06270 */
[----:B------:R-:W-:Y:S01]  /*d2c0*/  IMAD.SHL.U32 R5, R19, 0x20, RZ ;  /* 0x0000002013057824 */ /* 0x000fe200078e00ff */
[----:B------:R-:W-:Y:S04]  /*d2d0*/  BSSY B1, `(.L_x_7276) ;  /* 0x0000038000017945 */ /* 0x000fe80003800000 */
[----:B------:R-:W-:-:S04]  /*d2e0*/  IADD3 R0, P1, R5, R8, RZ ;  /* 0x0000000805007210 */ /* 0x000fc80007f3e0ff */
[----:B------:R-:W-:Y:S01]  /*d2f0*/  LEA.HI.X.SX32 R5, R5, R12, 0x1, P1 ;  /* 0x0000000c05057211 */ /* 0x000fe200008f0eff */
[C---:B------:R-:W-:Y:S02]  /*d300*/  IMAD.SHL.U32 R43, R0.reuse, 0x2, RZ ;  /* 0x00000002002b7824 */ /* 0x040fe400078e00ff */
[----:B------:R1:W-:Y:S01]  /*d310*/  @P0 STS.128 [R219+0x1000], RZ ;  /* 0x001000ffdb000388 */ /* 0x0003e20000000c00 */
[----:B------:R-:W-:Y:S02]  /*d320*/  SHF.L.U64.HI R5, R0, 0x1, R5 ;  /* 0x0000000100057819 */ /* 0x000fe40000010205 */
[-C--:B------:R-:W-:Y:S02]  /*d330*/  IADD3 R36, P2, R26, R43.reuse, RZ ;  /* 0x0000002b1a247210 */ /* 0x080fe40007f5e0ff */
[----:B------:R-:W-:-:S03]  /*d340*/  IADD3 R42, P1, R28, R43, RZ ;  /* 0x0000002b1c2a7210 */ /* 0x000fc60007f3e0ff */
[--C-:B------:R-:W-:Y:S02]  /*d350*/  IMAD.X R37, R27, 0x1, R5.reuse, P2 ;  /* 0x000000011b257824 */ /* 0x100fe400010e0605 */
[----:B------:R-:W-:Y:S01]  /*d360*/  IMAD.X R43, R29, 0x1, R5, P1 ;  /* 0x000000011d2b7824 */ /* 0x000fe200008e0605 */
[----:B------:R-:W-:Y:S07]  /*d370*/  @P0 BRA `(.L_x_7277) ;  /* 0x0000000000b40947 */ /* 0x000fee0003800000 */
[----:B---3--:R3:W5:Y:S01]  /*d380*/  LD.E.128 R20, desc[UR6][R34.64] ;  /* 0x0000000622147980 */ /* 0x008762000c101d00 */
[----:B------:R-:W-:Y:S01]  /*d390*/  ISETP.GE.AND P0, PT, R14, R3, PT ;  /* 0x000000030e00720c */ /* 0x000fe20003f06270 */
[----:B------:R-:W-:-:S12]  /*d3a0*/  BSSY B0, `(.L_x_7278) ;  /* 0x0000029000007945 */ /* 0x000fd80003800000 */
[----:B------:R-:W-:Y:S05]  /*d3b0*/  @P0 BRA `(.L_x_7279) ;  /* 0x00000000009c0947 */ /* 0x000fea0003800000 */
[----:B------:R-:W2:Y:S04]  /*d3c0*/  LD.E.64 R4, desc[UR6][R42.64] ;  /* 0x000000062a047980 */ /* 0x000ea8000c101b00 */
[----:B------:R-:W4:Y:S01]  /*d3d0*/  LD.E.64 R6, desc[UR6][R36.64] ;  /* 0x0000000624067980 */ /* 0x000f22000c101b00 */
[--C-:B-----5:R-:W-:Y:S02]  /*d3e0*/  HADD2.F32 R33, -RZ, R21.reuse.H0_H0 ;  /* 0x20000015ff217230 */ /* 0x120fe40000004100 */
[----:B------:R-:W-:Y:S02]  /*d3f0*/  HADD2.F32 R39, -RZ, R21.H1_H1 ;  /* 0x30000015ff277230 */ /* 0x000fe40000004100 */
[--C-:B------:R-:W-:Y:S02]  /*d400*/  HADD2.F32 R25, -RZ, R23.reuse.H1_H1 ;  /* 0x30000017ff197230 */ /* 0x100fe40000004100 */
        /* <DEDUP_REMOVED lines=10> */
[----:B------:R-:W-:Y:S02]  /*d4b0*/  HADD2.F32 R21, -RZ, R20.H1_H1 ;  /* 0x30000014ff157230 */ /* 0x000fe40000004100 */
[----:B------:R-:W-:Y:S01]  /*d4c0*/  FMUL.FTZ R25, R25, R18 ;  /* 0x0000001219197220 */ /* 0x000fe20000410000 */
[----:B------:R-:W-:Y:S01]  /*d4d0*/  FFMA.FTZ R39, R33, R2, R39 ;  /* 0x0000000221277223 */ /* 0x000fe20000010027 */
[----:B------:R-:W-:Y:S02]  /*d4e0*/  HADD2.F32 R4, -RZ, R4.H0_H0 ;  /* 0x20000004ff047230 */ /* 0x000fe40000004100 */
[----:B------:R-:W-:Y:S01]  /*d4f0*/  FFMA.FTZ R23, R40, R18, -R23 ;  /* 0x0000001228177223 */ /* 0x000fe20000010817 */
[----:B------:R-:W-:Y:S02]  /*d500*/  HADD2.F32 R5, -RZ, R5.H0_H0 ;  /* 0x20000005ff057230 */ /* 0x000fe40000004100 */
[----:B------:R-:W-:Y:S01]  /*d510*/  FMUL.FTZ R33, R21, R6 ;  /* 0x0000000615217220 */ /* 0x000fe20000410000 */
[----:B------:R-:W-:-:S02]  /*d520*/  HADD2.F32 R2, -RZ, R22.H1_H1 ;  /* 0x30000016ff027230 */ /* 0x000fc40000004100 */
[----:B------:R-:W-:Y:S01]  /*d530*/  FMUL.FTZ R18, R21, R4 ;  /* 0x0000000415127220 */ /* 0x000fe20000410000 */
[----:B------:R-:W-:Y:S02]  /*d540*/  HADD2.F32 R7, -RZ, R7.H0_H0 ;  /* 0x20000007ff077230 */ /* 0x000fe40000004100 */
[----:B------:R-:W-:Y:S01]  /*d550*/  FFMA.FTZ R0, R40, R0, R25 ;  /* 0x0000000028007223 */ /* 0x000fe20000010019 */
[----:B------:R-:W-:Y:S02]  /*d560*/  HADD2.F32 R22, -RZ, R22.H0_H0 ;  /* 0x20000016ff167230 */ /* 0x000fe40000004100 */
[C---:B------:R-:W-:Y:S01]  /*d570*/  FMUL.FTZ R21, R2.reuse, R5 ;  /* 0x0000000502157220 */ /* 0x040fe20000410000 */
[----:B------:R-:W-:Y:S02]  /*d580*/  HADD2.F32 R25, -RZ, R20.H0_H0 ;  /* 0x20000014ff197230 */ /* 0x000fe40000004100 */
[-C--:B------:R-:W-:Y:S01]  /*d590*/  FMUL.FTZ R2, R2, R7.reuse ;  /* 0x0000000702027220 */ /* 0x080fe20000410000 */
[----:B------:R-:W-:Y:S01]  /*d5a0*/  F2FP.F16.F32.PACK_AB R38, R39, R38 ;  /* 0x000000262726723e */ /* 0x000fe200000000ff */
[----:B------:R-:W-:Y:S01]  /*d5b0*/  FFMA.FTZ R21, R22, R7, -R21 ;  /* 0x0000000716157223 */ /* 0x000fe20000010815 */
[----:B------:R-:W-:Y:S01]  /*d5c0*/  F2FP.F16.F32.PACK_AB R23, R0, R23 ;  /* 0x000000170017723e */ /* 0x000fe200000000ff */
[----:B------:R-:W-:Y:S01]  /*d5d0*/  FFMA.FTZ R2, R22, R5, R2 ;  /* 0x0000000516027223 */ /* 0x000fe20000010002 */
[C---:B------:R-:W-:Y:S01]  /*d5e0*/  FFMA.FTZ R18, R25.reuse, R6, -R18 ;  /* 0x0000000619127223 */ /* 0x040fe20000010812 */
[----:B------:R-:W-:-:S03]  /*d5f0*/  FFMA.FTZ R33, R25, R4, R33 ;  /* 0x0000000419217223 */ /* 0x000fc60000010021 */
[----:B------:R-:W-:Y:S02]  /*d600*/  F2FP.F16.F32.PACK_AB R22, R2, R21 ;  /* 0x000000150216723e */ /* 0x000fe400000000ff */
[----:B------:R-:W-:Y:S02]  /*d610*/  F2FP.F16.F32.PACK_AB R20, R33, R18 ;  /* 0x000000122114723e */ /* 0x000fe400000000ff */
[----:B------:R-:W-:Y:S02]  /*d620*/  MOV R21, R38 ;  /* 0x0000002600157202 */ /* 0x000fe40000000f00 */
.L_x_7279:
[----:B------:R-:W-:Y:S05]  /*d630*/  BSYNC B0 ;  /* 0x0000000000007941 */ /* 0x000fea0003800000 */
.L_x_7278:
[----:B-----5:R1:W-:Y:S02]  /*d640*/  STS.128 [R219+0x1000], R20 ;  /* 0x00100014db007388 */ /* 0x0203e40000000c00 */
.L_x_7277:
[----:B------:R-:W-:Y:S05]  /*d650*/  BSYNC B1 ;  /* 0x0000000000017941 */ /* 0x000fea0003800000 */
.L_x_7276:
        /* <DEDUP_REMOVED lines=10> */
[--C-:B-----5:R-:W-:Y:S02]  /*d700*/  HADD2.F32 R33, -RZ, R21.reuse.H0_H0 ;  /* 0x20000015ff217230 */ /* 0x120fe40000004100 */
[----:B------:R-:W-:Y:S02]  /*d710*/  HADD2.F32 R39, -RZ, R21.H1_H1 ;  /* 0x30000015ff277230 */ /* 0x000fe40000004100 */
[--C-:B------:R-:W-:Y:S02]  /*d720*/  HADD2.F32 R25, -RZ, R23.reuse.H1_H1 ;  /* 0x30000017ff197230 */ /* 0x100fe40000004100 */
        /* <DEDUP_REMOVED lines=34> */
.L_x_7283:
[----:B------:R-:W-:Y:S05]  /*d950*/  BSYNC B0 ;  /* 0x0000000000007941 */ /* 0x000fea0003800000 */
.L_x_7282:
[----:B-----5:R3:W-:Y:S02]  /*d960*/  STS.128 [R219+0x3000], R20 ;  /* 0x00300014db007388 */ /* 0x0207e40000000c00 */
.L_x_7281:
[----:B------:R-:W-:Y:S05]  /*d970*/  BSYNC B1 ;  /* 0x0000000000017941 */ /* 0x000fea0003800000 */
.L_x_7280:
        /* <DEDUP_REMOVED lines=8> */
[----:B------:R2:W4:Y:S01]  /*da00*/  LD.E.64 R6, desc[UR6][R36.64+0x80] ;  /* 0x0000800624067980 */ /* 0x000522000c101b00 */
[--C-:B-----5:R-:W-:Y:S02]  /*da10*/  HADD2.F32 R33, -RZ, R21.reuse.H0_H0 ;  /* 0x20000015ff217230 */ /* 0x120fe40000004100 */
[----:B-1----:R-:W-:Y:S02]  /*da20*/  HADD2.F32 R35, -RZ, R21.H1_H1 ;  /* 0x30000015ff237230 */ /* 0x002fe40000004100 */
[--C-:B------:R-:W-:Y:S02]  /*da30*/  HADD2.F32 R25, -RZ, R23.reuse.H1_H1 ;  /* 0x30000017ff197230 */ /* 0x100fe40000004100 */
[----:B--2---:R-:W-:-:S02]  /*da40*/  HADD2.F32 R36, -RZ, R23.H0_H0 ;  /* 0x20000017ff247230 */ /* 0x004fc40000004100 */
        /* <DEDUP_REMOVED lines=33> */
.L_x_7285:
[----:B------:R-:W-:Y:S05]  /*dc60*/  BSYNC B0 ;  /* 0x0000000000007941 */ /* 0x000fea0003800000 */
.L_x_7284:
[----:B-----5:R3:W-:Y:S02]  /*dc70*/  STS.128 [R219+0x5000], R20 ;  /* 0x00500014db007388 */ /* 0x0207e40000000c00 */
.L_x_7275:
[----:B------:R-:W-:Y:S05]  /*dc80*/  BSYNC B2 ;  /* 0x0000000000027941 */ /* 0x000fea0003800000 */
.L_x_7274:
[----:B-1-3--:R-:W-:-:S05]  /*dc90*/  VIADD R34, R154, 0x30 ;  /* 0x000000309a227836 */ /* 0x00afca0000000000 */
[----:B------:R-:W-:-:S04]  /*dca0*/  ISETP.GE.AND P0, PT, R34, R13, PT ;  /* 0x0000000d2200720c */ /* 0x000fc80003f06270 */
[----:B------:R-:W-:-:S13]  /*dcb0*/  ISETP.LT.OR P0, PT, R131, -0x187, P0 ;  /* 0xfffffe798300780c */ /* 0x000fda0000701670 */
[----:B------:R-:W-:Y:S05]  /*dcc0*/  @P0 BRA `(.L_x_7286) ;  /* 0x0000005400d80947 */ /* 0x000fea0003800000 */
[----:B------:R-:W-:Y:S01]  /*dcd0*/  ISETP.GE.AND P0, PT, R14, R9, PT ;  /* 0x000000090e00720c */ /* 0x000fe20003f06270 */
[----:B------:R-:W-:Y:S01]  /*dce0*/  IMAD R19, R19, 0x30, RZ ;  /* 0x0000003013137824 */ /* 0x000fe200078e02ff */
        /* <DEDUP_REMOVED lines=11> */
[----:B------:R3:W5:Y:S01]  /*dda0*/  LD.E.128 R20, desc[UR6][R30.64] ;  /* 0x000000061e147980 */ /* 0x000762000c101d00 */
        /* <DEDUP_REMOVED lines=12> */
[C---:B------:R-:W-:Y:S01]  /*de70*/  FMUL.FTZ R14, R21.reuse, R2 ;  /* 0x00000002150e7220 */ /* 0x040fe20000410000 */
[----:B------:R-:W-:Y:S02]  /*de80*/  HADD2.F32 R8, -RZ, R7.H1_H1 ;  /* 0x30000007ff087230 */ /* 0x000fe40000004100 */
[----:B------:R-:W-:Y:S02]  /*de90*/  HADD2.F32 R6, -RZ, R6.H0_H0 ;  /* 0x20000006ff067230 */ /* 0x000fe40000004100 */
[----:B------:R-:W-:Y:S01]  /*dea0*/  FMUL.FTZ R23, R21, R12 ;  /* 0x0000000c15177220 */ /* 0x000fe20000410000 */
[C---:B------:R-:W-:Y:S01]  /*deb0*/  FMUL.FTZ R21, R13.reuse, R0 ;  /* 0x000000000d157220 */ /* 0x040fe20000410000 */
[----:B------:R-:W-:Y:S01]  /*dec0*/  FMUL.FTZ R13, R13, R8 ;  /* 0x000000080d0d7220 */ /* 0x000fe20000410000 */
[----:B------:R-:W-:-:S02]  /*ded0*/  HADD2.F32 R4, -RZ, R4.H0_H0 ;  /* 0x20000004ff047230 */ /* 0x000fc40000004100 */
[C---:B------:R-:W-:Y:S01]  /*dee0*/  FFMA.FTZ R23, R15.reuse, R2, R23 ;  /* 0x000000020f177223 */ /* 0x040fe20000010017 */
[----:B------:R-:W-:Y:S02]  /*def0*/  HADD2.F32 R5, -RZ, R5.H0_H0 ;  /* 0x20000005ff057230 */ /* 0x000fe40000004100 */
[C---:B------:R-:W-:Y:S01]  /*df00*/  FFMA.FTZ R0, R28.reuse, R0, R13 ;  /* 0x000000001c007223 */ /* 0x040fe2000001000d */
[----:B------:R-:W-:Y:S02]  /*df10*/  HADD2.F32 R13, -RZ, R20.H1_H1 ;  /* 0x30000014ff0d7230 */ /* 0x000fe40000004100 */
[----:B------:R-:W-:Y:S01]  /*df20*/  FFMA.FTZ R21, R28, R8, -R21 ;  /* 0x000000081c157223 */ /* 0x000fe20000010815 */
[----:B------:R-:W-:Y:S02]  /*df30*/  HADD2.F32 R2, -RZ, R22.H1_H1 ;  /* 0x30000016ff027230 */ /* 0x000fe40000004100 */
[----:B------:R-:W-:Y:S01]  /*df40*/  FFMA.FTZ R14, R15, R12, -R14 ;  /* 0x0000000c0f0e7223 */ /* 0x000fe2000001080e */
[----:B------:R-:W-:-:S02]  /*df50*/  HADD2.F32 R7, -RZ, R7.H0_H0 ;  /* 0x20000007ff077230 */ /* 0x000fc40000004100 */
[C---:B------:R-:W-:Y:S01]  /*df60*/  FMUL.FTZ R8, R13.reuse, R4 ;  /* 0x000000040d087220 */ /* 0x040fe20000410000 */
[----:B------:R-:W-:Y:S01]  /*df70*/  FMUL.FTZ R25, R13, R6 ;  /* 0x000000060d197220 */ /* 0x000fe20000410000 */
[----:B------:R-:W-:Y:S02]  /*df80*/  HADD2.F32 R15, -RZ, R20.H0_H0 ;  /* 0x20000014ff0f7230 */ /* 0x000fe40000004100 */
[C---:B------:R-:W-:Y:S01]  /*df90*/  FMUL.FTZ R13, R2.reuse, R5 ;  /* 0x00000005020d7220 */ /* 0x040fe20000410000 */
[----:B------:R-:W-:Y:S02]  /*dfa0*/  HADD2.F32 R22, -RZ, R22.H0_H0 ;  /* 0x20000016ff167230 */ /* 0x000fe40000004100 */
[-C--:B------:R-:W-:Y:S01]  /*dfb0*/  FMUL.FTZ R2, R2, R7.reuse ;  /* 0x0000000702027220 */ /* 0x080fe20000410000 */
[----:B------:R-:W-:Y:S01]  /*dfc0*/  F2FP.F16.F32.PACK_AB R14, R23, R14 ;  /* 0x0000000e170e723e */ /* 0x000fe200000000ff */
        /* <DEDUP_REMOVED lines=8> */
.L_x_7290:
[----:B------:R-:W-:Y:S05]  /*e050*/  BSYNC B0 ;  /* 0x0000000000007941 */ /* 0x000fea0003800000 */
.L_x_7289:
[----:B-----5:R1:W-:Y:S02]  /*e060*/  STS.128 [R219+0x1800], R20 ;  /* 0x00180014db007388 */ /* 0x0203e40000000c00 */
.L_x_7288:
[----:B------:R-:W-:Y:S05]  /*e070*/  BSYNC B1 ;  /* 0x0000000000017941 */ /* 0x000fea0003800000 */
.L_x_7287:
[----:B------:R-:W-:Y:S01]  /*e080*/  ISETP.GE.AND P0, PT, R11, R9, PT ;  /* 0x000000090b00720c */ /* 0x000fe20003f06270 */
[----:B------:R-:W-:-:S12]  /*e090*/  BSSY B1, `(.L_x_7291) ;  /* 0x000002f000017945 */ /* 0x000fd80003800000 */
[----:B------:R1:W-:Y:S01]  /*e0a0*/  @P0 STS.128 [R219+0x3800], RZ ;  /* 0x003800ffdb000388 */ /* 0x0003e20000000c00 */
[----:B------:R-:W-:Y:S05]  /*e0b0*/  @P0 BRA `(.L_x_7292) ;  /* 0x0000000000b00947 */ /* 0x000fea0003800000 */
[----:B------:R1:W5:Y:S01]  /*e0c0*/  LD.E.128 R12, desc[UR6][R30.64+0x80] ;  /* 0x000080061e0c7980 */ /* 0x000362000c101d00 */
[----:B------:R-:W-:Y:S01]  /*e0d0*/  ISETP.GE.AND P0, PT, R11, R3, PT ;  /* 0x000000030b00720c */ /* 0x000fe20003f06270 */
[----:B------:R-:W-:-:S12]  /*e0e0*/  BSSY B0, `(.L_x_7293) ;  /* 0x0000028000007945 */ /* 0x000fd80003800000 */
[----:B------:R-:W-:Y:S05]  /*e0f0*/  @P0 BRA `(.L_x_7294) ;  /* 0x0000000000980947 */ /* 0x000fea0003800000 */
[----:B------:R-:W2:Y:S04]  /*e100*/  LD.E.64 R4, desc[UR6][R26.64+0x40] ;  /* 0x000040061a047980 */ /* 0x000ea8000c101b00 */
[----:B------:R-:W3:Y:S01]  /*e110*/  LD.E.64 R6, desc[UR6][R18.64+0x40] ;  /* 0x0000400612067980 */ /* 0x000ee2000c101b00 */
[--C-:B-1---5:R-:W-:Y:S02]  /*e120*/  HADD2.F32 R20, -RZ, R13.reuse.H0_H0 ;  /* 0x2000000dff147230 */ /* 0x122fe40000004100 */
[----:B------:R-:W-:Y:S02]  /*e130*/  HADD2.F32 R21, -RZ, R13.H1_H1 ;  /* 0x3000000dff157230 */ /* 0x000fe40000004100 */
[--C-:B------:R-:W-:Y:S02]  /*e140*/  HADD2.F32 R13, -RZ, R15.reuse.H1_H1 ;  /* 0x3000000fff0d7230 */ /* 0x100fe40000004100 */
[----:B------:R-:W-:-:S02]  /*e150*/  HADD2.F32 R22, -RZ, R15.H0_H0 ;  /* 0x2000000fff167230 */ /* 0x000fc40000004100 */
[----:B--2---:R-:W-:Y:S02]  /*e160*/  HADD2.F32 R2, -RZ, R4.H1_H1 ;  /* 0x30000004ff027230 */ /* 0x004fe40000004100 */
[----:B------:R-:W-:Y:S02]  /*e170*/  HADD2.F32 R0, -RZ, R5.H1_H1 ;  /* 0x30000005ff007230 */ /* 0x000fe40000004100 */
[--C-:B---3--:R-:W-:Y:S02]  /*e180*/  HADD2.F32 R11, -RZ, R6.reuse.H1_H1 ;  /* 0x30000006ff0b7230 */ /* 0x108fe40000004100 */
        /* <DEDUP_REMOVED lines=14> */
[----:B------:R-:W-:Y:S02]  /*e270*/  HADD2.F32 R8, -RZ, R14.H1_H1 ;  /* 0x3000000eff087230 */ /* 0x000fe40000004100 */
        /* <DEDUP_REMOVED lines=14> */
.L_x_7294:
[----:B------:R-:W-:Y:S05]  /*e360*/  BSYNC B0 ;  /* 0x0000000000007941 */ /* 0x000fea0003800000 */
.L_x_7293:
[----:B-----5:R1:W-:Y:S02]  /*e370*/  STS.128 [R219+0x3800], R12 ;  /* 0x0038000cdb007388 */ /* 0x0203e40000000c00 */
.L_x_7292:
[----:B------:R-:W-:Y:S05]  /*e380*/  BSYNC B1 ;  /* 0x0000000000017941 */ /* 0x000fea0003800000 */
.L_x_7291:
[----:B------:R-:W-:-:S13]  /*e390*/  ISETP.GE.AND P0, PT, R10, R9, PT ;  /* 0x000000090a00720c */ /* 0x000fda0003f06270 */
[----:B------:R1:W-:Y:S01]  /*e3a0*/  @P0 STS.128 [R219+0x5800], RZ ;  /* 0x005800ffdb000388 */ /* 0x0003e20000000c00 */
[----:B------:R-:W-:Y:S05]  /*e3b0*/  @P0 BRA `(.L_x_7286) ;  /* 0x00000050001c0947 */ /* 0x000fea0003800000 */
[----:B-1-3--:R-:W5:Y:S01]  /*e3c0*/  LD.E.128 R28, desc[UR6][R30.64+0x100] ;  /* 0x000100061e1c7980 */ /* 0x00af62000c101d00 */
        /* <DEDUP_REMOVED lines=11> */
[----:B--2---:R-:W-:Y:S02]  /*e480*/  HADD2.F32 R7, -RZ, R5.H1_H1 ;  /* 0x30000005ff077230 */ /* 0x004fe40000004100 */
[----:B------:R-:W-:Y:S01]  /*e490*/  FMUL.FTZ R10, R9, R0 ;  /* 0x00000000090a7220 */ /* 0x000fe20000410000 */
[--C-:B------:R-:W-:Y:S02]  /*e4a0*/  HADD2.F32 R8, -RZ, R4.reuse.H1_H1 ;  /* 0x30000004ff087230 */ /* 0x100fe40000004100 */
[----:B------:R-:W-:Y:S01]  /*e4b0*/  FMUL.FTZ R12, R13, R6 ;  /* 0x000000060d0c7220 */ /* 0x000fe20000410000 */
[----:B------:R-:W-:-:S02]  /*e4c0*/  HADD2.F32 R4, -RZ, R4.H0_H0 ;  /* 0x20000004ff047230 */ /* 0x000fc40000004100 */
[-C--:B------:R-:W-:Y:S01]  /*e4d0*/  FMUL.FTZ R9, R9, R7.reuse ;  /* 0x0000000709097220 */ /* 0x080fe20000410000 */
[----:B------:R-:W-:Y:S01]  /*e4e0*/  FFMA.FTZ R10, R31, R7, -R10 ;  /* 0x000000071f0a7223 */ /* 0x000fe2000001080a */
[----:B------:R-:W-:Y:S01]  /*e4f0*/  FMUL.FTZ R13, R13, R8 ;  /* 0x000000080d0d7220 */ /* 0x000fe20000410000 */
[----:B------:R-:W-:Y:S02]  /*e500*/  HADD2.F32 R7, -RZ, R28.H1_H1 ;  /* 0x3000001cff077230 */ /* 0x000fe40000004100 */
[----:B------:R-:W-:Y:S01]  /*e510*/  FFMA.FTZ R9, R31, R0, R9 ;  /* 0x000000001f097223 */ /* 0x000fe20000010009 */
[----:B------:R-:W-:Y:S02]  /*e520*/  HADD2.F32 R2, -RZ, R2.H0_H0 ;  /* 0x20000002ff027230 */ /* 0x000fe40000004100 */
[C---:B------:R-:W-:Y:S01]  /*e530*/  FFMA.FTZ R13, R11.reuse, R6, R13 ;  /* 0x000000060b0d7223 */ /* 0x040fe2000001000d */
[----:B------:R-:W-:Y:S02]  /*e540*/  HADD2.F32 R3, -RZ, R3.H0_H0 ;  /* 0x20000003ff037230 */ /* 0x000fe40000004100 */
[----:B------:R-:W-:Y:S01]  /*e550*/  FFMA.FTZ R12, R11, R8, -R12 ;  /* 0x000000080b0c7223 */ /* 0x000fe2000001080c */
[----:B------:R-:W-:-:S02]  /*e560*/  HADD2.F32 R0, -RZ, R30.H1_H1 ;  /* 0x3000001eff007230 */ /* 0x000fc40000004100 */
[C---:B------:R-:W-:Y:S01]  /*e570*/  FMUL.FTZ R6, R7.reuse, R2 ;  /* 0x0000000207067220 */ /* 0x040fe20000410000 */
[----:B------:R-:W-:Y:S02]  /*e580*/  HADD2.F32 R5, -RZ, R5.H0_H0 ;  /* 0x20000005ff057230 */ /* 0x000fe40000004100 */
        /* <DEDUP_REMOVED lines=13> */
.L_x_7296:
[----:B------:R-:W-:Y:S05]  /*e660*/  BSYNC B0 ;  /* 0x0000000000007941 */ /* 0x000fea0003800000 */
.L_x_7295:
[----:B-----5:R1:W-:Y:S01]  /*e670*/  STS.128 [R219+0x5800], R28 ;  /* 0x0058001cdb007388 */ /* 0x0203e20000000c00 */
[----:B------:R-:W-:Y:S05]  /*e680*/  BRA `(.L_x_7286) ;  /* 0x0000004c00687947 */ /* 0x000fea0003800000 */
.L_x_7249:
[----:B------:R-:W-:Y:S04]  /*e690*/  BSSY B2, `(.L_x_7297) ;  /* 0x000010e000027945 */ /* 0x000fe80003800000 */
[----:B------:R-:W-:Y:S05]  /*e6a0*/  @!P0 BRA `(.L_x_7298) ;  /* 0x0000001000308947 */ /* 0x000fea0003800000 */
[----:B------:R-:W-:Y:S01]  /*e6b0*/  ISETP.GE.AND P0, PT, R14, R9, PT ;  /* 0x000000090e00720c */ /* 0x000fe20003f06270 */
[----:B------:R-:W-:-:S12]  /*e6c0*/  BSSY B1, `(.L_x_7299) ;  /* 0x0000058000017945 */ /* 0x000fd80003800000 */
[----:B------:R1:W-:Y:S01]  /*e6d0*/  @P0 STS.128 [R219], RZ ;  /* 0x000000ffdb000388 */ /* 0x0003e20000000c00 */
[----:B------:R-:W-:Y:S05]  /*e6e0*/  @P0 BRA `(.L_x_7300) ;  /* 0x0000000400540947 */ /* 0x000fea0003800000 */
[----:B------:R2:W5:Y:S01]  /*e6f0*/  LD.E.128 R40, desc[UR6][R44.64] ;  /* 0x000000062c287980 */ /* 0x000562000c101d00 */
[----:B------:R-:W-:Y:S01]  /*e700*/  ISETP.GE.AND P0, PT, R14, R3, PT ;  /* 0x000000030e00720c */ /* 0x000fe20003f06270 */
[----:B------:R-:W-:-:S12]  /*e710*/  BSSY B0, `(.L_x_7301) ;  /* 0x0000051000007945 */ /* 0x000fd80003800000 */
[----:B------:R-:W-:Y:S05]  /*e720*/  @P0 BRA `(.L_x_7302) ;  /* 0x00000004003c0947 */ /* 0x000fea0003800000 */
[-C--:B------:R-:W-:Y:S02]  /*e730*/  ISETP.GE.AND P1, PT, R14, R19.reuse, PT ;  /* 0x000000130e00720c */ /* 0x080fe40003f26270 */
[----:B------:R-:W-:Y:S02]  /*e740*/  MOV R5, RZ ;  /* 0x000000ff00057202 */ /* 0x000fe40000000f00 */
[----:B------:R-:W-:-:S09]  /*e750*/  MOV R21, R19 ;  /* 0x0000001300157202 */ /* 0x000fd20000000f00 */
[C---:B------:R-:W-:Y:S02]  /*e760*/  @P1 IADD3 R5, -R19.reuse, RZ, RZ ;  /* 0x000000ff13051210 */ /* 0x040fe40007ffe1ff */
[----:B------:R-:W-:Y:S02]  /*e770*/  @P1 IADD3 R21, -R19, RZ, RZ ;  /* 0x000000ff13151210 */ /* 0x000fe40007ffe1ff */
[----:B------:R-:W-:-:S03]  /*e780*/  IADD3 R7, P0, R5, R0, RZ ;  /* 0x0000000005077210 */ /* 0x000fc60007f1e0ff */
[----:B------:R-:W-:Y:S01]  /*e790*/  IMAD.WIDE R36, R21, 0x2, R44 ;  /* 0x0000000215247825 */ /* 0x000fe200078e022c */
[----:B------:R-:W-:Y:S02]  /*e7a0*/  LEA.HI.X.SX32 R5, R5, R2, 0x1, P0 ;  /* 0x0000000205057211 */ /* 0x000fe400000f0eff */
[C---:B------:R-:W-:Y:S02]  /*e7b0*/  LEA R4, P0, R7.reuse, R28, 0x1 ;  /* 0x0000001c07047211 */ /* 0x040fe400078008ff */
[----:B------:R-:W-:Y:S01]  /*e7c0*/  MOV R21, RZ ;  /* 0x000000ff00157202 */ /* 0x000fe20000000f00 */
[----:B------:R-:W3:Y:S01]  /*e7d0*/  LD.E.128 R36, desc[UR6][R36.64] ;  /* 0x0000000624247980 */ /* 0x000ee2000c101d00 */
[----:B------:R-:W-:Y:S02]  /*e7e0*/  LEA.HI.X R5, R7, R29, R5, 0x1, P0 ;  /* 0x0000001d07057211 */ /* 0x000fe400000f0c05 */
[----:B------:R-:W-:-:S04]  /*e7f0*/  @P1 IADD3 R21, -R19, RZ, RZ ;  /* 0x000000ff13151210 */ /* 0x000fc80007ffe1ff */
[----:B------:R-:W4:Y:S01]  /*e800*/  LD.E.128 R4, desc[UR6][R4.64] ;  /* 0x0000000604047980 */ /* 0x000f22000c101d00 */
[----:B------:R-:W-:-:S04]  /*e810*/  IADD3 R23, P0, R21, R0, RZ ;  /* 0x0000000015177210 */ /* 0x000fc80007f1e0ff */
[----:B------:R-:W-:Y:S02]  /*e820*/  LEA.HI.X.SX32 R21, R21, R2, 0x1, P0 ;  /* 0x0000000215157211 */ /* 0x000fe400000f0eff */
[----:B------:R-:W-:-:S04]  /*e830*/  LEA R20, P0, R23, R26, 0x1 ;  /* 0x0000001a17147211 */ /* 0x000fc800078008ff */
[----:B------:R-:W-:-:S06]  /*e840*/  LEA.HI.X R21, R23, R27, R21, 0x1, P0 ;  /* 0x0000001b17157211 */ /* 0x000fcc00000f0c15 */
[----:B------:R-:W2:Y:S01]  /*e850*/  LD.E.128 R20, desc[UR6][R20.64] ;  /* 0x0000000614147980 */ /* 0x000ea2000c101d00 */
[----:B-----5:R-:W-:Y:S02]  /*e860*/  HADD2.F32 R57, -RZ, R42.H1_H1 ;  /* 0x3000002aff397230 */ /* 0x020fe40000004100 */
[----:B---3--:R-:W-:Y:S02]  /*e870*/  HADD2.F32 R46, -RZ, R39.H0_H0 ;  /* 0x20000027ff2e7230 */ /* 0x008fe40000004100 */
[--C-:B----4-:R-:W-:Y:S02]  /*e880*/  HADD2.F32 R8, -RZ, R5.reuse.H0_H0 ;  /* 0x20000005ff087230 */ /* 0x110fe40000004100 */
        /* <DEDUP_REMOVED lines=11> */
[--C-:B------:R-:W-:Y:S02]  /*e940*/  HADD2.F32 R51, -RZ, R37.reuse.H0_H0 ;  /* 0x20000025ff337230 */ /* 0x100fe40000004100 */
[----:B------:R-:W-:Y:S01]  /*e950*/  FMUL.FTZ R50, R50, R7 ;  /* 0x0000000732327220 */ /* 0x000fe20000410000 */
[--C-:B------:R-:W-:Y:S02]  /*e960*/  HADD2.F32 R5, -RZ, R38.reuse.H1_H1 ;  /* 0x30000026ff057230 */ /* 0x100fe40000004100 */
[----:B------:R-:W-:Y:S01]  /*e970*/  @!P1 FADD.FTZ R6, -R6, -RZ ;  /* 0x800000ff06069221 */ /* 0x000fe20000010100 */
[----:B------:R-:W-:Y:S02]  /*e980*/  HADD2.F32 R37, -RZ, R37.H1_H1 ;  /* 0x30000025ff257230 */ /* 0x000fe40000004100 */
[----:B------:R-:W-:Y:S01]  /*e990*/  @!P1 FADD.FTZ R8, -R8, -RZ ;  /* 0x800000ff08089221 */ /* 0x000fe20000010100 */
[----:B------:R-:W-:-:S02]  /*e9a0*/  HADD2.F32 R7, -RZ, R38.H0_H0 ;  /* 0x20000026ff077230 */ /* 0x000fc40000004100 */
[----:B------:R-:W-:Y:S01]  /*e9b0*/  @!P1 FADD.FTZ R12, -R12, -RZ ;  /* 0x800000ff0c0c9221 */ /* 0x000fe20000010100 */
[----:B------:R-:W-:Y:S01]  /*e9c0*/  @!P1 FADD.FTZ R4, -R4, -RZ ;  /* 0x800000ff04049221 */ /* 0x000fe20000010100 */
[--C-:B------:R-:W-:Y:S02]  /*e9d0*/  HADD2.F32 R53, -RZ, R36.reuse.H0_H0 ;  /* 0x20000024ff357230 */ /* 0x100fe40000004100 */
[----:B------:R-:W-:Y:S01]  /*e9e0*/  FMUL.FTZ R6, R5, R6 ;  /* 0x0000000605067220 */ /* 0x000fe20000410000 */
[----:B------:R-:W-:Y:S02]  /*e9f0*/  HADD2.F32 R39, -RZ, R36.H1_H1 ;  /* 0x30000024ff277230 */ /* 0x000fe40000004100 */
[----:B------:R-:W-:Y:S01]  /*ea00*/  FMUL.FTZ R51, R51, R8 ;  /* 0x0000000833337220 */ /* 0x000fe20000410000 */
[----:B------:R-:W-:Y:S01]  /*ea10*/  FMUL.FTZ R37, R37, R12 ;  /* 0x0000000c25257220 */ /* 0x000fe20000410000 */
[----:B------:R-:W-:Y:S01]  /*ea20*/  FMUL.FTZ R4, R7, R4 ;  /* 0x0000000407047220 */ /* 0x000fe20000410000 */
[----:B--2---:R-:W-:-:S02]  /*ea30*/  HADD2.F32 R5, -RZ, R21.H0_H0 ;  /* 0x20000015ff057230 */ /* 0x004fc40000004100 */
[----:B------:R-:W-:Y:S02]  /*ea40*/  HADD2.F32 R36, -RZ, R21.H1_H1 ;  /* 0x30000015ff247230 */ /* 0x000fe40000004100 */
[----:B------:R-:W-:Y:S01]  /*ea50*/  @!P1 FADD.FTZ R18, -R18, -RZ ;  /* 0x800000ff12129221 */ /* 0x000fe20000010100 */
[--C-:B------:R-:W-:Y:S02]  /*ea60*/  HADD2.F32 R8, -RZ, R41.reuse.H0_H0 ;  /* 0x20000029ff087230 */ /* 0x100fe40000004100 */
[----:B------:R-:W-:Y:S01]  /*ea70*/  @!P1 FADD.FTZ R24, -R24, -RZ ;  /* 0x800000ff18189221 */ /* 0x000fe20000010100 */
[----:B------:R-:W-:Y:S02]  /*ea80*/  HADD2.F32 R12, -RZ, R41.H1_H1 ;  /* 0x30000029ff0c7230 */ /* 0x000fe40000004100 */
[----:B------:R-:W-:Y:S02]  /*ea90*/  HADD2.F32 R7, -RZ, R43.H0_H0 ;  /* 0x2000002bff077230 */ /* 0x000fe40000004100 */
[----:B------:R-:W-:-:S02]  /*eaa0*/  HADD2.F32 R21, -RZ, R23.H0_H0 ;  /* 0x20000017ff157230 */ /* 0x000fc40000004100 */
[----:B------:R-:W-:Y:S01]  /*eab0*/  FMUL.FTZ R18, R53, R18 ;  /* 0x0000001235127220 */ /* 0x000fe20000410000 */
[----:B------:R-:W-:Y:S01]  /*eac0*/  FMUL.FTZ R24, R39, R24 ;  /* 0x0000001827187220 */ /* 0x000fe20000410000 */
[----:B------:R-:W-:Y:S01]  /*ead0*/  FFMA.FTZ R5, R8, R5, R51 ;  /* 0x0000000508057223 */ /* 0x000fe20000010033 */
[----:B------:R-:W-:Y:S01]  /*eae0*/  FFMA.FTZ R12, R12, R36, R37 ;  /* 0x000000240c0c7223 */ /* 0x000fe20000010025 */
[----:B------:R-:W-:Y:S01]  /*eaf0*/  FFMA.FTZ R7, R7, R21, R46 ;  /* 0x0000001507077223 */ /* 0x000fe2000001002e */
[----:B------:R-:W-:Y:S02]  /*eb00*/  HADD2.F32 R23, -RZ, R23.H1_H1 ;  /* 0x30000017ff177230 */ /* 0x000fe40000004100 */
[--C-:B------:R-:W-:Y:S02]  /*eb10*/  HADD2.F32 R39, -RZ, R20.reuse.H0_H0 ;  /* 0x20000014ff277230 */ /* 0x100fe40000004100 */
[----:B------:R-:W-:Y:S02]  /*eb20*/  HADD2.F32 R53, -RZ, R20.H1_H1 ;  /* 0x30000014ff357230 */ /* 0x000fe40000004100 */
[----:B------:R-:W-:-:S02]  /*eb30*/  HADD2.F32 R41, -RZ, R22.H0_H0 ;  /* 0x20000016ff297230 */ /* 0x000fc40000004100 */
[----:B------:R-:W-:Y:S02]  /*eb40*/  HADD2.F32 R55, -RZ, R22.H1_H1 ;  /* 0x30000016ff377230 */ /* 0x000fe40000004100 */
[----:B------:R-:W-:Y:S02]  /*eb50*/  HADD2.F32 R43, -RZ, R43.H1_H1 ;  /* 0x3000002bff2b7230 */ /* 0x000fe40000004100 */
[--C-:B------:R-:W-:Y:S02]  /*eb60*/  HADD2.F32 R21, -RZ, R40.reuse.H0_H0 ;  /* 0x20000028ff157230 */ /* 0x100fe40000004100 */
[----:B------:R-:W-:Y:S02]  /*eb70*/  HADD2.F32 R51, -RZ, R40.H1_H1 ;  /* 0x30000028ff337230 */ /* 0x000fe40000004100 */
[----:B------:R-:W-:Y:S02]  /*eb80*/  HADD2.F32 R37, -RZ, R42.H0_H0 ;  /* 0x2000002aff257230 */ /* 0x000fe40000004100 */
        /* <DEDUP_REMOVED lines=9> */
.L_x_7302:
[----:B------:R-:W-:Y:S05]  /*ec20*/  BSYNC B0 ;  /* 0x0000000000007941 */ /* 0x000fea0003800000 */
.L_x_7301:
[----:B-----5:R3:W-:Y:S02]  /*ec30*/  STS.128 [R219], R40 ;  /* 0x00000028db007388 */ /* 0x0207e40000000c00 */
.L_x_7300:
[----:B------:R-:W-:Y:S05]  /*ec40*/  BSYNC B1 ;  /* 0x0000000000017941 */ /* 0x000fea0003800000 */
.L_x_7299:
        /* <DEDUP_REMOVED lines=18> */
[----:B------:R-:W2:Y:S01]  /*ed70*/  LD.E.128 R36, desc[UR6][R36.64+0x80] ;  /* 0x0000800624247980 */ /* 0x000ea2000c101d00 */
[----:B------:R-:W-:Y:S02]  /*ed80*/  LEA.HI.X R5, R7, R29, R5, 0x1, P0 ;  /* 0x0000001d07057211 */ /* 0x000fe400000f0c05 */
[----:B------:R-:W-:-:S04]  /*ed90*/  @P1 IADD3 R21, -R19, RZ, RZ ;  /* 0x000000ff13151210 */ /* 0x000fc80007ffe1ff */
[----:B------:R-:W4:Y:S01]  /*eda0*/  LD.E.128 R4, desc[UR6][R4.64+0x80] ;  /* 0x0000800604047980 */ /* 0x000f22000c101d00 */
[----:B------:R-:W-:-:S04]  /*edb0*/  IADD3 R23, P0, R21, R0, RZ ;  /* 0x0000000015177210 */ /* 0x000fc80007f1e0ff */
[----:B------:R-:W-:Y:S02]  /*edc0*/  LEA.HI.X.SX32 R21, R21, R2, 0x1, P0 ;  /* 0x0000000215157211 */ /* 0x000fe400000f0eff */
[----:B------:R-:W-:-:S04]  /*edd0*/  LEA R20, P0, R23, R26, 0x1 ;  /* 0x0000001a17147211 */ /* 0x000fc800078008ff */
[----:B------:R-:W-:-:S06]  /*ede0*/  LEA.HI.X R21, R23, R27, R21, 0x1, P0 ;  /* 0x0000001b17157211 */ /* 0x000fcc00000f0c15 */
[----:B------:R-:W3:Y:S01]  /*edf0*/  LD.E.128 R20, desc[UR6][R20.64+0x80] ;  /* 0x0000800614147980 */ /* 0x000ee2000c101d00 */
[----:B-----5:R-:W-:Y:S02]  /*ee00*/  HADD2.F32 R57, -RZ, R42.H1_H1 ;  /* 0x3000002aff397230 */ /* 0x020fe40000004100 */
[----:B--2---:R-:W-:Y:S02]  /*ee10*/  HADD2.F32 R46, -RZ, R39.H0_H0 ;  /* 0x20000027ff2e7230 */ /* 0x004fe40000004100 */
        /* <DEDUP_REMOVED lines=27> */
[----:B---3--:R-:W-:-:S02]  /*efd0*/  HADD2.F32 R5, -RZ, R21.H0_H0 ;  /* 0x20000015ff057230 */ /* 0x008fc40000004100 */
        /* <DEDUP_REMOVED lines=30> */
.L_x_7306:
[----:B------:R-:W-:Y:S05]  /*f1c0*/  BSYNC B0 ;  /* 0x0000000000007941 */ /* 0x000fea0003800000 */
.L_x_7305:
[----:B-----5:R1:W-:Y:S02]  /*f1d0*/  STS.128 [R219+0x2000], R40 ;  /* 0x00200028db007388 */ /* 0x0203e40000000c00 */
.L_x_7304:
[----:B------:R-:W-:Y:S05]  /*f1e0*/  BSYNC B1 ;  /* 0x0000000000017941 */ /* 0x000fea0003800000 */
.L_x_7303:
[----:B------:R-:W-:-:S13]  /*f1f0*/  ISETP.GE.AND P0, PT, R10, R9, PT ;  /* 0x000000090a00720c */ /* 0x000fda0003f06270 */
[----:B------:R1:W-:Y:S01]  /*f200*/  @P0 STS.128 [R219+0x4000], RZ ;  /* 0x004000ffdb000388 */ /* 0x0003e20000000c00 */
[----:B------:R-:W-:Y:S05]  /*f210*/  @P0 BRA `(.L_x_7298) ;  /* 0x0000000400540947 */ /* 0x000fea0003800000 */
[----:B-1-3--:R1:W5:Y:S01]  /*f220*/  LD.E.128 R40, desc[UR6][R44.64+0x100] ;  /* 0x000100062c287980 */ /* 0x00a362000c101d00 */
        /* <DEDUP_REMOVED lines=13> */
[----:B------:R-:W1:Y:S01]  /*f300*/  LD.E.128 R36, desc[UR6][R36.64+0x100] ;  /* 0x0001000624247980 */ /* 0x000e62000c101d00 */
[----:B------:R-:W-:Y:S02]  /*f310*/  LEA.HI.X R5, R7, R29, R5, 0x1, P0 ;  /* 0x0000001d07057211 */ /* 0x000fe400000f0c05 */
[----:B------:R-:W-:-:S04]  /*f320*/  @P1 IADD3 R21, -R19, RZ, RZ ;  /* 0x000000ff13151210 */ /* 0x000fc80007ffe1ff */
[----:B------:R-:W3:Y:S01]  /*f330*/  LD.E.128 R4, desc[UR6][R4.64+0x100] ;  /* 0x0001000604047980 */ /* 0x000ee2000c101d00 */
[----:B------:R-:W-:-:S04]  /*f340*/  IADD3 R23, P0, R21, R0, RZ ;  /* 0x0000000015177210 */ /* 0x000fc80007f1e0ff */
[----:B------:R-:W-:Y:S02]  /*f350*/  LEA.HI.X.SX32 R21, R21, R2, 0x1, P0 ;  /* 0x0000000215157211 */ /* 0x000fe400000f0eff */
[----:B------:R-:W-:-:S04]  /*f360*/  LEA R20, P0, R23, R26, 0x1 ;  /* 0x0000001a17147211 */ /* 0x000fc800078008ff */
[----:B------:R-:W-:-:S06]  /*f370*/  LEA.HI.X R21, R23, R27, R21, 0x1, P0 ;  /* 0x0000001b17157211 */ /* 0x000fcc00000f0c15 */
[----:B------:R-:W4:Y:S01]  /*f380*/  LD.E.128 R20, desc[UR6][R20.64+0x100] ;  /* 0x0001000614147980 */ /* 0x000f22000c101d00 */
[----:B-12---:R-:W-:Y:S02]  /*f390*/  HADD2.F32 R45, -RZ, R36.H0_H0 ;  /* 0x20000024ff2d7230 */ /* 0x006fe40000004100 */
        /* <DEDUP_REMOVED lines=15> */
[----:B------:R-:W-:Y:S02]  /*f490*/  HADD2.F32 R37, -RZ, R37.H1_H1 ;  /* 0x30000025ff257230 */ /* 0x000fe40000004100 */
[----:B------:R-:W-:Y:S01]  /*f4a0*/  @!P1 FADD.FTZ R18, -R18, -RZ ;  /* 0x800000ff12129221 */ /* 0x000fe20000010100 */
[----:B------:R-:W-:Y:S02]  /*f4b0*/  HADD2.F32 R8, -RZ, R38.H0_H0 ;  /* 0x20000026ff087230 */ /* 0x000fe40000004100 */
        /* <DEDUP_REMOVED lines=8> */
[----:B------:R-:W-:Y:S02]  /*f540*/  HADD2.F32 R12, -RZ, R41.H0_H0 ;  /* 0x20000029ff0c7230 */ /* 0x000fe40000004100 */
[----:B----4-:R-:W-:Y:S02]  /*f550*/  HADD2.F32 R8, -RZ, R20.H0_H0 ;  /* 0x20000014ff087230 */ /* 0x010fe40000004100 */
[----:B------:R-:W-:Y:S02]  /*f560*/  HADD2.F32 R18, -RZ, R21.H0_H0 ;  /* 0x20000015ff127230 */ /* 0x000fe40000004100 */
[----:B------:R-:W-:Y:S02]  /*f570*/  HADD2.F32 R40, -RZ, R40.H1_H1 ;  /* 0x30000028ff287230 */ /* 0x000fe40000004100 */
        /* <DEDUP_REMOVED lines=29> */
.L_x_7308:
[----:B------:R-:W-:Y:S05]  /*f750*/  BSYNC B0 ;  /* 0x0000000000007941 */ /* 0x000fea0003800000 */
.L_x_7307:
[----:B-----5:R3:W-:Y:S02]  /*f760*/  STS.128 [R219+0x4000], R40 ;  /* 0x00400028db007388 */ /* 0x0207e40000000c00 */
.L_x_7298:
[----:B------:R-:W-:Y:S05]  /*f770*/  BSYNC B2 ;  /* 0x0000000000027941 */ /* 0x000fea0003800000 */
.L_x_7297:
[----:B------:R-:W-:Y:S01]  /*f780*/  VIADD R24, R154, 0x10 ;  /* 0x000000109a187836 */ /* 0x000fe20000000000 */
[----:B------:R-:W-:Y:S04]  /*f790*/  BSSY B2, `(.L_x_7309) ;  /* 0x0000118000027945 */ /* 0x000fe80003800000 */
[----:B------:R-:W-:-:S04]  /*f7a0*/  ISETP.GE.AND P0, PT, R24, R13, PT ;  /* 0x0000000d1800720c */ /* 0x000fc80003f06270 */
[----:B------:R-:W-:-:S13]  /*f7b0*/  ISETP.LT.OR P0, PT, R131, -0x87, P0 ;  /* 0xffffff798300780c */ /* 0x000fda0000701670 */
[----:B------:R-:W-:Y:S05]  /*f7c0*/  @P0 BRA `(.L_x_7310) ;  /* 0x0000001000500947 */ /* 0x000fea0003800000 */
        /* <DEDUP_REMOVED lines=10> */
[C---:B------:R-:W-:Y:S02]  /*f870*/  IADD3 R12, P1, R25.reuse, R0, RZ ;  /* 0x00000000190c7210 */ /* 0x040fe40007f3e0ff */
[----:B------:R-:W-:Y:S02]  /*f880*/  MOV R21, R19 ;  /* 0x0000001300157202 */ /* 0x000fe40000000f00 */
[----:B------:R-:W-:-:S05]  /*f890*/  LEA.HI.X.SX32 R8, R25, R2, 0x1, P1 ;  /* 0x0000000219087211 */ /* 0x000fca00008f0eff */
        /* <DEDUP_REMOVED lines=76> */
.L_x_7314:
[----:B------:R-:W-:Y:S05]  /*fd60*/  BSYNC B0 ;  /* 0x0000000000007941 */ /* 0x000fea0003800000 */
.L_x_7313:
[----:B-----5:R3:W-:Y:S02]  /*fd70*/  STS.128 [R219+0x800], R40 ;  /* 0x00080028db007388 */ /* 0x0207e40000000c00 */
.L_x_7312:
[----:B------:R-:W-:Y:S05]  /*fd80*/  BSYNC B1 ;  /* 0x0000000000017941 */ /* 0x000fea0003800000 */
.L_x_7311:
        /* <DEDUP_REMOVED lines=9> */
[----:B------:R-:W-:Y:S02]  /*fe20*/  IADD3 R7, R25, 0x40, RZ ;  /* 0x0000004019077810 */ /* 0x000fe40007ffe0ff */
[----:B------:R-:W-:Y:S02]  /*fe30*/  MOV R5, RZ ;  /* 0x000000ff00057202 */ /* 0x000fe40000000f00 */
[C---:B------:R-:W-:Y:S02]  /*fe40*/  IADD3 R12, P1, R7.reuse, R0, RZ ;  /* 0x00000000070c7210 */ /* 0x040fe40007f3e0ff */
[----:B------:R-:W-:Y:S02]  /*fe50*/  MOV R21, R19 ;  /* 0x0000001300157202 */ /* 0x000fe40000000f00 */
[----:B------:R-:W-:-:S03]  /*fe60*/  LEA.HI.X.SX32 R8, R7, R2, 0x1, P1 ;  /* 0x0000000207087211 */ /* 0x000fc600008f0eff */
        /* <DEDUP_REMOVED lines=76> */
.L_x_7318:
[----:B------:R-:W-:Y:S05]  /*10330*/  BSYNC B0 ;  /* 0x0000000000007941 */ /* 0x000fea0003800000 */
.L_x_7317:
[----:B-----5:R3:W-:Y:S02]  /*10340*/  STS.128 [R219+0x2800], R40 ;  /* 0x00280028db007388 */ /* 0x0207e40000000c00 */
.L_x_7316:
[----:B------:R-:W-:Y:S05]  /*10350*/  BSYNC B1 ;  /* 0x0000000000017941 */ /* 0x000fea0003800000 */
.L_x_7315:
[----:B------:R-:W-:-:S13]  /*10360*/  ISETP.GE.AND P0, PT, R10, R9, PT ;  /* 0x000000090a00720c */ /* 0x000fda0003f06270 */
[----:B------:R1:W-:Y:S01]  /*10370*/  @P0 STS.128 [R219+0x4800], RZ ;  /* 0x004800ffdb000388 */ /* 0x0003e20000000c00 */
[----:B------:R-:W-:Y:S05]  /*10380*/  @P0 BRA `(.L_x_7310) ;  /* 0x0000000400600947 */ /* 0x000fea0003800000 */
[----:B------:R1:W5:Y:S01]  /*10390*/  LD.E.128 R36, desc[UR6][R32.64+0x100] ;  /* 0x0001000620247980 */ /* 0x000362000c101d00 */
        /* <DEDUP_REMOVED lines=12> */
[----:B-1-3--:R-:W-:Y:S01]  /*10460*/  IMAD.WIDE R40, R21, 0x2, R32 ;  /* 0x0000000215287825 */ /* 0x00afe200078e0220 */
        /* <DEDUP_REMOVED lines=11> */
[----:B------:R-:W4:Y:S01]  /*10520*/  LD.E.128 R20, desc[UR6][R20.64] ;  /* 0x0000000614147980 */ /* 0x000f22000c101d00 */
[----:B---3--:R-:W-:Y:S02]  /*10530*/  HADD2.F32 R33, -RZ, R40.H0_H0 ;  /* 0x20000028ff217230 */ /* 0x008fe40000004100 */
        /* <DEDUP_REMOVED lines=20> */
[----:B------:R-:W-:Y:S01]  /*10680*/  @!P0 FADD.FTZ R18, -R18, -RZ ;  /* 0x800000ff12128221 */ /* 0x000fe20000010100 */
[----:B------:R-:W-:Y:S01]  /*10690*/  FMUL.FTZ R5, R8, R5 ;  /* 0x0000000508057220 */ /* 0x000fe20000410000 */
[----:B------:R-:W-:Y:S01]  /*106a0*/  FMUL.FTZ R7, R4, R7 ;  /* 0x0000000704077220 */ /* 0x000fe20000410000 */
[----:B------:R-:W-:Y:S01]  /*106b0*/  FMUL.FTZ R51, R51, R12 ;  /* 0x0000000c33337220 */ /* 0x000fe20000410000 */
[----:B------:R-:W-:Y:S01]  /*106c0*/  FMUL.FTZ R41, R41, R18 ;  /* 0x0000001229297220 */ /* 0x000fe20000410000 */
[----:B------:R-:W-:-:S02]  /*106d0*/  HADD2.F32 R42, -RZ, R42.H1_H1 ;  /* 0x3000002aff2a7230 */ /* 0x000fc40000004100 */
[----:B------:R-:W-:Y:S01]  /*106e0*/  @!P0 FADD.FTZ R25, -R25, -RZ ;  /* 0x800000ff19198221 */ /* 0x000fe20000010100 */
[----:B-----5:R-:W-:Y:S02]  /*106f0*/  HADD2.F32 R4, -RZ, R36.H0_H0 ;  /* 0x20000024ff047230 */ /* 0x020fe40000004100 */
[----:B------:R-:W-:Y:S02]  /*10700*/  HADD2.F32 R8, -RZ, R20.H0_H0 ;  /* 0x20000014ff087230 */ /* 0x000fe40000004100 */
[----:B------:R-:W-:Y:S02]  /*10710*/  HADD2.F32 R36, -RZ, R36.H1_H1 ;  /* 0x30000024ff247230 */ /* 0x000fe40000004100 */
[----:B------:R-:W-:Y:S02]  /*10720*/  HADD2.F32 R12, -RZ, R37.H0_H0 ;  /* 0x20000025ff0c7230 */ /* 0x000fe40000004100 */
[----:B------:R-:W-:Y:S02]  /*10730*/  HADD2.F32 R20, -RZ, R20.H1_H1 ;  /* 0x30000014ff147230 */ /* 0x000fe40000004100 */
[----:B------:R-:W-:-:S02]  /*10740*/  HADD2.F32 R18, -RZ, R21.H0_H0 ;  /* 0x20000015ff127230 */ /* 0x000fc40000004100 */
[----:B------:R-:W-:Y:S01]  /*10750*/  @!P0 FADD.FTZ R6, -R6, -RZ ;  /* 0x800000ff06068221 */ /* 0x000fe20000010100 */
[----:B------:R-:W-:Y:S02]  /*10760*/  HADD2.F32 R53, -RZ, R43.H0_H0 ;  /* 0x2000002bff357230 */ /* 0x000fe40000004100 */
        /* <DEDUP_REMOVED lines=24> */
.L_x_7320:
[----:B------:R-:W-:Y:S05]  /*108f0*/  BSYNC B0 ;  /* 0x0000000000007941 */ /* 0x000fea0003800000 */
.L_x_7319:
[----:B-----5:R1:W-:Y:S02]  /*10900*/  STS.128 [R219+0x4800], R36 ;  /* 0x00480024db007388 */ /* 0x0203e40000000c00 */
.L_x_7310:
[----:B------:R-:W-:Y:S05]  /*10910*/  BSYNC B2 ;  /* 0x0000000000027941 */ /* 0x000fea0003800000 */
.L_x_7309:
[----:B-1----:R-:W-:Y:S01]  /*10920*/  VIADD R32, R154, 0x20 ;  /* 0x000000209a207836 */ /* 0x002fe20000000000 */
        /* <DEDUP_REMOVED lines=13> */
[----:B------:R-:W-:Y:S02]  /*10a00*/  SHF.L.U32 R7, R19, 0x5, RZ ;  /* 0x0000000513077819 */ /* 0x000fe400000006ff */
        /* <DEDUP_REMOVED lines=42> */
[----:B------:R-:W-:-:S02]  /*10cb0*/  HADD2.F32 R38, -RZ, R38.H1_H1 ;  /* 0x30000026ff267230 */ /* 0x000fc40000004100 */
[----:B------:R-:W-:Y:S01]  /*10cc0*/  FMUL.FTZ R5, R8, R5 ;  /* 0x0000000508057220 */ /* 0x000fe20000410000 */
[----:B------:R-:W-:Y:S01]  /*10cd0*/  FMUL.FTZ R7, R4, R7 ;  /* 0x0000000704077220 */ /* 0x000fe20000410000 */
[----:B------:R-:W-:Y:S01]  /*10ce0*/  FMUL.FTZ R51, R51, R12 ;  /* 0x0000000c33337220 */ /* 0x000fe20000410000 */
[----:B------:R-:W-:Y:S01]  /*10cf0*/  FMUL.FTZ R37, R37, R18 ;  /* 0x0000001225257220 */ /* 0x000fe20000410000 */
[----:B------:R-:W-:Y:S01]  /*10d00*/  @!P0 FADD.FTZ R25, -R25, -RZ ;  /* 0x800000ff19198221 */ /* 0x000fe20000010100 */
[----:B-----5:R-:W-:Y:S02]  /*10d10*/  HADD2.F32 R4, -RZ, R40.H0_H0 ;  /* 0x20000028ff047230 */ /* 0x020fe40000004100 */
[----:B---3--:R-:W-:Y:S02]  /*10d20*/  HADD2.F32 R8, -RZ, R20.H0_H0 ;  /* 0x20000014ff087230 */ /* 0x008fe40000004100 */
[----:B------:R-:W-:Y:S02]  /*10d30*/  HADD2.F32 R40, -RZ, R40.H1_H1 ;  /* 0x30000028ff287230 */ /* 0x000fe40000004100 */
[----:B------:R-:W-:-:S02]  /*10d40*/  HADD2.F32 R12, -RZ, R41.H0_H0 ;  /* 0x20000029ff0c7230 */ /* 0x000fc40000004100 */
[----:B------:R-:W-:Y:S02]  /*10d50*/  HADD2.F32 R20, -RZ, R20.H1_H1 ;  /* 0x30000014ff147230 */ /* 0x000fe40000004100 */
        /* <DEDUP_REMOVED lines=27> */
.L_x_7326:
[----:B------:R-:W-:Y:S05]  /*10f10*/  BSYNC B0 ;  /* 0x0000000000007941 */ /* 0x000fea0003800000 */
.L_x_7325:
[----:B-----5:R1:W-:Y:S02]  /*10f20*/  STS.128 [R219+0x1000], R40 ;  /* 0x00100028db007388 */ /* 0x0203e40000000c00 */
.L_x_7324:
[----:B------:R-:W-:Y:S05]  /*10f30*/  BSYNC B1 ;  /* 0x0000000000017941 */ /* 0x000fea0003800000 */
.L_x_7323:
        /* <DEDUP_REMOVED lines=9> */
[----:B------:R-:W-:Y:S02]  /*10fd0*/  LEA R7, R19, 0x40, 0x5 ;  /* 0x0000004013077811 */ /* 0x000fe400078e28ff */
        /* <DEDUP_REMOVED lines=49> */
[----:B------:R-:W-:Y:S02]  /*112f0*/  HADD2.F32 R8, -RZ, R20.H0_H0 ;  /* 0x20000014ff087230 */ /* 0x000fe40000004100 */
        /* <DEDUP_REMOVED lines=30> */
.L_x_7330:
[----:B------:R-:W-:Y:S05]  /*114e0*/  BSYNC B0 ;  /* 0x0000000000007941 */ /* 0x000fea0003800000 */
.L_x_7329:
[----:B-----5:R3:W-:Y:S02]  /*114f0*/  STS.128 [R219+0x3000], R40 ;  /* 0x00300028db007388 */ /* 0x0207e40000000c00 */
.L_x_7328:
[----:B------:R-:W-:Y:S05]  /*11500*/  BSYNC B1 ;  /* 0x0000000000017941 */ /* 0x000fea0003800000 */
.L_x_7327:
        /* <DEDUP_REMOVED lines=23> */
[----:B------:R-:W2:Y:S01]  /*11680*/  LD.E.128 R4, desc[UR6][R4.64] ;  /* 0x0000000604047980 */ /* 0x000ea2000c101d00 */
[----:B------:R-:W-:-:S04]  /*11690*/  IADD3 R23, P1, R21, R12, RZ ;  /* 0x0000000c15177210 */ /* 0x000fc80007f3e0ff */
[----:B------:R-:W-:Y:S02]  /*116a0*/  LEA.HI.X.SX32 R8, R21, R8, 0x1, P1 ;  /* 0x0000000815087211 */ /* 0x000fe400008f0eff */
[----:B------:R-:W-:-:S04]  /*116b0*/  LEA R20, P1, R23, R26, 0x1 ;  /* 0x0000001a17147211 */ /* 0x000fc800078208ff */
[----:B------:R-:W-:-:S06]  /*116c0*/  LEA.HI.X R21, R23, R27, R8, 0x1, P1 ;  /* 0x0000001b17157211 */ /* 0x000fcc00008f0c08 */
[----:B------:R-:W4:Y:S01]  /*116d0*/  LD.E.128 R20, desc[UR6][R20.64] ;  /* 0x0000000614147980 */ /* 0x000f22000c101d00 */
        /* <DEDUP_REMOVED lines=29> */
[----:B----4-:R-:W-:Y:S02]  /*118b0*/  HADD2.F32 R8, -RZ, R20.H0_H0 ;  /* 0x20000014ff087230 */ /* 0x010fe40000004100 */
        /* <DEDUP_REMOVED lines=30> */
.L_x_7332:
[----:B------:R-:W-:Y:S05]  /*11aa0*/  BSYNC B0 ;  /* 0x0000000000007941 */ /* 0x000fea0003800000 */
.L_x_7331:
[----:B-----5:R1:W-:Y:S02]  /*11ab0*/  STS.128 [R219+0x5000], R36 ;  /* 0x00500024db007388 */ /* 0x0203e40000000c00 */
.L_x_7322:
[----:B------:R-:W-:Y:S05]  /*11ac0*/  BSYNC B2 ;  /* 0x0000000000027941 */ /* 0x000fea0003800000 */
.L_x_7321:
[----:B-1-3--:R-:W-:-:S05]  /*11ad0*/  VIADD R34, R154, 0x30 ;  /* 0x000000309a227836 */ /* 0x00afca0000000000 */
[----:B------:R-:W-:-:S04]  /*11ae0*/  ISETP.GE.AND P0, PT, R34, R13, PT ;  /* 0x0000000d2200720c */ /* 0x000fc80003f06270 */
[----:B------:R-:W-:-:S13]  /*11af0*/  ISETP.LT.OR P0, PT, R131, -0x187, P0 ;  /* 0xfffffe798300780c */ /* 0x000fda0000701670 */
[----:B------:R-:W-:Y:S05]  /*11b00*/  @P0 BRA `(.L_x_7286) ;  /* 0x0000001800480947 */ /* 0x000fea0003800000 */
        /* <DEDUP_REMOVED lines=8> */
[-C--:B------:R-:W-:Y:S01]  /*11b90*/  ISETP.GE.AND P0, PT, R14, R19.reuse, PT ;  /* 0x000000130e00720c */ /* 0x080fe20003f06270 */
[----:B------:R-:W-:Y:S01]  /*11ba0*/  IMAD R7, R19, 0x30, RZ ;  /* 0x0000003013077824 */ /* 0x000fe200078e02ff */
[----:B------:R-:W-:Y:S02]  /*11bb0*/  MOV R5, RZ ;  /* 0x000000ff00057202 */ /* 0x000fe40000000f00 */
[----:B------:R-:W-:Y:S02]  /*11bc0*/  MOV R13, R19 ;  /* 0x00000013000d7202 */ /* 0x000fe40000000f00 */
[----:B------:R-:W-:-:S04]  /*11bd0*/  IADD3 R12, P1, R7, R0, RZ ;  /* 0x00000000070c7210 */ /* 0x000fc80007f3e0ff */
        /* <DEDUP_REMOVED lines=30> */
[----:B------:R-:W-:-:S02]  /*11dc0*/  HADD2.F32 R6, -RZ, R7.H0_H0 ;  /* 0x20000007ff067230 */ /* 0x000fc40000004100 */
[----:B------:R-:W-:Y:S02]  /*11dd0*/  HADD2.F32 R7, -RZ, R7.H1_H1 ;  /* 0x30000007ff077230 */ /* 0x000fe40000004100 */
[----:B------:R-:W-:Y:S01]  /*11de0*/  FMUL.FTZ R35, R35, R8 ;  /* 0x0000000823237220 */ /* 0x000fe20000410000 */
[----:B------:R-:W-:Y:S01]  /*11df0*/  FMUL.FTZ R41, R41, R4 ;  /* 0x0000000429297220 */ /* 0x000fe20000410000 */
[----:B------:R-:W-:Y:S01]  /*11e00*/  FMUL.FTZ R36, R36, R25 ;  /* 0x0000001924247220 */ /* 0x000fe20000410000 */
[----:B------:R-:W-:Y:S02]  /*11e10*/  HADD2.F32 R8, -RZ, R38.H0_H0 ;  /* 0x20000026ff087230 */ /* 0x000fe40000004100 */
        /* <DEDUP_REMOVED lines=10> */
[----:B------:R-:W-:Y:S02]  /*11ec0*/  HADD2.F32 R38, -RZ, R38.H1_H1 ;  /* 0x30000026ff267230 */ /* 0x000fe40000004100 */
[----:B------:R-:W-:Y:S01]  /*11ed0*/  @!P0 FADD.FTZ R33, -R33, -RZ ;  /* 0x800000ff21218221 */ /* 0x000fe20000010100 */
[----:B-----5:R-:W-:Y:S02]  /*11ee0*/  HADD2.F32 R4, -RZ, R20.H0_H0 ;  /* 0x20000014ff047230 */ /* 0x020fe40000004100 */
[----:B---3--:R-:W-:-:S02]  /*11ef0*/  HADD2.F32 R8, -RZ, R12.H0_H0 ;  /* 0x2000000cff087230 */ /* 0x008fc40000004100 */
[----:B------:R-:W-:Y:S02]  /*11f00*/  HADD2.F32 R25, -RZ, R12.H1_H1 ;  /* 0x3000000cff197230 */ /* 0x000fe40000004100 */
[----:B------:R-:W-:Y:S02]  /*11f10*/  HADD2.F32 R18, -RZ, R21.H0_H0 ;  /* 0x20000015ff127230 */ /* 0x000fe40000004100 */
[----:B------:R-:W-:Y:S02]  /*11f20*/  HADD2.F32 R12, -RZ, R13.H0_H0 ;  /* 0x2000000dff0c7230 */ /* 0x000fe40000004100 */
[----:B------:R-:W-:Y:S01]  /*11f30*/  FMUL.FTZ R33, R38, R33 ;  /* 0x0000002126217220 */ /* 0x000fe20000410000 */
[----:B------:R-:W-:Y:S01]  /*11f40*/  FFMA.FTZ R4, R4, R8, R35 ;  /* 0x0000000804047223 */ /* 0x000fe20000010023 */
[----:B------:R-:W-:Y:S02]  /*11f50*/  HADD2.F32 R38, -RZ, R14.H0_H0 ;  /* 0x2000000eff267230 */ /* 0x000fe40000004100 */
[----:B------:R-:W-:-:S02]  /*11f60*/  HADD2.F32 R37, -RZ, R15.H0_H0 ;  /* 0x2000000fff257230 */ /* 0x000fc40000004100 */
[----:B------:R-:W-:Y:S01]  /*11f70*/  FFMA.FTZ R12, R18, R12, R41 ;  /* 0x0000000c120c7223 */ /* 0x000fe20000010029 */
        /* <DEDUP_REMOVED lines=19> */
.L_x_7336:
[----:B------:R-:W-:Y:S05]  /*120b0*/  BSYNC B0 ;  /* 0x0000000000007941 */ /* 0x000fea0003800000 */
.L_x_7335:
[----:B-----5:R1:W-:Y:S02]  /*120c0*/  STS.128 [R219+0x1800], R20 ;  /* 0x00180014db007388 */ /* 0x0203e40000000c00 */
.L_x_7334:
[----:B------:R-:W-:Y:S05]  /*120d0*/  BSYNC B1 ;  /* 0x0000000000017941 */ /* 0x000fea0003800000 */
.L_x_7333:
[----:B------:R-:W-:Y:S01]  /*120e0*/  ISETP.GE.AND P0, PT, R11, R9, PT ;  /* 0x000000090b00720c */ /* 0x000fe20003f06270 */
[----:B------:R-:W-:-:S12]  /*120f0*/  BSSY B1, `(.L_x_7337) ;  /* 0x000005c000017945 */ /* 0x000fd80003800000 */
[----:B------:R1:W-:Y:S01]  /*12100*/  @P0 STS.128 [R219+0x3800], RZ ;  /* 0x003800ffdb000388 */ /* 0x0003e20000000c00 */
[----:B------:R-:W-:Y:S05]  /*12110*/  @P0 BRA `(.L_x_7338) ;  /* 0x0000000400640947 */ /* 0x000fea0003800000 */
[----:B-1----:R1:W5:Y:S01]  /*12120*/  LD.E.128 R20, desc[UR6][R30.64+0x80] ;  /* 0x000080061e147980 */ /* 0x002362000c101d00 */
[----:B------:R-:W-:Y:S01]  /*12130*/  ISETP.GE.AND P0, PT, R11, R3, PT ;  /* 0x000000030b00720c */ /* 0x000fe20003f06270 */
[----:B------:R-:W-:-:S12]  /*12140*/  BSSY B0, `(.L_x_7339) ;  /* 0x0000055000007945 */ /* 0x000fd80003800000 */
[----:B------:R-:W-:Y:S05]  /*12150*/  @P0 BRA `(.L_x_7340) ;  /* 0x00000004004c0947 */ /* 0x000fea0003800000 */
[-C--:B------:R-:W-:Y:S02]  /*12160*/  ISETP.GE.AND P0, PT, R11, R19.reuse, PT ;  /* 0x000000130b00720c */ /* 0x080fe40003f06270 */
[----:B------:R-:W-:Y:S02]  /*12170*/  MOV R4, 0x30 ;  /* 0x0000003000047802 */ /* 0x000fe40000000f00 */
[----:B------:R-:W-:Y:S02]  /*12180*/  MOV R5, RZ ;  /* 0x000000ff00057202 */ /* 0x000fe40000000f00 */
[----:B------:R-:W-:Y:S01]  /*12190*/  MOV R13, R19 ;  /* 0x00000013000d7202 */ /* 0x000fe20000000f00 */
[----:B------:R-:W-:-:S05]  /*121a0*/  IMAD R7, R19, R4, 0x40 ;  /* 0x0000004013077424 */ /* 0x000fca00078e0204 */
[----:B------:R-:W-:Y:S02]  /*121b0*/  IADD3 R11, P1, R7, R0, RZ ;  /* 0x00000000070b7210 */ /* 0x000fe40007f3e0ff */
[----:B------:R-:W-:Y:S02]  /*121c0*/  @P0 IADD3 R5, -R19, RZ, RZ ;  /* 0x000000ff13050210 */ /* 0x000fe40007ffe1ff */
[----:B------:R-:W-:Y:S02]  /*121d0*/  LEA.HI.X.SX32 R8, R7, R2, 0x1, P1 ;  /* 0x0000000207087211 */ /* 0x000fe400008f0eff */
[----:B------:R-:W-:Y:S02]  /*121e0*/  IADD3 R7, P1, R5, R11, RZ ;  /* 0x0000000b05077210 */ /* 0x000fe40007f3e0ff */
[----:B------:R-:W-:Y:S02]  /*121f0*/  @P0 IADD3 R13, -R19, RZ, RZ ;  /* 0x000000ff130d0210 */ /* 0x000fe40007ffe1ff */
[----:B------:R-:W-:-:S02]  /*12200*/  LEA.HI.X.SX32 R5, R5, R8, 0x1, P1 ;  /* 0x0000000805057211 */ /* 0x000fc400008f0eff */
[----:B------:R-:W-:Y:S01]  /*12210*/  LEA R4, P1, R7, R28, 0x1 ;  /* 0x0000001c07047211 */ /* 0x000fe200078208ff */
[----:B------:R-:W-:-:S03]  /*12220*/  IMAD.WIDE R36, R13, 0x2, R30 ;  /* 0x000000020d247825 */ /* 0x000fc600078e021e */
[----:B------:R-:W-:Y:S02]  /*12230*/  LEA.HI.X R5, R7, R29, R5, 0x1, P1 ;  /* 0x0000001d07057211 */ /* 0x000fe400008f0c05 */
[----:B------:R-:W-:Y:S01]  /*12240*/  MOV R12, RZ ;  /* 0x000000ff000c7202 */ /* 0x000fe20000000f00 */
[----:B------:R-:W2:Y:S01]  /*12250*/  LD.E.128 R36, desc[UR6][R36.64+0x80] ;  /* 0x0000800624247980 */ /* 0x000ea2000c101d00 */
[----:B------:R-:W-:-:S03]  /*12260*/  @P0 IADD3 R12, -R19, RZ, RZ ;  /* 0x000000ff130c0210 */ /* 0x000fc60007ffe1ff */
[----:B------:R-:W3:Y:S01]  /*12270*/  LD.E.128 R4, desc[UR6][R4.64] ;  /* 0x0000000604047980 */ /* 0x000ee2000c101d00 */
[----:B------:R-:W-:-:S04]  /*12280*/  IADD3 R11, P1, R12, R11, RZ ;  /* 0x0000000b0c0b7210 */ /* 0x000fc80007f3e0ff */
[----:B------:R-:W-:Y:S02]  /*12290*/  LEA.HI.X.SX32 R8, R12, R8, 0x1, P1 ;  /* 0x000000080c087211 */ /* 0x000fe400008f0eff */
[----:B------:R-:W-:-:S04]  /*122a0*/  LEA R12, P1, R11, R26, 0x1 ;  /* 0x0000001a0b0c7211 */ /* 0x000fc800078208ff */
[----:B------:R-:W-:-:S06]  /*122b0*/  LEA.HI.X R13, R11, R27, R8, 0x1, P1 ;  /* 0x0000001b0b0d7211 */ /* 0x000fcc00008f0c08 */
[----:B------:R-:W4:Y:S01]  /*122c0*/  LD.E.128 R12, desc[UR6][R12.64] ;  /* 0x000000060c0c7980 */ /* 0x000f22000c101d00 */
[--C-:B--2---:R-:W-:Y:S02]  /*122d0*/  HADD2.F32 R33, -RZ, R36.reuse.H0_H0 ;  /* 0x20000024ff217230 */ /* 0x104fe40000004100 */
[----:B------:R-:W-:Y:S02]  /*122e0*/  HADD2.F32 R36, -RZ, R36.H1_H1 ;  /* 0x30000024ff247230 */ /* 0x000fe40000004100 */
[--C-:B---3--:R-:W-:Y:S02]  /*122f0*/  HADD2.F32 R8, -RZ, R4.reuse.H0_H0 ;  /* 0x20000004ff087230 */ /* 0x108fe40000004100 */
[----:B------:R-:W-:Y:S02]  /*12300*/  HADD2.F32 R11, -RZ, R4.H1_H1 ;  /* 0x30000004ff0b7230 */ /* 0x000fe40000004100 */
[--C-:B------:R-:W-:Y:S02]  /*12310*/  HADD2.F32 R4, -RZ, R5.reuse.H0_H0 ;  /* 0x20000005ff047230 */ /* 0x100fe40000004100 */
[----:B------:R-:W-:Y:S01]  /*12320*/  @!P0 FADD.FTZ R8, -R8, -RZ ;  /* 0x800000ff08088221 */ /* 0x000fe20000010100 */
[----:B------:R-:W-:-:S02]  /*12330*/  HADD2.F32 R18, -RZ, R5.H1_H1 ;  /* 0x30000005ff127230 */ /* 0x000fc40000004100 */
[----:B------:R-:W-:Y:S01]  /*12340*/  @!P0 FADD.FTZ R11, -R11, -RZ ;  /* 0x800000ff0b0b8221 */ /* 0x000fe20000010100 */
[--C-:B------:R-:W-:Y:S02]  /*12350*/  HADD2.F32 R5, -RZ, R6.reuse.H0_H0 ;  /* 0x20000006ff057230 */ /* 0x100fe40000004100 */
[----:B------:R-:W-:Y:S01]  /*12360*/  @!P0 FADD.FTZ R4, -R4, -RZ ;  /* 0x800000ff04048221 */ /* 0x000fe20000010100 */
[----:B------:R-:W-:Y:S02]  /*12370*/  HADD2.F32 R25, -RZ, R6.H1_H1 ;  /* 0x30000006ff197230 */ /* 0x000fe40000004100 */
[----:B------:R-:W-:Y:S01]  /*12380*/  FMUL.FTZ R36, R36, R11 ;  /* 0x0000000b24247220 */ /* 0x000fe20000410000 */
[----:B------:R-:W-:Y:S02]  /*12390*/  HADD2.F32 R35, -RZ, R37.H0_H0 ;  /* 0x20000025ff237230 */ /* 0x000fe40000004100 */
[----:B------:R-:W-:Y:S01]  /*123a0*/  FMUL.FTZ R33, R33, R8 ;  /* 0x0000000821217220 */ /* 0x000fe20000410000 */
[----:B------:R-:W-:-:S02]  /*123b0*/  HADD2.F32 R6, -RZ, R7.H0_H0 ;  /* 0x20000007ff067230 */ /* 0x000fc40000004100 */
[----:B------:R-:W-:Y:S01]  /*123c0*/  @!P0 FADD.FTZ R5, -R5, -RZ ;  /* 0x800000ff05058221 */ /* 0x000fe20000010100 */
        /* <DEDUP_REMOVED lines=19> */
[----:B------:R-:W-:Y:S01]  /*12500*/  FMUL.FTZ R25, R38, R25 ;  /* 0x0000001926197220 */ /* 0x000fe20000410000 */
[----:B------:R-:W-:Y:S02]  /*12510*/  HADD2.F32 R18, -RZ, R21.H0_H0 ;  /* 0x20000015ff127230 */ /* 0x000fe40000004100 */
[----:B------:R-:W-:Y:S01]  /*12520*/  FFMA.FTZ R4, R4, R8, R33 ;  /* 0x0000000804047223 */ /* 0x000fe20000010021 */
[--C-:B------:R-:W-:Y:S02]  /*12530*/  HADD2.F32 R12, -RZ, R13.reuse.H0_H0 ;  /* 0x2000000dff0c7230 */ /* 0x100fe40000004100 */
[----:B------:R-:W-:Y:S01]  /*12540*/  FFMA.FTZ R11, R11, R20, R36 ;  /* 0x000000140b0b7223 */ /* 0x000fe20000010024 */
[----:B------:R-:W-:-:S02]  /*12550*/  HADD2.F32 R40, -RZ, R13.H1_H1 ;  /* 0x3000000dff287230 */ /* 0x000fc40000004100 */
[----:B------:R-:W-:Y:S02]  /*12560*/  HADD2.F32 R38, -RZ, R14.H0_H0 ;  /* 0x2000000eff267230 */ /* 0x000fe40000004100 */
[----:B------:R-:W-:Y:S01]  /*12570*/  FFMA.FTZ R12, R18, R12, R35 ;  /* 0x0000000c120c7223 */ /* 0x000fe20000010023 */
[--C-:B------:R-:W-:Y:S02]  /*12580*/  HADD2.F32 R13, -RZ, R15.reuse.H0_H0 ;  /* 0x2000000fff0d7230 */ /* 0x100fe40000004100 */
[----:B------:R-:W-:Y:S02]  /*12590*/  HADD2.F32 R42, -RZ, R15.H1_H1 ;  /* 0x3000000fff2a7230 */ /* 0x000fe40000004100 */
[----:B------:R-:W-:Y:S02]  /*125a0*/  HADD2.F32 R8, -RZ, R22.H0_H0 ;  /* 0x20000016ff087230 */ /* 0x000fe40000004100 */
[----:B------:R-:W-:Y:S02]  /*125b0*/  HADD2.F32 R14, -RZ, R14.H1_H1 ;  /* 0x3000000eff0e7230 */ /* 0x000fe40000004100 */
[----:B------:R-:W-:-:S02]  /*125c0*/  HADD2.F32 R18, -RZ, R21.H1_H1 ;  /* 0x30000015ff127230 */ /* 0x000fc40000004100 */
[----:B------:R-:W-:Y:S01]  /*125d0*/  FFMA.FTZ R5, R8, R38, R5 ;  /* 0x0000002608057223 */ /* 0x000fe20000010005 */
[----:B------:R-:W-:Y:S02]  /*125e0*/  HADD2.F32 R22, -RZ, R22.H1_H1 ;  /* 0x30000016ff167230 */ /* 0x000fe40000004100 */
[--C-:B------:R-:W-:Y:S02]  /*125f0*/  HADD2.F32 R15, -RZ, R23.reuse.H0_H0 ;  /* 0x20000017ff0f7230 */ /* 0x100fe40000004100 */
[----:B------:R-:W-:Y:S01]  /*12600*/  FFMA.FTZ R37, R18, R40, R37 ;  /* 0x0000002812257223 */ /* 0x000fe20000010025 */
[----:B------:R-:W-:Y:S02]  /*12610*/  HADD2.F32 R20, -RZ, R23.H1_H1 ;  /* 0x30000017ff147230 */ /* 0x000fe40000004100 */
[----:B------:R-:W-:Y:S01]  /*12620*/  FFMA.FTZ R14, R22, R14, R25 ;  /* 0x0000000e160e7223 */ /* 0x000fe20000010019 */
[----:B------:R-:W-:Y:S01]  /*12630*/  FFMA.FTZ R6, R15, R13, R6 ;  /* 0x0000000d0f067223 */ /* 0x000fe20000010006 */
[----:B------:R-:W-:Y:S01]  /*12640*/  F2FP.F16.F32.PACK_AB R21, R37, R12 ;  /* 0x0000000c2515723e */ /* 0x000fe200000000ff */
[----:B------:R-:W-:Y:S01]  /*12650*/  FFMA.FTZ R7, R20, R42, R7 ;  /* 0x0000002a14077223 */ /* 0x000fe20000010007 */
[----:B------:R-:W-:-:S02]  /*12660*/  F2FP.F16.F32.PACK_AB R20, R11, R4 ;  /* 0x000000040b14723e */ /* 0x000fc400000000ff */
[----:B------:R-:W-:Y:S02]  /*12670*/  F2FP.F16.F32.PACK_AB R22, R14, R5 ;  /* 0x000000050e16723e */ /* 0x000fe400000000ff */
[----:B------:R-:W-:Y:S02]  /*12680*/  F2FP.F16.F32.PACK_AB R23, R7, R6 ;  /* 0x000000060717723e */ /* 0x000fe400000000ff */
.L_x_7340:
[----:B------:R-:W-:Y:S05]  /*12690*/  BSYNC B0 ;  /* 0x0000000000007941 */ /* 0x000fea0003800000 */
.L_x_7339:
[----:B-----5:R1:W-:Y:S02]  /*126a0*/  STS.128 [R219+0x3800], R20 ;  /* 0x00380014db007388 */ /* 0x0203e40000000c00 */
.L_x_7338:
[----:B------:R-:W-:Y:S05]  /*126b0*/  BSYNC B1 ;  /* 0x0000000000017941 */ /* 0x000fea0003800000 */
.L_x_7337:
[----:B------:R-:W-:-:S13]  /*126c0*/  ISETP.GE.AND P0, PT, R10, R9, PT ;  /* 0x000000090a00720c */ /* 0x000fda0003f06270 */
[----:B------:R1:W-:Y:S01]  /*126d0*/  @P0 STS.128 [R219+0x5800], RZ ;  /* 0x005800ffdb000388 */ /* 0x0003e20000000c00 */
[----:B------:R-:W-:Y:S05]  /*126e0*/  @P0 BRA `(.L_x_7286) ;  /* 0x0000000c00500947 */ /* 0x000fea0003800000 */
[----:B------:R1:W5:Y:S01]  /*126f0*/  LD.E.128 R12, desc[UR6][R30.64+0x100] ;  /* 0x000100061e0c7980 */ /* 0x000362000c101d00 */
[----:B------:R-:W-:Y:S01]  /*12700*/  ISETP.GE.AND P0, PT, R10, R3, PT ;  /* 0x000000030a00720c */ /* 0x000fe20003f06270 */
[----:B------:R-:W-:Y:S01]  /*12710*/  BSSY B0, `(.L_x_7341) ;  /* 0x0000057000007945 */ /* 0x000fe20003800000 */
[----:B------:R-:W-:-:S05]  /*12720*/  IADD3 R6, P1, R30, 0x100, RZ ;  /* 0x000001001e067810 */ /* 0x000fca0007f3e0ff */
[----:B------:R-:W-:-:S06]  /*12730*/  IMAD.X R7, RZ, RZ, R31, P1 ;  /* 0x000000ffff077224 */ /* 0x000fcc00008e061f */
[----:B------:R-:W-:Y:S05]  /*12740*/  @P0 BRA `(.L_x_7342) ;  /* 0x00000004004c0947 */ /* 0x000fea0003800000 */
[----:B------:R-:W-:Y:S02]  /*12750*/  ISETP.GE.AND P0, PT, R10, R19, PT ;  /* 0x000000130a00720c */ /* 0x000fe40003f06270 */
[----:B------:R-:W-:Y:S02]  /*12760*/  MOV R4, 0x30 ;  /* 0x0000003000047802 */ /* 0x000fe40000000f00 */
[----:B------:R-:W-:-:S03]  /*12770*/  MOV R3, RZ ;  /* 0x000000ff00037202 */ /* 0x000fc60000000f00 */
[----:B------:R-:W-:Y:S01]  /*12780*/  IMAD R5, R19, R4, 0x80 ;  /* 0x0000008013057424 */ /* 0x000fe200078e0204 */
[----:B------:R-:W-:-:S04]  /*12790*/  MOV R4, R19 ;  /* 0x0000001300047202 */ /* 0x000fc80000000f00 */
[----:B------:R-:W-:Y:S02]  /*127a0*/  IADD3 R0, P1, R5, R0, RZ ;  /* 0x0000000005007210 */ /* 0x000fe40007f3e0ff */
[----:B------:R-:W-:Y:S02]  /*127b0*/  @P0 IADD3 R3, -R19, RZ, RZ ;  /* 0x000000ff13030210 */ /* 0x000fe40007ffe1ff */
[----:B------:R-:W-:Y:S02]  /*127c0*/  LEA.HI.X.SX32 R2, R5, R2, 0x1, P1 ;  /* 0x0000000205027211 */ /* 0x000fe400008f0eff */
[----:B------:R-:W-:Y:S02]  /*127d0*/  IADD3 R5, P1, R3, R0, RZ ;  /* 0x0000000003057210 */ /* 0x000fe40007f3e0ff */
[----:B------:R-:W-:Y:S02]  /*127e0*/  @P0 IADD3 R4, -R19, RZ, RZ ;  /* 0x000000ff13040210 */ /* 0x000fe40007ffe1ff */
[----:B------:R-:W-:-:S02]  /*127f0*/  LEA.HI.X.SX32 R3, R3, R2, 0x1, P1 ;  /* 0x0000000203037211 */ /* 0x000fc400008f0eff */
[----:B------:R-:W-:Y:S01]  /*12800*/  LEA R28, P1, R5, R28, 0x1 ;  /* 0x0000001c051c7211 */ /* 0x000fe200078208ff */
[----:B-1----:R-:W-:-:S03]  /*12810*/  IMAD.WIDE R20, R4, 0x2, R6 ;  /* 0x0000000204147825 */ /* 0x002fc600078e0206 */
        /* <DEDUP_REMOVED lines=12> */
[----:B---3--:R-:W-:Y:S02]  /*128e0*/  HADD2.F32 R0, -RZ, R4.H0_H0 ;  /* 0x20000004ff007230 */ /* 0x008fe40000004100 */
        /* <DEDUP_REMOVED lines=9> */
[----:B------:R-:W-:Y:S02]  /*12980*/  HADD2.F32 R6, -RZ, R7.H0_H0 ;  /* 0x20000007ff067230 */ /* 0x000fe40000004100 */
[----:B------:R-:W-:Y:S01]  /*12990*/  @!P0 FADD.FTZ R3, -R3, -RZ ;  /* 0x800000ff03038221 */ /* 0x000fe20000010100 */
[----:B------:R-:W-:-:S02]  /*129a0*/  HADD2.F32 R20, -RZ, R21.H1_H1 ;  /* 0x30000015ff147230 */ /* 0x000fc40000004100 */
[----:B------:R-:W-:Y:S01]  /*129b0*/  FMUL.FTZ R25, R25, R2 ;  /* 0x0000000219197220 */ /* 0x000fe20000410000 */
[----:B------:R-:W-:Y:S02]  /*129c0*/  HADD2.F32 R7, -RZ, R7.H1_H1 ;  /* 0x30000007ff077230 */ /* 0x000fe40000004100 */
[----:B------:R-:W-:Y:S01]  /*129d0*/  @!P0 FADD.FTZ R6, -R6, -RZ ;  /* 0x800000ff06068221 */ /* 0x000fe20000010100 */
[----:B------:R-:W-:Y:S02]  /*129e0*/  HADD2.F32 R4, -RZ, R4.H1_H1 ;  /* 0x30000004ff047230 */ /* 0x000fe40000004100 */
[----:B------:R-:W-:Y:S01]  /*129f0*/  FMUL.FTZ R20, R20, R5 ;  /* 0x0000000514147220 */ /* 0x000fe20000410000 */
[----:B------:R-:W-:Y:S02]  /*12a00*/  HADD2.F32 R2, -RZ, R22.H0_H0 ;  /* 0x20000016ff027230 */ /* 0x000fe40000004100 */
[----:B------:R-:W-:Y:S01]  /*12a10*/  @!P0 FADD.FTZ R7, -R7, -RZ ;  /* 0x800000ff07078221 */ /* 0x000fe20000010100 */
[----:B------:R-:W-:-:S02]  /*12a20*/  HADD2.F32 R0, -RZ, R23.H1_H1 ;  /* 0x30000017ff007230 */ /* 0x000fc40000004100 */
[----:B------:R-:W-:Y:S01]  /*12a30*/  @!P0 FADD.FTZ R4, -R4, -RZ ;  /* 0x800000ff04048221 */ /* 0x000fe20000010100 */
[----:B------:R-:W-:Y:S02]  /*12a40*/  HADD2.F32 R5, -RZ, R23.H0_H0 ;  /* 0x20000017ff057230 */ /* 0x000fe40000004100 */
[----:B------:R-:W-:Y:S01]  /*12a50*/  FMUL.FTZ R3, R2, R3 ;  /* 0x0000000302037220 */ /* 0x000fe20000410000 */
[----:B------:R-:W-:Y:S02]  /*12a60*/  HADD2.F32 R21, -RZ, R22.H1_H1 ;  /* 0x30000016ff157230 */ /* 0x000fe40000004100 */
[----:B------:R-:W-:Y:S01]  /*12a70*/  FMUL.FTZ R7, R0, R7 ;  /* 0x0000000700077220 */ /* 0x000fe20000410000 */
[----:B------:R-:W-:Y:S01]  /*12a80*/  FMUL.FTZ R27, R27, R4 ;  /* 0x000000041b1b7220 */ /* 0x000fe20000410000 */
[----:B------:R-:W-:Y:S01]  /*12a90*/  FMUL.FTZ R6, R5, R6 ;  /* 0x0000000605067220 */ /* 0x000fe20000410000 */
[----:B-----5:R-:W-:Y:S02]  /*12aa0*/  HADD2.F32 R0, -RZ, R12.H0_H0 ;  /* 0x2000000cff007230 */ /* 0x020fe40000004100 */
[----:B------:R-:W-:Y:S01]  /*12ab0*/  @!P0 FADD.FTZ R18, -R18, -RZ ;  /* 0x800000ff12128221 */ /* 0x000fe20000010100 */
[----:B----4-:R-:W-:-:S02]  /*12ac0*/  HADD2.F32 R2, -RZ, R8.H0_H0 ;  /* 0x20000008ff027230 */ /* 0x010fc40000004100 */
[----:B------:R-:W-:Y:S02]  /*12ad0*/  HADD2.F32 R12, -RZ, R12.H1_H1 ;  /* 0x3000000cff0c7230 */ /* 0x000fe40000004100 */
[----:B------:R-:W-:Y:S01]  /*12ae0*/  FMUL.FTZ R18, R21, R18 ;  /* 0x0000001215127220 */ /* 0x000fe20000410000 */
[----:B------:R-:W-:Y:S02]  /*12af0*/  HADD2.F32 R4, -RZ, R13.H0_H0 ;  /* 0x2000000dff047230 */ /* 0x000fe40000004100 */
[----:B------:R-:W-:Y:S01]  /*12b00*/  FFMA.FTZ R0, R0, R2, R19 ;  /* 0x0000000200007223 */ /* 0x000fe20000010013 */
[----:B------:R-:W-:Y:S02]  /*12b10*/  HADD2.F32 R8, -RZ, R8.H1_H1 ;  /* 0x30000008ff087230 */ /* 0x000fe40000004100 */
[----:B------:R-:W-:Y:S02]  /*12b20*/  HADD2.F32 R5, -RZ, R9.H0_H0 ;  /* 0x20000009ff057230 */ /* 0x000fe40000004100 */
[----:B------:R-:W-:-:S02]  /*12b30*/  HADD2.F32 R22, -RZ, R10.H0_H0 ;  /* 0x2000000aff167230 */ /* 0x000fc40000004100 */
[----:B------:R-:W-:Y:S01]  /*12b40*/  FFMA.FTZ R27, R12, R8, R27 ;  /* 0x000000080c1b7223 */ /* 0x000fe2000001001b */
[----:B------:R-:W-:Y:S02]  /*12b50*/  HADD2.F32 R23, -RZ, R10.H1_H1 ;  /* 0x3000000aff177230 */ /* 0x000fe40000004100 */
[----:B------:R-:W-:Y:S01]  /*12b60*/  FFMA.FTZ R4, R4, R5, R25 ;  /* 0x0000000504047223 */ /* 0x000fe20000010019 */
[--C-:B------:R-:W-:Y:S02]  /*12b70*/  HADD2.F32 R21, -RZ, R11.reuse.H0_H0 ;  /* 0x2000000bff157230 */ /* 0x100fe40000004100 */
[----:B------:R-:W-:Y:S01]  /*12b80*/  HADD2.F32 R10, -RZ, R11.H1_H1 ;  /* 0x3000000bff0a7230 */ /* 0x000fe20000004100 */
[----:B------:R-:W-:Y:S01]  /*12b90*/  F2FP.F16.F32.PACK_AB R12, R27, R0 ;  /* 0x000000001b0c723e */ /* 0x000fe200000000ff */
[----:B------:R-:W-:Y:S02]  /*12ba0*/  HADD2.F32 R9, -RZ, R9.H1_H1 ;  /* 0x30000009ff097230 */ /* 0x000fe40000004100 */
[----:B------:R-:W-:-:S02]  /*12bb0*/  HADD2.F32 R13, -RZ, R13.H1_H1 ;  /* 0x3000000dff0d7230 */ /* 0x000fc40000004100 */
[--C-:B------:R-:W-:Y:S02]  /*12bc0*/  HADD2.F32 R2, -RZ, R14.reuse.H0_H0 ;  /* 0x2000000eff027230 */ /* 0x100fe40000004100 */
[--C-:B------:R-:W-:Y:S02]  /*12bd0*/  HADD2.F32 R5, -RZ, R15.reuse.H0_H0 ;  /* 0x2000000fff057230 */ /* 0x100fe40000004100 */
[----:B------:R-:W-:Y:S01]  /*12be0*/  FFMA.FTZ R9, R13, R9, R20 ;  /* 0x000000090d097223 */ /* 0x000fe20000010014 */
[----:B------:R-:W-:Y:S02]  /*12bf0*/  HADD2.F32 R8, -RZ, R15.H1_H1 ;  /* 0x3000000fff087230 */ /* 0x000fe40000004100 */
[----:B------:R-:W-:Y:S01]  /*12c00*/  FFMA.FTZ R2, R2, R22, R3 ;  /* 0x0000001602027223 */ /* 0x000fe20000010003 */
[----:B------:R-:W-:Y:S02]  /*12c10*/  HADD2.F32 R11, -RZ, R14.H1_H1 ;  /* 0x3000000eff0b7230 */ /* 0x000fe40000004100 */
[----:B------:R-:W-:Y:S01]  /*12c20*/  FFMA.FTZ R5, R5, R21, R6 ;  /* 0x0000001505057223 */ /* 0x000fe20000010006 */
[----:B------:R-:W-:Y:S01]  /*12c30*/  F2FP.F16.F32.PACK_AB R13, R9, R4 ;  /* 0x00000004090d723e */ /* 0x000fe200000000ff */
[----:B------:R-:W-:Y:S01]  /*12c40*/  FFMA.FTZ R8, R8, R10, R7 ;  /* 0x0000000a08087223 */ /* 0x000fe20000010007 */
[----:B------:R-:W-:-:S04]  /*12c50*/  FFMA.FTZ R11, R11, R23, R18 ;  /* 0x000000170b0b7223 */ /* 0x000fc80000010012 */
[----:B------:R-:W-:Y:S02]  /*12c60*/  F2FP.F16.F32.PACK_AB R15, R8, R5 ;  /* 0x00000005080f723e */ /* 0x000fe400000000ff */
[----:B------:R-:W-:Y:S02]  /*12c70*/  F2FP.F16.F32.PACK_AB R14, R11, R2 ;  /* 0x000000020b0e723e */ /* 0x000fe400000000ff */
.L_x_7342:
[----:B------:R-:W-:Y:S05]  /*12c80*/  BSYNC B0 ;  /* 0x0000000000007941 */ /* 0x000fea0003800000 */
.L_x_7341:
[----:B-----5:R1:W-:Y:S01]  /*12c90*/  STS.128 [R219+0x5800], R12 ;  /* 0x0058000cdb007388 */ /* 0x0203e20000000c00 */
[----:B------:R-:W-:Y:S05]  /*12ca0*/  BRA `(.L_x_7286) ;  /* 0x0000000400e07947 */ /* 0x000fea0003800000 */
.L_x_7248:
[----:B------:R-:W-:Y:S01]  /*12cb0*/  IMAD.IADD R3, R216, 0x1, -R67 ;  /* 0x00000001d8037824 */ /* 0x000fe200078e0a43 */
[----:B------:R-:W-:Y:S01]  /*12cc0*/  BSSY B0, `(.L_x_7343) ;  /* 0x0000022000007945 */ /* 0x000fe20003800000 */
[----:B------:R-:W-:Y:S01]  /*12cd0*/  VIADD R24, R154, 0x10 ;  /* 0x000000109a187836 */ /* 0x000fe20000000000 */
[----:B------:R-:W-:Y:S01]  /*12ce0*/  ISETP.GE.AND P1, PT, R10, R151, PT ;  /* 0x000000970a00720c */ /* 0x000fe20003f26270 */
[C---:B------:R-:W-:Y:S01]  /*12cf0*/  VIADD R32, R154.reuse, 0x20 ;  /* 0x000000209a207836 */ /* 0x040fe20000000000 */
[CC--:B------:R-:W-:Y:S01]  /*12d00*/  ISETP.GE.AND P2, PT, R154.reuse, R3.reuse, PT ;  /* 0x000000039a00720c */ /* 0x0c0fe20003f46270 */
[----:B------:R-:W-:Y:S01]  /*12d10*/  VIADD R34, R154, 0x30 ;  /* 0x000000309a227836 */ /* 0x000fe20000000000 */
[-C--:B------:R-:W-:Y:S02]  /*12d20*/  ISETP.GE.AND P6, PT, R24, R3.reuse, PT ;  /* 0x000000031800720c */ /* 0x080fe40003fc6270 */
[-C--:B------:R-:W-:Y:S02]  /*12d30*/  ISETP.GE.AND P5, PT, R32, R3.reuse, PT ;  /* 0x000000032000720c */ /* 0x080fe40003fa6270 */
[----:B------:R-:W-:-:S02]  /*12d40*/  ISETP.GE.AND P4, PT, R34, R3, PT ;  /* 0x000000032200720c */ /* 0x000fc40003f86270 */
[----:B------:R-:W-:-:S05]  /*12d50*/  ISETP.GE.AND P0, PT, R11, R151, PT ;  /* 0x000000970b00720c */ /* 0x000fca0003f06270 */
[----:B------:R-:W-:Y:S08]  /*12d60*/  @P2 BRA `(.L_x_7344) ;  /* 0x00000000005c2947 */ /* 0x000ff00003800000 */
[----:B------:R-:W-:-:S13]  /*12d70*/  ISETP.GE.AND P3, PT, R14, R151, PT ;  /* 0x000000970e00720c */ /* 0x000fda0003f66270 */
[CC--:B-----5:R-:W-:Y:S01]  /*12d80*/  @!P3 LEA R8, P2, R164.reuse, R170.reuse, 0x1 ;  /* 0x000000aaa408b211 */ /* 0x0e0fe200078408ff */
[----:B------:R1:W-:Y:S03]  /*12d90*/  @P3 STS.128 [R219], RZ ;  /* 0x000000ffdb003388 */ /* 0x0003e60000000c00 */
[C---:B------:R-:W-:Y:S02]  /*12da0*/  @!P3 LEA.HI.X R9, R164.reuse, R171, R167, 0x1, P2 ;  /* 0x000000aba409b211 */ /* 0x040fe400010f0ca7 */
[----:B------:R-:W-:-:S03]  /*12db0*/  @!P0 LEA R2, P2, R164, R170, 0x1 ;  /* 0x000000aaa4028211 */ /* 0x000fc600078408ff */
        /* <DEDUP_REMOVED lines=18> */
.L_x_7344:
[----:B------:R-:W-:Y:S05]  /*12ee0*/  BSYNC B0 ;  /* 0x0000000000007941 */ /* 0x000fea0003800000 */
.L_x_7343:
[----:B------:R-:W-:Y:S04]  /*12ef0*/  BSSY B0, `(.L_x_7345) ;  /* 0x000001b000007945 */ /* 0x000fe80003800000 */
[----:B------:R-:W-:Y:S05]  /*12f00*/  @P6 BRA `(.L_x_7346) ;  /* 0x0000000000646947 */ /* 0x000fea0003800000 */
[----:B------:R-:W-:Y:S02]  /*12f10*/  ISETP.GE.AND P3, PT, R14, R151, PT ;  /* 0x000000970e00720c */ /* 0x000fe40003f66270 */
[----:B------:R-:W-:-:S05]  /*12f20*/  IADD3 R7, P2, R7, R164, RZ ;  /* 0x000000a407077210 */ /* 0x000fca0007f5e0ff */
[----:B------:R-:W-:Y:S01]  /*12f30*/  IMAD.X R5, R5, 0x1, R167, P2 ;  /* 0x0000000105057824 */ /* 0x000fe200010e06a7 */
[----:B-12--5:R-:W-:-:S04]  /*12f40*/  @!P0 LEA R2, P2, R7, R170, 0x1 ;  /* 0x000000aa07028211 */ /* 0x026fc800078408ff */
[C---:B------:R-:W-:Y:S01]  /*12f50*/  @!P0 LEA.HI.X R3, R7.reuse, R171, R5, 0x1, P2 ;  /* 0x000000ab07038211 */ /* 0x040fe200010f0c05 */
[----:B------:R3:W-:Y:S01]  /*12f60*/  @P3 STS.128 [R219+0x800], RZ ;  /* 0x000800ffdb003388 */ /* 0x0007e20000000c00 */
[----:B------:R-:W-:-:S04]  /*12f70*/  @!P3 LEA R8, P6, R7, R170, 0x1 ;  /* 0x000000aa0708b211 */ /* 0x000fc800078c08ff */
        /* <DEDUP_REMOVED lines=12> */
[----:B---3--:R-:W-:-:S04]  /*13040*/  LEA R2, P2, R7, R170, 0x1 ;  /* 0x000000aa07027211 */ /* 0x008fc800078408ff */
[----:B------:R-:W-:-:S05]  /*13050*/  LEA.HI.X R3, R7, R171, R5, 0x1, P2 ;  /* 0x000000ab07037211 */ /* 0x000fca00010f0c05 */
[----:B------:R-:W-:Y:S01]  /*13060*/  @!PT LDS RZ, [RZ] ;  /* 0x00000000fffff984 */ /* 0x000fe20000000800 */
[----:B------:R-:W-:Y:S01]  /*13070*/  @!PT LDS RZ, [RZ] ;  /* 0x00000000fffff984 */ /* 0x000fe20000000800 */
[----:B------:R-:W-:Y:S01]  /*13080*/  @!PT LDS RZ, [RZ] ;  /* 0x00000000fffff984 */ /* 0x000fe20000000800 */
[----:B------:R4:W-:Y:S04]  /*13090*/  LDGSTS.E.BYPASS.LTC128B.128 [R219+0x4800], desc[UR6][R2.64+0x100] ;  /* 0x0480010002db7fae */ /* 0x0009e8000b901d46 */
.L_x_7346:
[----:B------:R-:W-:Y:S05]  /*130a0*/  BSYNC B0 ;  /* 0x0000000000007941 */ /* 0x000fea0003800000 */
.L_x_7345:
[----:B------:R-:W-:Y:S04]  /*130b0*/  BSSY B0, `(.L_x_7347) ;  /* 0x000001b000007945 */ /* 0x000fe80003800000 */
[----:B------:R-:W-:Y:S05]  /*130c0*/  @P5 BRA `(.L_x_7348) ;  /* 0x0000000000645947 */ /* 0x000fea0003800000 */
[----:B------:R-:W-:Y:S02]  /*130d0*/  ISETP.GE.AND P3, PT, R14, R151, PT ;  /* 0x000000970e00720c */ /* 0x000fe40003f66270 */
[----:B------:R-:W-:-:S04]  /*130e0*/  LEA R5, P2, R168, R164, 0x5 ;  /* 0x000000a4a8057211 */ /* 0x000fc800078428ff */
[----:B-1234-:R-:W-:Y:S02]  /*130f0*/  LEA.HI.X R3, R168, R167, R169, 0x5, P2 ;  /* 0x000000a7a8037211 */ /* 0x01efe400010f2ca9 */
[----:B-----5:R-:W-:-:S04]  /*13100*/  @!P0 LEA R6, P2, R5, R170, 0x1 ;  /* 0x000000aa05068211 */ /* 0x020fc800078408ff */
        /* <DEDUP_REMOVED lines=21> */
.L_x_7348:
[----:B------:R-:W-:Y:S05]  /*13260*/  BSYNC B0 ;  /* 0x0000000000007941 */ /* 0x000fea0003800000 */
.L_x_7347:
[----:B------:R-:W-:Y:S05]  /*13270*/  @P4 BRA `(.L_x_7286) ;  /* 0x00000000006c4947 */ /* 0x000fea0003800000 */
[----:B------:R-:W-:Y:S01]  /*13280*/  ISETP.GE.AND P3, PT, R14, R151, PT ;  /* 0x000000970e00720c */ /* 0x000fe20003f66270 */
[----:B------:R-:W-:Y:S02]  /*13290*/  IMAD.MOV.U32 R165, RZ, RZ, R167 ;  /* 0x000000ffffa57224 */ /* 0x000fe400078e00a7 */
[----:B------:R-:W-:Y:S02]  /*132a0*/  IMAD R0, R169, 0x30, RZ ;  /* 0x00000030a9007824 */ /* 0x000fe400078e02ff */
[----:B------:R-:W-:-:S04]  /*132b0*/  IMAD.WIDE.U32 R168, R168, 0x30, R164 ;  /* 0x00000030a8a87825 */ /* 0x000fc800078e00a4 */
[----:B-1234-:R-:W-:Y:S01]  /*132c0*/  IMAD.IADD R3, R0, 0x1, R169 ;  /* 0x0000000100037824 */ /* 0x01efe200078e02a9 */
[----:B-----5:R-:W-:-:S03]  /*132d0*/  @!P0 LEA R4, P2, R168, R170, 0x1 ;  /* 0x000000aaa8048211 */ /* 0x020fc600078408ff */
[C---:B------:R-:W-:Y:S01]  /*132e0*/  @!P3 LEA R6, P4, R168.reuse, R170, 0x1 ;  /* 0x000000aaa806b211 */ /* 0x040fe200078808ff */
[----:B------:R1:W-:Y:S01]  /*132f0*/  @P3 STS.128 [R219+0x1800], RZ ;  /* 0x001800ffdb003388 */ /* 0x0003e20000000c00 */
[CCC-:B------:R-:W-:Y:S02]  /*13300*/  @!P0 LEA.HI.X R5, R168.reuse, R171.reuse, R3.reuse, 0x1, P2 ;  /* 0x000000aba8058211 */ /* 0x1c0fe400010f0c03 */
        /* <DEDUP_REMOVED lines=18> */
.L_x_7286:
[----:B------:R-:W-:Y:S05]  /*13430*/  BSYNC B3 ;  /* 0x0000000000037941 */ /* 0x000fea0003800000 */
.L_x_7247:
[----:B------:R-:W-:Y:S01]  /*13440*/  VIADD R222, R134, 0xffffffff ;  /* 0xffffffff86de7836 */ /* 0x000fe20000000000 */
[----:B------:R-:W-:Y:S01]  /*13450*/  BSSY B0, `(.L_x_7349) ;  /* 0x000001c000007945 */ /* 0x000fe20003800000 */
[----:B------:R-:W-:-:S03]  /*13460*/  LOP3.LUT R223, R149, 0xff, RZ, 0xc0, !PT ;  /* 0x000000ff95df7812 */ /* 0x000fc600078ec0ff */
[----:B-1234-:R-:W-:-:S05]  /*13470*/  SHF.L.U32 R2, R222, 0x6, RZ ;  /* 0x00000006de027819 */ /* 0x01efca00000006ff */
[----:B------:R-:W-:-:S05]  /*13480*/  IMAD.IADD R5, R69, 0x1, -R2 ;  /* 0x0000000145057824 */ /* 0x000fca00078e0a02 */
        /* <DEDUP_REMOVED lines=23> */
.L_x_7351:
[----:B------:R3:W-:Y:S02]  /*13600*/  STS.128 [R219+0xa000], RZ ;  /* 0x00a000ffdb007388 */ /* 0x0007e40000000c00 */
.L_x_7350:
[----:B------:R-:W-:Y:S05]  /*13610*/  BSYNC B0 ;  /* 0x0000000000007941 */ /* 0x000fea0003800000 */
.L_x_7349:
        /* <DEDUP_REMOVED lines=8> */
[----:B------:R-:W-:Y:S02]  /*136a0*/  @P0 LEA R8, P2, R7, R162, 0x1 ;  /* 0x000000a207080211 */ /* 0x000fe400078408ff */
[----:B------:R-:W-:Y:S02]  /*136b0*/  @!P1 LEA R10, P3, R209, R212, 0x1 ;  /* 0x000000d4d10a9211 */ /* 0x000fe400078608ff */
[----:B------:R-:W-:Y:S02]  /*136c0*/  @P0 LEA.HI.X R9, R7, R163, R3, 0x1, P2 ;  /* 0x000000a307090211 */ /* 0x000fe400010f0c03 */
        /* <DEDUP_REMOVED lines=20> */
.L_x_7354:
[----:B------:R4:W-:Y:S02]  /*13810*/  STS.128 [R219+0xa800], RZ ;  /* 0x00a800ffdb007388 */ /* 0x0009e40000000c00 */
.L_x_7353:
[----:B------:R-:W-:Y:S05]  /*13820*/  BSYNC B0 ;  /* 0x0000000000007941 */ /* 0x000fea0003800000 */
.L_x_7352:
[----:B------:R-:W-:Y:S01]  /*13830*/  ISETP.GE.AND P0, PT, R32, R5, PT ;  /* 0x000000052000720c */ /* 0x000fe20003f06270 */
[----:B------:R-:W-:-:S12]  /*13840*/  BSSY B0, `(.L_x_7355) ;  /* 0x0000021000007945 */ /* 0x000fd80003800000 */
[----:B------:R-:W-:Y:S05]  /*13850*/  @P0 BRA `(.L_x_7356) ;  /* 0x00000000007c0947 */ /* 0x000fea0003800000 */
[C---:B------:R-:W-:Y:S02]  /*13860*/  LOP3.LUT R0, R223.reuse, 0x1, RZ, 0xc0, !PT ;  /* 0x00000001df007812 */ /* 0x040fe400078ec0ff */
[----:B------:R-:W-:Y:S02]  /*13870*/  LOP3.LUT P0, RZ, R223, 0x2, RZ, 0xc0, !PT ;  /* 0x00000002dfff7812 */ /* 0x000fe4000780c0ff */
[----:B------:R-:W-:Y:S01]  /*13880*/  ISETP.NE.U32.AND P1, PT, R0, 0x1, PT ;  /* 0x000000010000780c */ /* 0x000fe20003f25070 */
[C---:B------:R-:W-:Y:S01]  /*13890*/  IMAD.SHL.U32 R0, R60.reuse, 0x20, RZ ;  /* 0x000000203c007824 */ /* 0x040fe200078e00ff */
[C---:B-1----:R-:W-:Y:S02]  /*138a0*/  LEA R9, P2, R60.reuse, R158, 0x5 ;  /* 0x0000009e3c097211 */ /* 0x042fe400078428ff */
[C-C-:B------:R-:W-:Y:S02]  /*138b0*/  SHF.L.U64.HI R3, R60.reuse, 0x5, R61.reuse ;  /* 0x000000053c037819 */ /* 0x140fe4000001023d */
[----:B----4-:R-:W-:-:S05]  /*138c0*/  LEA.HI.X R7, R60, R161, R61, 0x5, P2 ;  /* 0x000000a13c077211 */ /* 0x010fca00010f2c3d */
[C---:B------:R-:W-:Y:S02]  /*138d0*/  @P0 LEA R10, P2, R9.reuse, R162, 0x1 ;  /* 0x000000a2090a0211 */ /* 0x040fe400078408ff */
[C---:B------:R-:W-:Y:S02]  /*138e0*/  @!P1 LEA R12, P3, R0.reuse, R212, 0x1 ;  /* 0x000000d4000c9211 */ /* 0x040fe400078608ff */
        /* <DEDUP_REMOVED lines=21> */
.L_x_7357:
[----:B------:R4:W-:Y:S02]  /*13a40*/  STS.128 [R219+0xb000], RZ ;  /* 0x00b000ffdb007388 */ /* 0x0009e40000000c00 */
.L_x_7356:
[----:B------:R-:W-:Y:S05]  /*13a50*/  BSYNC B0 ;  /* 0x0000000000007941 */ /* 0x000fea0003800000 */
.L_x_7355:
[----:B------:R-:W-:Y:S01]  /*13a60*/  ISETP.GE.AND P0, PT, R34, R5, PT ;  /* 0x000000052200720c */ /* 0x000fe20003f06270 */
[----:B------:R-:W-:-:S12]  /*13a70*/  BSSY B0, `(.L_x_7358) ;  /* 0x0000020000007945 */ /* 0x000fd80003800000 */
[----:B------:R-:W-:Y:S05]  /*13a80*/  @P0 BRA `(.L_x_7359) ;  /* 0x0000000000780947 */ /* 0x000fea0003800000 */
[C---:B------:R-:W-:Y:S01]  /*13a90*/  LOP3.LUT R0, R223.reuse, 0x1, RZ, 0xc0, !PT ;  /* 0x00000001df007812 */ /* 0x040fe200078ec0ff */
[----:B------:R-:W-:Y:S01]  /*13aa0*/  IMAD.MOV.U32 R160, RZ, RZ, R158 ;  /* 0x000000ffffa07224 */ /* 0x000fe200078e009e */
[----:B------:R-:W-:Y:S02]  /*13ab0*/  LOP3.LUT P2, RZ, R223, 0x2, RZ, 0xc0, !PT ;  /* 0x00000002dfff7812 */ /* 0x000fe4000784c0ff */
[----:B------:R-:W-:Y:S01]  /*13ac0*/  ISETP.NE.U32.AND P3, PT, R0, 0x1, PT ;  /* 0x000000010000780c */ /* 0x000fe20003f65070 */
[----:B------:R-:W-:Y:S01]  /*13ad0*/  IMAD R0, R61, 0x30, RZ ;  /* 0x000000303d007824 */ /* 0x000fe200078e02ff */
[----:B------:R-:W-:Y:S01]  /*13ae0*/  LOP3.LUT P1, RZ, R223, 0x4, RZ, 0xc0, !PT ;  /* 0x00000004dfff7812 */ /* 0x000fe2000782c0ff */
[----:B------:R-:W-:-:S04]  /*13af0*/  IMAD.WIDE.U32 R160, R60, 0x30, R160 ;  /* 0x000000303ca07825 */ /* 0x000fc800078e00a0 */
[----:B------:R-:W-:-:S04]  /*13b00*/  IMAD.IADD R3, R161, 0x1, R0 ;  /* 0x00000001a1037824 */ /* 0x000fc800078e0200 */
[-C--:B-1----:R-:W-:Y:S02]  /*13b10*/  @P2 LEA R8, P4, R160, R162.reuse, 0x1 ;  /* 0x000000a2a0082211 */ /* 0x082fe400078808ff */
[----:B----4-:R-:W-:Y:S02]  /*13b20*/  @!P3 IMAD.WIDE.U32 R6, R60, 0x60, R212 ;  /* 0x000000603c06b825 */ /* 0x010fe400078e00d4 */
[C---:B------:R-:W-:Y:S02]  /*13b30*/  @P1 LEA R10, P0, R160.reuse, R162, 0x1 ;  /* 0x000000a2a00a1211 */ /* 0x040fe400078008ff */
[----:B------:R-:W-:Y:S01]  /*13b40*/  @!P3 IMAD R61, R61, 0x60, RZ ;  /* 0x000000603d3db824 */ /* 0x000fe200078e02ff */
[CCC-:B------:R-:W-:Y:S02]  /*13b50*/  @P2 LEA.HI.X R9, R160.reuse, R163.reuse, R3.reuse, 0x1, P4 ;  /* 0x000000a3a0092211 */ /* 0x1c0fe400020f0c03 */
[----:B------:R-:W-:Y:S01]  /*13b60*/  @P1 LEA.HI.X R11, R160, R163, R3, 0x1, P0 ;  /* 0x000000a3a00b1211 */ /* 0x000fe200000f0c03 */
[----:B------:R-:W-:-:S05]  /*13b70*/  @!P3 IMAD.IADD R7, R61, 0x1, R7 ;  /* 0x000000013d07b824 */ /* 0x000fca00078e0207 */
        /* <DEDUP_REMOVED lines=15> */
.L_x_7359:
[----:B------:R-:W-:Y:S05]  /*13c70*/  BSYNC B0 ;  /* 0x0000000000007941 */ /* 0x000fea0003800000 */
.L_x_7358:
[----:B-1----:R-:W2:Y:S04]  /*13c80*/  LD.E.64 R10, desc[UR6][R16.64+0x1c0] ;  /* 0x0001c006100a7980 */ /* 0x002ea8000c101b00 */
[----:B----4-:R-:W4:Y:S01]  /*13c90*/  LD.E.64 R6, desc[UR6][R16.64+0x1b8] ;  /* 0x0001b80610067980 */ /* 0x010f22000c101b00 */
[----:B------:R-:W-:-:S03]  /*13ca0*/  IMAD.MOV.U32 R152, RZ, RZ, R218 ;  /* 0x000000ffff987224 */ /* 0x000fc600078e00da */
[----:B------:R-:W3:Y:S04]  /*13cb0*/  LD.E R0, desc[UR6][R16.64+0xd8] ;  /* 0x0000d80610007980 */ /* 0x000ee8000c101900 */
[----:B------:R-:W0:Y:S04]  /*13cc0*/  LDGDEPBAR ;  /* 0x00000000000079af */ /* 0x000e280000000000 */
[----:B------:R1:W5:Y:S01]  /*13cd0*/  LD.E R18, desc[UR6][R16.64+0x184] ;  /* 0x0001840610127980 */ /* 0x000362000c101900 */
[----:B--2---:R-:W-:Y:S02]  /*13ce0*/  IMAD R3, R11, R217, RZ ;  /* 0x000000d90b037224 */ /* 0x004fe400078e02ff */
[----:B------:R-:W-:-:S04]  /*13cf0*/  IMAD.WIDE.U32 R8, R217, R10, R152 ;  /* 0x0000000ad9087225 */ /* 0x000fc800078e0098 */
[----:B------:R-:W-:Y:S01]  /*13d00*/  IMAD R3, R10, R66, R3 ;  /* 0x000000420a037224 */ /* 0x000fe200078e0203 */
[----:B----4-:R-:W-:-:S03]  /*13d10*/  LEA R224, P0, R8, R6, 0x2 ;  /* 0x0000000608e07211 */ /* 0x010fc600078010ff */
[----:B------:R-:W-:-:S05]  /*13d20*/  IMAD.IADD R3, R9, 0x1, R3 ;  /* 0x0000000109037824 */ /* 0x000fca00078e0203 */
[----:B------:R-:W-:Y:S02]  /*13d30*/  LEA.HI.X R225, R8, R7, R3, 0x2, P0 ;  /* 0x0000000708e17211 */ /* 0x000fe400000f1403 */
[----:B------:R1:W5:Y:S04]  /*13d40*/  LD.E R3, desc[UR6][R16.64+0x188] ;  /* 0x0001880610037980 */ /* 0x000368000c101900 */
[----:B------:R-:W2:Y:S01]  /*13d50*/  LD.E R224, desc[UR6][R224.64] ;  /* 0x00000006e0e07980 */ /* 0x000ea2000c101900 */
[----:B------:R-:W-:-:S04]  /*13d60*/  DEPBAR.LE SB0, 0x0 ;  /* 0x000080000000791a */ /* 0x000fc80000000000 */
[----:B------:R-:W-:Y:S01]  /*13d70*/  BAR.SYNC.DEFER_BLOCKING 0x0 ;  /* 0x0000000000007b1d */ /* 0x000fe20000010000 */
[----:B------:R-:W-:-:S05]  /*13d80*/  ISETP.GE.AND P0, PT, R154, R5, PT ;  /* 0x000000059a00720c */ /* 0x000fca0003f06270 */
[----:B---3--:R-:W2:Y:S01]  /*13d90*/  MUFU.RCP R7, R0 ;  /* 0x0000000000077308 */ /* 0x008ea20000001000 */
[----:B------:R-:W-:Y:S01]  /*13da0*/  SHF.R.S32.HI R9, RZ, 0x1f, R150 ;  /* 0x0000001fff097819 */ /* 0x000fe20000011496 */
[----:B------:R-:W-:-:S06]  /*13db0*/  IMAD.SHL.U32 R133, R131, 0x2, RZ ;  /* 0x0000000283857824 */ /* 0x000fcc00078e00ff */
[----:B------:R1:W-:Y:S04]  /*13dc0*/  @P0 STS.128 [R219+0xc000], RZ ;  /* 0x00c000ffdb000388 */ /* 0x0003e80000000c00 */
[----:B------:R1:W-:Y:S04]  /*13dd0*/  @P0 STS.128 [R219+0xe000], RZ ;  /* 0x00e000ffdb000388 */ /* 0x0003e80000000c00 */
[----:B------:R1:W-:Y:S01]  /*13de0*/  @P0 STS.128 [R219+0x10000], RZ ;  /* 0x010000ffdb000388 */ /* 0x0003e20000000c00 */
[----:B------:R-:W-:Y:S01]  /*13df0*/  LEA.HI R44, R9, R150, RZ, 0x2 ;  /* 0x00000096092c7211 */ /* 0x000fe200078f10ff */
[----:B------:R-:W-:Y:S01]  /*13e00*/  BSSY B0, `(.L_x_7360) ;  /* 0x000001b000007945 */ /* 0x000fe20003800000 */
[----:B------:R-:W-:-:S02]  /*13e10*/  LOP3.LUT R133, R133, 0x6, RZ, 0xc0, !PT ;  /* 0x0000000685857812 */ /* 0x000fc400078ec0ff */
[----:B------:R-:W-:Y:S01]  /*13e20*/  SHF.R.S32.HI R44, RZ, 0x2, R44 ;  /* 0x00000002ff2c7819 */ /* 0x000fe2000001142c */
[----:B--2---:R-:W-:Y:S01]  /*13e30*/  FMUL.FTZ R224, R224, R7 ;  /* 0x00000007e0e07220 */ /* 0x004fe20000410000 */
        /* <DEDUP_REMOVED lines=22> */
.L_x_7362:
[----:B------:R3:W-:Y:S02]  /*13fa0*/  STS.128 [R219+0x10000], RZ ;  /* 0x010000ffdb007388 */ /* 0x0007e40000000c00 */
.L_x_7361:
[----:B------:R-:W-:Y:S05]  /*13fb0*/  BSYNC B0 ;  /* 0x0000000000007941 */ /* 0x000fea0003800000 */
.L_x_7360:
        /* <DEDUP_REMOVED lines=9> */
[CC--:B-1----:R-:W-:Y:S02]  /*14050*/  @P1 LEA R6, P0, R207.reuse, R156.reuse, 0x1 ;  /* 0x0000009ccf061211 */ /* 0x0c2fe400078008ff */
        /* <DEDUP_REMOVED lines=22> */
.L_x_7365:
[----:B------:R1:W-:Y:S02]  /*141c0*/  STS.128 [R219+0x10800], RZ ;  /* 0x010800ffdb007388 */ /* 0x0003e40000000c00 */
.L_x_7364:
[----:B------:R-:W-:Y:S05]  /*141d0*/  BSYNC B0 ;  /* 0x0000000000007941 */ /* 0x000fea0003800000 */
.L_x_7363:
        /* <DEDUP_REMOVED lines=8> */
[----:B------:R-:W-:Y:S01]  /*14260*/  ISETP.NE.U32.AND P2, PT, R0, 0x1, PT ;  /* 0x000000010000780c */ /* 0x000fe20003f45070 */
[C---:B------:R-:W-:Y:S01]  /*14270*/  IMAD.SHL.U32 R0, R62.reuse, 0x20, RZ ;  /* 0x000000203e007824 */ /* 0x040fe200078e00ff */
[----:B------:R-:W-:-:S09]  /*14280*/  SHF.L.U64.HI R4, R62, 0x5, R63 ;  /* 0x000000053e047819 */ /* 0x000fd2000001023f */
        /* <DEDUP_REMOVED lines=23> */
.L_x_7368:
[----:B------:R1:W-:Y:S02]  /*14400*/  STS.128 [R219+0x11000], RZ ;  /* 0x011000ffdb007388 */ /* 0x0003e40000000c00 */
.L_x_7367:
[----:B------:R-:W-:Y:S05]  /*14410*/  BSYNC B0 ;  /* 0x0000000000007941 */ /* 0x000fea0003800000 */
.L_x_7366:
        /* <DEDUP_REMOVED lines=9> */
[C---:B------:R-:W-:Y:S02]  /*144b0*/  @P1 IMAD R5, R63.reuse, 0x60, RZ ;  /* 0x000000603f051824 */ /* 0x040fe400078e02ff */
[----:B------:R-:W-:Y:S02]  /*144c0*/  @!P0 IMAD R0, R63, 0x60, RZ ;  /* 0x000000603f008824 */ /* 0x000fe400078e02ff */
[----:B-1----:R-:W-:-:S04]  /*144d0*/  @!P0 IMAD.WIDE.U32 R8, R62, 0x60, R156 ;  /* 0x000000603e088825 */ /* 0x002fc800078e009c */
[----:B------:R-:W-:Y:S01]  /*144e0*/  @P1 IMAD.WIDE.U32 R6, R62, 0x60, R156 ;  /* 0x000000603e061825 */ /* 0x000fe200078e009c */
[----:B------:R-:W-:-:S04]  /*144f0*/  @!P0 IADD3 R9, R0, R9, RZ ;  /* 0x0000000900098210 */ /* 0x000fc80007ffe0ff */
[----:B------:R-:W-:Y:S01]  /*14500*/  @P1 IADD3 R5, R5, R7, RZ ;  /* 0x0000000705051210 */ /* 0x000fe20007ffe0ff */
[----:B------:R-:W-:Y:S01]  /*14510*/  @!PT LDS RZ, [RZ] ;  /* 0x00000000fffff984 */ /* 0x000fe20000000800 */
[----:B------:R-:W-:Y:S01]  /*14520*/  @!PT LDS RZ, [RZ] ;  /* 0x00000000fffff984 */ /* 0x000fe20000000800 */
[----:B------:R-:W-:Y:S01]  /*14530*/  @!PT LDS RZ, [RZ] ;  /* 0x00000000fffff984 */ /* 0x000fe20000000800 */
[----:B------:R1:W-:Y:S01]  /*14540*/  @!P0 LDGSTS.E.BYPASS.LTC128B.128 [R219+0xd800], desc[UR6][R8.64] ;  /* 0x0d80000008db8fae */ /* 0x0003e2000b901d46 */
[----:B------:R-:W-:-:S03]  /*14550*/  @P1 MOV R4, R6 ;  /* 0x0000000600041202 */ /* 0x000fc60000000f00 */
[----:B------:R1:W-:Y:S04]  /*14560*/  @P0 STS.128 [R219+0xd800], RZ ;  /* 0x00d800ffdb000388 */ /* 0x0003e80000000c00 */
[----:B------:R-:W-:Y:S01]  /*14570*/  @!PT LDS RZ, [RZ] ;  /* 0x00000000fffff984 */ /* 0x000fe20000000800 */
[----:B------:R-:W-:Y:S01]  /*14580*/  @!PT LDS RZ, [RZ] ;  /* 0x00000000fffff984 */ /* 0x000fe20000000800 */
[----:B------:R-:W-:Y:S01]  /*14590*/  @!PT LDS RZ, [RZ] ;  /* 0x00000000fffff984 */ /* 0x000fe20000000800 */
[----:B------:R1:W-:Y:S04]  /*145a0*/  @P1 LDGSTS.E.BYPASS.LTC128B.128 [R219+0xf800], desc[UR6][R4.64+0x80] ;  /* 0x0f80008004db1fae */ /* 0x0003e8000b901d46 */
[----:B------:R1:W-:Y:S01]  /*145b0*/  @!P1 STS.128 [R219+0xf800], RZ ;  /* 0x00f800ffdb009388 */ /* 0x0003e20000000c00 */
[----:B------:R-:W-:Y:S05]  /*145c0*/  @!P2 BRA `(.L_x_7371) ;  /* 0x000000000020a947 */ /* 0x000fea0003800000 */
[----:B------:R-:W-:Y:S02]  /*145d0*/  IMAD R63, R63, 0x60, RZ ;  /* 0x000000603f3f7824 */ /* 0x000fe400078e02ff */
[----:B-1----:R-:W-:-:S05]  /*145e0*/  IMAD.WIDE.U32 R4, R62, 0x60, R156 ;  /* 0x000000603e047825 */ /* 0x002fca00078e009c */
[----:B------:R-:W-:-:S05]  /*145f0*/  IADD3 R5, R63, R5, RZ ;  /* 0x000000053f057210 */ /* 0x000fca0007ffe0ff */
[----:B------:R-:W-:Y:S01]  /*14600*/  @!PT LDS RZ, [RZ] ;  /* 0x00000000fffff984 */ /* 0x000fe20000000800 */
[----:B------:R-:W-:Y:S01]  /*14610*/  @!PT LDS RZ, [RZ] ;  /* 0x00000000fffff984 */ /* 0x000fe20000000800 */
[----:B------:R-:W-:Y:S01]  /*14620*/  @!PT LDS RZ, [RZ] ;  /* 0x00000000fffff984 */ /* 0x000fe20000000800 */
[----:B------:R1:W-:Y:S01]  /*14630*/  LDGSTS.E.BYPASS.LTC128B.128 [R219+0x11800], desc[UR6][R4.64+0x100] ;  /* 0x1180010004db7fae */ /* 0x0003e2000b901d46 */
[----:B------:R-:W-:Y:S05]  /*14640*/  BRA `(.L_x_7370) ;  /* 0x0000000000047947 */ /* 0x000fea0003800000 */
.L_x_7371:
[----:B------:R1:W-:Y:S02]  /*14650*/  STS.128 [R219+0x11800], RZ ;  /* 0x011800ffdb007388 */ /* 0x0003e40000000c00 */
.L_x_7370:
[----:B------:R-:W-:Y:S05]  /*14660*/  BSYNC B0 ;  /* 0x0000000000007941 */ /* 0x000fea0003800000 */
.L_x_7369:
[----:B------:R-:W-:Y:S01]  /*14670*/  SHF.L.U32 R0, R58, 0x6, RZ ;  /* 0x000000063a007819 */ /* 0x000fe200000006ff */
[----:B------:R-:W2:Y:S01]  /*14680*/  LD.E R19, desc[UR6][R16.64+0x18c] ;  /* 0x00018c0610137980 */ /* 0x000ea2000c101900 */
[----:B------:R-:W-:Y:S02]  /*14690*/  SHF.L.U32 R154, R154, 0x3, RZ ;  /* 0x000000039a9a7819 */ /* 0x000fe400000006ff */
[----:B-1----:R-:W-:Y:S01]  /*146a0*/  LOP3.LUT R5, R0, 0x1c0, RZ, 0xc0, !PT ;  /* 0x000001c000057812 */ /* 0x002fe200078ec0ff */
[----:B------:R-:W0:Y:S01]  /*146b0*/  LDGDEPBAR ;  /* 0x00000000000079af */ /* 0x000e220000000000 */
[----:B------:R-:W-:Y:S02]  /*146c0*/  LEA R202, R65, R48, 0xa ;  /* 0x0000003041ca7211 */ /* 0x000fe400078e50ff */
[----:B------:R-:W-:Y:S02]  /*146d0*/  LOP3.LUT R154, R5, 0x8, R154, 0xf8, !PT ;  /* 0x00000008059a7812 */ /* 0x000fe400078ef89a */
[----:B------:R-:W-:-:S02]  /*146e0*/  SHF.R.U32.HI R201, RZ, 0x3, R5 ;  /* 0x00000003ffc97819 */ /* 0x000fc40000011605 */
[----:B------:R-:W-:Y:S02]  /*146f0*/  LEA R202, R202, UR4, 0x1 ;  /* 0x00000004caca7c11 */ /* 0x000fe4000f8e08ff */
[----:B------:R-:W-:Y:S02]  /*14700*/  LOP3.LUT R201, R154, R201, RZ, 0x3c, !PT ;  /* 0x000000c99ac97212 */ /* 0x000fe400078e3cff */
[----:B------:R-:W-:Y:S01]  /*14710*/  R2P PR, R58, 0x6 ;  /* 0x000000063a007804 */ /* 0x000fe20000000000 */
[----:B-----5:R-:W-:Y:S01]  /*14720*/  LDSM.16.M88.4 R20, [R202] ;  /* 0x00000000ca14783b */ /* 0x020fe20000000200 */
[----:B------:R-:W-:Y:S02]  /*14730*/  IMAD R200, R49, 0x2, R202 ;  /* 0x0000000231c87824 */ /* 0x000fe400078e02ca */
[----:B------:R-:W-:-:S03]  /*14740*/  IMAD R201, R64, 0x200, R201 ;  /* 0x0000020040c97824 */ /* 0x000fc600078e02c9 */
[----:B------:R-:W-:Y:S02]  /*14750*/  LDSM.16.M88.4 R88, [R200] ;  /* 0x00000000c858783b */ /* 0x000fe40000000200 */
[----:B------:R-:W-:-:S04]  /*14760*/  LEA R201, R201, UR4, 0x1 ;  /* 0x00000004c9c97c11 */ /* 0x000fc8000f8e08ff */
[C---:B------:R-:W-:Y:S01]  /*14770*/  IADD3 R0, R201.reuse, 0x6000, RZ ;  /* 0x00006000c9007810 */ /* 0x040fe20007ffe0ff */
[----:B------:R-:W1:Y:S01]  /*14780*/  LDSM.16.M88.4 R28, [R201+0x6000] ;  /* 0x00600000c91c783b */ /* 0x000e620000000200 */
[----:B------:R-:W-:Y:S02]  /*14790*/  IADD3 R199, R201, 0x6020, RZ ;  /* 0x00006020c9c77810 */ /* 0x000fe40007ffe0ff */
[----:B------:R-:W-:Y:S01]  /*147a0*/  @P1 IADD3 R199, R0, -0x20, RZ ;  /* 0xffffffe000c71810 */ /* 0x000fe20007ffe0ff */
[----:B------:R-:W3:Y:S04]  /*147b0*/  LDSM.16.M88.4 R60, [R201+0x7000] ;  /* 0x00700000c93c783b */ /* 0x000ee80000000200 */
[----:B------:R-:W-:Y:S01]  /*147c0*/  LDSM.16.M88.4 R84, [R199] ;  /* 0x00000000c754783b */ /* 0x000fe20000000200 */
[----:B------:R-:W-:-:S03]  /*147d0*/  MOV R0, 0x40 ;  /* 0x0000004000007802 */ /* 0x000fc60000000f00 */
[----:B------:R-:W4:Y:S01]  /*147e0*/  LDSM.16.M88.4 R76, [R201+0x6800] ;  /* 0x00680000c94c783b */ /* 0x000f220000000200 */
[----:B------:R-:W-:Y:S01]  /*147f0*/  SEL R0, R0, 0xffffffc0, !P2 ;  /* 0xffffffc000007807 */ /* 0x000fe20005000000 */
[----:B------:R-:W-:Y:S02]  /*14800*/  IMAD R198, R47, 0x2, R202 ;  /* 0x000000022fc67824 */ /* 0x000fe400078e02ca */
[----:B------:R-:W4:Y:S01]  /*14810*/  LDSM.16.M88.4 R52, [R201+0x7800] ;  /* 0x00780000c934783b */ /* 0x000f220000000200 */
[----:B------:R-:W-:-:S03]  /*14820*/  IADD3 R196, R201, R0, RZ ;  /* 0x00000000c9c47210 */ /* 0x000fc60007ffe0ff */
[----:B------:R-:W-:Y:S04]  /*14830*/  LDSM.16.M88.4 R92, [R198] ;  /* 0x00000000c65c783b */ /* 0x000fe80000000200 */
[----:B------:R-:W4:Y:S04]  /*14840*/  LDSM.16.M88.4 R80, [R196+0x6000] ;  /* 0x00600000c450783b */ /* 0x000f280000000200 */
[----:B------:R-:W4:Y:S04]  /*14850*/  LDSM.16.M88.4 R32, [R199+0x1000] ;  /* 0x00100000c720783b */ /* 0x000f280000000200 */
[----:B------:R-:W4:Y:S01]  /*14860*/  LDSM.16.M88.4 R36, [R199+0x800] ;  /* 0x00080000c724783b */ /* 0x000f220000000200 */
[----:B-1----:R-:W-:Y:S01]  /*14870*/  HMMA.16816.F32 R12, R20, R28, RZ ;  /* 0x0000001c140c723c */ /* 0x002fe200000018ff */
[----:B------:R-:W-:-:S02]  /*14880*/  LEA R197, R47, R200, 0x1 ;  /* 0x000000c82fc57211 */ /* 0x000fc400078e08ff */
[----:B------:R-:W-:Y:S01]  /*14890*/  LDSM.16.M88.4 R56, [R199+0x1800] ;  /* 0x00180000c738783b */ /* 0x000fe20000000200 */
[----:B------:R-:W-:Y:S02]  /*148a0*/  IADD3 R192, R0, R199, RZ ;  /* 0x000000c700c07210 */ /* 0x000fe40007ffe0ff */
[C---:B---3--:R-:W-:Y:S01]  /*148b0*/  HMMA.16816.F32 R72, R20.reuse, R60, RZ ;  /* 0x0000003c1448723c */ /* 0x048fe200000018ff */
[----:B------:R-:W-:Y:S04]  /*148c0*/  LDSM.16.M88.4 R24, [R197] ;  /* 0x00000000c518783b */ /* 0x000fe80000000200 */
[----:B------:R-:W1:Y:S01]  /*148d0*/  LDSM.16.M88.4 R104, [R192] ;  /* 0x00000000c068783b */ /* 0x000e620000000200 */
[C---:B------:R-:W-:Y:S03]  /*148e0*/  HMMA.16816.F32 R28, R20.reuse, R30, RZ ;  /* 0x0000001e141c723c */ /* 0x040fe600000018ff */
[----:B------:R-:W3:Y:S03]  /*148f0*/  LDSM.16.M88.4 R4, [R196+0x7000] ;  /* 0x00700000c404783b */ /* 0x000ee60000000200 */
[----:B----4-:R-:W-:Y:S01]  /*14900*/  HMMA.16816.F32 R40, R20, R76, RZ ;  /* 0x0000004c1428723c */ /* 0x010fe200000018ff */
[----:B------:R-:W4:Y:S04]  /*14910*/  LDSM.16.M88.4 R8, [R196+0x6800] ;  /* 0x00680000c408783b */ /* 0x000f280000000200 */
[----:B------:R-:W-:Y:S01]  /*14920*/  LDSM.16.M88.4 R100, [R196+0x7800] ;  /* 0x00780000c464783b */ /* 0x000fe20000000200 */
[----:B------:R-:W-:Y:S03]  /*14930*/  HMMA.16816.F32 R12, R88, R84, R12 ;  /* 0x00000054580c723c */ /* 0x000fe6000000180c */
[----:B------:R-:W-:Y:S03]  /*14940*/  LDSM.16.M88.4 R112, [R199+0x4000] ;  /* 0x00400000c770783b */ /* 0x000fe60000000200 */
[C---:B------:R-:W-:Y:S01]  /*14950*/  HMMA.16816.F32 R60, R20.reuse, R62, RZ ;  /* 0x0000003e143c723c */ /* 0x040fe200000018ff */
[----:B------:R-:W-:Y:S04]  /*14960*/  LDSM.16.M88.4 R108, [R196+0x9000] ;  /* 0x00900000c46c783b */ /* 0x000fe80000000200 */
[----:B------:R-:W-:Y:S01]  /*14970*/  LDSM.16.M88.4 R116, [R192+0x2800] ;  /* 0x00280000c074783b */ /* 0x000fe20000000200 */
        /* <DEDUP_REMOVED lines=23> */
[C---:B----4-:R-:W-:Y:S06]  /*14af0*/  HMMA.16816.F32 R40, R92.reuse, R8, R40 ;  /* 0x000000085c28723c */ /* 0x050fec0000001828 */
[----:B------:R-:W-:Y:S01]  /*14b00*/  HMMA.16816.F32 R76, R92, R10, R76 ;  /* 0x0000000a5c4c723c */ /* 0x000fe2000000184c */
[----:B------:R-:W3:Y:S05]  /*14b10*/  LDSM.16.M88.4 R8, [R201+0x8800] ;  /* 0x00880000c908783b */ /* 0x000eea0000000200 */
[----:B------:R-:W-:Y:S06]  /*14b20*/  HMMA.16816.F32 R12, R32, R84, R12 ;  /* 0x00000054200c723c */ /* 0x000fec000000180c */
        /* <DEDUP_REMOVED lines=8> */
[----:B------:R-:W4:Y:S05]  /*14bb0*/  LDSM.16.M88.4 R36, [R196+0x8000] ;  /* 0x00800000c424783b */ /* 0x000f2a0000000200 */
[C---:B------:R-:W-:Y:S06]  /*14bc0*/  HMMA.16816.F32 R40, R24.reuse, R52, R40 ;  /* 0x000000341828723c */ /* 0x040fec0000001828 */
[----:B------:R-:W-:Y:S01]  /*14bd0*/  HMMA.16816.F32 R76, R24, R54, R76 ;  /* 0x00000036184c723c */ /* 0x000fe2000000184c */
[----:B------:R-:W2:Y:S05]  /*14be0*/  LDSM.16.M88.4 R52, [R201+0x9800] ;  /* 0x00980000c934783b */ /* 0x000eaa0000000200 */
        /* <DEDUP_REMOVED lines=10> */
[----:B----4-:R-:W-:Y:S06]  /*14c90*/  HMMA.16816.F32 R12, R104, R36, R12 ;  /* 0x00000024680c723c */ /* 0x010fec000000180c */
[C---:B------:R-:W-:Y:S06]  /*14ca0*/  HMMA.16816.F32 R72, R32.reuse, R20, R72 ;  /* 0x000000142048723c */ /* 0x040fec0000001848 */
[C---:B------:R-:W-:Y:S01]  /*14cb0*/  HMMA.16816.F32 R60, R32.reuse, R22, R60 ;  /* 0x00000016203c723c */ /* 0x040fe2000000183c */
[----:B------:R-:W4:Y:S05]  /*14cc0*/  LDSM.16.M88.4 R20, [R199+0x3000] ;  /* 0x00300000c714783b */ /* 0x000f2a0000000200 */
[----:B--2---:R-:W-:Y:S06]  /*14cd0*/  HMMA.16816.F32 R96, R32, R52, R96 ;  /* 0x000000342060723c */ /* 0x004fec0000001860 */
[----:B------:R-:W-:Y:S01]  /*14ce0*/  HMMA.16816.F32 R28, R4, R58, R28 ;  /* 0x0000003a041c723c */ /* 0x000fe2000000181c */
[----:B------:R-:W-:Y:S05]  /*14cf0*/  LDSM.16.M88.4 R56, [R202+0x4000] ;  /* 0x00400000ca38783b */ /* 0x000fea0000000200 */
[----:B------:R-:W-:Y:S01]  /*14d00*/  HMMA.16816.F32 R92, R32, R54, R92 ;  /* 0x00000036205c723c */ /* 0x000fe2000000185c */
[----:B------:R-:W2:Y:S04]  /*14d10*/  LDSM.16.M88.4 R32, [R201+0xa000] ;  /* 0x00a00000c920783b */ /* 0x000ea80000000200 */
[----:B------:R-:W-:Y:S01]  /*14d20*/  LDSM.16.M88.4 R52, [R201+0xa800] ;  /* 0x00a80000c934783b */ /* 0x000fe20000000200 */
[----:B-1----:R-:W-:Y:S06]  /*14d30*/  HMMA.16816.F32 R12, R88, R24, R12 ;  /* 0x00000018580c723c */ /* 0x002fec000000180c */
[C---:B---3--:R-:W-:Y:S06]  /*14d40*/  HMMA.16816.F32 R40, R4.reuse, R8, R40 ;  /* 0x000000080428723c */ /* 0x048fec0000001828 */
[----:B------:R-:W-:Y:S01]  /*14d50*/  HMMA.16816.F32 R76, R4, R10, R76 ;  /* 0x0000000a044c723c */ /* 0x000fe2000000184c */
[----:B------:R-:W1:Y:S05]  /*14d60*/  LDSM.16.M88.4 R8, [R199+0x3800] ;  /* 0x00380000c708783b */ /* 0x000e6a0000000200 */
[----:B------:R-:W-:Y:S01]  /*14d70*/  HMMA.16816.F32 R28, R104, R38, R28 ;  /* 0x00000026681c723c */ /* 0x000fe2000000181c */
[----:B------:R-:W3:Y:S05]  /*14d80*/  LDSM.16.M88.4 R36, [R200+0x4000] ;  /* 0x00400000c824783b */ /* 0x000eea0000000200 */
[----:B----4-:R-:W-:Y:S06]  /*14d90*/  HMMA.16816.F32 R72, R4, R20, R72 ;  /* 0x000000140448723c */ /* 0x010fec0000001848 */
[----:B--2---:R-:W-:Y:S06]  /*14da0*/  HMMA.16816.F32 R12, R56, R32, R12 ;  /* 0x00000020380c723c */ /* 0x004fec000000180c */
[----:B------:R-:W-:Y:S01]  /*14db0*/  HMMA.16816.F32 R60, R4, R22, R60 ;  /* 0x00000016043c723c */ /* 0x000fe2000000183c */
[----:B------:R-:W-:Y:S05]  /*14dc0*/  LDSM.16.M88.4 R20, [R196+0xa000] ;  /* 0x00a00000c414783b */ /* 0x000fea0000000200 */
[----:B------:R-:W-:Y:S01]  /*14dd0*/  HMMA.16816.F32 R28, R88, R26, R28 ;  /* 0x0000001a581c723c */ /* 0x000fe2000000181c */
[----:B------:R-:W2:Y:S05]  /*14de0*/  LDSM.16.M88.4 R24, [R198+0x4000] ;  /* 0x00400000c618783b */ /* 0x000eaa0000000200 */
[C---:B-1----:R-:W-:Y:S06]  /*14df0*/  HMMA.16816.F32 R96, R4.reuse, R8, R96 ;  /* 0x000000080460723c */ /* 0x042fec0000001860 */
[----:B------:R-:W-:Y:S01]  /*14e00*/  HMMA.16816.F32 R92, R4, R10, R92 ;  /* 0x0000000a045c723c */ /* 0x000fe2000000185c */
[----:B------:R-:W-:Y:S04]  /*14e10*/  LDSM.16.M88.4 R8, [R197+0x4000] ;  /* 0x00400000c508783b */ /* 0x000fe80000000200 */
[----:B------:R-:W-:Y:S01]  /*14e20*/  LDSM.16.M88.4 R4, [R192+0x4000] ;  /* 0x00400000c004783b */ /* 0x000fe20000000200 */
[----:B---3--:R-:W-:Y:S06]  /*14e30*/  HMMA.16816.F32 R12, R36, R112, R12 ;  /* 0x00000070240c723c */ /* 0x008fec000000180c */
[C---:B------:R-:W-:Y:S06]  /*14e40*/  HMMA.16816.F32 R40, R104.reuse, R80, R40 ;  /* 0x000000506828723c */ /* 0x040fec0000001828 */
        /* <DEDUP_REMOVED lines=22> */
[-C--:B------:R-:W-:Y:S01]  /*14fb0*/  FMUL.FTZ R45, R12, R19.reuse ;  /* 0x000000130c2d7220 */ /* 0x080fe20000410000 */
[-C--:B------:R-:W-:Y:S01]  /*14fc0*/  FMUL.FTZ R51, R13, R19.reuse ;  /* 0x000000130d337220 */ /* 0x080fe20000410000 */
[-C--:B------:R-:W-:Y:S01]  /*14fd0*/  FMUL.FTZ R85, R14, R19.reuse ;  /* 0x000000130e557220 */ /* 0x080fe20000410000 */
[----:B------:R-:W-:-:S02]  /*14fe0*/  FMUL.FTZ R71, R15, R19 ;  /* 0x000000130f477220 */ /* 0x000fc40000410000 */
[C---:B---3--:R-:W-:Y:S01]  /*14ff0*/  HMMA.16816.F32 R72, R56.reuse, R108, R72 ;  /* 0x0000006c3848723c */ /* 0x048fe20000001848 */
[----:B------:R-:W3:Y:S05]  /*15000*/  LDSM.16.M88.4 R12, [R199+0x5800] ;  /* 0x00580000c70c783b */ /* 0x000eea0000000200 */
[----:B------:R-:W-:Y:S06]  /*15010*/  HMMA.16816.F32 R60, R56, R110, R60 ;  /* 0x0000006e383c723c */ /* 0x000fec000000183c */
[----:B------:R-:W-:Y:S01]  /*15020*/  HMMA.16816.F32 R28, R8, R6, R28 ;  /* 0x00000006081c723c */ /* 0x000fe2000000181c */
[----:B------:R-:W4:Y:S05]  /*15030*/  LDSM.16.M88.4 R4, [R196+0xb000] ;  /* 0x00b00000c404783b */ /* 0x000f2a0000000200 */
[C---:B------:R-:W-:Y:S06]  /*15040*/  HMMA.16816.F32 R40, R56.reuse, R52, R40 ;  /* 0x000000343828723c */ /* 0x040fec0000001828 */
[C---:B------:R-:W-:Y:S01]  /*15050*/  HMMA.16816.F32 R76, R56.reuse, R54, R76 ;  /* 0x00000036384c723c */ /* 0x040fe2000000184c */
[----:B------:R-:W-:Y:S05]  /*15060*/  LDSM.16.M88.4 R52, [R192+0x4800] ;  /* 0x00480000c034783b */ /* 0x000fea0000000200 */
[C---:B-1----:R-:W-:Y:S06]  /*15070*/  HMMA.16816.F32 R96, R56.reuse, R80, R96 ;  /* 0x000000503860723c */ /* 0x042fec0000001860 */
[----:B------:R-:W-:Y:S06]  /*15080*/  HMMA.16816.F32 R100, R56, R82, R100 ;  /* 0x000000523864723c */ /* 0x000fec0000001864 */
[C---:B--2---:R-:W-:Y:S06]  /*15090*/  HMMA.16816.F32 R72, R36.reuse, R20, R72 ;  /* 0x000000142448723c */ /* 0x044fec0000001848 */
[C---:B------:R-:W-:Y:S01]  /*150a0*/  HMMA.16816.F32 R60, R36.reuse, R22, R60 ;  /* 0x00000016243c723c */ /* 0x040fe2000000183c */
[----:B------:R-:W1:Y:S05]  /*150b0*/  LDSM.16.M88.4 R20, [R196+0xb800] ;  /* 0x00b80000c414783b */ /* 0x000e6a0000000200 */
[C---:B------:R-:W-:Y:S06]  /*150c0*/  HMMA.16816.F32 R40, R36.reuse, R32, R40 ;  /* 0x000000202428723c */ /* 0x040fec0000001828 */
[C---:B------:R-:W-:Y:S01]  /*150d0*/  HMMA.16816.F32 R76, R36.reuse, R34, R76 ;  /* 0x00000022244c723c */ /* 0x040fe2000000184c */
[----:B------:R-:W2:Y:S05]  /*150e0*/  LDSM.16.M88.4 R32, [R192+0x5000] ;  /* 0x00500000c020783b */ /* 0x000eaa0000000200 */
[C---:B---3--:R-:W-:Y:S06]  /*150f0*/  HMMA.16816.F32 R96, R36.reuse, R12, R96 ;  /* 0x0000000c2460723c */ /* 0x048fec0000001860 */
[----:B------:R-:W-:Y:S06]  /*15100*/  HMMA.16816.F32 R100, R36, R14, R100 ;  /* 0x0000000e2464723c */ /* 0x000fec0000001864 */
[C---:B----4-:R-:W-:Y:S06]  /*15110*/  HMMA.16816.F32 R72, R24.reuse, R4, R72 ;  /* 0x000000041848723c */ /* 0x050fec0000001848 */
[----:B------:R-:W-:Y:S01]  /*15120*/  HMMA.16816.F32 R60, R24, R6, R60 ;  /* 0x00000006183c723c */ /* 0x000fe2000000183c */
[----:B------:R-:W3:Y:S01]  /*15130*/  LDSM.16.M88.4 R4, [R192+0x5800] ;  /* 0x00580000c004783b */ /* 0x000ee20000000200 */
[----:B------:R-:W-:Y:S01]  /*15140*/  IMAD R44, R65, 0x10, R44 ;  /* 0x00000010412c7824 */ /* 0x000fe200078e022c */
[----:B------:R-:W-:-:S02]  /*15150*/  IADD3 R0, R69, 0x1, -R216 ;  /* 0x0000000145007810 */ /* 0x000fc40007ffe8d8 */
[----:B------:R-:W-:Y:S01]  /*15160*/  IADD3 R225, R69, -R216, RZ ;  /* 0x800000d845e17210 */ /* 0x000fe20007ffe0ff */
[C---:B------:R-:W-:Y:S06]  /*15170*/  HMMA.16816.F32 R40, R24.reuse, R92, R40 ;  /* 0x0000005c1828723c */ /* 0x040fec0000001828 */
[C---:B------:R-:W-:Y:S06]  /*15180*/  HMMA.16816.F32 R76, R24.reuse, R94, R76 ;  /* 0x0000005e184c723c */ /* 0x040fec000000184c */
[C---:B-1----:R-:W-:Y:S01]  /*15190*/  HMMA.16816.F32 R96, R24.reuse, R20, R96 ;  /* 0x000000141860723c */ /* 0x042fe20000001860 */
[-C--:B------:R-:W-:Y:S01]  /*151a0*/  FMUL.FTZ R81, R29, R19.reuse ;  /* 0x000000131d517220 */ /* 0x080fe20000410000 */
[-C--:B------:R-:W-:Y:S01]  /*151b0*/  FMUL.FTZ R31, R31, R19.reuse ;  /* 0x000000131f1f7220 */ /* 0x080fe20000410000 */
[----:B------:R-:W-:Y:S01]  /*151c0*/  FMUL.FTZ R28, R28, R19 ;  /* 0x000000131c1c7220 */ /* 0x000fe20000410000 */
[----:B------:R-:W-:Y:S01]  /*151d0*/  ISETP.GT.AND P5, PT, R222, R211, PT ;  /* 0x000000d3de00720c */ /* 0x000fe20003fa4270 */
[----:B------:R-:W1:Y:S01]  /*151e0*/  MUFU.TANH R45, R45 ;  /* 0x0000002d002d7308 */ /* 0x000e620000002400 */
[----:B------:R-:W-:Y:S01]  /*151f0*/  HMMA.16816.F32 R100, R24, R22, R100 ;  /* 0x000000161864723c */ /* 0x000fe20000001864 */
[----:B------:R-:W-:Y:S01]  /*15200*/  ISETP.NE.U32.AND P0, PT, R220, RZ, PT ;  /* 0x000000ffdc00720c */ /* 0x000fe20003f05070 */
[----:B------:R-:W-:-:S04]  /*15210*/  DEPBAR.LE SB0, 0x0 ;  /* 0x000080000000791a */ /* 0x000fc80000000000 */
[C---:B------:R-:W-:Y:S06]  /*15220*/  HMMA.16816.F32 R40, R8.reuse, R52, R40 ;  /* 0x000000340828723c */ /* 0x040fec0000001828 */
[C---:B--2---:R-:W-:Y:S06]  /*15230*/  HMMA.16816.F32 R60, R8.reuse, R34, R60 ;  /* 0x00000022083c723c */ /* 0x044fec000000183c */
[C---:B------:R-:W-:Y:S06]  /*15240*/  HMMA.16816.F32 R76, R8.reuse, R54, R76 ;  /* 0x00000036084c723c */ /* 0x040fec000000184c */
[C---:B------:R-:W-:Y:S06]  /*15250*/  HMMA.16816.F32 R72, R8.reuse, R32, R72 ;  /* 0x000000200848723c */ /* 0x040fec0000001848 */
[C---:B---3--:R-:W-:Y:S06]  /*15260*/  HMMA.16816.F32 R96, R8.reuse, R4, R96 ;  /* 0x000000040860723c */ /* 0x048fec0000001860 */
[----:B------:R-:W-:Y:S01]  /*15270*/  HMMA.16816.F32 R100, R8, R6, R100 ;  /* 0x000000060864723c */ /* 0x000fe20000001864 */
[----:B------:R-:W-:-:S02]  /*15280*/  IADD3 R226, R67, R44, RZ ;  /* 0x0000002c43e27210 */ /* 0x000fc40007ffe0ff */
[----:B------:R-:W-:Y:S01]  /*15290*/  IADD3 R3, R3, R0, RZ ;  /* 0x0000000003037210 */ /* 0x000fe20007ffe0ff */
[-C--:B------:R-:W-:Y:S02]  /*152a0*/  FMUL.FTZ R57, R41, R19.reuse ;  /* 0x0000001329397220 */ /* 0x080fe40000410000 */
[----:B------:R-:W-:Y:S01]  /*152b0*/  IMAD.IADD R227, R226, 0x1, R225 ;  /* 0x00000001e2e37824 */ /* 0x000fe200078e02e1 */
[--C-:B------:R-:W-:Y:S01]  /*152c0*/  IADD3 R228, R3, 0x8, R226.reuse ;  /* 0x0000000803e47810 */ /* 0x100fe20007ffe0e2 */
[-C--:B------:R-:W-:Y:S01]  /*152d0*/  FMUL.FTZ R25, R63, R19.reuse ;  /* 0x000000133f197220 */ /* 0x080fe20000410000 */
[----:B------:R-:W-:Y:S01]  /*152e0*/  IADD3 R225, R225, 0x8, R226 ;  /* 0x00000008e1e17810 */ /* 0x000fe20007ffe0e2 */
[-C--:B------:R-:W-:Y:S01]  /*152f0*/  FMUL.FTZ R29, R30, R19.reuse ;  /* 0x000000131e1d7220 */ /* 0x080fe20000410000 */
[----:B------:R-:W-:Y:S01]  /*15300*/  VIADDMNMX R226, R3, R226, R69, PT ;  /* 0x000000e203e27246 */ /* 0x000fe20003800145 */
        /* <DEDUP_REMOVED lines=22> */
[----:B------:R2:W3:Y:S08]  /*15470*/  MUFU.TANH R73, R61 ;  /* 0x0000003d00497308 */ /* 0x0004f00000002400 */
[----:B------:R-:W4:Y:S08]  /*15480*/  MUFU.TANH R51, R51 ;  /* 0x0000003300337308 */ /* 0x000f300000002400 */
[----:B------:R-:W1:Y:S08]  /*15490*/  MUFU.TANH R85, R85 ;  /* 0x0000005500557308 */ /* 0x000e700000002400 */
[----:B------:R-:W1:Y:S08]  /*154a0*/  MUFU.TANH R71, R71 ;  /* 0x0000004700477308 */ /* 0x000e700000002400 */
[----:B------:R2:W1:Y:S08]  /*154b0*/  MUFU.TANH R53, R28 ;  /* 0x0000001c00357308 */ /* 0x0004700000002400 */
        /* <DEDUP_REMOVED lines=25> */
[----:B------:R-:W1:Y:S01]  /*15650*/  MUFU.TANH R63, R63 ;  /* 0x0000003f003f7308 */ /* 0x000e620000002400 */
[----:B------:R-:W-:Y:S01]  /*15660*/  BSSY B1, `(.L_x_7372) ;  /* 0x00000b0000017945 */ /* 0x000fe20003800000 */
[----:B------:R-:W-:Y:S01]  /*15670*/  VIMNMX R228, R228, R69, PT ;  /* 0x00000045e4e47248 */ /* 0x000fe20003fe0100 */
[----:B------:R-:W-:Y:S01]  /*15680*/  VIADD R191, R199, 0x2000 ;  /* 0x00002000c7bf7836 */ /* 0x000fe20000000000 */
[----:B------:R-:W-:Y:S01]  /*15690*/  ISETP.NE.AND.EX P0, PT, R221, RZ, PT, P0 ;  /* 0x000000ffdd00720c */ /* 0x000fe20003f05300 */
[----:B------:R-:W-:Y:S01]  /*156a0*/  VIADD R187, R199, 0x4000 ;  /* 0x00004000c7bb7836 */ /* 0x000fe20000000000 */
[----:B------:R-:W-:-:S02]  /*156b0*/  VIADDMNMX R230, R227, -R18, RZ, !PT ;  /* 0x80000012e3e67246 */ /* 0x000fc400078001ff */
[----:B------:R-:W-:Y:S02]  /*156c0*/  VIADDMNMX R229, R225, -R18, RZ, !PT ;  /* 0x80000012e1e57246 */ /* 0x000fe400078001ff */
[C---:B------:R-:W-:Y:S02]  /*156d0*/  IADD3 R195, R199.reuse, 0x800, RZ ;  /* 0x00000800c7c37810 */ /* 0x040fe40007ffe0ff */
[C---:B------:R-:W-:Y:S02]  /*156e0*/  IADD3 R194, R199.reuse, 0x1000, RZ ;  /* 0x00001000c7c27810 */ /* 0x040fe40007ffe0ff */
[C---:B------:R-:W-:Y:S02]  /*156f0*/  IADD3 R193, R199.reuse, 0x1800, RZ ;  /* 0x00001800c7c17810 */ /* 0x040fe40007ffe0ff */
[C---:B------:R-:W-:Y:S02]  /*15700*/  IADD3 R190, R199.reuse, 0x2800, RZ ;  /* 0x00002800c7be7810 */ /* 0x040fe40007ffe0ff */
[----:B------:R-:W-:-:S02]  /*15710*/  IADD3 R189, R199, 0x3000, RZ ;  /* 0x00003000c7bd7810 */ /* 0x000fc40007ffe0ff */
[C---:B------:R-:W-:Y:S02]  /*15720*/  IADD3 R188, R199.reuse, 0x3800, RZ ;  /* 0x00003800c7bc7810 */ /* 0x040fe40007ffe0ff */
[C---:B------:R-:W-:Y:S02]  /*15730*/  IADD3 R186, R199.reuse, 0x4800, RZ ;  /* 0x00004800c7ba7810 */ /* 0x040fe40007ffe0ff */
[C---:B------:R-:W-:Y:S02]  /*15740*/  IADD3 R185, R199.reuse, 0x5000, RZ ;  /* 0x00005000c7b97810 */ /* 0x040fe40007ffe0ff */
[----:B------:R-:W-:Y:S01]  /*15750*/  IADD3 R184, R199, 0x5800, RZ ;  /* 0x00005800c7b87810 */ /* 0x000fe20007ffe0ff */
[----:B------:R-:W-:Y:S06]  /*15760*/  BAR.SYNC.DEFER_BLOCKING 0x0 ;  /* 0x0000000000007b1d */ /* 0x000fec0000010000 */
[----:B-1234-:R-:W-:Y:S05]  /*15770*/  @!P5 BRA `(.L_x_7373) ;  /* 0x000000080078d947 */ /* 0x01efea0003800000 */
[----:B------:R-:W-:Y:S04]  /*15780*/  BSSY B0, `(.L_x_7374) ;  /* 0x0000041000007945 */ /* 0x000fe80003800000 */
[----:B------:R-:W-:Y:S05]  /*15790*/  @!P0 BRA `(.L_x_7375) ;  /* 0x0000000000f08947 */ /* 0x000fea0003800000 */
[----:B------:R-:W2:Y:S01]  /*157a0*/  LD.E R75, desc[UR6][R16.64+0x170] ;  /* 0x00017006104b7980 */ /* 0x000ea2000c101900 */
[----:B------:R-:W-:Y:S02]  /*157b0*/  IADD3 R10, R2, -0x40, RZ ;  /* 0xffffffc0020a7810 */ /* 0x000fe40007ffe0ff */
[----:B------:R-:W-:Y:S01]  /*157c0*/  IABS R4, R2 ;  /* 0x0000000200047213 */ /* 0x000fe20000000000 */
[----:B------:R-:W3:Y:S01]  /*157d0*/  LD.E.64 R76, desc[UR6][R16.64+0x20] ;  /* 0x00002006104c7980 */ /* 0x000ee2000c101b00 */
[----:B------:R-:W-:Y:S02]  /*157e0*/  IABS R0, R10 ;  /* 0x0000000a00007213 */ /* 0x000fe40000000000 */
[-C--:B--2---:R-:W-:Y:S02]  /*157f0*/  IABS R6, R75.reuse ;  /* 0x0000004b00067213 */ /* 0x084fe40000000000 */
[-C--:B------:R-:W-:Y:S02]  /*15800*/  IABS R11, R75.reuse ;  /* 0x0000004b000b7213 */ /* 0x080fe40000000000 */
[----:B------:R-:W1:Y:S01]  /*15810*/  I2F.RP R8, R6 ;  /* 0x0000000600087306 */ /* 0x000e620000209400 */
[----:B------:R-:W-:-:S02]  /*15820*/  LOP3.LUT R10, R10, R75, RZ, 0x3c, !PT ;  /* 0x0000004b0a0a7212 */ /* 0x000fc400078e3cff */
[----:B------:R-:W-:Y:S02]  /*15830*/  IADD3 R11, RZ, -R11, RZ ;  /* 0x8000000bff0b7210 */ /* 0x000fe40007ffe0ff */
[----:B------:R-:W-:-:S03]  /*15840*/  ISETP.GE.AND P1, PT, R10, RZ, PT ;  /* 0x000000ff0a00720c */ /* 0x000fc60003f26270 */
[----:B-1----:R-:W1:Y:S02]  /*15850*/  MUFU.RCP R68, R8 ;  /* 0x0000000800447308 */ /* 0x002e640000001000 */
[----:B-1----:R-:W-:-:S06]  /*15860*/  VIADD R68, R68, 0xffffffe ;  /* 0x0ffffffe44447836 */ /* 0x002fcc0000000000 */
[----:B------:R-:W1:Y:S02]  /*15870*/  F2I.FTZ.U32.TRUNC.NTZ R69, R68 ;  /* 0x0000004400457305 */ /* 0x000e64000021f000 */
[----:B-1----:R-:W-:Y:S02]  /*15880*/  IMAD.MOV R19, RZ, RZ, -R69 ;  /* 0x000000ffff137224 */ /* 0x002fe400078e0a45 */
[----:B------:R-:W-:Y:S02]  /*15890*/  IMAD.MOV.U32 R68, RZ, RZ, RZ ;  /* 0x000000ffff447224 */ /* 0x000fe400078e00ff */
[----:B------:R-:W-:-:S04]  /*158a0*/  IMAD R19, R19, R6, RZ ;  /* 0x0000000613137224 */ /* 0x000fc800078e02ff */
[----:B------:R-:W-:Y:S02]  /*158b0*/  IMAD.HI.U32 R19, R69, R19, R68 ;  /* 0x0000001345137227 */ /* 0x000fe400078e0044 */
[----:B------:R-:W2:Y:S04]  /*158c0*/  LD.E.64 R68, desc[UR6][R16.64+0x38] ;  /* 0x0000380610447980 */ /* 0x000ea8000c101b00 */
[----:B------:R-:W-:-:S04]  /*158d0*/  IMAD.HI.U32 R8, R19, R0, RZ ;  /* 0x0000000013087227 */ /* 0x000fc800078e00ff */
[----:B------:R-:W-:-:S04]  /*158e0*/  IMAD.HI.U32 R12, R19, R4, RZ ;  /* 0x00000004130c7227 */ /* 0x000fc800078e00ff */
[----:B------:R-:W-:Y:S01]  /*158f0*/  IMAD R19, R8, R11, R0 ;  /* 0x0000000b08137224 */ /* 0x000fe200078e0200 */
[----:B------:R-:W-:Y:S01]  /*15900*/  LOP3.LUT R0, R2, R75, RZ, 0x3c, !PT ;  /* 0x0000004b02007212 */ /* 0x000fe200078e3cff */
[----:B------:R-:W-:-:S03]  /*15910*/  IMAD R11, R12, R11, R4 ;  /* 0x0000000b0c0b7224 */ /* 0x000fc600078e0204 */
[C---:B------:R-:W-:Y:S02]  /*15920*/  ISETP.GT.U32.AND P2, PT, R6.reuse, R19, PT ;  /* 0x000000130600720c */ /* 0x040fe40003f44070 */
[----:B------:R-:W-:-:S11]  /*15930*/  ISETP.GT.U32.AND P3, PT, R6, R11, PT ;  /* 0x0000000b0600720c */ /* 0x000fd60003f64070 */
[----:B------:R-:W-:Y:S01]  /*15940*/  @!P2 IMAD.IADD R19, R19, 0x1, -R6 ;  /* 0x000000011313a824 */ /* 0x000fe200078e0a06 */
[----:B------:R-:W-:Y:S01]  /*15950*/  @!P2 IADD3 R8, R8, 0x1, RZ ;  /* 0x000000010808a810 */ /* 0x000fe20007ffe0ff */
[----:B------:R-:W-:Y:S01]  /*15960*/  @!P3 VIADD R12, R12, 0x1 ;  /* 0x000000010c0cb836 */ /* 0x000fe20000000000 */
[-C--:B------:R-:W-:Y:S02]  /*15970*/  @!P3 IADD3 R11, R11, -R6.reuse, RZ ;  /* 0x800000060b0bb210 */ /* 0x080fe40007ffe0ff */
[-C--:B------:R-:W-:Y:S02]  /*15980*/  ISETP.GE.U32.AND P4, PT, R19, R6.reuse, PT ;  /* 0x000000061300720c */ /* 0x080fe40003f86070 */
[----:B------:R-:W-:Y:S02]  /*15990*/  ISETP.GE.U32.AND P6, PT, R11, R6, PT ;  /* 0x000000060b00720c */ /* 0x000fe40003fc6070 */
[----:B------:R-:W-:Y:S02]  /*159a0*/  ISETP.GE.AND P3, PT, R0, RZ, PT ;  /* 0x000000ff0000720c */ /* 0x000fe40003f66270 */
        /* <DEDUP_REMOVED lines=9> */
[C---:B------:R-:W-:Y:S01]  /*15a40*/  IMAD.WIDE R78, R11.reuse, 0x4, R220 ;  /* 0x000000040b4e7825 */ /* 0x040fe200078e02dc */
[----:B------:R-:W4:Y:S04]  /*15a50*/  LD.E R6, desc[UR6][R82.64] ;  /* 0x0000000652067980 */ /* 0x000f28000c101900 */
[----:B------:R-:W4:Y:S01]  /*15a60*/  LD.E R19, desc[UR6][R78.64] ;  /* 0x000000064e137980 */ /* 0x000f22000c101900 */
[----:B------:R-:W-:-:S04]  /*15a70*/  IMAD.IADD R4, R11, 0x1, -R0 ;  /* 0x000000010b047824 */ /* 0x000fc800078e0a00 */
[----:B------:R-:W-:-:S05]  /*15a80*/  IMAD R4, R75, R4, -0x40 ;  /* 0xffffffc04b047424 */ /* 0x000fca00078e0204 */
[----:B------:R-:W-:Y:S01]  /*15a90*/  SHF.R.S32.HI R11, RZ, 0x1f, R4 ;  /* 0x0000001fff0b7819 */ /* 0x000fe20000011404 */
[-C--:B--2---:R-:W-:Y:S02]  /*15aa0*/  IMAD R0, R69, R4.reuse, RZ ;  /* 0x0000000445007224 */ /* 0x084fe400078e02ff */
[----:B------:R-:W-:-:S04]  /*15ab0*/  IMAD.WIDE.U32 R74, R68, R4, RZ ;  /* 0x00000004444a7225 */ /* 0x000fc800078e00ff */
[----:B------:R-:W-:-:S04]  /*15ac0*/  IMAD R0, R68, R11, R0 ;  /* 0x0000000b44007224 */ /* 0x000fc800078e0200 */
[----:B------:R-:W-:Y:S01]  /*15ad0*/  IMAD.IADD R75, R75, 0x1, R0 ;  /* 0x000000014b4b7824 */ /* 0x000fe200078e0200 */
[----:B----4-:R-:W-:-:S04]  /*15ae0*/  IADD3 R19, -R19, R6, RZ ;  /* 0x0000000613137210 */ /* 0x010fc80007ffe1ff */
[----:B------:R-:W-:Y:S01]  /*15af0*/  SHF.R.S32.HI R4, RZ, 0x1f, R19 ;  /* 0x0000001fff047819 */ /* 0x000fe20000011413 */
[----:B---3--:R-:W-:Y:S02]  /*15b00*/  IMAD R11, R77, R19, RZ ;  /* 0x000000134d0b7224 */ /* 0x008fe400078e02ff */
[----:B------:R-:W-:-:S04]  /*15b10*/  IMAD.WIDE.U32 R74, R19, R76, R74 ;  /* 0x0000004c134a7225 */ /* 0x000fc800078e004a */
[----:B------:R-:W-:Y:S02]  /*15b20*/  IMAD R4, R76, R4, R11 ;  /* 0x000000044c047224 */ /* 0x000fe400078e020b */
[----:B------:R-:W-:-:S03]  /*15b30*/  IMAD.MOV.U32 R0, RZ, RZ, R74 ;  /* 0x000000ffff007224 */ /* 0x000fc600078e004a */
[----:B------:R-:W-:Y:S01]  /*15b40*/  IADD3 R4, R75, R4, RZ ;  /* 0x000000044b047210 */ /* 0x000fe20007ffe0ff */
[----:B------:R-:W-:Y:S05]  /*15b50*/  BRA `(.L_x_7376) ;  /* 0x00000000000c7947 */ /* 0x000fea0003800000 */
.L_x_7375:
[----:B------:R-:W2:Y:S02]  /*15b60*/  LD.E R0, desc[UR6][R16.64+0x38] ;  /* 0x0000380610007980 */ /* 0x000ea4000c101900 */
[----:B--2---:R-:W-:-:S04]  /*15b70*/  LEA R0, -R0, RZ, 0x6 ;  /* 0x000000ff00007211 */ /* 0x004fc800078e31ff */
[----:B------:R-:W-:Y:S02]  /*15b80*/  SHF.R.S32.HI R4, RZ, 0x1f, R0 ;  /* 0x0000001fff047819 */ /* 0x000fe40000011400 */
.L_x_7376:
[----:B------:R-:W-:Y:S05]  /*15b90*/  BSYNC B0 ;  /* 0x0000000000007941 */ /* 0x000fea0003800000 */
.L_x_7374:
[C---:B------:R-:W-:Y:S02]  /*15ba0*/  LOP3.LUT P6, RZ, R223.reuse, 0x1, RZ, 0xc0, !PT ;  /* 0x00000001dfff7812 */ /* 0x040fe400078cc0ff */
[C---:B------:R-:W-:Y:S02]  /*15bb0*/  LOP3.LUT P4, RZ, R223.reuse, 0x2, RZ, 0xc0, !PT ;  /* 0x00000002dfff7812 */ /* 0x040fe4000788c0ff */
[----:B------:R-:W-:Y:S02]  /*15bc0*/  LOP3.LUT P3, RZ, R223, 0x4, RZ, 0xc0, !PT ;  /* 0x00000004dfff7812 */ /* 0x000fe4000786c0ff */
[C---:B------:R-:W-:Y:S02]  /*15bd0*/  LEA R76, P2, R0.reuse, R212, 0x1 ;  /* 0x000000d4004c7211 */ /* 0x040fe400078408ff */
[C---:B------:R-:W-:Y:S02]  /*15be0*/  IADD3 R19, P1, R0.reuse, R209, RZ ;  /* 0x000000d100137210 */ /* 0x040fe40007f3e0ff */
[----:B------:R-:W-:-:S03]  /*15bf0*/  LEA.HI.X R77, R0, R213, R4, 0x1, P2 ;  /* 0x000000d5004d7211 */ /* 0x000fc600010f0c04 */
        /* <DEDUP_REMOVED lines=9> */
[C---:B------:R-:W-:Y:S02]  /*15c90*/  @P4 LEA.HI.X R69, R19.reuse, R213, R4, 0x1, P2 ;  /* 0x000000d513454211 */ /* 0x040fe400010f0c04 */
[C---:B------:R-:W-:Y:S01]  /*15ca0*/  @P3 LEA R18, P1, R19.reuse, R212, 0x1 ;  /* 0x000000d413123211 */ /* 0x040fe200078208ff */
[----:B------:R-:W-:Y:S01]  /*15cb0*/  @!PT LDS RZ, [RZ] ;  /* 0x00000000fffff984 */ /* 0x000fe20000000800 */
[----:B------:R-:W-:Y:S01]  /*15cc0*/  @!PT LDS RZ, [RZ] ;  /* 0x00000000fffff984 */ /* 0x000fe20000000800 */
[----:B------:R-:W-:Y:S01]  /*15cd0*/  @!PT LDS RZ, [RZ] ;  /* 0x00000000fffff984 */ /* 0x000fe20000000800 */
[----:B------:R1:W-:Y:S01]  /*15ce0*/  @P4 LDGSTS.E.BYPASS.LTC128B.128 [R219+0x8000], desc[UR6][R76.64+0x80] ;  /* 0x080000804cdb4fae */ /* 0x0003e2000b901d46 */
[----:B------:R-:W-:-:S02]  /*15cf0*/  IADD3 R11, P2, R19, R209, RZ ;  /* 0x000000d1130b7210 */ /* 0x000fc40007f5e0ff */
[-C--:B------:R-:W-:Y:S01]  /*15d00*/  @P3 LEA.HI.X R19, R19, R213.reuse, R4, 0x1, P1 ;  /* 0x000000d513133211 */ /* 0x080fe200008f0c04 */
[----:B------:R1:W-:Y:S01]  /*15d10*/  @!P4 STS.128 [R219+0x8000], RZ ;  /* 0x008000ffdb00c388 */ /* 0x0003e20000000c00 */
[CC--:B------:R-:W-:Y:S01]  /*15d20*/  @P6 LEA R82, P1, R11.reuse, R212.reuse, 0x1 ;  /* 0x000000d40b526211 */ /* 0x0c0fe200078208ff */
[----:B------:R-:W-:Y:S01]  /*15d30*/  IMAD.X R4, R4, 0x1, R210, P2 ;  /* 0x0000000104047824 */ /* 0x000fe200010e06d2 */
[C---:B------:R-:W-:Y:S01]  /*15d40*/  @P4 LEA R78, P2, R11.reuse, R212, 0x1 ;  /* 0x000000d40b4e4211 */ /* 0x040fe200078408ff */
[----:B------:R-:W-:Y:S01]  /*15d50*/  @!PT LDS RZ, [RZ] ;  /* 0x00000000fffff984 */ /* 0x000fe20000000800 */
[----:B------:R-:W-:Y:S01]  /*15d60*/  @!PT LDS RZ, [RZ] ;  /* 0x00000000fffff984 */ /* 0x000fe20000000800 */
[----:B------:R-:W-:Y:S01]  /*15d70*/  @!PT LDS RZ, [RZ] ;  /* 0x00000000fffff984 */ /* 0x000fe20000000800 */
[----:B------:R1:W-:Y:S03]  /*15d80*/  @P3 LDGSTS.E.BYPASS.LTC128B.128 [R219+0xa000], desc[UR6][R76.64+0x100] ;  /* 0x0a0001004cdb3fae */ /* 0x0003e6000b901d46 */
[CCC-:B------:R-:W-:Y:S01]  /*15d90*/  @P6 LEA.HI.X R83, R11.reuse, R213.reuse, R4.reuse, 0x1, P1 ;  /* 0x000000d50b536211 */ /* 0x1c0fe200008f0c04 */
[----:B------:R1:W-:Y:S01]  /*15da0*/  @!P3 STS.128 [R219+0xa000], RZ ;  /* 0x00a000ffdb00b388 */ /* 0x0003e20000000c00 */
[----:B------:R-:W-:-:S02]  /*15db0*/  @P4 LEA.HI.X R79, R11, R213, R4, 0x1, P2 ;  /* 0x000000d50b4f4211 */ /* 0x000fc400010f0c04 */
[CC--:B------:R-:W-:Y:S01]  /*15dc0*/  @P3 LEA R10, P1, R11.reuse, R212.reuse, 0x1 ;  /* 0x000000d40b0a3211 */ /* 0x0c0fe200078208ff */
[----:B------:R-:W-:Y:S01]  /*15dd0*/  @!PT LDS RZ, [RZ] ;  /* 0x00000000fffff984 */ /* 0x000fe20000000800 */
[----:B------:R-:W-:Y:S01]  /*15de0*/  @!PT LDS RZ, [RZ] ;  /* 0x00000000fffff984 */ /* 0x000fe20000000800 */
[----:B------:R-:W-:Y:S01]  /*15df0*/  @!PT LDS RZ, [RZ] ;  /* 0x00000000fffff984 */ /* 0x000fe20000000800 */
[----:B------:R1:W-:Y:S01]  /*15e00*/  @P6 LDGSTS.E.BYPASS.LTC128B.128 [R219+0x6800], desc[UR6][R74.64] ;  /* 0x068000004adb6fae */ /* 0x0003e2000b901d46 */
[C---:B------:R-:W-:Y:S02]  /*15e10*/  IADD3 R0, P2, R11.reuse, R209, RZ ;  /* 0x000000d10b007210 */ /* 0x040fe40007f5e0ff */
[-C--:B------:R-:W-:Y:S01]  /*15e20*/  @P3 LEA.HI.X R11, R11, R213.reuse, R4, 0x1, P1 ;  /* 0x000000d50b0b3211 */ /* 0x080fe200008f0c04 */
[----:B------:R1:W-:Y:S01]  /*15e30*/  @!P6 STS.128 [R219+0x6800], RZ ;  /* 0x006800ffdb00e388 */ /* 0x0003e20000000c00 */
[-C--:B------:R-:W-:Y:S01]  /*15e40*/  @P6 LEA R88, P1, R0, R212.reuse, 0x1 ;  /* 0x000000d400586211 */ /* 0x080fe200078208ff */
[----:B------:R-:W-:Y:S01]  /*15e50*/  IMAD.X R4, R4, 0x1, R210, P2 ;  /* 0x0000000104047824 */ /* 0x000fe200010e06d2 */
[CC--:B------:R-:W-:Y:S01]  /*15e60*/  @P4 LEA R86, P2, R0.reuse, R212.reuse, 0x1 ;  /* 0x000000d400564211 */ /* 0x0c0fe200078408ff */
[----:B------:R-:W-:Y:S01]  /*15e70*/  @!PT LDS RZ, [RZ] ;  /* 0x00000000fffff984 */ /* 0x000fe20000000800 */
[----:B------:R-:W-:Y:S01]  /*15e80*/  @!PT LDS RZ, [RZ] ;  /* 0x00000000fffff984 */ /* 0x000fe20000000800 */
[----:B------:R-:W-:Y:S01]  /*15e90*/  @!PT LDS RZ, [RZ] ;  /* 0x00000000fffff984 */ /* 0x000fe20000000800 */
[----:B------:R1:W-:Y:S03]  /*15ea0*/  @P4 LDGSTS.E.BYPASS.LTC128B.128 [R219+0x8800], desc[UR6][R68.64+0x80] ;  /* 0x0880008044db4fae */ /* 0x0003e6000b901d46 */
[CC--:B------:R-:W-:Y:S01]  /*15eb0*/  @P6 LEA.HI.X R89, R0.reuse, R213.reuse, R4, 0x1, P1 ;  /* 0x000000d500596211 */ /* 0x0c0fe200008f0c04 */
[----:B------:R1:W-:Y:S01]  /*15ec0*/  @!P4 STS.128 [R219+0x8800], RZ ;  /* 0x008800ffdb00c388 */ /* 0x0003e20000000c00 */
[C---:B------:R-:W-:Y:S01]  /*15ed0*/  @P3 LEA R90, P1, R0.reuse, R212, 0x1 ;  /* 0x000000d4005a3211 */ /* 0x040fe200078208ff */
[----:B------:R-:W-:Y:S01]  /*15ee0*/  IMAD.MOV.U32 R212, RZ, RZ, R76 ;  /* 0x000000ffffd47224 */ /* 0x000fe200078e004c */
[CCC-:B------:R-:W-:Y:S01]  /*15ef0*/  @P4 LEA.HI.X R87, R0.reuse, R213.reuse, R4.reuse, 0x1, P2 ;  /* 0x000000d500574211 */ /* 0x1c0fe200010f0c04 */
[----:B------:R-:W-:Y:S01]  /*15f00*/  @!PT LDS RZ, [RZ] ;  /* 0x00000000fffff984 */ /* 0x000fe20000000800 */
[----:B------:R-:W-:Y:S01]  /*15f10*/  @!PT LDS RZ, [RZ] ;  /* 0x00000000fffff984 */ /* 0x000fe20000000800 */
[----:B------:R-:W-:Y:S01]  /*15f20*/  @!PT LDS RZ, [RZ] ;  /* 0x00000000fffff984 */ /* 0x000fe20000000800 */
[----:B------:R1:W-:Y:S01]  /*15f30*/  @P3 LDGSTS.E.BYPASS.LTC128B.128 [R219+0xa800], desc[UR6][R18.64+0x100] ;  /* 0x0a80010012db3fae */ /* 0x0003e2000b901d46 */
[----:B------:R-:W-:Y:S01]  /*15f40*/  @P3 LEA.HI.X R91, R0, R213, R4, 0x1, P1 ;  /* 0x000000d5005b3211 */ /* 0x000fe200008f0c04 */
[----:B------:R-:W-:-:S02]  /*15f50*/  IMAD.MOV.U32 R213, RZ, RZ, R77 ;  /* 0x000000ffffd57224 */ /* 0x000fc400078e004d */
        /* <DEDUP_REMOVED lines=32> */
.L_x_7373:
[----:B------:R-:W-:Y:S05]  /*16160*/  BSYNC B1 ;  /* 0x0000000000017941 */ /* 0x000fea0003800000 */
.L_x_7372:
[----:B------:R2:W3:Y:S01]  /*16170*/  LD.E R165, desc[UR6][R16.64+0xdc] ;  /* 0x0000dc0610a57980 */ /* 0x0004e2000c101900 */
[----:B------:R-:W-:-:S04]  /*16180*/  IMAD.IADD R0, R2, 0x1, R133 ;  /* 0x0000000102007824 */ /* 0x000fc800078e0285 */
[----:B------:R-:W-:Y:S02]  /*16190*/  IMAD.IADD R2, R225, 0x1, -R0 ;  /* 0x00000001e1027824 */ /* 0x000fe400078e0a00 */
[C---:B-1----:R-:W-:Y:S02]  /*161a0*/  VIADD R11, R0.reuse, 0x9 ;  /* 0x00000009000b7836 */ /* 0x042fe40000000000 */
[C---:B------:R-:W-:Y:S01]  /*161b0*/  VIADD R8, R0.reuse, 0x11 ;  /* 0x0000001100087836 */ /* 0x040fe20000000000 */
[----:B------:R-:W-:Y:S01]  /*161c0*/  IABS R2, R2 ;  /* 0x0000000200027213 */ /* 0x000fe20000000000 */
[----:B------:R-:W-:Y:S02]  /*161d0*/  IMAD.IADD R6, R227, 0x1, -R11 ;  /* 0x00000001e3067824 */ /* 0x000fe400078e0a0b */
[C---:B------:R-:W-:Y:S01]  /*161e0*/  VIADD R26, R0.reuse, 0x1 ;  /* 0x00000001001a7836 */ /* 0x040fe20000000000 */
[----:B------:R-:W-:Y:S01]  /*161f0*/  I2FP.F32.S32 R2, R2 ;  /* 0x0000000200027245 */ /* 0x000fe20000201400 */
[C---:B------:R-:W-:Y:S01]  /*16200*/  VIADD R24, R0.reuse, 0x8 ;  /* 0x0000000800187836 */ /* 0x040fe20000000000 */
[----:B------:R-:W-:Y:S01]  /*16210*/  IABS R6, R6 ;  /* 0x0000000600067213 */ /* 0x000fe20000000000 */
[----:B------:R-:W-:-:S02]  /*16220*/  VIADD R22, R0, 0x18 ;  /* 0x0000001800167836 */ /* 0x000fc40000000000 */
[----:B------:R-:W-:Y:S01]  /*16230*/  FFMA.FTZ R85, -R224, R2, R85 ;  /* 0x00000002e0557223 */ /* 0x000fe20000010155 */
[----:B------:R-:W-:Y:S01]  /*16240*/  I2FP.F32.S32 R6, R6 ;  /* 0x0000000600067245 */ /* 0x000fe20000201400 */
[C---:B------:R-:W-:Y:S02]  /*16250*/  IMAD.IADD R2, R227.reuse, 0x1, -R8 ;  /* 0x00000001e3027824 */ /* 0x040fe400078e0a08 */
[C---:B------:R-:W-:Y:S02]  /*16260*/  IMAD.IADD R4, R227.reuse, 0x1, -R0 ;  /* 0x00000001e3047824 */ /* 0x040fe400078e0a00 */
[----:B------:R-:W-:Y:S02]  /*16270*/  VIADD R20, R0, 0x19 ;  /* 0x0000001900147836 */ /* 0x000fe40000000000 */
[----:B------:R-:W-:Y:S01]  /*16280*/  FFMA.FTZ R81, -R224, R6, R81 ;  /* 0x00000006e0517223 */ /* 0x000fe20000010151 */
[C---:B------:R-:W-:Y:S01]  /*16290*/  IMAD.IADD R30, R227.reuse, 0x1, -R26 ;  /* 0x00000001e31e7824 */ /* 0x040fe200078e0a1a */
[----:B------:R-:W-:Y:S01]  /*162a0*/  IABS R2, R2 ;  /* 0x0000000200027213 */ /* 0x000fe20000000000 */
[C---:B------:R-:W-:Y:S01]  /*162b0*/  IMAD.IADD R12, R227.reuse, 0x1, -R24 ;  /* 0x00000001e30c7824 */ /* 0x040fe200078e0a18 */
[----:B------:R-:W-:Y:S01]  /*162c0*/  IABS R4, R4 ;  /* 0x0000000400047213 */ /* 0x000fe20000000000 */
[----:B------:R-:W-:-:S02]  /*162d0*/  IMAD.IADD R28, R227, 0x1, -R22 ;  /* 0x00000001e31c7824 */ /* 0x000fc400078e0a16 */
[----:B------:R-:W-:Y:S02]  /*162e0*/  VIADD R6, R0, 0x20 ;  /* 0x0000002000067836 */ /* 0x000fe40000000000 */
[C---:B------:R-:W-:Y:S01]  /*162f0*/  IMAD.IADD R18, R227.reuse, 0x1, -R20 ;  /* 0x00000001e3127824 */ /* 0x040fe200078e0a14 */
[----:B------:R-:W-:Y:S01]  /*16300*/  IABS R30, R30 ;  /* 0x0000001e001e7213 */ /* 0x000fe20000000000 */
[----:B--2---:R-:W-:Y:S01]  /*16310*/  IMAD.IADD R16, R227, 0x1, -R6 ;  /* 0x00000001e3107824 */ /* 0x004fe200078e0a06 */
[----:B------:R-:W-:Y:S02]  /*16320*/  IABS R12, R12 ;  /* 0x0000000c000c7213 */ /* 0x000fe40000000000 */
[----:B------:R-:W-:Y:S02]  /*16330*/  I2FP.F32.S32 R2, R2 ;  /* 0x0000000200027245 */ /* 0x000fe40000201400 */
[----:B------:R-:W-:Y:S02]  /*16340*/  IABS R28, R28 ;  /* 0x0000001c001c7213 */ /* 0x000fe40000000000 */
[----:B------:R-:W-:-:S02]  /*16350*/  I2FP.F32.S32 R4, R4 ;  /* 0x0000000400047245 */ /* 0x000fc40000201400 */
[----:B------:R-:W-:Y:S01]  /*16360*/  IABS R18, R18 ;  /* 0x0000001200127213 */ /* 0x000fe20000000000 */
[----:B------:R-:W-:Y:S01]  /*16370*/  VIADD R10, R0, 0x10 ;  /* 0x00000010000a7836 */ /* 0x000fe20000000000 */
[----:B------:R-:W-:Y:S01]  /*16380*/  I2FP.F32.S32 R30, R30 ;  /* 0x0000001e001e7245 */ /* 0x000fe20000201400 */
[C---:B------:R-:W-:Y:S01]  /*16390*/  FFMA.FTZ R17, -R224.reuse, R2, R57 ;  /* 0x00000002e0117223 */ /* 0x040fe20000010139 */
[----:B------:R-:W-:Y:S02]  /*163a0*/  I2FP.F32.S32 R12, R12 ;  /* 0x0000000c000c7245 */ /* 0x000fe40000201400 */
[----:B------:R-:W-:Y:S01]  /*163b0*/  I2FP.F32.S32 R28, R28 ;  /* 0x0000001c001c7245 */ /* 0x000fe20000201400 */
[----:B------:R-:W-:Y:S01]  /*163c0*/  FFMA.FTZ R45, -R224, R4, R45 ;  /* 0x00000004e02d7223 */ /* 0x000fe2000001012d */
[----:B------:R-:W-:Y:S01]  /*163d0*/  IABS R16, R16 ;  /* 0x0000001000107213 */ /* 0x000fe20000000000 */
[----:B------:R-:W-:Y:S01]  /*163e0*/  VIADD R2, R0, 0x28 ;  /* 0x0000002800027836 */ /* 0x000fe20000000000 */
[----:B------:R-:W-:Y:S01]  /*163f0*/  I2FP.F32.S32 R18, R18 ;  /* 0x0000001200127245 */ /* 0x000fe20000201400 */
[----:B------:R-:W-:-:S02]  /*16400*/  IMAD.IADD R4, R227, 0x1, -R10 ;  /* 0x00000001e3047824 */ /* 0x000fc400078e0a0a */
[C---:B------:R-:W-:Y:S01]  /*16410*/  FFMA.FTZ R30, -R224.reuse, R30, R51 ;  /* 0x0000001ee01e7223 */ /* 0x040fe20000010133 */
[C---:B------:R-:W-:Y:S01]  /*16420*/  FFMA.FTZ R51, -R224.reuse, R12, R53 ;  /* 0x0000000ce0337223 */ /* 0x040fe20000010135 */
[----:B------:R-:W-:Y:S01]  /*16430*/  I2FP.F32.S32 R16, R16 ;  /* 0x0000001000107245 */ /* 0x000fe20000201400 */
[C---:B------:R-:W-:Y:S01]  /*16440*/  FFMA.FTZ R28, -R224.reuse, R28, R13 ;  /* 0x0000001ce01c7223 */ /* 0x040fe2000001010d */
[C---:B------:R-:W-:Y:S02]  /*16450*/  IMAD.IADD R12, R227.reuse, 0x1, -R2 ;  /* 0x00000001e30c7824 */ /* 0x040fe400078e0a02 */
[----:B------:R-:W-:Y:S01]  /*16460*/  FFMA.FTZ R13, -R224, R18, R59 ;  /* 0x00000012e00d7223 */ /* 0x000fe2000001013b */
[----:B------:R-:W-:Y:S01]  /*16470*/  VIADD R18, R0, 0x29 ;  /* 0x0000002900127836 */ /* 0x000fe20000000000 */
[----:B------:R-:W-:Y:S01]  /*16480*/  IABS R4, R4 ;  /* 0x0000000400047213 */ /* 0x000fe20000000000 */
[----:B------:R-:W-:Y:S01]  /*16490*/  FFMA.FTZ R239, -R224, R16, R15 ;  /* 0x00000010e0ef7223 */ /* 0x000fe2000001010f */
[----:B------:R-:W-:Y:S01]  /*164a0*/  ISETP.GE.AND P3, PT, R24, R230, PT ;  /* 0x000000e61800720c */ /* 0x000fe20003f66270 */
[----:B------:R-:W-:Y:S01]  /*164b0*/  IMAD.IADD R15, R227, 0x1, -R18 ;  /* 0x00000001e30f7824 */ /* 0x000fe200078e0a12 */
[----:B------:R-:W-:-:S02]  /*164c0*/  IABS R12, R12 ;  /* 0x0000000c000c7213 */ /* 0x000fc40000000000 */
[----:B------:R-:W-:Y:S02]  /*164d0*/  I2FP.F32.S32 R4, R4 ;  /* 0x0000000400047245 */ /* 0x000fe40000201400 */
[----:B------:R-:W-:Y:S02]  /*164e0*/  ISETP.GE.OR P3, PT, R24, R226, !P3 ;  /* 0x000000e21800720c */ /* 0x000fe40005f66670 */
[----:B------:R-:W-:Y:S01]  /*164f0*/  I2FP.F32.S32 R12, R12 ;  /* 0x0000000c000c7245 */ /* 0x000fe20000201400 */
[----:B------:R-:W-:Y:S01]  /*16500*/  FFMA.FTZ R19, -R224, R4, R55 ;  /* 0x00000004e0137223 */ /* 0x000fe20000010137 */
[----:B------:R-:W-:Y:S01]  /*16510*/  IABS R15, R15 ;  /* 0x0000000f000f7213 */ /* 0x000fe20000000000 */
[----:B------:R-:W-:Y:S01]  /*16520*/  VIADD R4, R0, 0x21 ;  /* 0x0000002100047836 */ /* 0x000fe20000000000 */
[----:B------:R-:W-:Y:S02]  /*16530*/  FSEL R51, R51, -INF , !P3 ;  /* 0xff80000033337808 */ /* 0x000fe40005800000 */
[----:B------:R-:W-:Y:S01]  /*16540*/  ISETP.GE.AND P3, PT, R22, R230, PT ;  /* 0x000000e61600720c */ /* 0x000fe20003f66270 */
[----:B------:R-:W-:Y:S01]  /*16550*/  FFMA.FTZ R27, -R224, R12, R27 ;  /* 0x0000000ce01b7223 */ /* 0x000fe2000001011b */
[----:B------:R-:W-:Y:S01]  /*16560*/  I2FP.F32.S32 R15, R15 ;  /* 0x0000000f000f7245 */ /* 0x000fe20000201400 */
[----:B------:R-:W-:Y:S01]  /*16570*/  VIADD R12, R0, 0x38 ;  /* 0x00000038000c7836 */ /* 0x000fe20000000000 */
[----:B------:R-:W-:Y:S01]  /*16580*/  ISETP.GE.OR P3, PT, R22, R226, !P3 ;  /* 0x000000e21600720c */ /* 0x000fe20005f66670 */
[C---:B------:R-:W-:Y:S01]  /*16590*/  IMAD.IADD R14, R227.reuse, 0x1, -R4 ;  /* 0x00000001e30e7824 */ /* 0x040fe200078e0a04 */
[----:B------:R-:W-:Y:S01]  /*165a0*/  ISETP.GE.AND P2, PT, R0, R230, PT ;  /* 0x000000e60000720c */ /* 0x000fe20003f46270 */
[----:B------:R-:W-:-:S02]  /*165b0*/  IMAD.IADD R34, R227, 0x1, -R12 ;  /* 0x00000001e3227824 */ /* 0x000fc400078e0a0c */
[----:B------:R-:W-:Y:S01]  /*165c0*/  FFMA.FTZ R73, -R224, R15, R73 ;  /* 0x0000000fe0497223 */ /* 0x000fe20000010149 */
[----:B------:R-:W-:Y:S02]  /*165d0*/  ISETP.GE.AND P4, PT, R26, R230, PT ;  /* 0x000000e61a00720c */ /* 0x000fe40003f86270 */
[----:B------:R-:W-:Y:S02]  /*165e0*/  FSEL R15, R28, -INF , !P3 ;  /* 0xff8000001c0f7808 */ /* 0x000fe40005800000 */
[----:B------:R-:W-:Y:S02]  /*165f0*/  IABS R14, R14 ;  /* 0x0000000e000e7213 */ /* 0x000fe40000000000 */
[----:B------:R-:W-:Y:S02]  /*16600*/  ISETP.GE.AND P3, PT, R2, R230, PT ;  /* 0x000000e60200720c */ /* 0x000fe40003f66270 */
[-C--:B------:R-:W-:Y:S02]  /*16610*/  ISETP.GE.OR P2, PT, R0, R226.reuse, !P2 ;  /* 0x000000e20000720c */ /* 0x080fe40005746670 */
[----:B------:R-:W-:-:S02]  /*16620*/  ISETP.GE.OR P4, PT, R26, R226, !P4 ;  /* 0x000000e21a00720c */ /* 0x000fc40006786670 */
[----:B------:R-:W-:Y:S02]  /*16630*/  IABS R34, R34 ;  /* 0x0000002200227213 */ /* 0x000fe40000000000 */
[----:B------:R-:W-:Y:S02]  /*16640*/  ISETP.GE.AND P6, PT, R11, R230, PT ;  /* 0x000000e60b00720c */ /* 0x000fe40003fc6270 */
[----:B------:R-:W-:Y:S02]  /*16650*/  I2FP.F32.S32 R14, R14 ;  /* 0x0000000e000e7245 */ /* 0x000fe40000201400 */
[----:B------:R-:W-:Y:S02]  /*16660*/  ISETP.GE.OR P3, PT, R2, R226, !P3 ;  /* 0x000000e20200720c */ /* 0x000fe40005f66670 */
[----:B------:R-:W-:Y:S02]  /*16670*/  FSEL R55, R45, -INF , !P2 ;  /* 0xff8000002d377808 */ /* 0x000fe40005000000 */
[----:B------:R-:W-:-:S02]  /*16680*/  ISETP.GE.AND P2, PT, R10, R230, PT ;  /* 0x000000e60a00720c */ /* 0x000fc40003f46270 */
[----:B------:R-:W-:Y:S02]  /*16690*/  FSEL R53, R30, -INF , !P4 ;  /* 0xff8000001e357808 */ /* 0x000fe40006000000 */
[----:B------:R-:W-:Y:S02]  /*166a0*/  I2FP.F32.S32 R34, R34 ;  /* 0x0000002200227245 */ /* 0x000fe40000201400 */
[----:B------:R-:W-:Y:S02]  /*166b0*/  ISETP.GE.AND P4, PT, R8, R230, PT ;  /* 0x000000e60800720c */ /* 0x000fe40003f86270 */
[----:B------:R-:W-:Y:S01]  /*166c0*/  ISETP.GE.OR P6, PT, R11, R226, !P6 ;  /* 0x000000e20b00720c */ /* 0x000fe200077c6670 */
[----:B------:R-:W-:Y:S01]  /*166d0*/  FFMA.FTZ R37, -R224, R14, R37 ;  /* 0x0000000ee0257223 */ /* 0x000fe20000010125 */
[----:B------:R-:W-:Y:S01]  /*166e0*/  FSEL R237, R27, -INF , !P3 ;  /* 0xff8000001bed7808 */ /* 0x000fe20005800000 */
[----:B------:R-:W-:Y:S01]  /*166f0*/  VIADD R16, R0, 0x30 ;  /* 0x0000003000107836 */ /* 0x000fe20000000000 */
[----:B------:R-:W-:Y:S01]  /*16700*/  ISETP.GE.AND P3, PT, R12, R230, PT ;  /* 0x000000e60c00720c */ /* 0x000fe20003f66270 */
[----:B------:R-:W-:Y:S01]  /*16710*/  VIADD R14, R0, 0x31 ;  /* 0x00000031000e7836 */ /* 0x000fe20000000000 */
[----:B------:R-:W-:Y:S01]  /*16720*/  ISETP.GE.OR P2, PT, R10, R226, !P2 ;  /* 0x000000e20a00720c */ /* 0x000fe20005746670 */
[----:B------:R-:W-:Y:S01]  /*16730*/  FFMA.FTZ R65, -R224, R34, R65 ;  /* 0x00000022e0417223 */ /* 0x000fe20000010141 */
[----:B------:R-:W-:-:S02]  /*16740*/  FSEL R45, R81, -INF , !P6 ;  /* 0xff800000512d7808 */ /* 0x000fc40007000000 */
[----:B------:R-:W-:Y:S01]  /*16750*/  ISETP.GE.OR P4, PT, R8, R226, !P4 ;  /* 0x000000e20800720c */ /* 0x000fe20006786670 */
[C---:B------:R-:W-:Y:S01]  /*16760*/  IMAD.IADD R38, R227.reuse, 0x1, -R16 ;  /* 0x00000001e3267824 */ /* 0x040fe200078e0a10 */
[----:B------:R-:W-:Y:S01]  /*16770*/  ISETP.GE.AND P6, PT, R20, R230, PT ;  /* 0x000000e61400720c */ /* 0x000fe20003fc6270 */
[----:B------:R-:W-:Y:S01]  /*16780*/  IMAD.IADD R36, R227, 0x1, -R14 ;  /* 0x00000001e3247824 */ /* 0x000fe200078e0a0e */
[----:B------:R-:W-:Y:S02]  /*16790*/  ISETP.GE.AND P1, PT, R0, R229, PT ;  /* 0x000000e50000720c */ /* 0x000fe40003f26270 */
[----:B------:R-:W-:Y:S02]  /*167a0*/  ISETP.GE.OR P3, PT, R12, R226, !P3 ;  /* 0x000000e20c00720c */ /* 0x000fe40005f66670 */
[----:B------:R-:W-:Y:S02]  /*167b0*/  FSEL R19, R19, -INF , !P2 ;  /* 0xff80000013137808 */ /* 0x000fe40005000000 */
[----:B------:R-:W-:-:S02]  /*167c0*/  ISETP.GE.AND P2, PT, R6, R230, PT ;  /* 0x000000e60600720c */ /* 0x000fc40003f46270 */
[----:B------:R-:W-:Y:S02]  /*167d0*/  FSEL R17, R17, -INF , !P4 ;  /* 0xff80000011117808 */ /* 0x000fe40006000000 */
[----:B------:R-:W-:Y:S02]  /*167e0*/  ISETP.GE.AND P4, PT, R4, R230, PT ;  /* 0x000000e60400720c */ /* 0x000fe40003f86270 */
[----:B------:R-:W-:Y:S02]  /*167f0*/  ISETP.GE.OR P6, PT, R20, R226, !P6 ;  /* 0x000000e21400720c */ /* 0x000fe400077c6670 */
[C---:B------:R-:W-:Y:S01]  /*16800*/  ISETP.GE.OR P1, PT, R0.reuse, R228, !P1 ;  /* 0x000000e40000720c */ /* 0x040fe20004f26670 */
[----:B------:R-:W-:Y:S01]  /*16810*/  VIADD R0, R0, 0x39 ;  /* 0x0000003900007836 */ /* 0x000fe20000000000 */
[----:B------:R-:W-:Y:S02]  /*16820*/  FSEL R181, R65, -INF , !P3 ;  /* 0xff80000041b57808 */ /* 0x000fe40005800000 */
[----:B------:R-:W-:-:S02]  /*16830*/  IABS R38, R38 ;  /* 0x0000002600267213 */ /* 0x000fc40000000000 */
[----:B------:R-:W-:Y:S02]  /*16840*/  ISETP.GE.AND P3, PT, R11, R229, PT ;  /* 0x000000e50b00720c */ /* 0x000fe40003f66270 */
[----:B------:R-:W-:Y:S02]  /*16850*/  IABS R36, R36 ;  /* 0x0000002400247213 */ /* 0x000fe40000000000 */
[-C--:B------:R-:W-:Y:S02]  /*16860*/  ISETP.GE.OR P2, PT, R6, R226.reuse, !P2 ;  /* 0x000000e20600720c */ /* 0x080fe40005746670 */
[----:B------:R-:W-:Y:S02]  /*16870*/  FSEL R13, R13, -INF , !P6 ;  /* 0xff8000000d0d7808 */ /* 0x000fe40007000000 */
[----:B------:R-:W-:Y:S01]  /*16880*/  ISETP.GE.OR P4, PT, R4, R226, !P4 ;  /* 0x000000e20400720c */ /* 0x000fe20006786670 */
[----:B------:R-:W-:Y:S01]  /*16890*/  IMAD.IADD R32, R227, 0x1, -R0 ;  /* 0x00000001e3207824 */ /* 0x000fe200078e0a00 */
[----:B------:R-:W-:-:S02]  /*168a0*/  ISETP.GE.AND P6, PT, R18, R230, PT ;  /* 0x000000e61200720c */ /* 0x000fc40003fc6270 */
[----:B------:R-:W-:Y:S02]  /*168b0*/  I2FP.F32.S32 R38, R38 ;  /* 0x0000002600267245 */ /* 0x000fe40000201400 */
[----:B------:R-:W-:Y:S01]  /*168c0*/  ISETP.GE.OR P3, PT, R11, R228, !P3 ;  /* 0x000000e40b00720c */ /* 0x000fe20005f66670 */
[----:B------:R-:W-:Y:S01]  /*168d0*/  IMAD.IADD R11, R225, 0x1, -R11 ;  /* 0x00000001e10b7824 */ /* 0x000fe200078e0a0b */
[----:B------:R-:W-:Y:S02]  /*168e0*/  I2FP.F32.S32 R36, R36 ;  /* 0x0000002400247245 */ /* 0x000fe40000201400 */
[----:B------:R-:W-:Y:S02]  /*168f0*/  FSEL R239, R239, -INF , !P2 ;  /* 0xff800000efef7808 */ /* 0x000fe40005000000 */
[----:B------:R-:W-:Y:S02]  /*16900*/  ISETP.GE.AND P2, PT, R16, R230, PT ;  /* 0x000000e61000720c */ /* 0x000fe40003f46270 */
[----:B------:R-:W-:-:S02]  /*16910*/  FSEL R161, R37, -INF , !P4 ;  /* 0xff80000025a17808 */ /* 0x000fc40006000000 */
[----:B------:R-:W-:Y:S02]  /*16920*/  ISETP.GE.AND P4, PT, R14, R230, PT ;  /* 0x000000e60e00720c */ /* 0x000fe40003f86270 */
[----:B------:R-:W-:Y:S01]  /*16930*/  ISETP.GE.OR P6, PT, R18, R226, !P6 ;  /* 0x000000e21200720c */ /* 0x000fe200077c6670 */
[C---:B------:R-:W-:Y:S01]  /*16940*/  FFMA.FTZ R7, -R224.reuse, R38, R7 ;  /* 0x00000026e0077223 */ /* 0x040fe20000010107 */
[----:B------:R-:W-:Y:S01]  /*16950*/  IABS R32, R32 ;  /* 0x0000002000207213 */ /* 0x000fe20000000000 */
[----:B------:R-:W-:Y:S01]  /*16960*/  FFMA.FTZ R9, -R224, R36, R9 ;  /* 0x00000024e0097223 */ /* 0x000fe20000010109 */
[-C--:B------:R-:W-:Y:S02]  /*16970*/  ISETP.GE.OR P2, PT, R16, R226.reuse, !P2 ;  /* 0x000000e21000720c */ /* 0x080fe40005746670 */
[----:B------:R-:W-:Y:S02]  /*16980*/  IABS R11, R11 ;  /* 0x0000000b000b7213 */ /* 0x000fe40000000000 */
[----:B------:R-:W-:-:S02]  /*16990*/  ISETP.GE.OR P4, PT, R14, R226, !P4 ;  /* 0x000000e20e00720c */ /* 0x000fc40006786670 */
[----:B------:R-:W-:Y:S02]  /*169a0*/  FSEL R163, R73, -INF , !P6 ;  /* 0xff80000049a37808 */ /* 0x000fe40007000000 */
[----:B------:R-:W-:Y:S02]  /*169b0*/  ISETP.GE.AND P6, PT, R26, R229, PT ;  /* 0x000000e51a00720c */ /* 0x000fe40003fc6270 */
[----:B------:R-:W-:Y:S02]  /*169c0*/  I2FP.F32.S32 R32, R32 ;  /* 0x0000002000207245 */ /* 0x000fe40000201400 */
[----:B------:R-:W-:Y:S02]  /*169d0*/  FSEL R231, R7, -INF , !P2 ;  /* 0xff80000007e77808 */ /* 0x000fe40005000000 */
[----:B------:R-:W-:Y:S02]  /*169e0*/  I2FP.F32.S32 R28, R11 ;  /* 0x0000000b001c7245 */ /* 0x000fe40000201400 */
[----:B------:R-:W-:-:S02]  /*169f0*/  ISETP.GE.AND P2, PT, R0, R230, PT ;  /* 0x000000e60000720c */ /* 0x000fc40003f46270 */
[----:B------:R-:W-:Y:S02]  /*16a00*/  FSEL R183, R9, -INF , !P4 ;  /* 0xff80000009b77808 */ /* 0x000fe40006000000 */
[-C--:B------:R-:W-:Y:S02]  /*16a10*/  ISETP.GE.AND P4, PT, R24, R229.reuse, PT ;  /* 0x000000e51800720c */ /* 0x080fe40003f86270 */
[----:B------:R-:W-:Y:S01]  /*16a20*/  ISETP.GE.OR P6, PT, R26, R228, !P6 ;  /* 0x000000e41a00720c */ /* 0x000fe200077c6670 */
[----:B------:R-:W-:Y:S01]  /*16a30*/  IMAD.IADD R26, R225, 0x1, -R26 ;  /* 0x00000001e11a7824 */ /* 0x000fe200078e0a1a */
[----:B------:R-:W-:Y:S01]  /*16a40*/  FSEL R37, R85, -INF , !P1 ;  /* 0xff80000055257808 */ /* 0x000fe20004800000 */
[----:B------:R-:W-:Y:S01]  /*16a50*/  FFMA.FTZ R67, -R224, R32, R67 ;  /* 0x00000020e0437223 */ /* 0x000fe20000010143 */
[----:B------:R-:W-:Y:S01]  /*16a60*/  ISETP.GE.AND P1, PT, R8, R229, PT ;  /* 0x000000e50800720c */ /* 0x000fe20003f26270 */
[----:B------:R-:W-:Y:S01]  /*16a70*/  FFMA.FTZ R27, -R224, R28, R31 ;  /* 0x0000001ce01b7223 */ /* 0x000fe2000001011f */
[----:B------:R-:W-:-:S02]  /*16a80*/  ISETP.GE.OR P2, PT, R0, R226, !P2 ;  /* 0x000000e20000720c */ /* 0x000fc40005746670 */
[-C--:B------:R-:W-:Y:S01]  /*16a90*/  ISETP.GE.OR P4, PT, R24, R228.reuse, !P4 ;  /* 0x000000e41800720c */ /* 0x080fe20006786670 */
[C---:B------:R-:W-:Y:S01]  /*16aa0*/  IMAD.IADD R24, R225.reuse, 0x1, -R24 ;  /* 0x00000001e1187824 */ /* 0x040fe200078e0a18 */
[----:B------:R-:W-:Y:S01]  /*16ab0*/  ISETP.GE.OR P1, PT, R8, R228, !P1 ;  /* 0x000000e40800720c */ /* 0x000fe20004f26670 */
[----:B------:R-:W-:Y:S01]  /*16ac0*/  IMAD.IADD R8, R225, 0x1, -R8 ;  /* 0x00000001e1087824 */ /* 0x000fe200078e0a08 */
[----:B------:R-:W-:Y:S02]  /*16ad0*/  IABS R26, R26 ;  /* 0x0000001a001a7213 */ /* 0x000fe40000000000 */
[----:B------:R-:W-:Y:S02]  /*16ae0*/  FSEL R179, R67, -INF , !P2 ;  /* 0xff80000043b37808 */ /* 0x000fe40005000000 */
[----:B------:R-:W-:Y:S02]  /*16af0*/  ISETP.GE.AND P2, PT, R10, R229, PT ;  /* 0x000000e50a00720c */ /* 0x000fe40003f46270 */
[----:B------:R-:W-:-:S02]  /*16b00*/  FSEL R27, R27, -INF , !P3 ;  /* 0xff8000001b1b7808 */ /* 0x000fc40005800000 */
[----:B------:R-:W-:Y:S02]  /*16b10*/  ISETP.GE.AND P3, PT, R6, R229, PT ;  /* 0x000000e50600720c */ /* 0x000fe40003f66270 */
[----:B------:R-:W-:Y:S02]  /*16b20*/  IABS R24, R24 ;  /* 0x0000001800187213 */ /* 0x000fe40000000000 */
[----:B------:R-:W-:Y:S02]  /*16b30*/  I2FP.F32.S32 R26, R26 ;  /* 0x0000001a001a7245 */ /* 0x000fe40000201400 */
[----:B------:R-:W-:Y:S01]  /*16b40*/  ISETP.GE.OR P2, PT, R10, R228, !P2 ;  /* 0x000000e40a00720c */ /* 0x000fe20005746670 */
[C---:B------:R-:W-:Y:S01]  /*16b50*/  IMAD.IADD R10, R225.reuse, 0x1, -R10 ;  /* 0x00000001e10a7824 */ /* 0x040fe200078e0a0a */
[----:B------:R-:W-:Y:S02]  /*16b60*/  IABS R8, R8 ;  /* 0x0000000800087213 */ /* 0x000fe40000000000 */
[----:B------:R-:W-:Y:S01]  /*16b70*/  ISETP.GE.OR P3, PT, R6, R228, !P3 ;  /* 0x000000e40600720c */ /* 0x000fe20005f66670 */
[----:B------:R-:W-:Y:S01]  /*16b80*/  IMAD.IADD R6, R225, 0x1, -R6 ;  /* 0x00000001e1067824 */ /* 0x000fe200078e0a06 */
[----:B------:R-:W-:Y:S01]  /*16b90*/  I2FP.F32.S32 R24, R24 ;  /* 0x0000001800187245 */ /* 0x000fe20000201400 */
[----:B------:R-:W-:Y:S01]  /*16ba0*/  FFMA.FTZ R26, -R224, R26, R71 ;  /* 0x0000001ae01a7223 */ /* 0x000fe20000010147 */
[----:B------:R-:W-:-:S02]  /*16bb0*/  I2FP.F32.S32 R8, R8 ;  /* 0x0000000800087245 */ /* 0x000fc40000201400 */
[----:B------:R-:W-:Y:S01]  /*16bc0*/  IABS R10, R10 ;  /* 0x0000000a000a7213 */ /* 0x000fe20000000000 */
[C---:B------:R-:W-:Y:S01]  /*16bd0*/  FFMA.FTZ R29, -R224.reuse, R24, R29 ;  /* 0x00000018e01d7223 */ /* 0x040fe2000001011d */
[----:B------:R-:W-:Y:S01]  /*16be0*/  IABS R6, R6 ;  /* 0x0000000600067213 */ /* 0x000fe20000000000 */
[----:B------:R-:W-:Y:S01]  /*16bf0*/  FFMA.FTZ R9, -R224, R8, R43 ;  /* 0x00000008e0097223 */ /* 0x000fe2000001012b */
[----:B------:R-:W-:Y:S02]  /*16c00*/  FSEL R31, R26, -INF , !P6 ;  /* 0xff8000001a1f7808 */ /* 0x000fe40007000000 */
[----:B------:R-:W-:Y:S02]  /*16c10*/  ISETP.GE.AND P6, PT, R22, R229, PT ;  /* 0x000000e51600720c */ /* 0x000fe40003fc6270 */
[----:B------:R-:W-:Y:S02]  /*16c20*/  I2FP.F32.S32 R10, R10 ;  /* 0x0000000a000a7245 */ /* 0x000fe40000201400 */
[----:B------:R-:W-:-:S02]  /*16c30*/  FMNMX.FTZ R8, R55, R53, !PT ;  /* 0x0000003537087209 */ /* 0x000fc40007810000 */
[----:B------:R-:W-:Y:S02]  /*16c40*/  I2FP.F32.S32 R6, R6 ;  /* 0x0000000600067245 */ /* 0x000fe40000201400 */
[----:B------:R-:W-:Y:S02]  /*16c50*/  FSEL R29, R29, -INF , !P4 ;  /* 0xff8000001d1d7808 */ /* 0x000fe40006000000 */
[-C--:B------:R-:W-:Y:S02]  /*16c60*/  ISETP.GE.AND P4, PT, R20, R229.reuse, PT ;  /* 0x000000e51400720c */ /* 0x080fe40003f86270 */
[----:B------:R-:W-:Y:S01]  /*16c70*/  ISETP.GE.OR P6, PT, R22, R228, !P6 ;  /* 0x000000e41600720c */ /* 0x000fe200077c6670 */
[----:B------:R-:W-:Y:S01]  /*16c80*/  IMAD.IADD R22, R225, 0x1, -R22 ;  /* 0x00000001e1167824 */ /* 0x000fe200078e0a16 */
[----:B------:R-:W-:Y:S01]  /*16c90*/  FMNMX.FTZ R8, R51, R8, !PT ;  /* 0x0000000833087209 */ /* 0x000fe20007810000 */
[C---:B------:R-:W-:Y:S01]  /*16ca0*/  FFMA.FTZ R10, -R224.reuse, R10, R41 ;  /* 0x0000000ae00a7223 */ /* 0x040fe20000010129 */
[----:B------:R-:W-:Y:S01]  /*16cb0*/  FSEL R9, R9, -INF , !P1 ;  /* 0xff80000009097808 */ /* 0x000fe20004800000 */
[----:B------:R-:W-:Y:S01]  /*16cc0*/  FFMA.FTZ R6, -R224, R6, R35 ;  /* 0x00000006e0067223 */ /* 0x000fe20000010123 */
[----:B------:R-:W-:Y:S01]  /*16cd0*/  ISETP.GE.OR P4, PT, R20, R228, !P4 ;  /* 0x000000e41400720c */ /* 0x000fe20006786670 */
[----:B------:R-:W-:Y:S01]  /*16ce0*/  IMAD.IADD R20, R225, 0x1, -R20 ;  /* 0x00000001e1147824 */ /* 0x000fe200078e0a14 */
[----:B------:R-:W-:-:S02]  /*16cf0*/  ISETP.GE.AND P1, PT, R2, R229, PT ;  /* 0x000000e50200720c */ /* 0x000fc40003f26270 */
[----:B------:R-:W-:Y:S02]  /*16d00*/  FMNMX.FTZ R8, R45, R8, !PT ;  /* 0x000000082d087209 */ /* 0x000fe40007810000 */
[----:B------:R-:W-:Y:S02]  /*16d10*/  IABS R22, R22 ;  /* 0x0000001600167213 */ /* 0x000fe40000000000 */
[----:B------:R-:W-:Y:S02]  /*16d20*/  FSEL R11, R10, -INF , !P2 ;  /* 0xff8000000a0b7808 */ /* 0x000fe40005000000 */
[----:B------:R-:W-:Y:S02]  /*16d30*/  ISETP.GE.AND P2, PT, R4, R229, PT ;  /* 0x000000e50400720c */ /* 0x000fe40003f46270 */
[----:B------:R-:W-:Y:S01]  /*16d40*/  ISETP.GE.OR P1, PT, R2, R228, !P1 ;  /* 0x000000e40200720c */ /* 0x000fe20004f26670 */
[----:B------:R-:W-:Y:S01]  /*16d50*/  IMAD.IADD R2, R225, 0x1, -R2 ;  /* 0x00000001e1027824 */ /* 0x000fe200078e0a02 */
[----:B------:R-:W-:-:S02]  /*16d60*/  FSEL R235, R6, -INF , !P3 ;  /* 0xff80000006eb7808 */ /* 0x000fc40005800000 */
[----:B------:R-:W-:Y:S02]  /*16d70*/  FMNMX.FTZ R8, R19, R8, !PT ;  /* 0x0000000813087209 */ /* 0x000fe40007810000 */
[----:B------:R-:W-:Y:S02]  /*16d80*/  FMNMX.FTZ R6, R37, R31, !PT ;  /* 0x0000001f25067209 */ /* 0x000fe40007810000 */
[----:B------:R-:W-:Y:S02]  /*16d90*/  IABS R20, R20 ;  /* 0x0000001400147213 */ /* 0x000fe40000000000 */
[----:B------:R-:W-:Y:S02]  /*16da0*/  I2FP.F32.S32 R22, R22 ;  /* 0x0000001600167245 */ /* 0x000fe40000201400 */
[----:B------:R-:W-:Y:S01]  /*16db0*/  ISETP.GE.OR P2, PT, R4, R228, !P2 ;  /* 0x000000e40400720c */ /* 0x000fe20005746670 */
[----:B------:R-:W-:Y:S01]  /*16dc0*/  IMAD.IADD R4, R225, 0x1, -R4 ;  /* 0x00000001e1047824 */ /* 0x000fe200078e0a04 */
[----:B------:R-:W-:-:S02]  /*16dd0*/  FMNMX.FTZ R8, R17, R8, !PT ;  /* 0x0000000811087209 */ /* 0x000fc40007810000 */
[----:B------:R-:W-:Y:S01]  /*16de0*/  FMNMX.FTZ R6, R29, R6, !PT ;  /* 0x000000061d067209 */ /* 0x000fe20007810000 */
[C---:B------:R-:W-:Y:S01]  /*16df0*/  FFMA.FTZ R7, -R224.reuse, R22, R33 ;  /* 0x00000016e0077223 */ /* 0x040fe20000010121 */
[----:B------:R-:W-:Y:S02]  /*16e00*/  IABS R2, R2 ;  /* 0x0000000200027213 */ /* 0x000fe40000000000 */
[----:B------:R-:W-:Y:S02]  /*16e10*/  I2FP.F32.S32 R20, R20 ;  /* 0x0000001400147245 */ /* 0x000fe40000201400 */
[----:B------:R-:W-:Y:S02]  /*16e20*/  FMNMX.FTZ R8, R15, R8, !PT ;  /* 0x000000080f087209 */ /* 0x000fe40007810000 */
[----:B------:R-:W-:Y:S01]  /*16e30*/  FMNMX.FTZ R6, R27, R6, !PT ;  /* 0x000000061b067209 */ /* 0x000fe20007810000 */
[----:B------:R-:W-:Y:S01]  /*16e40*/  FFMA.FTZ R20, -R224, R20, R21 ;  /* 0x00000014e0147223 */ /* 0x000fe20000010115 */
[----:B------:R-:W-:-:S02]  /*16e50*/  IABS R4, R4 ;  /* 0x0000000400047213 */ /* 0x000fc40000000000 */
[----:B------:R-:W-:Y:S02]  /*16e60*/  I2FP.F32.S32 R2, R2 ;  /* 0x0000000200027245 */ /* 0x000fe40000201400 */
[----:B------:R-:W-:Y:S02]  /*16e70*/  FSEL R7, R7, -INF , !P6 ;  /* 0xff80000007077808 */ /* 0x000fe40007000000 */
[----:B------:R-:W-:Y:S02]  /*16e80*/  ISETP.GE.AND P6, PT, R18, R229, PT ;  /* 0x000000e51200720c */ /* 0x000fe40003fc6270 */
[----:B------:R-:W-:Y:S02]  /*16e90*/  FMNMX.FTZ R8, R13, R8, !PT ;  /* 0x000000080d087209 */ /* 0x000fe40007810000 */
[----:B------:R-:W-:Y:S01]  /*16ea0*/  FMNMX.FTZ R6, R11, R6, !PT ;  /* 0x000000060b067209 */ /* 0x000fe20007810000 */
[----:B------:R-:W-:Y:S01]  /*16eb0*/  FFMA.FTZ R2, -R224, R2, R5 ;  /* 0x00000002e0027223 */ /* 0x000fe20000010105 */
[----:B------:R-:W-:-:S02]  /*16ec0*/  I2FP.F32.S32 R4, R4 ;  /* 0x0000000400047245 */ /* 0x000fc40000201400 */
[----:B------:R-:W-:Y:S02]  /*16ed0*/  FSEL R5, R20, -INF , !P4 ;  /* 0xff80000014057808 */ /* 0x000fe40006000000 */
[-C--:B------:R-:W-:Y:S02]  /*16ee0*/  ISETP.GE.AND P4, PT, R16, R229.reuse, PT ;  /* 0x000000e51000720c */ /* 0x080fe40003f86270 */
[----:B------:R-:W-:Y:S01]  /*16ef0*/  ISETP.GE.OR P6, PT, R18, R228, !P6 ;  /* 0x000000e41200720c */ /* 0x000fe200077c6670 */
[----:B------:R-:W-:Y:S01]  /*16f00*/  IMAD.IADD R18, R225, 0x1, -R18 ;  /* 0x00000001e1127824 */ /* 0x000fe200078e0a12 */
[----:B------:R-:W-:Y:S02]  /*16f10*/  FMNMX.FTZ R8, R239, R8, !PT ;  /* 0x00000008ef087209 */ /* 0x000fe40007810000 */
[----:B------:R-:W-:Y:S01]  /*16f20*/  FMNMX.FTZ R6, R9, R6, !PT ;  /* 0x0000000609067209 */ /* 0x000fe20007810000 */
[----:B------:R-:W-:Y:S01]  /*16f30*/  FFMA.FTZ R4, -R224, R4, R23 ;  /* 0x00000004e0047223 */ /* 0x000fe20000010117 */
[----:B------:R-:W-:Y:S01]  /*16f40*/  ISETP.GE.OR P4, PT, R16, R228, !P4 ;  /* 0x000000e41000720c */ /* 0x000fe20006786670 */
[----:B------:R-:W-:Y:S01]  /*16f50*/  IMAD.IADD R16, R225, 0x1, -R16 ;  /* 0x00000001e1107824 */ /* 0x000fe200078e0a10 */
[----:B------:R-:W-:-:S02]  /*16f60*/  ISETP.GE.AND P3, PT, R14, R229, PT ;  /* 0x000000e50e00720c */ /* 0x000fc40003f66270 */
[----:B------:R-:W-:Y:S02]  /*16f70*/  FMNMX.FTZ R8, R161, R8, !PT ;  /* 0x00000008a1087209 */ /* 0x000fe40007810000 */
[----:B------:R-:W-:Y:S02]  /*16f80*/  FMNMX.FTZ R6, R7, R6, !PT ;  /* 0x0000000607067209 */ /* 0x000fe40007810000 */
[----:B------:R-:W-:Y:S02]  /*16f90*/  IABS R18, R18 ;  /* 0x0000001200127213 */ /* 0x000fe40000000000 */
[----:B------:R-:W-:Y:S02]  /*16fa0*/  FSEL R169, R4, -INF , !P2 ;  /* 0xff80000004a97808 */ /* 0x000fe40005000000 */
[----:B------:R-:W-:Y:S01]  /*16fb0*/  ISETP.GE.OR P3, PT, R14, R228, !P3 ;  /* 0x000000e40e00720c */ /* 0x000fe20005f66670 */
[----:B------:R-:W-:Y:S01]  /*16fc0*/  IMAD.IADD R14, R225, 0x1, -R14 ;  /* 0x00000001e10e7824 */ /* 0x000fe200078e0a0e */
[----:B------:R-:W-:-:S02]  /*16fd0*/  FMNMX.FTZ R4, R237, R8, !PT ;  /* 0x00000008ed047209 */ /* 0x000fc40007810000 */
[----:B------:R-:W-:Y:S02]  /*16fe0*/  FMNMX.FTZ R6, R5, R6, !PT ;  /* 0x0000000605067209 */ /* 0x000fe40007810000 */
[----:B------:R-:W-:Y:S02]  /*16ff0*/  IABS R16, R16 ;  /* 0x0000001000107213 */ /* 0x000fe40000000000 */
[----:B------:R-:W-:Y:S01]  /*17000*/  I2FP.F32.S32 R18, R18 ;  /* 0x0000001200127245 */ /* 0x000fe20000201400 */
[----:B------:R-:W-:Y:S01]  /*17010*/  IMAD.IADD R8, R225, 0x1, -R12 ;  /* 0x00000001e1087824 */ /* 0x000fe200078e0a0c */
[----:B------:R-:W-:Y:S02]  /*17020*/  FMNMX.FTZ R4, R163, R4, !PT ;  /* 0x00000004a3047209 */ /* 0x000fe40007810000 */
[----:B------:R-:W-:Y:S01]  /*17030*/  FMNMX.FTZ R6, R235, R6, !PT ;  /* 0x00000006eb067209 */ /* 0x000fe20007810000 */
[----:B------:R-:W-:Y:S01]  /*17040*/  FFMA.FTZ R18, -R224, R18, R25 ;  /* 0x00000012e0127223 */ /* 0x000fe20000010119 */
[----:B------:R-:W-:-:S02]  /*17050*/  IABS R14, R14 ;  /* 0x0000000e000e7213 */ /* 0x000fc40000000000 */
[----:B------:R-:W-:Y:S02]  /*17060*/  I2FP.F32.S32 R16, R16 ;  /* 0x0000001000107245 */ /* 0x000fe40000201400 */
[----:B------:R-:W-:Y:S02]  /*17070*/  FSEL R233, R2, -INF , !P1 ;  /* 0xff80000002e97808 */ /* 0x000fe40004800000 */
[----:B------:R-:W-:Y:S01]  /*17080*/  FMNMX.FTZ R2, R231, R4, !PT ;  /* 0x00000004e7027209 */ /* 0x000fe20007810000 */
[----:B------:R-:W-:Y:S01]  /*17090*/  IMAD.IADD R4, R225, 0x1, -R0 ;  /* 0x00000001e1047824 */ /* 0x000fe200078e0a00 */
[----:B------:R-:W-:Y:S01]  /*170a0*/  FMNMX.FTZ R6, R169, R6, !PT ;  /* 0x00000006a9067209 */ /* 0x000fe20007810000 */
[----:B------:R-:W-:Y:S01]  /*170b0*/  FFMA.FTZ R16, -R224, R16, R61 ;  /* 0x00000010e0107223 */ /* 0x000fe2000001013d */
[----:B------:R-:W-:Y:S02]  /*170c0*/  I2FP.F32.S32 R14, R14 ;  /* 0x0000000e000e7245 */ /* 0x000fe40000201400 */
[----:B------:R-:W-:-:S02]  /*170d0*/  IABS R8, R8 ;  /* 0x0000000800087213 */ /* 0x000fc40000000000 */
[----:B------:R-:W-:Y:S02]  /*170e0*/  FSEL R175, R18, -INF , !P6 ;  /* 0xff80000012af7808 */ /* 0x000fe40007000000 */
[----:B------:R-:W-:Y:S01]  /*170f0*/  FMNMX.FTZ R6, R233, R6, !PT ;  /* 0x00000006e9067209 */ /* 0x000fe20007810000 */
[----:B------:R-:W-:Y:S01]  /*17100*/  FFMA.FTZ R39, -R224, R14, R39 ;  /* 0x0000000ee0277223 */ /* 0x000fe20000010127 */
[----:B------:R-:W-:Y:S02]  /*17110*/  IABS R4, R4 ;  /* 0x0000000400047213 */ /* 0x000fe40000000000 */
[----:B------:R-:W-:Y:S02]  /*17120*/  I2FP.F32.S32 R8, R8 ;  /* 0x0000000800087245 */ /* 0x000fe40000201400 */
[----:B------:R-:W-:Y:S02]  /*17130*/  ISETP.GE.AND P2, PT, R12, R229, PT ;  /* 0x000000e50c00720c */ /* 0x000fe40003f46270 */
[----:B------:R-:W-:-:S02]  /*17140*/  FSEL R177, R16, -INF , !P4 ;  /* 0xff80000010b17808 */ /* 0x000fc40006000000 */
[----:B------:R-:W-:Y:S01]  /*17150*/  FMNMX.FTZ R6, R175, R6, !PT ;  /* 0x00000006af067209 */ /* 0x000fe20007810000 */
[----:B------:R-:W-:Y:S01]  /*17160*/  FFMA.FTZ R3, -R224, R8, R3 ;  /* 0x00000008e0037223 */ /* 0x000fe20000010103 */
[----:B------:R-:W-:Y:S02]  /*17170*/  I2FP.F32.S32 R4, R4 ;  /* 0x0000000400047245 */ /* 0x000fe40000201400 */
[----:B------:R-:W-:Y:S02]  /*17180*/  FMNMX.FTZ R2, R183, R2, !PT ;  /* 0x00000002b7027209 */ /* 0x000fe40007810000 */
[----:B------:R-:W-:Y:S02]  /*17190*/  ISETP.GE.OR P2, PT, R12, R228, !P2 ;  /* 0x000000e40c00720c */ /* 0x000fe40005746670 */
[----:B------:R-:W-:Y:S02]  /*171a0*/  ISETP.GE.AND P1, PT, R0, R229, PT ;  /* 0x000000e50000720c */ /* 0x000fe40003f26270 */
[----:B------:R-:W-:-:S02]  /*171b0*/  FSEL R173, R39, -INF , !P3 ;  /* 0xff80000027ad7808 */ /* 0x000fc40005800000 */
[----:B------:R-:W-:Y:S01]  /*171c0*/  FMNMX.FTZ R6, R177, R6, !PT ;  /* 0x00000006b1067209 */ /* 0x000fe20007810000 */
[----:B------:R-:W-:Y:S01]  /*171d0*/  FFMA.FTZ R4, -R224, R4, R63 ;  /* 0x00000004e0047223 */ /* 0x000fe2000001013f */
[----:B------:R-:W-:Y:S02]  /*171e0*/  FMNMX.FTZ R2, R181, R2, !PT ;  /* 0x00000002b5027209 */ /* 0x000fe40007810000 */
[----:B------:R-:W-:Y:S02]  /*171f0*/  ISETP.GE.OR P1, PT, R0, R228, !P1 ;  /* 0x000000e40000720c */ /* 0x000fe40004f26670 */
[----:B------:R-:W-:Y:S02]  /*17200*/  FSEL R171, R3, -INF , !P2 ;  /* 0xff80000003ab7808 */ /* 0x000fe40005000000 */
[----:B------:R-:W-:Y:S02]  /*17210*/  FMNMX.FTZ R6, R173, R6, !PT ;  /* 0x00000006ad067209 */ /* 0x000fe40007810000 */
[----:B------:R-:W-:-:S02]  /*17220*/  FMNMX.FTZ R2, R179, R2, !PT ;  /* 0x00000002b3027209 */ /* 0x000fc40007810000 */
[----:B------:R-:W-:Y:S02]  /*17230*/  FSEL R167, R4, -INF , !P1 ;  /* 0xff80000004a77808 */ /* 0x000fe40004800000 */
[----:B------:R-:W-:Y:S01]  /*17240*/  FMNMX.FTZ R6, R171, R6, !PT ;  /* 0x00000006ab067209 */ /* 0x000fe20007810000 */
[----:B------:R-:W1:Y:S03]  /*17250*/  SHFL.BFLY PT, R21, R2, 0x2, 0x1f ;  /* 0x0c401f0002157f89 */ /* 0x000e6600000e0000 */
[----:B------:R-:W-:-:S05]  /*17260*/  FMNMX.FTZ R23, R167, R6, !PT ;  /* 0x00000006a7177209 */ /* 0x000fca0007810000 */
[----:B------:R-:W2:Y:S01]  /*17270*/  SHFL.BFLY PT, R0, R23, 0x2, 0x1f ;  /* 0x0c401f0017007f89 */ /* 0x000ea200000e0000 */
[----:B-1----:R-:W-:-:S05]  /*17280*/  FMNMX.FTZ R21, R2, R21, !PT ;  /* 0x0000001502157209 */ /* 0x002fca0007810000 */
[----:B------:R-:W1:Y:S01]  /*17290*/  SHFL.BFLY PT, R132, R21, 0x1, 0x1f ;  /* 0x0c201f0015847f89 */ /* 0x000e6200000e0000 */
[----:B--2---:R-:W-:-:S05]  /*172a0*/  FMNMX.FTZ R0, R23, R0, !PT ;  /* 0x0000000017007209 */ /* 0x004fca0007810000 */
[----:B------:R-:W2:Y:S01]  /*172b0*/  SHFL.BFLY PT, R3, R0, 0x1, 0x1f ;  /* 0x0c201f0000037f89 */ /* 0x000ea200000e0000 */
[----:B------:R-:W-:-:S05]  /*172c0*/  LEA R206, R48, UR4, 0x1 ;  /* 0x0000000430ce7c11 */ /* 0x000fca000f8e08ff */
[----:B------:R-:W-:Y:S01]  /*172d0*/  IMAD R205, R49, 0x2, R206 ;  /* 0x0000000231cd7824 */ /* 0x000fe200078e02ce */
[----:B------:R-:W-:Y:S04]  /*172e0*/  LDSM.16.MT88.4 R40, [R206+0xe000] ;  /* 0x00e00000ce28783b */ /* 0x000fe80000004200 */
[----:B------:R-:W4:Y:S01]  /*172f0*/  LDSM.16.MT88.4 R116, [R205+0xc000] ;  /* 0x00c00000cd74783b */ /* 0x000f220000004200 */
[----:B-1----:R-:W-:Y:S02]  /*17300*/  FMNMX.FTZ R132, R21, R132, !PT ;  /* 0x0000008415847209 */ /* 0x002fe40007810000 */
[----:B--2---:R-:W-:-:S03]  /*17310*/  FMNMX.FTZ R3, R0, R3, !PT ;  /* 0x0000000300037209 */ /* 0x004fc60007810000 */
[----:B---3--:R-:W-:Y:S01]  /*17320*/  FMUL.FTZ R168, R165, R132 ;  /* 0x00000084a5a87220 */ /* 0x008fe20000410000 */
[----:B------:R-:W-:Y:S01]  /*17330*/  FSETP.NEU.FTZ.AND P1, PT, R132, -INF , PT ;  /* 0xff8000008400780b */ /* 0x000fe20003f3d000 */
[----:B------:R-:W-:Y:S01]  /*17340*/  IMAD R204, R47, 0x2, R206 ;  /* 0x000000022fcc7824 */ /* 0x000fe200078e02ce */
[----:B------:R-:W-:Y:S01]  /*17350*/  LDSM.16.MT88.4 R72, [R206+0x10000] ;  /* 0x01000000ce48783b */ /* 0x000fe20000004200 */
[----:B------:R-:W-:Y:S01]  /*17360*/  FMUL.FTZ R164, R165, R3 ;  /* 0x00000003a5a47220 */ /* 0x000fe20000410000 */
[----:B------:R-:W-:Y:S02]  /*17370*/  FSEL R168, R168, RZ, P1 ;  /* 0x000000ffa8a87208 */ /* 0x000fe40000800000 */
[----:B------:R-:W-:Y:S01]  /*17380*/  FSETP.NEU.FTZ.AND P1, PT, R3, -INF , PT ;  /* 0xff8000000300780b */ /* 0x000fe20003f3d000 */
[----:B------:R-:W-:Y:S01]  /*17390*/  IMAD R203, R47, 0x2, R205 ;  /* 0x000000022fcb7824 */ /* 0x000fe200078e02cd */
[----:B------:R-:W-:Y:S02]  /*173a0*/  LDSM.16.MT88.4 R56, [R204+0xe000] ;  /* 0x00e00000cc38783b */ /* 0x000fe40000004200 */
[----:B------:R-:W-:Y:S01]  /*173b0*/  FSEL R164, R164, RZ, P1 ;  /* 0x000000ffa4a47208 */ /* 0x000fe20000800000 */
[-CC-:B------:R-:W-:Y:S01]  /*173c0*/  FFMA.FTZ R155, R55, R165.reuse, -R168.reuse ;  /* 0x000000a5379b7223 */ /* 0x180fe200000108a8 */
[-CC-:B------:R-:W-:Y:S01]  /*173d0*/  FFMA.FTZ R152, R53, R165.reuse, -R168.reuse ;  /* 0x000000a535987223 */ /* 0x180fe200000108a8 */
[-CC-:B------:R-:W-:Y:S01]  /*173e0*/  FFMA.FTZ R151, R51, R165.reuse, -R168.reuse ;  /* 0x000000a533977223 */ /* 0x180fe200000108a8 */
[-C--:B------:R-:W-:Y:S01]  /*173f0*/  FFMA.FTZ R148, R45, R165.reuse, -R168 ;  /* 0x000000a52d947223 */ /* 0x080fe200000108a8 */
[-CC-:B------:R-:W-:Y:S01]  /*17400*/  FFMA.FTZ R154, R37, R165.reuse, -R164.reuse ;  /* 0x000000a5259a7223 */ /* 0x180fe200000108a4 */
[-CC-:B------:R-:W-:Y:S01]  /*17410*/  FFMA.FTZ R159, R31, R165.reuse, -R164.reuse ;  /* 0x000000a51f9f7223 */ /* 0x180fe200000108a4 */
[-CC-:B------:R-:W-:Y:S01]  /*17420*/  FFMA.FTZ R153, R29, R165.reuse, -R164.reuse ;  /* 0x000000a51d997223 */ /* 0x180fe200000108a4 */
[-C--:B------:R-:W-:Y:S01]  /*17430*/  FFMA.FTZ R150, R27, R165.reuse, -R164 ;  /* 0x000000a51b967223 */ /* 0x080fe200000108a4 */
[----:B------:R-:W-:Y:S01]  /*17440*/  MUFU.EX2 R155, R155 ;  /* 0x0000009b009b7308 */ /* 0x000fe20000000800 */
[-CC-:B------:R-:W-:Y:S01]  /*17450*/  FFMA.FTZ R135, R15, R165.reuse, -R168.reuse ;  /* 0x000000a50f877223 */ /* 0x180fe200000108a8 */
[-C--:B------:R-:W-:Y:S01]  /*17460*/  FFMA.FTZ R0, R13, R165.reuse, -R168 ;  /* 0x000000a50d007223 */ /* 0x080fe200000108a8 */
[-CC-:B------:R-:W-:Y:S01]  /*17470*/  FFMA.FTZ R147, R11, R165.reuse, -R164.reuse ;  /* 0x000000a50b937223 */ /* 0x180fe200000108a4 */
[-C--:B------:R-:W-:Y:S01]  /*17480*/  FFMA.FTZ R2, R9, R165.reuse, -R164 ;  /* 0x000000a509027223 */ /* 0x080fe200000108a4 */
[----:B------:R-:W1:Y:S03]  /*17490*/  LDSM.16.MT88.4 R12, [R205+0xc800] ;  /* 0x00c80000cd0c783b */ /* 0x000e660000004200 */
[----:B------:R-:W2:Y:S01]  /*174a0*/  MUFU.EX2 R152, R152 ;  /* 0x0000009800987308 */ /* 0x000ea20000000800 */
[----:B------:R-:W3:Y:S01]  /*174b0*/  LDSM.16.MT88.4 R8, [R206+0xe800] ;  /* 0x00e80000ce08783b */ /* 0x000ee20000004200 */
[-CC-:B------:R-:W-:Y:S01]  /*174c0*/  FFMA.FTZ R149, R19, R165.reuse, -R168.reuse ;  /* 0x000000a513957223 */ /* 0x180fe200000108a8 */
[----:B------:R-:W-:-:S02]  /*174d0*/  FFMA.FTZ R144, R17, R165, -R168 ;  /* 0x000000a511907223 */ /* 0x000fc400000108a8 */
[----:B------:R-:W5:Y:S03]  /*174e0*/  LDSM.16.MT88.4 R64, [R203+0xe000] ;  /* 0x00e00000cb40783b */ /* 0x000f660000004200 */
[----:B------:R-:W-:Y:S01]  /*174f0*/  MUFU.EX2 R151, R151 ;  /* 0x0000009700977308 */ /* 0x000fe20000000800 */
[-CC-:B------:R-:W-:Y:S01]  /*17500*/  FFMA.FTZ R146, R7, R165.reuse, -R164.reuse ;  /* 0x000000a507927223 */ /* 0x180fe200000108a4 */
[----:B------:R-:W-:Y:S01]  /*17510*/  FFMA.FTZ R145, R5, R165, -R164 ;  /* 0x000000a505917223 */ /* 0x000fe200000108a4 */
[----:B------:R-:W5:Y:S04]  /*17520*/  LDSM.16.MT88.4 R80, [R205+0x10000] ;  /* 0x01000000cd50783b */ /* 0x000f680000004200 */
[----:B------:R-:W5:Y:S01]  /*17530*/  LDSM.16.MT88.4 R108, [R204+0xc000] ;  /* 0x00c00000cc6c783b */ /* 0x000f620000004200 */
[----:B------:R-:W4:Y:S03]  /*17540*/  MUFU.EX2 R148, R148 ;  /* 0x0000009400947308 */ /* 0x000f260000000800 */
[----:B------:R-:W5:Y:S04]  /*17550*/  LDSM.16.MT88.4 R20, [R204+0xe800] ;  /* 0x00e80000cc14783b */ /* 0x000f680000004200 */
[----:B------:R-:W-:Y:S01]  /*17560*/  LDSM.16.MT88.4 R124, [R206+0xc000] ;  /* 0x00c00000ce7c783b */ /* 0x000fe20000004200 */
[----:B------:R-:W-:Y:S03]  /*17570*/  MUFU.EX2 R154, R154 ;  /* 0x0000009a009a7308 */ /* 0x000fe60000000800 */
[----:B------:R-:W-:Y:S04]  /*17580*/  LDSM.16.MT88.4 R100, [R203+0xc000] ;  /* 0x00c00000cb64783b */ /* 0x000fe80000004200 */
[----:B------:R-:W-:Y:S01]  /*17590*/  LDSM.16.MT88.4 R48, [R205+0xe000] ;  /* 0x00e00000cd30783b */ /* 0x000fe20000004200 */
[----:B------:R-:W1:Y:S03]  /*175a0*/  MUFU.EX2 R159, R159 ;  /* 0x0000009f009f7308 */ /* 0x000e660000000800 */
[----:B------:R-:W-:Y:S04]  /*175b0*/  LDSM.16.MT88.4 R88, [R204+0x10000] ;  /* 0x01000000cc58783b */ /* 0x000fe80000004200 */
[----:B------:R-:W-:Y:S01]  /*175c0*/  LDSM.16.MT88.4 R140, [R203+0x10000] ;  /* 0x01000000cb8c783b */ /* 0x000fe20000004200 */
[----:B------:R-:W-:Y:S03]  /*175d0*/  MUFU.EX2 R153, R153 ;  /* 0x0000009900997308 */ /* 0x000fe60000000800 */
[----:B------:R-:W-:Y:S04]  /*175e0*/  LDSM.16.MT88.4 R32, [R204+0xc800] ;  /* 0x00c80000cc20783b */ /* 0x000fe80000004200 */
[----:B------:R-:W-:Y:S01]  /*175f0*/  LDSM.16.MT88.4 R136, [R206+0xc800] ;  /* 0x00c80000ce88783b */ /* 0x000fe20000004200 */
[----:B------:R-:W3:Y:S01]  /*17600*/  MUFU.EX2 R150, R150 ;  /* 0x0000009600967308 */ /* 0x000ee20000000800 */
[----:B--2---:R-:W-:-:S02]  /*17610*/  F2FP.F16.F32.PACK_AB R96, R152, R155 ;  /* 0x0000009b9860723e */ /* 0x004fc400000000ff */
[----:B----4-:R-:W-:Y:S01]  /*17620*/  F2FP.F16.F32.PACK_AB R98, R148, R151 ;  /* 0x000000979462723e */ /* 0x010fe200000000ff */
[----:B------:R-:W2:Y:S01]  /*17630*/  LDSM.16.MT88.4 R16, [R203+0xe800] ;  /* 0x00e80000cb10783b */ /* 0x000ea20000004200 */
[----:B-1----:R-:W-:-:S03]  /*17640*/  F2FP.F16.F32.PACK_AB R97, R159, R154 ;  /* 0x0000009a9f61723e */ /* 0x002fc600000000ff */
[----:B------:R-:W-:Y:S01]  /*17650*/  MUFU.EX2 R149, R149 ;  /* 0x0000009500957308 */ /* 0x000fe20000000800 */
[----:B------:R-:W-:Y:S04]  /*17660*/  LDSM.16.MT88.4 R28, [R203+0xc800] ;  /* 0x00c80000cb1c783b */ /* 0x000fe80000004200 */
[----:B------:R-:W-:Y:S01]  /*17670*/  LDSM.16.MT88.4 R24, [R205+0xe800] ;  /* 0x00e80000cd18783b */ /* 0x000fe20000004200 */
[----:B---3--:R-:W-:Y:S02]  /*17680*/  F2FP.F16.F32.PACK_AB R99, R150, R153 ;  /* 0x000000999663723e */ /* 0x008fe400000000ff */
[----:B------:R-:W1:Y:S05]  /*17690*/  MUFU.EX2 R144, R144 ;  /* 0x0000009000907308 */ /* 0x000e6a0000000800 */
[C---:B------:R-:W-:Y:S03]  /*176a0*/  HMMA.16816.F32 R120, R96.reuse, R116, RZ ;  /* 0x000000746078723c */ /* 0x040fe600000018ff */
[----:B------:R-:W-:Y:S03]  /*176b0*/  MUFU.EX2 R135, R135 ;  /* 0x0000008700877308 */ /* 0x000fe60000000800 */
[C---:B------:R-:W-:Y:S05]  /*176c0*/  HMMA.16816.F32 R36, R96.reuse, R40, RZ ;  /* 0x000000286024723c */ /* 0x040fea00000018ff */
[----:B------:R-:W3:Y:S01]  /*176d0*/  MUFU.EX2 R0, R0 ;  /* 0x0000000000007308 */ /* 0x000ee20000000800 */
[C---:B------:R-:W-:Y:S06]  /*176e0*/  HMMA.16816.F32 R116, R96.reuse, R118, RZ ;  /* 0x000000766074723c */ /* 0x040fec00000018ff */
[----:B------:R-:W-:Y:S01]  /*176f0*/  HMMA.16816.F32 R40, R96, R42, RZ ;  /* 0x0000002a6028723c */ /* 0x000fe200000018ff */
[----:B------:R-:W-:Y:S08]  /*17700*/  MUFU.EX2 R147, R147 ;  /* 0x0000009300937308 */ /* 0x000ff00000000800 */
[----:B------:R-:W4:Y:S08]  /*17710*/  MUFU.EX2 R2, R2 ;  /* 0x0000000200027308 */ /* 0x000f300000000800 */
[----:B------:R-:W-:Y:S08]  /*17720*/  MUFU.EX2 R146, R146 ;  /* 0x0000009200927308 */ /* 0x000ff00000000800 */
[----:B------:R-:W5:Y:S01]  /*17730*/  MUFU.EX2 R145, R145 ;  /* 0x0000009100917308 */ /* 0x000f620000000800 */
[----:B-1----:R-:W-:-:S02]  /*17740*/  F2FP.F16.F32.PACK_AB R4, R144, R149 ;  /* 0x000000959004723e */ /* 0x002fc400000000ff */
[----:B---3--:R-:W-:Y:S02]  /*17750*/  F2FP.F16.F32.PACK_AB R6, R0, R135 ;  /* 0x000000870006723e */ /* 0x008fe400000000ff */
[----:B----4-:R-:W-:Y:S02]  /*17760*/  F2FP.F16.F32.PACK_AB R5, R2, R147 ;  /* 0x000000930205723e */ /* 0x010fe400000000ff */
[----:B-----5:R-:W-:-:S07]  /*17770*/  F2FP.F16.F32.PACK_AB R7, R145, R146 ;  /* 0x000000929107723e */ /* 0x020fce00000000ff */
[C---:B------:R-:W-:Y:S06]  /*17780*/  HMMA.16816.F32 R120, R4.reuse, R12, R120 ;  /* 0x0000000c0478723c */ /* 0x040fec0000001878 */
[C---:B------:R-:W-:Y:S01]  /*17790*/  HMMA.16816.F32 R116, R4.reuse, R14, R116 ;  /* 0x0000000e0474723c */ /* 0x040fe20000001874 */
[----:B------:R-:W1:Y:S05]  /*177a0*/  LDSM.16.MT88.4 R12, [R206+0x10800] ;  /* 0x01080000ce0c783b */ /* 0x000e6a0000004200 */
[C---:B------:R-:W-:Y:S06]  /*177b0*/  HMMA.16816.F32 R36, R4.reuse, R8, R36 ;  /* 0x000000080424723c */ /* 0x040fec0000001824 */
[----:B------:R-:W-:Y:S01]  /*177c0*/  HMMA.16816.F32 R40, R4, R10, R40 ;  /* 0x0000000a0428723c */ /* 0x000fe20000001828 */
[----:B------:R-:W3:Y:S05]  /*177d0*/  LDSM.16.MT88.4 R8, [R205+0x10800] ;  /* 0x01080000cd08783b */ /* 0x000eea0000004200 */
[C---:B------:R-:W-:Y:S06]  /*177e0*/  HMMA.16816.F32 R52, R96.reuse, R56, RZ ;  /* 0x000000386034723c */ /* 0x040fec00000018ff */
[C---:B------:R-:W-:Y:S06]  /*177f0*/  HMMA.16816.F32 R60, R96.reuse, R64, RZ ;  /* 0x00000040603c723c */ /* 0x040fec00000018ff */
[C---:B------:R-:W-:Y:S06]  /*17800*/  HMMA.16816.F32 R56, R96.reuse, R58, RZ ;  /* 0x0000003a6038723c */ /* 0x040fec00000018ff */
[C---:B------:R-:W-:Y:S06]  /*17810*/  HMMA.16816.F32 R64, R96.reuse, R66, RZ ;  /* 0x000000426040723c */ /* 0x040fec00000018ff */
[C---:B------:R-:W-:Y:S06]  /*17820*/  HMMA.16816.F32 R68, R96.reuse, R72, RZ ;  /* 0x000000486044723c */ /* 0x040fec00000018ff */
[C---:B------:R-:W-:Y:S06]  /*17830*/  HMMA.16816.F32 R76, R96.reuse, R80, RZ ;  /* 0x00000050604c723c */ /* 0x040fec00000018ff */
[C---:B------:R-:W-:Y:S06]  /*17840*/  HMMA.16816.F32 R72, R96.reuse, R74, RZ ;  /* 0x0000004a6048723c */ /* 0x040fec00000018ff */
[C---:B------:R-:W-:Y:S06]  /*17850*/  HMMA.16816.F32 R80, R96.reuse, R82, RZ ;  /* 0x000000526050723c */ /* 0x040fec00000018ff */
[----:B------:R-:W-:Y:S06]  /*17860*/  HMMA.16816.F32 R112, R96, R108, RZ ;  /* 0x0000006c6070723c */ /* 0x000fec00000018ff */
[C---:B------:R-:W-:Y:S06]  /*17870*/  HMMA.16816.F32 R52, R4.reuse, R20, R52 ;  /* 0x000000140434723c */ /* 0x040fec0000001834 */
[C---:B------:R-:W-:Y:S01]  /*17880*/  HMMA.16816.F32 R56, R4.reuse, R22, R56 ;  /* 0x000000160438723c */ /* 0x040fe20000001838 */
[----:B------:R-:W4:Y:S05]  /*17890*/  LDSM.16.MT88.4 R20, [R204+0x10800] ;  /* 0x01080000cc14783b */ /* 0x000f2a0000004200 */
[C---:B--2---:R-:W-:Y:S06]  /*178a0*/  HMMA.16816.F32 R60, R4.reuse, R16, R60 ;  /* 0x00000010043c723c */ /* 0x044fec000000183c */
[----:B------:R-:W-:Y:S01]  /*178b0*/  HMMA.16816.F32 R64, R4, R18, R64 ;  /* 0x000000120440723c */ /* 0x000fe20000001840 */
[----:B------:R-:W2:Y:S05]  /*178c0*/  LDSM.16.MT88.4 R16, [R203+0x10800] ;  /* 0x01080000cb10783b */ /* 0x000eaa0000004200 */
[----:B------:R-:W-:Y:S06]  /*178d0*/  HMMA.16816.F32 R108, R96, R110, RZ ;  /* 0x0000006e606c723c */ /* 0x000fec00000018ff */
[C---:B-1----:R-:W-:Y:S06]  /*178e0*/  HMMA.16816.F32 R68, R4.reuse, R12, R68 ;  /* 0x0000000c0444723c */ /* 0x042fec0000001844 */
[C---:B------:R-:W-:Y:S01]  /*178f0*/  HMMA.16816.F32 R72, R4.reuse, R14, R72 ;  /* 0x0000000e0448723c */ /* 0x040fe20000001848 */
[----:B------:R-:W1:Y:S05]  /*17900*/  LDSM.16.MT88.4 R12, [R204+0xd000] ;  /* 0x00d00000cc0c783b */ /* 0x000e6a0000004200 */
[C---:B---3--:R-:W-:Y:S06]  /*17910*/  HMMA.16816.F32 R76, R4.reuse, R8, R76 ;  /* 0x00000008044c723c */ /* 0x048fec000000184c */
[----:B------:R-:W-:Y:S01]  /*17920*/  HMMA.16816.F32 R80, R4, R10, R80 ;  /* 0x0000000a0450723c */ /* 0x000fe20000001850 */
[----:B------:R-:W3:Y:S01]  /*17930*/  LDSM.16.MT88.4 R8, [R204+0xf000] ;  /* 0x00f00000cc08783b */ /* 0x000ee20000004200 */
[----:B------:R-:W-:-:S04]  /*17940*/  FFMA.FTZ R158, R239, R165, -R168 ;  /* 0x000000a5ef9e7223 */ /* 0x000fc800000108a8 */
[----:B------:R-:W-:Y:S01]  /*17950*/  HMMA.16816.F32 R128, R96, R124, RZ ;  /* 0x0000007c6080723c */ /* 0x000fe200000018ff */
[-CC-:B------:R-:W-:Y:S01]  /*17960*/  FFMA.FTZ R161, R161, R165.reuse, -R168.reuse ;  /* 0x000000a5a1a17223 */ /* 0x180fe200000108a8 */
[----:B------:R-:W-:-:S04]  /*17970*/  FFMA.FTZ R160, R237, R165, -R168 ;  /* 0x000000a5eda07223 */ /* 0x000fc800000108a8 */
[----:B------:R-:W-:Y:S01]  /*17980*/  HMMA.16816.F32 R104, R96, R100, RZ ;  /* 0x000000646068723c */ /* 0x000fe200000018ff */
[-C--:B------:R-:W-:Y:S01]  /*17990*/  FFMA.FTZ R163, R163, R165.reuse, -R168 ;  /* 0x000000a5a3a37223 */ /* 0x080fe200000108a8 */
[----:B------:R-:W-:-:S04]  /*179a0*/  FFMA.FTZ R162, R235, R165, -R164 ;  /* 0x000000a5eba27223 */ /* 0x000fc800000108a4 */
[----:B------:R-:W-:Y:S01]  /*179b0*/  HMMA.16816.F32 R44, R96, R48, RZ ;  /* 0x00000030602c723c */ /* 0x000fe200000018ff */
[-CC-:B------:R-:W-:Y:S01]  /*179c0*/  FFMA.FTZ R169, R169, R165.reuse, -R164.reuse ;  /* 0x000000a5a9a97223 */ /* 0x180fe200000108a4 */
[----:B------:R-:W-:-:S04]  /*179d0*/  FFMA.FTZ R166, R233, R165, -R164 ;  /* 0x000000a5e9a67223 */ /* 0x000fc800000108a4 */
[----:B------:R-:W-:Y:S01]  /*179e0*/  HMMA.16816.F32 R84, R96, R88, RZ ;  /* 0x000000586054723c */ /* 0x000fe200000018ff */
[----:B------:R-:W-:-:S05]  /*179f0*/  FFMA.FTZ R175, R175, R165, -R164 ;  /* 0x000000a5afaf7223 */ /* 0x000fca00000108a4 */
[C---:B------:R-:W-:Y:S06]  /*17a00*/  HMMA.16816.F32 R124, R96.reuse, R126, RZ ;  /* 0x0000007e607c723c */ /* 0x040fec00000018ff */
[C---:B------:R-:W-:Y:S06]  /*17a10*/  HMMA.16816.F32 R100, R96.reuse, R102, RZ ;  /* 0x000000666064723c */ /* 0x040fec00000018ff */
[C---:B------:R-:W-:Y:S06]  /*17a20*/  HMMA.16816.F32 R48, R96.reuse, R50, RZ ;  /* 0x000000326030723c */ /* 0x040fec00000018ff */
[C---:B------:R-:W-:Y:S06]  /*17a30*/  HMMA.16816.F32 R88, R96.reuse, R90, RZ ;  /* 0x0000005a6058723c */ /* 0x040fec00000018ff */
[C---:B------:R-:W-:Y:S06]  /*17a40*/  HMMA.16816.F32 R92, R96.reuse, R140, RZ ;  /* 0x0000008c605c723c */ /* 0x040fec00000018ff */
[----:B------:R-:W-:Y:S01]  /*17a50*/  HMMA.16816.F32 R96, R96, R142, RZ ;  /* 0x0000008e6060723c */ /* 0x000fe200000018ff */
[----:B------:R-:W-:Y:S01]  /*17a60*/  MUFU.EX2 R158, R158 ;  /* 0x0000009e009e7308 */ /* 0x000fe20000000800 */
[----:B------:R-:W-:Y:S04]  /*17a70*/  LDSM.16.MT88.4 R140, [R206+0xd000] ;  /* 0x00d00000ce8c783b */ /* 0x000fe80000004200 */
[C---:B------:R-:W-:Y:S03]  /*17a80*/  HMMA.16816.F32 R112, R4.reuse, R32, R112 ;  /* 0x000000200470723c */ /* 0x040fe60000001870 */
[----:B------:R-:W5:Y:S03]  /*17a90*/  MUFU.EX2 R161, R161 ;  /* 0x000000a100a17308 */ /* 0x000f660000000800 */
[C---:B------:R-:W-:Y:S01]  /*17aa0*/  HMMA.16816.F32 R108, R4.reuse, R34, R108 ;  /* 0x00000022046c723c */ /* 0x040fe2000000186c */
[----:B------:R-:W-:Y:S04]  /*17ab0*/  LDSM.16.MT88.4 R32, [R203+0xd000] ;  /* 0x00d00000cb20783b */ /* 0x000fe80000004200 */
[----:B------:R-:W-:Y:S08]  /*17ac0*/  MUFU.EX2 R160, R160 ;  /* 0x000000a000a07308 */ /* 0x000ff00000000800 */
[----:B------:R-:W1:Y:S08]  /*17ad0*/  MUFU.EX2 R163, R163 ;  /* 0x000000a300a37308 */ /* 0x000e700000000800 */
[----:B------:R-:W-:Y:S08]  /*17ae0*/  MUFU.EX2 R162, R162 ;  /* 0x000000a200a27308 */ /* 0x000ff00000000800 */
[----:B------:R-:W3:Y:S08]  /*17af0*/  MUFU.EX2 R169, R169 ;  /* 0x000000a900a97308 */ /* 0x000ef00000000800 */
[----:B------:R-:W-:Y:S08]  /*17b00*/  MUFU.EX2 R166, R166 ;  /* 0x000000a600a67308 */ /* 0x000ff00000000800 */
[----:B------:R-:W3:Y:S01]  /*17b10*/  MUFU.EX2 R175, R175 ;  /* 0x000000af00af7308 */ /* 0x000ee20000000800 */
        /* <DEDUP_REMOVED lines=12> */
[C---:B--2---:R-:W-:Y:S06]  /*17be0*/  HMMA.16816.F32 R92, R4.reuse, R16, R92 ;  /* 0x00000010045c723c */ /* 0x044fec000000185c */
[----:B------:R-:W-:Y:S01]  /*17bf0*/  HMMA.16816.F32 R96, R4, R18, R96 ;  /* 0x000000120460723c */ /* 0x000fe20000001860 */
[----:B------:R-:W2:Y:S06]  /*17c00*/  LDSM.16.MT88.4 R16, [R206+0x11000] ;  /* 0x01100000ce10783b */ /* 0x000eac0000004200 */
[----:B-----5:R-:W-:-:S02]  /*17c10*/  F2FP.F16.F32.PACK_AB R4, R161, R158 ;  /* 0x0000009ea104723e */ /* 0x020fc400000000ff */
[----:B-1----:R-:W-:Y:S02]  /*17c20*/  F2FP.F16.F32.PACK_AB R6, R163, R160 ;  /* 0x000000a0a306723e */ /* 0x002fe400000000ff */
[----:B---3--:R-:W-:Y:S02]  /*17c30*/  F2FP.F16.F32.PACK_AB R5, R169, R162 ;  /* 0x000000a2a905723e */ /* 0x008fe400000000ff */
[----:B------:R-:W-:-:S07]  /*17c40*/  F2FP.F16.F32.PACK_AB R7, R175, R166 ;  /* 0x000000a6af07723e */ /* 0x000fce00000000ff */
[C---:B------:R-:W-:Y:S06]  /*17c50*/  HMMA.16816.F32 R112, R4.reuse, R12, R112 ;  /* 0x0000000c0470723c */ /* 0x040fec0000001870 */
[C---:B------:R-:W-:Y:S01]  /*17c60*/  HMMA.16816.F32 R108, R4.reuse, R14, R108 ;  /* 0x0000000e046c723c */ /* 0x040fe2000000186c */
[----:B------:R-:W1:Y:S05]  /*17c70*/  LDSM.16.MT88.4 R12, [R205+0x11000] ;  /* 0x01100000cd0c783b */ /* 0x000e6a0000004200 */
[C---:B------:R-:W-:Y:S06]  /*17c80*/  HMMA.16816.F32 R52, R4.reuse, R8, R52 ;  /* 0x000000080434723c */ /* 0x040fec0000001834 */
        /* <DEDUP_REMOVED lines=13> */
[----:B------:R-:W3:Y:S01]  /*17d60*/  LDSM.16.MT88.4 R8, [R204+0xf800] ;  /* 0x00f80000cc08783b */ /* 0x000ee20000004200 */
[-CC-:B------:R-:W-:Y:S01]  /*17d70*/  FFMA.FTZ R170, R231, R165.reuse, -R168.reuse ;  /* 0x000000a5e7aa7223 */ /* 0x180fe200000108a8 */
[-CC-:B------:R-:W-:Y:S01]  /*17d80*/  FFMA.FTZ R183, R183, R165.reuse, -R168.reuse ;  /* 0x000000a5b7b77223 */ /* 0x180fe200000108a8 */
[-CC-:B------:R-:W-:Y:S01]  /*17d90*/  FFMA.FTZ R172, R181, R165.reuse, -R168.reuse ;  /* 0x000000a5b5ac7223 */ /* 0x180fe200000108a8 */
[-C--:B------:R-:W-:Y:S01]  /*17da0*/  FFMA.FTZ R233, R179, R165.reuse, -R168 ;  /* 0x000000a5b3e97223 */ /* 0x080fe200000108a8 */
[-CC-:B------:R-:W-:Y:S01]  /*17db0*/  FFMA.FTZ R168, R177, R165.reuse, -R164.reuse ;  /* 0x000000a5b1a87223 */ /* 0x180fe200000108a4 */
[-CC-:B------:R-:W-:Y:S01]  /*17dc0*/  FFMA.FTZ R173, R173, R165.reuse, -R164.reuse ;  /* 0x000000a5adad7223 */ /* 0x180fe200000108a4 */
[-CC-:B------:R-:W-:Y:S01]  /*17dd0*/  FFMA.FTZ R171, R171, R165.reuse, -R164.reuse ;  /* 0x000000a5abab7223 */ /* 0x180fe200000108a4 */
[----:B------:R-:W-:Y:S01]  /*17de0*/  FFMA.FTZ R164, R167, R165, -R164 ;  /* 0x000000a5a7a47223 */ /* 0x000fe200000108a4 */
[C---:B------:R-:W-:Y:S01]  /*17df0*/  HMMA.16816.F32 R128, R4.reuse, R140, R128 ;  /* 0x0000008c0480723c */ /* 0x040fe20000001880 */
[----:B------:R-:W-:Y:S05]  /*17e00*/  MUFU.EX2 R170, R170 ;  /* 0x000000aa00aa7308 */ /* 0x000fea0000000800 */
[C---:B------:R-:W-:Y:S01]  /*17e10*/  HMMA.16816.F32 R124, R4.reuse, R142, R124 ;  /* 0x0000008e047c723c */ /* 0x040fe2000000187c */
[----:B------:R-:W-:Y:S01]  /*17e20*/  FADD.FTZ R152, R155, R152 ;  /* 0x000000989b987221 */ /* 0x000fe20000010000 */
[----:B------:R-:W-:Y:S01]  /*17e30*/  FADD.FTZ R154, R154, R159 ;  /* 0x0000009f9a9a7221 */ /* 0x000fe20000010000 */
[----:B------:R-:W5:Y:S01]  /*17e40*/  MUFU.EX2 R183, R183 ;  /* 0x000000b700b77308 */ /* 0x000f620000000800 */
[----:B------:R-:W3:Y:S02]  /*17e50*/  LDSM.16.MT88.4 R140, [R204+0xd800] ;  /* 0x00d80000cc8c783b */ /* 0x000ee40000004200 */
[C---:B------:R-:W-:Y:S05]  /*17e60*/  HMMA.16816.F32 R120, R4.reuse, R136, R120 ;  /* 0x000000880478723c */ /* 0x040fea0000001878 */
[----:B------:R-:W-:Y:S01]  /*17e70*/  MUFU.EX2 R172, R172 ;  /* 0x000000ac00ac7308 */ /* 0x000fe20000000800 */
[C---:B------:R-:W-:Y:S07]  /*17e80*/  HMMA.16816.F32 R116, R4.reuse, R138, R116 ;  /* 0x0000008a0474723c */ /* 0x040fee0000001874 */
[----:B------:R-:W2:Y:S08]  /*17e90*/  MUFU.EX2 R233, R233 ;  /* 0x000000e900e97308 */ /* 0x000eb00000000800 */
[----:B------:R-:W-:Y:S08]  /*17ea0*/  MUFU.EX2 R168, R168 ;  /* 0x000000a800a87308 */ /* 0x000ff00000000800 */
[----:B------:R-:W1:Y:S08]  /*17eb0*/  MUFU.EX2 R173, R173 ;  /* 0x000000ad00ad7308 */ /* 0x000e700000000800 */
[----:B------:R-:W-:Y:S08]  /*17ec0*/  MUFU.EX2 R171, R171 ;  /* 0x000000ab00ab7308 */ /* 0x000ff00000000800 */
[----:B------:R-:W3:Y:S01]  /*17ed0*/  MUFU.EX2 R164, R164 ;  /* 0x000000a400a47308 */ /* 0x000ee20000000800 */
[C---:B------:R-:W-:Y:S01]  /*17ee0*/  HMMA.16816.F32 R104, R4.reuse, R32, R104 ;  /* 0x000000200468723c */ /* 0x040fe20000001868 */
[----:B------:R-:W-:Y:S01]  /*17ef0*/  FADD.FTZ R151, R151, R152 ;  /* 0x0000009897977221 */ /* 0x000fe20000010000 */
[----:B------:R-:W-:Y:S01]  /*17f00*/  FADD.FTZ R153, R153, R154 ;  /* 0x0000009a99997221 */ /* 0x000fe20000010000 */
[----:B------:R-:W3:Y:S03]  /*17f10*/  LDSM.16.MT88.4 R136, [R203+0xd800] ;  /* 0x00d80000cb88783b */ /* 0x000ee60000004200 */
[C---:B------:R-:W-:Y:S01]  /*17f20*/  HMMA.16816.F32 R100, R4.reuse, R34, R100 ;  /* 0x000000220464723c */ /* 0x040fe20000001864 */
[----:B------:R-:W-:Y:S01]  /*17f30*/  FADD.FTZ R148, R148, R151 ;  /* 0x0000009794947221 */ /* 0x000fe20000010000 */
[----:B------:R-:W-:Y:S01]  /*17f40*/  FADD.FTZ R150, R150, R153 ;  /* 0x0000009996967221 */ /* 0x000fe20000010000 */
[----:B------:R-:W3:Y:S03]  /*17f50*/  LDSM.16.MT88.4 R32, [R206+0xf800] ;  /* 0x00f80000ce20783b */ /* 0x000ee60000004200 */
[C---:B------:R-:W-:Y:S06]  /*17f60*/  HMMA.16816.F32 R36, R4.reuse, R28, R36 ;  /* 0x0000001c0424723c */ /* 0x040fec0000001824 */
[C---:B------:R-:W-:Y:S06]  /*17f70*/  HMMA.16816.F32 R40, R4.reuse, R30, R40 ;  /* 0x0000001e0428723c */ /* 0x040fec0000001828 */
[C---:B------:R-:W-:Y:S06]  /*17f80*/  HMMA.16816.F32 R44, R4.reuse, R24, R44 ;  /* 0x00000018042c723c */ /* 0x040fec000000182c */
[C---:B------:R-:W-:Y:S06]  /*17f90*/  HMMA.16816.F32 R48, R4.reuse, R26, R48 ;  /* 0x0000001a0430723c */ /* 0x040fec0000001830 */
[C---:B----4-:R-:W-:Y:S06]  /*17fa0*/  HMMA.16816.F32 R92, R4.reuse, R20, R92 ;  /* 0x00000014045c723c */ /* 0x050fec000000185c */
[----:B------:R-:W-:Y:S01]  /*17fb0*/  HMMA.16816.F32 R96, R4, R22, R96 ;  /* 0x000000160460723c */ /* 0x000fe20000001860 */
[----:B------:R-:W-:Y:S01]  /*17fc0*/  FADD.FTZ R149, R149, R148 ;  /* 0x0000009495957221 */ /* 0x000fe20000010000 */
[----:B------:R-:W-:Y:S01]  /*17fd0*/  FADD.FTZ R147, R147, R150 ;  /* 0x0000009693937221 */ /* 0x000fe20000010000 */
[----:B------:R-:W4:Y:S04]  /*17fe0*/  LDSM.16.MT88.4 R28, [R205+0xf800] ;  /* 0x00f80000cd1c783b */ /* 0x000f280000004200 */
[----:B-----5:R-:W-:Y:S01]  /*17ff0*/  F2FP.F16.F32.PACK_AB R4, R183, R170 ;  /* 0x000000aab704723e */ /* 0x020fe200000000ff */
[----:B------:R-:W5:Y:S01]  /*18000*/  LDSM.16.MT88.4 R24, [R203+0xf800] ;  /* 0x00f80000cb18783b */ /* 0x000f620000004200 */
[----:B--2---:R-:W-:-:S02]  /*18010*/  F2FP.F16.F32.PACK_AB R6, R233, R172 ;  /* 0x000000ace906723e */ /* 0x004fc400000000ff */
[----:B-1----:R-:W-:Y:S01]  /*18020*/  F2FP.F16.F32.PACK_AB R5, R173, R168 ;  /* 0x000000a8ad05723e */ /* 0x002fe200000000ff */
[----:B------:R-:W1:Y:S01]  /*18030*/  LDSM.16.MT88.4 R20, [R206+0x11800] ;  /* 0x01180000ce14783b */ /* 0x000e620000004200 */
[----:B---3--:R-:W-:Y:S01]  /*18040*/  F2FP.F16.F32.PACK_AB R7, R164, R171 ;  /* 0x000000aba407723e */ /* 0x008fe200000000ff */
[----:B------:R-:W-:Y:S01]  /*18050*/  FADD.FTZ R144, R144, R149 ;  /* 0x0000009590907221 */ /* 0x000fe20000010000 */
[----:B------:R-:W-:-:S05]  /*18060*/  FADD.FTZ R147, R2, R147 ;  /* 0x0000009302937221 */ /* 0x000fca0000010000 */
[C---:B------:R-:W-:Y:S06]  /*18070*/  HMMA.16816.F32 R128, R4.reuse, R16, R128 ;  /* 0x000000100480723c */ /* 0x040fec0000001880 */
[C---:B------:R-:W-:Y:S01]  /*18080*/  HMMA.16816.F32 R124, R4.reuse, R18, R124 ;  /* 0x00000012047c723c */ /* 0x040fe2000000187c */
[----:B------:R-:W2:Y:S05]  /*18090*/  LDSM.16.MT88.4 R16, [R205+0x11800] ;  /* 0x01180000cd10783b */ /* 0x000eaa0000004200 */
[C---:B------:R-:W-:Y:S06]  /*180a0*/  HMMA.16816.F32 R120, R4.reuse, R12, R120 ;  /* 0x0000000c0478723c */ /* 0x040fec0000001878 */
[C---:B------:R-:W-:Y:S01]  /*180b0*/  HMMA.16816.F32 R116, R4.reuse, R14, R116 ;  /* 0x0000000e0474723c */ /* 0x040fe20000001874 */
[----:B------:R-:W3:Y:S05]  /*180c0*/  LDSM.16.MT88.4 R12, [R204+0x11800] ;  /* 0x01180000cc0c783b */ /* 0x000eea0000004200 */
[C---:B------:R-:W-:Y:S06]  /*180d0*/  HMMA.16816.F32 R52, R4.reuse, R8, R52 ;  /* 0x000000080434723c */ /* 0x040fec0000001834 */
[----:B------:R-:W-:Y:S01]  /*180e0*/  HMMA.16816.F32 R56, R4, R10, R56 ;  /* 0x0000000a0438723c */ /* 0x000fe20000001838 */
[----:B------:R-:W3:Y:S01]  /*180f0*/  LDSM.16.MT88.4 R8, [R203+0x11800] ;  /* 0x01180000cb08783b */ /* 0x000ee20000004200 */
[----:B------:R-:W-:Y:S01]  /*18100*/  FADD.FTZ R135, R135, R144 ;  /* 0x0000009087877221 */ /* 0x000fe20000010000 */
[----:B------:R-:W-:-:S03]  /*18110*/  FADD.FTZ R146, R146, R147 ;  /* 0x0000009392927221 */ /* 0x000fc60000010000 */
        /* <DEDUP_REMOVED lines=13> */
[----:B------:R-:W-:Y:S01]  /*181f0*/  FADD.FTZ R168, R173, R168 ;  /* 0x000000a8ada87221 */ /* 0x000fe20000010000 */
[----:B------:R-:W-:Y:S02]  /*18200*/  HMMA.16816.F32 R112, R4, R140, R112 ;  /* 0x0000008c0470723c */ /* 0x000fe40000001870 */
[----:B------:R-:W-:Y:S01]  /*18210*/  FADD.FTZ R172, R172, R183 ;  /* 0x000000b7acac7221 */ /* 0x000fe20000010000 */
[----:B------:R-:W-:-:S03]  /*18220*/  FADD.FTZ R171, R171, R168 ;  /* 0x000000a8abab7221 */ /* 0x000fc60000010000 */
[----:B------:R-:W-:Y:S01]  /*18230*/  HMMA.16816.F32 R108, R4, R142, R108 ;  /* 0x0000008e046c723c */ /* 0x000fe2000000186c */
[----:B------:R-:W-:Y:S01]  /*18240*/  FADD.FTZ R233, R233, R172 ;  /* 0x000000ace9e97221 */ /* 0x000fe20000010000 */
[----:B------:R-:W-:-:S04]  /*18250*/  FADD.FTZ R231, R164, R171 ;  /* 0x000000aba4e77221 */ /* 0x000fc80000010000 */
[C---:B------:R-:W-:Y:S06]  /*18260*/  HMMA.16816.F32 R104, R4.reuse, R136, R104 ;  /* 0x000000880468723c */ /* 0x040fec0000001868 */
[C---:B------:R-:W-:Y:S06]  /*18270*/  HMMA.16816.F32 R100, R4.reuse, R138, R100 ;  /* 0x0000008a0464723c */ /* 0x040fec0000001864 */
[C---:B------:R-:W-:Y:S06]  /*18280*/  HMMA.16816.F32 R36, R4.reuse, R32, R36 ;  /* 0x000000200424723c */ /* 0x040fec0000001824 */
[C---:B------:R-:W-:Y:S06]  /*18290*/  HMMA.16816.F32 R40, R4.reuse, R34, R40 ;  /* 0x000000220428723c */ /* 0x040fec0000001828 */
[C---:B----4-:R-:W-:Y:S06]  /*182a0*/  HMMA.16816.F32 R44, R4.reuse, R28, R44 ;  /* 0x0000001c042c723c */ /* 0x050fec000000182c */
[C---:B------:R-:W-:Y:S06]  /*182b0*/  HMMA.16816.F32 R48, R4.reuse, R30, R48 ;  /* 0x0000001e0430723c */ /* 0x040fec0000001830 */
[C---:B-----5:R-:W-:Y:S06]  /*182c0*/  HMMA.16816.F32 R60, R4.reuse, R24, R60 ;  /* 0x00000018043c723c */ /* 0x060fec000000183c */
[C---:B------:R-:W-:Y:S06]  /*182d0*/  HMMA.16816.F32 R64, R4.reuse, R26, R64 ;  /* 0x0000001a0440723c */ /* 0x040fec0000001840 */
[C---:B-1----:R-:W-:Y:S06]  /*182e0*/  HMMA.16816.F32 R68, R4.reuse, R20, R68 ;  /* 0x000000140444723c */ /* 0x042fec0000001844 */
[C---:B------:R-:W-:Y:S06]  /*182f0*/  HMMA.16816.F32 R72, R4.reuse, R22, R72 ;  /* 0x000000160448723c */ /* 0x040fec0000001848 */
[C---:B--2---:R-:W-:Y:S06]  /*18300*/  HMMA.16816.F32 R76, R4.reuse, R16, R76 ;  /* 0x00000010044c723c */ /* 0x044fec000000184c */
[C---:B------:R-:W-:Y:S06]  /*18310*/  HMMA.16816.F32 R80, R4.reuse, R18, R80 ;  /* 0x000000120450723c */ /* 0x040fec0000001850 */
[C---:B---3--:R-:W-:Y:S06]  /*18320*/  HMMA.16816.F32 R84, R4.reuse, R12, R84 ;  /* 0x0000000c0454723c */ /* 0x048fec0000001854 */
[C---:B------:R-:W-:Y:S06]  /*18330*/  HMMA.16816.F32 R88, R4.reuse, R14, R88 ;  /* 0x0000000e0458723c */ /* 0x040fec0000001858 */
[C---:B------:R-:W-:Y:S06]  /*18340*/  HMMA.16816.F32 R92, R4.reuse, R8, R92 ;  /* 0x00000008045c723c */ /* 0x040fec000000185c */
[----:B------:R-:W-:Y:S01]  /*18350*/  HMMA.16816.F32 R96, R4, R10, R96 ;  /* 0x0000000a0460723c */ /* 0x000fe20000001860 */
[----:B------:R-:W-:-:S08]  /*18360*/  NOP ;  /* 0x0000000000007918 */ /* 0x000fd00000000000 */
[----:B------:R-:W-:-:S15]  /*18370*/  @!P5 BRA `(.L_x_7377) ;  /* 0x000000500008d947 */ /* 0x000fde0003800000 */
[----:B------:R-:W1:Y:S01]  /*18380*/  LDC.64 R182, c[0x0][0x198] ;  /* 0x00006600ffb67b82 */ /* 0x000e620000000a00 */
[----:B------:R-:W-:-:S04]  /*18390*/  DEPBAR.LE SB0, 0x0 ;  /* 0x000080000000791a */ /* 0x000fc80000000000 */
[----:B------:R-:W-:Y:S05]  /*183a0*/  WARPSYNC.ALL ;  /* 0x0000000000007948 */ /* 0x000fea0003800000 */
[----:B------:R-:W2:Y:S01]  /*183b0*/  LDC.64 R180, c[0x0][0x208] ;  /* 0x00008200ffb47b82 */ /* 0x000ea20000000a00 */
[----:B------:R-:W-:Y:S01]  /*183c0*/  BSSY B0, `(.L_x_7378) ;  /* 0x000004d000007945 */ /* 0x000fe20003800000 */
[----:B------:R-:W-:-:S06]  /*183d0*/  IADD3 R222, R134, -0x2, RZ ;  /* 0xfffffffe86de7810 */ /* 0x000fcc0007ffe0ff */
[----:B------:R-:W-:Y:S06]  /*183e0*/  BAR.SYNC.DEFER_BLOCKING 0x0 ;  /* 0x0000000000007b1d */ /* 0x000fec0000010000 */
[----:B------:R-:W-:Y:S05]  /*183f0*/  @!P0 BRA `(.L_x_7379) ;  /* 0x0000000400108947 */ /* 0x000fea0003800000 */
[----:B--2---:R-:W-:Y:S02]  /*18400*/  R2UR UR4, R180 ;  /* 0x00000000b40472ca */ /* 0x004fe400000e0000 */
[----:B------:R-:W-:-:S13]  /*18410*/  R2UR UR5, R181 ;  /* 0x00000000b50572ca */ /* 0x000fda00000e0000 */
[----:B-1----:R-:W2:Y:S01]  /*18420*/  LD.E R9, desc[UR4][R182.64+0x170] ;  /* 0x00017004b6097980 */ /* 0x002ea2000c101900 */
[----:B------:R-:W-:Y:S01]  /*18430*/  IMAD.SHL.U32 R0, R222, 0x40, RZ ;  /* 0x00000040de007824 */ /* 0x000fe200078e00ff */
[----:B------:R-:W-:Y:S02]  /*18440*/  R2UR UR12, R180 ;  /* 0x00000000b40c72ca */ /* 0x000fe400000e0000 */
[----:B------:R-:W-:Y:S02]  /*18450*/  R2UR UR13, R181 ;  /* 0x00000000b50d72ca */ /* 0x000fe400000e0000 */
[----:B------:R-:W-:Y:S02]  /*18460*/  IADD3 R10, R0, 0x40, RZ ;  /* 0x00000040000a7810 */ /* 0x000fe40007ffe0ff */
[----:B------:R-:W-:Y:S02]  /*18470*/  IABS R2, R0 ;  /* 0x0000000000027213 */ /* 0x000fe40000000000 */
[----:B------:R-:W-:-:S02]  /*18480*/  IABS R4, R10 ;  /* 0x0000000a00047213 */ /* 0x000fc40000000000 */
[C---:B------:R-:W-:Y:S02]  /*18490*/  R2UR UR14, R180.reuse ;  /* 0x00000000b40e72ca */ /* 0x040fe400000e0000 */
[C---:B------:R-:W-:Y:S02]  /*184a0*/  R2UR UR15, R181.reuse ;  /* 0x00000000b50f72ca */ /* 0x040fe400000e0000 */
[----:B------:R-:W-:Y:S02]  /*184b0*/  R2UR UR10, R180 ;  /* 0x00000000b40a72ca */ /* 0x000fe400000e0000 */
[----:B------:R-:W-:Y:S02]  /*184c0*/  R2UR UR11, R181 ;  /* 0x00000000b50b72ca */ /* 0x000fe400000e0000 */
[-C--:B--2---:R-:W-:Y:S02]  /*184d0*/  IABS R6, R9.reuse ;  /* 0x0000000900067213 */ /* 0x084fe40000000000 */
[----:B------:R-:W-:-:S02]  /*184e0*/  IABS R5, R9 ;  /* 0x0000000900057213 */ /* 0x000fc40000000000 */
[----:B------:R-:W1:Y:S01]  /*184f0*/  I2F.RP R7, R6 ;  /* 0x0000000600077306 */ /* 0x000e620000209400 */
[-C--:B------:R-:W-:Y:S02]  /*18500*/  LOP3.LUT R0, R0, R9.reuse, RZ, 0x3c, !PT ;  /* 0x0000000900007212 */ /* 0x080fe400078e3cff */
[----:B------:R-:W-:Y:S01]  /*18510*/  IMAD.MOV R5, RZ, RZ, -R5 ;  /* 0x000000ffff057224 */ /* 0x000fe200078e0a05 */
[-C--:B------:R-:W-:Y:S02]  /*18520*/  LOP3.LUT R10, R10, R9.reuse, RZ, 0x3c, !PT ;  /* 0x000000090a0a7212 */ /* 0x080fe400078e3cff */
[----:B------:R-:W-:Y:S02]  /*18530*/  ISETP.GE.AND P1, PT, R0, RZ, PT ;  /* 0x000000ff0000720c */ /* 0x000fe40003f26270 */
[----:B------:R-:W-:Y:S02]  /*18540*/  ISETP.GE.AND P3, PT, R10, RZ, PT ;  /* 0x000000ff0a00720c */ /* 0x000fe40003f66270 */
[----:B------:R-:W-:Y:S01]  /*18550*/  LOP3.LUT R0, RZ, R9, RZ, 0x33, !PT ;  /* 0x00000009ff007212 */ /* 0x000fe200078e33ff */
        /* <DEDUP_REMOVED lines=10> */
[-C--:B------:R-:W-:Y:S02]  /*18600*/  IMAD R11, R7, R5.reuse, R2 ;  /* 0x00000005070b7224 */ /* 0x080fe400078e0202 */
[----:B------:R-:W-:-:S03]  /*18610*/  IMAD R5, R8, R5, R4 ;  /* 0x0000000508057224 */ /* 0x000fc600078e0204 */
[C---:B------:R-:W-:Y:S02]  /*18620*/  ISETP.GT.U32.AND P2, PT, R6.reuse, R11, PT ;  /* 0x0000000b0600720c */ /* 0x040fe40003f44070 */
[----:B------:R-:W-:-:S11]  /*18630*/  ISETP.GT.U32.AND P4, PT, R6, R5, PT ;  /* 0x000000050600720c */ /* 0x000fd60003f84070 */
[----:B------:R-:W-:Y:S02]  /*18640*/  @!P2 IMAD.IADD R11, R11, 0x1, -R6 ;  /* 0x000000010b0ba824 */ /* 0x000fe400078e0a06 */
[-C--:B------:R-:W-:Y:S01]  /*18650*/  @!P4 IADD3 R5, R5, -R6.reuse, RZ ;  /* 0x800000060505c210 */ /* 0x080fe20007ffe0ff */
[----:B------:R-:W-:Y:S01]  /*18660*/  @!P2 VIADD R7, R7, 0x1 ;  /* 0x000000010707a836 */ /* 0x000fe20000000000 */
[----:B------:R-:W-:Y:S01]  /*18670*/  ISETP.NE.AND P2, PT, R9, RZ, PT ;  /* 0x000000ff0900720c */ /* 0x000fe20003f45270 */
[----:B------:R-:W-:Y:S01]  /*18680*/  @!P4 VIADD R8, R8, 0x1 ;  /* 0x000000010808c836 */ /* 0x000fe20000000000 */
[-C--:B------:R-:W-:Y:S02]  /*18690*/  ISETP.GE.U32.AND P5, PT, R11, R6.reuse, PT ;  /* 0x000000060b00720c */ /* 0x080fe40003fa6070 */
[----:B------:R-:W-:Y:S01]  /*186a0*/  ISETP.GE.U32.AND P6, PT, R5, R6, PT ;  /* 0x000000060500720c */ /* 0x000fe20003fc6070 */
[----:B------:R-:W3:Y:S10]  /*186b0*/  LD.E.64 R10, desc[UR4][R182.64+0x40] ;  /* 0x00004004b60a7980 */ /* 0x000ef4000c101b00 */
[----:B------:R-:W-:-:S02]  /*186c0*/  @P5 IADD3 R7, R7, 0x1, RZ ;  /* 0x0000000107075810 */ /* 0x000fc40007ffe0ff */
[----:B------:R-:W-:-:S03]  /*186d0*/  @P6 VIADD R8, R8, 0x1 ;  /* 0x0000000108086836 */ /* 0x000fc60000000000 */
        /* <DEDUP_REMOVED lines=11> */
[-C--:B---3--:R-:W-:Y:S02]  /*18790*/  IMAD R2, R11, R9.reuse, RZ ;  /* 0x000000090b027224 */ /* 0x088fe400078e02ff */
[----:B------:R-:W-:-:S04]  /*187a0*/  IMAD.WIDE.U32 R8, R10, R9, RZ ;  /* 0x000000090a087225 */ /* 0x000fc800078e00ff */
[----:B------:R-:W-:-:S05]  /*187b0*/  IMAD R2, R10, R7, R2 ;  /* 0x000000070a027224 */ /* 0x000fca00078e0202 */
[----:B------:R-:W-:Y:S01]  /*187c0*/  IADD3 R9, R9, R2, RZ ;  /* 0x0000000209097210 */ /* 0x000fe20007ffe0ff */
[----:B----4-:R-:W-:-:S04]  /*187d0*/  IMAD.IADD R5, R0, 0x1, -R5 ;  /* 0x0000000100057824 */ /* 0x010fc800078e0a05 */
[----:B--2---:R-:W-:Y:S01]  /*187e0*/  IMAD R7, R13, R5, RZ ;  /* 0x000000050d077224 */ /* 0x004fe200078e02ff */
[----:B------:R-:W-:Y:S01]  /*187f0*/  SHF.R.S32.HI R0, RZ, 0x1f, R5 ;  /* 0x0000001fff007819 */ /* 0x000fe20000011405 */
[----:B------:R-:W-:-:S04]  /*18800*/  IMAD.WIDE.U32 R4, R5, R12, R8 ;  /* 0x0000000c05047225 */ /* 0x000fc800078e0008 */
[----:B------:R-:W-:-:S04]  /*18810*/  IMAD R0, R12, R0, R7 ;  /* 0x000000000c007224 */ /* 0x000fc800078e0207 */
[----:B------:R-:W-:Y:S01]  /*18820*/  IMAD.IADD R0, R5, 0x1, R0 ;  /* 0x0000000105007824 */ /* 0x000fe200078e0200 */
[----:B------:R-:W-:Y:S05]  /*18830*/  BRA `(.L_x_7380) ;  /* 0x0000000000147947 */ /* 0x000fea0003800000 */
.L_x_7379:
[----:B--2---:R-:W-:Y:S02]  /*18840*/  R2UR UR4, R180 ;  /* 0x00000000b40472ca */ /* 0x004fe400000e0000 */
[----:B------:R-:W-:-:S13]  /*18850*/  R2UR UR5, R181 ;  /* 0x00000000b50572ca */ /* 0x000fda00000e0000 */
[----:B-1----:R-:W2:Y:S02]  /*18860*/  LD.E R4, desc[UR4][R182.64+0x40] ;  /* 0x00004004b6047980 */ /* 0x002ea4000c101900 */
[----:B--2---:R-:W-:-:S05]  /*18870*/  IMAD.U32 R4, R4, -0x40, RZ ;  /* 0xffffffc004047824 */ /* 0x004fca00078e00ff */
[----:B------:R-:W-:Y:S02]  /*18880*/  SHF.R.S32.HI R0, RZ, 0x1f, R4 ;  /* 0x0000001fff007819 */ /* 0x000fe40000011404 */
.L_x_7380:
[----:B------:R-:W-:Y:S05]  /*18890*/  BSYNC B0 ;  /* 0x0000000000007941 */ /* 0x000fea0003800000 */
.L_x_7378:
[C---:B------:R-:W-:Y:S02]  /*188a0*/  LOP3.LUT P5, RZ, R223.reuse, 0x1, RZ, 0xc0, !PT ;  /* 0x00000001dfff7812 */ /* 0x040fe400078ac0ff */
[C---:B------:R-:W-:Y:S02]  /*188b0*/  LOP3.LUT P4, RZ, R223.reuse, 0x2, RZ, 0xc0, !PT ;  /* 0x00000002dfff7812 */ /* 0x040fe4000788c0ff */
[----:B------:R-:W-:Y:S02]  /*188c0*/  LOP3.LUT P3, RZ, R223, 0x4, RZ, 0xc0, !PT ;  /* 0x00000004dfff7812 */ /* 0x000fe4000786c0ff */
[C---:B------:R-:W-:Y:S02]  /*188d0*/  LEA R134, P1, R4.reuse, R156, 0x1 ;  /* 0x0000009c04867211 */ /* 0x040fe400078208ff */
[C---:B------:R-:W-:Y:S02]  /*188e0*/  IADD3 R7, P2, R4.reuse, R207, RZ ;  /* 0x000000cf04077210 */ /* 0x040fe40007f5e0ff */
[----:B------:R-:W-:-:S03]  /*188f0*/  LEA.HI.X R135, R4, R157, R0, 0x1, P1 ;  /* 0x0000009d04877211 */ /* 0x000fc600008f0c00 */
[----:B------:R-:W-:Y:S01]  /*18900*/  @P5 R2UR UR4, R180 ;  /* 0x00000000b40452ca */ /* 0x000fe200000e0000 */
[----:B------:R-:W-:Y:S01]  /*18910*/  IMAD.X R2, R0, 0x1, R208, P2 ;  /* 0x0000000100027824 */ /* 0x000fe200010e06d0 */
[C---:B------:R-:W-:Y:S01]  /*18920*/  @P5 R2UR UR5, R181.reuse ;  /* 0x00000000b50552ca */ /* 0x040fe200000e0000 */
[----:B------:R-:W-:Y:S01]  /*18930*/  @P4 IMAD.MOV.U32 R20, RZ, RZ, R134 ;  /* 0x000000ffff144224 */ /* 0x000fe200078e0086 */
[C---:B------:R-:W-:Y:S01]  /*18940*/  @P4 R2UR UR10, R180.reuse ;  /* 0x00000000b40a42ca */ /* 0x040fe200000e0000 */
[----:B------:R-:W-:Y:S01]  /*18950*/  @P4 IMAD.MOV.U32 R21, RZ, RZ, R135 ;  /* 0x000000ffff154224 */ /* 0x000fe200078e0087 */
[----:B------:R-:W-:Y:S02]  /*18960*/  @P4 R2UR UR11, R181 ;  /* 0x00000000b50b42ca */ /* 0x000fe400000e0000 */
[----:B------:R-:W-:Y:S02]  /*18970*/  @P5 LEA R10, P6, R7, R156, 0x1 ;  /* 0x0000009c070a5211 */ /* 0x000fe400078c08ff */
[----:B------:R-:W-:-:S02]  /*18980*/  @P5 R2UR UR14, R180 ;  /* 0x00000000b40e52ca */ /* 0x000fc400000e0000 */
[----:B------:R-:W-:Y:S02]  /*18990*/  @P5 R2UR UR15, R181 ;  /* 0x00000000b50f52ca */ /* 0x000fe400000e0000 */
[----:B------:R-:W-:Y:S01]  /*189a0*/  @P4 LEA R8, P2, R7, R156, 0x1 ;  /* 0x0000009c07084211 */ /* 0x000fe200078408ff */
[----:B------:R-:W-:Y:S01]  /*189b0*/  @!PT LDS RZ, [RZ] ;  /* 0x00000000fffff984 */ /* 0x000fe20000000800 */
[----:B------:R-:W-:Y:S01]  /*189c0*/  @!PT LDS RZ, [RZ] ;  /* 0x00000000fffff984 */ /* 0x000fe20000000800 */
[----:B------:R-:W-:Y:S01]  /*189d0*/  @!PT LDS RZ, [RZ] ;  /* 0x00000000fffff984 */ /* 0x000fe20000000800 */
[----:B------:R-:W-:Y:S01]  /*189e0*/  @P5 LDGSTS.E.BYPASS.LTC128B.128 [R219+0xc000], desc[UR4][R134.64] ;  /* 0x0c00000086db5fae */ /* 0x000fe2000b901d44 */
[C---:B------:R-:W-:Y:S02]  /*189f0*/  @P3 R2UR UR4, R180.reuse ;  /* 0x00000000b40432ca */ /* 0x040fe400000e0000 */
[----:B------:R-:W-:Y:S01]  /*18a00*/  @P3 R2UR UR5, R181 ;  /* 0x00000000b50532ca */ /* 0x000fe200000e0000 */
[----:B------:R-:W-:Y:S01]  /*18a10*/  @!P5 STS.128 [R219+0xc000], RZ ;  /* 0x00c000ffdb00d388 */ /* 0x000fe20000000c00 */
[----:B------:R-:W-:Y:S02]  /*18a20*/  @P5 LEA.HI.X R11, R7, R157, R2, 0x1, P6 ;  /* 0x0000009d070b5211 */ /* 0x000fe400030f0c02 */
[----:B------:R-:W-:Y:S01]  /*18a30*/  @P4 R2UR UR12, R180 ;  /* 0x00000000b40c42ca */ /* 0x000fe200000e0000 */
[----:B------:R-:W-:Y:S01]  /*18a40*/  @!PT LDS RZ, [RZ] ;  /* 0x00000000fffff984 */ /* 0x000fe20000000800 */
[----:B------:R-:W-:Y:S01]  /*18a50*/  @!PT LDS RZ, [RZ] ;  /* 0x00000000fffff984 */ /* 0x000fe20000000800 */
[----:B------:R-:W-:Y:S01]  /*18a60*/  @!PT LDS RZ, [RZ] ;  /* 0x00000000fffff984 */ /* 0x000fe20000000800 */
[----:B------:R1:W-:Y:S01]  /*18a70*/  @P4 LDGSTS.E.BYPASS.LTC128B.128 [R219+0xe000], desc[UR10][R20.64+0x80] ;  /* 0x0e00008014db4fae */ /* 0x0003e2000b901d4a */
[----:B------:R-:W-:-:S02]  /*18a80*/  @P4 R2UR UR13, R181 ;  /* 0x00000000b50d42ca */ /* 0x000fc400000e0000 */
[CC--:B------:R-:W-:Y:S01]  /*18a90*/  @P3 LEA R6, P1, R7.reuse, R156.reuse, 0x1 ;  /* 0x0000009c07063211 */ /* 0x0c0fe200078208ff */
[----:B------:R-:W-:Y:S01]  /*18aa0*/  @!P4 STS.128 [R219+0xe000], RZ ;  /* 0x00e000ffdb00c388 */ /* 0x000fe20000000c00 */
[----:B------:R-:W-:Y:S02]  /*18ab0*/  IADD3 R5, P6, R7, R207, RZ ;  /* 0x000000cf07057210 */ /* 0x000fe40007fde0ff */
[----:B------:R-:W-:Y:S02]  /*18ac0*/  @P3 R2UR UR10, R180 ;  /* 0x00000000b40a32ca */ /* 0x000fe400000e0000 */
[----:B------:R-:W-:Y:S02]  /*18ad0*/  @P3 R2UR UR11, R181 ;  /* 0x00000000b50b32ca */ /* 0x000fe400000e0000 */
[CCC-:B------:R-:W-:Y:S02]  /*18ae0*/  @P4 LEA.HI.X R9, R7.reuse, R157.reuse, R2.reuse, 0x1, P2 ;  /* 0x0000009d07094211 */ /* 0x1c0fe400010f0c02 */
[----:B------:R-:W-:Y:S01]  /*18af0*/  @P3 LEA.HI.X R7, R7, R157, R2, 0x1, P1 ;  /* 0x0000009d07073211 */ /* 0x000fe200008f0c02 */
[----:B------:R-:W-:Y:S01]  /*18b00*/  IMAD.X R2, R2, 0x1, R208, P6 ;  /* 0x0000000102027824 */ /* 0x000fe200030e06d0 */
[----:B------:R-:W-:-:S02]  /*18b10*/  @P5 LEA R14, P6, R5, R156, 0x1 ;  /* 0x0000009c050e5211 */ /* 0x000fc400078c08ff */
[----:B------:R-:W-:Y:S02]  /*18b20*/  @P4 R2UR UR16, R180 ;  /* 0x00000000b41042ca */ /* 0x000fe400000e0000 */
[----:B------:R-:W-:Y:S02]  /*18b30*/  @P4 R2UR UR17, R181 ;  /* 0x00000000b51142ca */ /* 0x000fe400000e0000 */
[CC--:B------:R-:W-:Y:S02]  /*18b40*/  @P4 LEA R12, P2, R5.reuse, R156.reuse, 0x1 ;  /* 0x0000009c050c4211 */ /* 0x0c0fe400078408ff */
[C---:B------:R-:W-:Y:S02]  /*18b50*/  @P5 LEA.HI.X R15, R5.reuse, R157, R2, 0x1, P6 ;  /* 0x0000009d050f5211 */ /* 0x040fe400030f0c02 */
[C---:B------:R-:W-:Y:S01]  /*18b60*/  @P3 LEA R4, P1, R5.reuse, R156, 0x1 ;  /* 0x0000009c05043211 */ /* 0x040fe200078208ff */
[----:B-1----:R-:W-:Y:S01]  /*18b70*/  @P3 IMAD.MOV.U32 R20, RZ, RZ, R134 ;  /* 0x000000ffff143224 */ /* 0x002fe200078e0086 */
[C---:B------:R-:W-:Y:S01]  /*18b80*/  IADD3 R0, P6, R5.reuse, R207, RZ ;  /* 0x000000cf05007210 */ /* 0x040fe20007fde0ff */
[----:B------:R-:W-:Y:S01]  /*18b90*/  @P3 IMAD.MOV.U32 R21, RZ, RZ, R135 ;  /* 0x000000ffff153224 */ /* 0x000fe200078e0087 */
[----:B------:R-:W-:-:S02]  /*18ba0*/  @P4 LEA.HI.X R13, R5, R157, R2, 0x1, P2 ;  /* 0x0000009d050d4211 */ /* 0x000fc400010f0c02 */
[----:B------:R-:W-:Y:S01]  /*18bb0*/  @P3 LEA.HI.X R5, R5, R157, R2, 0x1, P1 ;  /* 0x0000009d05053211 */ /* 0x000fe200008f0c02 */
[----:B------:R-:W-:Y:S01]  /*18bc0*/  IMAD.X R2, R2, 0x1, R208, P6 ;  /* 0x0000000102027824 */ /* 0x000fe200030e06d0 */
[----:B------:R-:W-:Y:S01]  /*18bd0*/  @!PT LDS RZ, [RZ] ;  /* 0x00000000fffff984 */ /* 0x000fe20000000800 */
[----:B------:R-:W-:Y:S01]  /*18be0*/  @!PT LDS RZ, [RZ] ;  /* 0x00000000fffff984 */ /* 0x000fe20000000800 */
[----:B------:R-:W-:Y:S01]  /*18bf0*/  @!PT LDS RZ, [RZ] ;  /* 0x00000000fffff984 */ /* 0x000fe20000000800 */
[----:B------:R-:W-:Y:S01]  /*18c00*/  @P3 LDGSTS.E.BYPASS.LTC128B.128 [R219+0x10000], desc[UR4][R20.64+0x100] ;  /* 0x1000010014db3fae */ /* 0x000fe2000b901d44 */
[----:B------:R-:W-:Y:S02]  /*18c10*/  @P5 R2UR UR4, R180 ;  /* 0x00000000b40452ca */ /* 0x000fe400000e0000 */
[----:B------:R-:W-:Y:S01]  /*18c20*/  @P5 R2UR UR5, R181 ;  /* 0x00000000b50552ca */ /* 0x000fe200000e0000 */
[----:B------:R-:W-:Y:S01]  /*18c30*/  @!P3 STS.128 [R219+0x10000], RZ ;  /* 0x010000ffdb00b388 */ /* 0x000fe20000000c00 */
[CC--:B------:R-:W-:Y:S02]  /*18c40*/  @P5 LEA R18, P6, R0.reuse, R156.reuse, 0x1 ;  /* 0x0000009c00125211 */ /* 0x0c0fe400078c08ff */
[----:B------:R-:W-:Y:S01]  /*18c50*/  @P4 LEA R16, P2, R0, R156, 0x1 ;  /* 0x0000009c00104211 */ /* 0x000fe200078408ff */
[----:B------:R-:W-:Y:S01]  /*18c60*/  @!PT LDS RZ, [RZ] ;  /* 0x00000000fffff984 */ /* 0x000fe20000000800 */
[----:B------:R-:W-:Y:S01]  /*18c70*/  @!PT LDS RZ, [RZ] ;  /* 0x00000000fffff984 */ /* 0x000fe20000000800 */
[----:B------:R-:W-:Y:S01]  /*18c80*/  @!PT LDS RZ, [RZ] ;  /* 0x00000000fffff984 */ /* 0x000fe20000000800 */
[----:B------:R-:W-:Y:S01]  /*18c90*/  @P5 LDGSTS.E.BYPASS.LTC128B.128 [R219+0xc800], desc[UR14][R10.64] ;  /* 0x0c8000000adb5fae */ /* 0x000fe2000b901d4e */
[----:B------:R-:W-:-:S02]  /*18ca0*/  @P3 R2UR UR14, R180 ;  /* 0x00000000b40e32ca */ /* 0x000fc400000e0000 */
[C---:B------:R-:W-:Y:S01]  /*18cb0*/  @P3 R2UR UR15, R181.reuse ;  /* 0x00000000b50f32ca */ /* 0x040fe200000e0000 */
[----:B------:R-:W-:Y:S01]  /*18cc0*/  @!P5 STS.128 [R219+0xc800], RZ ;  /* 0x00c800ffdb00d388 */ /* 0x000fe20000000c00 */
[C---:B------:R-:W-:Y:S02]  /*18cd0*/  @P3 LEA R28, P1, R0.reuse, R156, 0x1 ;  /* 0x0000009c001c3211 */ /* 0x040fe400078208ff */
[-CC-:B------:R-:W-:Y:S01]  /*18ce0*/  @P5 LEA.HI.X R19, R0, R157.reuse, R2.reuse, 0x1, P6 ;  /* 0x0000009d00135211 */ /* 0x180fe200030f0c02 */
[----:B------:R-:W-:Y:S01]  /*18cf0*/  @!PT LDS RZ, [RZ] ;  /* 0x00000000fffff984 */ /* 0x000fe20000000800 */
[----:B------:R-:W-:Y:S01]  /*18d00*/  @!PT LDS RZ, [RZ] ;  /* 0x00000000fffff984 */ /* 0x000fe20000000800 */
[----:B------:R-:W-:Y:S01]  /*18d10*/  @!PT LDS RZ, [RZ] ;  /* 0x00000000fffff984 */ /* 0x000fe20000000800 */
[----:B------:R-:W-:Y:S01]  /*18d20*/  @P4 LDGSTS.E.BYPASS.LTC128B.128 [R219+0xe800], desc[UR12][R8.64+0x80] ;  /* 0x0e80008008db4fae */ /* 0x000fe2000b901d4c */
[----:B------:R-:W-:Y:S02]  /*18d30*/  @P5 R2UR UR12, R180 ;  /* 0x00000000b40c52ca */ /* 0x000fe400000e0000 */
[----:B------:R-:W-:Y:S01]  /*18d40*/  @P5 R2UR UR13, R181 ;  /* 0x00000000b50d52ca */ /* 0x000fe200000e0000 */
[----:B------:R-:W-:Y:S01]  /*18d50*/  @!P4 STS.128 [R219+0xe800], RZ ;  /* 0x00e800ffdb00c388 */ /* 0x000fe20000000c00 */
[----:B------:R-:W-:-:S02]  /*18d60*/  @P4 LEA.HI.X R17, R0, R157, R2, 0x1, P2 ;  /* 0x0000009d00114211 */ /* 0x000fc400010f0c02 */
[----:B------:R-:W-:Y:S01]  /*18d70*/  @P3 LEA.HI.X R29, R0, R157, R2, 0x1, P1 ;  /* 0x0000009d001d3211 */ /* 0x000fe200008f0c02 */
[----:B------:R-:W-:Y:S01]  /*18d80*/  @!PT LDS RZ, [RZ] ;  /* 0x00000000fffff984 */ /* 0x000fe20000000800 */
[----:B------:R-:W-:Y:S01]  /*18d90*/  @!PT LDS RZ, [RZ] ;  /* 0x00000000fffff984 */ /* 0x000fe20000000800 */
[----:B------:R-:W-:Y:S01]  /*18da0*/  @!PT LDS RZ, [RZ] ;  /* 0x00000000fffff984 */ /* 0x000fe20000000800 */
[----:B------:R-:W-:Y:S01]  /*18db0*/  @P3 LDGSTS.E.BYPASS.LTC128B.128 [R219+0x10800], desc[UR10][R6.64+0x100] ;  /* 0x1080010006db3fae */ /* 0x000fe2000b901d4a */
[C---:B------:R-:W-:Y:S02]  /*18dc0*/  @P4 R2UR UR10, R180.reuse ;  /* 0x00000000b40a42ca */ /* 0x040fe400000e0000 */
[----:B------:R-:W-:Y:S01]  /*18dd0*/  @P4 R2UR UR11, R181 ;  /* 0x00000000b50b42ca */ /* 0x000fe200000e0000 */
[----:B------:R-:W-:Y:S04]  /*18de0*/  @!P3 STS.128 [R219+0x10800], RZ ;  /* 0x010800ffdb00b388 */ /* 0x000fe80000000c00 */
[----:B------:R-:W-:Y:S01]  /*18df0*/  @!PT LDS RZ, [RZ] ;  /* 0x00000000fffff984 */ /* 0x000fe20000000800 */
[----:B------:R-:W-:Y:S01]  /*18e00*/  @!PT LDS RZ, [RZ] ;  /* 0x00000000fffff984 */ /* 0x000fe20000000800 */
[----:B------:R-:W-:Y:S01]  /*18e10*/  @!PT LDS RZ, [RZ] ;  /* 0x00000000fffff984 */ /* 0x000fe20000000800 */
[----:B------:R-:W-:Y:S01]  /*18e20*/  @P5 LDGSTS.E.BYPASS.LTC128B.128 [R219+0xd000], desc[UR4][R14.64] ;  /* 0x0d0000000edb5fae */ /* 0x000fe2000b901d44 */
[----:B------:R-:W-:-:S02]  /*18e30*/  @P3 R2UR UR4, R180 ;  /* 0x00000000b40432ca */ /* 0x000fc400000e0000 */
[----:B------:R-:W-:Y:S01]  /*18e40*/  @P3 R2UR UR5, R181 ;  /* 0x00000000b50532ca */ /* 0x000fe200000e0000 */
        /* <DEDUP_REMOVED lines=24> */
[----:B------:R3:W-:Y:S01]  /*18fd0*/  @P3 LDGSTS.E.BYPASS.LTC128B.128 [R219+0x11800], desc[UR4][R28.64+0x100] ;  /* 0x118001001cdb3fae */ /* 0x0007e2000b901d44 */
[----:B------:R-:W-:-:S02]  /*18fe0*/  R2UR UR4, R180 ;  /* 0x00000000b40472ca */ /* 0x000fc400000e0000 */
[----:B------:R-:W-:Y:S01]  /*18ff0*/  R2UR UR5, R181 ;  /* 0x00000000b50572ca */ /* 0x000fe200000e0000 */
[----:B------:R-:W-:Y:S04]  /*19000*/  @!P3 STS.128 [R219+0x11800], RZ ;  /* 0x011800ffdb00b388 */ /* 0x000fe80000000c00 */
[----:B------:R-:W-:Y:S04]  /*19010*/  LDSM.16.M88.4 R140, [R202] ;  /* 0x00000000ca8c783b */ /* 0x000fe80000000200 */
[----:B-1----:R-:W1:Y:S04]  /*19020*/  LDSM.16.M88.4 R12, [R201+0x6000] ;  /* 0x00600000c90c783b */ /* 0x002e680000000200 */
[----:B------:R-:W-:Y:S04]  /*19030*/  LDSM.16.M88.4 R24, [R200] ;  /* 0x00000000c818783b */ /* 0x000fe80000000200 */
[----:B--2---:R-:W-:Y:S04]  /*19040*/  LDSM.16.M88.4 R4, [R199] ;  /* 0x00000000c704783b */ /* 0x004fe80000000200 */
[----:B------:R-:W2:Y:S04]  /*19050*/  LD.E R0, desc[UR4][R182.64+0x18c] ;  /* 0x00018c04b6007980 */ /* 0x000ea8000c101900 */
[----:B------:R-:W4:Y:S04]  /*19060*/  LDSM.16.M88.4 R156, [R201+0x6800] ;  /* 0x00680000c99c783b */ /* 0x000f280000000200 */
[----:B------:R-:W5:Y:S04]  /*19070*/  LDSM.16.M88.4 R148, [R201+0x7000] ;  /* 0x00700000c994783b */ /* 0x000f680000000200 */
[----:B------:R-:W5:Y:S04]  /*19080*/  LDSM.16.M88.4 R20, [R201+0x7800] ;  /* 0x00780000c914783b */ /* 0x000f680000000200 */
[----:B---3--:R-:W-:Y:S04]  /*19090*/  LDSM.16.M88.4 R28, [R198] ;  /* 0x00000000c61c783b */ /* 0x008fe80000000200 */
[----:B------:R-:W3:Y:S04]  /*190a0*/  LDSM.16.M88.4 R8, [R196+0x6000] ;  /* 0x00600000c408783b */ /* 0x000ee80000000200 */
[----:B------:R-:W3:Y:S01]  /*190b0*/  LDSM.16.M88.4 R172, [R195] ;  /* 0x00000000c3ac783b */ /* 0x000ee20000000200 */
[C---:B-1----:R-:W-:Y:S03]  /*190c0*/  HMMA.16816.F32 R16, R140.reuse, R12, RZ ;  /* 0x0000000c8c10723c */ /* 0x042fe600000018ff */
[----:B------:R-:W1:Y:S04]  /*190d0*/  LDSM.16.M88.4 R168, [R194] ;  /* 0x00000000c2a8783b */ /* 0x000e680000000200 */
[----:B------:R-:W1:Y:S01]  /*190e0*/  LDSM.16.M88.4 R164, [R193] ;  /* 0x00000000c1a4783b */ /* 0x000e620000000200 */
[C---:B------:R-:W-:Y:S03]  /*190f0*/  HMMA.16816.F32 R12, R140.reuse, R14, RZ ;  /* 0x0000000e8c0c723c */ /* 0x040fe600000018ff */
[----:B------:R-:W-:Y:S04]  /*19100*/  LDSM.16.M88.4 R176, [R196+0x6800] ;  /* 0x00680000c4b0783b */ /* 0x000fe80000000200 */
[----:B------:R-:W-:Y:S01]  /*19110*/  LDSM.16.M88.4 R136, [R196+0x7000] ;  /* 0x00700000c488783b */ /* 0x000fe20000000200 */
[----:B----4-:R-:W-:Y:S03]  /*19120*/  HMMA.16816.F32 R160, R140, R156, RZ ;  /* 0x0000009c8ca0723c */ /* 0x010fe600000018ff */
[----:B------:R-:W-:Y:S01]  /*19130*/  LDSM.16.M88.4 R32, [R196+0x7800] ;  /* 0x00780000c420783b */ /* 0x000fe20000000200 */
[----:B------:R-:W-:-:S03]  /*19140*/  IMAD R133, R222, 0x40, R133 ;  /* 0x00000040de857824 */ /* 0x000fc600078e0285 */
[----:B------:R-:W0:Y:S01]  /*19150*/  LDGDEPBAR ;  /* 0x00000000000079af */ /* 0x000e220000000000 */
[----:B------:R-:W-:Y:S06]  /*19160*/  HMMA.16816.F32 R16, R24, R4, R16 ;  /* 0x000000041810723c */ /* 0x000fec0000001810 */
[C---:B-----5:R-:W-:Y:S06]  /*19170*/  HMMA.16816.F32 R152, R140.reuse, R148, RZ ;  /* 0x000000948c98723c */ /* 0x060fec00000018ff */
[C---:B------:R-:W-:Y:S06]  /*19180*/  HMMA.16816.F32 R156, R140.reuse, R158, RZ ;  /* 0x0000009e8c9c723c */ /* 0x040fec00000018ff */
[C---:B------:R-:W-:Y:S06]  /*19190*/  HMMA.16816.F32 R148, R140.reuse, R150, RZ ;  /* 0x000000968c94723c */ /* 0x040fec00000018ff */
[C---:B------:R-:W-:Y:S06]  /*191a0*/  HMMA.16816.F32 R144, R140.reuse, R20, RZ ;  /* 0x000000148c90723c */ /* 0x040fec00000018ff */
[----:B------:R-:W-:Y:S01]  /*191b0*/  HMMA.16816.F32 R140, R140, R22, RZ ;  /* 0x000000168c8c723c */ /* 0x000fe200000018ff */
[----:B------:R-:W-:Y:S05]  /*191c0*/  LDSM.16.M88.4 R20, [R197] ;  /* 0x00000000c514783b */ /* 0x000fea0000000200 */
[----:B------:R-:W-:Y:S01]  /*191d0*/  HMMA.16816.F32 R12, R24, R6, R12 ;  /* 0x00000006180c723c */ /* 0x000fe2000000180c */
[----:B------:R-:W4:Y:S05]  /*191e0*/  LDSM.16.M88.4 R4, [R192] ;  /* 0x00000000c004783b */ /* 0x000f2a0000000200 */
[----:B---3--:R-:W-:Y:S06]  /*191f0*/  HMMA.16816.F32 R16, R28, R8, R16 ;  /* 0x000000081c10723c */ /* 0x008fec0000001810 */
        /* <DEDUP_REMOVED lines=12> */
[----:B----4-:R-:W-:Y:S06]  /*192c0*/  HMMA.16816.F32 R16, R20, R4, R16 ;  /* 0x000000041410723c */ /* 0x010fec0000001810 */
        /* <DEDUP_REMOVED lines=11> */
[----:B------:R-:W3:Y:S03]  /*19380*/  LDSM.16.M88.4 R4, [R191] ;  /* 0x00000000bf04783b */ /* 0x000ee60000000200 */
[----:B-1----:R-:W-:Y:S06]  /*19390*/  HMMA.16816.F32 R16, R24, R8, R16 ;  /* 0x000000081810723c */ /* 0x002fec0000001810 */
        /* <DEDUP_REMOVED lines=11> */
[----:B------:R-:W1:Y:S03]  /*19450*/  LDSM.16.M88.4 R8, [R196+0x8000] ;  /* 0x00800000c408783b */ /* 0x000e660000000200 */
[----:B---3--:R-:W-:Y:S06]  /*19460*/  HMMA.16816.F32 R16, R32, R4, R16 ;  /* 0x000000042010723c */ /* 0x008fec0000001810 */
        /* <DEDUP_REMOVED lines=11> */
[----:B------:R-:W3:Y:S03]  /*19520*/  LDSM.16.M88.4 R4, [R192+0x2000] ;  /* 0x00200000c004783b */ /* 0x000ee60000000200 */
        /* <DEDUP_REMOVED lines=55> */
[----:B------:R-:W-:Y:S06]  /*198a0*/  HMMA.16816.F32 R12, R136, R34, R12 ;  /* 0x00000022880c723c */ /* 0x000fec000000180c */
[C---:B------:R-:W-:Y:S01]  /*198b0*/  HMMA.16816.F32 R156, R176.reuse, R174, R156 ;  /* 0x000000aeb09c723c */ /* 0x040fe2000000189c */
[----:B------:R-:W-:Y:S05]  /*198c0*/  LDSM.16.M88.4 R172, [R192+0x5000] ;  /* 0x00500000c0ac783b */ /* 0x000fea0000000200 */
[C---:B------:R-:W-:Y:S06]  /*198d0*/  HMMA.16816.F32 R152, R176.reuse, R168, R152 ;  /* 0x000000a8b098723c */ /* 0x040fec0000001898 */
[C---:B------:R-:W-:Y:S01]  /*198e0*/  HMMA.16816.F32 R148, R176.reuse, R170, R148 ;  /* 0x000000aab094723c */ /* 0x040fe20000001894 */
[----:B------:R-:W-:Y:S05]  /*198f0*/  LDSM.16.M88.4 R168, [R192+0x5800] ;  /* 0x00580000c0a8783b */ /* 0x000fea0000000200 */
[----:B------:R-:W-:Y:S01]  /*19900*/  HMMA.16816.F32 R164, R176, R166, R140 ;  /* 0x000000a6b0a4723c */ /* 0x000fe2000000188c */
[----:B------:R-:W1:Y:S01]  /*19910*/  LDSM.16.M88.4 R140, [R192+0x4800] ;  /* 0x00480000c08c783b */ /* 0x000e620000000200 */
[C---:B------:R-:W-:Y:S01]  /*19920*/  VIADD R2, R133.reuse, 0x1 ;  /* 0x0000000185027836 */ /* 0x040fe20000000000 */
[----:B------:R-:W-:Y:S01]  /*19930*/  ISETP.GE.AND P2, PT, R133, R230, PT ;  /* 0x000000e68500720c */ /* 0x000fe20003f46270 */
[----:B------:R-:W-:-:S04]  /*19940*/  DEPBAR.LE SB0, 0x0 ;  /* 0x000080000000791a */ /* 0x000fc80000000000 */
[C---:B---3--:R-:W-:Y:S06]  /*19950*/  HMMA.16816.F32 R16, R8.reuse, R4, R16 ;  /* 0x000000040810723c */ /* 0x048fec0000001810 */
[----:B------:R-:W-:Y:S06]  /*19960*/  HMMA.16816.F32 R12, R8, R6, R12 ;  /* 0x00000006080c723c */ /* 0x000fec000000180c */
[C---:B------:R-:W-:Y:S06]  /*19970*/  HMMA.16816.F32 R160, R136.reuse, R28, R160 ;  /* 0x0000001c88a0723c */ /* 0x040fec00000018a0 */
[C---:B------:R-:W-:Y:S06]  /*19980*/  HMMA.16816.F32 R156, R136.reuse, R30, R156 ;  /* 0x0000001e889c723c */ /* 0x040fec000000189c */
[----:B------:R-:W-:Y:S01]  /*19990*/  HMMA.16816.F32 R152, R136, R24, R152 ;  /* 0x000000188898723c */ /* 0x000fe20000001898 */
[-C--:B--2---:R-:W-:Y:S01]  /*199a0*/  FMUL.FTZ R5, R16, R0.reuse ;  /* 0x0000000010057220 */ /* 0x084fe20000410000 */
[----:B------:R-:W-:-:S04]  /*199b0*/  FMUL.FTZ R7, R17, R0 ;  /* 0x0000000011077220 */ /* 0x000fc80000410000 */
[C---:B------:R-:W-:Y:S06]  /*199c0*/  HMMA.16816.F32 R148, R136.reuse, R26, R148 ;  /* 0x0000001a8894723c */ /* 0x040fec0000001894 */
[C---:B------:R-:W-:Y:S06]  /*199d0*/  HMMA.16816.F32 R144, R136.reuse, R20, R144 ;  /* 0x000000148890723c */ /* 0x040fec0000001890 */
[----:B------:R-:W-:Y:S01]  /*199e0*/  HMMA.16816.F32 R164, R136, R22, R164 ;  /* 0x0000001688a4723c */ /* 0x000fe200000018a4 */
[----:B------:R-:W2:Y:S01]  /*199f0*/  MUFU.TANH R5, R5 ;  /* 0x0000000500057308 */ /* 0x000ea20000002400 */
[----:B------:R-:W-:-:S02]  /*19a00*/  IMAD.IADD R6, R227, 0x1, -R133 ;  /* 0x00000001e3067824 */ /* 0x000fc400078e0a85 */
[----:B------:R-:W-:-:S05]  /*19a10*/  IMAD.IADD R4, R227, 0x1, -R2 ;  /* 0x00000001e3047824 */ /* 0x000fca00078e0a02 */
[----:B------:R-:W3:Y:S01]  /*19a20*/  MUFU.TANH R7, R7 ;  /* 0x0000000700077308 */ /* 0x000ee20000002400 */
[----:B------:R-:W-:Y:S02]  /*19a30*/  IABS R6, R6 ;  /* 0x0000000600067213 */ /* 0x000fe40000000000 */
[----:B------:R-:W-:Y:S02]  /*19a40*/  IABS R4, R4 ;  /* 0x0000000400047213 */ /* 0x000fe40000000000 */
[----:B------:R-:W-:Y:S01]  /*19a50*/  I2FP.F32.S32 R6, R6 ;  /* 0x0000000600067245 */ /* 0x000fe20000201400 */
[----:B------:R-:W-:Y:S01]  /*19a60*/  FMUL.FTZ R13, R13, R0 ;  /* 0x000000000d0d7220 */ /* 0x000fe20000410000 */
[----:B------:R-:W-:Y:S01]  /*19a70*/  I2FP.F32.S32 R4, R4 ;  /* 0x0000000400047245 */ /* 0x000fe20000201400 */
[----:B------:R-:W-:Y:S01]  /*19a80*/  FMUL.FTZ R12, R12, R0 ;  /* 0x000000000c0c7220 */ /* 0x000fe20000410000 */
[C---:B-1----:R-:W-:Y:S01]  /*19a90*/  HMMA.16816.F32 R160, R8.reuse, R140, R160 ;  /* 0x0000008c08a0723c */ /* 0x042fe200000018a0 */
[C---:B--2---:R-:W-:Y:S01]  /*19aa0*/  FFMA.FTZ R5, -R224.reuse, R6, R5 ;  /* 0x00000006e0057223 */ /* 0x044fe20000010105 */
[C---:B------:R-:W-:Y:S01]  /*19ab0*/  VIADD R6, R133.reuse, 0x8 ;  /* 0x0000000885067836 */ /* 0x040fe20000000000 */
[C---:B------:R-:W-:Y:S01]  /*19ac0*/  ISETP.GE.OR P2, PT, R133.reuse, R226, !P2 ;  /* 0x000000e28500720c */ /* 0x040fe20005746670 */
[----:B------:R-:W-:Y:S02]  /*19ad0*/  MUFU.TANH R13, R13 ;  /* 0x0000000d000d7308 */ /* 0x000fe40000002400 */
[----:B------:R-:W-:Y:S01]  /*19ae0*/  HMMA.16816.F32 R156, R8, R142, R156 ;  /* 0x0000008e089c723c */ /* 0x000fe2000000189c */
[----:B---3--:R-:W-:Y:S01]  /*19af0*/  FFMA.FTZ R7, -R224, R4, R7 ;  /* 0x00000004e0077223 */ /* 0x008fe20000010107 */
[----:B------:R-:W-:-:S04]  /*19b00*/  VIADD R4, R133, 0x9 ;  /* 0x0000000985047836 */ /* 0x000fc80000000000 */
[----:B------:R-:W-:Y:S01]  /*19b10*/  HMMA.16816.F32 R152, R8, R172, R152 ;  /* 0x000000ac0898723c */ /* 0x000fe20000001898 */
[-C--:B------:R-:W-:Y:S01]  /*19b20*/  FMUL.FTZ R18, R18, R0.reuse ;  /* 0x0000000012127220 */ /* 0x080fe20000410000 */
[----:B------:R-:W-:-:S04]  /*19b30*/  FMUL.FTZ R19, R19, R0 ;  /* 0x0000000013137220 */ /* 0x000fc80000410000 */
[----:B------:R-:W-:Y:S01]  /*19b40*/  HMMA.16816.F32 R148, R8, R174, R148 ;  /* 0x000000ae0894723c */ /* 0x000fe20000001894 */
[----:B------:R-:W-:-:S05]  /*19b50*/  FSEL R16, R5, -INF , !P2 ;  /* 0xff80000005107808 */ /* 0x000fca0005000000 */
[----:B------:R-:W-:Y:S01]  /*19b60*/  HMMA.16816.F32 R144, R8, R168, R144 ;  /* 0x000000a80890723c */ /* 0x000fe20000001890 */
[----:B------:R-:W-:-:S05]  /*19b70*/  IMAD.IADD R5, R227, 0x1, -R4 ;  /* 0x00000001e3057824 */ /* 0x000fca00078e0a04 */
[----:B------:R-:W-:Y:S01]  /*19b80*/  HMMA.16816.F32 R164, R8, R170, R164 ;  /* 0x000000aa08a4723c */ /* 0x000fe200000018a4 */
[----:B------:R-:W1:Y:S01]  /*19b90*/  MUFU.TANH R9, R12 ;  /* 0x0000000c00097308 */ /* 0x000e620000002400 */
[----:B------:R-:W-:-:S05]  /*19ba0*/  ISETP.GE.AND P5, PT, R2, R230, PT ;  /* 0x000000e60200720c */ /* 0x000fca0003fa6270 */
[----:B------:R-:W-:Y:S01]  /*19bb0*/  IMAD.IADD R10, R227, 0x1, -R6 ;  /* 0x00000001e30a7824 */ /* 0x000fe200078e0a06 */
[----:B------:R-:W-:Y:S01]  /*19bc0*/  ISETP.GE.AND P1, PT, R2, R229, PT ;  /* 0x000000e50200720c */ /* 0x000fe20003f26270 */
[----:B------:R-:W2:Y:S01]  /*19bd0*/  MUFU.TANH R11, R18 ;  /* 0x00000012000b7308 */ /* 0x000ea20000002400 */
[----:B------:R-:W-:Y:S01]  /*19be0*/  FMUL.FTZ R14, R14, R0 ;  /* 0x000000000e0e7220 */ /* 0x000fe20000410000 */
[----:B------:R-:W-:Y:S02]  /*19bf0*/  IABS R5, R5 ;  /* 0x0000000500057213 */ /* 0x000fe40000000000 */
[----:B------:R-:W-:Y:S01]  /*19c00*/  IABS R10, R10 ;  /* 0x0000000a000a7213 */ /* 0x000fe20000000000 */
[C---:B------:R-:W-:Y:S01]  /*19c10*/  IMAD.IADD R8, R225.reuse, 0x1, -R133 ;  /* 0x00000001e1087824 */ /* 0x040fe200078e0a85 */
[C---:B------:R-:W-:Y:S02]  /*19c20*/  ISETP.GE.OR P5, PT, R2.reuse, R226, !P5 ;  /* 0x000000e20200720c */ /* 0x040fe40006fa6670 */
[----:B------:R-:W3:Y:S01]  /*19c30*/  MUFU.TANH R19, R19 ;  /* 0x0000001300137308 */ /* 0x000ee20000002400 */
[----:B------:R-:W-:Y:S01]  /*19c40*/  ISETP.GE.OR P1, PT, R2, R228, !P1 ;  /* 0x000000e40200720c */ /* 0x000fe20004f26670 */
[----:B------:R-:W-:Y:S01]  /*19c50*/  IMAD.IADD R2, R225, 0x1, -R2 ;  /* 0x00000001e1027824 */ /* 0x000fe200078e0a02 */
[----:B------:R-:W-:-:S02]  /*19c60*/  I2FP.F32.S32 R10, R10 ;  /* 0x0000000a000a7245 */ /* 0x000fc40000201400 */
[----:B------:R-:W-:Y:S02]  /*19c70*/  I2FP.F32.S32 R5, R5 ;  /* 0x0000000500057245 */ /* 0x000fe40000201400 */
[C---:B------:R-:W-:Y:S01]  /*19c80*/  ISETP.GE.AND P6, PT, R6.reuse, R230, PT ;  /* 0x000000e60600720c */ /* 0x040fe20003fc6270 */
[----:B------:R4:W5:Y:S01]  /*19c90*/  MUFU.TANH R17, R14 ;  /* 0x0000000e00117308 */ /* 0x0009620000002400 */
[----:B------:R-:W-:Y:S02]  /*19ca0*/  ISETP.GE.AND P2, PT, R6, R229, PT ;  /* 0x000000e50600720c */ /* 0x000fe40003f46270 */
[----:B------:R-:W-:Y:S01]  /*19cb0*/  IABS R8, R8 ;  /* 0x0000000800087213 */ /* 0x000fe20000000000 */
[C---:B-1----:R-:W-:Y:S01]  /*19cc0*/  FFMA.FTZ R9, -R224.reuse, R10, R9 ;  /* 0x0000000ae0097223 */ /* 0x042fe20000010109 */
[----:B------:R-:W-:Y:S01]  /*19cd0*/  IABS R2, R2 ;  /* 0x0000000200027213 */ /* 0x000fe20000000000 */
[----:B------:R-:W-:Y:S01]  /*19ce0*/  FFMA.FTZ R5, -R224, R5, R13 ;  /* 0x00000005e0057223 */ /* 0x000fe2000001010d */
[----:B------:R-:W-:-:S02]  /*19cf0*/  ISETP.GE.OR P6, PT, R6, R226, !P6 ;  /* 0x000000e20600720c */ /* 0x000fc400077c6670 */
[----:B------:R-:W-:Y:S01]  /*19d00*/  ISETP.GE.OR P2, PT, R6, R228, !P2 ;  /* 0x000000e40600720c */ /* 0x000fe20005746670 */
[----:B------:R-:W-:Y:S01]  /*19d10*/  IMAD.IADD R6, R225, 0x1, -R6 ;  /* 0x00000001e1067824 */ /* 0x000fe200078e0a06 */
[----:B------:R-:W-:Y:S02]  /*19d20*/  I2FP.F32.S32 R8, R8 ;  /* 0x0000000800087245 */ /* 0x000fe40000201400 */
[----:B----4-:R-:W-:Y:S02]  /*19d30*/  FSEL R14, R7, -INF , !P5 ;  /* 0xff800000070e7808 */ /* 0x010fe40006800000 */
[----:B------:R-:W-:Y:S01]  /*19d40*/  ISETP.GE.AND P5, PT, R4, R230, PT ;  /* 0x000000e60400720c */ /* 0x000fe20003fa6270 */
[-C--:B------:R-:W-:Y:S01]  /*19d50*/  FMUL.FTZ R15, R15, R0.reuse ;  /* 0x000000000f0f7220 */ /* 0x080fe20000410000 */
[----:B------:R-:W-:Y:S02]  /*19d60*/  FMUL.FTZ R160, R160, R0 ;  /* 0x00000000a0a07220 */ /* 0x000fe40000410000 */
[----:B------:R-:W-:-:S02]  /*19d70*/  ISETP.GE.OR P5, PT, R4, R226, !P5 ;  /* 0x000000e20400720c */ /* 0x000fc40006fa6670 */
[----:B------:R-:W-:Y:S01]  /*19d80*/  I2FP.F32.S32 R2, R2 ;  /* 0x0000000200027245 */ /* 0x000fe20000201400 */
[----:B------:R-:W-:Y:S01]  /*19d90*/  FMUL.FTZ R161, R161, R0 ;  /* 0x00000000a1a17220 */ /* 0x000fe20000410000 */
[----:B------:R-:W-:Y:S01]  /*19da0*/  FSEL R12, R9, -INF , !P6 ;  /* 0xff800000090c7808 */ /* 0x000fe20007000000 */
[----:B--2---:R-:W-:Y:S01]  /*19db0*/  FFMA.FTZ R8, -R224, R8, R11 ;  /* 0x00000008e0087223 */ /* 0x004fe2000001010b */
[CC--:B------:R-:W-:Y:S01]  /*19dc0*/  ISETP.GE.AND P6, PT, R133.reuse, R229.reuse, PT ;  /* 0x000000e58500720c */ /* 0x0c0fe20003fc6270 */
[----:B------:R-:W-:Y:S01]  /*19dd0*/  VIADD R9, R133, 0x10 ;  /* 0x0000001085097836 */ /* 0x000fe20000000000 */
[----:B------:R-:W-:Y:S01]  /*19de0*/  FSEL R10, R5, -INF , !P5 ;  /* 0xff800000050a7808 */ /* 0x000fe20006800000 */
[----:B------:R-:W1:Y:S01]  /*19df0*/  MUFU.TANH R11, R160 ;  /* 0x000000a0000b7308 */ /* 0x000e620000002400 */
[----:B------:R-:W-:Y:S02]  /*19e00*/  IABS R6, R6 ;  /* 0x0000000600067213 */ /* 0x000fe40000000000 */
[----:B------:R-:W-:Y:S01]  /*19e10*/  ISETP.GE.AND P5, PT, R4, R229, PT ;  /* 0x000000e50400720c */ /* 0x000fe20003fa6270 */
[----:B---3--:R-:W-:Y:S01]  /*19e20*/  FFMA.FTZ R2, -R224, R2, R19 ;  /* 0x00000002e0027223 */ /* 0x008fe20000010113 */
[C---:B------:R-:W-:Y:S01]  /*19e30*/  ISETP.GE.OR P6, PT, R133.reuse, R228, !P6 ;  /* 0x000000e48500720c */ /* 0x040fe200077c6670 */
[----:B------:R-:W-:-:S02]  /*19e40*/  VIADD R7, R133, 0x11 ;  /* 0x0000001185077836 */ /* 0x000fc40000000000 */
[----:B------:R-:W2:Y:S01]  /*19e50*/  MUFU.TANH R15, R15 ;  /* 0x0000000f000f7308 */ /* 0x000ea20000002400 */
[----:B------:R-:W-:Y:S01]  /*19e60*/  I2FP.F32.S32 R6, R6 ;  /* 0x0000000600067245 */ /* 0x000fe20000201400 */
[----:B------:R-:W-:Y:S01]  /*19e70*/  IMAD.IADD R13, R227, 0x1, -R9 ;  /* 0x00000001e30d7824 */ /* 0x000fe200078e0a09 */
[----:B------:R-:W-:Y:S01]  /*19e80*/  ISETP.GE.OR P5, PT, R4, R228, !P5 ;  /* 0x000000e40400720c */ /* 0x000fe20006fa6670 */
[----:B------:R-:W-:Y:S02]  /*19e90*/  IMAD.IADD R4, R225, 0x1, -R4 ;  /* 0x00000001e1047824 */ /* 0x000fe400078e0a04 */
[-C--:B------:R-:W-:Y:S01]  /*19ea0*/  FMUL.FTZ R162, R162, R0.reuse ;  /* 0x00000000a2a27220 */ /* 0x080fe20000410000 */
[----:B------:R-:W-:Y:S01]  /*19eb0*/  FMUL.FTZ R156, R156, R0 ;  /* 0x000000009c9c7220 */ /* 0x000fe20000410000 */
[----:B------:R-:W3:Y:S01]  /*19ec0*/  MUFU.TANH R161, R161 ;  /* 0x000000a100a17308 */ /* 0x000ee20000002400 */
[----:B------:R-:W-:Y:S01]  /*19ed0*/  FSEL R8, R8, -INF , !P6 ;  /* 0xff80000008087808 */ /* 0x000fe20007000000 */
[----:B------:R-:W-:Y:S01]  /*19ee0*/  IMAD.IADD R19, R227, 0x1, -R7 ;  /* 0x00000001e3137824 */ /* 0x000fe200078e0a07 */
[----:B------:R-:W-:Y:S01]  /*19ef0*/  FSEL R2, R2, -INF , !P1 ;  /* 0xff80000002027808 */ /* 0x000fe20004800000 */
[----:B-----5:R-:W-:Y:S01]  /*19f00*/  FFMA.FTZ R6, -R224, R6, R17 ;  /* 0x00000006e0067223 */ /* 0x020fe20000010111 */
[----:B------:R-:W-:Y:S01]  /*19f10*/  ISETP.GE.AND P6, PT, R9, R230, PT ;  /* 0x000000e60900720c */ /* 0x000fe20003fc6270 */
[----:B------:R-:W-:Y:S01]  /*19f20*/  VIADD R5, R133, 0x18 ;  /* 0x0000001885057836 */ /* 0x000fe20000000000 */
[----:B------:R-:W-:Y:S01]  /*19f30*/  ISETP.GE.AND P1, PT, R9, R229, PT ;  /* 0x000000e50900720c */ /* 0x000fe20003f26270 */
[----:B------:R-:W4:Y:S01]  /*19f40*/  MUFU.TANH R17, R156 ;  /* 0x0000009c00117308 */ /* 0x000f220000002400 */
[----:B------:R-:W-:-:S02]  /*19f50*/  IABS R13, R13 ;  /* 0x0000000d000d7213 */ /* 0x000fc40000000000 */
[----:B------:R-:W-:Y:S01]  /*19f60*/  IABS R4, R4 ;  /* 0x0000000400047213 */ /* 0x000fe20000000000 */
[----:B------:R-:W-:Y:S01]  /*19f70*/  IMAD.IADD R18, R227, 0x1, -R5 ;  /* 0x00000001e3127824 */ /* 0x000fe200078e0a05 */
[----:B------:R-:W-:-:S03]  /*19f80*/  ISETP.GE.OR P6, PT, R9, R226, !P6 ;  /* 0x000000e20900720c */ /* 0x000fc600077c6670 */
[----:B------:R-:W5:Y:S01]  /*19f90*/  MUFU.TANH R21, R162 ;  /* 0x000000a200157308 */ /* 0x000f620000002400 */
[----:B------:R-:W-:Y:S01]  /*19fa0*/  ISETP.GE.OR P1, PT, R9, R228, !P1 ;  /* 0x000000e40900720c */ /* 0x000fe20004f26670 */
[----:B------:R-:W-:Y:S01]  /*19fb0*/  IMAD.IADD R9, R225, 0x1, -R9 ;  /* 0x00000001e1097824 */ /* 0x000fe200078e0a09 */
[----:B------:R-:W-:Y:S02]  /*19fc0*/  IABS R19, R19 ;  /* 0x0000001300137213 */ /* 0x000fe40000000000 */
[----:B------:R-:W-:Y:S02]  /*19fd0*/  I2FP.F32.S32 R20, R13 ;  /* 0x0000000d00147245 */ /* 0x000fe40000201400 */
[----:B------:R-:W-:Y:S02]  /*19fe0*/  I2FP.F32.S32 R4, R4 ;  /* 0x0000000400047245 */ /* 0x000fe40000201400 */
[----:B------:R-:W-:Y:S01]  /*19ff0*/  I2FP.F32.S32 R22, R19 ;  /* 0x0000001300167245 */ /* 0x000fe20000201400 */
[C---:B-1----:R-:W-:Y:S01]  /*1a000*/  FFMA.FTZ R11, -R224.reuse, R20, R11 ;  /* 0x00000014e00b7223 */ /* 0x042fe2000001010b */
[----:B------:R-:W-:Y:S01]  /*1a010*/  IABS R9, R9 ;  /* 0x0000000900097213 */ /* 0x000fe20000000000 */
[----:B--2---:R-:W-:Y:S01]  /*1a020*/  FFMA.FTZ R4, -R224, R4, R15 ;  /* 0x00000004e0047223 */ /* 0x004fe2000001010f */
[----:B------:R-:W-:-:S02]  /*1a030*/  IABS R18, R18 ;  /* 0x0000001200127213 */ /* 0x000fc40000000000 */
[----:B------:R-:W-:Y:S02]  /*1a040*/  FSEL R6, R6, -INF , !P2 ;  /* 0xff80000006067808 */ /* 0x000fe40005000000 */
[----:B------:R-:W-:Y:S01]  /*1a050*/  ISETP.GE.AND P2, PT, R7, R230, PT ;  /* 0x000000e60700720c */ /* 0x000fe20003f46270 */
[----:B---3--:R-:W-:Y:S01]  /*1a060*/  FFMA.FTZ R22, -R224, R22, R161 ;  /* 0x00000016e0167223 */ /* 0x008fe200000101a1 */
[----:B------:R-:W-:Y:S02]  /*1a070*/  I2FP.F32.S32 R18, R18 ;  /* 0x0000001200127245 */ /* 0x000fe40000201400 */
[----:B------:R-:W-:Y:S01]  /*1a080*/  I2FP.F32.S32 R24, R9 ;  /* 0x0000000900187245 */ /* 0x000fe20000201400 */
[----:B------:R-:W-:Y:S01]  /*1a090*/  FMUL.FTZ R163, R163, R0 ;  /* 0x00000000a3a37220 */ /* 0x000fe20000410000 */
[----:B------:R-:W-:Y:S02]  /*1a0a0*/  ISETP.GE.OR P2, PT, R7, R226, !P2 ;  /* 0x000000e20700720c */ /* 0x000fe40005746670 */
[----:B------:R-:W-:-:S02]  /*1a0b0*/  FSEL R242, R11, -INF , !P6 ;  /* 0xff8000000bf27808 */ /* 0x000fc40007000000 */
[----:B------:R-:W-:Y:S02]  /*1a0c0*/  FSEL R4, R4, -INF , !P5 ;  /* 0xff80000004047808 */ /* 0x000fe40006800000 */
[----:B------:R-:W-:Y:S01]  /*1a0d0*/  ISETP.GE.AND P6, PT, R5, R230, PT ;  /* 0x000000e60500720c */ /* 0x000fe20003fc6270 */
[----:B------:R-:W-:Y:S01]  /*1a0e0*/  FMUL.FTZ R158, R158, R0 ;  /* 0x000000009e9e7220 */ /* 0x000fe20000410000 */
[-C--:B------:R-:W-:Y:S01]  /*1a0f0*/  ISETP.GE.AND P5, PT, R7, R229.reuse, PT ;  /* 0x000000e50700720c */ /* 0x080fe20003fa6270 */
[C---:B----4-:R-:W-:Y:S01]  /*1a100*/  FFMA.FTZ R17, -R224.reuse, R18, R17 ;  /* 0x00000012e0117223 */ /* 0x050fe20000010111 */
[----:B-----5:R-:W-:Y:S01]  /*1a110*/  FFMA.FTZ R21, -R224, R24, R21 ;  /* 0x00000018e0157223 */ /* 0x020fe20000010115 */
[----:B------:R-:W-:Y:S01]  /*1a120*/  FSEL R176, R22, -INF , !P2 ;  /* 0xff80000016b07808 */ /* 0x000fe20005000000 */
[----:B------:R-:W-:Y:S01]  /*1a130*/  VIADD R9, R133, 0x19 ;  /* 0x0000001985097836 */ /* 0x000fe20000000000 */
[----:B------:R-:W-:Y:S01]  /*1a140*/  ISETP.GE.AND P2, PT, R5, R229, PT ;  /* 0x000000e50500720c */ /* 0x000fe20003f46270 */
[----:B------:R-:W-:Y:S01]  /*1a150*/  IMAD.IADD R11, R225, 0x1, -R7 ;  /* 0x00000001e10b7824 */ /* 0x000fe200078e0a07 */
[----:B------:R-:W-:Y:S01]  /*1a160*/  ISETP.GE.OR P6, PT, R5, R226, !P6 ;  /* 0x000000e20500720c */ /* 0x000fe200077c6670 */
[----:B------:R-:W1:Y:S01]  /*1a170*/  MUFU.TANH R163, R163 ;  /* 0x000000a300a37308 */ /* 0x000e620000002400 */
[----:B------:R-:W-:-:S02]  /*1a180*/  ISETP.GE.OR P5, PT, R7, R228, !P5 ;  /* 0x000000e40700720c */ /* 0x000fc40006fa6670 */
[----:B------:R-:W-:Y:S01]  /*1a190*/  ISETP.GE.OR P2, PT, R5, R228, !P2 ;  /* 0x000000e40500720c */ /* 0x000fe20005746670 */
[----:B------:R-:W-:Y:S01]  /*1a1a0*/  IMAD.IADD R5, R225, 0x1, -R5 ;  /* 0x00000001e1057824 */ /* 0x000fe200078e0a05 */
[----:B------:R-:W-:-:S03]  /*1a1b0*/  FSEL R136, R17, -INF , !P6 ;  /* 0xff80000011887808 */ /* 0x000fc60007000000 */
[----:B------:R-:W2:Y:S01]  /*1a1c0*/  MUFU.TANH R7, R158 ;  /* 0x0000009e00077308 */ /* 0x000ea20000002400 */
[----:B------:R-:W-:Y:S02]  /*1a1d0*/  FSEL R178, R21, -INF , !P1 ;  /* 0xff80000015b27808 */ /* 0x000fe40004800000 */
[C---:B------:R-:W-:Y:S02]  /*1a1e0*/  ISETP.GE.AND P6, PT, R9.reuse, R230, PT ;  /* 0x000000e60900720c */ /* 0x040fe40003fc6270 */
[----:B------:R-:W-:Y:S01]  /*1a1f0*/  ISETP.GE.AND P1, PT, R9, R229, PT ;  /* 0x000000e50900720c */ /* 0x000fe20003f26270 */
[--C-:B------:R-:W-:Y:S01]  /*1a200*/  IMAD.IADD R20, R227, 0x1, -R9.reuse ;  /* 0x00000001e3147824 */ /* 0x100fe200078e0a09 */
[----:B------:R-:W-:Y:S01]  /*1a210*/  ISETP.GE.OR P6, PT, R9, R226, !P6 ;  /* 0x000000e20900720c */ /* 0x000fe200077c6670 */
[----:B------:R-:W-:Y:S01]  /*1a220*/  IMAD.IADD R13, R225, 0x1, -R9 ;  /* 0x00000001e10d7824 */ /* 0x000fe200078e0a09 */
[----:B------:R-:W-:Y:S01]  /*1a230*/  ISETP.GE.OR P1, PT, R9, R228, !P1 ;  /* 0x000000e40900720c */ /* 0x000fe20004f26670 */
[-C--:B------:R-:W-:Y:S01]  /*1a240*/  FMUL.FTZ R157, R157, R0.reuse ;  /* 0x000000009d9d7220 */ /* 0x080fe20000410000 */
[----:B------:R-:W-:Y:S01]  /*1a250*/  FMUL.FTZ R159, R159, R0 ;  /* 0x000000009f9f7220 */ /* 0x000fe20000410000 */
[----:B------:R-:W-:-:S02]  /*1a260*/  IABS R9, R11 ;  /* 0x0000000b00097213 */ /* 0x000fc40000000000 */
[----:B------:R-:W-:Y:S02]  /*1a270*/  IABS R18, R5 ;  /* 0x0000000500127213 */ /* 0x000fe40000000000 */
[----:B------:R-:W-:Y:S02]  /*1a280*/  I2FP.F32.S32 R9, R9 ;  /* 0x0000000900097245 */ /* 0x000fe40000201400 */
[----:B------:R-:W-:Y:S01]  /*1a290*/  I2FP.F32.S32 R18, R18 ;  /* 0x0000001200127245 */ /* 0x000fe20000201400 */
[----:B------:R-:W3:Y:S02]  /*1a2a0*/  MUFU.TANH R157, R157 ;  /* 0x0000009d009d7308 */ /* 0x000ee40000002400 */
[C---:B-1----:R-:W-:Y:S02]  /*1a2b0*/  FFMA.FTZ R163, -R224.reuse, R9, R163 ;  /* 0x00000009e0a37223 */ /* 0x042fe400000101a3 */
[----:B--2---:R-:W-:-:S04]  /*1a2c0*/  FFMA.FTZ R7, -R224, R18, R7 ;  /* 0x00000012e0077223 */ /* 0x004fc80000010107 */
[----:B------:R-:W1:Y:S01]  /*1a2d0*/  MUFU.TANH R159, R159 ;  /* 0x0000009f009f7308 */ /* 0x000e620000002400 */
[----:B------:R-:W-:Y:S02]  /*1a2e0*/  VIADD R18, R133, 0x20 ;  /* 0x0000002085127836 */ /* 0x000fe40000000000 */
[-C--:B------:R-:W-:Y:S01]  /*1a2f0*/  FMUL.FTZ R152, R152, R0.reuse ;  /* 0x0000000098987220 */ /* 0x080fe20000410000 */
[----:B------:R-:W-:Y:S01]  /*1a300*/  FMUL.FTZ R154, R154, R0 ;  /* 0x000000009a9a7220 */ /* 0x000fe20000410000 */
[----:B------:R-:W-:Y:S02]  /*1a310*/  IABS R20, R20 ;  /* 0x0000001400147213 */ /* 0x000fe40000000000 */
[----:B------:R-:W-:Y:S02]  /*1a320*/  IABS R5, R13 ;  /* 0x0000000d00057213 */ /* 0x000fe40000000000 */
[----:B------:R-:W-:Y:S02]  /*1a330*/  FSEL R240, R163, -INF , !P5 ;  /* 0xff800000a3f07808 */ /* 0x000fe40006800000 */
[----:B------:R-:W-:-:S02]  /*1a340*/  FSEL R238, R7, -INF , !P2 ;  /* 0xff80000007ee7808 */ /* 0x000fc40005000000 */
[C---:B------:R-:W-:Y:S02]  /*1a350*/  ISETP.GE.AND P5, PT, R18.reuse, R230, PT ;  /* 0x000000e61200720c */ /* 0x040fe40003fa6270 */
[C---:B------:R-:W-:Y:S01]  /*1a360*/  ISETP.GE.AND P2, PT, R18.reuse, R229, PT ;  /* 0x000000e51200720c */ /* 0x040fe20003f46270 */
[----:B------:R-:W2:Y:S01]  /*1a370*/  MUFU.TANH R9, R152 ;  /* 0x0000009800097308 */ /* 0x000ea20000002400 */
[----:B------:R-:W-:Y:S01]  /*1a380*/  I2FP.F32.S32 R20, R20 ;  /* 0x0000001400147245 */ /* 0x000fe20000201400 */
[----:B------:R-:W-:Y:S01]  /*1a390*/  IMAD.IADD R15, R227, 0x1, -R18 ;  /* 0x00000001e30f7824 */ /* 0x000fe200078e0a12 */
[----:B------:R-:W-:Y:S02]  /*1a3a0*/  I2FP.F32.S32 R22, R5 ;  /* 0x0000000500167245 */ /* 0x000fe40000201400 */
[----:B------:R-:W-:-:S03]  /*1a3b0*/  ISETP.GE.OR P5, PT, R18, R226, !P5 ;  /* 0x000000e21200720c */ /* 0x000fc60006fa6670 */
[----:B------:R-:W4:Y:S01]  /*1a3c0*/  MUFU.TANH R11, R154 ;  /* 0x0000009a000b7308 */ /* 0x000f220000002400 */
[----:B------:R-:W-:Y:S01]  /*1a3d0*/  ISETP.GE.OR P2, PT, R18, R228, !P2 ;  /* 0x000000e41200720c */ /* 0x000fe20005746670 */
[----:B------:R-:W-:Y:S02]  /*1a3e0*/  IMAD.IADD R18, R225, 0x1, -R18 ;  /* 0x00000001e1127824 */ /* 0x000fe400078e0a12 */
[C---:B---3--:R-:W-:Y:S01]  /*1a3f0*/  FFMA.FTZ R20, -R224.reuse, R20, R157 ;  /* 0x00000014e0147223 */ /* 0x048fe2000001019d */
[----:B-1----:R-:W-:Y:S01]  /*1a400*/  FFMA.FTZ R159, -R224, R22, R159 ;  /* 0x00000016e09f7223 */ /* 0x002fe2000001019f */
[----:B------:R-:W-:Y:S02]  /*1a410*/  VIADD R13, R133, 0x21 ;  /* 0x00000021850d7836 */ /* 0x000fe40000000000 */
[-C--:B------:R-:W-:Y:S01]  /*1a420*/  FMUL.FTZ R153, R153, R0.reuse ;  /* 0x0000000099997220 */ /* 0x080fe20000410000 */
[----:B------:R-:W-:Y:S01]  /*1a430*/  FMUL.FTZ R155, R155, R0 ;  /* 0x000000009b9b7220 */ /* 0x000fe20000410000 */
[----:B------:R-:W-:-:S02]  /*1a440*/  IABS R15, R15 ;  /* 0x0000000f000f7213 */ /* 0x000fc40000000000 */
[----:B------:R-:W-:Y:S02]  /*1a450*/  IABS R18, R18 ;  /* 0x0000001200127213 */ /* 0x000fe40000000000 */
[----:B------:R-:W-:Y:S02]  /*1a460*/  FSEL R138, R20, -INF , !P6 ;  /* 0xff800000148a7808 */ /* 0x000fe40007000000 */
[----:B------:R-:W-:Y:S02]  /*1a470*/  FSEL R232, R159, -INF , !P1 ;  /* 0xff8000009fe87808 */ /* 0x000fe40004800000 */
[C---:B------:R-:W-:Y:S02]  /*1a480*/  ISETP.GE.AND P6, PT, R13.reuse, R230, PT ;  /* 0x000000e60d00720c */ /* 0x040fe40003fc6270 */
[----:B------:R-:W-:Y:S02]  /*1a490*/  ISETP.GE.AND P1, PT, R13, R229, PT ;  /* 0x000000e50d00720c */ /* 0x000fe40003f26270 */
[----:B------:R-:W-:-:S02]  /*1a4a0*/  I2FP.F32.S32 R15, R15 ;  /* 0x0000000f000f7245 */ /* 0x000fc40000201400 */
[----:B------:R-:W-:Y:S01]  /*1a4b0*/  I2FP.F32.S32 R18, R18 ;  /* 0x0000001200127245 */ /* 0x000fe20000201400 */
[----:B------:R-:W1:Y:S01]  /*1a4c0*/  MUFU.TANH R153, R153 ;  /* 0x0000009900997308 */ /* 0x000e620000002400 */
[----:B------:R-:W-:Y:S01]  /*1a4d0*/  IMAD.IADD R20, R227, 0x1, -R13 ;  /* 0x00000001e3147824 */ /* 0x000fe200078e0a0d */
[C---:B------:R-:W-:Y:S01]  /*1a4e0*/  ISETP.GE.OR P6, PT, R13.reuse, R226, !P6 ;  /* 0x000000e20d00720c */ /* 0x040fe200077c6670 */
[----:B--2---:R-:W-:Y:S01]  /*1a4f0*/  FFMA.FTZ R15, -R224, R15, R9 ;  /* 0x0000000fe00f7223 */ /* 0x004fe20000010109 */
[----:B------:R-:W-:Y:S01]  /*1a500*/  ISETP.GE.OR P1, PT, R13, R228, !P1 ;  /* 0x000000e40d00720c */ /* 0x000fe20004f26670 */
[----:B------:R-:W-:-:S03]  /*1a510*/  IMAD.IADD R13, R225, 0x1, -R13 ;  /* 0x00000001e10d7824 */ /* 0x000fc600078e0a0d */
[----:B------:R-:W2:Y:S01]  /*1a520*/  MUFU.TANH R155, R155 ;  /* 0x0000009b009b7308 */ /* 0x000ea20000002400 */
[----:B----4-:R-:W-:Y:S01]  /*1a530*/  FFMA.FTZ R11, -R224, R18, R11 ;  /* 0x00000012e00b7223 */ /* 0x010fe2000001010b */
[----:B------:R-:W-:Y:S02]  /*1a540*/  VIADD R18, R133, 0x28 ;  /* 0x0000002885127836 */ /* 0x000fe40000000000 */
[-C--:B------:R-:W-:Y:S01]  /*1a550*/  FMUL.FTZ R148, R148, R0.reuse ;  /* 0x0000000094947220 */ /* 0x080fe20000410000 */
[-C--:B------:R-:W-:Y:S01]  /*1a560*/  FMUL.FTZ R150, R150, R0.reuse ;  /* 0x0000000096967220 */ /* 0x080fe20000410000 */
[----:B------:R-:W-:Y:S01]  /*1a570*/  FMUL.FTZ R5, R146, R0 ;  /* 0x0000000092057220 */ /* 0x000fe20000410000 */
[----:B------:R-:W-:Y:S02]  /*1a580*/  IABS R20, R20 ;  /* 0x0000001400147213 */ /* 0x000fe40000000000 */
[----:B------:R-:W-:Y:S02]  /*1a590*/  IABS R13, R13 ;  /* 0x0000000d000d7213 */ /* 0x000fe40000000000 */
[----:B------:R-:W-:-:S02]  /*1a5a0*/  FSEL R236, R15, -INF , !P5 ;  /* 0xff8000000fec7808 */ /* 0x000fc40006800000 */
[----:B------:R-:W-:Y:S02]  /*1a5b0*/  FSEL R146, R11, -INF , !P2 ;  /* 0xff8000000b927808 */ /* 0x000fe40005000000 */
[C---:B------:R-:W-:Y:S02]  /*1a5c0*/  ISETP.GE.AND P5, PT, R18.reuse, R230, PT ;  /* 0x000000e61200720c */ /* 0x040fe40003fa6270 */
[----:B------:R-:W-:Y:S01]  /*1a5d0*/  ISETP.GE.AND P2, PT, R18, R229, PT ;  /* 0x000000e51200720c */ /* 0x000fe20003f46270 */
[----:B------:R-:W-:Y:S01]  /*1a5e0*/  FMUL.FTZ R7, R144, R0 ;  /* 0x0000000090077220 */ /* 0x000fe20000410000 */
[----:B------:R-:W3:Y:S01]  /*1a5f0*/  MUFU.TANH R9, R148 ;  /* 0x0000009400097308 */ /* 0x000ee20000002400 */
[----:B------:R-:W-:Y:S01]  /*1a600*/  I2FP.F32.S32 R20, R20 ;  /* 0x0000001400147245 */ /* 0x000fe20000201400 */
[----:B------:R-:W-:Y:S01]  /*1a610*/  IMAD.IADD R15, R227, 0x1, -R18 ;  /* 0x00000001e30f7824 */ /* 0x000fe200078e0a12 */
[----:B------:R-:W-:Y:S02]  /*1a620*/  I2FP.F32.S32 R144, R13 ;  /* 0x0000000d00907245 */ /* 0x000fe40000201400 */
[----:B------:R-:W-:-:S03]  /*1a630*/  ISETP.GE.OR P5, PT, R18, R226, !P5 ;  /* 0x000000e21200720c */ /* 0x000fc60006fa6670 */
[----:B------:R-:W4:Y:S01]  /*1a640*/  MUFU.TANH R11, R150 ;  /* 0x00000096000b7308 */ /* 0x000f220000002400 */
[----:B------:R-:W-:Y:S01]  /*1a650*/  ISETP.GE.OR P2, PT, R18, R228, !P2 ;  /* 0x000000e41200720c */ /* 0x000fe20005746670 */
[----:B------:R-:W-:Y:S02]  /*1a660*/  IMAD.IADD R18, R225, 0x1, -R18 ;  /* 0x00000001e1127824 */ /* 0x000fe400078e0a12 */
[C---:B-1----:R-:W-:Y:S01]  /*1a670*/  FFMA.FTZ R20, -R224.reuse, R20, R153 ;  /* 0x00000014e0147223 */ /* 0x042fe20000010199 */
[----:B--2---:R-:W-:Y:S01]  /*1a680*/  FFMA.FTZ R144, -R224, R144, R155 ;  /* 0x00000090e0907223 */ /* 0x004fe2000001019b */
[----:B------:R-:W-:Y:S02]  /*1a690*/  VIADD R13, R133, 0x29 ;  /* 0x00000029850d7836 */ /* 0x000fe40000000000 */
[----:B------:R-:W-:Y:S01]  /*1a6a0*/  FMUL.FTZ R149, R149, R0 ;  /* 0x0000000095957220 */ /* 0x000fe20000410000 */
[----:B------:R-:W-:Y:S02]  /*1a6b0*/  IABS R15, R15 ;  /* 0x0000000f000f7213 */ /* 0x000fe40000000000 */
[----:B------:R-:W-:Y:S01]  /*1a6c0*/  IABS R18, R18 ;  /* 0x0000001200127213 */ /* 0x000fe20000000000 */
[----:B------:R-:W-:Y:S01]  /*1a6d0*/  FMUL.FTZ R151, R151, R0 ;  /* 0x0000000097977220 */ /* 0x000fe20000410000 */
[----:B------:R-:W-:-:S02]  /*1a6e0*/  FSEL R234, R20, -INF , !P6 ;  /* 0xff80000014ea7808 */ /* 0x000fc40007000000 */
[----:B------:R-:W-:Y:S02]  /*1a6f0*/  FSEL R144, R144, -INF , !P1 ;  /* 0xff80000090907808 */ /* 0x000fe40004800000 */
[C---:B------:R-:W-:Y:S02]  /*1a700*/  ISETP.GE.AND P6, PT, R13.reuse, R230, PT ;  /* 0x000000e60d00720c */ /* 0x040fe40003fc6270 */
[----:B------:R-:W-:Y:S02]  /*1a710*/  ISETP.GE.AND P1, PT, R13, R229, PT ;  /* 0x000000e50d00720c */ /* 0x000fe40003f26270 */
[----:B------:R-:W-:Y:S02]  /*1a720*/  I2FP.F32.S32 R15, R15 ;  /* 0x0000000f000f7245 */ /* 0x000fe40000201400 */
[----:B------:R-:W-:Y:S01]  /*1a730*/  I2FP.F32.S32 R18, R18 ;  /* 0x0000001200127245 */ /* 0x000fe20000201400 */
[----:B------:R-:W1:Y:S01]  /*1a740*/  MUFU.TANH R149, R149 ;  /* 0x0000009500957308 */ /* 0x000e620000002400 */
[----:B------:R-:W-:Y:S01]  /*1a750*/  IMAD.IADD R20, R227, 0x1, -R13 ;  /* 0x00000001e3147824 */ /* 0x000fe200078e0a0d */
[C---:B------:R-:W-:Y:S01]  /*1a760*/  ISETP.GE.OR P6, PT, R13.reuse, R226, !P6 ;  /* 0x000000e20d00720c */ /* 0x040fe200077c6670 */
[----:B---3--:R-:W-:Y:S01]  /*1a770*/  FFMA.FTZ R9, -R224, R15, R9 ;  /* 0x0000000fe0097223 */ /* 0x008fe20000010109 */
[----:B------:R-:W-:Y:S01]  /*1a780*/  ISETP.GE.OR P1, PT, R13, R228, !P1 ;  /* 0x000000e40d00720c */ /* 0x000fe20004f26670 */
[----:B------:R-:W-:-:S03]  /*1a790*/  IMAD.IADD R13, R225, 0x1, -R13 ;  /* 0x00000001e10d7824 */ /* 0x000fc600078e0a0d */
[----:B------:R-:W2:Y:S01]  /*1a7a0*/  MUFU.TANH R22, R151 ;  /* 0x0000009700167308 */ /* 0x000ea20000002400 */
[----:B----4-:R-:W-:Y:S01]  /*1a7b0*/  FFMA.FTZ R11, -R224, R18, R11 ;  /* 0x00000012e00b7223 */ /* 0x010fe2000001010b */
[----:B------:R-:W-:Y:S01]  /*1a7c0*/  VIADD R17, R133, 0x30 ;  /* 0x0000003085117836 */ /* 0x000fe20000000000 */
[----:B------:R-:W-:Y:S02]  /*1a7d0*/  IABS R20, R20 ;  /* 0x0000001400147213 */ /* 0x000fe40000000000 */
[----:B------:R-:W-:Y:S02]  /*1a7e0*/  IABS R13, R13 ;  /* 0x0000000d000d7213 */ /* 0x000fe40000000000 */
[----:B------:R-:W-:Y:S01]  /*1a7f0*/  FSEL R150, R9, -INF , !P5 ;  /* 0xff80000009967808 */ /* 0x000fe20006800000 */
[----:B------:R-:W-:Y:S01]  /*1a800*/  IMAD.IADD R9, R227, 0x1, -R17 ;  /* 0x00000001e3097824 */ /* 0x000fe200078e0a11 */
[----:B------:R-:W-:Y:S02]  /*1a810*/  FSEL R142, R11, -INF , !P2 ;  /* 0xff8000000b8e7808 */ /* 0x000fe40005000000 */
[----:B------:R-:W-:-:S02]  /*1a820*/  ISETP.GE.AND P5, PT, R17, R230, PT ;  /* 0x000000e61100720c */ /* 0x000fc40003fa6270 */
[C---:B------:R-:W-:Y:S01]  /*1a830*/  ISETP.GE.AND P2, PT, R17.reuse, R229, PT ;  /* 0x000000e51100720c */ /* 0x040fe20003f46270 */
[----:B------:R-:W3:Y:S01]  /*1a840*/  MUFU.TANH R7, R7 ;  /* 0x0000000700077308 */ /* 0x000ee20000002400 */
[----:B------:R-:W-:Y:S02]  /*1a850*/  I2FP.F32.S32 R20, R20 ;  /* 0x0000001400147245 */ /* 0x000fe40000201400 */
[----:B------:R-:W-:Y:S02]  /*1a860*/  I2FP.F32.S32 R13, R13 ;  /* 0x0000000d000d7245 */ /* 0x000fe40000201400 */
[----:B------:R-:W-:-:S03]  /*1a870*/  ISETP.GE.OR P5, PT, R17, R226, !P5 ;  /* 0x000000e21100720c */ /* 0x000fc60006fa6670 */
[----:B------:R-:W4:Y:S01]  /*1a880*/  MUFU.TANH R5, R5 ;  /* 0x0000000500057308 */ /* 0x000f220000002400 */
[----:B------:R-:W-:Y:S01]  /*1a890*/  ISETP.GE.OR P2, PT, R17, R228, !P2 ;  /* 0x000000e41100720c */ /* 0x000fe20005746670 */
[----:B------:R-:W-:Y:S01]  /*1a8a0*/  IMAD.IADD R17, R225, 0x1, -R17 ;  /* 0x00000001e1117824 */ /* 0x000fe200078e0a11 */
[----:B------:R-:W-:Y:S01]  /*1a8b0*/  IABS R9, R9 ;  /* 0x0000000900097213 */ /* 0x000fe20000000000 */
[----:B------:R-:W-:Y:S01]  /*1a8c0*/  FMUL.FTZ R164, R164, R0 ;  /* 0x00000000a4a47220 */ /* 0x000fe20000410000 */
[C---:B-1----:R-:W-:Y:S01]  /*1a8d0*/  FFMA.FTZ R20, -R224.reuse, R20, R149 ;  /* 0x00000014e0147223 */ /* 0x042fe20000010195 */
[----:B--2---:R-:W-:Y:S01]  /*1a8e0*/  FFMA.FTZ R13, -R224, R13, R22 ;  /* 0x0000000de00d7223 */ /* 0x004fe20000010116 */
[-C--:B------:R-:W-:Y:S01]  /*1a8f0*/  FMUL.FTZ R145, R145, R0.reuse ;  /* 0x0000000091917220 */ /* 0x080fe20000410000 */
[-C--:B------:R-:W-:Y:S01]  /*1a900*/  FMUL.FTZ R147, R147, R0.reuse ;  /* 0x0000000093937220 */ /* 0x080fe20000410000 */
[-C--:B------:R-:W-:Y:S01]  /*1a910*/  FMUL.FTZ R165, R165, R0.reuse ;  /* 0x00000000a5a57220 */ /* 0x080fe20000410000 */
[-C--:B------:R-:W-:Y:S01]  /*1a920*/  FMUL.FTZ R166, R166, R0.reuse ;  /* 0x00000000a6a67220 */ /* 0x080fe20000410000 */
[----:B------:R-:W-:Y:S01]  /*1a930*/  FMUL.FTZ R167, R167, R0 ;  /* 0x00000000a7a77220 */ /* 0x000fe20000410000 */
[C---:B------:R-:W-:Y:S01]  /*1a940*/  VIADD R0, R133.reuse, 0x38 ;  /* 0x0000003885007836 */ /* 0x040fe20000000000 */
[----:B------:R-:W-:Y:S01]  /*1a950*/  IABS R17, R17 ;  /* 0x0000001100117213 */ /* 0x000fe20000000000 */
[----:B------:R-:W-:Y:S01]  /*1a960*/  VIADD R15, R133, 0x31 ;  /* 0x00000031850f7836 */ /* 0x000fe20000000000 */
[----:B------:R-:W-:-:S02]  /*1a970*/  I2FP.F32.S32 R18, R9 ;  /* 0x0000000900127245 */ /* 0x000fc40000201400 */
[----:B------:R-:W1:Y:S01]  /*1a980*/  MUFU.TANH R9, R164 ;  /* 0x000000a400097308 */ /* 0x000e620000002400 */
[----:B------:R-:W-:Y:S02]  /*1a990*/  FSEL R148, R20, -INF , !P6 ;  /* 0xff80000014947808 */ /* 0x000fe40007000000 */
[----:B------:R-:W-:Y:S01]  /*1a9a0*/  FSEL R140, R13, -INF , !P1 ;  /* 0xff8000000d8c7808 */ /* 0x000fe20004800000 */
[----:B------:R-:W-:Y:S01]  /*1a9b0*/  IMAD.IADD R13, R227, 0x1, -R0 ;  /* 0x00000001e30d7824 */ /* 0x000fe200078e0a00 */
[----:B------:R-:W-:Y:S02]  /*1a9c0*/  I2FP.F32.S32 R20, R17 ;  /* 0x0000001100147245 */ /* 0x000fe40000201400 */
[C---:B------:R-:W-:Y:S02]  /*1a9d0*/  ISETP.GE.AND P6, PT, R15.reuse, R230, PT ;  /* 0x000000e60f00720c */ /* 0x040fe40003fc6270 */
[----:B------:R-:W-:Y:S01]  /*1a9e0*/  ISETP.GE.AND P1, PT, R15, R229, PT ;  /* 0x000000e50f00720c */ /* 0x000fe20003f26270 */
[----:B------:R-:W2:Y:S01]  /*1a9f0*/  MUFU.TANH R145, R145 ;  /* 0x0000009100917308 */ /* 0x000ea20000002400 */
[----:B------:R-:W-:Y:S01]  /*1aa00*/  IABS R13, R13 ;  /* 0x0000000d000d7213 */ /* 0x000fe20000000000 */
[C---:B---3--:R-:W-:Y:S01]  /*1aa10*/  FFMA.FTZ R7, -R224.reuse, R18, R7 ;  /* 0x00000012e0077223 */ /* 0x048fe20000010107 */
[----:B----4-:R-:W-:Y:S01]  /*1aa20*/  FFMA.FTZ R5, -R224, R20, R5 ;  /* 0x00000014e0057223 */ /* 0x010fe20000010105 */
[----:B------:R-:W-:Y:S01]  /*1aa30*/  IMAD.IADD R11, R227, 0x1, -R15 ;  /* 0x00000001e30b7824 */ /* 0x000fe200078e0a0f */
[----:B------:R-:W-:-:S03]  /*1aa40*/  ISETP.GE.OR P6, PT, R15, R226, !P6 ;  /* 0x000000e20f00720c */ /* 0x000fc600077c6670 */
[----:B------:R-:W3:Y:S01]  /*1aa50*/  MUFU.TANH R147, R147 ;  /* 0x0000009300937308 */ /* 0x000ee20000002400 */
[----:B------:R-:W-:Y:S01]  /*1aa60*/  ISETP.GE.OR P1, PT, R15, R228, !P1 ;  /* 0x000000e40f00720c */ /* 0x000fe20004f26670 */
[----:B------:R-:W-:Y:S01]  /*1aa70*/  IMAD.IADD R15, R225, 0x1, -R15 ;  /* 0x00000001e10f7824 */ /* 0x000fe200078e0a0f */
[----:B------:R-:W-:Y:S02]  /*1aa80*/  I2FP.F32.S32 R13, R13 ;  /* 0x0000000d000d7245 */ /* 0x000fe40000201400 */
[----:B------:R-:W-:Y:S02]  /*1aa90*/  FSEL R174, R7, -INF , !P5 ;  /* 0xff80000007ae7808 */ /* 0x000fe40006800000 */
[----:B------:R-:W-:Y:S01]  /*1aaa0*/  FSEL R168, R5, -INF , !P2 ;  /* 0xff80000005a87808 */ /* 0x000fe20005000000 */
[----:B------:R-:W-:Y:S01]  /*1aab0*/  VIADD R133, R133, 0x39 ;  /* 0x0000003985857836 */ /* 0x000fe20000000000 */
[----:B------:R-:W-:Y:S02]  /*1aac0*/  IABS R11, R11 ;  /* 0x0000000b000b7213 */ /* 0x000fe40000000000 */
[----:B------:R-:W-:-:S02]  /*1aad0*/  ISETP.GE.AND P5, PT, R0, R230, PT ;  /* 0x000000e60000720c */ /* 0x000fc40003fa6270 */
[----:B------:R-:W-:Y:S01]  /*1aae0*/  ISETP.GE.AND P2, PT, R0, R229, PT ;  /* 0x000000e50000720c */ /* 0x000fe20003f46270 */
[----:B------:R-:W-:Y:S01]  /*1aaf0*/  MUFU.TANH R165, R165 ;  /* 0x000000a500a57308 */ /* 0x000fe20000002400 */
[----:B------:R-:W-:Y:S01]  /*1ab00*/  IABS R15, R15 ;  /* 0x0000000f000f7213 */ /* 0x000fe20000000000 */
[----:B-1----:R-:W-:Y:S01]  /*1ab10*/  FFMA.FTZ R9, -R224, R13, R9 ;  /* 0x0000000de0097223 */ /* 0x002fe20000010109 */
[----:B------:R-:W-:Y:S01]  /*1ab20*/  I2FP.F32.S32 R22, R11 ;  /* 0x0000000b00167245 */ /* 0x000fe20000201400 */
[----:B------:R-:W-:Y:S01]  /*1ab30*/  IMAD.IADD R7, R225, 0x1, -R0 ;  /* 0x00000001e1077824 */ /* 0x000fe200078e0a00 */
[----:B------:R-:W-:-:S03]  /*1ab40*/  ISETP.GE.OR P5, PT, R0, R226, !P5 ;  /* 0x000000e20000720c */ /* 0x000fc60006fa6670 */
[----:B------:R1:W4:Y:S01]  /*1ab50*/  MUFU.TANH R5, R166 ;  /* 0x000000a600057308 */ /* 0x0003220000002400 */
[----:B------:R-:W-:Y:S01]  /*1ab60*/  ISETP.GE.OR P2, PT, R0, R228, !P2 ;  /* 0x000000e40000720c */ /* 0x000fe20005746670 */
[--C-:B------:R-:W-:Y:S01]  /*1ab70*/  IMAD.IADD R11, R227, 0x1, -R133.reuse ;  /* 0x00000001e30b7824 */ /* 0x100fe200078e0a85 */
[----:B------:R-:W-:Y:S01]  /*1ab80*/  I2FP.F32.S32 R24, R15 ;  /* 0x0000000f00187245 */ /* 0x000fe20000201400 */
[----:B------:R-:W-:-:S04]  /*1ab90*/  IMAD.IADD R0, R225, 0x1, -R133 ;  /* 0x00000001e1007824 */ /* 0x000fc800078e0a85 */
[----:B------:R-:W5:Y:S01]  /*1aba0*/  MUFU.TANH R167, R167 ;  /* 0x000000a700a77308 */ /* 0x000f620000002400 */
[----:B------:R-:W-:Y:S01]  /*1abb0*/  FSEL R170, R9, -INF , !P5 ;  /* 0xff80000009aa7808 */ /* 0x000fe20006800000 */
[----:B--2---:R-:W-:Y:S01]  /*1abc0*/  FFMA.FTZ R22, -R224, R22, R145 ;  /* 0x00000016e0167223 */ /* 0x004fe20000010191 */
[----:B------:R-:W-:Y:S01]  /*1abd0*/  ISETP.GT.AND P5, PT, R222, R211, PT ;  /* 0x000000d3de00720c */ /* 0x000fe20003fa4270 */
[----:B---3--:R-:W-:Y:S01]  /*1abe0*/  FFMA.FTZ R24, -R224, R24, R147 ;  /* 0x00000018e0187223 */ /* 0x008fe20000010193 */
[----:B------:R-:W-:Y:S02]  /*1abf0*/  IABS R7, R7 ;  /* 0x0000000700077213 */ /* 0x000fe40000000000 */
[----:B------:R-:W-:Y:S02]  /*1ac00*/  IABS R11, R11 ;  /* 0x0000000b000b7213 */ /* 0x000fe40000000000 */
[----:B------:R-:W-:Y:S02]  /*1ac10*/  IABS R0, R0 ;  /* 0x0000000000007213 */ /* 0x000fe40000000000 */
[----:B------:R-:W-:-:S02]  /*1ac20*/  I2FP.F32.S32 R7, R7 ;  /* 0x0000000700077245 */ /* 0x000fc40000201400 */
[----:B------:R-:W-:Y:S02]  /*1ac30*/  I2FP.F32.S32 R18, R11 ;  /* 0x0000000b00127245 */ /* 0x000fe40000201400 */
[----:B------:R-:W-:Y:S02]  /*1ac40*/  I2FP.F32.S32 R0, R0 ;  /* 0x0000000000007245 */ /* 0x000fe40000201400 */
[----:B------:R-:W-:Y:S02]  /*1ac50*/  FSEL R172, R22, -INF , !P6 ;  /* 0xff80000016ac7808 */ /* 0x000fe40007000000 */
[----:B-1----:R-:W-:Y:S02]  /*1ac60*/  FSEL R166, R24, -INF , !P1 ;  /* 0xff80000018a67808 */ /* 0x002fe40004800000 */
[C---:B------:R-:W-:Y:S02]  /*1ac70*/  ISETP.GE.AND P6, PT, R133.reuse, R230, PT ;  /* 0x000000e68500720c */ /* 0x040fe40003fc6270 */
[C---:B------:R-:W-:Y:S01]  /*1ac80*/  ISETP.GE.AND P1, PT, R133.reuse, R229, PT ;  /* 0x000000e58500720c */ /* 0x040fe20003f26270 */
[C---:B----4-:R-:W-:Y:S01]  /*1ac90*/  FFMA.FTZ R5, -R224.reuse, R7, R5 ;  /* 0x00000007e0057223 */ /* 0x050fe20000010105 */
[C---:B------:R-:W-:Y:S01]  /*1aca0*/  FFMA.FTZ R18, -R224.reuse, R18, R165 ;  /* 0x00000012e0127223 */ /* 0x040fe200000101a5 */
[----:B-----5:R-:W-:Y:S01]  /*1acb0*/  FFMA.FTZ R0, -R224, R0, R167 ;  /* 0x00000000e0007223 */ /* 0x020fe200000101a7 */
[----:B------:R-:W-:Y:S01]  /*1acc0*/  BAR.SYNC.DEFER_BLOCKING 0x0 ;  /* 0x0000000000007b1d */ /* 0x000fe20000010000 */
[----:B------:R-:W-:-:S02]  /*1acd0*/  ISETP.GE.OR P6, PT, R133, R226, !P6 ;  /* 0x000000e28500720c */ /* 0x000fc400077c6670 */
[----:B------:R-:W-:-:S03]  /*1ace0*/  ISETP.GE.OR P1, PT, R133, R228, !P1 ;  /* 0x000000e48500720c */ /* 0x000fc60004f26670 */
[----:B------:R-:W-:Y:S01]  /*1acf0*/  BSSY B1, `(.L_x_7381) ;  /* 0x00000ce000017945 */ /* 0x000fe20003800000 */
[----:B------:R-:W-:Y:S01]  /*1ad00*/  IMAD.MOV.U32 R156, RZ, RZ, R134 ;  /* 0x000000ffff9c7224 */ /* 0x000fe200078e0086 */
[----:B------:R-:W-:Y:S01]  /*1ad10*/  FSEL R164, R5, -INF , !P2 ;  /* 0xff80000005a47808 */ /* 0x000fe20005000000 */
[----:B------:R-:W-:Y:S01]  /*1ad20*/  IMAD.MOV.U32 R157, RZ, RZ, R135 ;  /* 0x000000ffff9d7224 */ /* 0x000fe200078e0087 */
[----:B------:R-:W-:Y:S02]  /*1ad30*/  FSEL R167, R18, -INF , !P6 ;  /* 0xff80000012a77808 */ /* 0x000fe40007000000 */
[----:B------:R-:W-:Y:S01]  /*1ad40*/  FSEL R163, R0, -INF , !P1 ;  /* 0xff80000000a37808 */ /* 0x000fe20004800000 */
[----:B------:R-:W-:Y:S05]  /*1ad50*/  @!P5 BRA `(.L_x_7382) ;  /* 0x0000000c001cd947 */ /* 0x000fea0003800000 */
[----:B------:R-:W-:Y:S04]  /*1ad60*/  BSSY B0, `(.L_x_7383) ;  /* 0x000004b000007945 */ /* 0x000fe80003800000 */
[----:B------:R-:W-:Y:S05]  /*1ad70*/  @!P0 BRA `(.L_x_7384) ;  /* 0x0000000400108947 */ /* 0x000fea0003800000 */
[----:B------:R-:W-:Y:S02]  /*1ad80*/  R2UR UR4, R180 ;  /* 0x00000000b40472ca */ /* 0x000fe400000e0000 */
[----:B------:R-:W-:-:S13]  /*1ad90*/  R2UR UR5, R181 ;  /* 0x00000000b50572ca */ /* 0x000fda00000e0000 */
[----:B------:R-:W2:Y:S01]  /*1ada0*/  LD.E R20, desc[UR4][R182.64+0x170] ;  /* 0x00017004b6147980 */ /* 0x000ea2000c101900 */
[----:B------:R-:W-:Y:S01]  /*1adb0*/  IMAD.SHL.U32 R5, R222, 0x40, RZ ;  /* 0x00000040de057824 */ /* 0x000fe200078e00ff */
[C---:B------:R-:W-:Y:S02]  /*1adc0*/  R2UR UR14, R180.reuse ;  /* 0x00000000b40e72ca */ /* 0x040fe400000e0000 */
[C---:B------:R-:W-:Y:S02]  /*1add0*/  R2UR UR15, R181.reuse ;  /* 0x00000000b50f72ca */ /* 0x040fe400000e0000 */
[----:B------:R-:W-:Y:S02]  /*1ade0*/  IABS R18, R5 ;  /* 0x0000000500127213 */ /* 0x000fe40000000000 */
[----:B------:R-:W-:Y:S02]  /*1adf0*/  R2UR UR12, R180 ;  /* 0x00000000b40c72ca */ /* 0x000fe400000e0000 */
[----:B------:R-:W-:-:S02]  /*1ae00*/  R2UR UR13, R181 ;  /* 0x00000000b50d72ca */ /* 0x000fc400000e0000 */
[----:B------:R-:W-:Y:S02]  /*1ae10*/  R2UR UR10, R180 ;  /* 0x00000000b40a72ca */ /* 0x000fe400000e0000 */
[----:B------:R-:W-:-:S13]  /*1ae20*/  R2UR UR11, R181 ;  /* 0x00000000b50b72ca */ /* 0x000fda00000e0000 */
[----:B------:R-:W3:Y:S01]  /*1ae30*/  LD.E.64 R24, desc[UR10][R182.64+0x20] ;  /* 0x0000200ab6187980 */ /* 0x000ee2000c101b00 */
[-C--:B--2---:R-:W-:Y:S02]  /*1ae40*/  IABS R9, R20.reuse ;  /* 0x0000001400097213 */ /* 0x084fe40000000000 */
[----:B------:R-:W-:Y:S02]  /*1ae50*/  IABS R7, R20 ;  /* 0x0000001400077213 */ /* 0x000fe40000000000 */
[----:B------:R-:W1:Y:S03]  /*1ae60*/  I2F.RP R11, R9 ;  /* 0x00000009000b7306 */ /* 0x000e660000209400 */
[----:B------:R-:W-:-:S05]  /*1ae70*/  IMAD.MOV R7, RZ, RZ, -R7 ;  /* 0x000000ffff077224 */ /* 0x000fca00078e0a07 */
[----:B-1----:R-:W1:Y:S02]  /*1ae80*/  MUFU.RCP R22, R11 ;  /* 0x0000000b00167308 */ /* 0x002e640000001000 */
[----:B-1----:R-:W-:Y:S02]  /*1ae90*/  VIADD R22, R22, 0xffffffe ;  /* 0x0ffffffe16167836 */ /* 0x002fe40000000000 */
[C---:B------:R-:W-:Y:S01]  /*1aea0*/  VIADD R11, R5.reuse, 0xffffffc0 ;  /* 0xffffffc0050b7836 */ /* 0x040fe20000000000 */
[----:B------:R-:W-:-:S03]  /*1aeb0*/  LOP3.LUT R5, R5, R20, RZ, 0x3c, !PT ;  /* 0x0000001405057212 */ /* 0x000fc600078e3cff */
[----:B------:R-:W1:Y:S02]  /*1aec0*/  F2I.FTZ.U32.TRUNC.NTZ R23, R22 ;  /* 0x0000001600177305 */ /* 0x000e64000021f000 */
[----:B-1----:R-:W-:Y:S01]  /*1aed0*/  IMAD.MOV R0, RZ, RZ, -R23 ;  /* 0x000000ffff007224 */ /* 0x002fe200078e0a17 */
[----:B------:R-:W-:-:S03]  /*1aee0*/  MOV R22, RZ ;  /* 0x000000ff00167202 */ /* 0x000fc60000000f00 */
[----:B------:R-:W-:Y:S01]  /*1aef0*/  IMAD R15, R0, R9, RZ ;  /* 0x00000009000f7224 */ /* 0x000fe200078e02ff */
[----:B------:R-:W-:Y:S02]  /*1af00*/  IABS R0, R11 ;  /* 0x0000000b00007213 */ /* 0x000fe40000000000 */
[----:B------:R-:W-:Y:S01]  /*1af10*/  LOP3.LUT R11, R11, R20, RZ, 0x3c, !PT ;  /* 0x000000140b0b7212 */ /* 0x000fe200078e3cff */
[----:B------:R-:W-:Y:S02]  /*1af20*/  IMAD.HI.U32 R15, R23, R15, R22 ;  /* 0x0000000f170f7227 */ /* 0x000fe400078e0016 */
[----:B------:R-:W2:Y:S04]  /*1af30*/  LD.E.64 R22, desc[UR4][R182.64+0x38] ;  /* 0x00003804b6167980 */ /* 0x000ea8000c101b00 */
[----:B------:R-:W-:-:S04]  /*1af40*/  IMAD.HI.U32 R13, R15, R18, RZ ;  /* 0x000000120f0d7227 */ /* 0x000fc800078e00ff */
[----:B------:R-:W-:Y:S02]  /*1af50*/  IMAD R18, R13, R7, R18 ;  /* 0x000000070d127224 */ /* 0x000fe400078e0212 */
[----:B------:R-:W-:-:S03]  /*1af60*/  IMAD.HI.U32 R15, R15, R0, RZ ;  /* 0x000000000f0f7227 */ /* 0x000fc600078e00ff */
[----:B------:R-:W-:Y:S01]  /*1af70*/  ISETP.GT.U32.AND P2, PT, R9, R18, PT ;  /* 0x000000120900720c */ /* 0x000fe20003f44070 */
[----:B------:R-:W-:-:S05]  /*1af80*/  IMAD R0, R15, R7, R0 ;  /* 0x000000070f007224 */ /* 0x000fca00078e0200 */
[----:B------:R-:W-:-:S07]  /*1af90*/  ISETP.GT.U32.AND P1, PT, R9, R0, PT ;  /* 0x000000000900720c */ /* 0x000fce0003f24070 */
[----:B------:R-:W-:Y:S02]  /*1afa0*/  @!P2 IMAD.IADD R18, R18, 0x1, -R9 ;  /* 0x000000011212a824 */ /* 0x000fe400078e0a09 */
[----:B------:R-:W-:Y:S01]  /*1afb0*/  @!P2 VIADD R13, R13, 0x1 ;  /* 0x000000010d0da836 */ /* 0x000fe20000000000 */
[----:B------:R-:W-:Y:S02]  /*1afc0*/  ISETP.GE.AND P2, PT, R5, RZ, PT ;  /* 0x000000ff0500720c */ /* 0x000fe40003f46270 */
[-C--:B------:R-:W-:Y:S02]  /*1afd0*/  ISETP.GE.U32.AND P0, PT, R18, R9.reuse, PT ;  /* 0x000000091200720c */ /* 0x080fe40003f06070 */
[-C--:B------:R-:W-:Y:S02]  /*1afe0*/  @!P1 IADD3 R0, R0, -R9.reuse, RZ ;  /* 0x8000000900009210 */ /* 0x080fe40007ffe0ff */
[----:B------:R-:W-:Y:S02]  /*1aff0*/  @!P1 IADD3 R15, R15, 0x1, RZ ;  /* 0x000000010f0f9810 */ /* 0x000fe40007ffe0ff */
[----:B------:R-:W-:-:S02]  /*1b000*/  ISETP.GE.U32.AND P6, PT, R0, R9, PT ;  /* 0x000000090000720c */ /* 0x000fc40003fc6070 */
[----:B------:R-:W-:Y:S02]  /*1b010*/  ISETP.NE.AND P1, PT, R20, RZ, PT ;  /* 0x000000ff1400720c */ /* 0x000fe40003f25270 */
[----:B------:R-:W-:-:S03]  /*1b020*/  LOP3.LUT R0, RZ, R20, RZ, 0x33, !PT ;  /* 0x00000014ff007212 */ /* 0x000fc600078e33ff */
[----:B------:R-:W-:Y:S01]  /*1b030*/  @P0 VIADD R13, R13, 0x1 ;  /* 0x000000010d0d0836 */ /* 0x000fe20000000000 */
[----:B------:R-:W-:-:S03]  /*1b040*/  ISETP.GE.AND P0, PT, R11, RZ, PT ;  /* 0x000000ff0b00720c */ /* 0x000fc60003f06270 */
[----:B------:R-:W-:Y:S02]  /*1b050*/  @!P2 IMAD.MOV R13, RZ, RZ, -R13 ;  /* 0x000000ffff0da224 */ /* 0x000fe400078e0a0d */
[----:B------:R-:W-:-:S03]  /*1b060*/  @P6 VIADD R15, R15, 0x1 ;  /* 0x000000010f0f6836 */ /* 0x000fc60000000000 */
[----:B------:R-:W-:-:S05]  /*1b070*/  SEL R7, R0, R13, !P1 ;  /* 0x0000000d00077207 */ /* 0x000fca0004800000 */
[----:B------:R-:W-:Y:S01]  /*1b080*/  @!P0 IADD3 R15, -R15, RZ, RZ ;  /* 0x000000ff0f0f8210 */ /* 0x000fe20007ffe1ff */
[----:B------:R-:W-:-:S03]  /*1b090*/  IMAD.WIDE R28, R7, 0x4, R220 ;  /* 0x00000004071c7825 */ /* 0x000fc600078e02dc */
[----:B------:R-:W-:Y:S02]  /*1b0a0*/  SEL R9, R0, R15, !P1 ;  /* 0x0000000f00097207 */ /* 0x000fe40004800000 */
[----:B------:R-:W4:Y:S03]  /*1b0b0*/  LD.E R5, desc[UR14][R28.64] ;  /* 0x0000000e1c057980 */ /* 0x000f26000c101900 */
[----:B------:R-:W-:-:S05]  /*1b0c0*/  IMAD.WIDE R26, R9, 0x4, R220 ;  /* 0x00000004091a7825 */ /* 0x000fca00078e02dc */
[----:B------:R-:W4:Y:S01]  /*1b0d0*/  LD.E R0, desc[UR12][R26.64] ;  /* 0x0000000c1a007980 */ /* 0x000f22000c101900 */
[----:B------:R-:W-:-:S04]  /*1b0e0*/  IMAD.IADD R7, R7, 0x1, -R9 ;  /* 0x0000000107077824 */ /* 0x000fc800078e0a09 */
[----:B------:R-:W-:-:S05]  /*1b0f0*/  IMAD R20, R20, R7, -0x40 ;  /* 0xffffffc014147424 */ /* 0x000fca00078e0207 */
[----:B------:R-:W-:Y:S01]  /*1b100*/  SHF.R.S32.HI R18, RZ, 0x1f, R20 ;  /* 0x0000001fff127819 */ /* 0x000fe20000011414 */
[-C--:B--2---:R-:W-:Y:S02]  /*1b110*/  IMAD R7, R23, R20.reuse, RZ ;  /* 0x0000001417077224 */ /* 0x084fe400078e02ff */
[----:B------:R-:W-:-:S04]  /*1b120*/  IMAD.WIDE.U32 R20, R22, R20, RZ ;  /* 0x0000001416147225 */ /* 0x000fc800078e00ff */
[----:B------:R-:W-:-:S05]  /*1b130*/  IMAD R18, R22, R18, R7 ;  /* 0x0000001216127224 */ /* 0x000fca00078e0207 */
[----:B------:R-:W-:Y:S01]  /*1b140*/  IADD3 R21, R21, R18, RZ ;  /* 0x0000001215157210 */ /* 0x000fe20007ffe0ff */
[----:B----4-:R-:W-:-:S04]  /*1b150*/  IMAD.IADD R5, R0, 0x1, -R5 ;  /* 0x0000000100057824 */ /* 0x010fc800078e0a05 */
[----:B---3--:R-:W-:Y:S01]  /*1b160*/  IMAD R7, R25, R5, RZ ;  /* 0x0000000519077224 */ /* 0x008fe200078e02ff */
[----:B------:R-:W-:Y:S01]  /*1b170*/  SHF.R.S32.HI R0, RZ, 0x1f, R5 ;  /* 0x0000001fff007819 */ /* 0x000fe20000011405 */
[----:B------:R-:W-:-:S04]  /*1b180*/  IMAD.WIDE.U32 R20, R5, R24, R20 ;  /* 0x0000001805147225 */ /* 0x000fc800078e0014 */
[----:B------:R-:W-:-:S04]  /*1b190*/  IMAD R0, R24, R0, R7 ;  /* 0x0000000018007224 */ /* 0x000fc800078e0207 */
[----:B------:R-:W-:Y:S01]  /*1b1a0*/  IMAD.IADD R9, R21, 0x1, R0 ;  /* 0x0000000115097824 */ /* 0x000fe200078e0200 */
[----:B------:R-:W-:Y:S05]  /*1b1b0*/  BRA `(.L_x_7385) ;  /* 0x0000000000147947 */ /* 0x000fea0003800000 */
.L_x_7384:
[----:B------:R-:W-:Y:S02]  /*1b1c0*/  R2UR UR4, R180 ;  /* 0x00000000b40472ca */ /* 0x000fe400000e0000 */
[----:B------:R-:W-:-:S13]  /*1b1d0*/  R2UR UR5, R181 ;  /* 0x00000000b50572ca */ /* 0x000fda00000e0000 */
[----:B------:R-:W2:Y:S02]  /*1b1e0*/  LD.E R20, desc[UR4][R182.64+0x38] ;  /* 0x00003804b6147980 */ /* 0x000ea4000c101900 */
[----:B--2---:R-:W-:-:S05]  /*1b1f0*/  IMAD.U32 R20, R20, -0x40, RZ ;  /* 0xffffffc014147824 */ /* 0x004fca00078e00ff */
[----:B------:R-:W-:Y:S02]  /*1b200*/  SHF.R.S32.HI R9, RZ, 0x1f, R20 ;  /* 0x0000001fff097819 */ /* 0x000fe40000011414 */
.L_x_7385:
[----:B------:R-:W-:Y:S05]  /*1b210*/  BSYNC B0 ;  /* 0x0000000000007941 */ /* 0x000fea0003800000 */
.L_x_7383:
[----:B------:R-:W-:Y:S02]  /*1b220*/  LOP3.LUT R0, R223, 0x1, RZ, 0xc0, !PT ;  /* 0x00000001df007812 */ /* 0x000fe400078ec0ff */
[CC--:B------:R-:W-:Y:S02]  /*1b230*/  @P4 IADD3 R7, P1, R20.reuse, R209.reuse, RZ ;  /* 0x000000d114074210 */ /* 0x0c0fe40007f3e0ff */
[----:B------:R-:W-:Y:S02]  /*1b240*/  @P3 IADD3 R5, P0, R20, R209, RZ ;  /* 0x000000d114053210 */ /* 0x000fe40007f1e0ff */
[----:B------:R-:W-:Y:S01]  /*1b250*/  ISETP.NE.U32.AND P2, PT, R0, 0x1, PT ;  /* 0x000000010000780c */ /* 0x000fe20003f45070 */
[--C-:B------:R-:W-:Y:S01]  /*1b260*/  @P4 IMAD.X R18, R9, 0x1, R210.reuse, P1 ;  /* 0x0000000109124824 */ /* 0x100fe200008e06d2 */
[-C--:B------:R-:W-:Y:S01]  /*1b270*/  @P4 LEA R24, P1, R7, R212.reuse, 0x1 ;  /* 0x000000d407184211 */ /* 0x080fe200078208ff */
[----:B------:R-:W-:Y:S01]  /*1b280*/  @P3 IMAD.X R0, R9, 0x1, R210, P0 ;  /* 0x0000000109003824 */ /* 0x000fe200000e06d2 */
[----:B------:R-:W-:-:S02]  /*1b290*/  @P3 LEA R22, P0, R5, R212, 0x1 ;  /* 0x000000d405163211 */ /* 0x000fc400078008ff */
[-C--:B------:R-:W-:Y:S02]  /*1b2a0*/  @P4 LEA.HI.X R25, R7, R213.reuse, R18, 0x1, P1 ;  /* 0x000000d507194211 */ /* 0x080fe400008f0c12 */
[----:B------:R-:W-:Y:S02]  /*1b2b0*/  @P3 LEA.HI.X R23, R5, R213, R0, 0x1, P0 ;  /* 0x000000d505173211 */ /* 0x000fe400000f0c00 */
[C---:B------:R-:W-:Y:S02]  /*1b2c0*/  LEA R26, P6, R20.reuse, R212, 0x1 ;  /* 0x000000d4141a7211 */ /* 0x040fe400078c08ff */
[----:B------:R-:W-:Y:S02]  /*1b2d0*/  IADD3 R5, P1, P0, R209, R209, R20 ;  /* 0x000000d1d1057210 */ /* 0x000fe4000783e014 */
[--C-:B------:R-:W-:Y:S02]  /*1b2e0*/  LEA.HI.X R27, R20, R213, R9.reuse, 0x1, P6 ;  /* 0x000000d5141b7211 */ /* 0x100fe400030f0c09 */
[----:B------:R-:W-:-:S02]  /*1b2f0*/  IADD3.X R18, R210, R210, R9, P1, P0 ;  /* 0x000000d2d2127210 */ /* 0x000fc40000fe0409 */
[----:B------:R-:W-:Y:S01]  /*1b300*/  @!P2 R2UR UR4, R180 ;  /* 0x00000000b404a2ca */ /* 0x000fe200000e0000 */
[----:B------:R-:W-:Y:S01]  /*1b310*/  @P4 IMAD.MOV.U32 R19, RZ, RZ, R27 ;  /* 0x000000ffff134224 */ /* 0x000fe200078e001b */
[----:B------:R-:W-:Y:S02]  /*1b320*/  @!P2 R2UR UR5, R181 ;  /* 0x00000000b505a2ca */ /* 0x000fe400000e0000 */
[CC--:B------:R-:W-:Y:S02]  /*1b330*/  @!P2 LEA R32, P6, R5.reuse, R212.reuse, 0x1 ;  /* 0x000000d40520a211 */ /* 0x0c0fe400078c08ff */
[C---:B------:R-:W-:Y:S02]  /*1b340*/  @P4 LEA R30, P0, R5.reuse, R212, 0x1 ;  /* 0x000000d4051e4211 */ /* 0x040fe400078008ff */
[CCC-:B------:R-:W-:Y:S02]  /*1b350*/  @!P2 LEA.HI.X R33, R5.reuse, R213.reuse, R18.reuse, 0x1, P6 ;  /* 0x000000d50521a211 */ /* 0x1c0fe400030f0c12 */
[----:B------:R-:W-:-:S02]  /*1b360*/  @P4 LEA.HI.X R31, R5, R213, R18, 0x1, P0 ;  /* 0x000000d5051f4211 */ /* 0x000fc400000f0c12 */
[CC--:B------:R-:W-:Y:S02]  /*1b370*/  @P3 LEA R28, P1, R5.reuse, R212.reuse, 0x1 ;  /* 0x000000d4051c3211 */ /* 0x0c0fe400078208ff */
[-C--:B------:R-:W-:Y:S01]  /*1b380*/  IADD3 R0, P6, R5, R209.reuse, RZ ;  /* 0x000000d105007210 */ /* 0x080fe20007fde0ff */
[----:B------:R-:W-:Y:S01]  /*1b390*/  @!PT LDS RZ, [RZ] ;  /* 0x00000000fffff984 */ /* 0x000fe20000000800 */
[----:B------:R-:W-:Y:S01]  /*1b3a0*/  @!PT LDS RZ, [RZ] ;  /* 0x00000000fffff984 */ /* 0x000fe20000000800 */
[----:B------:R-:W-:Y:S01]  /*1b3b0*/  @!PT LDS RZ, [RZ] ;  /* 0x00000000fffff984 */ /* 0x000fe20000000800 */
[----:B------:R-:W-:Y:S01]  /*1b3c0*/  @!P2 LDGSTS.E.BYPASS.LTC128B.128 [R219+0x6000], desc[UR4][R26.64] ;  /* 0x060000001adbafae */ /* 0x000fe2000b901d44 */
[----:B------:R-:W-:Y:S02]  /*1b3d0*/  @!P2 IADD3 R20, P0, R20, R209, RZ ;  /* 0x000000d11414a210 */ /* 0x000fe40007f1e0ff */
[----:B------:R-:W-:Y:S01]  /*1b3e0*/  @P4 R2UR UR10, R180 ;  /* 0x00000000b40a42ca */ /* 0x000fe200000e0000 */
[----:B------:R1:W-:Y:S01]  /*1b3f0*/  @P2 STS.128 [R219+0x6000], RZ ;  /* 0x006000ffdb002388 */ /* 0x0003e20000000c00 */
[----:B------:R-:W-:Y:S01]  /*1b400*/  @P4 R2UR UR11, R181 ;  /* 0x00000000b50b42ca */ /* 0x000fe200000e0000 */
[----:B------:R-:W-:Y:S01]  /*1b410*/  @!P2 IMAD.X R9, R9, 0x1, R210, P0 ;  /* 0x000000010909a824 */ /* 0x000fe200000e06d2 */
[----:B------:R-:W-:Y:S01]  /*1b420*/  @P3 LEA.HI.X R29, R5, R213, R18, 0x1, P1 ;  /* 0x000000d5051d3211 */ /* 0x000fe200008f0c12 */
[----:B------:R-:W-:Y:S01]  /*1b430*/  IMAD.X R18, R18, 0x1, R210, P6 ;  /* 0x0000000112127824 */ /* 0x000fe200030e06d2 */
[----:B------:R-:W-:-:S02]  /*1b440*/  @!P2 LEA R34, P6, R0, R212, 0x1 ;  /* 0x000000d40022a211 */ /* 0x000fc400078c08ff */
[CC--:B------:R-:W-:Y:S02]  /*1b450*/  @P4 LEA R152, P1, R0.reuse, R212.reuse, 0x1 ;  /* 0x000000d400984211 */ /* 0x0c0fe400078208ff */
[----:B------:R-:W-:Y:S02]  /*1b460*/  @P3 LEA R134, P0, R0, R212, 0x1 ;  /* 0x000000d400863211 */ /* 0x000fe400078008ff */
[----:B------:R-:W-:Y:S02]  /*1b470*/  @P3 R2UR UR4, R180 ;  /* 0x00000000b40432ca */ /* 0x000fe400000e0000 */
[----:B------:R-:W-:Y:S02]  /*1b480*/  @P3 R2UR UR5, R181 ;  /* 0x00000000b50532ca */ /* 0x000fe400000e0000 */
[CCC-:B------:R-:W-:Y:S02]  /*1b490*/  @!P2 LEA.HI.X R35, R0.reuse, R213.reuse, R18.reuse, 0x1, P6 ;  /* 0x000000d50023a211 */ /* 0x1c0fe400030f0c12 */
[----:B------:R-:W-:-:S02]  /*1b4a0*/  @P4 LEA.HI.X R153, R0, R213, R18, 0x1, P1 ;  /* 0x000000d500994211 */ /* 0x000fc400008f0c12 */
[----:B------:R-:W-:Y:S01]  /*1b4b0*/  @P3 LEA.HI.X R135, R0, R213, R18, 0x1, P0 ;  /* 0x000000d500873211 */ /* 0x000fe200000f0c12 */
[--C-:B------:R-:W-:Y:S01]  /*1b4c0*/  @P4 IMAD.MOV.U32 R18, RZ, RZ, R26.reuse ;  /* 0x000000ffff124224 */ /* 0x100fe200078e001a */
[C---:B------:R-:W-:Y:S02]  /*1b4d0*/  @!P2 R2UR UR14, R180.reuse ;  /* 0x00000000b40ea2ca */ /* 0x040fe400000e0000 */
[C---:B------:R-:W-:Y:S02]  /*1b4e0*/  @!P2 R2UR UR15, R181.reuse ;  /* 0x00000000b50fa2ca */ /* 0x040fe400000e0000 */
[----:B------:R-:W-:Y:S01]  /*1b4f0*/  @!PT LDS RZ, [RZ] ;  /* 0x00000000fffff984 */ /* 0x000fe20000000800 */
[----:B------:R-:W-:Y:S01]  /*1b500*/  @!PT LDS RZ, [RZ] ;  /* 0x00000000fffff984 */ /* 0x000fe20000000800 */
[----:B------:R-:W-:Y:S01]  /*1b510*/  @!PT LDS RZ, [RZ] ;  /* 0x00000000fffff984 */ /* 0x000fe20000000800 */
[----:B------:R2:W-:Y:S01]  /*1b520*/  @P4 LDGSTS.E.BYPASS.LTC128B.128 [R219+0x8000], desc[UR10][R18.64+0x80] ;  /* 0x0800008012db4fae */ /* 0x0005e2000b901d4a */
[----:B------:R-:W-:Y:S02]  /*1b530*/  @P4 R2UR UR12, R180 ;  /* 0x00000000b40c42ca */ /* 0x000fe400000e0000 */
[----:B------:R-:W-:Y:S01]  /*1b540*/  @P4 R2UR UR13, R181 ;  /* 0x00000000b50d42ca */ /* 0x000fe200000e0000 */
[----:B------:R1:W-:Y:S01]  /*1b550*/  @!P4 STS.128 [R219+0x8000], RZ ;  /* 0x008000ffdb00c388 */ /* 0x0003e20000000c00 */
[----:B------:R-:W-:Y:S01]  /*1b560*/  @!P2 LEA R154, P6, R20, R212, 0x1 ;  /* 0x000000d4149aa211 */ /* 0x000fe200078c08ff */
[----:B------:R-:W-:Y:S01]  /*1b570*/  IMAD.MOV.U32 R212, RZ, RZ, R26 ;  /* 0x000000ffffd47224 */ /* 0x000fe200078e001a */
[----:B------:R-:W-:-:S02]  /*1b580*/  @P3 R2UR UR10, R180 ;  /* 0x00000000b40a32ca */ /* 0x000fc400000e0000 */
[C---:B------:R-:W-:Y:S02]  /*1b590*/  @P3 R2UR UR11, R181.reuse ;  /* 0x00000000b50b32ca */ /* 0x040fe400000e0000 */
[----:B------:R-:W-:Y:S01]  /*1b5a0*/  @!P2 LEA.HI.X R155, R20, R213, R9, 0x1, P6 ;  /* 0x000000d5149ba211 */ /* 0x000fe200030f0c09 */
[--C-:B------:R-:W-:Y:S01]  /*1b5b0*/  IMAD.MOV.U32 R213, RZ, RZ, R27.reuse ;  /* 0x000000ffffd57224 */ /* 0x100fe200078e001b */
[----:B------:R-:W-:Y:S02]  /*1b5c0*/  @P4 R2UR UR16, R180 ;  /* 0x00000000b41042ca */ /* 0x000fe400000e0000 */
[----:B------:R-:W-:Y:S01]  /*1b5d0*/  @P4 R2UR UR17, R181 ;  /* 0x00000000b51142ca */ /* 0x000fe200000e0000 */
[----:B--2---:R-:W-:Y:S02]  /*1b5e0*/  @P3 IMAD.MOV.U32 R18, RZ, RZ, R26 ;  /* 0x000000ffff123224 */ /* 0x004fe400078e001a */
[----:B------:R-:W-:-:S05]  /*1b5f0*/  @P3 IMAD.MOV.U32 R19, RZ, RZ, R27 ;  /* 0x000000ffff133224 */ /* 0x000fca00078e001b */
[----:B------:R-:W-:Y:S01]  /*1b600*/  @!PT LDS RZ, [RZ] ;  /* 0x00000000fffff984 */ /* 0x000fe20000000800 */
[----:B------:R-:W-:Y:S01]  /*1b610*/  @!PT LDS RZ, [RZ] ;  /* 0x00000000fffff984 */ /* 0x000fe20000000800 */
[----:B------:R-:W-:Y:S01]  /*1b620*/  @!PT LDS RZ, [RZ] ;  /* 0x00000000fffff984 */ /* 0x000fe20000000800 */
[----:B------:R1:W-:Y:S01]  /*1b630*/  @P3 LDGSTS.E.BYPASS.LTC128B.128 [R219+0xa000], desc[UR4][R18.64+0x100] ;  /* 0x0a00010012db3fae */ /* 0x0003e2000b901d44 */
[C---:B------:R-:W-:Y:S02]  /*1b640*/  @!P2 R2UR UR4, R180.reuse ;  /* 0x00000000b404a2ca */ /* 0x040fe400000e0000 */
[C---:B------:R-:W-:Y:S01]  /*1b650*/  @!P2 R2UR UR5, R181.reuse ;  /* 0x00000000b505a2ca */ /* 0x040fe200000e0000 */
[----:B------:R1:W-:Y:S04]  /*1b660*/  @!P3 STS.128 [R219+0xa000], RZ ;  /* 0x00a000ffdb00b388 */ /* 0x0003e80000000c00 */
[----:B------:R-:W-:Y:S01]  /*1b670*/  @!PT LDS RZ, [RZ] ;  /* 0x00000000fffff984 */ /* 0x000fe20000000800 */
[----:B------:R-:W-:Y:S01]  /*1b680*/  @!PT LDS RZ, [RZ] ;  /* 0x00000000fffff984 */ /* 0x000fe20000000800 */
[----:B------:R-:W-:Y:S01]  /*1b690*/  @!PT LDS RZ, [RZ] ;  /* 0x00000000fffff984 */ /* 0x000fe20000000800 */
[----:B------:R1:W-:Y:S01]  /*1b6a0*/  @!P2 LDGSTS.E.BYPASS.LTC128B.128 [R219+0x6800], desc[UR14][R154.64] ;  /* 0x068000009adbafae */ /* 0x0003e2000b901d4e */
[C---:B------:R-:W-:Y:S02]  /*1b6b0*/  @P3 R2UR UR14, R180.reuse ;  /* 0x00000000b40e32ca */ /* 0x040fe400000e0000 */
[----:B------:R-:W-:Y:S01]  /*1b6c0*/  @P3 R2UR UR15, R181 ;  /* 0x00000000b50f32ca */ /* 0x000fe200000e0000 */
[----:B------:R1:W-:Y:S04]  /*1b6d0*/  @P2 STS.128 [R219+0x6800], RZ ;  /* 0x006800ffdb002388 */ /* 0x0003e80000000c00 */
[----:B------:R-:W-:Y:S01]  /*1b6e0*/  @!PT LDS RZ, [RZ] ;  /* 0x00000000fffff984 */ /* 0x000fe20000000800 */
[----:B------:R-:W-:Y:S01]  /*1b6f0*/  @!PT LDS RZ, [RZ] ;  /* 0x00000000fffff984 */ /* 0x000fe20000000800 */
[----:B------:R-:W-:Y:S01]  /*1b700*/  @!PT LDS RZ, [RZ] ;  /* 0x00000000fffff984 */ /* 0x000fe20000000800 */
[----:B------:R1:W-:Y:S01]  /*1b710*/  @P4 LDGSTS.E.BYPASS.LTC128B.128 [R219+0x8800], desc[UR12][R24.64+0x80] ;  /* 0x0880008018db4fae */ /* 0x0003e2000b901d4c */
[----:B------:R-:W-:-:S02]  /*1b720*/  @!P2 R2UR UR12, R180 ;  /* 0x00000000b40ca2ca */ /* 0x000fc400000e0000 */
[C---:B------:R-:W-:Y:S01]  /*1b730*/  @!P2 R2UR UR13, R181.reuse ;  /* 0x00000000b50da2ca */ /* 0x040fe200000e0000 */
[----:B------:R1:W-:Y:S04]  /*1b740*/  @!P4 STS.128 [R219+0x8800], RZ ;  /* 0x008800ffdb00c388 */ /* 0x0003e80000000c00 */
[----:B------:R-:W-:Y:S01]  /*1b750*/  @!PT LDS RZ, [RZ] ;  /* 0x00000000fffff984 */ /* 0x000fe20000000800 */
[----:B------:R-:W-:Y:S01]  /*1b760*/  @!PT LDS RZ, [RZ] ;  /* 0x00000000fffff984 */ /* 0x000fe20000000800 */
[----:B------:R-:W-:Y:S01]  /*1b770*/  @!PT LDS RZ, [RZ] ;  /* 0x00000000fffff984 */ /* 0x000fe20000000800 */
[----:B------:R1:W-:Y:S01]  /*1b780*/  @P3 LDGSTS.E.BYPASS.LTC128B.128 [R219+0xa800], desc[UR10][R22.64+0x100] ;  /* 0x0a80010016db3fae */ /* 0x0003e2000b901d4a */
[C---:B------:R-:W-:Y:S02]  /*1b790*/  @P4 R2UR UR10, R180.reuse ;  /* 0x00000000b40a42ca */ /* 0x040fe400000e0000 */
[----:B------:R-:W-:Y:S01]  /*1b7a0*/  @P4 R2UR UR11, R181 ;  /* 0x00000000b50b42ca */ /* 0x000fe200000e0000 */
[----:B------:R1:W-:Y:S04]  /*1b7b0*/  @!P3 STS.128 [R219+0xa800], RZ ;  /* 0x00a800ffdb00b388 */ /* 0x0003e80000000c00 */
[----:B------:R-:W-:Y:S01]  /*1b7c0*/  @!PT LDS RZ, [RZ] ;  /* 0x00000000fffff984 */ /* 0x000fe20000000800 */
[----:B------:R-:W-:Y:S01]  /*1b7d0*/  @!PT LDS RZ, [RZ] ;  /* 0x00000000fffff984 */ /* 0x000fe20000000800 */
[----:B------:R-:W-:Y:S01]  /*1b7e0*/  @!PT LDS RZ, [RZ] ;  /* 0x00000000fffff984 */ /* 0x000fe20000000800 */
[----:B------:R1:W-:Y:S01]  /*1b7f0*/  @!P2 LDGSTS.E.BYPASS.LTC128B.128 [R219+0x7000], desc[UR4][R32.64] ;  /* 0x0700000020dbafae */ /* 0x0003e2000b901d44 */
[----:B------:R-:W-:-:S02]  /*1b800*/  @P3 R2UR UR4, R180 ;  /* 0x00000000b40432ca */ /* 0x000fc400000e0000 */
[----:B------:R-:W-:Y:S01]  /*1b810*/  @P3 R2UR UR5, R181 ;  /* 0x00000000b50532ca */ /* 0x000fe200000e0000 */
        /* <DEDUP_REMOVED lines=27> */
.L_x_7382:
[----:B------:R-:W-:Y:S05]  /*1b9d0*/  BSYNC B1 ;  /* 0x0000000000017941 */ /* 0x000fea0003800000 */
.L_x_7381:
[----:B------:R-:W-:Y:S01]  /*1b9e0*/  R2UR UR4, R180 ;  /* 0x00000000b40472ca */ /* 0x000fe200000e0000 */
[----:B-1----:R-:W-:Y:S01]  /*1b9f0*/  LDSM.16.MT88.4 R24, [R204+0xc000] ;  /* 0x00c00000cc18783b */ /* 0x002fe20000004200 */
[----:B------:R-:W-:Y:S02]  /*1ba00*/  R2UR UR5, R181 ;  /* 0x00000000b50572ca */ /* 0x000fe400000e0000 */
[----:B------:R-:W-:Y:S01]  /*1ba10*/  FMNMX.FTZ R5, R132, R16, !PT ;  /* 0x0000001084057209 */ /* 0x000fe20007810000 */
[----:B------:R-:W-:Y:S10]  /*1ba20*/  LDSM.16.MT88.4 R32, [R203+0xc000] ;  /* 0x00c00000cb20783b */ /* 0x000ff40000004200 */
[----:B------:R-:W2:Y:S01]  /*1ba30*/  LD.E R182, desc[UR4][R182.64+0xdc] ;  /* 0x0000dc04b6b67980 */ /* 0x000ea2000c101900 */
        /* <DEDUP_REMOVED lines=30> */
[----:B------:R-:W-:-:S03]  /*1bc20*/  FMNMX.FTZ R7, R163, R0, !PT ;  /* 0x00000000a3077209 */ /* 0x000fc60007810000 */
[----:B------:R-:W1:Y:S04]  /*1bc30*/  SHFL.BFLY PT, R5, R18, 0x2, 0x1f ;  /* 0x0c401f0012057f89 */ /* 0x000e6800000e0000 */
[----:B------:R-:W3:Y:S01]  /*1bc40*/  SHFL.BFLY PT, R0, R7, 0x2, 0x1f ;  /* 0x0c401f0007007f89 */ /* 0x000ee200000e0000 */
[----:B-1----:R-:W-:Y:S02]  /*1bc50*/  FMNMX.FTZ R5, R18, R5, !PT ;  /* 0x0000000512057209 */ /* 0x002fe40007810000 */
[----:B---3--:R-:W-:-:S03]  /*1bc60*/  FMNMX.FTZ R0, R7, R0, !PT ;  /* 0x0000000007007209 */ /* 0x008fc60007810000 */
[----:B------:R-:W1:Y:S04]  /*1bc70*/  SHFL.BFLY PT, R160, R5, 0x1, 0x1f ;  /* 0x0c201f0005a07f89 */ /* 0x000e6800000e0000 */
[----:B------:R-:W3:Y:S01]  /*1bc80*/  SHFL.BFLY PT, R159, R0, 0x1, 0x1f ;  /* 0x0c201f00009f7f89 */ /* 0x000ee200000e0000 */
[----:B-1----:R-:W-:Y:S02]  /*1bc90*/  FMNMX.FTZ R160, R5, R160, !PT ;  /* 0x000000a005a07209 */ /* 0x002fe40007810000 */
[----:B---3--:R-:W-:Y:S02]  /*1bca0*/  FMNMX.FTZ R159, R0, R159, !PT ;  /* 0x0000009f009f7209 */ /* 0x008fe40007810000 */
[----:B------:R-:W-:Y:S02]  /*1bcb0*/  FSETP.NEU.FTZ.AND P1, PT, R160, -INF , PT ;  /* 0xff800000a000780b */ /* 0x000fe40003f3d000 */
[----:B------:R-:W-:-:S02]  /*1bcc0*/  FSETP.NEU.FTZ.AND P0, PT, R159, -INF , PT ;  /* 0xff8000009f00780b */ /* 0x000fc40003f1d000 */
[----:B------:R-:W-:-:S05]  /*1bcd0*/  FSEL R5, R160, RZ, P1 ;  /* 0x000000ffa0057208 */ /* 0x000fca0000800000 */
[----:B------:R-:W-:Y:S02]  /*1bce0*/  FADD.FTZ R5, R132, -R5 ;  /* 0x8000000584057221 */ /* 0x000fe40000010000 */
[----:B------:R-:W-:Y:S01]  /*1bcf0*/  LDSM.16.MT88.4 R132, [R206+0xc800] ;  /* 0x00c80000ce84783b */ /* 0x000fe20000004200 */
[C---:B--2---:R-:W-:Y:S01]  /*1bd00*/  FMUL.FTZ R169, R182.reuse, R160 ;  /* 0x000000a0b6a97220 */ /* 0x044fe20000410000 */
[C---:B------:R-:W-:Y:S01]  /*1bd10*/  FMUL.FTZ R165, R182.reuse, R159 ;  /* 0x0000009fb6a57220 */ /* 0x040fe20000410000 */
[----:B------:R-:W-:-:S03]  /*1bd20*/  FMUL.FTZ R162, R182, R5 ;  /* 0x00000005b6a27220 */ /* 0x000fc60000410000 */
[----:B------:R-:W-:Y:S02]  /*1bd30*/  FSEL R169, R169, RZ, P1 ;  /* 0x000000ffa9a97208 */ /* 0x000fe40000800000 */
[----:B------:R-:W-:Y:S01]  /*1bd40*/  FSEL R165, R165, RZ, P0 ;  /* 0x000000ffa5a57208 */ /* 0x000fe20000000000 */
[----:B------:R-:W1:Y:S02]  /*1bd50*/  MUFU.EX2 R162, R162 ;  /* 0x000000a200a27308 */ /* 0x000e640000000800 */
[-CC-:B------:R-:W-:Y:S01]  /*1bd60*/  FFMA.FTZ R158, R16, R182.reuse, -R169.reuse ;  /* 0x000000b6109e7223 */ /* 0x180fe200000108a9 */
[-C--:B------:R-:W-:Y:S01]  /*1bd70*/  FFMA.FTZ R155, R14, R182.reuse, -R169 ;  /* 0x000000b60e9b7223 */ /* 0x080fe200000108a9 */
[-C--:B------:R-:W-:Y:S01]  /*1bd80*/  FFMA.FTZ R161, R4, R182.reuse, -R165 ;  /* 0x000000b604a17223 */ /* 0x080fe200000108a5 */
[----:B------:R-:W2:Y:S01]  /*1bd90*/  LDSM.16.MT88.4 R16, [R205+0xc000] ;  /* 0x00c00000cd10783b */ /* 0x000ea20000004200 */
[----:B------:R-:W-:Y:S01]  /*1bda0*/  FSEL R4, R159, RZ, P0 ;  /* 0x000000ff9f047208 */ /* 0x000fe20000000000 */
[-CC-:B------:R-:W-:Y:S01]  /*1bdb0*/  FFMA.FTZ R154, R12, R182.reuse, -R169.reuse ;  /* 0x000000b60c9a7223 */ /* 0x180fe200000108a9 */
[-C--:B------:R-:W-:Y:S01]  /*1bdc0*/  FFMA.FTZ R153, R10, R182.reuse, -R169 ;  /* 0x000000b60a997223 */ /* 0x080fe200000108a9 */
[-CC-:B------:R-:W-:Y:S01]  /*1bdd0*/  FFMA.FTZ R152, R8, R182.reuse, -R165.reuse ;  /* 0x000000b608987223 */ /* 0x180fe200000108a5 */
[-CC-:B------:R-:W-:Y:S01]  /*1bde0*/  FFMA.FTZ R2, R2, R182.reuse, -R165.reuse ;  /* 0x000000b602027223 */ /* 0x180fe200000108a5 */
[----:B------:R-:W-:Y:S01]  /*1bdf0*/  FADD.FTZ R3, R3, -R4 ;  /* 0x8000000403037221 */ /* 0x000fe20000010000 */
[-C--:B------:R-:W-:Y:S01]  /*1be00*/  FFMA.FTZ R0, R6, R182.reuse, -R165 ;  /* 0x000000b606007223 */ /* 0x080fe200000108a5 */
[----:B------:R-:W-:Y:S01]  /*1be10*/  MUFU.EX2 R158, R158 ;  /* 0x0000009e009e7308 */ /* 0x000fe20000000800 */
[----:B------:R-:W3:Y:S01]  /*1be20*/  LDSM.16.MT88.4 R8, [R206+0xc000] ;  /* 0x00c00000ce08783b */ /* 0x000ee20000004200 */
[----:B------:R-:W-:Y:S01]  /*1be30*/  FMUL.FTZ R3, R182, R3 ;  /* 0x00000003b6037220 */ /* 0x000fe20000410000 */
[----:B------:R-:W-:Y:S01]  /*1be40*/  FFMA.FTZ R173, R136, R182, -R169 ;  /* 0x000000b688ad7223 */ /* 0x000fe200000108a9 */
[-C--:B-1----:R-:W-:Y:S01]  /*1be50*/  FMUL.FTZ R20, R120, R162.reuse ;  /* 0x000000a278147220 */ /* 0x082fe20000410000 */
[-C--:B------:R-:W-:Y:S01]  /*1be60*/  FMUL.FTZ R21, R121, R162.reuse ;  /* 0x000000a279157220 */ /* 0x080fe20000410000 */
[-C--:B------:R-:W-:Y:S01]  /*1be70*/  FMUL.FTZ R116, R116, R162.reuse ;  /* 0x000000a274747220 */ /* 0x080fe20000410000 */
[-C--:B------:R-:W-:Y:S01]  /*1be80*/  FMUL.FTZ R117, R117, R162.reuse ;  /* 0x000000a275757220 */ /* 0x080fe20000410000 */
[----:B------:R-:W1:Y:S01]  /*1be90*/  MUFU.EX2 R155, R155 ;  /* 0x0000009b009b7308 */ /* 0x000e620000000800 */
[-C--:B------:R-:W-:Y:S01]  /*1bea0*/  FMUL.FTZ R28, R112, R162.reuse ;  /* 0x000000a2701c7220 */ /* 0x080fe20000410000 */
[-C--:B------:R-:W-:Y:S01]  /*1beb0*/  FMUL.FTZ R29, R113, R162.reuse ;  /* 0x000000a2711d7220 */ /* 0x080fe20000410000 */
[-C--:B------:R-:W-:Y:S01]  /*1bec0*/  FMUL.FTZ R108, R108, R162.reuse ;  /* 0x000000a26c6c7220 */ /* 0x080fe20000410000 */
[----:B------:R-:W-:Y:S01]  /*1bed0*/  FMUL.FTZ R109, R109, R162 ;  /* 0x000000a26d6d7220 */ /* 0x000fe20000410000 */
[----:B------:R-:W-:Y:S01]  /*1bee0*/  FFMA.FTZ R175, R178, R182, -R165 ;  /* 0x000000b6b2af7223 */ /* 0x000fe200000108a5 */
[-C--:B------:R-:W-:Y:S01]  /*1bef0*/  FMUL.FTZ R12, R128, R162.reuse ;  /* 0x000000a2800c7220 */ /* 0x080fe20000410000 */
[-C--:B------:R-:W-:Y:S01]  /*1bf00*/  FMUL.FTZ R13, R129, R162.reuse ;  /* 0x000000a2810d7220 */ /* 0x080fe20000410000 */
[----:B------:R-:W-:Y:S01]  /*1bf10*/  MUFU.EX2 R154, R154 ;  /* 0x0000009a009a7308 */ /* 0x000fe20000000800 */
[-C--:B------:R-:W-:Y:S01]  /*1bf20*/  FMUL.FTZ R124, R124, R162.reuse ;  /* 0x000000a27c7c7220 */ /* 0x080fe20000410000 */
[-C--:B------:R-:W-:Y:S01]  /*1bf30*/  FMUL.FTZ R125, R125, R162.reuse ;  /* 0x000000a27d7d7220 */ /* 0x080fe20000410000 */
[-C--:B------:R-:W-:Y:S01]  /*1bf40*/  FMUL.FTZ R76, R76, R162.reuse ;  /* 0x000000a24c4c7220 */ /* 0x080fe20000410000 */
[----:B------:R-:W-:Y:S01]  /*1bf50*/  FMUL.FTZ R77, R77, R162 ;  /* 0x000000a24d4d7220 */ /* 0x000fe20000410000 */
[-CC-:B------:R-:W-:Y:S01]  /*1bf60*/  FFMA.FTZ R171, R242, R182.reuse, -R169.reuse ;  /* 0x000000b6f2ab7223 */ /* 0x180fe200000108a9 */
[-C--:B------:R-:W-:Y:S01]  /*1bf70*/  FFMA.FTZ R176, R176, R182.reuse, -R169 ;  /* 0x000000b6b0b07223 */ /* 0x080fe200000108a9 */
[--C-:B------:R-:W-:Y:S01]  /*1bf80*/  FFMA.FTZ R180, R240, R182, -R165.reuse ;  /* 0x000000b6f0b47223 */ /* 0x100fe200000108a5 */
[----:B------:R-:W4:Y:S01]  /*1bf90*/  MUFU.EX2 R153, R153 ;  /* 0x0000009900997308 */ /* 0x000f220000000800 */
[----:B-1----:R-:W-:Y:S01]  /*1bfa0*/  F2FP.F16.F32.PACK_AB R4, R155, R158 ;  /* 0x0000009e9b04723e */ /* 0x002fe200000000ff */
[-CC-:B------:R-:W-:Y:S01]  /*1bfb0*/  FFMA.FTZ R177, R238, R182.reuse, -R165.reuse ;  /* 0x000000b6eeb17223 */ /* 0x180fe200000108a5 */
[--C-:B------:R-:W-:Y:S01]  /*1bfc0*/  FFMA.FTZ R232, R232, R182, -R165.reuse ;  /* 0x000000b6e8e87223 */ /* 0x100fe200000108a5 */
[-C--:B------:R-:W-:Y:S01]  /*1bfd0*/  FMUL.FTZ R88, R88, R162.reuse ;  /* 0x000000a258587220 */ /* 0x080fe20000410000 */
[-C--:B------:R-:W-:Y:S01]  /*1bfe0*/  FMUL.FTZ R89, R89, R162.reuse ;  /* 0x000000a259597220 */ /* 0x080fe20000410000 */
[-C--:B------:R-:W-:Y:S01]  /*1bff0*/  FMUL.FTZ R92, R92, R162.reuse ;  /* 0x000000a25c5c7220 */ /* 0x080fe20000410000 */
[-C--:B------:R-:W-:Y:S01]  /*1c000*/  FMUL.FTZ R93, R93, R162.reuse ;  /* 0x000000a25d5d7220 */ /* 0x080fe20000410000 */
[----:B------:R-:W-:Y:S01]  /*1c010*/  MUFU.EX2 R152, R152 ;  /* 0x0000009800987308 */ /* 0x000fe20000000800 */
[-C--:B------:R-:W-:Y:S01]  /*1c020*/  FMUL.FTZ R96, R96, R162.reuse ;  /* 0x000000a260607220 */ /* 0x080fe20000410000 */
[----:B------:R-:W-:Y:S01]  /*1c030*/  FMUL.FTZ R97, R97, R162 ;  /* 0x000000a261617220 */ /* 0x000fe20000410000 */
[-CC-:B------:R-:W-:Y:S01]  /*1c040*/  FFMA.FTZ R183, R146, R182.reuse, -R165.reuse ;  /* 0x000000b692b77223 */ /* 0x180fe200000108a5 */
[-C--:B------:R-:W-:Y:S01]  /*1c050*/  FFMA.FTZ R238, R144, R182.reuse, -R165 ;  /* 0x000000b690ee7223 */ /* 0x080fe200000108a5 */
[-CC-:B------:R-:W-:Y:S01]  /*1c060*/  FFMA.FTZ R179, R236, R182.reuse, -R169.reuse ;  /* 0x000000b6ecb37223 */ /* 0x180fe200000108a9 */
[----:B------:R-:W-:Y:S01]  /*1c070*/  LDSM.16.MT88.4 R144, [R206+0xf000] ;  /* 0x00f00000ce90783b */ /* 0x000fe20000004200 */
[--C-:B------:R-:W-:Y:S01]  /*1c080*/  FFMA.FTZ R234, R234, R182, -R169.reuse ;  /* 0x000000b6eaea7223 */ /* 0x100fe200000108a9 */
[----:B------:R-:W1:Y:S01]  /*1c090*/  MUFU.EX2 R2, R2 ;  /* 0x0000000200027308 */ /* 0x000e620000000800 */
[----:B----4-:R-:W-:Y:S01]  /*1c0a0*/  F2FP.F16.F32.PACK_AB R6, R153, R154 ;  /* 0x0000009a9906723e */ /* 0x010fe200000000ff */
[-CC-:B------:R-:W-:Y:S01]  /*1c0b0*/  FFMA.FTZ R181, R150, R182.reuse, -R169.reuse ;  /* 0x000000b696b57223 */ /* 0x180fe200000108a9 */
[-C--:B------:R-:W-:Y:S01]  /*1c0c0*/  FFMA.FTZ R236, R148, R182.reuse, -R169 ;  /* 0x000000b694ec7223 */ /* 0x080fe200000108a9 */
[-CC-:B------:R-:W-:Y:S01]  /*1c0d0*/  FFMA.FTZ R235, R142, R182.reuse, -R165.reuse ;  /* 0x000000b68eeb7223 */ /* 0x180fe200000108a5 */
[-CC-:B------:R-:W-:Y:S01]  /*1c0e0*/  FFMA.FTZ R240, R140, R182.reuse, -R165.reuse ;  /* 0x000000b68cf07223 */ /* 0x180fe200000108a5 */
[----:B------:R-:W-:Y:S01]  /*1c0f0*/  LDSM.16.MT88.4 R148, [R203+0xd000] ;  /* 0x00d00000cb94783b */ /* 0x000fe20000004200 */
[-CC-:B------:R-:W-:Y:S01]  /*1c100*/  FFMA.FTZ R166, R166, R182.reuse, -R165.reuse ;  /* 0x000000b6a6a67223 */ /* 0x180fe200000108a5 */
[----:B------:R-:W-:Y:S01]  /*1c110*/  MUFU.EX2 R0, R0 ;  /* 0x0000000000007308 */ /* 0x000fe20000000800 */
[-CC-:B------:R-:W-:Y:S01]  /*1c120*/  FFMA.FTZ R164, R164, R182.reuse, -R165.reuse ;  /* 0x000000b6a4a47223 */ /* 0x180fe200000108a5 */
[----:B------:R-:W-:Y:S01]  /*1c130*/  LDSM.16.MT88.4 R140, [R205+0xf000] ;  /* 0x00f00000cd8c783b */ /* 0x000fe20000004200 */
[----:B------:R-:W-:Y:S01]  /*1c140*/  FFMA.FTZ R163, R163, R182, -R165 ;  /* 0x000000b6a3a37223 */ /* 0x000fe200000108a5 */
[----:B------:R-:W-:-:S04]  /*1c150*/  FFMA.FTZ R158, R233, R162, R158 ;  /* 0x000000a2e99e7223 */ /* 0x000fc8000001009e */
[----:B------:R-:W4:Y:S01]  /*1c160*/  MUFU.EX2 R161, R161 ;  /* 0x000000a100a17308 */ /* 0x000f220000000800 */
[----:B-1----:R-:W-:Y:S01]  /*1c170*/  F2FP.F16.F32.PACK_AB R5, R2, R152 ;  /* 0x000000980205723e */ /* 0x002fe200000000ff */
[----:B------:R-:W-:-:S04]  /*1c180*/  FADD.FTZ R155, R155, R158 ;  /* 0x0000009e9b9b7221 */ /* 0x000fc80000010000 */
[----:B------:R-:W-:Y:S02]  /*1c190*/  FADD.FTZ R154, R154, R155 ;  /* 0x0000009b9a9a7221 */ /* 0x000fe40000010000 */
[----:B------:R-:W1:Y:S02]  /*1c1a0*/  MUFU.EX2 R3, R3 ;  /* 0x0000000300037308 */ /* 0x000e640000000800 */
[----:B------:R-:W-:-:S06]  /*1c1b0*/  FADD.FTZ R154, R153, R154 ;  /* 0x0000009a999a7221 */ /* 0x000fcc0000010000 */
[----:B------:R-:W-:Y:S01]  /*1c1c0*/  MUFU.EX2 R171, R171 ;  /* 0x000000ab00ab7308 */ /* 0x000fe20000000800 */
[----:B----4-:R-:W-:-:S07]  /*1c1d0*/  F2FP.F16.F32.PACK_AB R7, R161, R0 ;  /* 0x00000000a107723e */ /* 0x010fce00000000ff */
[----:B------:R-:W4:Y:S01]  /*1c1e0*/  MUFU.EX2 R176, R176 ;  /* 0x000000b000b07308 */ /* 0x000f220000000800 */
        /* <DEDUP_REMOVED lines=8> */
[C---:B--2---:R-:W-:Y:S01]  /*1c270*/  HMMA.16816.F32 R20, R4.reuse, R16, R20 ;  /* 0x000000100414723c */ /* 0x044fe20000001814 */
        /* <DEDUP_REMOVED lines=9> */
[----:B------:R-:W-:Y:S01]  /*1c310*/  MUFU.EX2 R173, R173 ;  /* 0x000000ad00ad7308 */ /* 0x000fe20000000800 */
[----:B------:R-:W-:Y:S01]  /*1c320*/  LDSM.16.MT88.4 R128, [R204+0xc800] ;  /* 0x00c80000cc80783b */ /* 0x000fe20000004200 */
[C---:B------:R-:W-:Y:S01]  /*1c330*/  HMMA.16816.F32 R28, R4.reuse, R24, R28 ;  /* 0x00000018041c723c */ /* 0x040fe2000000181c */
[-C--:B------:R-:W-:Y:S01]  /*1c340*/  FMUL.FTZ R90, R90, R3.reuse ;  /* 0x000000035a5a7220 */ /* 0x080fe20000410000 */
[-C--:B------:R-:W-:Y:S01]  /*1c350*/  FMUL.FTZ R91, R91, R3.reuse ;  /* 0x000000035b5b7220 */ /* 0x080fe20000410000 */
[----:B------:R-:W-:Y:S01]  /*1c360*/  LDSM.16.MT88.4 R120, [R206+0xe800] ;  /* 0x00e80000ce78783b */ /* 0x000fe20000004200 */
[-C--:B------:R-:W-:Y:S01]  /*1c370*/  FMUL.FTZ R94, R94, R3.reuse ;  /* 0x000000035e5e7220 */ /* 0x080fe20000410000 */
[-C--:B------:R-:W-:Y:S01]  /*1c380*/  FMUL.FTZ R95, R95, R3.reuse ;  /* 0x000000035f5f7220 */ /* 0x080fe20000410000 */
[----:B------:R-:W-:Y:S01]  /*1c390*/  HMMA.16816.F32 R24, R4, R26, R108 ;  /* 0x0000001a0418723c */ /* 0x000fe2000000186c */
[----:B------:R-:W-:Y:S01]  /*1c3a0*/  MUFU.EX2 R175, R175 ;  /* 0x000000af00af7308 */ /* 0x000fe20000000800 */
[-C--:B------:R-:W-:Y:S01]  /*1c3b0*/  FMUL.FTZ R98, R98, R3.reuse ;  /* 0x0000000362627220 */ /* 0x080fe20000410000 */
[----:B------:R-:W-:-:S03]  /*1c3c0*/  FMUL.FTZ R99, R99, R3 ;  /* 0x0000000363637220 */ /* 0x000fc60000410000 */
[C---:B---3--:R-:W-:Y:S01]  /*1c3d0*/  HMMA.16816.F32 R12, R4.reuse, R8, R12 ;  /* 0x00000008040c723c */ /* 0x048fe2000000180c */
        /* <DEDUP_REMOVED lines=10> */
[----:B------:R-:W2:Y:S04]  /*1c480*/  MUFU.EX2 R180, R180 ;  /* 0x000000b400b47308 */ /* 0x000ea80000000800 */
[C---:B------:R-:W-:Y:S01]  /*1c490*/  HMMA.16816.F32 R100, R4.reuse, R32, R108 ;  /* 0x000000200464723c */ /* 0x040fe2000000186c */
[----:B------:R-:W3:Y:S03]  /*1c4a0*/  LDSM.16.MT88.4 R108, [R204+0xe000] ;  /* 0x00e00000cc6c783b */ /* 0x000ee60000004200 */
[----:B------:R-:W-:Y:S02]  /*1c4b0*/  MUFU.EX2 R177, R177 ;  /* 0x000000b100b17308 */ /* 0x000fe40000000800 */
[C---:B------:R-:W-:Y:S06]  /*1c4c0*/  HMMA.16816.F32 R32, R4.reuse, R34, R104 ;  /* 0x000000220420723c */ /* 0x040fec0000001868 */
        /* <DEDUP_REMOVED lines=10> */
[C---:B-1----:R-:W-:Y:S01]  /*1c570*/  HMMA.16816.F32 R40, R4.reuse, R116, R104 ;  /* 0x000000740428723c */ /* 0x042fe20000001868 */
[----:B------:R-:W1:Y:S05]  /*1c580*/  LDSM.16.MT88.4 R104, [R203+0xe000] ;  /* 0x00e00000cb68783b */ /* 0x000e6a0000004200 */
[----:B------:R-:W-:Y:S01]  /*1c590*/  HMMA.16816.F32 R36, R4, R118, R36 ;  /* 0x000000760424723c */ /* 0x000fe20000001824 */
[-C--:B------:R-:W-:Y:S01]  /*1c5a0*/  FMUL.FTZ R116, R44, R162.reuse ;  /* 0x000000a22c747220 */ /* 0x080fe20000410000 */
[-C--:B------:R-:W-:Y:S01]  /*1c5b0*/  FMUL.FTZ R117, R45, R162.reuse ;  /* 0x000000a22d757220 */ /* 0x080fe20000410000 */
[-C--:B------:R-:W-:Y:S01]  /*1c5c0*/  FMUL.FTZ R44, R48, R162.reuse ;  /* 0x000000a2302c7220 */ /* 0x080fe20000410000 */
[----:B------:R-:W-:Y:S01]  /*1c5d0*/  FMUL.FTZ R45, R49, R162 ;  /* 0x000000a2312d7220 */ /* 0x000fe20000410000 */
[----:B------:R-:W-:Y:S02]  /*1c5e0*/  MUFU.EX2 R234, R234 ;  /* 0x000000ea00ea7308 */ /* 0x000fe40000000800 */
[-C--:B------:R-:W-:Y:S01]  /*1c5f0*/  FMUL.FTZ R118, R46, R3.reuse ;  /* 0x000000032e767220 */ /* 0x080fe20000410000 */
[-C--:B------:R-:W-:Y:S01]  /*1c600*/  FMUL.FTZ R119, R47, R3.reuse ;  /* 0x000000032f777220 */ /* 0x080fe20000410000 */
[-C--:B------:R-:W-:Y:S01]  /*1c610*/  FMUL.FTZ R46, R50, R3.reuse ;  /* 0x00000003322e7220 */ /* 0x080fe20000410000 */
[----:B------:R-:W-:-:S03]  /*1c620*/  FMUL.FTZ R47, R51, R3 ;  /* 0x00000003332f7220 */ /* 0x000fc60000410000 */
[----:B------:R-:W-:Y:S02]  /*1c630*/  MUFU.EX2 R181, R181 ;  /* 0x000000b500b57308 */ /* 0x000fe40000000800 */
[C---:B------:R-:W-:Y:S06]  /*1c640*/  HMMA.16816.F32 R48, R4.reuse, R112, R116 ;  /* 0x000000700430723c */ /* 0x040fec0000001874 */
        /* <DEDUP_REMOVED lines=31> */
[----:B------:R-:W-:Y:S01]  /*1c840*/  FMUL.FTZ R69, R73, R162 ;  /* 0x000000a249457220 */ /* 0x000fe20000410000 */
[-C--:B------:R-:W-:Y:S01]  /*1c850*/  FMUL.FTZ R70, R74, R3.reuse ;  /* 0x000000034a467220 */ /* 0x080fe20000410000 */
[-C--:B------:R-:W-:Y:S01]  /*1c860*/  FMUL.FTZ R71, R75, R3.reuse ;  /* 0x000000034b477220 */ /* 0x080fe20000410000 */
[----:B------:R-:W-:Y:S01]  /*1c870*/  MUFU.EX2 R238, R238 ;  /* 0x000000ee00ee7308 */ /* 0x000fe20000000800 */
[C---:B-----5:R-:W-:Y:S06]  /*1c880*/  HMMA.16816.F32 R72, R4.reuse, R112, R116 ;  /* 0x000000700448723c */ /* 0x060fec0000001874 */
[C---:B------:R-:W-:Y:S01]  /*1c890*/  HMMA.16816.F32 R68, R4.reuse, R114, R68 ;  /* 0x000000720444723c */ /* 0x040fe20000001844 */
[----:B------:R-:W-:Y:S01]  /*1c8a0*/  FFMA.FTZ R116, R138, R182, -R169 ;  /* 0x000000b68a747223 */ /* 0x000fe200000108a9 */
[-C--:B------:R-:W-:Y:S01]  /*1c8b0*/  FMUL.FTZ R112, R80, R162.reuse ;  /* 0x000000a250707220 */ /* 0x080fe20000410000 */
[----:B------:R-:W5:Y:S01]  /*1c8c0*/  LDSM.16.MT88.4 R136, [R203+0x10000] ;  /* 0x01000000cb88783b */ /* 0x000f620000004200 */
[-C--:B------:R-:W-:Y:S01]  /*1c8d0*/  FMUL.FTZ R113, R81, R162.reuse ;  /* 0x000000a251717220 */ /* 0x080fe20000410000 */
[----:B------:R4:W2:Y:S01]  /*1c8e0*/  MUFU.EX2 R178, R116 ;  /* 0x0000007400b27308 */ /* 0x0008a20000000800 */
[-C--:B------:R-:W-:Y:S01]  /*1c8f0*/  FMUL.FTZ R80, R84, R162.reuse ;  /* 0x000000a254507220 */ /* 0x080fe20000410000 */
[-C--:B------:R-:W-:Y:S01]  /*1c900*/  FMUL.FTZ R114, R82, R3.reuse ;  /* 0x0000000352727220 */ /* 0x080fe20000410000 */
[-C--:B------:R-:W-:Y:S01]  /*1c910*/  FMUL.FTZ R115, R83, R3.reuse ;  /* 0x0000000353737220 */ /* 0x080fe20000410000 */
[----:B------:R-:W-:Y:S01]  /*1c920*/  FMUL.FTZ R81, R85, R162 ;  /* 0x000000a255517220 */ /* 0x000fe20000410000 */
[-C--:B------:R-:W-:Y:S01]  /*1c930*/  FMUL.FTZ R82, R86, R3.reuse ;  /* 0x0000000356527220 */ /* 0x080fe20000410000 */
[-C--:B------:R-:W-:Y:S01]  /*1c940*/  FMUL.FTZ R83, R87, R3.reuse ;  /* 0x0000000357537220 */ /* 0x080fe20000410000 */
[----:B---3--:R-:W-:Y:S01]  /*1c950*/  HMMA.16816.F32 R76, R4, R108, R76 ;  /* 0x0000006c044c723c */ /* 0x008fe2000000184c */
[----:B------:R-:W-:Y:S01]  /*1c960*/  MUFU.EX2 R235, R235 ;  /* 0x000000eb00eb7308 */ /* 0x000fe20000000800 */
[----:B------:R-:W-:-:S04]  /*1c970*/  FFMA.FTZ R3, R231, R3, R152 ;  /* 0x00000003e7037223 */ /* 0x000fc80000010098 */
[----:B------:R-:W-:Y:S01]  /*1c980*/  HMMA.16816.F32 R84, R4, R110, R112 ;  /* 0x0000006e0454723c */ /* 0x000fe20000001870 */
[----:B------:R-:W-:Y:S01]  /*1c990*/  LDSM.16.MT88.4 R112, [R205+0xe800] ;  /* 0x00e80000cd70783b */ /* 0x000fe20000004200 */
[----:B------:R-:W-:Y:S01]  /*1c9a0*/  FADD.FTZ R3, R2, R3 ;  /* 0x0000000302037221 */ /* 0x000fe20000010000 */
[----:B------:R-:W3:Y:S02]  /*1c9b0*/  MUFU.EX2 R240, R240 ;  /* 0x000000f000f07308 */ /* 0x000ee40000000800 */
[----:B----4-:R-:W4:Y:S01]  /*1c9c0*/  LDSM.16.MT88.4 R116, [R205+0xc800] ;  /* 0x00c80000cd74783b */ /* 0x010f220000004200 */
[----:B------:R-:W-:-:S03]  /*1c9d0*/  FADD.FTZ R0, R0, R3 ;  /* 0x0000000300007221 */ /* 0x000fc60000010000 */
[----:B------:R-:W3:Y:S01]  /*1c9e0*/  LDSM.16.MT88.4 R108, [R204+0xe800] ;  /* 0x00e80000cc6c783b */ /* 0x000ee20000004200 */
[----:B-1----:R-:W-:Y:S01]  /*1c9f0*/  HMMA.16816.F32 R80, R4, R104, R80 ;  /* 0x000000680450723c */ /* 0x002fe20000001850 */
[----:B------:R-:W-:Y:S01]  /*1ca00*/  MUFU.EX2 R166, R166 ;  /* 0x000000a600a67308 */ /* 0x000fe20000000800 */
[----:B------:R-:W-:-:S04]  /*1ca10*/  FADD.FTZ R0, R161, R0 ;  /* 0x00000000a1007221 */ /* 0x000fc80000010000 */
[C---:B------:R-:W-:Y:S01]  /*1ca20*/  HMMA.16816.F32 R88, R4.reuse, R106, R88 ;  /* 0x0000006a0458723c */ /* 0x040fe20000001858 */
[----:B------:R-:W-:Y:S01]  /*1ca30*/  F2FP.F16.F32.PACK_AB R104, R176, R171 ;  /* 0x000000abb068723e */ /* 0x000fe200000000ff */
[----:B------:R-:W-:Y:S01]  /*1ca40*/  FADD.FTZ R171, R171, R154 ;  /* 0x0000009aabab7221 */ /* 0x000fe20000010000 */
[----:B--2---:R-:W-:Y:S01]  /*1ca50*/  F2FP.F16.F32.PACK_AB R105, R180, R175 ;  /* 0x000000afb469723e */ /* 0x004fe200000000ff */
[----:B------:R-:W-:Y:S01]  /*1ca60*/  MUFU.EX2 R164, R164 ;  /* 0x000000a400a47308 */ /* 0x000fe20000000800 */
[----:B------:R-:W-:Y:S01]  /*1ca70*/  FADD.FTZ R175, R175, R0 ;  /* 0x00000000afaf7221 */ /* 0x000fe20000010000 */
[----:B------:R-:W-:Y:S01]  /*1ca80*/  FADD.FTZ R176, R176, R171 ;  /* 0x000000abb0b07221 */ /* 0x000fe20000010000 */
[----:B------:R-:W-:Y:S02]  /*1ca90*/  F2FP.F16.F32.PACK_AB R106, R178, R173 ;  /* 0x000000adb26a723e */ /* 0x000fe400000000ff */
[----:B------:R-:W-:Y:S01]  /*1caa0*/  F2FP.F16.F32.PACK_AB R107, R232, R177 ;  /* 0x000000b1e86b723e */ /* 0x000fe200000000ff */
[----:B-----5:R-:W-:Y:S01]  /*1cab0*/  HMMA.16816.F32 R92, R4, R136, R92 ;  /* 0x00000088045c723c */ /* 0x020fe2000000185c */
[----:B------:R-:W-:Y:S01]  /*1cac0*/  FADD.FTZ R180, R180, R175 ;  /* 0x000000afb4b47221 */ /* 0x000fe20000010000 */
[----:B------:R-:W1:Y:S01]  /*1cad0*/  MUFU.EX2 R163, R163 ;  /* 0x000000a300a37308 */ /* 0x000e620000000800 */
[----:B------:R-:W-:-:S02]  /*1cae0*/  FADD.FTZ R173, R173, R176 ;  /* 0x000000b0adad7221 */ /* 0x000fc40000010000 */
[----:B------:R-:W-:Y:S01]  /*1caf0*/  FADD.FTZ R177, R177, R180 ;  /* 0x000000b4b1b17221 */ /* 0x000fe20000010000 */
[----:B------:R-:W-:Y:S01]  /*1cb00*/  HMMA.16816.F32 R4, R4, R138, R96 ;  /* 0x0000008a0404723c */ /* 0x000fe20000001860 */
[----:B------:R-:W-:Y:S01]  /*1cb10*/  LDSM.16.MT88.4 R96, [R204+0x10800] ;  /* 0x01080000cc60783b */ /* 0x000fe20000004200 */
[----:B------:R-:W-:Y:S01]  /*1cb20*/  FADD.FTZ R178, R178, R173 ;  /* 0x000000adb2b27221 */ /* 0x000fe20000010000 */
[----:B------:R-:W-:Y:S02]  /*1cb30*/  FADD.FTZ R232, R232, R177 ;  /* 0x000000b1e8e87221 */ /* 0x000fe40000010000 */
[----:B------:R-:W-:Y:S01]  /*1cb40*/  LDSM.16.MT88.4 R136, [R203+0xf000] ;  /* 0x00f00000cb88783b */ /* 0x000fe20000004200 */
[C---:B------:R-:W-:Y:S06]  /*1cb50*/  HMMA.16816.F32 R28, R104.reuse, R128, R28 ;  /* 0x00000080681c723c */ /* 0x040fec000000181c */
[C---:B------:R-:W-:Y:S01]  /*1cb60*/  HMMA.16816.F32 R24, R104.reuse, R130, R24 ;  /* 0x000000826818723c */ /* 0x040fe20000001818 */
[----:B------:R-:W-:Y:S05]  /*1cb70*/  LDSM.16.MT88.4 R128, [R206+0x10800] ;  /* 0x01080000ce80783b */ /* 0x000fea0000004200 */
[C---:B----4-:R-:W-:Y:S06]  /*1cb80*/  HMMA.16816.F32 R20, R104.reuse, R116, R20 ;  /* 0x000000746814723c */ /* 0x050fec0000001814 */
[C---:B------:R-:W-:Y:S01]  /*1cb90*/  HMMA.16816.F32 R16, R104.reuse, R118, R16 ;  /* 0x000000766810723c */ /* 0x040fe20000001810 */
[----:B------:R-:W2:Y:S05]  /*1cba0*/  LDSM.16.MT88.4 R116, [R203+0xe800] ;  /* 0x00e80000cb74783b */ /* 0x000eaa0000004200 */
[C---:B------:R-:W-:Y:S06]  /*1cbb0*/  HMMA.16816.F32 R100, R104.reuse, R124, R100 ;  /* 0x0000007c6864723c */ /* 0x040fec0000001864 */
[C---:B------:R-:W-:Y:S01]  /*1cbc0*/  HMMA.16816.F32 R32, R104.reuse, R126, R32 ;  /* 0x0000007e6820723c */ /* 0x040fe20000001820 */
[----:B------:R-:W-:Y:S05]  /*1cbd0*/  LDSM.16.MT88.4 R124, [R206+0xd000] ;  /* 0x00d00000ce7c783b */ /* 0x000fea0000004200 */
[C---:B------:R-:W-:Y:S06]  /*1cbe0*/  HMMA.16816.F32 R48, R104.reuse, R112, R48 ;  /* 0x000000706830723c */ /* 0x040fec0000001830 */
[C---:B------:R-:W-:Y:S01]  /*1cbf0*/  HMMA.16816.F32 R44, R104.reuse, R114, R44 ;  /* 0x00000072682c723c */ /* 0x040fe2000000182c */
[----:B------:R-:W4:Y:S05]  /*1cc00*/  LDSM.16.MT88.4 R112, [R203+0x10800] ;  /* 0x01080000cb70783b */ /* 0x000f2a0000004200 */
        /* <DEDUP_REMOVED lines=21> */
[----:B------:R-:W-:Y:S01]  /*1cd60*/  F2FP.F16.F32.PACK_AB R99, R240, R235 ;  /* 0x000000ebf063723e */ /* 0x000fe200000000ff */
        /* <DEDUP_REMOVED lines=10> */
[----:B------:R-:W4:Y:S05]  /*1ce10*/  LDSM.16.MT88.4 R8, [R206+0x11000] ;  /* 0x01100000ce08783b */ /* 0x000f2a0000004200 */
[C---:B---3--:R-:W-:Y:S06]  /*1ce20*/  HMMA.16816.F32 R112, R96.reuse, R108, R28 ;  /* 0x0000006c6070723c */ /* 0x048fec000000181c */
[C---:B------:R-:W-:Y:S06]  /*1ce30*/  HMMA.16816.F32 R28, R96.reuse, R144, R40 ;  /* 0x00000090601c723c */ /* 0x040fec0000001828 */
[----:B------:R-:W-:Y:S01]  /*1ce40*/  HMMA.16816.F32 R40, R96, R146, R36 ;  /* 0x000000926028723c */ /* 0x000fe20000001824 */
[----:B------:R-:W3:Y:S04]  /*1ce50*/  LDSM.16.MT88.4 R36, [R205+0x11000] ;  /* 0x01100000cd24783b */ /* 0x000ee80000004200 */
[----:B------:R-:W-:Y:S01]  /*1ce60*/  LDSM.16.MT88.4 R144, [R203+0x11000] ;  /* 0x01100000cb90783b */ /* 0x000fe20000004200 */
[C---:B-----5:R-:W-:Y:S06]  /*1ce70*/  HMMA.16816.F32 R76, R104.reuse, R120, R76 ;  /* 0x00000078684c723c */ /* 0x060fec000000184c */
[----:B------:R-:W-:Y:S01]  /*1ce80*/  HMMA.16816.F32 R84, R104, R122, R84 ;  /* 0x0000007a6854723c */ /* 0x000fe20000001854 */
[----:B------:R-:W-:Y:S05]  /*1ce90*/  LDSM.16.MT88.4 R104, [R204+0xd800] ;  /* 0x00d80000cc68783b */ /* 0x000fea0000004200 */
[C---:B--2---:R-:W-:Y:S06]  /*1cea0*/  HMMA.16816.F32 R120, R96.reuse, R116, R20 ;  /* 0x000000746078723c */ /* 0x044fec0000001814 */
[C---:B------:R-:W-:Y:S06]  /*1ceb0*/  HMMA.16816.F32 R20, R96.reuse, R132, R56 ;  /* 0x000000846014723c */ /* 0x040fec0000001838 */
[C---:B------:R-:W-:Y:S01]  /*1cec0*/  HMMA.16816.F32 R56, R96.reuse, R134, R52 ;  /* 0x000000866038723c */ /* 0x040fe20000001834 */
[----:B------:R-:W2:Y:S04]  /*1ced0*/  LDSM.16.MT88.4 R132, [R204+0x11000] ;  /* 0x01100000cc84783b */ /* 0x000ea80000004200 */
[----:B------:R-:W-:Y:S01]  /*1cee0*/  LDSM.16.MT88.4 R52, [R205+0xf800] ;  /* 0x00f80000cd34783b */ /* 0x000fe20000004200 */
[C---:B----4-:R-:W-:Y:S06]  /*1cef0*/  HMMA.16816.F32 R12, R96.reuse, R8, R72 ;  /* 0x00000008600c723c */ /* 0x050fec0000001848 */
[C---:B------:R-:W-:Y:S01]  /*1cf00*/  HMMA.16816.F32 R72, R96.reuse, R10, R68 ;  /* 0x0000000a6048723c */ /* 0x040fe20000001844 */
[----:B------:R-:W-:Y:S05]  /*1cf10*/  LDSM.16.MT88.4 R68, [R203+0xf800] ;  /* 0x00f80000cb44783b */ /* 0x000fea0000004200 */
[C---:B------:R-:W-:Y:S06]  /*1cf20*/  HMMA.16816.F32 R108, R96.reuse, R110, R24 ;  /* 0x0000006e606c723c */ /* 0x040fec0000001818 */
[C---:B---3--:R-:W-:Y:S06]  /*1cf30*/  HMMA.16816.F32 R76, R96.reuse, R36, R76 ;  /* 0x00000024604c723c */ /* 0x048fec000000184c */
[C---:B------:R-:W-:Y:S01]  /*1cf40*/  HMMA.16816.F32 R8, R96.reuse, R38, R84 ;  /* 0x000000266008723c */ /* 0x040fe20000001854 */
[----:B------:R-:W3:Y:S05]  /*1cf50*/  LDSM.16.MT88.4 R36, [R203+0xd800] ;  /* 0x00d80000cb24783b */ /* 0x000eea0000004200 */
[C---:B------:R-:W-:Y:S06]  /*1cf60*/  HMMA.16816.F32 R24, R96.reuse, R140, R48 ;  /* 0x0000008c6018723c */ /* 0x040fec0000001830 */
[C---:B------:R-:W-:Y:S06]  /*1cf70*/  HMMA.16816.F32 R116, R96.reuse, R118, R16 ;  /* 0x000000766074723c */ /* 0x040fec0000001810 */
[C---:B------:R-:W-:Y:S01]  /*1cf80*/  HMMA.16816.F32 R48, R96.reuse, R142, R44 ;  /* 0x0000008e6030723c */ /* 0x040fe2000000182c */
[----:B------:R-:W4:Y:S04]  /*1cf90*/  LDSM.16.MT88.4 R44, [R206+0xf800] ;  /* 0x00f80000ce2c783b */ /* 0x000f280000004200 */
[----:B------:R-:W-:Y:S01]  /*1cfa0*/  LDSM.16.MT88.4 R140, [R206+0xd800] ;  /* 0x00d80000ce8c783b */ /* 0x000fe20000004200 */
[C---:B------:R-:W-:Y:S06]  /*1cfb0*/  HMMA.16816.F32 R16, R96.reuse, R136, R64 ;  /* 0x000000886010723c */ /* 0x040fec0000001840 */
[C---:B------:R-:W-:Y:S01]  /*1cfc0*/  HMMA.16816.F32 R64, R96.reuse, R138, R60 ;  /* 0x0000008a6040723c */ /* 0x040fe2000000183c */
[----:B------:R-:W5:Y:S04]  /*1cfd0*/  LDSM.16.MT88.4 R60, [R204+0xf800] ;  /* 0x00f80000cc3c783b */ /* 0x000f680000004200 */
[----:B------:R-:W5:Y:S01]  /*1cfe0*/  LDSM.16.MT88.4 R136, [R205+0xd800] ;  /* 0x00d80000cd88783b */ /* 0x000f620000004200 */
[C---:B------:R-:W-:Y:S06]  /*1cff0*/  HMMA.16816.F32 R32, R96.reuse, R150, R32 ;  /* 0x000000966020723c */ /* 0x040fec0000001820 */
[----:B------:R-:W-:Y:S01]  /*1d000*/  HMMA.16816.F32 R100, R96, R148, R100 ;  /* 0x000000946064723c */ /* 0x000fe20000001864 */
[-CC-:B------:R-:W-:Y:S01]  /*1d010*/  FFMA.FTZ R151, R167, R182.reuse, -R169.reuse ;  /* 0x000000b6a7977223 */ /* 0x180fe200000108a9 */
[-C--:B------:R-:W-:Y:S01]  /*1d020*/  FFMA.FTZ R150, R170, R182.reuse, -R169 ;  /* 0x000000b6aa967223 */ /* 0x080fe200000108a9 */
[----:B------:R-:W-:-:S03]  /*1d030*/  FFMA.FTZ R167, R168, R182, -R165 ;  /* 0x000000b6a8a77223 */ /* 0x000fc600000108a5 */
[C---:B--2---:R-:W-:Y:S01]  /*1d040*/  HMMA.16816.F32 R84, R96.reuse, R132, R80 ;  /* 0x000000846054723c */ /* 0x044fe20000001850 */
[-CC-:B------:R-:W-:Y:S01]  /*1d050*/  FFMA.FTZ R148, R174, R182.reuse, -R169.reuse ;  /* 0x000000b6ae947223 */ /* 0x180fe200000108a9 */
[----:B------:R-:W-:Y:S01]  /*1d060*/  FFMA.FTZ R149, R172, R182, -R169 ;  /* 0x000000b6ac957223 */ /* 0x000fe200000108a9 */
[----:B------:R-:W-:Y:S01]  /*1d070*/  MUFU.EX2 R150, R150 ;  /* 0x0000009600967308 */ /* 0x000fe20000000800 */
[----:B------:R-:W2:Y:S02]  /*1d080*/  LDSM.16.MT88.4 R80, [R205+0x11800] ;  /* 0x01180000cd50783b */ /* 0x000ea40000004200 */
[C---:B------:R-:W-:Y:S02]  /*1d090*/  HMMA.16816.F32 R88, R96.reuse, R134, R88 ;  /* 0x000000866058723c */ /* 0x040fe40000001858 */
[----:B------:R-:W2:Y:S03]  /*1d0a0*/  LDSM.16.MT88.4 R132, [R206+0x11800] ;  /* 0x01180000ce84783b */ /* 0x000ea60000004200 */
[----:B------:R-:W-:Y:S01]  /*1d0b0*/  MUFU.EX2 R148, R148 ;  /* 0x0000009400947308 */ /* 0x000fe20000000800 */
[C---:B------:R-:W-:Y:S06]  /*1d0c0*/  HMMA.16816.F32 R92, R96.reuse, R144, R92 ;  /* 0x00000090605c723c */ /* 0x040fec000000185c */
[----:B------:R-:W-:Y:S01]  /*1d0d0*/  HMMA.16816.F32 R4, R96, R146, R4 ;  /* 0x000000926004723c */ /* 0x000fe20000001804 */
[----:B------:R-:W3:Y:S06]  /*1d0e0*/  MUFU.EX2 R149, R149 ;  /* 0x0000009500957308 */ /* 0x000eec0000000800 */
[----:B-1----:R-:W-:-:S02]  /*1d0f0*/  F2FP.F16.F32.PACK_AB R99, R163, R164 ;  /* 0x000000a4a363723e */ /* 0x002fc400000000ff */
[----:B------:R-:W1:Y:S08]  /*1d100*/  MUFU.EX2 R151, R151 ;  /* 0x0000009700977308 */ /* 0x000e700000000800 */
[----:B------:R-:W4:Y:S01]  /*1d110*/  MUFU.EX2 R167, R167 ;  /* 0x000000a700a77308 */ /* 0x000f220000000800 */
[----:B---3--:R-:W-:Y:S01]  /*1d120*/  F2FP.F16.F32.PACK_AB R96, R149, R148 ;  /* 0x000000949560723e */ /* 0x008fe200000000ff */
[----:B------:R-:W-:Y:S01]  /*1d130*/  FADD.FTZ R148, R148, R3 ;  /* 0x0000000394947221 */ /* 0x000fe20000010000 */
[----:B------:R-:W-:-:S03]  /*1d140*/  MOV R3, R159 ;  /* 0x0000009f00037202 */ /* 0x000fc60000000f00 */
[----:B------:R-:W-:Y:S01]  /*1d150*/  FADD.FTZ R149, R149, R148 ;  /* 0x0000009495957221 */ /* 0x000fe20000010000 */
[----:B-1----:R-:W-:-:S03]  /*1d160*/  F2FP.F16.F32.PACK_AB R98, R151, R150 ;  /* 0x000000969762723e */ /* 0x002fc600000000ff */
        /* <DEDUP_REMOVED lines=15> */
[C---:B-----5:R-:W-:Y:S06]  /*1d260*/  HMMA.16816.F32 R52, R96.reuse, R60, R20 ;  /* 0x0000003c6034723c */ /* 0x060fec0000001814 */
[C---:B------:R-:W-:Y:S06]  /*1d270*/  HMMA.16816.F32 R56, R96.reuse, R62, R56 ;  /* 0x0000003e6038723c */ /* 0x040fec0000001838 */
[C---:B------:R-:W-:Y:S06]  /*1d280*/  HMMA.16816.F32 R120, R96.reuse, R136, R120 ;  /* 0x000000886078723c */ /* 0x040fec0000001878 */
        /* <DEDUP_REMOVED lines=17> */
.L_x_7377:
[----:B------:R-:W-:Y:S05]  /*1d3a0*/  @!P5 BRA `(.L_x_7386) ;  /* 0x00000050002cd947 */ /* 0x000fea0003800000 */
[----:B------:R-:W-:Y:S02]  /*1d3b0*/  MOV R2, R3 ;  /* 0x0000000300027202 */ /* 0x000fe40000000f00 */
[----:B------:R-:W-:-:S07]  /*1d3c0*/  MOV R0, R132 ;  /* 0x0000008400007202 */ /* 0x000fce0000000f00 */
.L_x_7395:
[----:B------:R-:W1:Y:S01]  /*1d3d0*/  LDC.64 R134, c[0x0][0x198] ;  /* 0x00006600ff867b82 */ /* 0x000e620000000a00 */
[----:B------:R-:W-:Y:S04]  /*1d3e0*/  DEPBAR.LE SB0, 0x0 ;  /* 0x000080000000791a */ /* 0x000fe80000000000 */
[----:B------:R-:W-:Y:S05]  /*1d3f0*/  WARPSYNC.ALL ;  /* 0x0000000000007948 */ /* 0x000fea0003800000 */
[----:B------:R-:W2:Y:S08]  /*1d400*/  LDC.64 R132, c[0x0][0x208] ;  /* 0x00008200ff847b82 */ /* 0x000eb00000000a00 */
[----:B------:R-:W-:Y:S01]  /*1d410*/  BAR.SYNC.DEFER_BLOCKING 0x0 ;  /* 0x0000000000007b1d */ /* 0x000fe20000010000 */
[----:B------:R-:W-:Y:S01]  /*1d420*/  ISETP.NE.U32.AND P0, PT, R220, RZ, PT ;  /* 0x000000ffdc00720c */ /* 0x000fe20003f05070 */
[----:B------:R-:W-:Y:S03]  /*1d430*/  VIADD R222, R222, 0xffffffff ;  /* 0xffffffffdede7836 */ /* 0x000fe60000000000 */
[----:B------:R-:W-:Y:S01]  /*1d440*/  ISETP.NE.AND.EX P0, PT, R221, RZ, PT, P0 ;  /* 0x000000ffdd00720c */ /* 0x000fe20003f05300 */
[----:B------:R-:W-:Y:S11]  /*1d450*/  BSSY B0, `(.L_x_7387) ;  /* 0x0000050000007945 */ /* 0x000ff60003800000 */
[----:B------:R-:W-:Y:S01]  /*1d460*/  @!UPT UIADD3 URZ, URZ, URZ, URZ ;  /* 0x0000003f3f3ff290 */ /* 0x000fe2000fffe03f */
[----:B------:R-:W-:Y:S05]  /*1d470*/  @!P0 BRA `(.L_x_7388) ;  /* 0x00000004001c8947 */ /* 0x000fea0003800000 */
[C---:B--2---:R-:W-:Y:S02]  /*1d480*/  R2UR UR4, R132.reuse ;  /* 0x00000000840472ca */ /* 0x044fe400000e0000 */
[C---:B------:R-:W-:Y:S02]  /*1d490*/  R2UR UR5, R133.reuse ;  /* 0x00000000850572ca */ /* 0x040fe400000e0000 */
[C---:B------:R-:W-:Y:S02]  /*1d4a0*/  R2UR UR12, R132.reuse ;  /* 0x00000000840c72ca */ /* 0x040fe400000e0000 */
[C---:B------:R-:W-:Y:S02]  /*1d4b0*/  R2UR UR13, R133.reuse ;  /* 0x00000000850d72ca */ /* 0x040fe400000e0000 */
[C---:B------:R-:W-:Y:S02]  /*1d4c0*/  R2UR UR14, R132.reuse ;  /* 0x00000000840e72ca */ /* 0x040fe400000e0000 */
[C---:B------:R-:W-:Y:S02]  /*1d4d0*/  R2UR UR15, R133.reuse ;  /* 0x00000000850f72ca */ /* 0x040fe400000e0000 */
[----:B------:R-:W-:Y:S02]  /*1d4e0*/  R2UR UR10, R132 ;  /* 0x00000000840a72ca */ /* 0x000fe400000e0000 */
[----:B------:R-:W-:Y:S01]  /*1d4f0*/  R2UR UR11, R133 ;  /* 0x00000000850b72ca */ /* 0x000fe200000e0000 */
[----:B-1----:R-:W2:Y:S11]  /*1d500*/  LD.E R10, desc[UR4][R134.64+0x170] ;  /* 0x00017004860a7980 */ /* 0x002eb6000c101900 */
[----:B------:R-:W-:Y:S01]  /*1d510*/  @!UPT UIADD3 URZ, URZ, URZ, URZ ;  /* 0x0000003f3f3ff290 */ /* 0x000fe2000fffe03f */
[----:B------:R-:W3:Y:S01]  /*1d520*/  LD.E.64 R14, desc[UR10][R134.64+0x28] ;  /* 0x0000280a860e7980 */ /* 0x000ee2000c101b00 */
[-C--:B--2---:R-:W-:Y:S02]  /*1d530*/  IABS R7, R10.reuse ;  /* 0x0000000a00077213 */ /* 0x084fe40000000000 */
[-C--:B------:R-:W-:Y:S02]  /*1d540*/  IABS R5, R10.reuse ;  /* 0x0000000a00057213 */ /* 0x080fe40000000000 */
[----:B------:R-:W1:Y:S03]  /*1d550*/  I2F.RP R6, R7 ;  /* 0x0000000700067306 */ /* 0x000e660000209400 */
[----:B------:R-:W-:Y:S07]  /*1d560*/  IMAD.MOV R5, RZ, RZ, -R5 ;  /* 0x000000ffff057224 */ /* 0x000fee00078e0a05 */
[----:B-1----:R-:W1:Y:S02]  /*1d570*/  MUFU.RCP R3, R6 ;  /* 0x0000000600037308 */ /* 0x002e640000001000 */
[----:B-1----:R-:W-:Y:S02]  /*1d580*/  VIADD R8, R3, 0xffffffe ;  /* 0x0ffffffe03087836 */ /* 0x002fe40000000000 */
[----:B------:R-:W-:Y:S06]  /*1d590*/  IMAD.SHL.U32 R3, R222, 0x40, RZ ;  /* 0x00000040de037824 */ /* 0x000fec00078e00ff */
[----:B------:R-:W1:Y:S01]  /*1d5a0*/  F2I.FTZ.U32.TRUNC.NTZ R9, R8 ;  /* 0x0000000800097305 */ /* 0x000e62000021f000 */
[----:B------:R-:W-:Y:S05]  /*1d5b0*/  VIADD R11, R3, 0x40 ;  /* 0x00000040030b7836 */ /* 0x000fea0000000000 */
[----:B------:R-:W-:Y:S02]  /*1d5c0*/  IABS R6, R11 ;  /* 0x0000000b00067213 */ /* 0x000fe40000000000 */
[-C--:B------:R-:W-:Y:S01]  /*1d5d0*/  LOP3.LUT R11, R11, R10.reuse, RZ, 0x3c, !PT ;  /* 0x0000000a0b0b7212 */ /* 0x080fe200078e3cff */
[--C-:B-1----:R-:W-:Y:S02]  /*1d5e0*/  IMAD.MOV R4, RZ, RZ, -R9.reuse ;  /* 0x000000ffff047224 */ /* 0x102fe400078e0a09 */
[----:B------:R-:W-:Y:S02]  /*1d5f0*/  IMAD.MOV.U32 R8, RZ, RZ, RZ ;  /* 0x000000ffff087224 */ /* 0x000fe400078e00ff */
[----:B------:R-:W-:Y:S01]  /*1d600*/  IMAD R13, R4, R7, RZ ;  /* 0x00000007040d7224 */ /* 0x000fe200078e02ff */
[----:B------:R-:W-:Y:S02]  /*1d610*/  IABS R4, R3 ;  /* 0x0000000300047213 */ /* 0x000fe40000000000 */
[-C--:B------:R-:W-:Y:S01]  /*1d620*/  LOP3.LUT R3, R3, R10.reuse, RZ, 0x3c, !PT ;  /* 0x0000000a03037212 */ /* 0x080fe200078e3cff */
[----:B------:R-:W-:Y:S02]  /*1d630*/  IMAD.HI.U32 R9, R9, R13, R8 ;  /* 0x0000000d09097227 */ /* 0x000fe400078e0008 */
[----:B------:R-:W2:Y:S01]  /*1d640*/  LD.E.64 R12, desc[UR4][R134.64+0x40] ;  /* 0x00004004860c7980 */ /* 0x000ea2000c101b00 */
[----:B------:R-:W-:Y:S02]  /*1d650*/  ISETP.GE.AND P0, PT, R3, RZ, PT ;  /* 0x000000ff0300720c */ /* 0x000fe40003f06270 */
[----:B------:R-:W-:Y:S01]  /*1d660*/  LOP3.LUT R3, RZ, R10, RZ, 0x33, !PT ;  /* 0x0000000aff037212 */ /* 0x000fe200078e33ff */
[C---:B------:R-:W-:Y:S04]  /*1d670*/  IMAD.HI.U32 R8, R9.reuse, R4, RZ ;  /* 0x0000000409087227 */ /* 0x040fe800078e00ff */
[----:B------:R-:W-:Y:S04]  /*1d680*/  IMAD.HI.U32 R9, R9, R6, RZ ;  /* 0x0000000609097227 */ /* 0x000fe800078e00ff */
[-C--:B------:R-:W-:Y:S02]  /*1d690*/  IMAD R4, R8, R5.reuse, R4 ;  /* 0x0000000508047224 */ /* 0x080fe400078e0204 */
[----:B------:R-:W-:Y:S03]  /*1d6a0*/  IMAD R6, R9, R5, R6 ;  /* 0x0000000509067224 */ /* 0x000fe600078e0206 */
[C---:B------:R-:W-:Y:S02]  /*1d6b0*/  ISETP.GT.U32.AND P1, PT, R7.reuse, R4, PT ;  /* 0x000000040700720c */ /* 0x040fe40003f24070 */
[----:B------:R-:W-:Y:S11]  /*1d6c0*/  ISETP.GT.U32.AND P2, PT, R7, R6, PT ;  /* 0x000000060700720c */ /* 0x000ff60003f44070 */
[--C-:B------:R-:W-:Y:S02]  /*1d6d0*/  @!P1 IMAD.IADD R4, R4, 0x1, -R7.reuse ;  /* 0x0000000104049824 */ /* 0x100fe400078e0a07 */
[----:B------:R-:W-:Y:S01]  /*1d6e0*/  @!P2 IMAD.IADD R6, R6, 0x1, -R7 ;  /* 0x000000010606a824 */ /* 0x000fe200078e0a07 */
[----:B------:R-:W-:Y:S01]  /*1d6f0*/  @!P2 IADD3 R9, R9, 0x1, RZ ;  /* 0x000000010909a810 */ /* 0x000fe20007ffe0ff */
[----:B------:R-:W-:Y:S01]  /*1d700*/  @!P1 VIADD R8, R8, 0x1 ;  /* 0x0000000108089836 */ /* 0x000fe20000000000 */
[-C--:B------:R-:W-:Y:S02]  /*1d710*/  ISETP.GE.U32.AND P3, PT, R4, R7.reuse, PT ;  /* 0x000000070400720c */ /* 0x080fe40003f66070 */
[----:B------:R-:W-:Y:S02]  /*1d720*/  ISETP.GE.U32.AND P4, PT, R6, R7, PT ;  /* 0x000000070600720c */ /* 0x000fe40003f86070 */
[----:B------:R-:W-:Y:S02]  /*1d730*/  ISETP.GE.AND P1, PT, R11, RZ, PT ;  /* 0x000000ff0b00720c */ /* 0x000fe40003f26270 */
[----:B------:R-:W-:Y:S07]  /*1d740*/  ISETP.NE.AND P2, PT, R10, RZ, PT ;  /* 0x000000ff0a00720c */ /* 0x000fee0003f45270 */
[----:B------:R-:W-:Y:S02]  /*1d750*/  @P3 VIADD R8, R8, 0x1 ;  /* 0x0000000108083836 */ /* 0x000fe40000000000 */
[----:B------:R-:W-:Y:S02]  /*1d760*/  @P4 VIADD R9, R9, 0x1 ;  /* 0x0000000109094836 */ /* 0x000fe40000000000 */
[----:B------:R-:W-:Y:S02]  /*1d770*/  @!P0 IMAD.MOV R8, RZ, RZ, -R8 ;  /* 0x000000ffff088224 */ /* 0x000fe400078e0a08 */
[----:B------:R-:W-:Y:S03]  /*1d780*/  @!P1 IMAD.MOV R9, RZ, RZ, -R9 ;  /* 0x000000ffff099224 */ /* 0x000fe600078e0a09 */
[C---:B------:R-:W-:Y:S02]  /*1d790*/  SEL R5, R3.reuse, R8, !P2 ;  /* 0x0000000803057207 */ /* 0x040fe40005000000 */
[----:B------:R-:W-:Y:S02]  /*1d7a0*/  SEL R9, R3, R9, !P2 ;  /* 0x0000000903097207 */ /* 0x000fe40005000000 */
[-C--:B------:R-:W-:Y:S02]  /*1d7b0*/  LEA R18, P1, R5, R220.reuse, 0x2 ;  /* 0x000000dc05127211 */ /* 0x080fe400078210ff */
[----:B------:R-:W-:Y:S02]  /*1d7c0*/  LEA R16, P0, R9, R220, 0x2 ;  /* 0x000000dc09107211 */ /* 0x000fe400078010ff */
[-C--:B------:R-:W-:Y:S02]  /*1d7d0*/  LEA.HI.X.SX32 R19, R5, R221.reuse, 0x2, P1 ;  /* 0x000000dd05137211 */ /* 0x080fe400008f16ff */
[C---:B------:R-:W-:Y:S02]  /*1d7e0*/  LEA.HI.X.SX32 R17, R9.reuse, R221, 0x2, P0 ;  /* 0x000000dd09117211 */ /* 0x040fe400000f16ff */
[----:B------:R-:W-:Y:S01]  /*1d7f0*/  IADD3 R5, R9, -R5, RZ ;  /* 0x8000000509057210 */ /* 0x000fe20007ffe0ff */
[----:B------:R-:W4:Y:S04]  /*1d800*/  LD.E R3, desc[UR12][R18.64] ;  /* 0x0000000c12037980 */ /* 0x000f28000c101900 */
[----:B------:R-:W-:Y:S01]  /*1d810*/  IMAD R10, R10, R5, -0x40 ;  /* 0xffffffc00a0a7424 */ /* 0x000fe200078e0205 */
[----:B------:R-:W4:Y:S04]  /*1d820*/  LD.E R4, desc[UR14][R16.64] ;  /* 0x0000000e10047980 */ /* 0x000f28000c101900 */
[----:B------:R-:W-:Y:S01]  /*1d830*/  SHF.R.S32.HI R6, RZ, 0x1f, R10 ;  /* 0x0000001fff067819 */ /* 0x000fe2000001140a */
[-C--:B--2---:R-:W-:Y:S02]  /*1d840*/  IMAD R5, R13, R10.reuse, RZ ;  /* 0x0000000a0d057224 */ /* 0x084fe400078e02ff */
[C---:B------:R-:W-:Y:S04]  /*1d850*/  IMAD.WIDE.U32 R10, R12.reuse, R10, RZ ;  /* 0x0000000a0c0a7225 */ /* 0x040fe800078e00ff */
[----:B------:R-:W-:Y:S04]  /*1d860*/  IMAD R5, R12, R6, R5 ;  /* 0x000000060c057224 */ /* 0x000fe800078e0205 */
[----:B------:R-:W-:Y:S02]  /*1d870*/  IMAD.IADD R11, R11, 0x1, R5 ;  /* 0x000000010b0b7824 */ /* 0x000fe400078e0205 */
[----:B----4-:R-:W-:Y:S04]  /*1d880*/  IMAD.IADD R3, R3, 0x1, -R4 ;  /* 0x0000000103037824 */ /* 0x010fe800078e0a04 */
[----:B---3--:R-:W-:Y:S01]  /*1d890*/  IMAD R5, R15, R3, RZ ;  /* 0x000000030f057224 */ /* 0x008fe200078e02ff */
[----:B------:R-:W-:Y:S01]  /*1d8a0*/  SHF.R.S32.HI R4, RZ, 0x1f, R3 ;  /* 0x0000001fff047819 */ /* 0x000fe20000011403 */
[----:B------:R-:W-:Y:S04]  /*1d8b0*/  IMAD.WIDE.U32 R10, R3, R14, R10 ;  /* 0x0000000e030a7225 */ /* 0x000fe800078e000a */
[----:B------:R-:W-:Y:S04]  /*1d8c0*/  IMAD R5, R14, R4, R5 ;  /* 0x000000040e057224 */ /* 0x000fe800078e0205 */
[----:B------:R-:W-:Y:S01]  /*1d8d0*/  IMAD.IADD R5, R11, 0x1, R5 ;  /* 0x000000010b057824 */ /* 0x000fe200078e0205 */
[----:B------:R-:W-:Y:S05]  /*1d8e0*/  BRA `(.L_x_7389) ;  /* 0x0000000000187947 */ /* 0x000fea0003800000 */
.L_x_7388:
[----:B--2---:R-:W-:Y:S02]  /*1d8f0*/  R2UR UR4, R132 ;  /* 0x00000000840472ca */ /* 0x004fe400000e0000 */
[----:B------:R-:W-:Y:S11]  /*1d900*/  R2UR UR5, R133 ;  /* 0x00000000850572ca */ /* 0x000ff600000e0000 */
[----:B------:R-:W-:Y:S02]  /*1d910*/  @!UPT UIADD3 URZ, URZ, URZ, URZ ;  /* 0x0000003f3f3ff290 */ /* 0x000fe4000fffe03f */
[----:B-1----:R-:W2:Y:S02]  /*1d920*/  LD.E R10, desc[UR4][R134.64+0x40] ;  /* 0x00004004860a7980 */ /* 0x002ea4000c101900 */
[----:B--2---:R-:W-:Y:S05]  /*1d930*/  IMAD.U32 R10, R10, -0x40, RZ ;  /* 0xffffffc00a0a7824 */ /* 0x004fea00078e00ff */
[----:B------:R-:W-:Y:S02]  /*1d940*/  SHF.R.S32.HI R5, RZ, 0x1f, R10 ;  /* 0x0000001fff057819 */ /* 0x000fe4000001140a */
.L_x_7389:
[----:B------:R-:W-:Y:S05]  /*1d950*/  BSYNC B0 ;  /* 0x0000000000007941 */ /* 0x000fea0003800000 */
.L_x_7387:
[C---:B------:R-:W-:Y:S01]  /*1d960*/  LOP3.LUT P4, RZ, R223.reuse, 0x1, RZ, 0xc0, !PT ;  /* 0x00000001dfff7812 */ /* 0x040fe2000788c0ff */
[----:B------:R-:W-:Y:S01]  /*1d970*/  BSSY B1, `(.L_x_7390) ;  /* 0x000021b000017945 */ /* 0x000fe20003800000 */
[C---:B------:R-:W-:Y:S02]  /*1d980*/  LOP3.LUT P3, RZ, R223.reuse, 0x2, RZ, 0xc0, !PT ;  /* 0x00000002dfff7812 */ /* 0x040fe4000786c0ff */
[----:B------:R-:W-:Y:S02]  /*1d990*/  LOP3.LUT P2, RZ, R223, 0x4, RZ, 0xc0, !PT ;  /* 0x00000004dfff7812 */ /* 0x000fe4000784c0ff */
[CC--:B------:R-:W-:Y:S04]  /*1d9a0*/  LEA R234, P0, R10.reuse, R156.reuse, 0x1 ;  /* 0x0000009c0aea7211 */ /* 0x0c0fe800078008ff */
[C---:B------:R-:W-:Y:S02]  /*1d9b0*/  LEA.HI.X R235, R10.reuse, R157, R5, 0x1, P0 ;  /* 0x0000009d0aeb7211 */ /* 0x040fe400000f0c05 */
[----:B------:R-:W-:Y:S02]  /*1d9c0*/  IADD3 R3, P0, R10, R207, RZ ;  /* 0x000000cf0a037210 */ /* 0x000fe40007f1e0ff */
[C---:B------:R-:W-:Y:S02]  /*1d9d0*/  @P4 R2UR UR4, R132.reuse ;  /* 0x00000000840442ca */ /* 0x040fe400000e0000 */
[----:B------:R-:W-:Y:S01]  /*1d9e0*/  @P4 R2UR UR5, R133 ;  /* 0x00000000850542ca */ /* 0x000fe200000e0000 */
[----:B------:R-:W-:Y:S01]  /*1d9f0*/  IMAD.X R4, R5, 0x1, R208, P0 ;  /* 0x0000000105047824 */ /* 0x000fe200000e06d0 */
[C---:B------:R-:W-:Y:S02]  /*1da00*/  @P3 R2UR UR10, R132.reuse ;  /* 0x00000000840a32ca */ /* 0x040fe400000e0000 */
[C---:B------:R-:W-:Y:S02]  /*1da10*/  @P3 R2UR UR11, R133.reuse ;  /* 0x00000000850b32ca */ /* 0x040fe400000e0000 */
[C---:B------:R-:W-:Y:S02]  /*1da20*/  @P4 R2UR UR14, R132.reuse ;  /* 0x00000000840e42ca */ /* 0x040fe400000e0000 */
[----:B------:R-:W-:Y:S02]  /*1da30*/  @P4 R2UR UR15, R133 ;  /* 0x00000000850f42ca */ /* 0x000fe400000e0000 */
[-C--:B------:R-:W-:Y:S02]  /*1da40*/  @P4 LEA R10, P6, R3, R156.reuse, 0x1 ;  /* 0x0000009c030a4211 */ /* 0x080fe400078c08ff */
[C---:B------:R-:W-:Y:S01]  /*1da50*/  @P3 R2UR UR12, R132.reuse ;  /* 0x00000000840c32ca */ /* 0x040fe200000e0000 */
[----:B------:R-:W-:Y:S01]  /*1da60*/  @!PT LDS RZ, [RZ] ;  /* 0x00000000fffff984 */ /* 0x000fe20000000800 */
[----:B------:R-:W-:Y:S01]  /*1da70*/  @!PT LDS RZ, [RZ] ;  /* 0x00000000fffff984 */ /* 0x000fe20000000800 */
[----:B------:R-:W-:Y:S01]  /*1da80*/  @!PT LDS RZ, [RZ] ;  /* 0x00000000fffff984 */ /* 0x000fe20000000800 */
[----:B------:R-:W-:Y:S01]  /*1da90*/  @P4 LDGSTS.E.BYPASS.LTC128B.128 [R219+0xc000], desc[UR4][R234.64] ;  /* 0x0c000000eadb4fae */ /* 0x000fe2000b901d44 */
[C---:B------:R-:W-:Y:S02]  /*1daa0*/  @P2 R2UR UR4, R132.reuse ;  /* 0x00000000840422ca */ /* 0x040fe400000e0000 */
[----:B------:R-:W-:Y:S02]  /*1dab0*/  @P2 R2UR UR5, R133 ;  /* 0x00000000850522ca */ /* 0x000fe400000e0000 */
[----:B------:R-:W-:Y:S01]  /*1dac0*/  @!P4 STS.128 [R219+0xc000], RZ ;  /* 0x00c000ffdb00c388 */ /* 0x000fe20000000c00 */
[-CC-:B------:R-:W-:Y:S02]  /*1dad0*/  @P4 LEA.HI.X R11, R3, R157.reuse, R4.reuse, 0x1, P6 ;  /* 0x0000009d030b4211 */ /* 0x180fe400030f0c04 */
[----:B------:R-:W-:Y:S02]  /*1dae0*/  @P3 R2UR UR13, R133 ;  /* 0x00000000850d32ca */ /* 0x000fe400000e0000 */
[----:B------:R-:W-:Y:S01]  /*1daf0*/  @!PT LDS RZ, [RZ] ;  /* 0x00000000fffff984 */ /* 0x000fe20000000800 */
[----:B------:R-:W-:Y:S01]  /*1db00*/  @!PT LDS RZ, [RZ] ;  /* 0x00000000fffff984 */ /* 0x000fe20000000800 */
[----:B------:R-:W-:Y:S01]  /*1db10*/  @!PT LDS RZ, [RZ] ;  /* 0x00000000fffff984 */ /* 0x000fe20000000800 */
[----:B------:R-:W-:Y:S01]  /*1db20*/  @P3 LDGSTS.E.BYPASS.LTC128B.128 [R219+0xe000], desc[UR10][R234.64+0x80] ;  /* 0x0e000080eadb3fae */ /* 0x000fe2000b901d4a */
[CC--:B------:R-:W-:Y:S02]  /*1db30*/  @P3 LEA R8, P1, R3.reuse, R156.reuse, 0x1 ;  /* 0x0000009c03083211 */ /* 0x0c0fe400078208ff */
[C---:B------:R-:W-:Y:S02]  /*1db40*/  @P2 R2UR UR10, R132.reuse ;  /* 0x00000000840a22ca */ /* 0x040fe400000e0000 */
[----:B------:R-:W-:Y:S01]  /*1db50*/  @!P3 STS.128 [R219+0xe000], RZ ;  /* 0x00e000ffdb00b388 */ /* 0x000fe20000000c00 */
[--C-:B------:R-:W-:Y:S02]  /*1db60*/  @P3 LEA.HI.X R9, R3, R157, R4.reuse, 0x1, P1 ;  /* 0x0000009d03093211 */ /* 0x100fe400008f0c04 */
[----:B------:R-:W-:Y:S02]  /*1db70*/  @P2 R2UR UR11, R133 ;  /* 0x00000000850b22ca */ /* 0x000fe400000e0000 */
[----:B------:R-:W-:Y:S01]  /*1db80*/  @!PT LDS RZ, [RZ] ;  /* 0x00000000fffff984 */ /* 0x000fe20000000800 */
[----:B------:R-:W-:Y:S01]  /*1db90*/  @!PT LDS RZ, [RZ] ;  /* 0x00000000fffff984 */ /* 0x000fe20000000800 */
[----:B------:R-:W-:Y:S01]  /*1dba0*/  @!PT LDS RZ, [RZ] ;  /* 0x00000000fffff984 */ /* 0x000fe20000000800 */
[----:B------:R-:W-:Y:S01]  /*1dbb0*/  @P2 LDGSTS.E.BYPASS.LTC128B.128 [R219+0x10000], desc[UR4][R234.64+0x100] ;  /* 0x10000100eadb2fae */ /* 0x000fe2000b901d44 */
[CC--:B------:R-:W-:Y:S02]  /*1dbc0*/  @P2 LEA R6, P0, R3.reuse, R156.reuse, 0x1 ;  /* 0x0000009c03062211 */ /* 0x0c0fe400078008ff */
[C---:B------:R-:W-:Y:S02]  /*1dbd0*/  IADD3 R5, P5, R3.reuse, R207, RZ ;  /* 0x000000cf03057210 */ /* 0x040fe40007fbe0ff */
[----:B------:R-:W-:Y:S01]  /*1dbe0*/  @!P2 STS.128 [R219+0x10000], RZ ;  /* 0x010000ffdb00a388 */ /* 0x000fe20000000c00 */
[-C--:B------:R-:W-:Y:S02]  /*1dbf0*/  @P2 LEA.HI.X R7, R3, R157.reuse, R4, 0x1, P0 ;  /* 0x0000009d03072211 */ /* 0x080fe400000f0c04 */
[----:B------:R-:W-:Y:S02]  /*1dc00*/  @P4 R2UR UR4, R132 ;  /* 0x00000000840442ca */ /* 0x000fe400000e0000 */
[----:B------:R-:W-:Y:S01]  /*1dc10*/  @!PT LDS RZ, [RZ] ;  /* 0x00000000fffff984 */ /* 0x000fe20000000800 */
[----:B------:R-:W-:Y:S01]  /*1dc20*/  @!PT LDS RZ, [RZ] ;  /* 0x00000000fffff984 */ /* 0x000fe20000000800 */
[----:B------:R-:W-:Y:S01]  /*1dc30*/  @!PT LDS RZ, [RZ] ;  /* 0x00000000fffff984 */ /* 0x000fe20000000800 */
[----:B------:R-:W-:Y:S01]  /*1dc40*/  @P4 LDGSTS.E.BYPASS.LTC128B.128 [R219+0xc800], desc[UR14][R10.64] ;  /* 0x0c8000000adb4fae */ /* 0x000fe2000b901d4e */
[----:B------:R-:W-:Y:S01]  /*1dc50*/  @P4 R2UR UR5, R133 ;  /* 0x00000000850542ca */ /* 0x000fe200000e0000 */
[----:B------:R-:W-:Y:S01]  /*1dc60*/  IMAD.X R4, R4, 0x1, R208, P5 ;  /* 0x0000000104047824 */ /* 0x000fe200028e06d0 */
[CC--:B------:R-:W-:Y:S02]  /*1dc70*/  @P4 LEA R16, P6, R5.reuse, R156.reuse, 0x1 ;  /* 0x0000009c05104211 */ /* 0x0c0fe400078c08ff */
[----:B------:R-:W-:Y:S01]  /*1dc80*/  @!P4 STS.128 [R219+0xc800], RZ ;  /* 0x00c800ffdb00c388 */ /* 0x000fe20000000c00 */
[C---:B------:R-:W-:Y:S02]  /*1dc90*/  @P3 R2UR UR16, R132.reuse ;  /* 0x00000000841032ca */ /* 0x040fe400000e0000 */
[-CC-:B------:R-:W-:Y:S02]  /*1dca0*/  @P4 LEA.HI.X R17, R5, R157.reuse, R4.reuse, 0x1, P6 ;  /* 0x0000009d05114211 */ /* 0x180fe400030f0c04 */
[----:B------:R-:W-:Y:S01]  /*1dcb0*/  @!PT LDS RZ, [RZ] ;  /* 0x00000000fffff984 */ /* 0x000fe20000000800 */
[----:B------:R-:W-:Y:S01]  /*1dcc0*/  @!PT LDS RZ, [RZ] ;  /* 0x00000000fffff984 */ /* 0x000fe20000000800 */
[----:B------:R-:W-:Y:S01]  /*1dcd0*/  @!PT LDS RZ, [RZ] ;  /* 0x00000000fffff984 */ /* 0x000fe20000000800 */
[----:B------:R1:W-:Y:S01]  /*1dce0*/  @P3 LDGSTS.E.BYPASS.LTC128B.128 [R219+0xe800], desc[UR12][R8.64+0x80] ;  /* 0x0e80008008db3fae */ /* 0x0003e2000b901d4c */
[----:B------:R-:W-:Y:S02]  /*1dcf0*/  @P3 R2UR UR17, R133 ;  /* 0x00000000851132ca */ /* 0x000fe400000e0000 */
[CC--:B------:R-:W-:Y:S02]  /*1dd00*/  @P3 LEA R14, P1, R5.reuse, R156.reuse, 0x1 ;  /* 0x0000009c050e3211 */ /* 0x0c0fe400078208ff */
[----:B------:R-:W-:Y:S01]  /*1dd10*/  @!P3 STS.128 [R219+0xe800], RZ ;  /* 0x00e800ffdb00b388 */ /* 0x000fe20000000c00 */
[C---:B------:R-:W-:Y:S02]  /*1dd20*/  @P2 R2UR UR14, R132.reuse ;  /* 0x00000000840e22ca */ /* 0x040fe400000e0000 */
[--C-:B------:R-:W-:Y:S02]  /*1dd30*/  @P3 LEA.HI.X R15, R5, R157, R4.reuse, 0x1, P1 ;  /* 0x0000009d050f3211 */ /* 0x100fe400008f0c04 */
[----:B------:R-:W-:Y:S01]  /*1dd40*/  @!PT LDS RZ, [RZ] ;  /* 0x00000000fffff984 */ /* 0x000fe20000000800 */
[----:B------:R-:W-:Y:S01]  /*1dd50*/  @!PT LDS RZ, [RZ] ;  /* 0x00000000fffff984 */ /* 0x000fe20000000800 */
[----:B------:R-:W-:Y:S01]  /*1dd60*/  @!PT LDS RZ, [RZ] ;  /* 0x00000000fffff984 */ /* 0x000fe20000000800 */
[----:B------:R-:W-:Y:S01]  /*1dd70*/  @P2 LDGSTS.E.BYPASS.LTC128B.128 [R219+0x10800], desc[UR10][R6.64+0x100] ;  /* 0x1080010006db2fae */ /* 0x000fe2000b901d4a */
[----:B------:R-:W-:Y:S02]  /*1dd80*/  @P2 R2UR UR15, R133 ;  /* 0x00000000850f22ca */ /* 0x000fe400000e0000 */
[CC--:B------:R-:W-:Y:S02]  /*1dd90*/  @P2 LEA R12, P0, R5.reuse, R156.reuse, 0x1 ;  /* 0x0000009c050c2211 */ /* 0x0c0fe400078008ff */
[----:B------:R-:W-:Y:S01]  /*1dda0*/  @!P2 STS.128 [R219+0x10800], RZ ;  /* 0x010800ffdb00a388 */ /* 0x000fe20000000c00 */
[C---:B------:R-:W-:Y:S02]  /*1ddb0*/  IADD3 R3, P5, R5.reuse, R207, RZ ;  /* 0x000000cf05037210 */ /* 0x040fe40007fbe0ff */
[-C--:B------:R-:W-:Y:S02]  /*1ddc0*/  @P2 LEA.HI.X R13, R5, R157.reuse, R4, 0x1, P0 ;  /* 0x0000009d050d2211 */ /* 0x080fe400000f0c04 */
[----:B------:R-:W-:Y:S01]  /*1ddd0*/  @!PT LDS RZ, [RZ] ;  /* 0x00000000fffff984 */ /* 0x000fe20000000800 */
[----:B------:R-:W-:Y:S01]  /*1dde0*/  @!PT LDS RZ, [RZ] ;  /* 0x00000000fffff984 */ /* 0x000fe20000000800 */
[----:B------:R-:W-:Y:S01]  /*1ddf0*/  @!PT LDS RZ, [RZ] ;  /* 0x00000000fffff984 */ /* 0x000fe20000000800 */
[----:B------:R2:W-:Y:S01]  /*1de00*/  @P4 LDGSTS.E.BYPASS.LTC128B.128 [R219+0xd000], desc[UR4][R16.64] ;  /* 0x0d00000010db4fae */ /* 0x0005e2000b901d44 */
[----:B------:R-:W-:Y:S01]  /*1de10*/  @P4 R2UR UR12, R132 ;  /* 0x00000000840c42ca */ /* 0x000fe200000e0000 */
[----:B------:R-:W-:Y:S01]  /*1de20*/  IMAD.X R4, R4, 0x1, R208, P5 ;  /* 0x0000000104047824 */ /* 0x000fe200028e06d0 */
[----:B------:R-:W-:Y:S02]  /*1de30*/  @P4 R2UR UR13, R133 ;  /* 0x00000000850d42ca */ /* 0x000fe400000e0000 */
[----:B------:R-:W-:Y:S01]  /*1de40*/  @!P4 STS.128 [R219+0xd000], RZ ;  /* 0x00d000ffdb00c388 */ /* 0x000fe20000000c00 */
[CC--:B------:R-:W-:Y:S02]  /*1de50*/  @P4 LEA R22, P5, R3.reuse, R156.reuse, 0x1 ;  /* 0x0000009c03164211 */ /* 0x0c0fe400078a08ff */
[C---:B------:R-:W-:Y:S02]  /*1de60*/  @P3 R2UR UR10, R132.reuse ;  /* 0x00000000840a32ca */ /* 0x040fe400000e0000 */
[----:B------:R-:W-:Y:S01]  /*1de70*/  @!PT LDS RZ, [RZ] ;  /* 0x00000000fffff984 */ /* 0x000fe20000000800 */
[----:B------:R-:W-:Y:S01]  /*1de80*/  @!PT LDS RZ, [RZ] ;  /* 0x00000000fffff984 */ /* 0x000fe20000000800 */
[----:B------:R-:W-:Y:S01]  /*1de90*/  @!PT LDS RZ, [RZ] ;  /* 0x00000000fffff984 */ /* 0x000fe20000000800 */
[----:B------:R-:W-:Y:S01]  /*1dea0*/  @P3 LDGSTS.E.BYPASS.LTC128B.128 [R219+0xf000], desc[UR16][R14.64+0x80] ;  /* 0x0f0000800edb3fae */ /* 0x000fe2000b901d50 */
[-CC-:B------:R-:W-:Y:S02]  /*1deb0*/  @P4 LEA.HI.X R23, R3, R157.reuse, R4.reuse, 0x1, P5 ;  /* 0x0000009d03174211 */ /* 0x180fe400028f0c04 */
[----:B------:R-:W-:Y:S02]  /*1dec0*/  @P3 R2UR UR11, R133 ;  /* 0x00000000850b32ca */ /* 0x000fe400000e0000 */
[----:B------:R-:W-:Y:S01]  /*1ded0*/  @!P3 STS.128 [R219+0xf000], RZ ;  /* 0x00f000ffdb00b388 */ /* 0x000fe20000000c00 */
[CC--:B------:R-:W-:Y:S02]  /*1dee0*/  @P3 LEA R20, P1, R3.reuse, R156.reuse, 0x1 ;  /* 0x0000009c03143211 */ /* 0x0c0fe400078208ff */
[----:B------:R-:W-:Y:S02]  /*1def0*/  @P2 R2UR UR4, R132 ;  /* 0x00000000840422ca */ /* 0x000fe400000e0000 */
[----:B------:R-:W-:Y:S01]  /*1df00*/  @!PT LDS RZ, [RZ] ;  /* 0x00000000fffff984 */ /* 0x000fe20000000800 */
[----:B------:R-:W-:Y:S01]  /*1df10*/  @!PT LDS RZ, [RZ] ;  /* 0x00000000fffff984 */ /* 0x000fe20000000800 */
[----:B------:R-:W-:Y:S01]  /*1df20*/  @!PT LDS RZ, [RZ] ;  /* 0x00000000fffff984 */ /* 0x000fe20000000800 */
[----:B------:R3:W-:Y:S01]  /*1df30*/  @P2 LDGSTS.E.BYPASS.LTC128B.128 [R219+0x11000], desc[UR14][R12.64+0x100] ;  /* 0x110001000cdb2fae */ /* 0x0007e2000b901d4e */
[-CC-:B------:R-:W-:Y:S02]  /*1df40*/  @P3 LEA.HI.X R21, R3, R157.reuse, R4.reuse, 0x1, P1 ;  /* 0x0000009d03153211 */ /* 0x180fe400008f0c04 */
[----:B------:R-:W-:Y:S02]  /*1df50*/  @P2 R2UR UR5, R133 ;  /* 0x00000000850522ca */ /* 0x000fe400000e0000 */
[----:B------:R-:W-:Y:S01]  /*1df60*/  @!P2 STS.128 [R219+0x11000], RZ ;  /* 0x011000ffdb00a388 */ /* 0x000fe20000000c00 */
[C---:B------:R-:W-:Y:S04]  /*1df70*/  @P2 LEA R28, P0, R3.reuse, R156, 0x1 ;  /* 0x0000009c031c2211 */ /* 0x040fe800078008ff */
[----:B------:R-:W-:Y:S01]  /*1df80*/  @!PT LDS RZ, [RZ] ;  /* 0x00000000fffff984 */ /* 0x000fe20000000800 */
[----:B------:R-:W-:Y:S01]  /*1df90*/  @!PT LDS RZ, [RZ] ;  /* 0x00000000fffff984 */ /* 0x000fe20000000800 */
[----:B------:R-:W-:Y:S01]  /*1dfa0*/  @!PT LDS RZ, [RZ] ;  /* 0x00000000fffff984 */ /* 0x000fe20000000800 */
[----:B------:R-:W-:Y:S01]  /*1dfb0*/  @P4 LDGSTS.E.BYPASS.LTC128B.128 [R219+0xd800], desc[UR12][R22.64] ;  /* 0x0d80000016db4fae */ /* 0x000fe2000b901d4c */
[----:B------:R-:W-:Y:S02]  /*1dfc0*/  @P2 LEA.HI.X R29, R3, R157, R4, 0x1, P0 ;  /* 0x0000009d031d2211 */ /* 0x000fe400000f0c04 */
[----:B------:R-:W-:Y:S02]  /*1dfd0*/  ISETP.GT.AND P0, PT, R222, R211, PT ;  /* 0x000000d3de00720c */ /* 0x000fe40003f04270 */
[----:B------:R-:W-:Y:S05]  /*1dfe0*/  @!P4 STS.128 [R219+0xd800], RZ ;  /* 0x00d800ffdb00c388 */ /* 0x000fea0000000c00 */
[----:B------:R-:W-:Y:S01]  /*1dff0*/  @!PT LDS RZ, [RZ] ;  /* 0x00000000fffff984 */ /* 0x000fe20000000800 */
[----:B------:R-:W-:Y:S01]  /*1e000*/  @!PT LDS RZ, [RZ] ;  /* 0x00000000fffff984 */ /* 0x000fe20000000800 */
[----:B------:R-:W-:Y:S01]  /*1e010*/  @!PT LDS RZ, [RZ] ;  /* 0x00000000fffff984 */ /* 0x000fe20000000800 */
[----:B------:R4:W-:Y:S05]  /*1e020*/  @P3 LDGSTS.E.BYPASS.LTC128B.128 [R219+0xf800], desc[UR10][R20.64+0x80] ;  /* 0x0f80008014db3fae */ /* 0x0009ea000b901d4a */
[----:B------:R-:W-:Y:S05]  /*1e030*/  @!P3 STS.128 [R219+0xf800], RZ ;  /* 0x00f800ffdb00b388 */ /* 0x000fea0000000c00 */
[----:B------:R-:W-:Y:S01]  /*1e040*/  @!PT LDS RZ, [RZ] ;  /* 0x00000000fffff984 */ /* 0x000fe20000000800 */
[----:B------:R-:W-:Y:S01]  /*1e050*/  @!PT LDS RZ, [RZ] ;  /* 0x00000000fffff984 */ /* 0x000fe20000000800 */
[----:B------:R-:W-:Y:S01]  /*1e060*/  @!PT LDS RZ, [RZ] ;  /* 0x00000000fffff984 */ /* 0x000fe20000000800 */
[----:B------:R5:W-:Y:S01]  /*1e070*/  @P2 LDGSTS.E.BYPASS.LTC128B.128 [R219+0x11800], desc[UR4][R28.64+0x100] ;  /* 0x118001001cdb2fae */ /* 0x000be2000b901d44 */
[----:B------:R-:W-:Y:S02]  /*1e080*/  R2UR UR4, R132 ;  /* 0x00000000840472ca */ /* 0x000fe400000e0000 */
[----:B------:R-:W-:Y:S02]  /*1e090*/  R2UR UR5, R133 ;  /* 0x00000000850572ca */ /* 0x000fe400000e0000 */
[----:B------:R-:W-:Y:S05]  /*1e0a0*/  @!P2 STS.128 [R219+0x11800], RZ ;  /* 0x011800ffdb00a388 */ /* 0x000fea0000000c00 */
[----:B------:R-:W-:Y:S05]  /*1e0b0*/  LDSM.16.M88.4 R32, [R202] ;  /* 0x00000000ca20783b */ /* 0x000fea0000000200 */
[----:B-1----:R-:W1:Y:S05]  /*1e0c0*/  LDSM.16.M88.4 R8, [R201+0x6000] ;  /* 0x00600000c908783b */ /* 0x002e6a0000000200 */
[----:B--2---:R-:W3:Y:S05]  /*1e0d0*/  LDSM.16.M88.4 R16, [R201+0x6800] ;  /* 0x00680000c910783b */ /* 0x004eea0000000200 */
        /* <DEDUP_REMOVED lines=23> */
[C---:B--2---:R-:W-:Y:S01]  /*1e250*/  HMMA.16816.F32 R4, R140.reuse, R144, R4 ;  /* 0x000000908c04723c */ /* 0x044fe20000001804 */
[----:B------:R-:W2:Y:S05]  /*1e260*/  LD.E R3, desc[UR4][R134.64+0x18c] ;  /* 0x00018c0486037980 */ /* 0x000eaa000c101900 */
        /* <DEDUP_REMOVED lines=12> */
[----:B------:R-:W3:Y:S05]  /*1e330*/  LDSM.16.M88.4 R156, [R201+0x8000] ;  /* 0x00800000c99c783b */ /* 0x000eea0000000200 */
[C---:B------:R-:W-:Y:S01]  /*1e340*/  HMMA.16816.F32 R8, R160.reuse, R166, R8 ;  /* 0x000000a6a008723c */ /* 0x040fe20000001808 */
[----:B------:R-:W-:Y:S05]  /*1e350*/  LDSM.16.M88.4 R164, [R201+0x9800] ;  /* 0x00980000c9a4783b */ /* 0x000fea0000000200 */
[C---:B----4-:R-:W-:Y:S06]  /*1e360*/  HMMA.16816.F32 R12, R160.reuse, R136, R12 ;  /* 0x00000088a00c723c */ /* 0x050fec000000180c */
        /* <DEDUP_REMOVED lines=30> */
[----:B------:R-:W-:Y:S05]  /*1e550*/  LDSM.16.M88.4 R160, [R197+0x2000] ;  /* 0x00200000c5a0783b */ /* 0x000fea0000000200 */
[C---:B------:R-:W-:Y:S06]  /*1e560*/  HMMA.16816.F32 R28, R152.reuse, R164, R28 ;  /* 0x000000a4981c723c */ /* 0x040fec000000181c */
[----:B------:R-:W-:Y:S01]  /*1e570*/  HMMA.16816.F32 R32, R152, R166, R32 ;  /* 0x000000a69820723c */ /* 0x000fe20000001820 */
[----:B------:R-:W5:Y:S05]  /*1e580*/  LDSM.16.M88.4 R152, [R196+0x9000] ;  /* 0x00900000c498783b */ /* 0x000f6a0000000200 */
[C---:B------:R-:W-:Y:S01]  /*1e590*/  HMMA.16816.F32 R4, R168.reuse, R172, R4 ;  /* 0x000000aca804723c */ /* 0x040fe20000001804 */
        /* <DEDUP_REMOVED lines=24> */
[----:B------:R-:W2:Y:S05]  /*1e720*/  LDSM.16.M88.4 R156, [R201+0xb800] ;  /* 0x00b80000c99c783b */ /* 0x000eaa0000000200 */
[C---:B------:R-:W-:Y:S01]  /*1e730*/  HMMA.16816.F32 R4, R160.reuse, R164, R4 ;  /* 0x000000a4a004723c */ /* 0x040fe20000001804 */
[----:B------:R-:W2:Y:S05]  /*1e740*/  LDSM.16.M88.4 R176, [R200+0x4000] ;  /* 0x00400000c8b0783b */ /* 0x000eaa0000000200 */
        /* <DEDUP_REMOVED lines=21> */
[C---:B--2---:R-:W-:Y:S06]  /*1e8a0*/  HMMA.16816.F32 R28, R168.reuse, R156, R28 ;  /* 0x0000009ca81c723c */ /* 0x044fec000000181c */
[----:B------:R-:W-:Y:S01]  /*1e8b0*/  HMMA.16816.F32 R32, R168, R158, R32 ;  /* 0x0000009ea820723c */ /* 0x000fe20000001820 */
[----:B------:R-:W2:Y:S05]  /*1e8c0*/  LDSM.16.M88.4 R156, [R196+0xb800] ;  /* 0x00b80000c49c783b */ /* 0x000eaa0000000200 */
[----:B------:R-:W2:Y:S01]  /*1e8d0*/  LDSM.16.M88.4 R168, [R197+0x4000] ;  /* 0x00400000c5a8783b */ /* 0x000ea20000000200 */
[C---:B------:R-:W-:Y:S06]  /*1e8e0*/  HMMA.16816.F32 R4, R176.reuse, R180, R4 ;  /* 0x000000b4b004723c */ /* 0x040fec0000001804 */
[C---:B------:R-:W-:Y:S06]  /*1e8f0*/  HMMA.16816.F32 R8, R176.reuse, R182, R8 ;  /* 0x000000b6b008723c */ /* 0x040fec0000001808 */
[C---:B-1----:R-:W-:Y:S06]  /*1e900*/  HMMA.16816.F32 R12, R176.reuse, R140, R12 ;  /* 0x0000008cb00c723c */ /* 0x042fec000000180c */
        /* <DEDUP_REMOVED lines=11> */
[C---:B------:R-:W-:Y:S06]  /*1e9c0*/  HMMA.16816.F32 R24, R160.reuse, R154, R24 ;  /* 0x0000009aa018723c */ /* 0x040fec0000001818 */
[C---:B--2---:R-:W-:Y:S06]  /*1e9d0*/  HMMA.16816.F32 R28, R160.reuse, R156, R28 ;  /* 0x0000009ca01c723c */ /* 0x044fec000000181c */
[----:B------:R-:W-:Y:S05]  /*1e9e0*/  HMMA.16816.F32 R32, R160, R158, R32 ;  /* 0x0000009ea020723c */ /* 0x000fea0000001820 */
[----:B------:R-:W-:Y:S01]  /*1e9f0*/  IMAD.MOV.U32 R156, RZ, RZ, R234 ;  /* 0x000000ffff9c7224 */ /* 0x000fe200078e00ea */
[C---:B------:R-:W-:Y:S05]  /*1ea00*/  HMMA.16816.F32 R4, R168.reuse, R172, R4 ;  /* 0x000000aca804723c */ /* 0x040fea0000001804 */
[----:B------:R-:W-:Y:S01]  /*1ea10*/  IMAD.MOV.U32 R157, RZ, RZ, R235 ;  /* 0x000000ffff9d7224 */ /* 0x000fe200078e00eb */
[C---:B------:R-:W-:Y:S06]  /*1ea20*/  HMMA.16816.F32 R8, R168.reuse, R174, R8 ;  /* 0x000000aea808723c */ /* 0x040fec0000001808 */
[C---:B-1----:R-:W-:Y:S06]  /*1ea30*/  HMMA.16816.F32 R12, R168.reuse, R136, R12 ;  /* 0x00000088a80c723c */ /* 0x042fec000000180c */
[C---:B------:R-:W-:Y:S06]  /*1ea40*/  HMMA.16816.F32 R16, R168.reuse, R138, R16 ;  /* 0x0000008aa810723c */ /* 0x040fec0000001810 */
[-C--:B------:R-:W-:Y:S01]  /*1ea50*/  FMUL.FTZ R141, R4, R3.reuse ;  /* 0x00000003048d7220 */ /* 0x080fe20000410000 */
[-C--:B------:R-:W-:Y:S01]  /*1ea60*/  FMUL.FTZ R143, R5, R3.reuse ;  /* 0x00000003058f7220 */ /* 0x080fe20000410000 */
[-C--:B------:R-:W-:Y:S03]  /*1ea70*/  FMUL.FTZ R145, R6, R3.reuse ;  /* 0x0000000306917220 */ /* 0x080fe60000410000 */
[-C--:B------:R-:W-:Y:S01]  /*1ea80*/  FMUL.FTZ R140, R7, R3.reuse ;  /* 0x00000003078c7220 */ /* 0x080fe20000410000 */
[----:B------:R-:W1:Y:S01]  /*1ea90*/  MUFU.TANH R141, R141 ;  /* 0x0000008d008d7308 */ /* 0x000e620000002400 */
[----:B------:R-:W2:Y:S01]  /*1eaa0*/  LDSM.16.M88.4 R4, [R192+0x5000] ;  /* 0x00500000c004783b */ /* 0x000ea20000000200 */
[-C--:B------:R-:W-:Y:S01]  /*1eab0*/  FMUL.FTZ R8, R8, R3.reuse ;  /* 0x0000000308087220 */ /* 0x080fe20000410000 */
[-C--:B------:R-:W-:Y:S01]  /*1eac0*/  FMUL.FTZ R9, R9, R3.reuse ;  /* 0x0000000309097220 */ /* 0x080fe20000410000 */
[-C--:B------:R-:W-:Y:S01]  /*1ead0*/  FMUL.FTZ R10, R10, R3.reuse ;  /* 0x000000030a0a7220 */ /* 0x080fe20000410000 */
[-C--:B------:R-:W-:Y:S01]  /*1eae0*/  FMUL.FTZ R11, R11, R3.reuse ;  /* 0x000000030b0b7220 */ /* 0x080fe20000410000 */
[-C--:B------:R-:W-:Y:S01]  /*1eaf0*/  FMUL.FTZ R12, R12, R3.reuse ;  /* 0x000000030c0c7220 */ /* 0x080fe20000410000 */
[-C--:B------:R-:W-:Y:S03]  /*1eb00*/  FMUL.FTZ R13, R13, R3.reuse ;  /* 0x000000030d0d7220 */ /* 0x080fe60000410000 */
[----:B------:R-:W3:Y:S01]  /*1eb10*/  MUFU.TANH R147, R8 ;  /* 0x0000000800937308 */ /* 0x000ee20000002400 */
[-C--:B------:R-:W-:Y:S01]  /*1eb20*/  FMUL.FTZ R14, R14, R3.reuse ;  /* 0x000000030e0e7220 */ /* 0x080fe20000410000 */
[-C--:B------:R-:W-:Y:S01]  /*1eb30*/  FMUL.FTZ R15, R15, R3.reuse ;  /* 0x000000030f0f7220 */ /* 0x080fe20000410000 */
[-C--:B------:R-:W-:Y:S01]  /*1eb40*/  FMUL.FTZ R161, R17, R3.reuse ;  /* 0x0000000311a17220 */ /* 0x080fe20000410000 */
[-C--:B------:R-:W-:Y:S01]  /*1eb50*/  FMUL.FTZ R17, R19, R3.reuse ;  /* 0x0000000313117220 */ /* 0x080fe20000410000 */
[-C--:B------:R-:W-:Y:S05]  /*1eb60*/  FMUL.FTZ R16, R16, R3.reuse ;  /* 0x0000000310107220 */ /* 0x080fea0000410000 */
[----:B------:R-:W4:Y:S10]  /*1eb70*/  MUFU.TANH R149, R9 ;  /* 0x0000000900957308 */ /* 0x000f340000002400 */
[----:B------:R-:W1:Y:S10]  /*1eb80*/  MUFU.TANH R151, R10 ;  /* 0x0000000a00977308 */ /* 0x000e740000002400 */
[----:B------:R5:W1:Y:S10]  /*1eb90*/  MUFU.TANH R139, R11 ;  /* 0x0000000b008b7308 */ /* 0x000a740000002400 */
[----:B------:R-:W1:Y:S01]  /*1eba0*/  MUFU.TANH R143, R143 ;  /* 0x0000008f008f7308 */ /* 0x000e620000002400 */
[C---:B--2---:R-:W-:Y:S06]  /*1ebb0*/  HMMA.16816.F32 R20, R168.reuse, R4, R20 ;  /* 0x00000004a814723c */ /* 0x044fec0000001814 */
[C---:B------:R-:W-:Y:S03]  /*1ebc0*/  HMMA.16816.F32 R24, R168.reuse, R6, R24 ;  /* 0x00000006a818723c */ /* 0x040fe60000001818 */
[----:B------:R-:W2:Y:S01]  /*1ebd0*/  MUFU.TANH R145, R145 ;  /* 0x0000009100917308 */ /* 0x000ea20000002400 */
[----:B-----5:R-:W5:Y:S01]  /*1ebe0*/  LDSM.16.M88.4 R8, [R192+0x5800] ;  /* 0x00580000c008783b */ /* 0x020f620000000200 */
[-C--:B------:R-:W-:Y:S01]  /*1ebf0*/  FMUL.FTZ R5, R18, R3.reuse ;  /* 0x0000000312057220 */ /* 0x080fe20000410000 */
[----:B------:R-:W-:Y:S07]  /*1ec00*/  DEPBAR.LE SB0, 0x0 ;  /* 0x000080000000791a */ /* 0x000fee0000000000 */
[----:B------:R1:W1:Y:S01]  /*1ec10*/  MUFU.TANH R137, R140 ;  /* 0x0000008c00897308 */ /* 0x0002620000002400 */
[----:B------:R-:W-:Y:S09]  /*1ec20*/  BAR.SYNC.DEFER_BLOCKING 0x0 ;  /* 0x0000000000007b1d */ /* 0x000ff20000010000 */
[----:B------:R1:W1:Y:S01]  /*1ec30*/  MUFU.TANH R153, R12 ;  /* 0x0000000c00997308 */ /* 0x0002620000002400 */
[-C--:B------:R-:W-:Y:S01]  /*1ec40*/  FMUL.FTZ R19, R23, R3.reuse ;  /* 0x0000000317137220 */ /* 0x080fe20000410000 */
[-C--:B------:R-:W-:Y:S01]  /*1ec50*/  FMUL.FTZ R20, R20, R3.reuse ;  /* 0x0000000314147220 */ /* 0x080fe20000410000 */
[-C--:B------:R-:W-:Y:S01]  /*1ec60*/  FMUL.FTZ R21, R21, R3.reuse ;  /* 0x0000000315157220 */ /* 0x080fe20000410000 */
[-C--:B------:R-:W-:Y:S01]  /*1ec70*/  FMUL.FTZ R7, R22, R3.reuse ;  /* 0x0000000316077220 */ /* 0x080fe20000410000 */
[-C--:B------:R-:W-:Y:S01]  /*1ec80*/  FMUL.FTZ R24, R24, R3.reuse ;  /* 0x0000000318187220 */ /* 0x080fe20000410000 */
[-C--:B------:R-:W-:Y:S04]  /*1ec90*/  FMUL.FTZ R25, R25, R3.reuse ;  /* 0x0000000319197220 */ /* 0x080fe80000410000 */
[----:B------:R-:W1:Y:S01]  /*1eca0*/  MUFU.TANH R13, R13 ;  /* 0x0000000d000d7308 */ /* 0x000e620000002400 */
[-C--:B------:R-:W-:Y:S09]  /*1ecb0*/  FMUL.FTZ R23, R26, R3.reuse ;  /* 0x000000031a177220 */ /* 0x080ff20000410000 */
[----:B------:R1:W1:Y:S10]  /*1ecc0*/  MUFU.TANH R155, R14 ;  /* 0x0000000e009b7308 */ /* 0x0002740000002400 */
[----:B------:R-:W1:Y:S01]  /*1ecd0*/  MUFU.TANH R15, R15 ;  /* 0x0000000f000f7308 */ /* 0x000e620000002400 */
[C---:B-----5:R-:W-:Y:S06]  /*1ece0*/  HMMA.16816.F32 R28, R168.reuse, R8, R28 ;  /* 0x00000008a81c723c */ /* 0x060fec000000181c */
[----:B------:R-:W-:Y:S03]  /*1ecf0*/  HMMA.16816.F32 R32, R168, R10, R32 ;  /* 0x0000000aa820723c */ /* 0x000fe60000001820 */
[----:B------:R1:W1:Y:S02]  /*1ed00*/  MUFU.TANH R159, R16 ;  /* 0x00000010009f7308 */ /* 0x0002640000002400 */
[-C--:B------:R-:W-:Y:S08]  /*1ed10*/  FMUL.FTZ R9, R27, R3.reuse ;  /* 0x000000031b097220 */ /* 0x080ff00000410000 */
[----:B------:R-:W1:Y:S10]  /*1ed20*/  MUFU.TANH R161, R161 ;  /* 0x000000a100a17308 */ /* 0x000e740000002400 */
[----:B------:R-:W1:Y:S01]  /*1ed30*/  MUFU.TANH R5, R5 ;  /* 0x0000000500057308 */ /* 0x000e620000002400 */
[-C--:B------:R-:W-:Y:S01]  /*1ed40*/  FMUL.FTZ R171, R29, R3.reuse ;  /* 0x000000031dab7220 */ /* 0x080fe20000410000 */
[-C--:B------:R-:W-:Y:S01]  /*1ed50*/  FMUL.FTZ R28, R28, R3.reuse ;  /* 0x000000031c1c7220 */ /* 0x080fe20000410000 */
[-C--:B------:R-:W-:Y:S01]  /*1ed60*/  FMUL.FTZ R29, R30, R3.reuse ;  /* 0x000000031e1d7220 */ /* 0x080fe20000410000 */
[-C--:B------:R-:W-:Y:S01]  /*1ed70*/  FMUL.FTZ R31, R31, R3.reuse ;  /* 0x000000031f1f7220 */ /* 0x080fe20000410000 */
[-C--:B------:R-:W-:Y:S05]  /*1ed80*/  FMUL.FTZ R32, R32, R3.reuse ;  /* 0x0000000320207220 */ /* 0x080fea0000410000 */
[----:B------:R-:W1:Y:S01]  /*1ed90*/  MUFU.TANH R17, R17 ;  /* 0x0000001100117308 */ /* 0x000e620000002400 */
[-C--:B------:R-:W-:Y:S01]  /*1eda0*/  FMUL.FTZ R33, R33, R3.reuse ;  /* 0x0000000321217220 */ /* 0x080fe20000410000 */
[-C--:B------:R-:W-:Y:S01]  /*1edb0*/  FMUL.FTZ R11, R34, R3.reuse ;  /* 0x00000003220b7220 */ /* 0x080fe20000410000 */
[----:B------:R-:W-:Y:S07]  /*1edc0*/  FMUL.FTZ R3, R35, R3 ;  /* 0x0000000323037220 */ /* 0x000fee0000410000 */
[----:B------:R1:W1:Y:S10]  /*1edd0*/  MUFU.TANH R163, R20 ;  /* 0x0000001400a37308 */ /* 0x0002740000002400 */
[----:B------:R-:W1:Y:S10]  /*1ede0*/  MUFU.TANH R21, R21 ;  /* 0x0000001500157308 */ /* 0x000e740000002400 */
[----:B------:R-:W1:Y:S10]  /*1edf0*/  MUFU.TANH R7, R7 ;  /* 0x0000000700077308 */ /* 0x000e740000002400 */
[----:B------:R-:W1:Y:S10]  /*1ee00*/  MUFU.TANH R19, R19 ;  /* 0x0000001300137308 */ /* 0x000e740000002400 */
[----:B------:R1:W1:Y:S10]  /*1ee10*/  MUFU.TANH R165, R24 ;  /* 0x0000001800a57308 */ /* 0x0002740000002400 */
[----:B------:R-:W1:Y:S10]  /*1ee20*/  MUFU.TANH R25, R25 ;  /* 0x0000001900197308 */ /* 0x000e740000002400 */
[----:B------:R-:W1:Y:S10]  /*1ee30*/  MUFU.TANH R23, R23 ;  /* 0x0000001700177308 */ /* 0x000e740000002400 */
[----:B------:R-:W1:Y:S10]  /*1ee40*/  MUFU.TANH R9, R9 ;  /* 0x0000000900097308 */ /* 0x000e740000002400 */
[----:B------:R1:W1:Y:S10]  /*1ee50*/  MUFU.TANH R173, R28 ;  /* 0x0000001c00ad7308 */ /* 0x0002740000002400 */
[----:B------:R-:W1:Y:S10]  /*1ee60*/  MUFU.TANH R171, R171 ;  /* 0x000000ab00ab7308 */ /* 0x000e740000002400 */
[----:B------:R-:W1:Y:S10]  /*1ee70*/  MUFU.TANH R29, R29 ;  /* 0x0000001d001d7308 */ /* 0x000e740000002400 */
[----:B------:R1:W1:Y:S10]  /*1ee80*/  MUFU.TANH R169, R31 ;  /* 0x0000001f00a97308 */ /* 0x0002740000002400 */
[----:B------:R1:W1:Y:S10]  /*1ee90*/  MUFU.TANH R175, R32 ;  /* 0x0000002000af7308 */ /* 0x0002740000002400 */
[----:B------:R1:W1:Y:S10]  /*1eea0*/  MUFU.TANH R179, R33 ;  /* 0x0000002100b37308 */ /* 0x0002740000002400 */
[----:B------:R-:W1:Y:S10]  /*1eeb0*/  MUFU.TANH R11, R11 ;  /* 0x0000000b000b7308 */ /* 0x000e740000002400 */
[----:B------:R-:W1:Y:S01]  /*1eec0*/  MUFU.TANH R3, R3 ;  /* 0x0000000300037308 */ /* 0x000e620000002400 */
[----:B--234-:R-:W-:Y:S05]  /*1eed0*/  @!P0 BRA `(.L_x_7391) ;  /* 0x0000000c00108947 */ /* 0x01cfea0003800000 */
[----:B------:R-:W-:Y:S01]  /*1eee0*/  ISETP.NE.U32.AND P0, PT, R220, RZ, PT ;  /* 0x000000ffdc00720c */ /* 0x000fe20003f05070 */
[----:B------:R-:W-:Y:S03]  /*1eef0*/  BSSY B0, `(.L_x_7392) ;  /* 0x0000051000007945 */ /* 0x000fe60003800000 */
[----:B------:R-:W-:Y:S11]  /*1ef00*/  ISETP.NE.AND.EX P0, PT, R221, RZ, PT, P0 ;  /* 0x000000ffdd00720c */ /* 0x000ff60003f05300 */
[----:B------:R-:W-:Y:S02]  /*1ef10*/  @!UPT UIADD3 URZ, URZ, URZ, URZ ;  /* 0x0000003f3f3ff290 */ /* 0x000fe4000fffe03f */
[----:B------:R-:W-:Y:S05]  /*1ef20*/  @!P0 BRA `(.L_x_7393) ;  /* 0x00000004001c8947 */ /* 0x000fea0003800000 */
[C---:B------:R-:W-:Y:S02]  /*1ef30*/  R2UR UR4, R132.reuse ;  /* 0x00000000840472ca */ /* 0x040fe400000e0000 */
        /* <DEDUP_REMOVED lines=18> */
[C---:B------:R-:W-:Y:S01]  /*1f060*/  VIADD R12, R4.reuse, 0xffffffc0 ;  /* 0xffffffc0040c7836 */ /* 0x040fe20000000000 */
[----:B------:R-:W-:Y:S02]  /*1f070*/  IABS R8, R4 ;  /* 0x0000000400087213 */ /* 0x000fe40000000000 */
[----:B------:R-:W-:Y:S01]  /*1f080*/  LOP3.LUT R4, R4, R33, RZ, 0x3c, !PT ;  /* 0x0000002104047212 */ /* 0x000fe200078e3cff */
[--C-:B-1----:R-:W-:Y:S02]  /*1f090*/  IMAD.MOV R6, RZ, RZ, -R35.reuse ;  /* 0x000000ffff067224 */ /* 0x102fe400078e0a23 */
[----:B------:R-:W-:Y:S02]  /*1f0a0*/  IMAD.MOV.U32 R34, RZ, RZ, RZ ;  /* 0x000000ffff227224 */ /* 0x000fe400078e00ff */
[----:B------:R-:W-:Y:S01]  /*1f0b0*/  IMAD R167, R6, R31, RZ ;  /* 0x0000001f06a77224 */ /* 0x000fe200078e02ff */
[----:B------:R-:W-:Y:S02]  /*1f0c0*/  IABS R6, R12 ;  /* 0x0000000c00067213 */ /* 0x000fe40000000000 */
[----:B------:R-:W-:Y:S01]  /*1f0d0*/  LOP3.LUT R12, R12, R33, RZ, 0x3c, !PT ;  /* 0x000000210c0c7212 */ /* 0x000fe200078e3cff */
        /* <DEDUP_REMOVED lines=15> */
[----:B------:R-:W-:Y:S02]  /*1f1d0*/  ISETP.GE.AND P1, PT, R4, RZ, PT ;  /* 0x000000ff0400720c */ /* 0x000fe40003f26270 */
[----:B------:R-:W-:Y:S05]  /*1f1e0*/  LOP3.LUT R31, RZ, R33, RZ, 0x33, !PT ;  /* 0x00000021ff1f7212 */ /* 0x000fea00078e33ff */
[----:B------:R-:W-:Y:S01]  /*1f1f0*/  @P5 VIADD R10, R10, 0x1 ;  /* 0x000000010a0a5836 */ /* 0x000fe20000000000 */
[----:B------:R-:W-:Y:S01]  /*1f200*/  ISETP.NE.AND P5, PT, R33, RZ, PT ;  /* 0x000000ff2100720c */ /* 0x000fe20003fa5270 */
        /* <DEDUP_REMOVED lines=25> */
.L_x_7393:
[----:B------:R-:W-:Y:S02]  /*1f3a0*/  R2UR UR4, R132 ;  /* 0x00000000840472ca */ /* 0x000fe400000e0000 */
[----:B------:R-:W-:Y:S11]  /*1f3b0*/  R2UR UR5, R133 ;  /* 0x00000000850572ca */ /* 0x000ff600000e0000 */
[----:B------:R-:W-:Y:S02]  /*1f3c0*/  @!UPT UIADD3 URZ, URZ, URZ, URZ ;  /* 0x0000003f3f3ff290 */ /* 0x000fe4000fffe03f */
[----:B-1----:R-:W2:Y:S02]  /*1f3d0*/  LD.E R32, desc[UR4][R134.64+0x38] ;  /* 0x0000380486207980 */ /* 0x002ea4000c101900 */
[----:B--2---:R-:W-:Y:S05]  /*1f3e0*/  IMAD.U32 R32, R32, -0x40, RZ ;  /* 0xffffffc020207824 */ /* 0x004fea00078e00ff */
[----:B------:R-:W-:Y:S02]  /*1f3f0*/  SHF.R.S32.HI R27, RZ, 0x1f, R32 ;  /* 0x0000001fff1b7819 */ /* 0x000fe40000011420 */
.L_x_7394:
[----:B------:R-:W-:Y:S05]  /*1f400*/  BSYNC B0 ;  /* 0x0000000000007941 */ /* 0x000fea0003800000 */
.L_x_7392:
[----:B------:R-:W-:Y:S02]  /*1f410*/  @P4 R2UR UR4, R132 ;  /* 0x00000000840442ca */ /* 0x000fe400000e0000 */
[C---:B------:R-:W-:Y:S02]  /*1f420*/  @P4 R2UR UR5, R133.reuse ;  /* 0x00000000850542ca */ /* 0x040fe400000e0000 */
[-C--:B------:R-:W-:Y:S02]  /*1f430*/  LEA R166, P0, R32, R212.reuse, 0x1 ;  /* 0x000000d420a67211 */ /* 0x080fe400078008ff */
[----:B------:R-:W-:Y:S02]  /*1f440*/  @P3 R2UR UR10, R132 ;  /* 0x00000000840a32ca */ /* 0x000fe400000e0000 */
[----:B------:R-:W-:Y:S02]  /*1f450*/  LEA.HI.X R167, R32, R213, R27, 0x1, P0 ;  /* 0x000000d520a77211 */ /* 0x000fe400000f0c1b */
[C---:B------:R-:W-:Y:S02]  /*1f460*/  @P3 R2UR UR11, R133.reuse ;  /* 0x00000000850b32ca */ /* 0x040fe400000e0000 */
[C---:B------:R-:W-:Y:S02]  /*1f470*/  @P4 R2UR UR14, R132.reuse ;  /* 0x00000000840e42ca */ /* 0x040fe400000e0000 */
[C---:B------:R-:W-:Y:S01]  /*1f480*/  @P4 R2UR UR15, R133.reuse ;  /* 0x00000000850f42ca */ /* 0x040fe200000e0000 */
[----:B------:R-:W-:Y:S01]  /*1f490*/  @!PT LDS RZ, [RZ] ;  /* 0x00000000fffff984 */ /* 0x000fe20000000800 */
[----:B------:R-:W-:Y:S01]  /*1f4a0*/  @!PT LDS RZ, [RZ] ;  /* 0x00000000fffff984 */ /* 0x000fe20000000800 */
[----:B------:R-:W-:Y:S01]  /*1f4b0*/  @!PT LDS RZ, [RZ] ;  /* 0x00000000fffff984 */ /* 0x000fe20000000800 */
[----:B------:R2:W-:Y:S01]  /*1f4c0*/  @P4 LDGSTS.E.BYPASS.LTC128B.128 [R219+0x6000], desc[UR4][R166.64] ;  /* 0x06000000a6db4fae */ /* 0x0005e2000b901d44 */
[C---:B------:R-:W-:Y:S02]  /*1f4d0*/  @P2 R2UR UR4, R132.reuse ;  /* 0x00000000840422ca */ /* 0x040fe400000e0000 */
[C---:B------:R-:W-:Y:S01]  /*1f4e0*/  @P2 R2UR UR5, R133.reuse ;  /* 0x00000000850522ca */ /* 0x040fe200000e0000 */
[----:B------:R2:W-:Y:S01]  /*1f4f0*/  @!P4 STS.128 [R219+0x6000], RZ ;  /* 0x006000ffdb00c388 */ /* 0x0005e20000000c00 */
[----:B------:R-:W-:Y:S02]  /*1f500*/  @P3 R2UR UR12, R132 ;  /* 0x00000000840c32ca */ /* 0x000fe400000e0000 */
[----:B------:R-:W-:Y:S01]  /*1f510*/  @P3 R2UR UR13, R133 ;  /* 0x00000000850d32ca */ /* 0x000fe200000e0000 */
[----:B------:R-:W-:Y:S01]  /*1f520*/  @!PT LDS RZ, [RZ] ;  /* 0x00000000fffff984 */ /* 0x000fe20000000800 */
[----:B------:R-:W-:Y:S01]  /*1f530*/  @!PT LDS RZ, [RZ] ;  /* 0x00000000fffff984 */ /* 0x000fe20000000800 */
[----:B------:R-:W-:Y:S01]  /*1f540*/  @!PT LDS RZ, [RZ] ;  /* 0x00000000fffff984 */ /* 0x000fe20000000800 */
[----:B------:R2:W-:Y:S01]  /*1f550*/  @P3 LDGSTS.E.BYPASS.LTC128B.128 [R219+0x8000], desc[UR10][R166.64+0x80] ;  /* 0x08000080a6db3fae */ /* 0x0005e2000b901d4a */
[----:B------:R-:W-:Y:S02]  /*1f560*/  IADD3 R31, P0, R32, R209, RZ ;  /* 0x000000d1201f7210 */ /* 0x000fe40007f1e0ff */
[C---:B------:R-:W-:Y:S01]  /*1f570*/  @P2 R2UR UR10, R132.reuse ;  /* 0x00000000840a22ca */ /* 0x040fe200000e0000 */
[----:B------:R2:W-:Y:S01]  /*1f580*/  @!P3 STS.128 [R219+0x8000], RZ ;  /* 0x008000ffdb00b388 */ /* 0x0005e20000000c00 */
[-C--:B------:R-:W-:Y:S01]  /*1f590*/  @P4 LEA R34, P6, R31, R212.reuse, 0x1 ;  /* 0x000000d41f224211 */ /* 0x080fe200078c08ff */
[----:B------:R-:W-:Y:S01]  /*1f5a0*/  IMAD.X R6, R27, 0x1, R210, P0 ;  /* 0x000000011b067824 */ /* 0x000fe200000e06d2 */
[-C--:B------:R-:W-:Y:S01]  /*1f5b0*/  @P3 LEA R32, P1, R31, R212.reuse, 0x1 ;  /* 0x000000d41f203211 */ /* 0x080fe200078208ff */
[----:B------:R-:W-:Y:S01]  /*1f5c0*/  @!PT LDS RZ, [RZ] ;  /* 0x00000000fffff984 */ /* 0x000fe20000000800 */
[----:B------:R-:W-:Y:S01]  /*1f5d0*/  @!PT LDS RZ, [RZ] ;  /* 0x00000000fffff984 */ /* 0x000fe20000000800 */
[----:B------:R-:W-:Y:S01]  /*1f5e0*/  @!PT LDS RZ, [RZ] ;  /* 0x00000000fffff984 */ /* 0x000fe20000000800 */
[----:B------:R2:W-:Y:S01]  /*1f5f0*/  @P2 LDGSTS.E.BYPASS.LTC128B.128 [R219+0xa000], desc[UR4][R166.64+0x100] ;  /* 0x0a000100a6db2fae */ /* 0x0005e2000b901d44 */
[----:B------:R-:W-:Y:S02]  /*1f600*/  @P2 R2UR UR11, R133 ;  /* 0x00000000850b22ca */ /* 0x000fe400000e0000 */
[CCC-:B------:R-:W-:Y:S01]  /*1f610*/  @P4 LEA.HI.X R35, R31.reuse, R213.reuse, R6.reuse, 0x1, P6 ;  /* 0x000000d51f234211 */ /* 0x1c0fe200030f0c06 */
[----:B------:R2:W-:Y:S01]  /*1f620*/  @!P2 STS.128 [R219+0xa000], RZ ;  /* 0x00a000ffdb00a388 */ /* 0x0005e20000000c00 */
[C-C-:B------:R-:W-:Y:S02]  /*1f630*/  @P3 LEA.HI.X R33, R31.reuse, R213, R6.reuse, 0x1, P1 ;  /* 0x000000d51f213211 */ /* 0x140fe400008f0c06 */
[-C--:B------:R-:W-:Y:S01]  /*1f640*/  @P2 LEA R30, P0, R31, R212.reuse, 0x1 ;  /* 0x000000d41f1e2211 */ /* 0x080fe200078008ff */
        /* <DEDUP_REMOVED lines=13> */
[C---:B------:R-:W-:Y:S02]  /*1f720*/  IADD3 R27, P5, R31.reuse, R209, RZ ;  /* 0x000000d11f1b7210 */ /* 0x040fe40007fbe0ff */
[-C--:B------:R-:W-:Y:S01]  /*1f730*/  @P2 LEA.HI.X R31, R31, R213.reuse, R6, 0x1, P0 ;  /* 0x000000d51f1f2211 */ /* 0x080fe200000f0c06 */
[----:B------:R2:W-:Y:S01]  /*1f740*/  @!P3 STS.128 [R219+0x8800], RZ ;  /* 0x008800ffdb00b388 */ /* 0x0005e20000000c00 */
[CC--:B------:R-:W-:Y:S01]  /*1f750*/  @P4 LEA R180, P6, R27.reuse, R212.reuse, 0x1 ;  /* 0x000000d41bb44211 */ /* 0x0c0fe200078c08ff */
[----:B------:R-:W-:Y:S01]  /*1f760*/  IMAD.X R6, R6, 0x1, R210, P5 ;  /* 0x0000000106067824 */ /* 0x000fe200028e06d2 */
[CC--:B------:R-:W-:Y:S01]  /*1f770*/  @P3 LEA R176, P1, R27.reuse, R212.reuse, 0x1 ;  /* 0x000000d41bb03211 */ /* 0x0c0fe200078208ff */
[----:B------:R-:W-:Y:S01]  /*1f780*/  @!PT LDS RZ, [RZ] ;  /* 0x00000000fffff984 */ /* 0x000fe20000000800 */
[----:B------:R-:W-:Y:S01]  /*1f790*/  @!PT LDS RZ, [RZ] ;  /* 0x00000000fffff984 */ /* 0x000fe20000000800 */
[----:B------:R-:W-:Y:S01]  /*1f7a0*/  @!PT LDS RZ, [RZ] ;  /* 0x00000000fffff984 */ /* 0x000fe20000000800 */
[----:B------:R2:W-:Y:S01]  /*1f7b0*/  @P2 LDGSTS.E.BYPASS.LTC128B.128 [R219+0xa800], desc[UR10][R30.64+0x100] ;  /* 0x0a8001001edb2fae */ /* 0x0005e2000b901d4a */
[C---:B------:R-:W-:Y:S02]  /*1f7c0*/  @P2 R2UR UR14, R132.reuse ;  /* 0x00000000840e22ca */ /* 0x040fe400000e0000 */
[CCC-:B------:R-:W-:Y:S01]  /*1f7d0*/  @P4 LEA.HI.X R181, R27.reuse, R213.reuse, R6.reuse, 0x1, P6 ;  /* 0x000000d51bb54211 */ /* 0x1c0fe200030f0c06 */
[----:B------:R2:W-:Y:S01]  /*1f7e0*/  @!P2 STS.128 [R219+0xa800], RZ ;  /* 0x00a800ffdb00a388 */ /* 0x0005e20000000c00 */
[--C-:B------:R-:W-:Y:S02]  /*1f7f0*/  @P3 LEA.HI.X R177, R27, R213, R6.reuse, 0x1, P1 ;  /* 0x000000d51bb13211 */ /* 0x100fe400008f0c06 */
[----:B------:R-:W-:Y:S01]  /*1f800*/  @P2 R2UR UR15, R133 ;  /* 0x00000000850f22ca */ /* 0x000fe200000e0000 */
[----:B------:R-:W-:Y:S01]  /*1f810*/  @!PT LDS RZ, [RZ] ;  /* 0x00000000fffff984 */ /* 0x000fe20000000800 */
[----:B------:R-:W-:Y:S01]  /*1f820*/  @!PT LDS RZ, [RZ] ;  /* 0x00000000fffff984 */ /* 0x000fe20000000800 */
[----:B------:R-:W-:Y:S01]  /*1f830*/  @!PT LDS RZ, [RZ] ;  /* 0x00000000fffff984 */ /* 0x000fe20000000800 */
[----:B------:R2:W-:Y:S01]  /*1f840*/  @P4 LDGSTS.E.BYPASS.LTC128B.128 [R219+0x7000], desc[UR4][R180.64] ;  /* 0x07000000b4db4fae */ /* 0x0005e2000b901d44 */
[-C--:B------:R-:W-:Y:S02]  /*1f850*/  @P2 LEA R26, P0, R27, R212.reuse, 0x1 ;  /* 0x000000d41b1a2211 */ /* 0x080fe400078008ff */
        /* <DEDUP_REMOVED lines=11> */
[C---:B------:R-:W-:Y:S01]  /*1f910*/  @P3 R2UR UR11, R133.reuse ;  /* 0x00000000850b32ca */ /* 0x040fe200000e0000 */
        /* <DEDUP_REMOVED lines=9> */
[-C--:B------:R-:W-:Y:S02]  /*1f9b0*/  @P3 LEA.HI.X R183, R4, R213.reuse, R6, 0x1, P1 ;  /* 0x000000d504b73211 */ /* 0x080fe400008f0c06 */
[----:B------:R-:W-:Y:S01]  /*1f9c0*/  @P2 R2UR UR4, R132 ;  /* 0x00000000840422ca */ /* 0x000fe200000e0000 */
[----:B------:R-:W-:Y:S01]  /*1f9d0*/  @!PT LDS RZ, [RZ] ;  /* 0x00000000fffff984 */ /* 0x000fe20000000800 */
[----:B------:R-:W-:Y:S01]  /*1f9e0*/  @!PT LDS RZ, [RZ] ;  /* 0x00000000fffff984 */ /* 0x000fe20000000800 */
[----:B------:R-:W-:Y:S01]  /*1f9f0*/  @!PT LDS RZ, [RZ] ;  /* 0x00000000fffff984 */ /* 0x000fe20000000800 */
[----:B------:R2:W-:Y:S01]  /*1fa00*/  @P4 LDGSTS.E.BYPASS.LTC128B.128 [R219+0x7800], desc[UR12][R234.64] ;  /* 0x07800000eadb4fae */ /* 0x0005e2000b901d4c */
[----:B------:R-:W-:Y:S02]  /*1fa10*/  @P2 R2UR UR5, R133 ;  /* 0x00000000850522ca */ /* 0x000fe400000e0000 */
[C---:B------:R-:W-:Y:S01]  /*1fa20*/  @P2 LEA R236, P0, R4.reuse, R212, 0x1 ;  /* 0x000000d404ec2211 */ /* 0x040fe200078008ff */
[----:B------:R2:W-:Y:S01]  /*1fa30*/  @!P4 STS.128 [R219+0x7800], RZ ;  /* 0x007800ffdb00c388 */ /* 0x0005e20000000c00 */
[----:B------:R-:W-:Y:S02]  /*1fa40*/  IMAD.MOV.U32 R212, RZ, RZ, R166 ;  /* 0x000000ffffd47224 */ /* 0x000fe400078e00a6 */
        /* <DEDUP_REMOVED lines=12> */
[----:B------:R-:W0:Y:S02]  /*1fb10*/  LDGDEPBAR ;  /* 0x00000000000079af */ /* 0x000e240000000000 */
.L_x_7391:
[----:B------:R-:W-:Y:S05]  /*1fb20*/  BSYNC B1 ;  /* 0x0000000000017941 */ /* 0x000fea0003800000 */
.L_x_7390:
[----:B------:R-:W-:Y:S01]  /*1fb30*/  R2UR UR4, R132 ;  /* 0x00000000840472ca */ /* 0x000fe200000e0000 */
[----:B--2---:R-:W2:Y:S01]  /*1fb40*/  S2R R27, SR_TID.X ;  /* 0x00000000001b7919 */ /* 0x004ea20000002100 */
[----:B------:R-:W-:Y:S11]  /*1fb50*/  R2UR UR5, R133 ;  /* 0x00000000850572ca */ /* 0x000ff600000e0000 */
[----:B------:R-:W-:Y:S02]  /*1fb60*/  @!UPT UIADD3 URZ, URZ, URZ, URZ ;  /* 0x0000003f3f3ff290 */ /* 0x000fe4000fffe03f */
[----:B------:R3:W4:Y:S01]  /*1fb70*/  LD.E R133, desc[UR4][R134.64+0xdc] ;  /* 0x0000dc0486857980 */ /* 0x000722000c101900 */
[----:B--2---:R-:W-:Y:S05]  /*1fb80*/  IMAD.SHL.U32 R27, R27, 0x2, RZ ;  /* 0x000000021b1b7824 */ /* 0x004fea00078e00ff */
[----:B------:R-:W-:Y:S05]  /*1fb90*/  LOP3.LUT R27, R27, 0x6, RZ, 0xc0, !PT ;  /* 0x000000061b1b7812 */ /* 0x000fea00078ec0ff */
[----:B------:R-:W-:Y:S04]  /*1fba0*/  IMAD R4, R222, 0x40, R27 ;  /* 0x00000040de047824 */ /* 0x000fe800078e021b */
[----:B------:R-:W-:Y:S01]  /*1fbb0*/  IMAD.IADD R6, R227, 0x1, -R4 ;  /* 0x00000001e3067824 */ /* 0x000fe200078e0a04 */
[----:B------:R-:W-:Y:S01]  /*1fbc0*/  IADD3 R22, R225, -R4, RZ ;  /* 0x80000004e1167210 */ /* 0x000fe20007ffe0ff */
[C---:B------:R-:W-:Y:S01]  /*1fbd0*/  VIADD R8, R4.reuse, 0x9 ;  /* 0x0000000904087836 */ /* 0x040fe20000000000 */
[C---:B------:R-:W-:Y:S01]  /*1fbe0*/  ISETP.GE.AND P0, PT, R4.reuse, R230, PT ;  /* 0x000000e60400720c */ /* 0x040fe20003f06270 */
[C---:B-1----:R-:W-:Y:S01]  /*1fbf0*/  VIADD R12, R4.reuse, 0x1 ;  /* 0x00000001040c7836 */ /* 0x042fe20000000000 */
[----:B------:R-:W-:Y:S01]  /*1fc00*/  IABS R6, R6 ;  /* 0x0000000600067213 */ /* 0x000fe20000000000 */
[C---:B------:R-:W-:Y:S01]  /*1fc10*/  IMAD.IADD R16, R227.reuse, 0x1, -R8 ;  /* 0x00000001e3107824 */ /* 0x040fe200078e0a08 */
[----:B------:R-:W-:Y:S01]  /*1fc20*/  IABS R22, R22 ;  /* 0x0000001600167213 */ /* 0x000fe20000000000 */
[C---:B------:R-:W-:Y:S01]  /*1fc30*/  IMAD.IADD R20, R227.reuse, 0x1, -R12 ;  /* 0x00000001e3147824 */ /* 0x040fe200078e0a0c */
[----:B------:R-:W-:Y:S01]  /*1fc40*/  I2FP.F32.S32 R6, R6 ;  /* 0x0000000600067245 */ /* 0x000fe20000201400 */
[----:B------:R-:W-:Y:S01]  /*1fc50*/  VIADD R10, R4, 0x8 ;  /* 0x00000008040a7836 */ /* 0x000fe20000000000 */
[----:B------:R-:W-:Y:S02]  /*1fc60*/  IABS R16, R16 ;  /* 0x0000001000107213 */ /* 0x000fe40000000000 */
[----:B------:R-:W-:Y:S01]  /*1fc70*/  I2FP.F32.S32 R22, R22 ;  /* 0x0000001600167245 */ /* 0x000fe20000201400 */
[----:B------:R-:W-:Y:S01]  /*1fc80*/  FFMA.FTZ R141, -R224, R6, R141 ;  /* 0x00000006e08d7223 */ /* 0x000fe2000001018d */
[----:B------:R-:W-:Y:S01]  /*1fc90*/  IADD3 R6, R4, 0x10, RZ ;  /* 0x0000001004067810 */ /* 0x000fe20007ffe0ff */
[C---:B------:R-:W-:Y:S01]  /*1fca0*/  IMAD.IADD R18, R227.reuse, 0x1, -R10 ;  /* 0x00000001e3127824 */ /* 0x040fe200078e0a0a */
[----:B------:R-:W-:Y:S01]  /*1fcb0*/  I2FP.F32.S32 R16, R16 ;  /* 0x0000001000107245 */ /* 0x000fe20000201400 */
[C---:B------:R-:W-:Y:S01]  /*1fcc0*/  FFMA.FTZ R145, -R224.reuse, R22, R145 ;  /* 0x00000016e0917223 */ /* 0x040fe20000010191 */
[----:B------:R-:W-:Y:S02]  /*1fcd0*/  IADD3 R14, R227, -R6, RZ ;  /* 0x80000006e30e7210 */ /* 0x000fe40007ffe0ff */
[----:B------:R-:W-:Y:S01]  /*1fce0*/  IABS R20, R20 ;  /* 0x0000001400147213 */ /* 0x000fe20000000000 */
[----:B------:R-:W-:Y:S01]  /*1fcf0*/  FFMA.FTZ R149, -R224, R16, R149 ;  /* 0x00000010e0957223 */ /* 0x000fe20000010195 */
[----:B------:R-:W-:Y:S01]  /*1fd00*/  IABS R14, R14 ;  /* 0x0000000e000e7213 */ /* 0x000fe20000000000 */
[----:B------:R-:W-:Y:S01]  /*1fd10*/  VIADD R16, R4, 0x18 ;  /* 0x0000001804107836 */ /* 0x000fe20000000000 */
[C---:B------:R-:W-:Y:S02]  /*1fd20*/  ISETP.GE.AND P2, PT, R12.reuse, R230, PT ;  /* 0x000000e60c00720c */ /* 0x040fe40003f46270 */
[----:B------:R-:W-:Y:S02]  /*1fd30*/  I2FP.F32.S32 R14, R14 ;  /* 0x0000000e000e7245 */ /* 0x000fe40000201400 */
[-C--:B------:R-:W-:Y:S02]  /*1fd40*/  ISETP.GE.AND P5, PT, R12, R229.reuse, PT ;  /* 0x000000e50c00720c */ /* 0x080fe40003fa6270 */
[----:B------:R-:W-:Y:S01]  /*1fd50*/  I2FP.F32.S32 R20, R20 ;  /* 0x0000001400147245 */ /* 0x000fe20000201400 */
[----:B------:R-:W-:Y:S01]  /*1fd60*/  FFMA.FTZ R153, -R224, R14, R153 ;  /* 0x0000000ee0997223 */ /* 0x000fe20000010199 */
[----:B------:R-:W-:Y:S01]  /*1fd70*/  VIADD R14, R4, 0x19 ;  /* 0x00000019040e7836 */ /* 0x000fe20000000000 */
[----:B------:R-:W-:Y:S02]  /*1fd80*/  IADD3 R22, R225, -R12, RZ ;  /* 0x8000000ce1167210 */ /* 0x000fe40007ffe0ff */
[----:B------:R-:W-:Y:S01]  /*1fd90*/  ISETP.GE.OR P2, PT, R12, R226, !P2 ;  /* 0x000000e20c00720c */ /* 0x000fe20005746670 */
[----:B------:R-:W-:Y:S01]  /*1fda0*/  FFMA.FTZ R143, -R224, R20, R143 ;  /* 0x00000014e08f7223 */ /* 0x000fe2000001018f */
[----:B------:R-:W-:Y:S01]  /*1fdb0*/  ISETP.GE.OR P5, PT, R12, R228, !P5 ;  /* 0x000000e40c00720c */ /* 0x000fe20006fa6670 */
[C---:B------:R-:W-:Y:S01]  /*1fdc0*/  IMAD.IADD R20, R227.reuse, 0x1, -R16 ;  /* 0x00000001e3147824 */ /* 0x040fe200078e0a10 */
[----:B------:R-:W-:Y:S02]  /*1fdd0*/  IABS R18, R18 ;  /* 0x0000001200127213 */ /* 0x000fe40000000000 */
[CC--:B------:R-:W-:Y:S02]  /*1fde0*/  ISETP.GE.AND P1, PT, R4.reuse, R229.reuse, PT ;  /* 0x000000e50400720c */ /* 0x0c0fe40003f26270 */
[----:B------:R-:W-:Y:S02]  /*1fdf0*/  IADD3 R12, R227, -R14, RZ ;  /* 0x8000000ee30c7210 */ /* 0x000fe40007ffe0ff */
[----:B------:R-:W-:Y:S02]  /*1fe00*/  IABS R22, R22 ;  /* 0x0000001600167213 */ /* 0x000fe40000000000 */
[----:B------:R-:W-:Y:S02]  /*1fe10*/  I2FP.F32.S32 R18, R18 ;  /* 0x0000001200127245 */ /* 0x000fe40000201400 */
[C---:B------:R-:W-:Y:S02]  /*1fe20*/  ISETP.GE.OR P0, PT, R4.reuse, R226, !P0 ;  /* 0x000000e20400720c */ /* 0x040fe40004706670 */
[----:B------:R-:W-:Y:S01]  /*1fe30*/  ISETP.GE.OR P1, PT, R4, R228, !P1 ;  /* 0x000000e40400720c */ /* 0x000fe20004f26670 */
[----:B------:R-:W-:Y:S01]  /*1fe40*/  FFMA.FTZ R147, -R224, R18, R147 ;  /* 0x00000012e0937223 */ /* 0x000fe20000010193 */
[----:B------:R-:W-:Y:S01]  /*1fe50*/  IABS R12, R12 ;  /* 0x0000000c000c7213 */ /* 0x000fe20000000000 */
[----:B------:R-:W-:Y:S01]  /*1fe60*/  VIADD R18, R4, 0x11 ;  /* 0x0000001104127836 */ /* 0x000fe20000000000 */
[----:B------:R-:W-:Y:S02]  /*1fe70*/  I2FP.F32.S32 R22, R22 ;  /* 0x0000001600167245 */ /* 0x000fe40000201400 */
[----:B---3--:R-:W-:Y:S01]  /*1fe80*/  FSEL R135, R141, -INF , !P0 ;  /* 0xff8000008d877808 */ /* 0x008fe20004000000 */
[----:B------:R-:W-:Y:S01]  /*1fe90*/  IMAD.IADD R24, R227, 0x1, -R18 ;  /* 0x00000001e3187824 */ /* 0x000fe200078e0a12 */
[----:B------:R-:W-:Y:S01]  /*1fea0*/  FSEL R27, R145, -INF , !P1 ;  /* 0xff800000911b7808 */ /* 0x000fe20004800000 */
[----:B------:R-:W-:Y:S01]  /*1feb0*/  FFMA.FTZ R137, -R224, R22, R137 ;  /* 0x00000016e0897223 */ /* 0x000fe20000010189 */
[----:B------:R-:W-:Y:S02]  /*1fec0*/  FSEL R35, R143, -INF , !P2 ;  /* 0xff8000008f237808 */ /* 0x000fe40005000000 */
[C---:B------:R-:W-:Y:S02]  /*1fed0*/  ISETP.GE.AND P3, PT, R8.reuse, R230, PT ;  /* 0x000000e60800720c */ /* 0x040fe40003f66270 */
[-C--:B------:R-:W-:Y:S02]  /*1fee0*/  ISETP.GE.AND P0, PT, R8, R229.reuse, PT ;  /* 0x000000e50800720c */ /* 0x080fe40003f06270 */
[----:B------:R-:W-:Y:S02]  /*1fef0*/  IABS R20, R20 ;  /* 0x0000001400147213 */ /* 0x000fe40000000000 */
[----:B------:R-:W-:Y:S02]  /*1ff00*/  I2FP.F32.S32 R12, R12 ;  /* 0x0000000c000c7245 */ /* 0x000fe40000201400 */
[C---:B------:R-:W-:Y:S02]  /*1ff10*/  ISETP.GE.AND P1, PT, R6.reuse, R230, PT ;  /* 0x000000e60600720c */ /* 0x040fe40003f26270 */
[-C--:B------:R-:W-:Y:S01]  /*1ff20*/  ISETP.GE.AND P2, PT, R6, R229.reuse, PT ;  /* 0x000000e50600720c */ /* 0x080fe20003f46270 */
[----:B------:R-:W-:Y:S01]  /*1ff30*/  FFMA.FTZ R161, -R224, R12, R161 ;  /* 0x0000000ce0a17223 */ /* 0x000fe200000101a1 */
[----:B------:R-:W-:Y:S01]  /*1ff40*/  ISETP.GE.OR P3, PT, R8, R226, !P3 ;  /* 0x000000e20800720c */ /* 0x000fe20005f66670 */
[----:B------:R-:W-:Y:S01]  /*1ff50*/  VIADD R12, R4, 0x20 ;  /* 0x00000020040c7836 */ /* 0x000fe20000000000 */
[----:B------:R-:W-:Y:S02]  /*1ff60*/  I2FP.F32.S32 R20, R20 ;  /* 0x0000001400147245 */ /* 0x000fe40000201400 */
[----:B------:R-:W-:Y:S02]  /*1ff70*/  ISETP.GE.OR P0, PT, R8, R228, !P0 ;  /* 0x000000e40800720c */ /* 0x000fe40004706670 */
[C---:B------:R-:W-:Y:S01]  /*1ff80*/  IADD3 R22, R225.reuse, -R8, RZ ;  /* 0x80000008e1167210 */ /* 0x040fe20007ffe0ff */
[----:B------:R-:W-:Y:S01]  /*1ff90*/  IMAD.IADD R8, R225, 0x1, -R6 ;  /* 0x00000001e1087824 */ /* 0x000fe200078e0a06 */
[----:B------:R-:W-:Y:S01]  /*1ffa0*/  ISETP.GE.AND P4, PT, R10, R230, PT ;  /* 0x000000e60a00720c */ /* 0x000fe20003f86270 */
[----:B------:R-:W-:Y:S01]  /*1ffb0*/  FFMA.FTZ R159, -R224, R20, R159 ;  /* 0x00000014e09f7223 */ /* 0x000fe2000001019f */
[C---:B------:R-:W-:Y:S01]  /*1ffc0*/  ISETP.GE.OR P1, PT, R6.reuse, R226, !P1 ;  /* 0x000000e20600720c */ /* 0x040fe20004f26670 */
[----:B------:R-:W-:Y:S01]  /*1ffd0*/  IMAD.IADD R20, R227, 0x1, -R12 ;  /* 0x00000001e3147824 */ /* 0x000fe200078e0a0c */
[----:B------:R-:W-:Y:S02]  /*1ffe0*/  ISETP.GE.OR P2, PT, R6, R228, !P2 ;  /* 0x000000e40600720c */ /* 0x000fe40005746670 */
[CC--:B------:R-:W-:Y:S02]  /*1fff0*/  ISETP.GE.AND P6, PT, R10.reuse, R229.reuse, PT ;  /* 0x000000e50a00720c */ /* 0x0c0fe40003fc6270 */
[C---:B------:R-:W-:Y:S02]  /*20000*/  IADD3 R6, R225.reuse, -R18, RZ ;  /* 0x80000012e1067210 */ /* 0x040fe40007ffe0ff */
[C---:B------:R-:W-:Y:S02]  /*20010*/  ISETP.GE.OR P4, PT, R10.reuse, R226, !P4 ;  /* 0x000000e20a00720c */ /* 0x040fe40006786670 */
[----:B------:R-:W-:Y:S01]  /*20020*/  ISETP.GE.OR P6, PT, R10, R228, !P6 ;  /* 0x000000e40a00720c */ /* 0x000fe200077c6670 */
[----:B------:R-:W-:Y:S01]  /*20030*/  IMAD.IADD R10, R225, 0x1, -R10 ;  /* 0x00000001e10a7824 */ /* 0x000fe200078e0a0a */
[----:B------:R-:W-:Y:S02]  /*20040*/  IABS R6, R6 ;  /* 0x0000000600067213 */ /* 0x000fe40000000000 */
[----:B------:R-:W-:Y:S02]  /*20050*/  FSEL R31, R149, -INF , !P3 ;  /* 0xff800000951f7808 */ /* 0x000fe40005800000 */
[----:B------:R-:W-:Y:S02]  /*20060*/  FSEL R33, R147, -INF , !P4 ;  /* 0xff80000093217808 */ /* 0x000fe40006000000 */
[C---:B------:R-:W-:Y:S02]  /*20070*/  ISETP.GE.AND P4, PT, R18.reuse, R230, PT ;  /* 0x000000e61200720c */ /* 0x040fe40003f86270 */
[-C--:B------:R-:W-:Y:S02]  /*20080*/  ISETP.GE.AND P3, PT, R18, R229.reuse, PT ;  /* 0x000000e51200720c */ /* 0x080fe40003f66270 */
[----:B------:R-:W-:Y:S02]  /*20090*/  I2FP.F32.S32 R6, R6 ;  /* 0x0000000600067245 */ /* 0x000fe40000201400 */
[----:B------:R-:W-:Y:S02]  /*200a0*/  IABS R10, R10 ;  /* 0x0000000a000a7213 */ /* 0x000fe40000000000 */
[----:B------:R-:W-:Y:S01]  /*200b0*/  IABS R20, R20 ;  /* 0x0000001400147213 */ /* 0x000fe20000000000 */
[----:B------:R-:W-:Y:S01]  /*200c0*/  FFMA.FTZ R15, -R224, R6, R15 ;  /* 0x00000006e00f7223 */ /* 0x000fe2000001010f */
[----:B------:R-:W-:Y:S01]  /*200d0*/  ISETP.GE.OR P4, PT, R18, R226, !P4 ;  /* 0x000000e21200720c */ /* 0x000fe20006786670 */
[----:B------:R-:W-:Y:S01]  /*200e0*/  VIADD R6, R4, 0x30 ;  /* 0x0000003004067836 */ /* 0x000fe20000000000 */
[----:B------:R-:W-:Y:S02]  /*200f0*/  ISETP.GE.OR P3, PT, R18, R228, !P3 ;  /* 0x000000e41200720c */ /* 0x000fe40005f66670 */
[----:B------:R-:W-:Y:S02]  /*20100*/  IABS R18, R8 ;  /* 0x0000000800127213 */ /* 0x000fe40000000000 */
[----:B------:R-:W-:Y:S02]  /*20110*/  IABS R24, R24 ;  /* 0x0000001800187213 */ /* 0x000fe40000000000 */
[----:B------:R-:W-:Y:S02]  /*20120*/  I2FP.F32.S32 R10, R10 ;  /* 0x0000000a000a7245 */ /* 0x000fe40000201400 */
[----:B------:R-:W-:Y:S02]  /*20130*/  I2FP.F32.S32 R20, R20 ;  /* 0x0000001400147245 */ /* 0x000fe40000201400 */
[----:B------:R-:W-:Y:S01]  /*20140*/  FSEL R243, R153, -INF , !P1 ;  /* 0xff80000099f37808 */ /* 0x000fe20004800000 */
[----:B------:R-:W-:Y:S01]  /*20150*/  FFMA.FTZ R151, -R224, R10, R151 ;  /* 0x0000000ae0977223 */ /* 0x000fe20000010197 */
[----:B------:R-:W-:Y:S01]  /*20160*/  ISETP.GE.AND P1, PT, R16, R230, PT ;  /* 0x000000e61000720c */ /* 0x000fe20003f26270 */
[----:B------:R-:W-:Y:S01]  /*20170*/  FFMA.FTZ R163, -R224, R20, R163 ;  /* 0x00000014e0a37223 */ /* 0x000fe200000101a3 */
[----:B------:R-:W-:Y:S01]  /*20180*/  I2FP.F32.S32 R24, R24 ;  /* 0x0000001800187245 */ /* 0x000fe20000201400 */
[----:B------:R-:W-:Y:S01]  /*20190*/  VIADD R10, R4, 0x21 ;  /* 0x00000021040a7836 */ /* 0x000fe20000000000 */
[----:B------:R-:W-:Y:S02]  /*201a0*/  I2FP.F32.S32 R18, R18 ;  /* 0x0000001200127245 */ /* 0x000fe40000201400 */
[----:B------:R-:W-:Y:S01]  /*201b0*/  ISETP.GE.OR P1, PT, R16, R226, !P1 ;  /* 0x000000e21000720c */ /* 0x000fe20004f26670 */
[C---:B------:R-:W-:Y:S01]  /*201c0*/  FFMA.FTZ R13, -R224.reuse, R24, R13 ;  /* 0x00000018e00d7223 */ /* 0x040fe2000001010d */
[----:B------:R-:W-:Y:S01]  /*201d0*/  IADD3 R20, R227, -R6, RZ ;  /* 0x80000006e3147210 */ /* 0x000fe20007ffe0ff */
[----:B------:R-:W-:Y:S01]  /*201e0*/  FFMA.FTZ R155, -R224, R18, R155 ;  /* 0x00000012e09b7223 */ /* 0x000fe2000001019b */
[----:B------:R-:W-:Y:S01]  /*201f0*/  VIADD R18, R4, 0x28 ;  /* 0x0000002804127836 */ /* 0x000fe20000000000 */
[----:B------:R-:W-:Y:S01]  /*20200*/  FSEL R137, R137, -INF , !P5 ;  /* 0xff80000089897808 */ /* 0x000fe20006800000 */
[----:B------:R-:W-:Y:S01]  /*20210*/  IMAD.IADD R24, R227, 0x1, -R10 ;  /* 0x00000001e3187824 */ /* 0x000fe200078e0a0a */
[----:B------:R-:W-:Y:S02]  /*20220*/  FSEL R241, R159, -INF , !P1 ;  /* 0xff8000009ff17808 */ /* 0x000fe40004800000 */
[----:B------:R-:W-:Y:S02]  /*20230*/  IABS R20, R20 ;  /* 0x0000001400147213 */ /* 0x000fe40000000000 */
[C---:B------:R-:W-:Y:S02]  /*20240*/  ISETP.GE.AND P1, PT, R14.reuse, R229, PT ;  /* 0x000000e50e00720c */ /* 0x040fe40003f26270 */
[----:B------:R-:W-:Y:S02]  /*20250*/  ISETP.GE.AND P5, PT, R14, R230, PT ;  /* 0x000000e60e00720c */ /* 0x000fe40003fa6270 */
[----:B------:R-:W-:Y:S02]  /*20260*/  FSEL R167, R13, -INF , !P4 ;  /* 0xff8000000da77808 */ /* 0x000fe40006000000 */
[----:B------:R-:W-:Y:S02]  /*20270*/  IADD3 R13, R227, -R18, RZ ;  /* 0x80000012e30d7210 */ /* 0x000fe40007ffe0ff */
[----:B------:R-:W-:Y:S02]  /*20280*/  I2FP.F32.S32 R20, R20 ;  /* 0x0000001400147245 */ /* 0x000fe40000201400 */
[----:B------:R-:W-:Y:S02]  /*20290*/  IABS R22, R22 ;  /* 0x0000001600167213 */ /* 0x000fe40000000000 */
[----:B------:R-:W-:Y:S01]  /*202a0*/  IABS R8, R24 ;  /* 0x0000001800087213 */ /* 0x000fe20000000000 */
[----:B------:R-:W-:Y:S01]  /*202b0*/  FFMA.FTZ R20, -R224, R20, R173 ;  /* 0x00000014e0147223 */ /* 0x000fe200000101ad */
[C---:B------:R-:W-:Y:S02]  /*202c0*/  ISETP.GE.OR P1, PT, R14.reuse, R228, !P1 ;  /* 0x000000e40e00720c */ /* 0x040fe40004f26670 */
[----:B------:R-:W-:Y:S01]  /*202d0*/  ISETP.GE.OR P5, PT, R14, R226, !P5 ;  /* 0x000000e20e00720c */ /* 0x000fe20006fa6670 */
[----:B------:R-:W-:Y:S01]  /*202e0*/  IMAD.IADD R14, R225, 0x1, -R14 ;  /* 0x00000001e10e7824 */ /* 0x000fe200078e0a0e */
[----:B------:R-:W-:Y:S02]  /*202f0*/  I2FP.F32.S32 R22, R22 ;  /* 0x0000001600167245 */ /* 0x000fe40000201400 */
[----:B------:R-:W-:Y:S02]  /*20300*/  IABS R13, R13 ;  /* 0x0000000d000d7213 */ /* 0x000fe40000000000 */
[----:B------:R-:W-:Y:S01]  /*20310*/  I2FP.F32.S32 R8, R8 ;  /* 0x0000000800087245 */ /* 0x000fe20000201400 */
[C---:B------:R-:W-:Y:S01]  /*20320*/  FFMA.FTZ R139, -R224.reuse, R22, R139 ;  /* 0x00000016e08b7223 */ /* 0x040fe2000001018b */
[----:B------:R-:W-:Y:S01]  /*20330*/  FSEL R173, R161, -INF , !P5 ;  /* 0xff800000a1ad7808 */ /* 0x000fe20006800000 */
[----:B------:R-:W-:Y:S01]  /*20340*/  IMAD.IADD R22, R225, 0x1, -R16 ;  /* 0x00000001e1167824 */ /* 0x000fe200078e0a10 */
[----:B------:R-:W-:Y:S01]  /*20350*/  IABS R14, R14 ;  /* 0x0000000e000e7213 */ /* 0x000fe20000000000 */
[----:B------:R-:W-:Y:S01]  /*20360*/  FFMA.FTZ R21, -R224, R8, R21 ;  /* 0x00000008e0157223 */ /* 0x000fe20000010115 */
[C---:B------:R-:W-:Y:S02]  /*20370*/  ISETP.GE.AND P5, PT, R10.reuse, R230, PT ;  /* 0x000000e60a00720c */ /* 0x040fe40003fa6270 */
[----:B------:R-:W-:Y:S02]  /*20380*/  I2FP.F32.S32 R13, R13 ;  /* 0x0000000d000d7245 */ /* 0x000fe40000201400 */
[----:B------:R-:W-:Y:S02]  /*20390*/  I2FP.F32.S32 R14, R14 ;  /* 0x0000000e000e7245 */ /* 0x000fe40000201400 */
[----:B------:R-:W-:Y:S01]  /*203a0*/  ISETP.GE.OR P5, PT, R10, R226, !P5 ;  /* 0x000000e20a00720c */ /* 0x000fe20006fa6670 */
[C---:B------:R-:W-:Y:S01]  /*203b0*/  FFMA.FTZ R165, -R224.reuse, R13, R165 ;  /* 0x0000000de0a57223 */ /* 0x040fe200000101a5 */
[----:B------:R-:W-:Y:S01]  /*203c0*/  FSEL R13, R151, -INF , !P6 ;  /* 0xff800000970d7808 */ /* 0x000fe20007000000 */
[----:B------:R-:W-:Y:S01]  /*203d0*/  FFMA.FTZ R17, -R224, R14, R17 ;  /* 0x0000000ee0117223 */ /* 0x000fe20000010111 */
[----:B------:R-:W-:Y:S01]  /*203e0*/  FSEL R139, R139, -INF , !P0 ;  /* 0xff8000008b8b7808 */ /* 0x000fe20004000000 */
[----:B------:R-:W-:Y:S01]  /*203f0*/  VIADD R14, R4, 0x38 ;  /* 0x00000038040e7836 */ /* 0x000fe20000000000 */
[----:B------:R-:W-:Y:S02]  /*20400*/  FSEL R177, R155, -INF , !P2 ;  /* 0xff8000009bb17808 */ /* 0x000fe40005000000 */
[----:B------:R-:W-:Y:S02]  /*20410*/  FSEL R237, R21, -INF , !P5 ;  /* 0xff80000015ed7808 */ /* 0x000fe40006800000 */
[CC--:B------:R-:W-:Y:S02]  /*20420*/  ISETP.GE.AND P6, PT, R12.reuse, R230.reuse, PT ;  /* 0x000000e60c00720c */ /* 0x0c0fe40003fc6270 */
[-C--:B------:R-:W-:Y:S02]  /*20430*/  ISETP.GE.AND P0, PT, R12, R229.reuse, PT ;  /* 0x000000e50c00720c */ /* 0x080fe40003f06270 */
[C---:B------:R-:W-:Y:S02]  /*20440*/  ISETP.GE.AND P2, PT, R18.reuse, R230, PT ;  /* 0x000000e61200720c */ /* 0x040fe40003f46270 */
[-C--:B------:R-:W-:Y:S02]  /*20450*/  ISETP.GE.AND P5, PT, R18, R229.reuse, PT ;  /* 0x000000e51200720c */ /* 0x080fe40003fa6270 */
[C---:B------:R-:W-:Y:S02]  /*20460*/  ISETP.GE.OR P0, PT, R12.reuse, R228, !P0 ;  /* 0x000000e40c00720c */ /* 0x040fe40004706670 */
[----:B------:R-:W-:Y:S02]  /*20470*/  ISETP.GE.OR P6, PT, R12, R226, !P6 ;  /* 0x000000e20c00720c */ /* 0x000fe400077c6670 */
[C---:B------:R-:W-:Y:S02]  /*20480*/  IADD3 R21, R225.reuse, -R12, RZ ;  /* 0x8000000ce1157210 */ /* 0x040fe40007ffe0ff */
[C---:B------:R-:W-:Y:S02]  /*20490*/  ISETP.GE.OR P5, PT, R18.reuse, R228, !P5 ;  /* 0x000000e41200720c */ /* 0x040fe40006fa6670 */
[----:B------:R-:W-:Y:S02]  /*204a0*/  ISETP.GE.OR P2, PT, R18, R226, !P2 ;  /* 0x000000e21200720c */ /* 0x000fe40005746670 */
[----:B------:R-:W-:Y:S01]  /*204b0*/  IADD3 R12, R225, -R18, RZ ;  /* 0x80000012e10c7210 */ /* 0x000fe20007ffe0ff */
[C---:B------:R-:W-:Y:S01]  /*204c0*/  IMAD.IADD R18, R227.reuse, 0x1, -R14 ;  /* 0x00000001e3127824 */ /* 0x040fe200078e0a0e */
[----:B------:R-:W-:Y:S02]  /*204d0*/  IADD3 R8, R4, 0x29, RZ ;  /* 0x0000002904087810 */ /* 0x000fe40007ffe0ff */
[CC--:B------:R-:W-:Y:S02]  /*204e0*/  ISETP.GE.AND P4, PT, R16.reuse, R229.reuse, PT ;  /* 0x000000e51000720c */ /* 0x0c0fe40003f86270 */
[----:B------:R-:W-:Y:S02]  /*204f0*/  IABS R18, R18 ;  /* 0x0000001200127213 */ /* 0x000fe40000000000 */
[----:B------:R-:W-:Y:S01]  /*20500*/  ISETP.GE.OR P4, PT, R16, R228, !P4 ;  /* 0x000000e41000720c */ /* 0x000fe20006786670 */
[----:B------:R-:W-:Y:S01]  /*20510*/  IMAD.IADD R16, R227, 0x1, -R8 ;  /* 0x00000001e3107824 */ /* 0x000fe200078e0a08 */
[----:B------:R-:W-:Y:S02]  /*20520*/  I2FP.F32.S32 R18, R18 ;  /* 0x0000001200127245 */ /* 0x000fe40000201400 */
[----:B------:R-:W-:Y:S02]  /*20530*/  IABS R22, R22 ;  /* 0x0000001600167213 */ /* 0x000fe40000000000 */
[----:B------:R-:W-:Y:S01]  /*20540*/  IABS R16, R16 ;  /* 0x0000001000107213 */ /* 0x000fe20000000000 */
[C---:B------:R-:W-:Y:S01]  /*20550*/  FFMA.FTZ R155, -R224.reuse, R18, R175 ;  /* 0x00000012e09b7223 */ /* 0x040fe200000101af */
[----:B------:R-:W-:Y:S02]  /*20560*/  I2FP.F32.S32 R22, R22 ;  /* 0x0000001600167245 */ /* 0x000fe40000201400 */
[----:B------:R-:W-:Y:S02]  /*20570*/  I2FP.F32.S32 R16, R16 ;  /* 0x0000001000107245 */ /* 0x000fe40000201400 */
[----:B------:R-:W-:Y:S01]  /*20580*/  FSEL R175, R15, -INF , !P3 ;  /* 0xff8000000faf7808 */ /* 0x000fe20005800000 */
[----:B------:R-:W-:Y:S01]  /*20590*/  FFMA.FTZ R5, -R224, R22, R5 ;  /* 0x00000016e0057223 */ /* 0x000fe20000010105 */
[----:B------:R-:W-:Y:S01]  /*205a0*/  ISETP.GE.AND P3, PT, R8, R230, PT ;  /* 0x000000e60800720c */ /* 0x000fe20003f66270 */
[----:B------:R-:W-:Y:S01]  /*205b0*/  FFMA.FTZ R25, -R224, R16, R25 ;  /* 0x00000010e0197223 */ /* 0x000fe20000010119 */
[----:B------:R-:W-:Y:S01]  /*205c0*/  IABS R12, R12 ;  /* 0x0000000c000c7213 */ /* 0x000fe20000000000 */
[----:B------:R-:W-:Y:S01]  /*205d0*/  VIADD R16, R4, 0x31 ;  /* 0x0000003104107836 */ /* 0x000fe20000000000 */
[----:B------:R-:W-:Y:S01]  /*205e0*/  ISETP.GE.OR P3, PT, R8, R226, !P3 ;  /* 0x000000e20800720c */ /* 0x000fe20005f66670 */
[----:B------:R-:W-:Y:S01]  /*205f0*/  IMAD.IADD R22, R225, 0x1, -R10 ;  /* 0x00000001e1167824 */ /* 0x000fe200078e0a0a */
[----:B------:R-:W-:Y:S01]  /*20600*/  I2FP.F32.S32 R12, R12 ;  /* 0x0000000c000c7245 */ /* 0x000fe20000201400 */
[----:B------:R-:W-:Y:S01]  /*20610*/  VIADD R4, R4, 0x39 ;  /* 0x0000003904047836 */ /* 0x000fe20000000000 */
[----:B------:R-:W-:Y:S02]  /*20620*/  FSEL R143, R5, -INF , !P4 ;  /* 0xff800000058f7808 */ /* 0x000fe40006000000 */
[----:B------:R-:W-:Y:S01]  /*20630*/  FSEL R183, R25, -INF , !P3 ;  /* 0xff80000019b77808 */ /* 0x000fe20005800000 */
[----:B------:R-:W-:Y:S01]  /*20640*/  FFMA.FTZ R23, -R224, R12, R23 ;  /* 0x0000000ce0177223 */ /* 0x000fe20000010117 */
[----:B------:R-:W-:Y:S01]  /*20650*/  FSEL R235, R165, -INF , !P2 ;  /* 0xff800000a5eb7808 */ /* 0x000fe20005000000 */
[----:B------:R-:W-:Y:S01]  /*20660*/  IMAD.IADD R150, R227, 0x1, -R4 ;  /* 0x00000001e3967824 */ /* 0x000fe200078e0a04 */
[-C--:B------:R-:W-:Y:S02]  /*20670*/  ISETP.GE.AND P4, PT, R8, R229.reuse, PT ;  /* 0x000000e50800720c */ /* 0x080fe40003f86270 */
[CC--:B------:R-:W-:Y:S02]  /*20680*/  ISETP.GE.AND P3, PT, R6.reuse, R229.reuse, PT ;  /* 0x000000e50600720c */ /* 0x0c0fe40003f66270 */
[----:B------:R-:W-:Y:S02]  /*20690*/  ISETP.GE.AND P2, PT, R6, R230, PT ;  /* 0x000000e60600720c */ /* 0x000fe40003f46270 */
[----:B------:R-:W-:Y:S02]  /*206a0*/  FMNMX.FTZ R12, R135, R0, !PT ;  /* 0x00000000870c7209 */ /* 0x000fe40007810000 */
[----:B------:R-:W-:Y:S02]  /*206b0*/  ISETP.GE.OR P4, PT, R8, R228, !P4 ;  /* 0x000000e40800720c */ /* 0x000fe40006786670 */
[C---:B------:R-:W-:Y:S01]  /*206c0*/  IADD3 R5, R225.reuse, -R8, RZ ;  /* 0x80000008e1057210 */ /* 0x040fe20007ffe0ff */
[C---:B------:R-:W-:Y:S01]  /*206d0*/  IMAD.IADD R8, R225.reuse, 0x1, -R6 ;  /* 0x00000001e1087824 */ /* 0x040fe200078e0a06 */
[C---:B------:R-:W-:Y:S02]  /*206e0*/  ISETP.GE.OR P3, PT, R6.reuse, R228, !P3 ;  /* 0x000000e40600720c */ /* 0x040fe40005f66670 */
[----:B------:R-:W-:Y:S02]  /*206f0*/  ISETP.GE.OR P2, PT, R6, R226, !P2 ;  /* 0x000000e20600720c */ /* 0x000fe40005746670 */
[----:B------:R-:W-:Y:S02]  /*20700*/  IADD3 R6, R225, -R16, RZ ;  /* 0x80000010e1067210 */ /* 0x000fe40007ffe0ff */
[----:B------:R-:W-:Y:S02]  /*20710*/  FMNMX.FTZ R12, R35, R12, !PT ;  /* 0x0000000c230c7209 */ /* 0x000fe40007810000 */
[----:B------:R-:W-:Y:S02]  /*20720*/  IABS R6, R6 ;  /* 0x0000000600067213 */ /* 0x000fe40000000000 */
[----:B------:R-:W-:Y:S02]  /*20730*/  FMNMX.FTZ R12, R33, R12, !PT ;  /* 0x0000000c210c7209 */ /* 0x000fe40007810000 */
[----:B------:R-:W-:Y:S02]  /*20740*/  FSEL R239, R163, -INF , !P6 ;  /* 0xff800000a3ef7808 */ /* 0x000fe40007000000 */
[----:B------:R-:W-:Y:S02]  /*20750*/  I2FP.F32.S32 R6, R6 ;  /* 0x0000000600067245 */ /* 0x000fe40000201400 */
[----:B------:R-:W-:Y:S02]  /*20760*/  ISETP.GE.AND P6, PT, R10, R229, PT ;  /* 0x000000e50a00720c */ /* 0x000fe40003fc6270 */
[----:B------:R-:W-:Y:S01]  /*20770*/  FMNMX.FTZ R12, R31, R12, !PT ;  /* 0x0000000c1f0c7209 */ /* 0x000fe20007810000 */
[----:B------:R-:W-:Y:S01]  /*20780*/  FFMA.FTZ R151, -R224, R6, R169 ;  /* 0x00000006e0977223 */ /* 0x000fe200000101a9 */
[----:B------:R-:W-:Y:S01]  /*20790*/  ISETP.GE.OR P6, PT, R10, R228, !P6 ;  /* 0x000000e40a00720c */ /* 0x000fe200077c6670 */
[----:B------:R-:W-:Y:S01]  /*207a0*/  IMAD.IADD R10, R227, 0x1, -R16 ;  /* 0x00000001e30a7824 */ /* 0x000fe200078e0a10 */
[----:B------:R-:W-:Y:S02]  /*207b0*/  FMNMX.FTZ R12, R243, R12, !PT ;  /* 0x0000000cf30c7209 */ /* 0x000fe40007810000 */
[----:B------:R-:W-:Y:S02]  /*207c0*/  FMNMX.FTZ R6, R27, R2, !PT ;  /* 0x000000021b067209 */ /* 0x000fe40007810000 */
[----:B------:R-:W-:Y:S02]  /*207d0*/  IABS R8, R8 ;  /* 0x0000000800087213 */ /* 0x000fe40000000000 */
[----:B------:R-:W-:Y:S02]  /*207e0*/  FMNMX.FTZ R12, R167, R12, !PT ;  /* 0x0000000ca70c7209 */ /* 0x000fe40007810000 */
[----:B------:R-:W-:Y:S02]  /*207f0*/  FMNMX.FTZ R6, R137, R6, !PT ;  /* 0x0000000689067209 */ /* 0x000fe40007810000 */
[----:B------:R-:W-:Y:S02]  /*20800*/  IABS R10, R10 ;  /* 0x0000000a000a7213 */ /* 0x000fe40000000000 */
[----:B------:R-:W-:Y:S02]  /*20810*/  I2FP.F32.S32 R8, R8 ;  /* 0x0000000800087245 */ /* 0x000fe40000201400 */
[----:B------:R-:W-:Y:S02]  /*20820*/  FMNMX.FTZ R12, R241, R12, !PT ;  /* 0x0000000cf10c7209 */ /* 0x000fe40007810000 */
[----:B------:R-:W-:Y:S01]  /*20830*/  FMNMX.FTZ R6, R13, R6, !PT ;  /* 0x000000060d067209 */ /* 0x000fe20007810000 */
[----:B------:R-:W-:Y:S01]  /*20840*/  FFMA.FTZ R29, -R224, R8, R29 ;  /* 0x00000008e01d7223 */ /* 0x000fe2000001011d */
[----:B------:R-:W-:Y:S02]  /*20850*/  I2FP.F32.S32 R10, R10 ;  /* 0x0000000a000a7245 */ /* 0x000fe40000201400 */
[----:B------:R-:W-:Y:S02]  /*20860*/  FSEL R141, R17, -INF , !P1 ;  /* 0xff800000118d7808 */ /* 0x000fe40004800000 */
[----:B------:R-:W-:Y:S01]  /*20870*/  ISETP.GE.AND P1, PT, R16, R230, PT ;  /* 0x000000e61000720c */ /* 0x000fe20003f26270 */
[----:B------:R-:W-:Y:S01]  /*20880*/  FFMA.FTZ R10, -R224, R10, R171 ;  /* 0x0000000ae00a7223 */ /* 0x000fe200000101ab */
[----:B------:R-:W-:Y:S02]  /*20890*/  FMNMX.FTZ R8, R173, R12, !PT ;  /* 0x0000000cad087209 */ /* 0x000fe40007810000 */
[----:B------:R-:W-:Y:S02]  /*208a0*/  FMNMX.FTZ R6, R139, R6, !PT ;  /* 0x000000068b067209 */ /* 0x000fe40007810000 */
[----:B------:R-:W-:Y:S02]  /*208b0*/  IABS R21, R21 ;  /* 0x0000001500157213 */ /* 0x000fe40000000000 */
[----:B------:R-:W-:Y:S02]  /*208c0*/  ISETP.GE.OR P1, PT, R16, R226, !P1 ;  /* 0x000000e21000720c */ /* 0x000fe40004f26670 */
[----:B------:R-:W-:Y:S02]  /*208d0*/  FMNMX.FTZ R8, R239, R8, !PT ;  /* 0x00000008ef087209 */ /* 0x000fe40007810000 */
[----:B------:R-:W-:Y:S02]  /*208e0*/  FMNMX.FTZ R6, R177, R6, !PT ;  /* 0x00000006b1067209 */ /* 0x000fe40007810000 */
[----:B------:R-:W-:Y:S02]  /*208f0*/  I2FP.F32.S32 R21, R21 ;  /* 0x0000001500157245 */ /* 0x000fe40000201400 */
[----:B------:R-:W-:Y:S02]  /*20900*/  FSEL R169, R10, -INF , !P1 ;  /* 0xff8000000aa97808 */ /* 0x000fe40004800000 */
[----:B------:R-:W-:Y:S01]  /*20910*/  IABS R22, R22 ;  /* 0x0000001600167213 */ /* 0x000fe20000000000 */
[----:B------:R-:W-:Y:S01]  /*20920*/  FFMA.FTZ R7, -R224, R21, R7 ;  /* 0x00000015e0077223 */ /* 0x000fe20000010107 */
[----:B------:R-:W-:Y:S02]  /*20930*/  FMNMX.FTZ R10, R237, R8, !PT ;  /* 0x00000008ed0a7209 */ /* 0x000fe40007810000 */
[----:B------:R-:W-:Y:S02]  /*20940*/  FSEL R171, R20, -INF , !P2 ;  /* 0xff80000014ab7808 */ /* 0x000fe40005000000 */
[----:B------:R-:W-:Y:S01]  /*20950*/  FMNMX.FTZ R8, R175, R6, !PT ;  /* 0x00000006af087209 */ /* 0x000fe20007810000 */
[----:B------:R-:W-:Y:S01]  /*20960*/  IMAD.IADD R6, R225, 0x1, -R4 ;  /* 0x00000001e1067824 */ /* 0x000fe200078e0a04 */
[----:B------:R-:W-:Y:S02]  /*20970*/  ISETP.GE.AND P2, PT, R16, R229, PT ;  /* 0x000000e51000720c */ /* 0x000fe40003f46270 */
[----:B------:R-:W-:Y:S02]  /*20980*/  I2FP.F32.S32 R22, R22 ;  /* 0x0000001600167245 */ /* 0x000fe40000201400 */
[----:B------:R-:W-:Y:S02]  /*20990*/  IABS R150, R150 ;  /* 0x0000009600967213 */ /* 0x000fe40000000000 */
[----:B------:R-:W-:Y:S01]  /*209a0*/  FMNMX.FTZ R8, R143, R8, !PT ;  /* 0x000000088f087209 */ /* 0x000fe20007810000 */
[----:B------:R-:W-:Y:S01]  /*209b0*/  FFMA.FTZ R19, -R224, R22, R19 ;  /* 0x00000016e0137223 */ /* 0x000fe20000010113 */
[----:B------:R-:W-:Y:S02]  /*209c0*/  ISETP.GE.OR P2, PT, R16, R228, !P2 ;  /* 0x000000e41000720c */ /* 0x000fe40005746670 */
[----:B------:R-:W-:Y:S02]  /*209d0*/  IABS R16, R5 ;  /* 0x0000000500107213 */ /* 0x000fe40000000000 */
[----:B------:R-:W-:Y:S02]  /*209e0*/  I2FP.F32.S32 R150, R150 ;  /* 0x0000009600967245 */ /* 0x000fe40000201400 */
[----:B------:R-:W-:Y:S02]  /*209f0*/  FMNMX.FTZ R10, R235, R10, !PT ;  /* 0x0000000aeb0a7209 */ /* 0x000fe40007810000 */
[----:B------:R-:W-:Y:S01]  /*20a00*/  FMNMX.FTZ R8, R141, R8, !PT ;  /* 0x000000088d087209 */ /* 0x000fe20007810000 */
[----:B------:R-:W-:Y:S01]  /*20a10*/  FFMA.FTZ R150, -R224, R150, R179 ;  /* 0x00000096e0967223 */ /* 0x000fe200000101b3 */
[----:B------:R-:W-:Y:S01]  /*20a20*/  FSEL R181, R7, -INF , !P0 ;  /* 0xff80000007b57808 */ /* 0x000fe20004000000 */
[----:B------:R-:W-:Y:S01]  /*20a30*/  IMAD.IADD R7, R225, 0x1, -R14 ;  /* 0x00000001e1077824 */ /* 0x000fe200078e0a0e */
[----:B------:R-:W-:Y:S02]  /*20a40*/  I2FP.F32.S32 R16, R16 ;  /* 0x0000001000107245 */ /* 0x000fe40000201400 */
[----:B------:R-:W-:Y:S02]  /*20a50*/  ISETP.GE.AND P0, PT, R14, R230, PT ;  /* 0x000000e60e00720c */ /* 0x000fe40003f06270 */
[----:B------:R-:W-:Y:S01]  /*20a60*/  FMNMX.FTZ R10, R183, R10, !PT ;  /* 0x0000000ab70a7209 */ /* 0x000fe20007810000 */
[----:B------:R-:W-:Y:S01]  /*20a70*/  FFMA.FTZ R9, -R224, R16, R9 ;  /* 0x00000010e0097223 */ /* 0x000fe20000010109 */
[----:B------:R-:W-:Y:S02]  /*20a80*/  FSEL R179, R19, -INF , !P6 ;  /* 0xff80000013b37808 */ /* 0x000fe40007000000 */
[----:B------:R-:W-:Y:S01]  /*20a90*/  FMNMX.FTZ R8, R181, R8, !PT ;  /* 0x00000008b5087209 */ /* 0x000fe20007810000 */
[----:B------:R-:W-:Y:S01]  /*20aa0*/  LDSM.16.MT88.4 R16, [R206+0xc000] ;  /* 0x00c00000ce10783b */ /* 0x000fe20000004200 */
[----:B------:R-:W-:Y:S02]  /*20ab0*/  ISETP.GE.OR P0, PT, R14, R226, !P0 ;  /* 0x000000e20e00720c */ /* 0x000fe40004706670 */
[----:B------:R-:W-:Y:S02]  /*20ac0*/  FMNMX.FTZ R10, R171, R10, !PT ;  /* 0x0000000aab0a7209 */ /* 0x000fe40007810000 */
[----:B------:R-:W-:Y:S02]  /*20ad0*/  FSEL R147, R23, -INF , !P5 ;  /* 0xff80000017937808 */ /* 0x000fe40006800000 */
[----:B------:R-:W-:Y:S02]  /*20ae0*/  FMNMX.FTZ R8, R179, R8, !PT ;  /* 0x00000008b3087209 */ /* 0x000fe40007810000 */
[----:B------:R-:W-:Y:S02]  /*20af0*/  IABS R7, R7 ;  /* 0x0000000700077213 */ /* 0x000fe40000000000 */
[----:B------:R-:W-:Y:S02]  /*20b00*/  FSEL R155, R155, -INF , !P0 ;  /* 0xff8000009b9b7808 */ /* 0x000fe40004000000 */
[----:B------:R-:W-:Y:S02]  /*20b10*/  FMNMX.FTZ R10, R169, R10, !PT ;  /* 0x0000000aa90a7209 */ /* 0x000fe40007810000 */
[----:B------:R-:W-:Y:S02]  /*20b20*/  FSEL R145, R9, -INF , !P4 ;  /* 0xff80000009917808 */ /* 0x000fe40006000000 */
[----:B------:R-:W-:Y:S02]  /*20b30*/  FMNMX.FTZ R8, R147, R8, !PT ;  /* 0x0000000893087209 */ /* 0x000fe40007810000 */
[----:B------:R-:W-:Y:S02]  /*20b40*/  IABS R6, R6 ;  /* 0x0000000600067213 */ /* 0x000fe40000000000 */
[----:B------:R-:W-:Y:S02]  /*20b50*/  I2FP.F32.S32 R7, R7 ;  /* 0x0000000700077245 */ /* 0x000fe40000201400 */
[----:B------:R-:W-:Y:S02]  /*20b60*/  ISETP.GE.AND P6, PT, R4, R230, PT ;  /* 0x000000e60400720c */ /* 0x000fe40003fc6270 */
[----:B------:R-:W-:Y:S01]  /*20b70*/  FMNMX.FTZ R15, R155, R10, !PT ;  /* 0x0000000a9b0f7209 */ /* 0x000fe20007810000 */
[----:B------:R-:W-:Y:S01]  /*20b80*/  FFMA.FTZ R11, -R224, R7, R11 ;  /* 0x00000007e00b7223 */ /* 0x000fe2000001010b */
[----:B------:R-:W-:Y:S02]  /*20b90*/  FSEL R153, R29, -INF , !P3 ;  /* 0xff8000001d997808 */ /* 0x000fe40005800000 */
[----:B------:R-:W-:Y:S02]  /*20ba0*/  FMNMX.FTZ R10, R145, R8, !PT ;  /* 0x00000008910a7209 */ /* 0x000fe40007810000 */
[-C--:B------:R-:W-:Y:S02]  /*20bb0*/  ISETP.GE.AND P1, PT, R14, R229.reuse, PT ;  /* 0x000000e50e00720c */ /* 0x080fe40003f26270 */
[----:B------:R-:W-:Y:S02]  /*20bc0*/  I2FP.F32.S32 R6, R6 ;  /* 0x0000000600067245 */ /* 0x000fe40000201400 */
[C---:B------:R-:W-:Y:S02]  /*20bd0*/  ISETP.GE.OR P6, PT, R4.reuse, R226, !P6 ;  /* 0x000000e20400720c */ /* 0x040fe400077c6670 */
[----:B------:R-:W-:Y:S01]  /*20be0*/  ISETP.GE.AND P0, PT, R4, R229, PT ;  /* 0x000000e50400720c */ /* 0x000fe20003f06270 */
[----:B------:R-:W-:Y:S01]  /*20bf0*/  FFMA.FTZ R3, -R224, R6, R3 ;  /* 0x00000006e0037223 */ /* 0x000fe20000010103 */
[----:B------:R-:W-:Y:S02]  /*20c00*/  FSEL R151, R151, -INF , !P2 ;  /* 0xff80000097977808 */ /* 0x000fe40005000000 */
[----:B------:R-:W-:Y:S02]  /*20c10*/  FMNMX.FTZ R10, R153, R10, !PT ;  /* 0x0000000a990a7209 */ /* 0x000fe40007810000 */
[-C--:B------:R-:W-:Y:S02]  /*20c20*/  ISETP.GE.OR P1, PT, R14, R228.reuse, !P1 ;  /* 0x000000e40e00720c */ /* 0x080fe40004f26670 */
[----:B------:R-:W-:Y:S02]  /*20c30*/  FSEL R150, R150, -INF , !P6 ;  /* 0xff80000096967808 */ /* 0x000fe40007000000 */
[----:B------:R-:W-:Y:S02]  /*20c40*/  ISETP.GE.OR P0, PT, R4, R228, !P0 ;  /* 0x000000e40400720c */ /* 0x000fe40004706670 */
[----:B------:R-:W-:Y:S02]  /*20c50*/  FSEL R149, R11, -INF , !P1 ;  /* 0xff8000000b957808 */ /* 0x000fe40004800000 */
[----:B------:R-:W-:Y:S02]  /*20c60*/  FMNMX.FTZ R10, R151, R10, !PT ;  /* 0x0000000a970a7209 */ /* 0x000fe40007810000 */
[----:B------:R-:W-:Y:S02]  /*20c70*/  FMNMX.FTZ R5, R150, R15, !PT ;  /* 0x0000000f96057209 */ /* 0x000fe40007810000 */
[----:B------:R-:W-:Y:S02]  /*20c80*/  FSEL R134, R3, -INF , !P0 ;  /* 0xff80000003867808 */ /* 0x000fe40004000000 */
[----:B------:R-:W-:Y:S01]  /*20c90*/  FMNMX.FTZ R3, R149, R10, !PT ;  /* 0x0000000a95037209 */ /* 0x000fe20007810000 */
[----:B------:R-:W1:Y:S03]  /*20ca0*/  SHFL.BFLY PT, R8, R5, 0x2, 0x1f ;  /* 0x0c401f0005087f89 */ /* 0x000e6600000e0000 */
[----:B------:R-:W-:Y:S05]  /*20cb0*/  FMNMX.FTZ R6, R134, R3, !PT ;  /* 0x0000000386067209 */ /* 0x000fea0007810000 */
[----:B------:R-:W2:Y:S01]  /*20cc0*/  SHFL.BFLY PT, R3, R6, 0x2, 0x1f ;  /* 0x0c401f0006037f89 */ /* 0x000ea200000e0000 */
[----:B-1----:R-:W-:Y:S07]  /*20cd0*/  FMNMX.FTZ R5, R5, R8, !PT ;  /* 0x0000000805057209 */ /* 0x002fee0007810000 */
[----:B------:R-:W1:Y:S01]  /*20ce0*/  SHFL.BFLY PT, R132, R5, 0x1, 0x1f ;  /* 0x0c201f0005847f89 */ /* 0x000e6200000e0000 */
[----:B--2---:R-:W-:Y:S07]  /*20cf0*/  FMNMX.FTZ R4, R6, R3, !PT ;  /* 0x0000000306047209 */ /* 0x004fee0007810000 */
[----:B------:R-:W2:Y:S01]  /*20d00*/  SHFL.BFLY PT, R3, R4, 0x1, 0x1f ;  /* 0x0c201f0004037f89 */ /* 0x000ea200000e0000 */
[----:B-1----:R-:W-:Y:S04]  /*20d10*/  FMNMX.FTZ R132, R5, R132, !PT ;  /* 0x0000008405847209 */ /* 0x002fe80007810000 */
[----:B------:R-:W-:Y:S01]  /*20d20*/  FSETP.NEU.FTZ.AND P1, PT, R132, -INF , PT ;  /* 0xff8000008400780b */ /* 0x000fe20003f3d000 */
[----:B----4-:R-:W-:Y:S01]  /*20d30*/  FMUL.FTZ R152, R133, R132 ;  /* 0x0000008485987220 */ /* 0x010fe20000410000 */
[----:B--2---:R-:W-:Y:S02]  /*20d40*/  FMNMX.FTZ R3, R4, R3, !PT ;  /* 0x0000000304037209 */ /* 0x004fe40007810000 */
[----:B------:R-:W-:Y:S02]  /*20d50*/  FSEL R5, R132, RZ, P1 ;  /* 0x000000ff84057208 */ /* 0x000fe40000800000 */
[----:B------:R-:W-:Y:S01]  /*20d60*/  FSETP.NEU.FTZ.AND P0, PT, R3, -INF , PT ;  /* 0xff8000000300780b */ /* 0x000fe20003f1d000 */
[----:B------:R-:W-:Y:S01]  /*20d70*/  FMUL.FTZ R148, R133, R3 ;  /* 0x0000000385947220 */ /* 0x000fe20000410000 */
[----:B------:R-:W-:Y:S01]  /*20d80*/  FSEL R152, R152, RZ, P1 ;  /* 0x000000ff98987208 */ /* 0x000fe20000800000 */
[----:B------:R-:W-:Y:S01]  /*20d90*/  FADD.FTZ R0, -R5, R0 ;  /* 0x0000000005007221 */ /* 0x000fe20000010100 */
[----:B------:R-:W-:Y:S02]  /*20da0*/  FSEL R5, R3, RZ, P0 ;  /* 0x000000ff03057208 */ /* 0x000fe40000000000 */
[----:B------:R-:W-:Y:S01]  /*20db0*/  FSEL R148, R148, RZ, P0 ;  /* 0x000000ff94947208 */ /* 0x000fe20000000000 */
[----:B------:R-:W-:Y:S01]  /*20dc0*/  FMUL.FTZ R6, R133, R0 ;  /* 0x0000000085067220 */ /* 0x000fe20000410000 */
[-C--:B------:R-:W-:Y:S01]  /*20dd0*/  FFMA.FTZ R163, R135, R133.reuse, -R152 ;  /* 0x0000008587a37223 */ /* 0x080fe20000010898 */
[----:B------:R-:W-:Y:S01]  /*20de0*/  FADD.FTZ R0, -R5, R2 ;  /* 0x0000000205007221 */ /* 0x000fe20000010100 */
[-C--:B------:R-:W-:Y:S01]  /*20df0*/  FFMA.FTZ R159, R31, R133.reuse, -R152 ;  /* 0x000000851f9f7223 */ /* 0x080fe20000010898 */
[-C--:B------:R-:W-:Y:S01]  /*20e00*/  FFMA.FTZ R165, R27, R133.reuse, -R148 ;  /* 0x000000851ba57223 */ /* 0x080fe20000010894 */
[-CC-:B------:R-:W-:Y:S01]  /*20e10*/  FFMA.FTZ R161, R35, R133.reuse, -R152.reuse ;  /* 0x0000008523a17223 */ /* 0x180fe20000010898 */
[-C--:B------:R-:W-:Y:S01]  /*20e20*/  FFMA.FTZ R160, R33, R133.reuse, -R152 ;  /* 0x0000008521a07223 */ /* 0x080fe20000010898 */
[-CC-:B------:R-:W-:Y:S01]  /*20e30*/  FFMA.FTZ R158, R137, R133.reuse, -R148.reuse ;  /* 0x00000085899e7223 */ /* 0x180fe20000010894 */
[-CC-:B------:R-:W-:Y:S01]  /*20e40*/  FFMA.FTZ R135, R13, R133.reuse, -R148.reuse ;  /* 0x000000850d877223 */ /* 0x180fe20000010894 */
[-CC-:B------:R-:W-:Y:S01]  /*20e50*/  FFMA.FTZ R162, R139, R133.reuse, -R148.reuse ;  /* 0x000000858ba27223 */ /* 0x180fe20000010894 */
[----:B------:R-:W-:Y:S01]  /*20e60*/  FMUL.FTZ R8, R133, R0 ;  /* 0x0000000085087220 */ /* 0x000fe20000410000 */
[----:B------:R-:W1:Y:S01]  /*20e70*/  LDSM.16.MT88.4 R24, [R205+0xc000] ;  /* 0x00c00000cd18783b */ /* 0x000e620000004200 */
[----:B------:R-:W-:Y:S01]  /*20e80*/  MUFU.EX2 R163, R163 ;  /* 0x000000a300a37308 */ /* 0x000fe20000000800 */
[-CC-:B------:R-:W-:Y:S01]  /*20e90*/  FFMA.FTZ R170, R141, R133.reuse, -R148.reuse ;  /* 0x000000858daa7223 */ /* 0x180fe20000010894 */
[-CC-:B------:R-:W-:Y:S01]  /*20ea0*/  FFMA.FTZ R178, R147, R133.reuse, -R148.reuse ;  /* 0x0000008593b27223 */ /* 0x180fe20000010894 */
[-CC-:B------:R-:W-:Y:S01]  /*20eb0*/  FFMA.FTZ R232, R153, R133.reuse, -R148.reuse ;  /* 0x0000008599e87223 */ /* 0x180fe20000010894 */
[-CC-:B------:R-:W-:Y:S01]  /*20ec0*/  FFMA.FTZ R234, R149, R133.reuse, -R148.reuse ;  /* 0x0000008595ea7223 */ /* 0x180fe20000010894 */
[-CC-:B------:R-:W-:Y:S01]  /*20ed0*/  FFMA.FTZ R168, R177, R133.reuse, -R148.reuse ;  /* 0x00000085b1a87223 */ /* 0x180fe20000010894 */
[-C--:B------:R-:W-:Y:S01]  /*20ee0*/  FFMA.FTZ R177, R143, R133.reuse, -R148 ;  /* 0x000000858fb17223 */ /* 0x080fe20000010894 */
[----:B------:R-:W2:Y:S03]  /*20ef0*/  LDSM.16.MT88.4 R28, [R204+0xc000] ;  /* 0x00c00000cc1c783b */ /* 0x000ea60000004200 */
[----:B------:R-:W3:Y:S01]  /*20f00*/  MUFU.EX2 R161, R161 ;  /* 0x000000a100a17308 */ /* 0x000ee20000000800 */
[-CC-:B------:R-:W-:Y:S01]  /*20f10*/  FFMA.FTZ R164, R243, R133.reuse, -R152.reuse ;  /* 0x00000085f3a47223 */ /* 0x180fe20000010898 */
[-CC-:B------:R-:W-:Y:S01]  /*20f20*/  FFMA.FTZ R167, R167, R133.reuse, -R152.reuse ;  /* 0x00000085a7a77223 */ /* 0x180fe20000010898 */
[-CC-:B------:R-:W-:Y:S01]  /*20f30*/  FFMA.FTZ R166, R241, R133.reuse, -R152.reuse ;  /* 0x00000085f1a67223 */ /* 0x180fe20000010898 */
[-C--:B------:R-:W-:Y:S01]  /*20f40*/  FFMA.FTZ R173, R173, R133.reuse, -R152 ;  /* 0x00000085adad7223 */ /* 0x080fe20000010898 */
[-CC-:B------:R-:W-:Y:S01]  /*20f50*/  FFMA.FTZ R175, R175, R133.reuse, -R148.reuse ;  /* 0x00000085afaf7223 */ /* 0x180fe20000010894 */
[-CC-:B------:R-:W-:Y:S01]  /*20f60*/  FFMA.FTZ R176, R181, R133.reuse, -R148.reuse ;  /* 0x00000085b5b07223 */ /* 0x180fe20000010894 */
[----:B------:R-:W-:Y:S03]  /*20f70*/  LDSM.16.MT88.4 R140, [R204+0xe800] ;  /* 0x00e80000cc8c783b */ /* 0x000fe60000004200 */
[----:B------:R-:W-:Y:S01]  /*20f80*/  MUFU.EX2 R160, R160 ;  /* 0x000000a000a07308 */ /* 0x000fe20000000800 */
[-C--:B------:R-:W-:Y:S01]  /*20f90*/  FFMA.FTZ R181, R145, R133.reuse, -R148 ;  /* 0x0000008591b57223 */ /* 0x080fe20000010894 */
[-CC-:B------:R-:W-:Y:S01]  /*20fa0*/  FFMA.FTZ R172, R239, R133.reuse, -R152.reuse ;  /* 0x00000085efac7223 */ /* 0x180fe20000010898 */
[-CC-:B------:R-:W-:Y:S01]  /*20fb0*/  FFMA.FTZ R237, R237, R133.reuse, -R152.reuse ;  /* 0x00000085eded7223 */ /* 0x180fe20000010898 */
[-C--:B------:R-:W-:Y:S01]  /*20fc0*/  FFMA.FTZ R174, R235, R133.reuse, -R152 ;  /* 0x00000085ebae7223 */ /* 0x080fe20000010898 */
[-C--:B------:R-:W-:Y:S01]  /*20fd0*/  FFMA.FTZ R235, R151, R133.reuse, -R148 ;  /* 0x0000008597eb7223 */ /* 0x080fe20000010894 */
[----:B------:R-:W-:Y:S01]  /*20fe0*/  FFMA.FTZ R183, R183, R133, -R152 ;  /* 0x00000085b7b77223 */ /* 0x000fe20000010898 */
[----:B------:R-:W-:Y:S03]  /*20ff0*/  LDSM.16.MT88.4 R144, [R203+0xf000] ;  /* 0x00f00000cb90783b */ /* 0x000fe60000004200 */
[----:B------:R-:W4:Y:S01]  /*21000*/  MUFU.EX2 R159, R159 ;  /* 0x0000009f009f7308 */ /* 0x000f220000000800 */
[----:B---3--:R-:W-:Y:S01]  /*21010*/  F2FP.F16.F32.PACK_AB R136, R161, R163 ;  /* 0x000000a3a188723e */ /* 0x008fe200000000ff */
[-CC-:B------:R-:W-:Y:S01]  /*21020*/  FFMA.FTZ R179, R179, R133.reuse, -R148.reuse ;  /* 0x00000085b3b37223 */ /* 0x180fe20000010894 */
[-C--:B------:R-:W-:Y:S01]  /*21030*/  FFMA.FTZ R148, R134, R133.reuse, -R148 ;  /* 0x0000008586947223 */ /* 0x080fe20000010894 */
[-CC-:B------:R-:W-:Y:S01]  /*21040*/  FFMA.FTZ R180, R169, R133.reuse, -R152.reuse ;  /* 0x00000085a9b47223 */ /* 0x180fe20000010898 */
[-CC-:B------:R-:W-:Y:S01]  /*21050*/  FFMA.FTZ R169, R155, R133.reuse, -R152.reuse ;  /* 0x000000859ba97223 */ /* 0x180fe20000010898 */
[-CC-:B------:R-:W-:Y:S01]  /*21060*/  FFMA.FTZ R171, R171, R133.reuse, -R152.reuse ;  /* 0x00000085abab7223 */ /* 0x180fe20000010898 */
[----:B------:R-:W-:Y:S03]  /*21070*/  FFMA.FTZ R152, R150, R133, -R152 ;  /* 0x0000008596987223 */ /* 0x000fe60000010898 */
[----:B------:R-:W-:Y:S01]  /*21080*/  MUFU.EX2 R165, R165 ;  /* 0x000000a500a57308 */ /* 0x000fe20000000800 */
[----:B------:R-:W-:Y:S09]  /*21090*/  ISETP.GT.AND P0, PT, R222, R211, PT ;  /* 0x000000d3de00720c */ /* 0x000ff20003f04270 */
        /* <DEDUP_REMOVED lines=29> */
[----:B------:R-:W-:Y:S01]  /*21270*/  MUFU.EX2 R164, R164 ;  /* 0x000000a400a47308 */ /* 0x000fe20000000800 */
        /* <DEDUP_REMOVED lines=8> */
[----:B------:R-:W5:Y:S01]  /*21300*/  MUFU.EX2 R167, R167 ;  /* 0x000000a700a77308 */ /* 0x000f620000000800 */
        /* <DEDUP_REMOVED lines=11> */
[----:B---3--:R-:W-:Y:S01]  /*213c0*/  LDSM.16.MT88.4 R148, [R206+0xf800] ;  /* 0x00f80000ce94783b */ /* 0x008fe20000004200 */
[C---:B------:R-:W-:Y:S03]  /*213d0*/  FMUL.FTZ R28, R2.reuse, R104 ;  /* 0x00000068021c7220 */ /* 0x040fe60000410000 */
[----:B------:R-:W2:Y:S01]  /*213e0*/  MUFU.EX2 R173, R173 ;  /* 0x000000ad00ad7308 */ /* 0x000ea20000000800 */
[----:B------:R-:W-:Y:S01]  /*213f0*/  FMUL.FTZ R29, R2, R105 ;  /* 0x00000069021d7220 */ /* 0x000fe20000410000 */
[----:B------:R-:W-:Y:S01]  /*21400*/  FMUL.FTZ R35, R0, R103 ;  /* 0x0000006700237220 */ /* 0x000fe20000410000 */
[C---:B------:R-:W-:Y:S01]  /*21410*/  HMMA.16816.F32 R24, R136.reuse, R30, R24 ;  /* 0x0000001e8818723c */ /* 0x040fe20000001818 */
[----:B------:R-:W3:Y:S02]  /*21420*/  LDSM.16.MT88.4 R108, [R205+0xe000] ;  /* 0x00e00000cd6c783b */ /* 0x000ee40000004200 */
[C---:B------:R-:W-:Y:S01]  /*21430*/  FMUL.FTZ R36, R2.reuse, R36 ;  /* 0x0000002402247220 */ /* 0x040fe20000410000 */
[----:B------:R-:W-:Y:S01]  /*21440*/  FMUL.FTZ R37, R2, R37 ;  /* 0x0000002502257220 */ /* 0x000fe20000410000 */
[C---:B------:R-:W-:Y:S01]  /*21450*/  FMUL.FTZ R38, R0.reuse, R38 ;  /* 0x0000002600267220 */ /* 0x040fe20000410000 */
[C---:B------:R-:W-:Y:S01]  /*21460*/  FMUL.FTZ R39, R0.reuse, R39 ;  /* 0x0000002700277220 */ /* 0x040fe20000410000 */
[C---:B------:R-:W-:Y:S01]  /*21470*/  FMUL.FTZ R30, R0.reuse, R106 ;  /* 0x0000006a001e7220 */ /* 0x040fe20000410000 */
[----:B------:R-:W-:Y:S01]  /*21480*/  FMUL.FTZ R31, R0, R107 ;  /* 0x0000006b001f7220 */ /* 0x000fe20000410000 */
[----:B------:R-:W-:Y:S01]  /*21490*/  MUFU.EX2 R168, R168 ;  /* 0x000000a800a87308 */ /* 0x000fe20000000800 */
[----:B------:R-:W5:Y:S01]  /*214a0*/  LDSM.16.MT88.4 R104, [R204+0xe000] ;  /* 0x00e00000cc68783b */ /* 0x000f620000004200 */
[C---:B------:R-:W-:Y:S01]  /*214b0*/  FMUL.FTZ R40, R2.reuse, R40 ;  /* 0x0000002802287220 */ /* 0x040fe20000410000 */
[----:B------:R-:W-:Y:S01]  /*214c0*/  FMUL.FTZ R41, R2, R41 ;  /* 0x0000002902297220 */ /* 0x000fe20000410000 */
[C---:B------:R-:W-:Y:S01]  /*214d0*/  FMUL.FTZ R42, R0.reuse, R42 ;  /* 0x0000002a002a7220 */ /* 0x040fe20000410000 */
[----:B------:R-:W-:Y:S01]  /*214e0*/  FMUL.FTZ R43, R0, R43 ;  /* 0x0000002b002b7220 */ /* 0x000fe20000410000 */
[C---:B----4-:R-:W-:Y:S04]  /*214f0*/  HMMA.16816.F32 R28, R136.reuse, R120, R28 ;  /* 0x00000078881c723c */ /* 0x050fe8000000181c */
[----:B------:R-:W4:Y:S01]  /*21500*/  MUFU.EX2 R175, R175 ;  /* 0x000000af00af7308 */ /* 0x000f220000000800 */
[----:B------:R-:W2:Y:S01]  /*21510*/  LDSM.16.MT88.4 R100, [R203+0xe000] ;  /* 0x00e00000cb64783b */ /* 0x000ea20000004200 */
[C---:B------:R-:W-:Y:S01]  /*21520*/  FMUL.FTZ R44, R2.reuse, R44 ;  /* 0x0000002c022c7220 */ /* 0x040fe20000410000 */
[----:B------:R-:W-:Y:S01]  /*21530*/  FMUL.FTZ R45, R2, R45 ;  /* 0x0000002d022d7220 */ /* 0x000fe20000410000 */
[C---:B------:R-:W-:Y:S06]  /*21540*/  HMMA.16816.F32 R32, R136.reuse, R122, R32 ;  /* 0x0000007a8820723c */ /* 0x040fec0000001820 */
[----:B------:R-:W-:Y:S01]  /*21550*/  MUFU.EX2 R177, R177 ;  /* 0x000000b100b17308 */ /* 0x000fe20000000800 */
[----:B------:R-:W-:Y:S01]  /*21560*/  LDSM.16.MT88.4 R120, [R203+0xc800] ;  /* 0x00c80000cb78783b */ /* 0x000fe20000004200 */
[C---:B-1----:R-:W-:Y:S03]  /*21570*/  HMMA.16816.F32 R36, R136.reuse, R124, R36 ;  /* 0x0000007c8824723c */ /* 0x042fe60000001824 */
[C---:B------:R-:W-:Y:S03]  /*21580*/  FMUL.FTZ R46, R0.reuse, R46 ;  /* 0x0000002e002e7220 */ /* 0x040fe60000410000 */
[C---:B------:R-:W-:Y:S01]  /*21590*/  HMMA.16816.F32 R40, R136.reuse, R126, R40 ;  /* 0x0000007e8828723c */ /* 0x040fe20000001828 */
[----:B------:R-:W-:Y:S01]  /*215a0*/  LDSM.16.MT88.4 R124, [R206+0xe800] ;  /* 0x00e80000ce7c783b */ /* 0x000fe20000004200 */
[----:B------:R-:W1:Y:S03]  /*215b0*/  MUFU.EX2 R170, R170 ;  /* 0x000000aa00aa7308 */ /* 0x000e660000000800 */
[----:B------:R-:W-:Y:S01]  /*215c0*/  FMUL.FTZ R47, R0, R47 ;  /* 0x0000002f002f7220 */ /* 0x000fe20000410000 */
[C---:B------:R-:W-:Y:S01]  /*215d0*/  FMUL.FTZ R48, R2.reuse, R48 ;  /* 0x0000003002307220 */ /* 0x040fe20000410000 */
[----:B------:R-:W-:Y:S01]  /*215e0*/  FMUL.FTZ R49, R2, R49 ;  /* 0x0000003102317220 */ /* 0x000fe20000410000 */
[C---:B------:R-:W-:Y:S01]  /*215f0*/  FMUL.FTZ R50, R0.reuse, R50 ;  /* 0x0000003200327220 */ /* 0x040fe20000410000 */
[----:B------:R-:W-:Y:S03]  /*21600*/  LDSM.16.MT88.4 R152, [R205+0xf800] ;  /* 0x00f80000cd98783b */ /* 0x000fe60000004200 */
[----:B------:R-:W-:Y:S01]  /*21610*/  MUFU.EX2 R172, R172 ;  /* 0x000000ac00ac7308 */ /* 0x000fe20000000800 */
[----:B------:R-:W-:Y:S01]  /*21620*/  FMUL.FTZ R51, R0, R51 ;  /* 0x0000003300337220 */ /* 0x000fe20000410000 */
[C---:B---3--:R-:W-:Y:S03]  /*21630*/  HMMA.16816.F32 R44, R136.reuse, R108, R44 ;  /* 0x0000006c882c723c */ /* 0x048fe6000000182c */
[C---:B------:R-:W-:Y:S01]  /*21640*/  FMUL.FTZ R52, R2.reuse, R52 ;  /* 0x0000003402347220 */ /* 0x040fe20000410000 */
[----:B------:R-:W-:Y:S01]  /*21650*/  FMUL.FTZ R53, R2, R53 ;  /* 0x0000003502357220 */ /* 0x000fe20000410000 */
[C---:B------:R-:W-:Y:S01]  /*21660*/  FMUL.FTZ R54, R0.reuse, R54 ;  /* 0x0000003600367220 */ /* 0x040fe20000410000 */
[C---:B------:R-:W-:Y:S01]  /*21670*/  HMMA.16816.F32 R48, R136.reuse, R110, R48 ;  /* 0x0000006e8830723c */ /* 0x040fe20000001830 */
[----:B------:R-:W3:Y:S01]  /*21680*/  LDSM.16.MT88.4 R108, [R206+0x10000] ;  /* 0x01000000ce6c783b */ /* 0x000ee20000004200 */
[----:B------:R-:W1:Y:S03]  /*21690*/  MUFU.EX2 R237, R237 ;  /* 0x000000ed00ed7308 */ /* 0x000e660000000800 */
        /* <DEDUP_REMOVED lines=12> */
[----:B------:R-:W1:Y:S03]  /*21760*/  MUFU.EX2 R183, R183 ;  /* 0x000000b700b77308 */ /* 0x000e660000000800 */
        /* <DEDUP_REMOVED lines=10> */
[C---:B------:R-:W-:Y:S01]  /*21810*/  HMMA.16816.F32 R64, R136.reuse, R102, R64 ;  /* 0x000000668840723c */ /* 0x040fe20000001840 */
[----:B------:R-:W2:Y:S01]  /*21820*/  LDSM.16.MT88.4 R100, [R203+0x10000] ;  /* 0x01000000cb64783b */ /* 0x000ea20000004200 */
[----:B------:R-:W1:Y:S03]  /*21830*/  MUFU.EX2 R179, R179 ;  /* 0x000000b300b37308 */ /* 0x000e660000000800 */
        /* <DEDUP_REMOVED lines=12> */
[----:B------:R-:W3:Y:S03]  /*21900*/  MUFU.EX2 R181, R181 ;  /* 0x000000b500b57308 */ /* 0x000ee60000000800 */
[----:B------:R-:W-:Y:S01]  /*21910*/  FMUL.FTZ R79, R0, R79 ;  /* 0x0000004f004f7220 */ /* 0x000fe20000410000 */
[C---:B------:R-:W-:Y:S01]  /*21920*/  FMUL.FTZ R80, R2.reuse, R80 ;  /* 0x0000005002507220 */ /* 0x040fe20000410000 */
[----:B------:R-:W-:Y:S01]  /*21930*/  FMUL.FTZ R81, R2, R81 ;  /* 0x0000005102517220 */ /* 0x000fe20000410000 */
[C---:B------:R-:W-:Y:S04]  /*21940*/  FMUL.FTZ R82, R0.reuse, R82 ;  /* 0x0000005200527220 */ /* 0x040fe80000410000 */
[----:B------:R-:W-:Y:S01]  /*21950*/  MUFU.EX2 R171, R171 ;  /* 0x000000ab00ab7308 */ /* 0x000fe20000000800 */
[----:B------:R-:W-:Y:S01]  /*21960*/  FMUL.FTZ R83, R0, R83 ;  /* 0x0000005300537220 */ /* 0x000fe20000410000 */
[C---:B------:R-:W-:Y:S03]  /*21970*/  HMMA.16816.F32 R76, R136.reuse, R112, R76 ;  /* 0x00000070884c723c */ /* 0x040fe6000000184c */
        /* <DEDUP_REMOVED lines=10> */
[----:B------:R-:W3:Y:S01]  /*21a20*/  MUFU.EX2 R169, R169 ;  /* 0x000000a900a97308 */ /* 0x000ee20000000800 */
[----:B------:R-:W-:Y:S01]  /*21a30*/  FMUL.FTZ R91, R0, R91 ;  /* 0x0000005b005b7220 */ /* 0x000fe20000410000 */
[C---:B-----5:R-:W-:Y:S03]  /*21a40*/  HMMA.16816.F32 R84, R136.reuse, R104, R84 ;  /* 0x000000688854723c */ /* 0x060fe60000001854 */
[C---:B------:R-:W-:Y:S01]  /*21a50*/  FMUL.FTZ R92, R2.reuse, R92 ;  /* 0x0000005c025c7220 */ /* 0x040fe20000410000 */
[----:B------:R-:W-:Y:S01]  /*21a60*/  FMUL.FTZ R93, R2, R93 ;  /* 0x0000005d025d7220 */ /* 0x000fe20000410000 */
[C---:B------:R-:W-:Y:S01]  /*21a70*/  FMUL.FTZ R94, R0.reuse, R94 ;  /* 0x0000005e005e7220 */ /* 0x040fe20000410000 */
[C---:B------:R-:W-:Y:S02]  /*21a80*/  HMMA.16816.F32 R88, R136.reuse, R106, R88 ;  /* 0x0000006a8858723c */ /* 0x040fe40000001858 */
[----:B------:R-:W-:Y:S03]  /*21a90*/  MUFU.EX2 R232, R232 ;  /* 0x000000e800e87308 */ /* 0x000fe60000000800 */
[----:B------:R-:W-:Y:S01]  /*21aa0*/  FMUL.FTZ R95, R0, R95 ;  /* 0x0000005f005f7220 */ /* 0x000fe20000410000 */
[C---:B------:R-:W-:Y:S01]  /*21ab0*/  FMUL.FTZ R96, R2.reuse, R96 ;  /* 0x0000006002607220 */ /* 0x040fe20000410000 */
[----:B------:R-:W-:Y:S01]  /*21ac0*/  FMUL.FTZ R97, R2, R97 ;  /* 0x0000006102617220 */ /* 0x000fe20000410000 */
[C---:B------:R-:W-:Y:S04]  /*21ad0*/  FMUL.FTZ R98, R0.reuse, R98 ;  /* 0x0000006200627220 */ /* 0x040fe80000410000 */
[----:B------:R-:W5:Y:S01]  /*21ae0*/  MUFU.EX2 R235, R235 ;  /* 0x000000eb00eb7308 */ /* 0x000f620000000800 */
[----:B------:R-:W-:Y:S01]  /*21af0*/  FMUL.FTZ R99, R0, R99 ;  /* 0x0000006300637220 */ /* 0x000fe20000410000 */
[C---:B--2---:R-:W-:Y:S03]  /*21b00*/  HMMA.16816.F32 R92, R136.reuse, R100, R92 ;  /* 0x00000064885c723c */ /* 0x044fe6000000185c */
[----:B------:R-:W-:Y:S01]  /*21b10*/  F2FP.F16.F32.PACK_AB R104, R167, R164 ;  /* 0x000000a4a768723e */ /* 0x000fe200000000ff */
[----:B------:R-:W-:Y:S01]  /*21b20*/  FFMA.FTZ R163, R2, R233, R163 ;  /* 0x000000e902a37223 */ /* 0x000fe200000100a3 */
[----:B------:R-:W-:Y:S01]  /*21b30*/  F2FP.F16.F32.PACK_AB R106, R173, R166 ;  /* 0x000000a6ad6a723e */ /* 0x000fe200000000ff */
[----:B------:R-:W-:Y:S01]  /*21b40*/  HMMA.16816.F32 R96, R136, R102, R96 ;  /* 0x000000668860723c */ /* 0x000fe20000001860 */
[----:B------:R-:W2:Y:S01]  /*21b50*/  LDSM.16.MT88.4 R100, [R203+0xe800] ;  /* 0x00e80000cb64783b */ /* 0x000ea20000004200 */
[----:B------:R-:W5:Y:S03]  /*21b60*/  MUFU.EX2 R234, R234 ;  /* 0x000000ea00ea7308 */ /* 0x000f660000000800 */
[----:B----4-:R-:W-:Y:S01]  /*21b70*/  F2FP.F16.F32.PACK_AB R105, R175, R168 ;  /* 0x000000a8af69723e */ /* 0x010fe200000000ff */
[----:B------:R-:W-:Y:S01]  /*21b80*/  FFMA.FTZ R165, R0, R231, R165 ;  /* 0x000000e700a57223 */ /* 0x000fe200000100a5 */
[----:B-1----:R-:W-:Y:S01]  /*21b90*/  F2FP.F16.F32.PACK_AB R107, R170, R177 ;  /* 0x000000b1aa6b723e */ /* 0x002fe200000000ff */
[----:B------:R-:W-:Y:S01]  /*21ba0*/  IMAD.MOV.U32 R0, RZ, RZ, R132 ;  /* 0x000000ffff007224 */ /* 0x000fe200078e0084 */
[----:B------:R-:W-:Y:S02]  /*21bb0*/  LDSM.16.MT88.4 R136, [R203+0xd000] ;  /* 0x00d00000cb88783b */ /* 0x000fe40000004200 */
[----:B------:R-:W-:Y:S01]  /*21bc0*/  MOV R2, R3 ;  /* 0x0000000300027202 */ /* 0x000fe20000000f00 */
[----:B------:R-:W-:Y:S01]  /*21bd0*/  FADD.FTZ R163, R161, R163 ;  /* 0x000000a3a1a37221 */ /* 0x000fe20000010000 */
[----:B------:R-:W-:Y:S01]  /*21be0*/  FADD.FTZ R158, R158, R165 ;  /* 0x000000a59e9e7221 */ /* 0x000fe20000010000 */
        /* <DEDUP_REMOVED lines=18> */
[----:B------:R-:W5:Y:S04]  /*21d10*/  LDSM.16.MT88.4 R120, [R203+0x10800] ;  /* 0x01080000cb78783b */ /* 0x000f680000004200 */
        /* <DEDUP_REMOVED lines=11> */
[C---:B------:R-:W-:Y:S06]  /*21dd0*/  HMMA.16816.F32 R52, R104.reuse, R140, R52 ;  /* 0x0000008c6834723c */ /* 0x040fec0000001834 */
[C---:B------:R-:W-:Y:S01]  /*21de0*/  HMMA.16816.F32 R56, R104.reuse, R142, R56 ;  /* 0x0000008e6838723c */ /* 0x040fe20000001838 */
[----:B------:R-:W-:Y:S05]  /*21df0*/  LDSM.16.MT88.4 R140, [R205+0xf000] ;  /* 0x00f00000cd8c783b */ /* 0x000fea0000004200 */
[C---:B--2---:R-:W-:Y:S06]  /*21e00*/  HMMA.16816.F32 R60, R104.reuse, R100, R60 ;  /* 0x00000064683c723c */ /* 0x044fec000000183c */
[C---:B------:R-:W-:Y:S05]  /*21e10*/  HMMA.16816.F32 R64, R104.reuse, R102, R64 ;  /* 0x000000666840723c */ /* 0x040fea0000001840 */
[----:B------:R-:W-:Y:S01]  /*21e20*/  F2FP.F16.F32.PACK_AB R100, R237, R172 ;  /* 0x000000aced64723e */ /* 0x000fe200000000ff */
[C---:B-1----:R-:W-:Y:S05]  /*21e30*/  HMMA.16816.F32 R68, R104.reuse, R108, R68 ;  /* 0x0000006c6844723c */ /* 0x042fea0000001844 */
[----:B------:R-:W-:Y:S01]  /*21e40*/  F2FP.F16.F32.PACK_AB R102, R183, R174 ;  /* 0x000000aeb766723e */ /* 0x000fe200000000ff */
[C---:B------:R-:W-:Y:S01]  /*21e50*/  HMMA.16816.F32 R72, R104.reuse, R110, R72 ;  /* 0x0000006e6848723c */ /* 0x040fe20000001848 */
[----:B------:R-:W1:Y:S04]  /*21e60*/  LDSM.16.MT88.4 R108, [R204+0xd000] ;  /* 0x00d00000cc6c783b */ /* 0x000e680000004200 */
[----:B------:R-:W-:Y:S01]  /*21e70*/  F2FP.F16.F32.PACK_AB R101, R179, R176 ;  /* 0x000000b0b365723e */ /* 0x000fe200000000ff */
[C---:B---3--:R-:W-:Y:S05]  /*21e80*/  HMMA.16816.F32 R76, R104.reuse, R112, R76 ;  /* 0x00000070684c723c */ /* 0x048fea000000184c */
[----:B------:R-:W-:Y:S01]  /*21e90*/  F2FP.F16.F32.PACK_AB R103, R181, R178 ;  /* 0x000000b2b567723e */ /* 0x000fe200000000ff */
[C---:B------:R-:W-:Y:S01]  /*21ea0*/  HMMA.16816.F32 R80, R104.reuse, R114, R80 ;  /* 0x000000726850723c */ /* 0x040fe20000001850 */
[----:B------:R-:W2:Y:S04]  /*21eb0*/  LDSM.16.MT88.4 R112, [R206+0xf000] ;  /* 0x00f00000ce70783b */ /* 0x000ea80000004200 */
[----:B------:R-:W-:Y:S01]  /*21ec0*/  FADD.FTZ R172, R172, R173 ;  /* 0x000000adacac7221 */ /* 0x000fe20000010000 */
[C---:B----4-:R-:W-:Y:S05]  /*21ed0*/  HMMA.16816.F32 R84, R104.reuse, R116, R84 ;  /* 0x000000746854723c */ /* 0x050fea0000001854 */
[----:B------:R-:W-:Y:S01]  /*21ee0*/  FADD.FTZ R176, R176, R177 ;  /* 0x000000b1b0b07221 */ /* 0x000fe20000010000 */
[C---:B------:R-:W-:Y:S01]  /*21ef0*/  HMMA.16816.F32 R88, R104.reuse, R118, R88 ;  /* 0x000000766858723c */ /* 0x040fe20000001858 */
[----:B------:R-:W3:Y:S04]  /*21f00*/  LDSM.16.MT88.4 R116, [R204+0xf000] ;  /* 0x00f00000cc74783b */ /* 0x000ee80000004200 */
[----:B------:R-:W-:Y:S01]  /*21f10*/  FADD.FTZ R237, R237, R172 ;  /* 0x000000aceded7221 */ /* 0x000fe20000010000 */
[C---:B-----5:R-:W-:Y:S05]  /*21f20*/  HMMA.16816.F32 R92, R104.reuse, R120, R92 ;  /* 0x00000078685c723c */ /* 0x060fea000000185c */
        /* <DEDUP_REMOVED lines=12> */
[C---:B-1----:R-:W-:Y:S06]  /*21ff0*/  HMMA.16816.F32 R20, R100.reuse, R108, R20 ;  /* 0x0000006c6414723c */ /* 0x042fec0000001814 */
[C---:B------:R-:W-:Y:S01]  /*22000*/  HMMA.16816.F32 R24, R100.reuse, R110, R24 ;  /* 0x0000006e6418723c */ /* 0x040fe20000001818 */
[----:B------:R-:W1:Y:S05]  /*22010*/  LDSM.16.MT88.4 R108, [R205+0x11000] ;  /* 0x01100000cd6c783b */ /* 0x000e6a0000004200 */
        /* <DEDUP_REMOVED lines=30> */
[C---:B------:R-:W-:Y:S06]  /*22200*/  HMMA.16816.F32 R80, R100.reuse, R110, R80 ;  /* 0x0000006e6450723c */ /* 0x040fec0000001850 */
[C---:B--2---:R-:W-:Y:S06]  /*22210*/  HMMA.16816.F32 R84, R100.reuse, R112, R84 ;  /* 0x000000706454723c */ /* 0x044fec0000001854 */
[C---:B------:R-:W-:Y:S06]  /*22220*/  HMMA.16816.F32 R88, R100.reuse, R114, R88 ;  /* 0x000000726458723c */ /* 0x040fec0000001858 */
[C---:B---3--:R-:W-:Y:S06]  /*22230*/  HMMA.16816.F32 R92, R100.reuse, R116, R92 ;  /* 0x00000074645c723c */ /* 0x048fec000000185c */
        /* <DEDUP_REMOVED lines=34> */
.L_x_7386:
[----:B------:R-:W1:Y:S01]  /*22460*/  S2R R11, SR_TID.X ;  /* 0x00000000000b7919 */ /* 0x000e620000002100 */
[----:B------:R-:W2:Y:S08]  /*22470*/  LDC.64 R8, c[0x0][0x208] ;  /* 0x00008200ff087b82 */ /* 0x000eb00000000a00 */
[----:B------:R-:W3:Y:S01]  /*22480*/  LDC.64 R6, c[0x0][0x198] ;  /* 0x00006600ff067b82 */ /* 0x000ee20000000a00 */
[----:B--2---:R-:W-:-:S02]  /*22490*/  R2UR UR4, R8 ;  /* 0x00000000080472ca */ /* 0x004fc400000e0000 */
[----:B------:R-:W-:Y:S02]  /*224a0*/  R2UR UR5, R9 ;  /* 0x00000000090572ca */ /* 0x000fe400000e0000 */
[----:B-1----:R-:W-:-:S04]  /*224b0*/  SHF.R.S32.HI R2, RZ, 0x1f, R11 ;  /* 0x0000001fff027819 */ /* 0x002fc8000001140b */
[----:B------:R-:W-:-:S04]  /*224c0*/  LEA.HI R0, R2, R11, RZ, 0x5 ;  /* 0x0000000b02007211 */ /* 0x000fc800078f28ff */
[----:B------:R-:W-:-:S03]  /*224d0*/  LOP3.LUT R0, R0, 0xffffffe0, RZ, 0xc0, !PT ;  /* 0xffffffe000007812 */ /* 0x000fc600078ec0ff */
[----:B---3--:R1:W5:Y:S01]  /*224e0*/  LD.E R4, desc[UR4][R6.64+0xd8] ;  /* 0x0000d80406047980 */ /* 0x008362000c101900 */
[----:B------:R-:W-:Y:S01]  /*224f0*/  LEA.HI R2, R2, R11, RZ, 0x4 ;  /* 0x0000000b02027211 */ /* 0x000fe200078f20ff */
[----:B------:R-:W-:Y:S01]  /*22500*/  UMOV UR4, 0xffffffff ;  /* 0xffffffff00047882 */ /* 0x000fe20000000000 */
[----:B------:R-:W-:-:S05]  /*22510*/  IMAD.IADD R5, R11, 0x1, -R0 ;  /* 0x000000010b057824 */ /* 0x000fca00078e0a00 */
[----:B------:R-:W-:-:S04]  /*22520*/  SHF.R.S32.HI R0, RZ, 0x1f, R5 ;  /* 0x0000001fff007819 */ /* 0x000fc80000011405 */
[----:B------:R-:W-:Y:S02]  /*22530*/  LEA.HI R5, R0, R5, RZ, 0x2 ;  /* 0x0000000500057211 */ /* 0x000fe400078f10ff */
[----:B------:R-:W-:Y:S02]  /*22540*/  SHF.R.S32.HI R0, RZ, 0x4, R2 ;  /* 0x00000004ff007819 */ /* 0x000fe40000011402 */
[----:B------:R-:W-:Y:S01]  /*22550*/  SHF.R.S32.HI R2, RZ, 0x2, R5 ;  /* 0x00000002ff027819 */ /* 0x000fe20000011405 */
[----:B------:R-:W-:Y:S06]  /*22560*/  BRA.DIV UR4, `(.L_x_7396) ;  /* 0x0000001a04ec7947 */ /* 0x000fec000b800000 */
[----:B------:R-:W2:Y:S04]  /*22570*/  SHFL.BFLY PT, R10, R233, 0x2, 0x1f ;  /* 0x0c401f00e90a7f89 */ /* 0x000ea800000e0000 */
[----:B------:R-:W3:Y:S01]  /*22580*/  SHFL.BFLY PT, R15, R231, 0x2, 0x1f ;  /* 0x0c401f00e70f7f89 */ /* 0x000ee200000e0000 */
[----:B--2---:R-:W-:Y:S01]  /*22590*/  FADD.FTZ R13, R10, R233 ;  /* 0x000000e90a0d7221 */ /* 0x004fe20000010000 */
[----:B---3--:R-:W-:-:S04]  /*225a0*/  FADD.FTZ R14, R15, R231 ;  /* 0x000000e70f0e7221 */ /* 0x008fc80000010000 */
[----:B------:R-:W2:Y:S04]  /*225b0*/  SHFL.BFLY PT, R10, R13, 0x1, 0x1f ;  /* 0x0c201f000d0a7f89 */ /* 0x000ea800000e0000 */
[----:B------:R3:W4:Y:S01]  /*225c0*/  SHFL.BFLY PT, R15, R14, 0x1, 0x1f ;  /* 0x0c201f000e0f7f89 */ /* 0x00072200000e0000 */
[----:B--2---:R-:W-:-:S07]  /*225d0*/  FADD.FTZ R10, R13, R10 ;  /* 0x0000000a0d0a7221 */ /* 0x004fce0000010000 */
.L_x_7417:
[----:B------:R-:W3:Y:S01]  /*225e0*/  S2R R13, SR_TID.X ;  /* 0x00000000000d7919 */ /* 0x000ee20000002100 */
[----:B----4-:R-:W-:Y:S01]  /*225f0*/  FADD.FTZ R5, R14, R15 ;  /* 0x0000000f0e057221 */ /* 0x010fe20000010000 */
[----:B------:R-:W-:Y:S01]  /*22600*/  FSETP.NE.FTZ.AND P4, PT, R10, RZ, PT ;  /* 0x000000ff0a00720b */ /* 0x000fe20003f95000 */
[----:B------:R-:W2:Y:S01]  /*22610*/  S2UR UR4, SR_CgaCtaId ;  /* 0x00000000000479c3 */ /* 0x000ea20000008800 */
[----:B------:R-:W-:-:S07]  /*22620*/  MOV R12, 0x3f800000 ;  /* 0x3f800000000c7802 */ /* 0x000fce0000000f00 */
[----:B------:R-:W-:Y:S01]  /*22630*/  BAR.SYNC.DEFER_BLOCKING 0x0 ;  /* 0x0000000000007b1d */ /* 0x000fe20000010000 */
[----:B------:R-:W-:Y:S02]  /*22640*/  FSETP.NE.FTZ.AND P3, PT, R5, RZ, PT ;  /* 0x000000ff0500720b */ /* 0x000fe40003f75000 */
[----:B------:R-:W-:Y:S02]  /*22650*/  MOV R11, 0x3f800000 ;  /* 0x3f800000000b7802 */ /* 0x000fe40000000f00 */
[C---:B------:R-:W-:Y:S01]  /*22660*/  R2UR UR12, R8.reuse ;  /* 0x00000000080c72ca */ /* 0x040fe200000e0000 */
[----:B------:R-:W-:Y:S01]  /*22670*/  UMOV UR5, 0x400 ;  /* 0x0000040000057882 */ /* 0x000fe20000000000 */
[C---:B------:R-:W-:Y:S02]  /*22680*/  R2UR UR13, R9.reuse ;  /* 0x00000000090d72ca */ /* 0x040fe400000e0000 */
[----:B------:R-:W-:Y:S01]  /*22690*/  R2UR UR10, R8 ;  /* 0x00000000080a72ca */ /* 0x000fe200000e0000 */
[----:B------:R-:W4:Y:S01]  /*226a0*/  @P4 MUFU.RCP R12, R10 ;  /* 0x0000000a000c4308 */ /* 0x000f220000001000 */
[----:B------:R-:W-:-:S07]  /*226b0*/  R2UR UR11, R9 ;  /* 0x00000000090b72ca */ /* 0x000fce00000e0000 */
[----:B------:R-:W1:Y:S01]  /*226c0*/  @P3 MUFU.RCP R11, R5 ;  /* 0x00000005000b3308 */ /* 0x000e620000001000 */
[----:B--2---:R-:W-:Y:S01]  /*226d0*/  ULEA UR4, UR4, UR5, 0x18 ;  /* 0x0000000504047291 */ /* 0x004fe2000f8ec03f */
[----:B---3--:R-:W-:Y:S01]  /*226e0*/  SHF.R.S32.HI R14, RZ, 0x1f, R13 ;  /* 0x0000001fff0e7819 */ /* 0x008fe2000001140d */
[C---:B----4-:R-:W-:Y:S01]  /*226f0*/  FMUL.FTZ R128, R12.reuse, R128 ;  /* 0x000000800c807220 */ /* 0x050fe20000410000 */
[C---:B------:R-:W-:Y:S01]  /*22700*/  FMUL.FTZ R129, R12.reuse, R129 ;  /* 0x000000810c817220 */ /* 0x040fe20000410000 */
[----:B------:R-:W-:Y:S01]  /*22710*/  FMUL.FTZ R124, R12, R124 ;  /* 0x0000007c0c7c7220 */ /* 0x000fe20000410000 */
[----:B------:R-:W-:Y:S01]  /*22720*/  LEA.HI R15, R14, R13, RZ, 0x2 ;  /* 0x0000000d0e0f7211 */ /* 0x000fe200078f10ff */
[C---:B------:R-:W-:Y:S01]  /*22730*/  FMUL.FTZ R125, R12.reuse, R125 ;  /* 0x0000007d0c7d7220 */ /* 0x040fe20000410000 */
[C---:B------:R-:W-:Y:S01]  /*22740*/  FMUL.FTZ R120, R12.reuse, R120 ;  /* 0x000000780c787220 */ /* 0x040fe20000410000 */
[C---:B------:R-:W-:Y:S01]  /*22750*/  FMUL.FTZ R121, R12.reuse, R121 ;  /* 0x000000790c797220 */ /* 0x040fe20000410000 */
[--C-:B------:R-:W-:Y:S01]  /*22760*/  SHF.R.S32.HI R17, RZ, 0x2, R15.reuse ;  /* 0x00000002ff117819 */ /* 0x100fe2000001140f */
[C---:B------:R-:W-:Y:S01]  /*22770*/  FMUL.FTZ R116, R12.reuse, R116 ;  /* 0x000000740c747220 */ /* 0x040fe20000410000 */
[----:B------:R-:W-:Y:S01]  /*22780*/  SHF.R.S32.HI R16, RZ, 0x1f, R15 ;  /* 0x0000001fff107819 */ /* 0x000fe2000001140f */
[C---:B------:R-:W-:Y:S01]  /*22790*/  FMUL.FTZ R117, R12.reuse, R117 ;  /* 0x000000750c757220 */ /* 0x040fe20000410000 */
[----:B------:R-:W-:Y:S01]  /*227a0*/  LOP3.LUT R18, R15, 0x1ffffffc, RZ, 0xc0, !PT ;  /* 0x1ffffffc0f127812 */ /* 0x000fe200078ec0ff */
[----:B------:R-:W-:Y:S01]  /*227b0*/  FMUL.FTZ R112, R12, R112 ;  /* 0x000000700c707220 */ /* 0x000fe20000410000 */
[----:B------:R-:W-:Y:S01]  /*227c0*/  LEA.HI R16, R16, R17, RZ, 0x3 ;  /* 0x0000001110107211 */ /* 0x000fe200078f18ff */
[----:B------:R-:W-:Y:S01]  /*227d0*/  FMUL.FTZ R113, R12, R113 ;  /* 0x000000710c717220 */ /* 0x000fe20000410000 */
[----:B------:R-:W-:Y:S01]  /*227e0*/  IADD3 R18, -R18, R13, RZ ;  /* 0x0000000d12127210 */ /* 0x000fe20007ffe1ff */
[----:B------:R-:W-:Y:S01]  /*227f0*/  FMUL.FTZ R108, R12, R108 ;  /* 0x0000006c0c6c7220 */ /* 0x000fe20000410000 */
[----:B------:R-:W-:Y:S01]  /*22800*/  LOP3.LUT R16, R16, 0xfffffff8, RZ, 0xc0, !PT ;  /* 0xfffffff810107812 */ /* 0x000fe200078ec0ff */
[C---:B------:R-:W-:Y:S01]  /*22810*/  FMUL.FTZ R109, R12.reuse, R109 ;  /* 0x0000006d0c6d7220 */ /* 0x040fe20000410000 */
[C---:B------:R-:W-:Y:S01]  /*22820*/  FMUL.FTZ R104, R12.reuse, R104 ;  /* 0x000000680c687220 */ /* 0x040fe20000410000 */
[C---:B------:R-:W-:Y:S01]  /*22830*/  FMUL.FTZ R105, R12.reuse, R105 ;  /* 0x000000690c697220 */ /* 0x040fe20000410000 */
[----:B------:R-:W-:Y:S01]  /*22840*/  IADD3 R17, R17, -R16, RZ ;  /* 0x8000001011117210 */ /* 0x000fe20007ffe0ff */
[----:B------:R-:W-:Y:S01]  /*22850*/  FMUL.FTZ R100, R12, R100 ;  /* 0x000000640c647220 */ /* 0x000fe20000410000 */
[----:B------:R-:W-:Y:S01]  /*22860*/  LEA.HI R16, R14, R13, RZ, 0x5 ;  /* 0x0000000d0e107211 */ /* 0x000fe200078f28ff */
[C---:B------:R-:W-:Y:S01]  /*22870*/  FMUL.FTZ R101, R12.reuse, R101 ;  /* 0x000000650c657220 */ /* 0x040fe20000410000 */
[----:B------:R-:W-:Y:S01]  /*22880*/  SHF.L.U32 R19, R17, 0x6, RZ ;  /* 0x0000000611137819 */ /* 0x000fe200000006ff */
[C---:B------:R-:W-:Y:S01]  /*22890*/  FMUL.FTZ R36, R12.reuse, R36 ;  /* 0x000000240c247220 */ /* 0x040fe20000410000 */
[----:B------:R-:W-:Y:S01]  /*228a0*/  SHF.R.S32.HI R15, RZ, 0x5, R16 ;  /* 0x00000005ff0f7819 */ /* 0x000fe20000011410 */
[C---:B------:R-:W-:Y:S01]  /*228b0*/  FMUL.FTZ R37, R12.reuse, R37 ;  /* 0x000000250c257220 */ /* 0x040fe20000410000 */
[----:B------:R-:W-:Y:S01]  /*228c0*/  LOP3.LUT R19, R19, 0x1c0, RZ, 0xc0, !PT ;  /* 0x000001c013137812 */ /* 0x000fe200078ec0ff */
[C---:B------:R-:W-:Y:S01]  /*228d0*/  FMUL.FTZ R40, R12.reuse, R40 ;  /* 0x000000280c287220 */ /* 0x040fe20000410000 */
[----:B------:R-:W-:Y:S01]  /*228e0*/  LOP3.LUT R20, R17, 0x1, RZ, 0xc0, !PT ;  /* 0x0000000111147812 */ /* 0x000fe200078ec0ff */
[C---:B------:R-:W-:Y:S01]  /*228f0*/  FMUL.FTZ R41, R12.reuse, R41 ;  /* 0x000000290c297220 */ /* 0x040fe20000410000 */
[----:B------:R-:W-:Y:S01]  /*22900*/  LEA R18, R15, R18, 0x9 ;  /* 0x000000120f127211 */ /* 0x000fe200078e48ff */
[C---:B------:R-:W-:Y:S01]  /*22910*/  FMUL.FTZ R44, R12.reuse, R44 ;  /* 0x0000002c0c2c7220 */ /* 0x040fe20000410000 */
[----:B------:R-:W-:Y:S01]  /*22920*/  LEA.HI R19, R19, R19, RZ, 0x1d ;  /* 0x0000001313137211 */ /* 0x000fe200078fe8ff */
[----:B------:R-:W-:Y:S01]  /*22930*/  FMUL.FTZ R45, R12, R45 ;  /* 0x0000002d0c2d7220 */ /* 0x000fe20000410000 */
[----:B------:R-:W-:Y:S01]  /*22940*/  ISETP.NE.U32.AND P0, PT, R20, 0x1, PT ;  /* 0x000000011400780c */ /* 0x000fe20003f05070 */
[----:B------:R-:W-:Y:S01]  /*22950*/  FMUL.FTZ R48, R12, R48 ;  /* 0x000000300c307220 */ /* 0x000fe20000410000 */
[----:B------:R-:W-:Y:S01]  /*22960*/  LEA R18, R18, R19, 0x1 ;  /* 0x0000001312127211 */ /* 0x000fe200078e08ff */
        /* <DEDUP_REMOVED lines=23> */
[----:B------:R-:W-:Y:S01]  /*22ae0*/  R2P PR, R17, 0x6 ;  /* 0x0000000611007804 */ /* 0x000fe20000000000 */
[C---:B------:R-:W-:Y:S01]  /*22af0*/  FMUL.FTZ R96, R12.reuse, R96 ;  /* 0x000000600c607220 */ /* 0x040fe20000410000 */
[----:B------:R-:W-:Y:S01]  /*22b00*/  FMUL.FTZ R97, R12, R97 ;  /* 0x000000610c617220 */ /* 0x000fe20000410000 */
[----:B------:R-:W-:Y:S01]  /*22b10*/  LEA R18, R18, UR4, 0x2 ;  /* 0x0000000412127c11 */ /* 0x000fe2000f8e10ff */
[C---:B-1----:R-:W-:Y:S01]  /*22b20*/  FMUL.FTZ R131, R11.reuse, R131 ;  /* 0x000000830b837220 */ /* 0x042fe20000410000 */
        /* <DEDUP_REMOVED lines=49> */
[----:B------:R-:W-:Y:S01]  /*22e40*/  STS.64 [R18], R128 ;  /* 0x0000008012007388 */ /* 0x000fe20000000a00 */
[----:B------:R-:W-:-:S02]  /*22e50*/  IADD3 R17, R18, -0x20, RZ ;  /* 0xffffffe012117810 */ /* 0x000fc40007ffe0ff */
[----:B------:R-:W-:Y:S01]  /*22e60*/  SEL R12, R12, 0xffffffc0, !P1 ;  /* 0xffffffc00c0c7807 */ /* 0x000fe20004800000 */
[----:B------:R-:W-:Y:S01]  /*22e70*/  STS.64 [R18+0x800], R130 ;  /* 0x0008008212007388 */ /* 0x000fe20000000a00 */
[C---:B------:R-:W-:Y:S02]  /*22e80*/  @P0 IADD3 R17, R18.reuse, 0x20, RZ ;  /* 0x0000002012110810 */ /* 0x040fe40007ffe0ff */
[----:B------:R-:W-:Y:S02]  /*22e90*/  SEL R20, R11, 0xffffff80, !P2 ;  /* 0xffffff800b147807 */ /* 0x000fe40005000000 */
[----:B------:R-:W-:Y:S01]  /*22ea0*/  IADD3 R19, R18, R12, RZ ;  /* 0x0000000c12137210 */ /* 0x000fe20007ffe0ff */
[----:B------:R-:W-:Y:S01]  /*22eb0*/  STS.64 [R17], R124 ;  /* 0x0000007c11007388 */ /* 0x000fe20000000a00 */
[-C--:B------:R-:W-:Y:S02]  /*22ec0*/  IADD3 R11, R12, R17.reuse, RZ ;  /* 0x000000110c0b7210 */ /* 0x080fe40007ffe0ff */
[----:B------:R-:W-:Y:S01]  /*22ed0*/  IADD3 R12, R18, R20, RZ ;  /* 0x00000014120c7210 */ /* 0x000fe20007ffe0ff */
[----:B------:R-:W-:Y:S01]  /*22ee0*/  STS.64 [R17+0x800], R126 ;  /* 0x0008007e11007388 */ /* 0x000fe20000000a00 */
[----:B------:R-:W-:-:S02]  /*22ef0*/  IADD3 R21, R20, R17, RZ ;  /* 0x0000001114157210 */ /* 0x000fc40007ffe0ff */
[-C--:B------:R-:W-:Y:S01]  /*22f00*/  IADD3 R22, R19, R20.reuse, RZ ;  /* 0x0000001413167210 */ /* 0x080fe20007ffe0ff */
[----:B------:R-:W-:Y:S01]  /*22f10*/  STS.64 [R19], R120 ;  /* 0x0000007813007388 */ /* 0x000fe20000000a00 */
[----:B------:R-:W-:-:S03]  /*22f20*/  IADD3 R20, R11, R20, RZ ;  /* 0x000000140b147210 */ /* 0x000fc60007ffe0ff */
[----:B------:R-:W-:Y:S04]  /*22f30*/  STS.64 [R19+0x800], R122 ;  /* 0x0008007a13007388 */ /* 0x000fe80000000a00 */
        /* <DEDUP_REMOVED lines=41> */
[----:B------:R4:W-:Y:S04]  /*231d0*/  STS.64 [R20+0x8800], R98 ;  /* 0x0088006214007388 */ /* 0x0009e80000000a00 */
[----:B-1----:R-:W4:Y:S04]  /*231e0*/  LD.E.64 R18, desc[UR12][R6.64+0xb0] ;  /* 0x0000b00c06127980 */ /* 0x002f28000c101b00 */
[----:B------:R-:W4:Y:S01]  /*231f0*/  LD.E R17, desc[UR10][R6.64+0x60] ;  /* 0x0000600a06117980 */ /* 0x000f22000c101900 */
[----:B------:R-:W-:Y:S01]  /*23200*/  LEA.HI R14, R14, R13, RZ, 0x4 ;  /* 0x0000000d0e0e7211 */ /* 0x000fe200078f20ff */
[----:B------:R-:W1:Y:S02]  /*23210*/  @P4 MUFU.LG2 R23, R10 ;  /* 0x0000000a00174308 */ /* 0x000e640000000c00 */
[----:B--2---:R2:W5:Y:S01]  /*23220*/  LD.E R12, desc[UR12][R6.64+0xcc] ;  /* 0x0000cc0c060c7980 */ /* 0x004562000c101900 */
[----:B------:R-:W-:-:S03]  /*23230*/  LOP3.LUT R14, R14, 0xfffffff0, RZ, 0xc0, !PT ;  /* 0xfffffff00e0e7812 */ /* 0x000fc600078ec0ff */
[----:B------:R2:W5:Y:S02]  /*23240*/  LD.E.64 R112, desc[UR10][R6.64+0x78] ;  /* 0x0000780a06707980 */ /* 0x000564000c101b00 */
[----:B------:R-:W1:Y:S01]  /*23250*/  @P3 MUFU.LG2 R24, R5 ;  /* 0x0000000500183308 */ /* 0x000e620000000c00 */
[----:B------:R-:W-:Y:S01]  /*23260*/  IADD3 R11, -R14, R13, RZ ;  /* 0x0000000d0e0b7210 */ /* 0x000fe20007ffe1ff */
[----:B------:R2:W5:Y:S03]  /*23270*/  LD.E.64 R114, desc[UR10][R6.64+0xa8] ;  /* 0x0000a80a06727980 */ /* 0x000566000c101b00 */
[----:B---3--:R-:W-:Y:S02]  /*23280*/  LEA.HI R21, R11, R11, RZ, 0x1 ;  /* 0x0000000b0b157211 */ /* 0x008fe400078f08ff */
[----:B----4-:R-:W-:Y:S02]  /*23290*/  SHF.L.U32 R20, R0, 0x6, RZ ;  /* 0x0000000600147819 */ /* 0x010fe400000006ff */
[----:B------:R-:W-:-:S02]  /*232a0*/  SHF.L.U32 R25, R21, 0x2, RZ ;  /* 0x0000000215197819 */ /* 0x000fc400000006ff */
[----:B------:R-:W-:Y:S01]  /*232b0*/  LOP3.LUT R20, R20, 0x1c0, RZ, 0xc0, !PT ;  /* 0x000001c014147812 */ /* 0x000fe200078ec0ff */
[----:B-1----:R-:W-:Y:S01]  /*232c0*/  @P4 FMUL.FTZ R23, R23, 0.69314718246459960938 ;  /* 0x3f31721817174820 */ /* 0x002fe20000410000 */
[----:B------:R-:W-:Y:S02]  /*232d0*/  @P3 FMUL.FTZ R24, R24, 0.69314718246459960938 ;  /* 0x3f31721818183820 */ /* 0x000fe40000410000 */
[----:B------:R-:W-:Y:S02]  /*232e0*/  LOP3.LUT R22, R20, 0x38, R25, 0xf8, !PT ;  /* 0x0000003814167812 */ /* 0x000fe400078ef819 */
[----:B------:R-:W-:Y:S02]  /*232f0*/  SHF.R.U32.HI R5, RZ, 0x3, R20 ;  /* 0x00000003ff057819 */ /* 0x000fe40000011614 */
[----:B------:R-:W-:Y:S01]  /*23300*/  MOV R14, 0xff800000 ;  /* 0xff800000000e7802 */ /* 0x000fe20000000f00 */
[C---:B-----5:R-:W-:Y:S01]  /*23310*/  @P4 FFMA.FTZ R14, R4.reuse, R132, R23 ;  /* 0x00000084040e4223 */ /* 0x060fe20000010017 */
[----:B------:R-:W-:Y:S01]  /*23320*/  MOV R10, 0xff800000 ;  /* 0xff800000000a7802 */ /* 0x000fe20000000f00 */
[----:B------:R-:W-:Y:S01]  /*23330*/  @P3 FFMA.FTZ R10, R4, R3, R24 ;  /* 0x00000003040a3223 */ /* 0x000fe20000010018 */
[----:B------:R-:W-:-:S02]  /*23340*/  SHF.R.S32.HI R20, RZ, 0x1f, R15 ;  /* 0x0000001fff147819 */ /* 0x000fc4000001140f */
[----:B------:R-:W-:Y:S02]  /*23350*/  LOP3.LUT R4, R21, 0xffffffe, RZ, 0xc0, !PT ;  /* 0x0ffffffe15047812 */ /* 0x000fe400078ec0ff */
[----:B------:R-:W-:Y:S02]  /*23360*/  LEA.HI R20, R20, R15, RZ, 0x2 ;  /* 0x0000000f14147211 */ /* 0x000fe400078f10ff */
[----:B------:R-:W-:Y:S02]  /*23370*/  LOP3.LUT R5, R22, R5, RZ, 0x3c, !PT ;  /* 0x0000000516057212 */ /* 0x000fe400078e3cff */
[----:B------:R-:W-:Y:S02]  /*23380*/  IADD3 R4, R11, -R4, RZ ;  /* 0x800000040b047210 */ /* 0x000fe40007ffe0ff */
[----:B------:R-:W-:Y:S02]  /*23390*/  LOP3.LUT R20, R20, 0xffffffc, RZ, 0xc0, !PT ;  /* 0x0ffffffc14147812 */ /* 0x000fe400078ec0ff */
[----:B------:R-:W-:-:S02]  /*233a0*/  LOP3.LUT R16, R16, 0xffffffe0, RZ, 0xc0, !PT ;  /* 0xffffffe010107812 */ /* 0x000fc400078ec0ff */
[----:B------:R-:W-:Y:S02]  /*233b0*/  LEA R3, R4, R5, 0x2 ;  /* 0x0000000504037211 */ /* 0x000fe400078e10ff */
[----:B------:R-:W-:Y:S02]  /*233c0*/  IADD3 R15, R15, -R20, RZ ;  /* 0x800000140f0f7210 */ /* 0x000fe40007ffe0ff */
[----:B------:R-:W-:Y:S02]  /*233d0*/  IADD3 R16, -R16, R13, RZ ;  /* 0x0000000d10107210 */ /* 0x000fe40007ffe1ff */
[----:B------:R-:W-:Y:S02]  /*233e0*/  SHF.L.U32 R20, R215, 0x6, RZ ;  /* 0x00000006d7147819 */ /* 0x000fe400000006ff */
[----:B------:R-:W-:Y:S01]  /*233f0*/  LEA R3, R3, UR4, 0x2 ;  /* 0x0000000403037c11 */ /* 0x000fe2000f8e10ff */
[----:B------:R-:W-:Y:S01]  /*23400*/  BAR.SYNC.DEFER_BLOCKING 0x0 ;  /* 0x0000000000007b1d */ /* 0x000fe20000010000 */
[----:B------:R-:W-:-:S05]  /*23410*/  LOP3.LUT P0, RZ, R16, 0x3, RZ, 0xc0, !PT ;  /* 0x0000000310ff7812 */ /* 0x000fca000780c0ff */
[----:B------:R2:W1:Y:S04]  /*23420*/  LDS.128 R108, [R3] ;  /* 0x00000000036c7984 */ /* 0x0004680000000c00 */
[----:B------:R2:W3:Y:S04]  /*23430*/  LDS.128 R104, [R3+0x800] ;  /* 0x0008000003687984 */ /* 0x0004e80000000c00 */
[----:B------:R2:W4:Y:S04]  /*23440*/  LDS.128 R100, [R3+0x1000] ;  /* 0x0010000003647984 */ /* 0x0005280000000c00 */
[----:B------:R2:W1:Y:S04]  /*23450*/  LDS.128 R96, [R3+0x1800] ;  /* 0x0018000003607984 */ /* 0x0004680000000c00 */
        /* <DEDUP_REMOVED lines=17> */
[----:B------:R2:W1:Y:S01]  /*23570*/  LDS.128 R24, [R3+0xa800] ;  /* 0x00a8000003187984 */ /* 0x0004620000000c00 */
[----:B------:R-:W-:Y:S01]  /*23580*/  BSSY B0, `(.L_x_7397) ;  /* 0x0000017000007945 */ /* 0x000fe20003800000 */
[----:B------:R-:W-:Y:S01]  /*23590*/  LEA R4, R15, R2, 0x4 ;  /* 0x000000020f047211 */ /* 0x000fe200078e20ff */
[----:B------:R-:W-:-:S04]  /*235a0*/  IMAD R18, R18, UR8, R217 ;  /* 0x0000000812127c24 */ /* 0x000fc8000f8e02d9 */
[----:B------:R-:W-:-:S04]  /*235b0*/  IMAD R5, R18, R17, R218 ;  /* 0x0000001112057224 */ /* 0x000fc800078e02da */
[----:B------:R-:W-:Y:S02]  /*235c0*/  IMAD R5, R19, R5, R20 ;  /* 0x0000000513057224 */ /* 0x000fe400078e0214 */
[----:B------:R2:W1:Y:S04]  /*235d0*/  LDS.128 R20, [R3+0xb000] ;  /* 0x00b0000003147984 */ /* 0x0004680000000c00 */
[----:B------:R2:W1:Y:S01]  /*235e0*/  LDS.128 R16, [R3+0xb800] ;  /* 0x00b8000003107984 */ /* 0x0004620000000c00 */
[----:B---34-:R-:W-:Y:S05]  /*235f0*/  @P0 BRA `(.L_x_7398) ;  /* 0x00000000003c0947 */ /* 0x018fea0003800000 */
[----:B--2---:R-:W-:Y:S02]  /*23600*/  IMAD R3, R215, -0x40, R216 ;  /* 0xffffffc0d7037824 */ /* 0x004fe400078e02d8 */
[----:B------:R-:W-:-:S03]  /*23610*/  VIADD R2, R4, 0x8 ;  /* 0x0000000804027836 */ /* 0x000fc60000000000 */
[-C--:B------:R-:W-:Y:S02]  /*23620*/  ISETP.GE.AND P2, PT, R4, R3.reuse, PT ;  /* 0x000000030400720c */ /* 0x080fe40003f46270 */
[----:B------:R-:W-:Y:S02]  /*23630*/  ISETP.GE.AND P1, PT, R2, R3, PT ;  /* 0x000000030200720c */ /* 0x000fe40003f26270 */
[----:B------:R-:W-:Y:S02]  /*23640*/  SHF.R.S32.HI R3, RZ, 0x1f, R5 ;  /* 0x0000001fff037819 */ /* 0x000fe40000011405 */
[----:B------:R-:W-:-:S04]  /*23650*/  IADD3 R2, P0, R5, R4, RZ ;  /* 0x0000000405027210 */ /* 0x000fc80007f1e0ff */
[----:B------:R-:W-:Y:S02]  /*23660*/  LEA.HI.X.SX32 R3, R4, R3, 0x1, P0 ;  /* 0x0000000304037211 */ /* 0x000fe400000f0eff */
[----:B------:R-:W-:Y:S02]  /*23670*/  LEA R114, P0, R2, R114, 0x2 ;  /* 0x0000007202727211 */ /* 0x000fe400078010ff */
[C---:B------:R-:W-:Y:S02]  /*23680*/  @!P2 R2UR UR10, R8.reuse ;  /* 0x00000000080aa2ca */ /* 0x040fe400000e0000 */
[C---:B------:R-:W-:Y:S02]  /*23690*/  @!P2 R2UR UR11, R9.reuse ;  /* 0x00000000090ba2ca */ /* 0x040fe400000e0000 */
[----:B------:R-:W-:Y:S02]  /*236a0*/  @!P1 R2UR UR4, R8 ;  /* 0x00000000080492ca */ /* 0x000fe400000e0000 */
[----:B------:R-:W-:-:S02]  /*236b0*/  @!P1 R2UR UR5, R9 ;  /* 0x00000000090592ca */ /* 0x000fc400000e0000 */
[----:B------:R-:W-:-:S07]  /*236c0*/  LEA.HI.X R115, R2, R115, R3, 0x2, P0 ;  /* 0x0000007302737211 */ /* 0x000fce00000f1403 */
[----:B------:R3:W-:Y:S04]  /*236d0*/  @!P2 ST.E desc[UR10][R114.64], R14 ;  /* 0x0000000e7200a985 */ /* 0x0007e8000c10190a */
[----:B------:R3:W-:Y:S02]  /*236e0*/  @!P1 ST.E desc[UR4][R114.64+0x20], R10 ;  /* 0x0000200a72009985 */ /* 0x0007e4000c101904 */
.L_x_7398:
[----:B------:R-:W-:Y:S05]  /*236f0*/  BSYNC B0 ;  /* 0x0000000000007941 */ /* 0x000fea0003800000 */
.L_x_7397:
[----:B---3--:R-:W-:Y:S01]  /*23700*/  IMAD.SHL.U32 R14, R11, 0x4, RZ ;  /* 0x000000040b0e7824 */ /* 0x008fe200078e00ff */
[----:B------:R-:W-:Y:S02]  /*23710*/  R2UR UR4, R8 ;  /* 0x00000000080472ca */ /* 0x000fe400000e0000 */
[----:B------:R-:W-:Y:S02]  /*23720*/  R2UR UR5, R9 ;  /* 0x00000000090572ca */ /* 0x000fe400000e0000 */
[----:B------:R-:W-:Y:S01]  /*23730*/  SHF.R.S32.HI R15, RZ, 0x1f, R14 ;  /* 0x0000001fff0f7819 */ /* 0x000fe2000001140e */
[----:B------:R-:W-:Y:S02]  /*23740*/  IMAD R215, R215, -0x40, R216 ;  /* 0xffffffc0d7d77824 */ /* 0x000fe400078e02d8 */
[----:B------:R-:W-:Y:S02]  /*23750*/  VIADD R10, R0, 0x8 ;  /* 0x00000008000a7836 */ /* 0x000fe40000000000 */
[----:B------:R-:W-:-:S02]  /*23760*/  IMAD R12, R5, R12, RZ ;  /* 0x0000000c050c7224 */ /* 0x000fc400078e02ff */
[----:B------:R-:W-:Y:S01]  /*23770*/  IMAD.WIDE R114, R0, 0xc0, R14 ;  /* 0x000000c000727825 */ /* 0x000fe200078e020e */
[----:B------:R-:W-:-:S03]  /*23780*/  ISETP.GE.AND P0, PT, R10, R215, PT ;  /* 0x000000d70a00720c */ /* 0x000fc60003f06270 */
[----:B------:R-:W-:Y:S01]  /*23790*/  VIADD R2, R0, 0x18 ;  /* 0x0000001800027836 */ /* 0x000fe20000000000 */
[----:B------:R-:W-:Y:S01]  /*237a0*/  IADD3 R10, P3, R114, R12, RZ ;  /* 0x0000000c720a7210 */ /* 0x000fe20007f7e0ff */
[----:B------:R-:W-:Y:S01]  /*237b0*/  VIADD R4, R0, 0x10 ;  /* 0x0000001000047836 */ /* 0x000fe20000000000 */
[----:B--2---:R2:W5:Y:S01]  /*237c0*/  LD.E R6, desc[UR4][R6.64+0xc0] ;  /* 0x0000c00406067980 */ /* 0x004562000c101900 */
[----:B------:R-:W-:Y:S01]  /*237d0*/  BSSY B0, `(.L_x_7399) ;  /* 0x0000020000007945 */ /* 0x000fe20003800000 */
[----:B------:R-:W-:Y:S02]  /*237e0*/  LEA.HI.X.SX32 R3, R12, R115, 0x1, P3 ;  /* 0x000000730c037211 */ /* 0x000fe400018f0eff */
[----:B------:R-:W-:Y:S02]  /*237f0*/  LEA R12, P3, R10, R112, 0x2 ;  /* 0x000000700a0c7211 */ /* 0x000fe400078610ff */
[----:B------:R-:W-:Y:S01]  /*23800*/  ISETP.GE.AND P2, PT, R2, R215, PT ;  /* 0x000000d70200720c */ /* 0x000fe20003f46270 */
[----:B------:R-:W-:Y:S01]  /*23810*/  VIADD R2, R0, 0x20 ;  /* 0x0000002000027836 */ /* 0x000fe20000000000 */
[----:B------:R-:W-:Y:S01]  /*23820*/  LEA.HI.X R13, R10, R113, R3, 0x2, P3 ;  /* 0x000000710a0d7211 */ /* 0x000fe200018f1403 */
[----:B------:R-:W-:Y:S01]  /*23830*/  VIADD R3, R14, 0x40 ;  /* 0x000000400e037836 */ /* 0x000fe20000000000 */
[----:B------:R-:W-:-:S02]  /*23840*/  ISETP.GE.AND P3, PT, R0, R215, PT ;  /* 0x000000d70000720c */ /* 0x000fc40003f66270 */
[-C--:B------:R-:W-:Y:S01]  /*23850*/  ISETP.GE.AND P1, PT, R4, R215.reuse, PT ;  /* 0x000000d70400720c */ /* 0x080fe20003f26270 */
[----:B------:R-:W-:Y:S01]  /*23860*/  VIADD R4, R0, 0x28 ;  /* 0x0000002800047836 */ /* 0x000fe20000000000 */
[-C--:B------:R-:W-:Y:S01]  /*23870*/  ISETP.GE.AND P6, PT, R2, R215.reuse, PT ;  /* 0x000000d70200720c */ /* 0x080fe20003fc6270 */
[C---:B------:R-:W-:Y:S02]  /*23880*/  VIADD R2, R0.reuse, 0x30 ;  /* 0x0000003000027836 */ /* 0x040fe40000000000 */
[----:B------:R-:W-:Y:S01]  /*23890*/  VIADD R0, R0, 0x38 ;  /* 0x0000003800007836 */ /* 0x000fe20000000000 */
[-C--:B------:R-:W-:Y:S02]  /*238a0*/  ISETP.GE.AND P5, PT, R4, R215.reuse, PT ;  /* 0x000000d70400720c */ /* 0x080fe40003fa6270 */
[----:B------:R-:W-:-:S03]  /*238b0*/  ISETP.GE.AND P4, PT, R2, R215, PT ;  /* 0x000000d70200720c */ /* 0x000fc60003f86270 */
[----:B------:R-:W-:Y:S10]  /*238c0*/  @P3 BRA `(.L_x_7400) ;  /* 0x0000000000403947 */ /* 0x000ff40003800000 */
[----:B-----5:R-:W-:Y:S01]  /*238d0*/  ISETP.GE.AND P3, PT, R14, R6, PT ;  /* 0x000000060e00720c */ /* 0x020fe20003f66270 */
[----:B------:R-:W-:-:S12]  /*238e0*/  VIADD R5, R3, 0x40 ;  /* 0x0000004003057836 */ /* 0x000fd80000000000 */
[C---:B------:R-:W-:Y:S02]  /*238f0*/  @!P3 R2UR UR10, R8.reuse ;  /* 0x00000000080ab2ca */ /* 0x040fe400000e0000 */
[C---:B------:R-:W-:Y:S02]  /*23900*/  @!P3 R2UR UR11, R9.reuse ;  /* 0x00000000090bb2ca */ /* 0x040fe400000e0000 */
[----:B------:R-:W-:Y:S02]  /*23910*/  @!P3 R2UR UR4, R8 ;  /* 0x000000000804b2ca */ /* 0x000fe400000e0000 */
[----:B------:R-:W-:-:S09]  /*23920*/  @!P3 R2UR UR5, R9 ;  /* 0x000000000905b2ca */ /* 0x000fd200000e0000 */
[----:B-1----:R3:W-:Y:S04]  /*23930*/  @!P3 ST.E.64 desc[UR10][R12.64], R108 ;  /* 0x0000006c0c00b985 */ /* 0x0027e8000c101b0a */
[----:B------:R3:W-:Y:S01]  /*23940*/  @!P3 ST.E.64 desc[UR4][R12.64+0x8], R110 ;  /* 0x0000086e0c00b985 */ /* 0x0007e2000c101b04 */
[----:B------:R-:W-:-:S13]  /*23950*/  ISETP.GE.AND P3, PT, R3, R6, PT ;  /* 0x000000060300720c */ /* 0x000fda0003f66270 */
[----:B------:R-:W-:Y:S02]  /*23960*/  @!P3 R2UR UR4, R8 ;  /* 0x000000000804b2ca */ /* 0x000fe400000e0000 */
[----:B------:R-:W-:-:S13]  /*23970*/  @!P3 R2UR UR5, R9 ;  /* 0x000000000905b2ca */ /* 0x000fda00000e0000 */
[----:B------:R3:W-:Y:S01]  /*23980*/  @!P3 ST.E.128 desc[UR4][R12.64+0x100], R76 ;  /* 0x0001004c0c00b985 */ /* 0x0007e2000c101d04 */
[----:B------:R-:W-:-:S13]  /*23990*/  ISETP.GE.AND P3, PT, R5, R6, PT ;  /* 0x000000060500720c */ /* 0x000fda0003f66270 */
[----:B------:R-:W-:Y:S02]  /*239a0*/  @!P3 R2UR UR4, R8 ;  /* 0x000000000804b2ca */ /* 0x000fe400000e0000 */
[----:B------:R-:W-:-:S13]  /*239b0*/  @!P3 R2UR UR5, R9 ;  /* 0x000000000905b2ca */ /* 0x000fda00000e0000 */
[----:B------:R3:W-:Y:S02]  /*239c0*/  @!P3 ST.E.128 desc[UR4][R12.64+0x200], R44 ;  /* 0x0002002c0c00b985 */ /* 0x0007e4000c101d04 */
.L_x_7400:
[----:B------:R-:W-:Y:S05]  /*239d0*/  BSYNC B0 ;  /* 0x0000000000007941 */ /* 0x000fea0003800000 */
.L_x_7399:
[----:B------:R-:W-:Y:S01]  /*239e0*/  BSSY B0, `(.L_x_7401) ;  /* 0x0000010000007945 */ /* 0x000fe20003800000 */
[----:B------:R-:W-:-:S03]  /*239f0*/  ISETP.GE.AND P3, PT, R0, R215, PT ;  /* 0x000000d70000720c */ /* 0x000fc60003f66270 */
[----:B------:R-:W-:Y:S10]  /*23a00*/  @P0 BRA `(.L_x_7402) ;  /* 0x0000000000340947 */ /* 0x000ff40003800000 */
[----:B-----5:R-:W-:Y:S01]  /*23a10*/  ISETP.GE.AND P0, PT, R14, R6, PT ;  /* 0x000000060e00720c */ /* 0x020fe20003f06270 */
[----:B------:R-:W-:-:S12]  /*23a20*/  VIADD R5, R3, 0x40 ;  /* 0x0000004003057836 */ /* 0x000fd80000000000 */
[----:B------:R-:W-:Y:S02]  /*23a30*/  @!P0 R2UR UR4, R8 ;  /* 0x00000000080482ca */ /* 0x000fe400000e0000 */
[----:B------:R-:W-:-:S13]  /*23a40*/  @!P0 R2UR UR5, R9 ;  /* 0x00000000090582ca */ /* 0x000fda00000e0000 */
[----:B------:R4:W-:Y:S01]  /*23a50*/  @!P0 ST.E.128 desc[UR4][R12.64+0x1800], R104 ;  /* 0x001800680c008985 */ /* 0x0009e2000c101d04 */
[----:B------:R-:W-:-:S13]  /*23a60*/  ISETP.GE.AND P0, PT, R3, R6, PT ;  /* 0x000000060300720c */ /* 0x000fda0003f06270 */
[----:B------:R-:W-:Y:S02]  /*23a70*/  @!P0 R2UR UR4, R8 ;  /* 0x00000000080482ca */ /* 0x000fe400000e0000 */
[----:B------:R-:W-:-:S13]  /*23a80*/  @!P0 R2UR UR5, R9 ;  /* 0x00000000090582ca */ /* 0x000fda00000e0000 */
[----:B-1----:R4:W-:Y:S01]  /*23a90*/  @!P0 ST.E.128 desc[UR4][R12.64+0x1900], R72 ;  /* 0x001900480c008985 */ /* 0x0029e2000c101d04 */
[----:B------:R-:W-:-:S13]  /*23aa0*/  ISETP.GE.AND P0, PT, R5, R6, PT ;  /* 0x000000060500720c */ /* 0x000fda0003f06270 */
[----:B------:R-:W-:Y:S02]  /*23ab0*/  @!P0 R2UR UR4, R8 ;  /* 0x00000000080482ca */ /* 0x000fe400000e0000 */
[----:B------:R-:W-:-:S13]  /*23ac0*/  @!P0 R2UR UR5, R9 ;  /* 0x00000000090582ca */ /* 0x000fda00000e0000 */
[----:B------:R4:W-:Y:S02]  /*23ad0*/  @!P0 ST.E.128 desc[UR4][R12.64+0x1a00], R40 ;  /* 0x001a00280c008985 */ /* 0x0009e4000c101d04 */
.L_x_7402:
[----:B------:R-:W-:Y:S05]  /*23ae0*/  BSYNC B0 ;  /* 0x0000000000007941 */ /* 0x000fea0003800000 */
.L_x_7401:
[----:B------:R-:W-:Y:S04]  /*23af0*/  BSSY B0, `(.L_x_7403) ;  /* 0x000000f000007945 */ /* 0x000fe80003800000 */
[----:B------:R-:W-:Y:S05]  /*23b00*/  @P1 BRA `(.L_x_7404) ;  /* 0x0000000000341947 */ /* 0x000fea0003800000 */
[-C--:B-----5:R-:W-:Y:S01]  /*23b10*/  ISETP.GE.AND P0, PT, R14, R6.reuse, PT ;  /* 0x000000060e00720c */ /* 0x0a0fe20003f06270 */
[C---:B------:R-:W-:Y:S01]  /*23b20*/  VIADD R5, R3.reuse, 0x40 ;  /* 0x0000004003057836 */ /* 0x040fe20000000000 */
[----:B------:R-:W-:-:S11]  /*23b30*/  ISETP.GE.AND P1, PT, R3, R6, PT ;  /* 0x000000060300720c */ /* 0x000fd60003f26270 */
[C---:B------:R-:W-:Y:S02]  /*23b40*/  @!P0 R2UR UR4, R8.reuse ;  /* 0x00000000080482ca */ /* 0x040fe400000e0000 */
[C---:B------:R-:W-:Y:S02]  /*23b50*/  @!P0 R2UR UR5, R9.reuse ;  /* 0x00000000090582ca */ /* 0x040fe400000e0000 */
[----:B------:R-:W-:Y:S02]  /*23b60*/  @!P1 R2UR UR10, R8 ;  /* 0x00000000080a92ca */ /* 0x000fe400000e0000 */
[----:B------:R-:W-:-:S09]  /*23b70*/  @!P1 R2UR UR11, R9 ;  /* 0x00000000090b92ca */ /* 0x000fd200000e0000 */
[----:B------:R2:W-:Y:S01]  /*23b80*/  @!P0 ST.E.128 desc[UR4][R12.64+0x3000], R100 ;  /* 0x003000640c008985 */ /* 0x0005e2000c101d04 */
[----:B------:R-:W-:-:S03]  /*23b90*/  ISETP.GE.AND P0, PT, R5, R6, PT ;  /* 0x000000060500720c */ /* 0x000fc60003f06270 */
[----:B-1----:R2:W-:Y:S10]  /*23ba0*/  @!P1 ST.E.128 desc[UR10][R12.64+0x3100], R68 ;  /* 0x003100440c009985 */ /* 0x0025f4000c101d0a */
[----:B------:R-:W-:-:S02]  /*23bb0*/  @!P0 R2UR UR4, R8 ;  /* 0x00000000080482ca */ /* 0x000fc400000e0000 */
[----:B------:R-:W-:-:S13]  /*23bc0*/  @!P0 R2UR UR5, R9 ;  /* 0x00000000090582ca */ /* 0x000fda00000e0000 */
[----:B------:R2:W-:Y:S02]  /*23bd0*/  @!P0 ST.E.128 desc[UR4][R12.64+0x3200], R36 ;  /* 0x003200240c008985 */ /* 0x0005e4000c101d04 */
.L_x_7404:
[----:B------:R-:W-:Y:S05]  /*23be0*/  BSYNC B0 ;  /* 0x0000000000007941 */ /* 0x000fea0003800000 */
.L_x_7403:
[----:B------:R-:W-:Y:S04]  /*23bf0*/  BSSY B0, `(.L_x_7405) ;  /* 0x000000f000007945 */ /* 0x000fe80003800000 */
[----:B------:R-:W-:Y:S05]  /*23c00*/  @P2 BRA `(.L_x_7406) ;  /* 0x0000000000342947 */ /* 0x000fea0003800000 */
[C---:B------:R-:W-:Y:S01]  /*23c10*/  VIADD R5, R3.reuse, 0x40 ;  /* 0x0000004003057836 */ /* 0x040fe20000000000 */
[-C--:B-----5:R-:W-:Y:S02]  /*23c20*/  ISETP.GE.AND P2, PT, R14, R6.reuse, PT ;  /* 0x000000060e00720c */ /* 0x0a0fe40003f46270 */
[-C--:B------:R-:W-:Y:S02]  /*23c30*/  ISETP.GE.AND P1, PT, R3, R6.reuse, PT ;  /* 0x000000060300720c */ /* 0x080fe40003f26270 */
[----:B------:R-:W-:-:S09]  /*23c40*/  ISETP.GE.AND P0, PT, R5, R6, PT ;  /* 0x000000060500720c */ /* 0x000fd20003f06270 */
[C---:B------:R-:W-:Y:S02]  /*23c50*/  @!P2 R2UR UR12, R8.reuse ;  /* 0x00000000080ca2ca */ /* 0x040fe400000e0000 */
[C---:B------:R-:W-:Y:S02]  /*23c60*/  @!P2 R2UR UR13, R9.reuse ;  /* 0x00000000090da2ca */ /* 0x040fe400000e0000 */
[C---:B------:R-:W-:Y:S02]  /*23c70*/  @!P1 R2UR UR10, R8.reuse ;  /* 0x00000000080a92ca */ /* 0x040fe400000e0000 */
[C---:B------:R-:W-:Y:S02]  /*23c80*/  @!P1 R2UR UR11, R9.reuse ;  /* 0x00000000090b92ca */ /* 0x040fe400000e0000 */
[----:B------:R-:W-:Y:S02]  /*23c90*/  @!P0 R2UR UR4, R8 ;  /* 0x00000000080482ca */ /* 0x000fe400000e0000 */
[----:B------:R-:W-:-:S05]  /*23ca0*/  @!P0 R2UR UR5, R9 ;  /* 0x00000000090582ca */ /* 0x000fca00000e0000 */
[----:B-1----:R1:W-:Y:S04]  /*23cb0*/  @!P2 ST.E.128 desc[UR12][R12.64+0x4800], R96 ;  /* 0x004800600c00a985 */ /* 0x0023e8000c101d0c */
[----:B------:R1:W-:Y:S04]  /*23cc0*/  @!P1 ST.E.128 desc[UR10][R12.64+0x4900], R64 ;  /* 0x004900400c009985 */ /* 0x0003e8000c101d0a */
[----:B------:R1:W-:Y:S02]  /*23cd0*/  @!P0 ST.E.128 desc[UR4][R12.64+0x4a00], R32 ;  /* 0x004a00200c008985 */ /* 0x0003e4000c101d04 */
.L_x_7406:
[----:B------:R-:W-:Y:S05]  /*23ce0*/  BSYNC B0 ;  /* 0x0000000000007941 */ /* 0x000fea0003800000 */
.L_x_7405:
        /* <DEDUP_REMOVED lines=15> */
.L_x_7408:
[----:B------:R-:W-:Y:S05]  /*23de0*/  BSYNC B0 ;  /* 0x0000000000007941 */ /* 0x000fea0003800000 */
.L_x_7407:
        /* <DEDUP_REMOVED lines=15> */
.L_x_7410:
[----:B------:R-:W-:Y:S05]  /*23ee0*/  BSYNC B0 ;  /* 0x0000000000007941 */ /* 0x000fea0003800000 */
.L_x_7409:
        /* <DEDUP_REMOVED lines=15> */
.L_x_7412:
[----:B------:R-:W-:Y:S05]  /*23fe0*/  BSYNC B0 ;  /* 0x0000000000007941 */ /* 0x000fea0003800000 */
.L_x_7411:
[----:B------:R-:W-:-:S04]  /*23ff0*/  MOV R215, 0x0 ;  /* 0x0000000000d77802 */ /* 0x000fc80000000f00 */
[----:B-12345:R-:W-:Y:S05]  /*24000*/  @P3 RET.REL.NODEC R214 `(_ZN5flash24flash_fwd_splitkv_kernelI23Flash_fwd_kernel_traitsILi192ELi64ELi64ELi4ELb0ELb0EN7cutlass6half_tE19Flash_kernel_traitsILi192ELi64ELi64ELi4ES3_EELb0ELb1ELb1ELb0ELb0ELb1ELb1ELb1EEEvNS_16Flash_fwd_paramsE) ;  /* 0xfffffdbcd6fc3950 */ /* 0x03efea0003c3ffff */
[-C--:B------:R-:W-:Y:S01]  /*24010*/  ISETP.GE.AND P2, PT, R14, R6.reuse, PT ;  /* 0x000000060e00720c */ /* 0x080fe20003f46270 */
[----:B------:R-:W-:Y:S01]  /*24020*/  IMAD.MOV.U32 R215, RZ, RZ, 0x0 ;  /* 0x00000000ffd77424 */ /* 0x000fe200078e00ff */
[C---:B------:R-:W-:Y:S01]  /*24030*/  ISETP.GE.AND P1, PT, R3.reuse, R6, PT ;  /* 0x000000060300720c */ /* 0x040fe20003f26270 */
[----:B------:R-:W-:-:S05]  /*24040*/  VIADD R3, R3, 0x40 ;  /* 0x0000004003037836 */ /* 0x000fca0000000000 */
[----:B------:R-:W-:-:S05]  /*24050*/  ISETP.GE.AND P0, PT, R3, R6, PT ;  /* 0x000000060300720c */ /* 0x000fca0003f06270 */
[C---:B------:R-:W-:Y:S02]  /*24060*/  @!P2 R2UR UR10, R8.reuse ;  /* 0x00000000080aa2ca */ /* 0x040fe400000e0000 */
[C---:B------:R-:W-:Y:S02]  /*24070*/  @!P2 R2UR UR11, R9.reuse ;  /* 0x00000000090ba2ca */ /* 0x040fe400000e0000 */
[----:B------:R-:W-:Y:S02]  /*24080*/  @!P1 R2UR UR4, R8 ;  /* 0x00000000080492ca */ /* 0x000fe400000e0000 */
[----:B------:R-:W-:-:S09]  /*24090*/  @!P1 R2UR UR5, R9 ;  /* 0x00000000090592ca */ /* 0x000fd200000e0000 */
[----:B------:R-:W-:Y:S04]  /*240a0*/  @!P2 ST.E.128 desc[UR10][R12.64+0xa800], R80 ;  /* 0x00a800500c00a985 */ /* 0x000fe8000c101d0a */
[----:B------:R1:W-:Y:S02]  /*240b0*/  @!P1 ST.E.128 desc[UR4][R12.64+0xa900], R48 ;  /* 0x00a900300c009985 */ /* 0x0003e4000c101d04 */
[----:B-1----:R-:W-:Y:S05]  /*240c0*/  @P0 RET.REL.NODEC R214 `(_ZN5flash24flash_fwd_splitkv_kernelI23Flash_fwd_kernel_traitsILi192ELi64ELi64ELi4ELb0ELb0EN7cutlass6half_tE19Flash_kernel_traitsILi192ELi64ELi64ELi4ES3_EELb0ELb1ELb1ELb0ELb0ELb1ELb1ELb1EEEvNS_16Flash_fwd_paramsE) ;  /* 0xfffffdbcd6cc0950 */ /* 0x002fea0003c3ffff */
[----:B------:R-:W-:Y:S01]  /*240d0*/  R2UR UR4, R8 ;  /* 0x00000000080472ca */ /* 0x000fe200000e0000 */
[----:B------:R-:W-:Y:S01]  /*240e0*/  IMAD.MOV.U32 R215, RZ, RZ, 0x0 ;  /* 0x00000000ffd77424 */ /* 0x000fe200078e00ff */
[----:B------:R-:W-:-:S13]  /*240f0*/  R2UR UR5, R9 ;  /* 0x00000000090572ca */ /* 0x000fda00000e0000 */
[----:B------:R1:W-:Y:S02]  /*24100*/  ST.E.128 desc[UR4][R12.64+0xaa00], R16 ;  /* 0x00aa00100c007985 */ /* 0x0003e4000c101d04 */
[----:B-1----:R-:W-:Y:S05]  /*24110*/  RET.REL.NODEC R214 `(_ZN5flash24flash_fwd_splitkv_kernelI23Flash_fwd_kernel_traitsILi192ELi64ELi64ELi4ELb0ELb0EN7cutlass6half_tE19Flash_kernel_traitsILi192ELi64ELi64ELi4ES3_EELb0ELb1ELb1ELb0ELb0ELb1ELb1ELb1EEEvNS_16Flash_fwd_paramsE) ;  /* 0xfffffdbcd6b87950 */ /* 0x002fea0003c3ffff */
.L_x_7396:
[----:B------:R-:W-:Y:S01]  /*24120*/  MOV R12, 0x2 ;  /* 0x00000002000c7802 */ /* 0x000fe20000000f00 */
[----:B------:R-:W-:Y:S01]  /*24130*/  IMAD.MOV.U32 R5, RZ, RZ, 0x1f ;  /* 0x0000001fff057424 */ /* 0x000fe200078e00ff */
[----:B------:R-:W-:-:S07]  /*24140*/  MOV R11, 0xffffffff ;  /* 0xffffffff000b7802 */ /* 0x000fce0000000f00 */
[----:B-1---5:R-:W-:Y:S05]  /*24150*/  WARPSYNC.COLLECTIVE R11, `(.L_x_7413) ;  /* 0x000000000b087348 */ /* 0x022fea0003c00000 */
[----:B------:R2:W3:Y:S02]  /*24160*/  SHFL.BFLY P0, R15, R233, R12, R5 ;  /* 0x0c00000ce90f7389 */ /* 0x0004e40000000005 */
[----:B-123-5:R-:W-:Y:S01]  /*24170*/  ENDCOLLECTIVE ;  /* 0x000000000000791b */ /* 0x02efe20003800000 */
.L_x_7413:
[----:B------:R-:W-:Y:S02]  /*24180*/  IMAD.MOV.U32 R10, RZ, RZ, R15 ;  /* 0x000000ffff0a7224 */ /* 0x000fe400078e000f */
[----:B------:R-:W-:Y:S02]  /*24190*/  IMAD.MOV.U32 R12, RZ, RZ, 0x1 ;  /* 0x00000001ff0c7424 */ /* 0x000fe400078e00ff */
[----:B------:R-:W-:-:S05]  /*241a0*/  FADD.FTZ R13, R10, R233 ;  /* 0x000000e90a0d7221 */ /* 0x000fca0000010000 */
[----:B------:R-:W-:-:S07]  /*241b0*/  MOV R233, R13 ;  /* 0x0000000d00e97202 */ /* 0x000fce0000000f00 */
[----:B------:R-:W-:Y:S05]  /*241c0*/  WARPSYNC.COLLECTIVE R11, `(.L_x_7414) ;  /* 0x000000000b087348 */ /* 0x000fea0003c00000 */
[----:B------:R1:W2:Y:S02]  /*241d0*/  SHFL.BFLY P0, R15, R233, R12, R5 ;  /* 0x0c00000ce90f7389 */ /* 0x0002a40000000005 */
[----:B-12---:R-:W-:Y:S01]  /*241e0*/  ENDCOLLECTIVE ;  /* 0x000000000000791b */ /* 0x006fe20003800000 */
.L_x_7414:
[----:B------:R-:W-:Y:S01]  /*241f0*/  MOV R233, R231 ;  /* 0x000000e700e97202 */ /* 0x000fe20000000f00 */
[----:B------:R-:W-:Y:S01]  /*24200*/  IMAD.MOV.U32 R12, RZ, RZ, 0x2 ;  /* 0x00000002ff0c7424 */ /* 0x000fe200078e00ff */
[----:B------:R-:W-:-:S07]  /*24210*/  MOV R10, R15 ;  /* 0x0000000f000a7202 */ /* 0x000fce0000000f00 */
[----:B------:R-:W-:Y:S05]  /*24220*/  WARPSYNC.COLLECTIVE R11, `(.L_x_7415) ;  /* 0x000000000b087348 */ /* 0x000fea0003c00000 */
[----:B------:R1:W2:Y:S02]  /*24230*/  SHFL.BFLY P0, R15, R233, R12, R5 ;  /* 0x0c00000ce90f7389 */ /* 0x0002a40000000005 */
[----:B-12---:R-:W-:Y:S01]  /*24240*/  ENDCOLLECTIVE ;  /* 0x000000000000791b */ /* 0x006fe20003800000 */
.L_x_7415:
[----:B------:R-:W-:Y:S01]  /*24250*/  FADD.FTZ R10, R13, R10 ;  /* 0x0000000a0d0a7221 */ /* 0x000fe20000010000 */
[----:B------:R-:W-:Y:S01]  /*24260*/  FADD.FTZ R14, R15, R231 ;  /* 0x000000e70f0e7221 */ /* 0x000fe20000010000 */
[----:B------:R-:W-:-:S04]  /*24270*/  MOV R12, 0x1 ;  /* 0x00000001000c7802 */ /* 0x000fc80000000f00 */
[----:B------:R-:W-:-:S07]  /*24280*/  MOV R233, R14 ;  /* 0x0000000e00e97202 */ /* 0x000fce0000000f00 */
[----:B------:R-:W-:Y:S05]  /*24290*/  WARPSYNC.COLLECTIVE R11, `(.L_x_7416) ;  /* 0x000000000b087348 */ /* 0x000fea0003c00000 */
[----:B------:R1:W2:Y:S02]  /*242a0*/  SHFL.BFLY P0, R15, R233, R12, R5 ;  /* 0x0c00000ce90f7389 */ /* 0x0002a40000000005 */
[----:B-12---:R-:W-:Y:S01]  /*242b0*/  ENDCOLLECTIVE ;  /* 0x000000000000791b */ /* 0x006fe20003800000 */
.L_x_7416:
[----:B------:R-:W-:Y:S05]  /*242c0*/  BRA `(.L_x_7417) ;  /* 0xffffffe000c47947 */ /* 0x000fea000383ffff */
.L_x_7418:
        /* <DEDUP_REMOVED lines=11> */
.L_x_7433:


//--------------------- .nv.shared._ZN5flash32flash_fwd_splitkv_combine_kernelI23Flash_fwd_kernel_traitsILi192ELi64ELi64ELi4ELb0ELb0EN7cutlass6half_tE19Flash_kernel_traitsILi192ELi64ELi64ELi4ES3_EELi8ELi7ELb0EEEvNS_16Flash_fwd_paramsE --------------------------
	.section	.nv.shared._ZN5flash32flash_fwd_splitkv_combine_kernelI23Flash_fwd_kernel_traitsILi192ELi64ELi64ELi4ELb0ELb0EN7cutlass6half_tE19Flash_kernel_traitsILi192ELi64ELi64ELi4ES3_EELi8ELi7ELb0EEEvNS_16Flash_fwd_paramsE,"aw",@nobits
	.sectionflags	@""
	.align	16
.nv.shared._ZN5flash32flash_fwd_splitkv_combine_kernelI23Flash_fwd_kernel_traitsILi192ELi64ELi64ELi4ELb0ELb0EN7cutlass6half_tE19Flash_kernel_traitsILi192ELi64ELi64ELi4ES3_EELi8ELi7ELb0EEEvNS_16Flash_fwd_paramsE:
	.zero		5632


//--------------------- .nv.shared.reserved.0     --------------------------
	.section	.nv.shared.reserved.0,"aw",@nobits
	.weak		__nv_reservedSMEM_offset_0_alias
	.size		__nv_reservedSMEM_offset_0_alias, 0, 0
	.other		__nv_reservedSMEM_offset_0_alias,@"STO_CUDA_RESERVED_SHARED STV_DEFAULT"
__nv_reservedSMEM_offset_0_alias:
	.zero		0


//--------------------- .nv.global                --------------------------
	.section	.nv.global,"aw",@nobits
.nv.global:
	.type		_ZN72_INTERNAL_35b72431_36_flash_fwd_split_hdim192_fp16_sm80_cu_4022bc09_28184cute1_E,@object
	.size		_ZN72_INTERNAL_35b72431_36_flash_fwd_split_hdim192_fp16_sm80_cu_4022bc09_28184cute1_E,(_ZN72_INTERNAL_35b72431_36_flash_fwd_split_hdim192_fp16_sm80_cu_4022bc09_28184cuda3std3__45__cpo6cbeginE - _ZN72_INTERNAL_35b72431_36_flash_fwd_split_hdim192_fp16_sm80_cu_4022bc09_28184cute1_E)
_ZN72_INTERNAL_35b72431_36_flash_fwd_split_hdim192_fp16_sm80_cu_4022bc09_28184cute1_E:
	.zero		1
	.type		_ZN72_INTERNAL_35b72431_36_flash_fwd_split_hdim192_fp16_sm80_cu_4022bc09_28184cuda3std3__45__cpo6cbeginE,@object
	.size		_ZN72_INTERNAL_35b72431_36_flash_fwd_split_hdim192_fp16_sm80_cu_4022bc09_28184cuda3std3__45__cpo6cbeginE,(_ZN72_INTERNAL_35b72431_36_flash_fwd_split_hdim192_fp16_sm80_cu_4022bc09_28184cuda3std3__48in_placeE - _ZN72_INTERNAL_35b72431_36_flash_fwd_split_hdim192_fp16_sm80_cu_4022bc09_28184cuda3std3__45__cpo6cbeginE)
_ZN72_INTERNAL_35b72431_36_flash_fwd_split_hdim192_fp16_sm80_cu_4022bc09_28184cuda3std3__45__cpo6cbeginE:
	.zero		1
	.type		_ZN72_INTERNAL_35b72431_36_flash_fwd_split_hdim192_fp16_sm80_cu_4022bc09_28184cuda3std3__48in_placeE,@object
	.size		_ZN72_INTERNAL_35b72431_36_flash_fwd_split_hdim192_fp16_sm80_cu_4022bc09_28184cuda3std3__48in_placeE,(_ZN72_INTERNAL_35b72431_36_flash_fwd_split_hdim192_fp16_sm80_cu_4022bc09_28184cuda3std6ranges3__45__cpo9iter_moveE - _ZN72_INTERNAL_35b72431_36_flash_fwd_split_hdim192_fp16_sm80_cu_4022bc09_28184cuda3std3__48in_placeE)
_ZN72_INTERNAL_35b72431_36_flash_fwd_split_hdim192_fp16_sm80_cu_4022bc09_28184cuda3std3__48in_placeE:
	.zero		1
	.type		_ZN72_INTERNAL_35b72431_36_flash_fwd_split_hdim192_fp16_sm80_cu_4022bc09_28184cuda3std6ranges3__45__cpo9iter_moveE,@object
	.size		_ZN72_INTERNAL_35b72431_36_flash_fwd_split_hdim192_fp16_sm80_cu_4022bc09_28184cuda3std6ranges3__45__cpo9iter_moveE,(_ZN72_INTERNAL_35b72431_36_flash_fwd_split_hdim192_fp16_sm80_cu_4022bc09_28184cuda3std3__45__cpo5beginE - _ZN72_INTERNAL_35b72431_36_flash_fwd_split_hdim192_fp16_sm80_cu_4022bc09_28184cuda3std6ranges3__45__cpo9iter_moveE)
_ZN72_INTERNAL_35b72431_36_flash_fwd_split_hdim192_fp16_sm80_cu_4022bc09_28184cuda3std6ranges3__45__cpo9iter_moveE:
	.zero		1
	.type		_ZN72_INTERNAL_35b72431_36_flash_fwd_split_hdim192_fp16_sm80_cu_4022bc09_28184cuda3std3__45__cpo5beginE,@object
	.size		_ZN72_INTERNAL_35b72431_36_flash_fwd_split_hdim192_fp16_sm80_cu_4022bc09_28184cuda3std3__45__cpo5beginE,(_ZN72_INTERNAL_35b72431_36_flash_fwd_split_hdim192_fp16_sm80_cu_4022bc09_28184cuda3std3__474_GLOBAL__N__35b72431_36_flash_fwd_split_hdim192_fp16_sm80_cu_4022bc09_28186ignoreE - _ZN72_INTERNAL_35b72431_36_flash_fwd_split_hdim192_fp16_sm80_cu_4022bc09_28184cuda3std3__45__cpo5beginE)
_ZN72_INTERNAL_35b72431_36_flash_fwd_split_hdim192_fp16_sm80_cu_4022bc09_28184cuda3std3__45__cpo5beginE:
	.zero		1
	.type		_ZN72_INTERNAL_35b72431_36_flash_fwd_split_hdim192_fp16_sm80_cu_4022bc09_28184cuda3std3__474_GLOBAL__N__35b72431_36_flash_fwd_split_hdim192_fp16_sm80_cu_4022bc09_28186ignoreE,@object
	.size		_ZN72_INTERNAL_35b72431_36_flash_fwd_split_hdim192_fp16_sm80_cu_4022bc09_28184cuda3std3__474_GLOBAL__N__35b72431_36_flash_fwd_split_hdim192_fp16_sm80_cu_4022bc09_28186ignoreE,(_ZN72_INTERNAL_35b72431_36_flash_fwd_split_hdim192_fp16_sm80_cu_4022bc09_28184cute7productE - _ZN72_INTERNAL_35b72431_36_flash_fwd_split_hdim192_fp16_sm80_cu_4022bc09_28184cuda3std3__474_GLOBAL__N__35b72431_36_flash_fwd_split_hdim192_fp16_sm80_cu_4022bc09_28186ignoreE)
_ZN72_INTERNAL_35b72431_36_flash_fwd_split_hdim192_fp16_sm80_cu_4022bc09_28184cuda3std3__474_GLOBAL__N__35b72431_36_flash_fwd_split_hdim192_fp16_sm80_cu_4022bc09_28186ignoreE:
	.zero		1
	.type		_ZN72_INTERNAL_35b72431_36_flash_fwd_split_hdim192_fp16_sm80_cu_4022bc09_28184cute7productE,@object
	.size		_ZN72_INTERNAL_35b72431_36_flash_fwd_split_hdim192_fp16_sm80_cu_4022bc09_28184cute7productE,(_ZN72_INTERNAL_35b72431_36_flash_fwd_split_hdim192_fp16_sm80_cu_4022bc09_28184cuda3std3__45__cpo3endE - _ZN72_INTERNAL_35b72431_36_flash_fwd_split_hdim192_fp16_sm80_cu_4022bc09_28184cute7productE)
_ZN72_INTERNAL_35b72431_36_flash_fwd_split_hdim192_fp16_sm80_cu_4022bc09_28184cute7productE:
	.zero		1
	.type		_ZN72_INTERNAL_35b72431_36_flash_fwd_split_hdim192_fp16_sm80_cu_4022bc09_28184cuda3std3__45__cpo3endE,@object
	.size		_ZN72_INTERNAL_35b72431_36_flash_fwd_split_hdim192_fp16_sm80_cu_4022bc09_28184cuda3std3__45__cpo3endE,(_ZN72_INTERNAL_35b72431_36_flash_fwd_split_hdim192_fp16_sm80_cu_4022bc09_28184cuda3std3__419piecewise_constructE - _ZN72_INTERNAL_35b72431_36_flash_fwd_split_hdim192_fp16_sm80_cu_4022bc09_28184cuda3std3__45__cpo3endE)
_ZN72_INTERNAL_35b72431_36_flash_fwd_split_hdim192_fp16_sm80_cu_4022bc09_28184cuda3std3__45__cpo3endE:
	.zero		1
	.type		_ZN72_INTERNAL_35b72431_36_flash_fwd_split_hdim192_fp16_sm80_cu_4022bc09_28184cuda3std3__419piecewise_constructE,@object
	.size		_ZN72_INTERNAL_35b72431_36_flash_fwd_split_hdim192_fp16_sm80_cu_4022bc09_28184cuda3std3__419piecewise_constructE,(_ZN72_INTERNAL_35b72431_36_flash_fwd_split_hdim192_fp16_sm80_cu_4022bc09_28184cuda3std3__45__cpo4cendE - _ZN72_INTERNAL_35b72431_36_flash_fwd_split_hdim192_fp16_sm80_cu_4022bc09_28184cuda3std3__419piecewise_constructE)
_ZN72_INTERNAL_35b72431_36_flash_fwd_split_hdim192_fp16_sm80_cu_4022bc09_28184cuda3std3__419piecewise_constructE:
	.zero		1
	.type		_ZN72_INTERNAL_35b72431_36_flash_fwd_split_hdim192_fp16_sm80_cu_4022bc09_28184cuda3std3__45__cpo4cendE,@object
	.size		_ZN72_INTERNAL_35b72431_36_flash_fwd_split_hdim192_fp16_sm80_cu_4022bc09_28184cuda3std3__45__cpo4cendE,(_ZN72_INTERNAL_35b72431_36_flash_fwd_split_hdim192_fp16_sm80_cu_4022bc09_28184cuda3std6ranges3__45__cpo4swapE - _ZN72_INTERNAL_35b72431_36_flash_fwd_split_hdim192_fp16_sm80_cu_4022bc09_28184cuda3std3__45__cpo4cendE)
_ZN72_INTERNAL_35b72431_36_flash_fwd_split_hdim192_fp16_sm80_cu_4022bc09_28184cuda3std3__45__cpo4cendE:
	.zero		1
	.type		_ZN72_INTERNAL_35b72431_36_flash_fwd_split_hdim192_fp16_sm80_cu_4022bc09_28184cuda3std6ranges3__45__cpo4swapE,@object
	.size		_ZN72_INTERNAL_35b72431_36_flash_fwd_split_hdim192_fp16_sm80_cu_4022bc09_28184cuda3std6ranges3__45__cpo4swapE,(.L_7 - _ZN72_INTERNAL_35b72431_36_flash_fwd_split_hdim192_fp16_sm80_cu_4022bc09_28184cuda3std6ranges3__45__cpo4swapE)
_ZN72_INTERNAL_35b72431_36_flash_fwd_split_hdim192_fp16_sm80_cu_4022bc09_28184cuda3std6ranges3__45__cpo4swapE:
	.zero		1
.L_7:


//--------------------- .nv.shared._ZN5flash32flash_fwd_splitkv_combine_kernelI23Flash_fwd_kernel_traitsILi192ELi64ELi64ELi4ELb0ELb0EN7cutlass6half_tE19Flash_kernel_traitsILi192ELi64ELi64ELi4ES3_EELi8ELi6ELb0EEEvNS_16Flash_fwd_paramsE --------------------------
	.section	.nv.shared._ZN5flash32flash_fwd_splitkv_combine_kernelI23Flash_fwd_kernel_traitsILi192ELi64ELi64ELi4ELb0ELb0EN7cutlass6half_tE19Flash_kernel_traitsILi192ELi64ELi64ELi4ES3_EELi8ELi6ELb0EEEvNS_16Flash_fwd_paramsE,"aw",@nobits
	.sectionflags	@""
	.align	16
.nv.shared._ZN5flash32flash_fwd_splitkv_combine_kernelI23Flash_fwd_kernel_traitsILi192ELi64ELi64ELi4ELb0ELb0EN7cutlass6half_tE19Flash_kernel_traitsILi192ELi64ELi64ELi4ES3_EELi8ELi6ELb0EEEvNS_16Flash_fwd_paramsE:
	.zero		3328


//--------------------- .nv.shared._ZN5flash32flash_fwd_splitkv_combine_kernelI23Flash_fwd_kernel_traitsILi192ELi64ELi64ELi4ELb0ELb0EN7cutlass6half_tE19Flash_kernel_traitsILi192ELi64ELi64ELi4ES3_EELi8ELi5ELb0EEEvNS_16Flash_fwd_paramsE --------------------------
	.section	.nv.shared._ZN5flash32flash_fwd_splitkv_combine_kernelI23Flash_fwd_kernel_traitsILi192ELi64ELi64ELi4ELb0ELb0EN7cutlass6half_tE19Flash_kernel_traitsILi192ELi64ELi64ELi4ES3_EELi8ELi5ELb0EEEvNS_16Flash_fwd_paramsE,"aw",@nobits
	.sectionflags	@""
	.align	16
.nv.shared._ZN5flash32flash_fwd_splitkv_combine_kernelI23Flash_fwd_kernel_traitsILi192ELi64ELi64ELi4ELb0ELb0EN7cutlass6half_tE19Flash_kernel_traitsILi192ELi64ELi64ELi4ES3_EELi8ELi5ELb0EEEvNS_16Flash_fwd_paramsE:
	.zero		2176


//--------------------- .nv.shared._ZN5flash32flash_fwd_splitkv_combine_kernelI23Flash_fwd_kernel_traitsILi192ELi64ELi64ELi4ELb0ELb0EN7cutlass6half_tE19Flash_kernel_traitsILi192ELi64ELi64ELi4ES3_EELi8ELi4ELb0EEEvNS_16Flash_fwd_paramsE --------------------------
	.section	.nv.shared._ZN5flash32flash_fwd_splitkv_combine_kernelI23Flash_fwd_kernel_traitsILi192ELi64ELi64ELi4ELb0ELb0EN7cutlass6half_tE19Flash_kernel_traitsILi192ELi64ELi64ELi4ES3_EELi8ELi4ELb0EEEvNS_16Flash_fwd_paramsE,"aw",@nobits
	.sectionflags	@""
	.align	16
.nv.shared._ZN5flash32flash_fwd_splitkv_combine_kernelI23Flash_fwd_kernel_traitsILi192ELi64ELi64ELi4ELb0ELb0EN7cutlass6half_tE19Flash_kernel_traitsILi192ELi64ELi64ELi4ES3_EELi8ELi4ELb0EEEvNS_16Flash_fwd_paramsE:
	.zero		1600


//--------------------- .nv.shared._ZN5flash32flash_fwd_splitkv_combine_kernelI23Flash_fwd_kernel_traitsILi192ELi64ELi64ELi4ELb0ELb0EN7cutlass6half_tE19Flash_kernel_traitsILi192ELi64ELi64ELi4ES3_EELi8ELi3ELb0EEEvNS_16Flash_fwd_paramsE --------------------------
	.section	.nv.shared._ZN5flash32flash_fwd_splitkv_combine_kernelI23Flash_fwd_kernel_traitsILi192ELi64ELi64ELi4ELb0ELb0EN7cutlass6half_tE19Flash_kernel_traitsILi192ELi64ELi64ELi4ES3_EELi8ELi3ELb0EEEvNS_16Flash_fwd_paramsE,"aw",@nobits
	.sectionflags	@""
	.align	16
.nv.shared._ZN5flash32flash_fwd_splitkv_combine_kernelI23Flash_fwd_kernel_traitsILi192ELi64ELi64ELi4ELb0ELb0EN7cutlass6half_tE19Flash_kernel_traitsILi192ELi64ELi64ELi4ES3_EELi8ELi3ELb0EEEvNS_16Flash_fwd_paramsE:
	.zero		1312


//--------------------- .nv.shared._ZN5flash32flash_fwd_splitkv_combine_kernelI23Flash_fwd_kernel_traitsILi192ELi64ELi64ELi4ELb0ELb0EN7cutlass6half_tE19Flash_kernel_traitsILi192ELi64ELi64ELi4ES3_EELi8ELi2ELb0EEEvNS_16Flash_fwd_paramsE --------------------------
	.section	.nv.shared._ZN5flash32flash_fwd_splitkv_combine_kernelI23Flash_fwd_kernel_traitsILi192ELi64ELi64ELi4ELb0ELb0EN7cutlass6half_tE19Flash_kernel_traitsILi192ELi64ELi64ELi4ES3_EELi8ELi2ELb0EEEvNS_16Flash_fwd_paramsE,"aw",@nobits
	.sectionflags	@""
	.align	16
.nv.shared._ZN5flash32flash_fwd_splitkv_combine_kernelI23Flash_fwd_kernel_traitsILi192ELi64ELi64ELi4ELb0ELb0EN7cutlass6half_tE19Flash_kernel_traitsILi192ELi64ELi64ELi4ES3_EELi8ELi2ELb0EEEvNS_16Flash_fwd_paramsE:
	.zero		1168


//--------------------- .nv.shared._ZN5flash32flash_fwd_splitkv_combine_kernelI23Flash_fwd_kernel_traitsILi192ELi64ELi64ELi4ELb0ELb0EN7cutlass6half_tE19Flash_kernel_traitsILi192ELi64ELi64ELi4ES3_EELi8ELi1ELb0EEEvNS_16Flash_fwd_paramsE --------------------------
	.section	.nv.shared._ZN5flash32flash_fwd_splitkv_combine_kernelI23Flash_fwd_kernel_traitsILi192ELi64ELi64ELi4ELb0ELb0EN7cutlass6half_tE19Flash_kernel_traitsILi192ELi64ELi64ELi4ES3_EELi8ELi1ELb0EEEvNS_16Flash_fwd_paramsE,"aw",@nobits
	.sectionflags	@""
	.align	16
.nv.shared._ZN5flash32flash_fwd_splitkv_combine_kernelI23Flash_fwd_kernel_traitsILi192ELi64ELi64ELi4ELb0ELb0EN7cutlass6half_tE19Flash_kernel_traitsILi192ELi64ELi64ELi4ES3_EELi8ELi1ELb0EEEvNS_16Flash_fwd_paramsE:
	.zero		1104


//--------------------- .nv.shared._ZN5flash32flash_fwd_splitkv_combine_kernelI23Flash_fwd_kernel_traitsILi192ELi64ELi64ELi4ELb0ELb0EN7cutlass6half_tE19Flash_kernel_traitsILi192ELi64ELi64ELi4ES3_EELi8ELi7ELb1EEEvNS_16Flash_fwd_paramsE --------------------------
	.section	.nv.shared._ZN5flash32flash_fwd_splitkv_combine_kernelI23Flash_fwd_kernel_traitsILi192ELi64ELi64ELi4ELb0ELb0EN7cutlass6half_tE19Flash_kernel_traitsILi192ELi64ELi64ELi4ES3_EELi8ELi7ELb1EEEvNS_16Flash_fwd_paramsE,"aw",@nobits
	.sectionflags	@""
	.align	16
.nv.shared._ZN5flash32flash_fwd_splitkv_combine_kernelI23Flash_fwd_kernel_traitsILi192ELi64ELi64ELi4ELb0ELb0EN7cutlass6half_tE19Flash_kernel_traitsILi192ELi64ELi64ELi4ES3_EELi8ELi7ELb1EEEvNS_16Flash_fwd_paramsE:
	.zero		5632


//--------------------- .nv.shared._ZN5flash32flash_fwd_splitkv_combine_kernelI23Flash_fwd_kernel_traitsILi192ELi64ELi64ELi4ELb0ELb0EN7cutlass6half_tE19Flash_kernel_traitsILi192ELi64ELi64ELi4ES3_EELi8ELi6ELb1EEEvNS_16Flash_fwd_paramsE --------------------------
	.section	.nv.shared._ZN5flash32flash_fwd_splitkv_combine_kernelI23Flash_fwd_kernel_traitsILi192ELi64ELi64ELi4ELb0ELb0EN7cutlass6half_tE19Flash_kernel_traitsILi192ELi64ELi64ELi4ES3_EELi8ELi6ELb1EEEvNS_16Flash_fwd_paramsE,"aw",@nobits
	.sectionflags	@""
	.align	16
.nv.shared._ZN5flash32flash_fwd_splitkv_combine_kernelI23Flash_fwd_kernel_traitsILi192ELi64ELi64ELi4ELb0ELb0EN7cutlass6half_tE19Flash_kernel_traitsILi192ELi64ELi64ELi4ES3_EELi8ELi6ELb1EEEvNS_16Flash_fwd_paramsE:
	.zero		3328


//--------------------- .nv.shared._ZN5flash32flash_fwd_splitkv_combine_kernelI23Flash_fwd_kernel_traitsILi192ELi64ELi64ELi4ELb0ELb0EN7cutlass6half_tE19Flash_kernel_traitsILi192ELi64ELi64ELi4ES3_EELi8ELi5ELb1EEEvNS_16Flash_fwd_paramsE --------------------------
	.section	.nv.shared._ZN5flash32flash_fwd_splitkv_combine_kernelI23Flash_fwd_kernel_traitsILi192ELi64ELi64ELi4ELb0ELb0EN7cutlass6half_tE19Flash_kernel_traitsILi192ELi64ELi64ELi4ES3_EELi8ELi5ELb1EEEvNS_16Flash_fwd_paramsE,"aw",@nobits
	.sectionflags	@""
	.align	16
.nv.shared._ZN5flash32flash_fwd_splitkv_combine_kernelI23Flash_fwd_kernel_traitsILi192ELi64ELi64ELi4ELb0ELb0EN7cutlass6half_tE19Flash_kernel_traitsILi192ELi64ELi64ELi4ES3_EELi8ELi5ELb1EEEvNS_16Flash_fwd_paramsE:
	.zero		2176


//--------------------- .nv.shared._ZN5flash32flash_fwd_splitkv_combine_kernelI23Flash_fwd_kernel_traitsILi192ELi64ELi64ELi4ELb0ELb0EN7cutlass6half_tE19Flash_kernel_traitsILi192ELi64ELi64ELi4ES3_EELi8ELi4ELb1EEEvNS_16Flash_fwd_paramsE --------------------------
	.section	.nv.shared._ZN5flash32flash_fwd_splitkv_combine_kernelI23Flash_fwd_kernel_traitsILi192ELi64ELi64ELi4ELb0ELb0EN7cutlass6half_tE19Flash_kernel_traitsILi192ELi64ELi64ELi4ES3_EELi8ELi4ELb1EEEvNS_16Flash_fwd_paramsE,"aw",@nobits
	.sectionflags	@""
	.align	16
.nv.shared._ZN5flash32flash_fwd_splitkv_combine_kernelI23Flash_fwd_kernel_traitsILi192ELi64ELi64ELi4ELb0ELb0EN7cutlass6half_tE19Flash_kernel_traitsILi192ELi64ELi64ELi4ES3_EELi8ELi4ELb1EEEvNS_16Flash_fwd_paramsE:
	.zero		1600


//--------------------- .nv.shared._ZN5flash32flash_fwd_splitkv_combine_kernelI23Flash_fwd_kernel_traitsILi192ELi64ELi64ELi4ELb0ELb0EN7cutlass6half_tE19Flash_kernel_traitsILi192ELi64ELi64ELi4ES3_EELi8ELi3ELb1EEEvNS_16Flash_fwd_paramsE --------------------------
	.section	.nv.shared._ZN5flash32flash_fwd_splitkv_combine_kernelI23Flash_fwd_kernel_traitsILi192ELi64ELi64ELi4ELb0ELb0EN7cutlass6half_tE19Flash_kernel_traitsILi192ELi64ELi64ELi4ES3_EELi8ELi3ELb1EEEvNS_16Flash_fwd_paramsE,"aw",@nobits
	.sectionflags	@""
	.align	16
.nv.shared._ZN5flash32flash_fwd_splitkv_combine_kernelI23Flash_fwd_kernel_traitsILi192ELi64ELi64ELi4ELb0ELb0EN7cutlass6half_tE19Flash_kernel_traitsILi192ELi64ELi64ELi4ES3_EELi8ELi3ELb1EEEvNS_16Flash_fwd_paramsE:
	.zero		1312


//--------------------- .nv.shared._ZN5flash32flash_fwd_splitkv_combine_kernelI23Flash_fwd_kernel_traitsILi192ELi64ELi64ELi4ELb0ELb0EN7cutlass6half_tE19Flash_kernel_traitsILi192ELi64ELi64ELi4ES3_EELi8ELi2ELb1EEEvNS_16Flash_fwd_paramsE --------------------------
	.section	.nv.shared._ZN5flash32flash_fwd_splitkv_combine_kernelI23Flash_fwd_kernel_traitsILi192ELi64ELi64ELi4ELb0ELb0EN7cutlass6half_tE19Flash_kernel_traitsILi192ELi64ELi64ELi4ES3_EELi8ELi2ELb1EEEvNS_16Flash_fwd_paramsE,"aw",@nobits
	.sectionflags	@""
	.align	16
.nv.shared._ZN5flash32flash_fwd_splitkv_combine_kernelI23Flash_fwd_kernel_traitsILi192ELi64ELi64ELi4ELb0ELb0EN7cutlass6half_tE19Flash_kernel_traitsILi192ELi64ELi64ELi4ES3_EELi8ELi2ELb1EEEvNS_16Flash_fwd_paramsE:
	.zero		1168


//--------------------- .nv.shared._ZN5flash32flash_fwd_splitkv_combine_kernelI23Flash_fwd_kernel_traitsILi192ELi64ELi64ELi4ELb0ELb0EN7cutlass6half_tE19Flash_kernel_traitsILi192ELi64ELi64ELi4ES3_EELi8ELi1ELb1EEEvNS_16Flash_fwd_paramsE --------------------------
	.section	.nv.shared._ZN5flash32flash_fwd_splitkv_combine_kernelI23Flash_fwd_kernel_traitsILi192ELi64ELi64ELi4ELb0ELb0EN7cutlass6half_tE19Flash_kernel_traitsILi192ELi64ELi64ELi4ES3_EELi8ELi1ELb1EEEvNS_16Flash_fwd_paramsE,"aw",@nobits
	.sectionflags	@""
	.align	16
.nv.shared._ZN5flash32flash_fwd_splitkv_combine_kernelI23Flash_fwd_kernel_traitsILi192ELi64ELi64ELi4ELb0ELb0EN7cutlass6half_tE19Flash_kernel_traitsILi192ELi64ELi64ELi4ES3_EELi8ELi1ELb1EEEvNS_16Flash_fwd_paramsE:
	.zero		1104


//--------------------- .nv.shared._ZN5flash24flash_fwd_splitkv_kernelI23Flash_fwd_kernel_traitsILi192ELi64ELi64ELi4ELb0ELb0EN7cutlass6half_tE19Flash_kernel_traitsILi192ELi64ELi64ELi4ES3_EELb0ELb0ELb0ELb0ELb0ELb0ELb0ELb0EEEvNS_16Flash_fwd_paramsE --------------------------
	.section	.nv.shared._ZN5flash24flash_fwd_splitkv_kernelI23Flash_fwd_kernel_traitsILi192ELi64ELi64ELi4ELb0ELb0EN7cutlass6half_tE19Flash_kernel_traitsILi192ELi64ELi64ELi4ES3_EELb0ELb0ELb0ELb0ELb0ELb0ELb0ELb0EEEvNS_16Flash_fwd_paramsE,"aw",@nobits
	.sectionflags	@""
	.align	16
	.zero		1024


//--------------------- .nv.shared._ZN5flash24flash_fwd_splitkv_kernelI23Flash_fwd_kernel_traitsILi192ELi64ELi64ELi4ELb0ELb0EN7cutlass6half_tE19Flash_kernel_traitsILi192ELi64ELi64ELi4ES3_EELb0ELb0ELb0ELb0ELb0ELb1ELb0ELb0EEEvNS_16Flash_fwd_paramsE --------------------------
	.section	.nv.shared._ZN5flash24flash_fwd_splitkv_kernelI23Flash_fwd_kernel_traitsILi192ELi64ELi64ELi4ELb0ELb0EN7cutlass6half_tE19Flash_kernel_traitsILi192ELi64ELi64ELi4ES3_EELb0ELb0ELb0ELb0ELb0ELb1ELb0ELb0EEEvNS_16Flash_fwd_paramsE,"aw",@nobits
	.sectionflags	@""
	.align	16
	.zero		1024


//--------------------- .nv.shared._ZN5flash24flash_fwd_splitkv_kernelI23Flash_fwd_kernel_traitsILi192ELi64ELi64ELi4ELb0ELb0EN7cutlass6half_tE19Flash_kernel_traitsILi192ELi64ELi64ELi4ES3_EELb0ELb0ELb0ELb0ELb0ELb0ELb0ELb1EEEvNS_16Flash_fwd_paramsE --------------------------
	.section	.nv.shared._ZN5flash24flash_fwd_splitkv_kernelI23Flash_fwd_kernel_traitsILi192ELi64ELi64ELi4ELb0ELb0EN7cutlass6half_tE19Flash_kernel_traitsILi192ELi64ELi64ELi4ES3_EELb0ELb0ELb0ELb0ELb0ELb0ELb0ELb1EEEvNS_16Flash_fwd_paramsE,"aw",@nobits
	.sectionflags	@""
	.align	16
	.zero		1024


//--------------------- .nv.shared._ZN5flash24flash_fwd_splitkv_kernelI23Flash_fwd_kernel_traitsILi192ELi64ELi64ELi4ELb0ELb0EN7cutlass6half_tE19Flash_kernel_traitsILi192ELi64ELi64ELi4ES3_EELb0ELb0ELb0ELb0ELb0ELb1ELb0ELb1EEEvNS_16Flash_fwd_paramsE --------------------------
	.section	.nv.shared._ZN5flash24flash_fwd_splitkv_kernelI23Flash_fwd_kernel_traitsILi192ELi64ELi64ELi4ELb0ELb0EN7cutlass6half_tE19Flash_kernel_traitsILi192ELi64ELi64ELi4ES3_EELb0ELb0ELb0ELb0ELb0ELb1ELb0ELb1EEEvNS_16Flash_fwd_paramsE,"aw",@nobits
	.sectionflags	@""
	.align	16
	.zero		1024


//--------------------- .nv.shared._ZN5flash24flash_fwd_splitkv_kernelI23Flash_fwd_kernel_traitsILi192ELi64ELi64ELi4ELb0ELb0EN7cutlass6half_tE19Flash_kernel_traitsILi192ELi64ELi64ELi4ES3_EELb0ELb0ELb0ELb0ELb0ELb0ELb1ELb0EEEvNS_16Flash_fwd_paramsE --------------------------
	.section	.nv.shared._ZN5flash24flash_fwd_splitkv_kernelI23Flash_fwd_kernel_traitsILi192ELi64ELi64ELi4ELb0ELb0EN7cutlass6half_tE19Flash_kernel_traitsILi192ELi64ELi64ELi4ES3_EELb0ELb0ELb0ELb0ELb0ELb0ELb1ELb0EEEvNS_16Flash_fwd_paramsE,"aw",@nobits
	.sectionflags	@""
	.align	16
	.zero		1024


//--------------------- .nv.shared._ZN5flash24flash_fwd_splitkv_kernelI23Flash_fwd_kernel_traitsILi192ELi64ELi64ELi4ELb0ELb0EN7cutlass6half_tE19Flash_kernel_traitsILi192ELi64ELi64ELi4ES3_EELb0ELb0ELb0ELb0ELb0ELb1ELb1ELb0EEEvNS_16Flash_fwd_paramsE --------------------------
	.section	.nv.shared._ZN5flash24flash_fwd_splitkv_kernelI23Flash_fwd_kernel_traitsILi192ELi64ELi64ELi4ELb0ELb0EN7cutlass6half_tE19Flash_kernel_traitsILi192ELi64ELi64ELi4ES3_EELb0ELb0ELb0ELb0ELb0ELb1ELb1ELb0EEEvNS_16Flash_fwd_paramsE,"aw",@nobits
	.sectionflags	@""
	.align	16
	.zero		1024


//--------------------- .nv.shared._ZN5flash24flash_fwd_splitkv_kernelI23Flash_fwd_kernel_traitsILi192ELi64ELi64ELi4ELb0ELb0EN7cutlass6half_tE19Flash_kernel_traitsILi192ELi64ELi64ELi4ES3_EELb0ELb0ELb0ELb0ELb0ELb0ELb1ELb1EEEvNS_16Flash_fwd_paramsE --------------------------
	.section	.nv.shared._ZN5flash24flash_fwd_splitkv_kernelI23Flash_fwd_kernel_traitsILi192ELi64ELi64ELi4ELb0ELb0EN7cutlass6half_tE19Flash_kernel_traitsILi192ELi64ELi64ELi4ES3_EELb0ELb0ELb0ELb0ELb0ELb0ELb1ELb1EEEvNS_16Flash_fwd_paramsE,"aw",@nobits
	.sectionflags	@""
	.align	16
	.zero		1024


//--------------------- .nv.shared._ZN5flash24flash_fwd_splitkv_kernelI23Flash_fwd_kernel_traitsILi192ELi64ELi64ELi4ELb0ELb0EN7cutlass6half_tE19Flash_kernel_traitsILi192ELi64ELi64ELi4ES3_EELb0ELb0ELb0ELb0ELb0ELb1ELb1ELb1EEEvNS_16Flash_fwd_paramsE --------------------------
	.section	.nv.shared._ZN5flash24flash_fwd_splitkv_kernelI23Flash_fwd_kernel_traitsILi192ELi64ELi64ELi4ELb0ELb0EN7cutlass6half_tE19Flash_kernel_traitsILi192ELi64ELi64ELi4ES3_EELb0ELb0ELb0ELb0ELb0ELb1ELb1ELb1EEEvNS_16Flash_fwd_paramsE,"aw",@nobits
	.sectionflags	@""
	.align	16
	.zero		1024


//--------------------- .nv.shared._ZN5flash24flash_fwd_splitkv_kernelI23Flash_fwd_kernel_traitsILi192ELi64ELi64ELi4ELb0ELb0EN7cutlass6half_tE19Flash_kernel_traitsILi192ELi64ELi64ELi4ES3_EELb0ELb1ELb0ELb0ELb0ELb0ELb0ELb0EEEvNS_16Flash_fwd_paramsE --------------------------
	.section	.nv.shared._ZN5flash24flash_fwd_splitkv_kernelI23Flash_fwd_kernel_traitsILi192ELi64ELi64ELi4ELb0ELb0EN7cutlass6half_tE19Flash_kernel_traitsILi192ELi64ELi64ELi4ES3_EELb0ELb1ELb0ELb0ELb0ELb0ELb0ELb0EEEvNS_16Flash_fwd_paramsE,"aw",@nobits
	.sectionflags	@""
	.align	16
	.zero		1024


//--------------------- .nv.shared._ZN5flash24flash_fwd_splitkv_kernelI23Flash_fwd_kernel_traitsILi192ELi64ELi64ELi4ELb0ELb0EN7cutlass6half_tE19Flash_kernel_traitsILi192ELi64ELi64ELi4ES3_EELb0ELb1ELb0ELb0ELb0ELb1ELb0ELb0EEEvNS_16Flash_fwd_paramsE --------------------------
	.section	.nv.shared._ZN5flash24flash_fwd_splitkv_kernelI23Flash_fwd_kernel_traitsILi192ELi64ELi64ELi4ELb0ELb0EN7cutlass6half_tE19Flash_kernel_traitsILi192ELi64ELi64ELi4ES3_EELb0ELb1ELb0ELb0ELb0ELb1ELb0ELb0EEEvNS_16Flash_fwd_paramsE,"aw",@nobits
	.sectionflags	@""
	.align	16
	.zero		1024


//--------------------- .nv.shared._ZN5flash24flash_fwd_splitkv_kernelI23Flash_fwd_kernel_traitsILi192ELi64ELi64ELi4ELb0ELb0EN7cutlass6half_tE19Flash_kernel_traitsILi192ELi64ELi64ELi4ES3_EELb0ELb1ELb0ELb0ELb0ELb0ELb0ELb1EEEvNS_16Flash_fwd_paramsE --------------------------
	.section	.nv.shared._ZN5flash24flash_fwd_splitkv_kernelI23Flash_fwd_kernel_traitsILi192ELi64ELi64ELi4ELb0ELb0EN7cutlass6half_tE19Flash_kernel_traitsILi192ELi64ELi64ELi4ES3_EELb0ELb1ELb0ELb0ELb0ELb0ELb0ELb1EEEvNS_16Flash_fwd_paramsE,"aw",@nobits
	.sectionflags	@""
	.align	16
	.zero		1024


//--------------------- .nv.shared._ZN5flash24flash_fwd_splitkv_kernelI23Flash_fwd_kernel_traitsILi192ELi64ELi64ELi4ELb0ELb0EN7cutlass6half_tE19Flash_kernel_traitsILi192ELi64ELi64ELi4ES3_EELb0ELb1ELb0ELb0ELb0ELb1ELb0ELb1EEEvNS_16Flash_fwd_paramsE --------------------------
	.section	.nv.shared._ZN5flash24flash_fwd_splitkv_kernelI23Flash_fwd_kernel_traitsILi192ELi64ELi64ELi4ELb0ELb0EN7cutlass6half_tE19Flash_kernel_traitsILi192ELi64ELi64ELi4ES3_EELb0ELb1ELb0ELb0ELb0ELb1ELb0ELb1EEEvNS_16Flash_fwd_paramsE,"aw",@nobits
	.sectionflags	@""
	.align	16
	.zero		1024


//--------------------- .nv.shared._ZN5flash24flash_fwd_splitkv_kernelI23Flash_fwd_kernel_traitsILi192ELi64ELi64ELi4ELb0ELb0EN7cutlass6half_tE19Flash_kernel_traitsILi192ELi64ELi64ELi4ES3_EELb0ELb1ELb0ELb0ELb0ELb0ELb1ELb0EEEvNS_16Flash_fwd_paramsE --------------------------
	.section	.nv.shared._ZN5flash24flash_fwd_splitkv_kernelI23Flash_fwd_kernel_traitsILi192ELi64ELi64ELi4ELb0ELb0EN7cutlass6half_tE19Flash_kernel_traitsILi192ELi64ELi64ELi4ES3_EELb0ELb1ELb0ELb0ELb0ELb0ELb1ELb0EEEvNS_16Flash_fwd_paramsE,"aw",@nobits
	.sectionflags	@""
	.align	16
	.zero		1024


//--------------------- .nv.shared._ZN5flash24flash_fwd_splitkv_kernelI23Flash_fwd_kernel_traitsILi192ELi64ELi64ELi4ELb0ELb0EN7cutlass6half_tE19Flash_kernel_traitsILi192ELi64ELi64ELi4ES3_EELb0ELb1ELb0ELb0ELb0ELb1ELb1ELb0EEEvNS_16Flash_fwd_paramsE --------------------------
	.section	.nv.shared._ZN5flash24flash_fwd_splitkv_kernelI23Flash_fwd_kernel_traitsILi192ELi64ELi64ELi4ELb0ELb0EN7cutlass6half_tE19Flash_kernel_traitsILi192ELi64ELi64ELi4ES3_EELb0ELb1ELb0ELb0ELb0ELb1ELb1ELb0EEEvNS_16Flash_fwd_paramsE,"aw",@nobits
	.sectionflags	@""
	.align	16
	.zero		1024


//--------------------- .nv.shared._ZN5flash24flash_fwd_splitkv_kernelI23Flash_fwd_kernel_traitsILi192ELi64ELi64ELi4ELb0ELb0EN7cutlass6half_tE19Flash_kernel_traitsILi192ELi64ELi64ELi4ES3_EELb0ELb1ELb0ELb0ELb0ELb0ELb1ELb1EEEvNS_16Flash_fwd_paramsE --------------------------
	.section	.nv.shared._ZN5flash24flash_fwd_splitkv_kernelI23Flash_fwd_kernel_traitsILi192ELi64ELi64ELi4ELb0ELb0EN7cutlass6half_tE19Flash_kernel_traitsILi192ELi64ELi64ELi4ES3_EELb0ELb1ELb0ELb0ELb0ELb0ELb1ELb1EEEvNS_16Flash_fwd_paramsE,"aw",@nobits
	.sectionflags	@""
	.align	16
	.zero		1024


//--------------------- .nv.shared._ZN5flash24flash_fwd_splitkv_kernelI23Flash_fwd_kernel_traitsILi192ELi64ELi64ELi4ELb0ELb0EN7cutlass6half_tE19Flash_kernel_traitsILi192ELi64ELi64ELi4ES3_EELb0ELb1ELb0ELb0ELb0ELb1ELb1ELb1EEEvNS_16Flash_fwd_paramsE --------------------------
	.section	.nv.shared._ZN5flash24flash_fwd_splitkv_kernelI23Flash_fwd_kernel_traitsILi192ELi64ELi64ELi4ELb0ELb0EN7cutlass6half_tE19Flash_kernel_traitsILi192ELi64ELi64ELi4ES3_EELb0ELb1ELb0ELb0ELb0ELb1ELb1ELb1EEEvNS_16Flash_fwd_paramsE,"aw",@nobits
	.sectionflags	@""
	.align	16
	.zero		1024


//--------------------- .nv.shared._ZN5flash24flash_fwd_splitkv_kernelI23Flash_fwd_kernel_traitsILi192ELi64ELi64ELi4ELb0ELb0EN7cutlass6half_tE19Flash_kernel_traitsILi192ELi64ELi64ELi4ES3_EELb0ELb0ELb0ELb0ELb1ELb0ELb0ELb0EEEvNS_16Flash_fwd_paramsE --------------------------
	.section	.nv.shared._ZN5flash24flash_fwd_splitkv_kernelI23Flash_fwd_kernel_traitsILi192ELi64ELi64ELi4ELb0ELb0EN7cutlass6half_tE19Flash_kernel_traitsILi192ELi64ELi64ELi4ES3_EELb0ELb0ELb0ELb0ELb1ELb0ELb0ELb0EEEvNS_16Flash_fwd_paramsE,"aw",@nobits
	.sectionflags	@""
	.align	16
	.zero		1024


//--------------------- .nv.shared._ZN5flash24flash_fwd_splitkv_kernelI23Flash_fwd_kernel_traitsILi192ELi64ELi64ELi4ELb0ELb0EN7cutlass6half_tE19Flash_kernel_traitsILi192ELi64ELi64ELi4ES3_EELb0ELb0ELb0ELb0ELb1ELb1ELb0ELb0EEEvNS_16Flash_fwd_paramsE --------------------------
	.section	.nv.shared._ZN5flash24flash_fwd_splitkv_kernelI23Flash_fwd_kernel_traitsILi192ELi64ELi64ELi4ELb0ELb0EN7cutlass6half_tE19Flash_kernel_traitsILi192ELi64ELi64ELi4ES3_EELb0ELb0ELb0ELb0ELb1ELb1ELb0ELb0EEEvNS_16Flash_fwd_paramsE,"aw",@nobits
	.sectionflags	@""
	.align	16
	.zero		1024


//--------------------- .nv.shared._ZN5flash24flash_fwd_splitkv_kernelI23Flash_fwd_kernel_traitsILi192ELi64ELi64ELi4ELb0ELb0EN7cutlass6half_tE19Flash_kernel_traitsILi192ELi64ELi64ELi4ES3_EELb0ELb0ELb1ELb0ELb0ELb0ELb0ELb0EEEvNS_16Flash_fwd_paramsE --------------------------
	.section	.nv.shared._ZN5flash24flash_fwd_splitkv_kernelI23Flash_fwd_kernel_traitsILi192ELi64ELi64ELi4ELb0ELb0EN7cutlass6half_tE19Flash_kernel_traitsILi192ELi64ELi64ELi4ES3_EELb0ELb0ELb1ELb0ELb0ELb0ELb0ELb0EEEvNS_16Flash_fwd_paramsE,"aw",@nobits
	.sectionflags	@""
	.align	16
	.zero		1024


//--------------------- .nv.shared._ZN5flash24flash_fwd_splitkv_kernelI23Flash_fwd_kernel_traitsILi192ELi64ELi64ELi4ELb0ELb0EN7cutlass6half_tE19Flash_kernel_traitsILi192ELi64ELi64ELi4ES3_EELb0ELb0ELb1ELb0ELb0ELb1ELb0ELb0EEEvNS_16Flash_fwd_paramsE --------------------------
	.section	.nv.shared._ZN5flash24flash_fwd_splitkv_kernelI23Flash_fwd_kernel_traitsILi192ELi64ELi64ELi4ELb0ELb0EN7cutlass6half_tE19Flash_kernel_traitsILi192ELi64ELi64ELi4ES3_EELb0ELb0ELb1ELb0ELb0ELb1ELb0ELb0EEEvNS_16Flash_fwd_paramsE,"aw",@nobits
	.sectionflags	@""
	.align	16
	.zero		1024


//--------------------- .nv.shared._ZN5flash24flash_fwd_splitkv_kernelI23Flash_fwd_kernel_traitsILi192ELi64ELi64ELi4ELb0ELb0EN7cutlass6half_tE19Flash_kernel_traitsILi192ELi64ELi64ELi4ES3_EELb0ELb0ELb0ELb0ELb1ELb0ELb0ELb1EEEvNS_16Flash_fwd_paramsE --------------------------
	.section	.nv.shared._ZN5flash24flash_fwd_splitkv_kernelI23Flash_fwd_kernel_traitsILi192ELi64ELi64ELi4ELb0ELb0EN7cutlass6half_tE19Flash_kernel_traitsILi192ELi64ELi64ELi4ES3_EELb0ELb0ELb0ELb0ELb1ELb0ELb0ELb1EEEvNS_16Flash_fwd_paramsE,"aw",@nobits
	.sectionflags	@""
	.align	16
	.zero		1024


//--------------------- .nv.shared._ZN5flash24flash_fwd_splitkv_kernelI23Flash_fwd_kernel_traitsILi192ELi64ELi64ELi4ELb0ELb0EN7cutlass6half_tE19Flash_kernel_traitsILi192ELi64ELi64ELi4ES3_EELb0ELb0ELb0ELb0ELb1ELb1ELb0ELb1EEEvNS_16Flash_fwd_paramsE --------------------------
	.section	.nv.shared._ZN5flash24flash_fwd_splitkv_kernelI23Flash_fwd_kernel_traitsILi192ELi64ELi64ELi4ELb0ELb0EN7cutlass6half_tE19Flash_kernel_traitsILi192ELi64ELi64ELi4ES3_EELb0ELb0ELb0ELb0ELb1ELb1ELb0ELb1EEEvNS_16Flash_fwd_paramsE,"aw",@nobits
	.sectionflags	@""
	.align	16
	.zero		1024


//--------------------- .nv.shared._ZN5flash24flash_fwd_splitkv_kernelI23Flash_fwd_kernel_traitsILi192ELi64ELi64ELi4ELb0ELb0EN7cutlass6half_tE19Flash_kernel_traitsILi192ELi64ELi64ELi4ES3_EELb0ELb0ELb1ELb0ELb0ELb0ELb0ELb1EEEvNS_16Flash_fwd_paramsE --------------------------
	.section	.nv.shared._ZN5flash24flash_fwd_splitkv_kernelI23Flash_fwd_kernel_traitsILi192ELi64ELi64ELi4ELb0ELb0EN7cutlass6half_tE19Flash_kernel_traitsILi192ELi64ELi64ELi4ES3_EELb0ELb0ELb1ELb0ELb0ELb0ELb0ELb1EEEvNS_16Flash_fwd_paramsE,"aw",@nobits
	.sectionflags	@""
	.align	16
	.zero		1024


//--------------------- .nv.shared._ZN5flash24flash_fwd_splitkv_kernelI23Flash_fwd_kernel_traitsILi192ELi64ELi64ELi4ELb0ELb0EN7cutlass6half_tE19Flash_kernel_traitsILi192ELi64ELi64ELi4ES3_EELb0ELb0ELb1ELb0ELb0ELb1ELb0ELb1EEEvNS_16Flash_fwd_paramsE --------------------------
	.section	.nv.shared._ZN5flash24flash_fwd_splitkv_kernelI23Flash_fwd_kernel_traitsILi192ELi64ELi64ELi4ELb0ELb0EN7cutlass6half_tE19Flash_kernel_traitsILi192ELi64ELi64ELi4ES3_EELb0ELb0ELb1ELb0ELb0ELb1ELb0ELb1EEEvNS_16Flash_fwd_paramsE,"aw",@nobits
	.sectionflags	@""
	.align	16
	.zero		1024


//--------------------- .nv.shared._ZN5flash24flash_fwd_splitkv_kernelI23Flash_fwd_kernel_traitsILi192ELi64ELi64ELi4ELb0ELb0EN7cutlass6half_tE19Flash_kernel_traitsILi192ELi64ELi64ELi4ES3_EELb0ELb0ELb0ELb0ELb1ELb0ELb1ELb0EEEvNS_16Flash_fwd_paramsE --------------------------
	.section	.nv.shared._ZN5flash24flash_fwd_splitkv_kernelI23Flash_fwd_kernel_traitsILi192ELi64ELi64ELi4ELb0ELb0EN7cutlass6half_tE19Flash_kernel_traitsILi192ELi64ELi64ELi4ES3_EELb0ELb0ELb0ELb0ELb1ELb0ELb1ELb0EEEvNS_16Flash_fwd_paramsE,"aw",@nobits
	.sectionflags	@""
	.align	16
	.zero		1024


//--------------------- .nv.shared._ZN5flash24flash_fwd_splitkv_kernelI23Flash_fwd_kernel_traitsILi192ELi64ELi64ELi4ELb0ELb0EN7cutlass6half_tE19Flash_kernel_traitsILi192ELi64ELi64ELi4ES3_EELb0ELb0ELb0ELb0ELb1ELb1ELb1ELb0EEEvNS_16Flash_fwd_paramsE --------------------------
	.section	.nv.shared._ZN5flash24flash_fwd_splitkv_kernelI23Flash_fwd_kernel_traitsILi192ELi64ELi64ELi4ELb0ELb0EN7cutlass6half_tE19Flash_kernel_traitsILi192ELi64ELi64ELi4ES3_EELb0ELb0ELb0ELb0ELb1ELb1ELb1ELb0EEEvNS_16Flash_fwd_paramsE,"aw",@nobits
	.sectionflags	@""
	.align	16
	.zero		1024


//--------------------- .nv.shared._ZN5flash24flash_fwd_splitkv_kernelI23Flash_fwd_kernel_traitsILi192ELi64ELi64ELi4ELb0ELb0EN7cutlass6half_tE19Flash_kernel_traitsILi192ELi64ELi64ELi4ES3_EELb0ELb0ELb1ELb0ELb0ELb0ELb1ELb0EEEvNS_16Flash_fwd_paramsE --------------------------
	.section	.nv.shared._ZN5flash24flash_fwd_splitkv_kernelI23Flash_fwd_kernel_traitsILi192ELi64ELi64ELi4ELb0ELb0EN7cutlass6half_tE19Flash_kernel_traitsILi192ELi64ELi64ELi4ES3_EELb0ELb0ELb1ELb0ELb0ELb0ELb1ELb0EEEvNS_16Flash_fwd_paramsE,"aw",@nobits
	.sectionflags	@""
	.align	16
	.zero		1024


//--------------------- .nv.shared._ZN5flash24flash_fwd_splitkv_kernelI23Flash_fwd_kernel_traitsILi192ELi64ELi64ELi4ELb0ELb0EN7cutlass6half_tE19Flash_kernel_traitsILi192ELi64ELi64ELi4ES3_EELb0ELb0ELb1ELb0ELb0ELb1ELb1ELb0EEEvNS_16Flash_fwd_paramsE --------------------------
	.section	.nv.shared._ZN5flash24flash_fwd_splitkv_kernelI23Flash_fwd_kernel_traitsILi192ELi64ELi64ELi4ELb0ELb0EN7cutlass6half_tE19Flash_kernel_traitsILi192ELi64ELi64ELi4ES3_EELb0ELb0ELb1ELb0ELb0ELb1ELb1ELb0EEEvNS_16Flash_fwd_paramsE,"aw",@nobits
	.sectionflags	@""
	.align	16
	.zero		1024


//--------------------- .nv.shared._ZN5flash24flash_fwd_splitkv_kernelI23Flash_fwd_kernel_traitsILi192ELi64ELi64ELi4ELb0ELb0EN7cutlass6half_tE19Flash_kernel_traitsILi192ELi64ELi64ELi4ES3_EELb0ELb0ELb0ELb0ELb1ELb0ELb1ELb1EEEvNS_16Flash_fwd_paramsE --------------------------
	.section	.nv.shared._ZN5flash24flash_fwd_splitkv_kernelI23Flash_fwd_kernel_traitsILi192ELi64ELi64ELi4ELb0ELb0EN7cutlass6half_tE19Flash_kernel_traitsILi192ELi64ELi64ELi4ES3_EELb0ELb0ELb0ELb0ELb1ELb0ELb1ELb1EEEvNS_16Flash_fwd_paramsE,"aw",@nobits
	.sectionflags	@""
	.align	16
	.zero		1024


//--------------------- .nv.shared._ZN5flash24flash_fwd_splitkv_kernelI23Flash_fwd_kernel_traitsILi192ELi64ELi64ELi4ELb0ELb0EN7cutlass6half_tE19Flash_kernel_traitsILi192ELi64ELi64ELi4ES3_EELb0ELb0ELb0ELb0ELb1ELb1ELb1ELb1EEEvNS_16Flash_fwd_paramsE --------------------------
	.section	.nv.shared._ZN5flash24flash_fwd_splitkv_kernelI23Flash_fwd_kernel_traitsILi192ELi64ELi64ELi4ELb0ELb0EN7cutlass6half_tE19Flash_kernel_traitsILi192ELi64ELi64ELi4ES3_EELb0ELb0ELb0ELb0ELb1ELb1ELb1ELb1EEEvNS_16Flash_fwd_paramsE,"aw",@nobits
	.sectionflags	@""
	.align	16
	.zero		1024


//--------------------- .nv.shared._ZN5flash24flash_fwd_splitkv_kernelI23Flash_fwd_kernel_traitsILi192ELi64ELi64ELi4ELb0ELb0EN7cutlass6half_tE19Flash_kernel_traitsILi192ELi64ELi64ELi4ES3_EELb0ELb0ELb1ELb0ELb0ELb0ELb1ELb1EEEvNS_16Flash_fwd_paramsE --------------------------
	.section	.nv.shared._ZN5flash24flash_fwd_splitkv_kernelI23Flash_fwd_kernel_traitsILi192ELi64ELi64ELi4ELb0ELb0EN7cutlass6half_tE19Flash_kernel_traitsILi192ELi64ELi64ELi4ES3_EELb0ELb0ELb1ELb0ELb0ELb0ELb1ELb1EEEvNS_16Flash_fwd_paramsE,"aw",@nobits
	.sectionflags	@""
	.align	16
	.zero		1024


//--------------------- .nv.shared._ZN5flash24flash_fwd_splitkv_kernelI23Flash_fwd_kernel_traitsILi192ELi64ELi64ELi4ELb0ELb0EN7cutlass6half_tE19Flash_kernel_traitsILi192ELi64ELi64ELi4ES3_EELb0ELb0ELb1ELb0ELb0ELb1ELb1ELb1EEEvNS_16Flash_fwd_paramsE --------------------------
	.section	.nv.shared._ZN5flash24flash_fwd_splitkv_kernelI23Flash_fwd_kernel_traitsILi192ELi64ELi64ELi4ELb0ELb0EN7cutlass6half_tE19Flash_kernel_traitsILi192ELi64ELi64ELi4ES3_EELb0ELb0ELb1ELb0ELb0ELb1ELb1ELb1EEEvNS_16Flash_fwd_paramsE,"aw",@nobits
	.sectionflags	@""
	.align	16
	.zero		1024


//--------------------- .nv.shared._ZN5flash24flash_fwd_splitkv_kernelI23Flash_fwd_kernel_traitsILi192ELi64ELi64ELi4ELb0ELb0EN7cutlass6half_tE19Flash_kernel_traitsILi192ELi64ELi64ELi4ES3_EELb0ELb1ELb0ELb0ELb1ELb0ELb0ELb0EEEvNS_16Flash_fwd_paramsE --------------------------
	.section	.nv.shared._ZN5flash24flash_fwd_splitkv_kernelI23Flash_fwd_kernel_traitsILi192ELi64ELi64ELi4ELb0ELb0EN7cutlass6half_tE19Flash_kernel_traitsILi192ELi64ELi64ELi4ES3_EELb0ELb1ELb0ELb0ELb1ELb0ELb0ELb0EEEvNS_16Flash_fwd_paramsE,"aw",@nobits
	.sectionflags	@""
	.align	16
	.zero		1024


//--------------------- .nv.shared._ZN5flash24flash_fwd_splitkv_kernelI23Flash_fwd_kernel_traitsILi192ELi64ELi64ELi4ELb0ELb0EN7cutlass6half_tE19Flash_kernel_traitsILi192ELi64ELi64ELi4ES3_EELb0ELb1ELb0ELb0ELb1ELb1ELb0ELb0EEEvNS_16Flash_fwd_paramsE --------------------------
	.section	.nv.shared._ZN5flash24flash_fwd_splitkv_kernelI23Flash_fwd_kernel_traitsILi192ELi64ELi64ELi4ELb0ELb0EN7cutlass6half_tE19Flash_kernel_traitsILi192ELi64ELi64ELi4ES3_EELb0ELb1ELb0ELb0ELb1ELb1ELb0ELb0EEEvNS_16Flash_fwd_paramsE,"aw",@nobits
	.sectionflags	@""
	.align	16
	.zero		1024


//--------------------- .nv.shared._ZN5flash24flash_fwd_splitkv_kernelI23Flash_fwd_kernel_traitsILi192ELi64ELi64ELi4ELb0ELb0EN7cutlass6half_tE19Flash_kernel_traitsILi192ELi64ELi64ELi4ES3_EELb0ELb1ELb1ELb0ELb0ELb0ELb0ELb0EEEvNS_16Flash_fwd_paramsE --------------------------
	.section	.nv.shared._ZN5flash24flash_fwd_splitkv_kernelI23Flash_fwd_kernel_traitsILi192ELi64ELi64ELi4ELb0ELb0EN7cutlass6half_tE19Flash_kernel_traitsILi192ELi64ELi64ELi4ES3_EELb0ELb1ELb1ELb0ELb0ELb0ELb0ELb0EEEvNS_16Flash_fwd_paramsE,"aw",@nobits
	.sectionflags	@""
	.align	16
	.zero		1024


//--------------------- .nv.shared._ZN5flash24flash_fwd_splitkv_kernelI23Flash_fwd_kernel_traitsILi192ELi64ELi64ELi4ELb0ELb0EN7cutlass6half_tE19Flash_kernel_traitsILi192ELi64ELi64ELi4ES3_EELb0ELb1ELb1ELb0ELb0ELb1ELb0ELb0EEEvNS_16Flash_fwd_paramsE --------------------------
	.section	.nv.shared._ZN5flash24flash_fwd_splitkv_kernelI23Flash_fwd_kernel_traitsILi192ELi64ELi64ELi4ELb0ELb0EN7cutlass6half_tE19Flash_kernel_traitsILi192ELi64ELi64ELi4ES3_EELb0ELb1ELb1ELb0ELb0ELb1ELb0ELb0EEEvNS_16Flash_fwd_paramsE,"aw",@nobits
	.sectionflags	@""
	.align	16
	.zero		1024


//--------------------- .nv.shared._ZN5flash24flash_fwd_splitkv_kernelI23Flash_fwd_kernel_traitsILi192ELi64ELi64ELi4ELb0ELb0EN7cutlass6half_tE19Flash_kernel_traitsILi192ELi64ELi64ELi4ES3_EELb0ELb1ELb0ELb0ELb1ELb0ELb0ELb1EEEvNS_16Flash_fwd_paramsE --------------------------
	.section	.nv.shared._ZN5flash24flash_fwd_splitkv_kernelI23Flash_fwd_kernel_traitsILi192ELi64ELi64ELi4ELb0ELb0EN7cutlass6half_tE19Flash_kernel_traitsILi192ELi64ELi64ELi4ES3_EELb0ELb1ELb0ELb0ELb1ELb0ELb0ELb1EEEvNS_16Flash_fwd_paramsE,"aw",@nobits
	.sectionflags	@""
	.align	16
	.zero		1024


//--------------------- .nv.shared._ZN5flash24flash_fwd_splitkv_kernelI23Flash_fwd_kernel_traitsILi192ELi64ELi64ELi4ELb0ELb0EN7cutlass6half_tE19Flash_kernel_traitsILi192ELi64ELi64ELi4ES3_EELb0ELb1ELb0ELb0ELb1ELb1ELb0ELb1EEEvNS_16Flash_fwd_paramsE --------------------------
	.section	.nv.shared._ZN5flash24flash_fwd_splitkv_kernelI23Flash_fwd_kernel_traitsILi192ELi64ELi64ELi4ELb0ELb0EN7cutlass6half_tE19Flash_kernel_traitsILi192ELi64ELi64ELi4ES3_EELb0ELb1ELb0ELb0ELb1ELb1ELb0ELb1EEEvNS_16Flash_fwd_paramsE,"aw",@nobits
	.sectionflags	@""
	.align	16
	.zero		1024


//--------------------- .nv.shared._ZN5flash24flash_fwd_splitkv_kernelI23Flash_fwd_kernel_traitsILi192ELi64ELi64ELi4ELb0ELb0EN7cutlass6half_tE19Flash_kernel_traitsILi192ELi64ELi64ELi4ES3_EELb0ELb1ELb1ELb0ELb0ELb0ELb0ELb1EEEvNS_16Flash_fwd_paramsE --------------------------
	.section	.nv.shared._ZN5flash24flash_fwd_splitkv_kernelI23Flash_fwd_kernel_traitsILi192ELi64ELi64ELi4ELb0ELb0EN7cutlass6half_tE19Flash_kernel_traitsILi192ELi64ELi64ELi4ES3_EELb0ELb1ELb1ELb0ELb0ELb0ELb0ELb1EEEvNS_16Flash_fwd_paramsE,"aw",@nobits
	.sectionflags	@""
	.align	16
	.zero		1024


//--------------------- .nv.shared._ZN5flash24flash_fwd_splitkv_kernelI23Flash_fwd_kernel_traitsILi192ELi64ELi64ELi4ELb0ELb0EN7cutlass6half_tE19Flash_kernel_traitsILi192ELi64ELi64ELi4ES3_EELb0ELb1ELb1ELb0ELb0ELb1ELb0ELb1EEEvNS_16Flash_fwd_paramsE --------------------------
	.section	.nv.shared._ZN5flash24flash_fwd_splitkv_kernelI23Flash_fwd_kernel_traitsILi192ELi64ELi64ELi4ELb0ELb0EN7cutlass6half_tE19Flash_kernel_traitsILi192ELi64ELi64ELi4ES3_EELb0ELb1ELb1ELb0ELb0ELb1ELb0ELb1EEEvNS_16Flash_fwd_paramsE,"aw",@nobits
	.sectionflags	@""
	.align	16
	.zero		1024


//--------------------- .nv.shared._ZN5flash24flash_fwd_splitkv_kernelI23Flash_fwd_kernel_traitsILi192ELi64ELi64ELi4ELb0ELb0EN7cutlass6half_tE19Flash_kernel_traitsILi192ELi64ELi64ELi4ES3_EELb0ELb1ELb0ELb0ELb1ELb0ELb1ELb0EEEvNS_16Flash_fwd_paramsE --------------------------
	.section	.nv.shared._ZN5flash24flash_fwd_splitkv_kernelI23Flash_fwd_kernel_traitsILi192ELi64ELi64ELi4ELb0ELb0EN7cutlass6half_tE19Flash_kernel_traitsILi192ELi64ELi64ELi4ES3_EELb0ELb1ELb0ELb0ELb1ELb0ELb1ELb0EEEvNS_16Flash_fwd_paramsE,"aw",@nobits
	.sectionflags	@""
	.align	16
	.zero		1024


//--------------------- .nv.shared._ZN5flash24flash_fwd_splitkv_kernelI23Flash_fwd_kernel_traitsILi192ELi64ELi64ELi4ELb0ELb0EN7cutlass6half_tE19Flash_kernel_traitsILi192ELi64ELi64ELi4ES3_EELb0ELb1ELb0ELb0ELb1ELb1ELb1ELb0EEEvNS_16Flash_fwd_paramsE --------------------------
	.section	.nv.shared._ZN5flash24flash_fwd_splitkv_kernelI23Flash_fwd_kernel_traitsILi192ELi64ELi64ELi4ELb0ELb0EN7cutlass6half_tE19Flash_kernel_traitsILi192ELi64ELi64ELi4ES3_EELb0ELb1ELb0ELb0ELb1ELb1ELb1ELb0EEEvNS_16Flash_fwd_paramsE,"aw",@nobits
	.sectionflags	@""
	.align	16
	.zero		1024


//--------------------- .nv.shared._ZN5flash24flash_fwd_splitkv_kernelI23Flash_fwd_kernel_traitsILi192ELi64ELi64ELi4ELb0ELb0EN7cutlass6half_tE19Flash_kernel_traitsILi192ELi64ELi64ELi4ES3_EELb0ELb1ELb1ELb0ELb0ELb0ELb1ELb0EEEvNS_16Flash_fwd_paramsE --------------------------
	.section	.nv.shared._ZN5flash24flash_fwd_splitkv_kernelI23Flash_fwd_kernel_traitsILi192ELi64ELi64ELi4ELb0ELb0EN7cutlass6half_tE19Flash_kernel_traitsILi192ELi64ELi64ELi4ES3_EELb0ELb1ELb1ELb0ELb0ELb0ELb1ELb0EEEvNS_16Flash_fwd_paramsE,"aw",@nobits
	.sectionflags	@""
	.align	16
	.zero		1024


//--------------------- .nv.shared._ZN5flash24flash_fwd_splitkv_kernelI23Flash_fwd_kernel_traitsILi192ELi64ELi64ELi4ELb0ELb0EN7cutlass6half_tE19Flash_kernel_traitsILi192ELi64ELi64ELi4ES3_EELb0ELb1ELb1ELb0ELb0ELb1ELb1ELb0EEEvNS_16Flash_fwd_paramsE --------------------------
	.section	.nv.shared._ZN5flash24flash_fwd_splitkv_kernelI23Flash_fwd_kernel_traitsILi192ELi64ELi64ELi4ELb0ELb0EN7cutlass6half_tE19Flash_kernel_traitsILi192ELi64ELi64ELi4ES3_EELb0ELb1ELb1ELb0ELb0ELb1ELb1ELb0EEEvNS_16Flash_fwd_paramsE,"aw",@nobits
	.sectionflags	@""
	.align	16
	.zero		1024


//--------------------- .nv.shared._ZN5flash24flash_fwd_splitkv_kernelI23Flash_fwd_kernel_traitsILi192ELi64ELi64ELi4ELb0ELb0EN7cutlass6half_tE19Flash_kernel_traitsILi192ELi64ELi64ELi4ES3_EELb0ELb1ELb0ELb0ELb1ELb0ELb1ELb1EEEvNS_16Flash_fwd_paramsE --------------------------
	.section	.nv.shared._ZN5flash24flash_fwd_splitkv_kernelI23Flash_fwd_kernel_traitsILi192ELi64ELi64ELi4ELb0ELb0EN7cutlass6half_tE19Flash_kernel_traitsILi192ELi64ELi64ELi4ES3_EELb0ELb1ELb0ELb0ELb1ELb0ELb1ELb1EEEvNS_16Flash_fwd_paramsE,"aw",@nobits
	.sectionflags	@""
	.align	16
	.zero		1024


//--------------------- .nv.shared._ZN5flash24flash_fwd_splitkv_kernelI23Flash_fwd_kernel_traitsILi192ELi64ELi64ELi4ELb0ELb0EN7cutlass6half_tE19Flash_kernel_traitsILi192ELi64ELi64ELi4ES3_EELb0ELb1ELb0ELb0ELb1ELb1ELb1ELb1EEEvNS_16Flash_fwd_paramsE --------------------------
	.section	.nv.shared._ZN5flash24flash_fwd_splitkv_kernelI23Flash_fwd_kernel_traitsILi192ELi64ELi64ELi4ELb0ELb0EN7cutlass6half_tE19Flash_kernel_traitsILi192ELi64ELi64ELi4ES3_EELb0ELb1ELb0ELb0ELb1ELb1ELb1ELb1EEEvNS_16Flash_fwd_paramsE,"aw",@nobits
	.sectionflags	@""
	.align	16
	.zero		1024


//--------------------- .nv.shared._ZN5flash24flash_fwd_splitkv_kernelI23Flash_fwd_kernel_traitsILi192ELi64ELi64ELi4ELb0ELb0EN7cutlass6half_tE19Flash_kernel_traitsILi192ELi64ELi64ELi4ES3_EELb0ELb1ELb1ELb0ELb0ELb0ELb1ELb1EEEvNS_16Flash_fwd_paramsE --------------------------
	.section	.nv.shared._ZN5flash24flash_fwd_splitkv_kernelI23Flash_fwd_kernel_traitsILi192ELi64ELi64ELi4ELb0ELb0EN7cutlass6half_tE19Flash_kernel_traitsILi192ELi64ELi64ELi4ES3_EELb0ELb1ELb1ELb0ELb0ELb0ELb1ELb1EEEvNS_16Flash_fwd_paramsE,"aw",@nobits
	.sectionflags	@""
	.align	16
	.zero		1024


//--------------------- .nv.shared._ZN5flash24flash_fwd_splitkv_kernelI23Flash_fwd_kernel_traitsILi192ELi64ELi64ELi4ELb0ELb0EN7cutlass6half_tE19Flash_kernel_traitsILi192ELi64ELi64ELi4ES3_EELb0ELb1ELb1ELb0ELb0ELb1ELb1ELb1EEEvNS_16Flash_fwd_paramsE --------------------------
	.section	.nv.shared._ZN5flash24flash_fwd_splitkv_kernelI23Flash_fwd_kernel_traitsILi192ELi64ELi64ELi4ELb0ELb0EN7cutlass6half_tE19Flash_kernel_traitsILi192ELi64ELi64ELi4ES3_EELb0ELb1ELb1ELb0ELb0ELb1ELb1ELb1EEEvNS_16Flash_fwd_paramsE,"aw",@nobits
	.sectionflags	@""
	.align	16
	.zero		1024


//--------------------- .nv.constant0._ZN5flash32flash_fwd_splitkv_combine_kernelI23Flash_fwd_kernel_traitsILi192ELi64ELi64ELi4ELb0ELb0EN7cutlass6half_tE19Flash_kernel_traitsILi192ELi64ELi64ELi4ES3_EELi8ELi7ELb0EEEvNS_16Flash_fwd_paramsE --------------------------
	.section	.nv.constant0._ZN5flash32flash_fwd_splitkv_combine_kernelI23Flash_fwd_kernel_traitsILi192ELi64ELi64ELi4ELb0ELb0EN7cutlass6half_tE19Flash_kernel_traitsILi192ELi64ELi64ELi4ES3_EELi8ELi7ELb0EEEvNS_16Flash_fwd_paramsE,"a",@progbits
	.sectionflags	@""
	.align	4
.nv.constant0._ZN5flash32flash_fwd_splitkv_combine_kernelI23Flash_fwd_kernel_traitsILi192ELi64ELi64ELi4ELb0ELb0EN7cutlass6half_tE19Flash_kernel_traitsILi192ELi64ELi64ELi4ES3_EELi8ELi7ELb0EEEvNS_16Flash_fwd_paramsE:
	.zero		992


//--------------------- .nv.constant0._ZN5flash32flash_fwd_splitkv_combine_kernelI23Flash_fwd_kernel_traitsILi192ELi64ELi64ELi4ELb0ELb0EN7cutlass6half_tE19Flash_kernel_traitsILi192ELi64ELi64ELi4ES3_EELi8ELi6ELb0EEEvNS_16Flash_fwd_paramsE --------------------------
	.section	.nv.constant0._ZN5flash32flash_fwd_splitkv_combine_kernelI23Flash_fwd_kernel_traitsILi192ELi64ELi64ELi4ELb0ELb0EN7cutlass6half_tE19Flash_kernel_traitsILi192ELi64ELi64ELi4ES3_EELi8ELi6ELb0EEEvNS_16Flash_fwd_paramsE,"a",@progbits
	.sectionflags	@""
	.align	4
.nv.constant0._ZN5flash32flash_fwd_splitkv_combine_kernelI23Flash_fwd_kernel_traitsILi192ELi64ELi64ELi4ELb0ELb0EN7cutlass6half_tE19Flash_kernel_traitsILi192ELi64ELi64ELi4ES3_EELi8ELi6ELb0EEEvNS_16Flash_fwd_paramsE:
	.zero		992


//--------------------- .nv.constant0._ZN5flash32flash_fwd_splitkv_combine_kernelI23Flash_fwd_kernel_traitsILi192ELi64ELi64ELi4ELb0ELb0EN7cutlass6half_tE19Flash_kernel_traitsILi192ELi64ELi64ELi4ES3_EELi8ELi5ELb0EEEvNS_16Flash_fwd_paramsE --------------------------
	.section	.nv.constant0._ZN5flash32flash_fwd_splitkv_combine_kernelI23Flash_fwd_kernel_traitsILi192ELi64ELi64ELi4ELb0ELb0EN7cutlass6half_tE19Flash_kernel_traitsILi192ELi64ELi64ELi4ES3_EELi8ELi5ELb0EEEvNS_16Flash_fwd_paramsE,"a",@progbits
	.sectionflags	@""
	.align	4
.nv.constant0._ZN5flash32flash_fwd_splitkv_combine_kernelI23Flash_fwd_kernel_traitsILi192ELi64ELi64ELi4ELb0ELb0EN7cutlass6half_tE19Flash_kernel_traitsILi192ELi64ELi64ELi4ES3_EELi8ELi5ELb0EEEvNS_16Flash_fwd_paramsE:
	.zero		992


//--------------------- .nv.constant0._ZN5flash32flash_fwd_splitkv_combine_kernelI23Flash_fwd_kernel_traitsILi192ELi64ELi64ELi4ELb0ELb0EN7cutlass6half_tE19Flash_kernel_traitsILi192ELi64ELi64ELi4ES3_EELi8ELi4ELb0EEEvNS_16Flash_fwd_paramsE --------------------------
	.section	.nv.constant0._ZN5flash32flash_fwd_splitkv_combine_kernelI23Flash_fwd_kernel_traitsILi192ELi64ELi64ELi4ELb0ELb0EN7cutlass6half_tE19Flash_kernel_traitsILi192ELi64ELi64ELi4ES3_EELi8ELi4ELb0EEEvNS_16Flash_fwd_paramsE,"a",@progbits
	.sectionflags	@""
	.align	4
.nv.constant0._ZN5flash32flash_fwd_splitkv_combine_kernelI23Flash_fwd_kernel_traitsILi192ELi64ELi64ELi4ELb0ELb0EN7cutlass6half_tE19Flash_kernel_traitsILi192ELi64ELi64ELi4ES3_EELi8ELi4ELb0EEEvNS_16Flash_fwd_paramsE:
	.zero		992


//--------------------- .nv.constant0._ZN5flash32flash_fwd_splitkv_combine_kernelI23Flash_fwd_kernel_traitsILi192ELi64ELi64ELi4ELb0ELb0EN7cutlass6half_tE19Flash_kernel_traitsILi192ELi64ELi64ELi4ES3_EELi8ELi3ELb0EEEvNS_16Flash_fwd_paramsE --------------------------
	.section	.nv.constant0._ZN5flash32flash_fwd_splitkv_combine_kernelI23Flash_fwd_kernel_traitsILi192ELi64ELi64ELi4ELb0ELb0EN7cutlass6half_tE19Flash_kernel_traitsILi192ELi64ELi64ELi4ES3_EELi8ELi3ELb0EEEvNS_16Flash_fwd_paramsE,"a",@progbits
	.sectionflags	@""
	.align	4
.nv.constant0._ZN5flash32flash_fwd_splitkv_combine_kernelI23Flash_fwd_kernel_traitsILi192ELi64ELi64ELi4ELb0ELb0EN7cutlass6half_tE19Flash_kernel_traitsILi192ELi64ELi64ELi4ES3_EELi8ELi3ELb0EEEvNS_16Flash_fwd_paramsE:
	.zero		992


//--------------------- .nv.constant0._ZN5flash32flash_fwd_splitkv_combine_kernelI23Flash_fwd_kernel_traitsILi192ELi64ELi64ELi4ELb0ELb0EN7cutlass6half_tE19Flash_kernel_traitsILi192ELi64ELi64ELi4ES3_EELi8ELi2ELb0EEEvNS_16Flash_fwd_paramsE --------------------------
	.section	.nv.constant0._ZN5flash32flash_fwd_splitkv_combine_kernelI23Flash_fwd_kernel_traitsILi192ELi64ELi64ELi4ELb0ELb0EN7cutlass6half_tE19Flash_kernel_traitsILi192ELi64ELi64ELi4ES3_EELi8ELi2ELb0EEEvNS_16Flash_fwd_paramsE,"a",@progbits
	.sectionflags	@""
	.align	4
.nv.constant0._ZN5flash32flash_fwd_splitkv_combine_kernelI23Flash_fwd_kernel_traitsILi192ELi64ELi64ELi4ELb0ELb0EN7cutlass6half_tE19Flash_kernel_traitsILi192ELi64ELi64ELi4ES3_EELi8ELi2ELb0EEEvNS_16Flash_fwd_paramsE:
	.zero		992


//--------------------- .nv.constant0._ZN5flash32flash_fwd_splitkv_combine_kernelI23Flash_fwd_kernel_traitsILi192ELi64ELi64ELi4ELb0ELb0EN7cutlass6half_tE19Flash_kernel_traitsILi192ELi64ELi64ELi4ES3_EELi8ELi1ELb0EEEvNS_16Flash_fwd_paramsE --------------------------
	.section	.nv.constant0._ZN5flash32flash_fwd_splitkv_combine_kernelI23Flash_fwd_kernel_traitsILi192ELi64ELi64ELi4ELb0ELb0EN7cutlass6half_tE19Flash_kernel_traitsILi192ELi64ELi64ELi4ES3_EELi8ELi1ELb0EEEvNS_16Flash_fwd_paramsE,"a",@progbits
	.sectionflags	@""
	.align	4
.nv.constant0._ZN5flash32flash_fwd_splitkv_combine_kernelI23Flash_fwd_kernel_traitsILi192ELi64ELi64ELi4ELb0ELb0EN7cutlass6half_tE19Flash_kernel_traitsILi192ELi64ELi64ELi4ES3_EELi8ELi1ELb0EEEvNS_16Flash_fwd_paramsE:
	.zero		992


//--------------------- .nv.constant0._ZN5flash32flash_fwd_splitkv_combine_kernelI23Flash_fwd_kernel_traitsILi192ELi64ELi64ELi4ELb0ELb0EN7cutlass6half_tE19Flash_kernel_traitsILi192ELi64ELi64ELi4ES3_EELi8ELi7ELb1EEEvNS_16Flash_fwd_paramsE --------------------------
	.section	.nv.constant0._ZN5flash32flash_fwd_splitkv_combine_kernelI23Flash_fwd_kernel_traitsILi192ELi64ELi64ELi4ELb0ELb0EN7cutlass6half_tE19Flash_kernel_traitsILi192ELi64ELi64ELi4ES3_EELi8ELi7ELb1EEEvNS_16Flash_fwd_paramsE,"a",@progbits
	.sectionflags	@""
	.align	4
.nv.constant0._ZN5flash32flash_fwd_splitkv_combine_kernelI23Flash_fwd_kernel_traitsILi192ELi64ELi64ELi4ELb0ELb0EN7cutlass6half_tE19Flash_kernel_traitsILi192ELi64ELi64ELi4ES3_EELi8ELi7ELb1EEEvNS_16Flash_fwd_paramsE:
	.zero		992


//--------------------- .nv.constant0._ZN5flash32flash_fwd_splitkv_combine_kernelI23Flash_fwd_kernel_traitsILi192ELi64ELi64ELi4ELb0ELb0EN7cutlass6half_tE19Flash_kernel_traitsILi192ELi64ELi64ELi4ES3_EELi8ELi6ELb1EEEvNS_16Flash_fwd_paramsE --------------------------
	.section	.nv.constant0._ZN5flash32flash_fwd_splitkv_combine_kernelI23Flash_fwd_kernel_traitsILi192ELi64ELi64ELi4ELb0ELb0EN7cutlass6half_tE19Flash_kernel_traitsILi192ELi64ELi64ELi4ES3_EELi8ELi6ELb1EEEvNS_16Flash_fwd_paramsE,"a",@progbits
	.sectionflags	@""
	.align	4
.nv.constant0._ZN5flash32flash_fwd_splitkv_combine_kernelI23Flash_fwd_kernel_traitsILi192ELi64ELi64ELi4ELb0ELb0EN7cutlass6half_tE19Flash_kernel_traitsILi192ELi64ELi64ELi4ES3_EELi8ELi6ELb1EEEvNS_16Flash_fwd_paramsE:
	.zero		992


//--------------------- .nv.constant0._ZN5flash32flash_fwd_splitkv_combine_kernelI23Flash_fwd_kernel_traitsILi192ELi64ELi64ELi4ELb0ELb0EN7cutlass6half_tE19Flash_kernel_traitsILi192ELi64ELi64ELi4ES3_EELi8ELi5ELb1EEEvNS_16Flash_fwd_paramsE --------------------------
	.section	.nv.constant0._ZN5flash32flash_fwd_splitkv_combine_kernelI23Flash_fwd_kernel_traitsILi192ELi64ELi64ELi4ELb0ELb0EN7cutlass6half_tE19Flash_kernel_traitsILi192ELi64ELi64ELi4ES3_EELi8ELi5ELb1EEEvNS_16Flash_fwd_paramsE,"a",@progbits
	.sectionflags	@""
	.align	4
.nv.constant0._ZN5flash32flash_fwd_splitkv_combine_kernelI23Flash_fwd_kernel_traitsILi192ELi64ELi64ELi4ELb0ELb0EN7cutlass6half_tE19Flash_kernel_traitsILi192ELi64ELi64ELi4ES3_EELi8ELi5ELb1EEEvNS_16Flash_fwd_paramsE:
	.zero		992


//--------------------- .nv.constant0._ZN5flash32flash_fwd_splitkv_combine_kernelI23Flash_fwd_kernel_traitsILi192ELi64ELi64ELi4ELb0ELb0EN7cutlass6half_tE19Flash_kernel_traitsILi192ELi64ELi64ELi4ES3_EELi8ELi4ELb1EEEvNS_16Flash_fwd_paramsE --------------------------
	.section	.nv.constant0._ZN5flash32flash_fwd_splitkv_combine_kernelI23Flash_fwd_kernel_traitsILi192ELi64ELi64ELi4ELb0ELb0EN7cutlass6half_tE19Flash_kernel_traitsILi192ELi64ELi64ELi4ES3_EELi8ELi4ELb1EEEvNS_16Flash_fwd_paramsE,"a",@progbits
	.sectionflags	@""
	.align	4
.nv.constant0._ZN5flash32flash_fwd_splitkv_combine_kernelI23Flash_fwd_kernel_traitsILi192ELi64ELi64ELi4ELb0ELb0EN7cutlass6half_tE19Flash_kernel_traitsILi192ELi64ELi64ELi4ES3_EELi8ELi4ELb1EEEvNS_16Flash_fwd_paramsE:
	.zero		992


//--------------------- .nv.constant0._ZN5flash32flash_fwd_splitkv_combine_kernelI23Flash_fwd_kernel_traitsILi192ELi64ELi64ELi4ELb0ELb0EN7cutlass6half_tE19Flash_kernel_traitsILi192ELi64ELi64ELi4ES3_EELi8ELi3ELb1EEEvNS_16Flash_fwd_paramsE --------------------------
	.section	.nv.constant0._ZN5flash32flash_fwd_splitkv_combine_kernelI23Flash_fwd_kernel_traitsILi192ELi64ELi64ELi4ELb0ELb0EN7cutlass6half_tE19Flash_kernel_traitsILi192ELi64ELi64ELi4ES3_EELi8ELi3ELb1EEEvNS_16Flash_fwd_paramsE,"a",@progbits
	.sectionflags	@""
	.align	4
.nv.constant0._ZN5flash32flash_fwd_splitkv_combine_kernelI23Flash_fwd_kernel_traitsILi192ELi64ELi64ELi4ELb0ELb0EN7cutlass6half_tE19Flash_kernel_traitsILi192ELi64ELi64ELi4ES3_EELi8ELi3ELb1EEEvNS_16Flash_fwd_paramsE:
	.zero		992


//--------------------- .nv.constant0._ZN5flash32flash_fwd_splitkv_combine_kernelI23Flash_fwd_kernel_traitsILi192ELi64ELi64ELi4ELb0ELb0EN7cutlass6half_tE19Flash_kernel_traitsILi192ELi64ELi64ELi4ES3_EELi8ELi2ELb1EEEvNS_16Flash_fwd_paramsE --------------------------
	.section	.nv.constant0._ZN5flash32flash_fwd_splitkv_combine_kernelI23Flash_fwd_kernel_traitsILi192ELi64ELi64ELi4ELb0ELb0EN7cutlass6half_tE19Flash_kernel_traitsILi192ELi64ELi64ELi4ES3_EELi8ELi2ELb1EEEvNS_16Flash_fwd_paramsE,"a",@progbits
	.sectionflags	@""
	.align	4
.nv.constant0._ZN5flash32flash_fwd_splitkv_combine_kernelI23Flash_fwd_kernel_traitsILi192ELi64ELi64ELi4ELb0ELb0EN7cutlass6half_tE19Flash_kernel_traitsILi192ELi64ELi64ELi4ES3_EELi8ELi2ELb1EEEvNS_16Flash_fwd_paramsE:
	.zero		992


//--------------------- .nv.constant0._ZN5flash32flash_fwd_splitkv_combine_kernelI23Flash_fwd_kernel_traitsILi192ELi64ELi64ELi4ELb0ELb0EN7cutlass6half_tE19Flash_kernel_traitsILi192ELi64ELi64ELi4ES3_EELi8ELi1ELb1EEEvNS_16Flash_fwd_paramsE --------------------------
	.section	.nv.constant0._ZN5flash32flash_fwd_splitkv_combine_kernelI23Flash_fwd_kernel_traitsILi192ELi64ELi64ELi4ELb0ELb0EN7cutlass6half_tE19Flash_kernel_traitsILi192ELi64ELi64ELi4ES3_EELi8ELi1ELb1EEEvNS_16Flash_fwd_paramsE,"a",@progbits
	.sectionflags	@""
	.align	4
.nv.constant0._ZN5flash32flash_fwd_splitkv_combine_kernelI23Flash_fwd_kernel_traitsILi192ELi64ELi64ELi4ELb0ELb0EN7cutlass6half_tE19Flash_kernel_traitsILi192ELi64ELi64ELi4ES3_EELi8ELi1ELb1EEEvNS_16Flash_fwd_paramsE:
	.zero		992


//--------------------- .nv.constant0._ZN5flash24flash_fwd_splitkv_kernelI23Flash_fwd_kernel_traitsILi192ELi64ELi64ELi4ELb0ELb0EN7cutlass6half_tE19Flash_kernel_traitsILi192ELi64ELi64ELi4ES3_EELb0ELb0ELb0ELb0ELb0ELb0ELb0ELb0EEEvNS_16Flash_fwd_paramsE --------------------------
	.section	.nv.constant0._ZN5flash24flash_fwd_splitkv_kernelI23Flash_fwd_kernel_traitsILi192ELi64ELi64ELi4ELb0ELb0EN7cutlass6half_tE19Flash_kernel_traitsILi192ELi64ELi64ELi4ES3_EELb0ELb0ELb0ELb0ELb0ELb0ELb0ELb0EEEvNS_16Flash_fwd_paramsE,"a",@progbits
	.sectionflags	@""
	.align	4
.nv.constant0._ZN5flash24flash_fwd_splitkv_kernelI23Flash_fwd_kernel_traitsILi192ELi64ELi64ELi4ELb0ELb0EN7cutlass6half_tE19Flash_kernel_traitsILi192ELi64ELi64ELi4ES3_EELb0ELb0ELb0ELb0ELb0ELb0ELb0ELb0EEEvNS_16Flash_fwd_paramsE:
	.zero		992


//--------------------- .nv.constant0._ZN5flash24flash_fwd_splitkv_kernelI23Flash_fwd_kernel_traitsILi192ELi64ELi64ELi4ELb0ELb0EN7cutlass6half_tE19Flash_kernel_traitsILi192ELi64ELi64ELi4ES3_EELb0ELb0ELb0ELb0ELb0ELb1ELb0ELb0EEEvNS_16Flash_fwd_paramsE --------------------------
	.section	.nv.constant0._ZN5flash24flash_fwd_splitkv_kernelI23Flash_fwd_kernel_traitsILi192ELi64ELi64ELi4ELb0ELb0EN7cutlass6half_tE19Flash_kernel_traitsILi192ELi64ELi64ELi4ES3_EELb0ELb0ELb0ELb0ELb0ELb1ELb0ELb0EEEvNS_16Flash_fwd_paramsE,"a",@progbits
	.sectionflags	@""
	.align	4
.nv.constant0._ZN5flash24flash_fwd_splitkv_kernelI23Flash_fwd_kernel_traitsILi192ELi64ELi64ELi4ELb0ELb0EN7cutlass6half_tE19Flash_kernel_traitsILi192ELi64ELi64ELi4ES3_EELb0ELb0ELb0ELb0ELb0ELb1ELb0ELb0EEEvNS_16Flash_fwd_paramsE:
	.zero		992


//--------------------- .nv.constant0._ZN5flash24flash_fwd_splitkv_kernelI23Flash_fwd_kernel_traitsILi192ELi64ELi64ELi4ELb0ELb0EN7cutlass6half_tE19Flash_kernel_traitsILi192ELi64ELi64ELi4ES3_EELb0ELb0ELb0ELb0ELb0ELb0ELb0ELb1EEEvNS_16Flash_fwd_paramsE --------------------------
	.section	.nv.constant0._ZN5flash24flash_fwd_splitkv_kernelI23Flash_fwd_kernel_traitsILi192ELi64ELi64ELi4ELb0ELb0EN7cutlass6half_tE19Flash_kernel_traitsILi192ELi64ELi64ELi4ES3_EELb0ELb0ELb0ELb0ELb0ELb0ELb0ELb1EEEvNS_16Flash_fwd_paramsE,"a",@progbits
	.sectionflags	@""
	.align	4
.nv.constant0._ZN5flash24flash_fwd_splitkv_kernelI23Flash_fwd_kernel_traitsILi192ELi64ELi64ELi4ELb0ELb0EN7cutlass6half_tE19Flash_kernel_traitsILi192ELi64ELi64ELi4ES3_EELb0ELb0ELb0ELb0ELb0ELb0ELb0ELb1EEEvNS_16Flash_fwd_paramsE:
	.zero		992


//--------------------- .nv.constant0._ZN5flash24flash_fwd_splitkv_kernelI23Flash_fwd_kernel_traitsILi192ELi64ELi64ELi4ELb0ELb0EN7cutlass6half_tE19Flash_kernel_traitsILi192ELi64ELi64ELi4ES3_EELb0ELb0ELb0ELb0ELb0ELb1ELb0ELb1EEEvNS_16Flash_fwd_paramsE --------------------------
	.section	.nv.constant0._ZN5flash24flash_fwd_splitkv_kernelI23Flash_fwd_kernel_traitsILi192ELi64ELi64ELi4ELb0ELb0EN7cutlass6half_tE19Flash_kernel_traitsILi192ELi64ELi64ELi4ES3_EELb0ELb0ELb0ELb0ELb0ELb1ELb0ELb1EEEvNS_16Flash_fwd_paramsE,"a",@progbits
	.sectionflags	@""
	.align	4
.nv.constant0._ZN5flash24flash_fwd_splitkv_kernelI23Flash_fwd_kernel_traitsILi192ELi64ELi64ELi4ELb0ELb0EN7cutlass6half_tE19Flash_kernel_traitsILi192ELi64ELi64ELi4ES3_EELb0ELb0ELb0ELb0ELb0ELb1ELb0ELb1EEEvNS_16Flash_fwd_paramsE:
	.zero		992


//--------------------- .nv.constant0._ZN5flash24flash_fwd_splitkv_kernelI23Flash_fwd_kernel_traitsILi192ELi64ELi64ELi4ELb0ELb0EN7cutlass6half_tE19Flash_kernel_traitsILi192ELi64ELi64ELi4ES3_EELb0ELb0ELb0ELb0ELb0ELb0ELb1ELb0EEEvNS_16Flash_fwd_paramsE --------------------------
	.section	.nv.constant0._ZN5flash24flash_fwd_splitkv_kernelI23Flash_fwd_kernel_traitsILi192ELi64ELi64ELi4ELb0ELb0EN7cutlass6half_tE19Flash_kernel_traitsILi192ELi64ELi64ELi4ES3_EELb0ELb0ELb0ELb0ELb0ELb0ELb1ELb0EEEvNS_16Flash_fwd_paramsE,"a",@progbits
	.sectionflags	@""
	.align	4
.nv.constant0._ZN5flash24flash_fwd_splitkv_kernelI23Flash_fwd_kernel_traitsILi192ELi64ELi64ELi4ELb0ELb0EN7cutlass6half_tE19Flash_kernel_traitsILi192ELi64ELi64ELi4ES3_EELb0ELb0ELb0ELb0ELb0ELb0ELb1ELb0EEEvNS_16Flash_fwd_paramsE:
	.zero		992


//--------------------- .nv.constant0._ZN5flash24flash_fwd_splitkv_kernelI23Flash_fwd_kernel_traitsILi192ELi64ELi64ELi4ELb0ELb0EN7cutlass6half_tE19Flash_kernel_traitsILi192ELi64ELi64ELi4ES3_EELb0ELb0ELb0ELb0ELb0ELb1ELb1ELb0EEEvNS_16Flash_fwd_paramsE --------------------------
	.section	.nv.constant0._ZN5flash24flash_fwd_splitkv_kernelI23Flash_fwd_kernel_traitsILi192ELi64ELi64ELi4ELb0ELb0EN7cutlass6half_tE19Flash_kernel_traitsILi192ELi64ELi64ELi4ES3_EELb0ELb0ELb0ELb0ELb0ELb1ELb1ELb0EEEvNS_16Flash_fwd_paramsE,"a",@progbits
	.sectionflags	@""
	.align	4
.nv.constant0._ZN5flash24flash_fwd_splitkv_kernelI23Flash_fwd_kernel_traitsILi192ELi64ELi64ELi4ELb0ELb0EN7cutlass6half_tE19Flash_kernel_traitsILi192ELi64ELi64ELi4ES3_EELb0ELb0ELb0ELb0ELb0ELb1ELb1ELb0EEEvNS_16Flash_fwd_paramsE:
	.zero		992


//--------------------- .nv.constant0._ZN5flash24flash_fwd_splitkv_kernelI23Flash_fwd_kernel_traitsILi192ELi64ELi64ELi4ELb0ELb0EN7cutlass6half_tE19Flash_kernel_traitsILi192ELi64ELi64ELi4ES3_EELb0ELb0ELb0ELb0ELb0ELb0ELb1ELb1EEEvNS_16Flash_fwd_paramsE --------------------------
	.section	.nv.constant0._ZN5flash24flash_fwd_splitkv_kernelI23Flash_fwd_kernel_traitsILi192ELi64ELi64ELi4ELb0ELb0EN7cutlass6half_tE19Flash_kernel_traitsILi192ELi64ELi64ELi4ES3_EELb0ELb0ELb0ELb0ELb0ELb0ELb1ELb1EEEvNS_16Flash_fwd_paramsE,"a",@progbits
	.sectionflags	@""
	.align	4
.nv.constant0._ZN5flash24flash_fwd_splitkv_kernelI23Flash_fwd_kernel_traitsILi192ELi64ELi64ELi4ELb0ELb0EN7cutlass6half_tE19Flash_kernel_traitsILi192ELi64ELi64ELi4ES3_EELb0ELb0ELb0ELb0ELb0ELb0ELb1ELb1EEEvNS_16Flash_fwd_paramsE:
	.zero		992


//--------------------- .nv.constant0._ZN5flash24flash_fwd_splitkv_kernelI23Flash_fwd_kernel_traitsILi192ELi64ELi64ELi4ELb0ELb0EN7cutlass6half_tE19Flash_kernel_traitsILi192ELi64ELi64ELi4ES3_EELb0ELb0ELb0ELb0ELb0ELb1ELb1ELb1EEEvNS_16Flash_fwd_paramsE --------------------------
	.section	.nv.constant0._ZN5flash24flash_fwd_splitkv_kernelI23Flash_fwd_kernel_traitsILi192ELi64ELi64ELi4ELb0ELb0EN7cutlass6half_tE19Flash_kernel_traitsILi192ELi64ELi64ELi4ES3_EELb0ELb0ELb0ELb0ELb0ELb1ELb1ELb1EEEvNS_16Flash_fwd_paramsE,"a",@progbits
	.sectionflags	@""
	.align	4
.nv.constant0._ZN5flash24flash_fwd_splitkv_kernelI23Flash_fwd_kernel_traitsILi192ELi64ELi64ELi4ELb0ELb0EN7cutlass6half_tE19Flash_kernel_traitsILi192ELi64ELi64ELi4ES3_EELb0ELb0ELb0ELb0ELb0ELb1ELb1ELb1EEEvNS_16Flash_fwd_paramsE:
	.zero		992


//--------------------- .nv.constant0._ZN5flash24flash_fwd_splitkv_kernelI23Flash_fwd_kernel_traitsILi192ELi64ELi64ELi4ELb0ELb0EN7cutlass6half_tE19Flash_kernel_traitsILi192ELi64ELi64ELi4ES3_EELb0ELb1ELb0ELb0ELb0ELb0ELb0ELb0EEEvNS_16Flash_fwd_paramsE --------------------------
	.section	.nv.constant0._ZN5flash24flash_fwd_splitkv_kernelI23Flash_fwd_kernel_traitsILi192ELi64ELi64ELi4ELb0ELb0EN7cutlass6half_tE19Flash_kernel_traitsILi192ELi64ELi64ELi4ES3_EELb0ELb1ELb0ELb0ELb0ELb0ELb0ELb0EEEvNS_16Flash_fwd_paramsE,"a",@progbits
	.sectionflags	@""
	.align	4
.nv.constant0._ZN5flash24flash_fwd_splitkv_kernelI23Flash_fwd_kernel_traitsILi192ELi64ELi64ELi4ELb0ELb0EN7cutlass6half_tE19Flash_kernel_traitsILi192ELi64ELi64ELi4ES3_EELb0ELb1ELb0ELb0ELb0ELb0ELb0ELb0EEEvNS_16Flash_fwd_paramsE:
	.zero		992


//--------------------- .nv.constant0._ZN5flash24flash_fwd_splitkv_kernelI23Flash_fwd_kernel_traitsILi192ELi64ELi64ELi4ELb0ELb0EN7cutlass6half_tE19Flash_kernel_traitsILi192ELi64ELi64ELi4ES3_EELb0ELb1ELb0ELb0ELb0ELb1ELb0ELb0EEEvNS_16Flash_fwd_paramsE --------------------------
	.section	.nv.constant0._ZN5flash24flash_fwd_splitkv_kernelI23Flash_fwd_kernel_traitsILi192ELi64ELi64ELi4ELb0ELb0EN7cutlass6half_tE19Flash_kernel_traitsILi192ELi64ELi64ELi4ES3_EELb0ELb1ELb0ELb0ELb0ELb1ELb0ELb0EEEvNS_16Flash_fwd_paramsE,"a",@progbits
	.sectionflags	@""
	.align	4
.nv.constant0._ZN5flash24flash_fwd_splitkv_kernelI23Flash_fwd_kernel_traitsILi192ELi64ELi64ELi4ELb0ELb0EN7cutlass6half_tE19Flash_kernel_traitsILi192ELi64ELi64ELi4ES3_EELb0ELb1ELb0ELb0ELb0ELb1ELb0ELb0EEEvNS_16Flash_fwd_paramsE:
	.zero		992


//--------------------- .nv.constant0._ZN5flash24flash_fwd_splitkv_kernelI23Flash_fwd_kernel_traitsILi192ELi64ELi64ELi4ELb0ELb0EN7cutlass6half_tE19Flash_kernel_traitsILi192ELi64ELi64ELi4ES3_EELb0ELb1ELb0ELb0ELb0ELb0ELb0ELb1EEEvNS_16Flash_fwd_paramsE --------------------------
	.section	.nv.constant0._ZN5flash24flash_fwd_splitkv_kernelI23Flash_fwd_kernel_traitsILi192ELi64ELi64ELi4ELb0ELb0EN7cutlass6half_tE19Flash_kernel_traitsILi192ELi64ELi64ELi4ES3_EELb0ELb1ELb0ELb0ELb0ELb0ELb0ELb1EEEvNS_16Flash_fwd_paramsE,"a",@progbits
	.sectionflags	@""
	.align	4
.nv.constant0._ZN5flash24flash_fwd_splitkv_kernelI23Flash_fwd_kernel_traitsILi192ELi64ELi64ELi4ELb0ELb0EN7cutlass6half_tE19Flash_kernel_traitsILi192ELi64ELi64ELi4ES3_EELb0ELb1ELb0ELb0ELb0ELb0ELb0ELb1EEEvNS_16Flash_fwd_paramsE:
	.zero		992


//--------------------- .nv.constant0._ZN5flash24flash_fwd_splitkv_kernelI23Flash_fwd_kernel_traitsILi192ELi64ELi64ELi4ELb0ELb0EN7cutlass6half_tE19Flash_kernel_traitsILi192ELi64ELi64ELi4ES3_EELb0ELb1ELb0ELb0ELb0ELb1ELb0ELb1EEEvNS_16Flash_fwd_paramsE --------------------------
	.section	.nv.constant0._ZN5flash24flash_fwd_splitkv_kernelI23Flash_fwd_kernel_traitsILi192ELi64ELi64ELi4ELb0ELb0EN7cutlass6half_tE19Flash_kernel_traitsILi192ELi64ELi64ELi4ES3_EELb0ELb1ELb0ELb0ELb0ELb1ELb0ELb1EEEvNS_16Flash_fwd_paramsE,"a",@progbits
	.sectionflags	@""
	.align	4
.nv.constant0._ZN5flash24flash_fwd_splitkv_kernelI23Flash_fwd_kernel_traitsILi192ELi64ELi64ELi4ELb0ELb0EN7cutlass6half_tE19Flash_kernel_traitsILi192ELi64ELi64ELi4ES3_EELb0ELb1ELb0ELb0ELb0ELb1ELb0ELb1EEEvNS_16Flash_fwd_paramsE:
	.zero		992


//--------------------- .nv.constant0._ZN5flash24flash_fwd_splitkv_kernelI23Flash_fwd_kernel_traitsILi192ELi64ELi64ELi4ELb0ELb0EN7cutlass6half_tE19Flash_kernel_traitsILi192ELi64ELi64ELi4ES3_EELb0ELb1ELb0ELb0ELb0ELb0ELb1ELb0EEEvNS_16Flash_fwd_paramsE --------------------------
	.section	.nv.constant0._ZN5flash24flash_fwd_splitkv_kernelI23Flash_fwd_kernel_traitsILi192ELi64ELi64ELi4ELb0ELb0EN7cutlass6half_tE19Flash_kernel_traitsILi192ELi64ELi64ELi4ES3_EELb0ELb1ELb0ELb0ELb0ELb0ELb1ELb0EEEvNS_16Flash_fwd_paramsE,"a",@progbits
	.sectionflags	@""
	.align	4
.nv.constant0._ZN5flash24flash_fwd_splitkv_kernelI23Flash_fwd_kernel_traitsILi192ELi64ELi64ELi4ELb0ELb0EN7cutlass6half_tE19Flash_kernel_traitsILi192ELi64ELi64ELi4ES3_EELb0ELb1ELb0ELb0ELb0ELb0ELb1ELb0EEEvNS_16Flash_fwd_paramsE:
	.zero		992


//--------------------- .nv.constant0._ZN5flash24flash_fwd_splitkv_kernelI23Flash_fwd_kernel_traitsILi192ELi64ELi64ELi4ELb0ELb0EN7cutlass6half_tE19Flash_kernel_traitsILi192ELi64ELi64ELi4ES3_EELb0ELb1ELb0ELb0ELb0ELb1ELb1ELb0EEEvNS_16Flash_fwd_paramsE --------------------------
	.section	.nv.constant0._ZN5flash24flash_fwd_splitkv_kernelI23Flash_fwd_kernel_traitsILi192ELi64ELi64ELi4ELb0ELb0EN7cutlass6half_tE19Flash_kernel_traitsILi192ELi64ELi64ELi4ES3_EELb0ELb1ELb0ELb0ELb0ELb1ELb1ELb0EEEvNS_16Flash_fwd_paramsE,"a",@progbits
	.sectionflags	@""
	.align	4
.nv.constant0._ZN5flash24flash_fwd_splitkv_kernelI23Flash_fwd_kernel_traitsILi192ELi64ELi64ELi4ELb0ELb0EN7cutlass6half_tE19Flash_kernel_traitsILi192ELi64ELi64ELi4ES3_EELb0ELb1ELb0ELb0ELb0ELb1ELb1ELb0EEEvNS_16Flash_fwd_paramsE:
	.zero		992


//--------------------- .nv.constant0._ZN5flash24flash_fwd_splitkv_kernelI23Flash_fwd_kernel_traitsILi192ELi64ELi64ELi4ELb0ELb0EN7cutlass6half_tE19Flash_kernel_traitsILi192ELi64ELi64ELi4ES3_EELb0ELb1ELb0ELb0ELb0ELb0ELb1ELb1EEEvNS_16Flash_fwd_paramsE --------------------------
	.section	.nv.constant0._ZN5flash24flash_fwd_splitkv_kernelI23Flash_fwd_kernel_traitsILi192ELi64ELi64ELi4ELb0ELb0EN7cutlass6half_tE19Flash_kernel_traitsILi192ELi64ELi64ELi4ES3_EELb0ELb1ELb0ELb0ELb0ELb0ELb1ELb1EEEvNS_16Flash_fwd_paramsE,"a",@progbits
	.sectionflags	@""
	.align	4
.nv.constant0._ZN5flash24flash_fwd_splitkv_kernelI23Flash_fwd_kernel_traitsILi192ELi64ELi64ELi4ELb0ELb0EN7cutlass6half_tE19Flash_kernel_traitsILi192ELi64ELi64ELi4ES3_EELb0ELb1ELb0ELb0ELb0ELb0ELb1ELb1EEEvNS_16Flash_fwd_paramsE:
	.zero		992


//--------------------- .nv.constant0._ZN5flash24flash_fwd_splitkv_kernelI23Flash_fwd_kernel_traitsILi192ELi64ELi64ELi4ELb0ELb0EN7cutlass6half_tE19Flash_kernel_traitsILi192ELi64ELi64ELi4ES3_EELb0ELb1ELb0ELb0ELb0ELb1ELb1ELb1EEEvNS_16Flash_fwd_paramsE --------------------------
	.section	.nv.constant0._ZN5flash24flash_fwd_splitkv_kernelI23Flash_fwd_kernel_traitsILi192ELi64ELi64ELi4ELb0ELb0EN7cutlass6half_tE19Flash_kernel_traitsILi192ELi64ELi64ELi4ES3_EELb0ELb1ELb0ELb0ELb0ELb1ELb1ELb1EEEvNS_16Flash_fwd_paramsE,"a",@progbits
	.sectionflags	@""
	.align	4
.nv.constant0._ZN5flash24flash_fwd_splitkv_kernelI23Flash_fwd_kernel_traitsILi192ELi64ELi64ELi4ELb0ELb0EN7cutlass6half_tE19Flash_kernel_traitsILi192ELi64ELi64ELi4ES3_EELb0ELb1ELb0ELb0ELb0ELb1ELb1ELb1EEEvNS_16Flash_fwd_paramsE:
	.zero		992


//--------------------- .nv.constant0._ZN5flash24flash_fwd_splitkv_kernelI23Flash_fwd_kernel_traitsILi192ELi64ELi64ELi4ELb0ELb0EN7cutlass6half_tE19Flash_kernel_traitsILi192ELi64ELi64ELi4ES3_EELb0ELb0ELb0ELb0ELb1ELb0ELb0ELb0EEEvNS_16Flash_fwd_paramsE --------------------------
	.section	.nv.constant0._ZN5flash24flash_fwd_splitkv_kernelI23Flash_fwd_kernel_traitsILi192ELi64ELi64ELi4ELb0ELb0EN7cutlass6half_tE19Flash_kernel_traitsILi192ELi64ELi64ELi4ES3_EELb0ELb0ELb0ELb0ELb1ELb0ELb0ELb0EEEvNS_16Flash_fwd_paramsE,"a",@progbits
	.sectionflags	@""
	.align	4
.nv.constant0._ZN5flash24flash_fwd_splitkv_kernelI23Flash_fwd_kernel_traitsILi192ELi64ELi64ELi4ELb0ELb0EN7cutlass6half_tE19Flash_kernel_traitsILi192ELi64ELi64ELi4ES3_EELb0ELb0ELb0ELb0ELb1ELb0ELb0ELb0EEEvNS_16Flash_fwd_paramsE:
	.zero		992


//--------------------- .nv.constant0._ZN5flash24flash_fwd_splitkv_kernelI23Flash_fwd_kernel_traitsILi192ELi64ELi64ELi4ELb0ELb0EN7cutlass6half_tE19Flash_kernel_traitsILi192ELi64ELi64ELi4ES3_EELb0ELb0ELb0ELb0ELb1ELb1ELb0ELb0EEEvNS_16Flash_fwd_paramsE --------------------------
	.section	.nv.constant0._ZN5flash24flash_fwd_splitkv_kernelI23Flash_fwd_kernel_traitsILi192ELi64ELi64ELi4ELb0ELb0EN7cutlass6half_tE19Flash_kernel_traitsILi192ELi64ELi64ELi4ES3_EELb0ELb0ELb0ELb0ELb1ELb1ELb0ELb0EEEvNS_16Flash_fwd_paramsE,"a",@progbits
	.sectionflags	@""
	.align	4
.nv.constant0._ZN5flash24flash_fwd_splitkv_kernelI23Flash_fwd_kernel_traitsILi192ELi64ELi64ELi4ELb0ELb0EN7cutlass6half_tE19Flash_kernel_traitsILi192ELi64ELi64ELi4ES3_EELb0ELb0ELb0ELb0ELb1ELb1ELb0ELb0EEEvNS_16Flash_fwd_paramsE:
	.zero		992


//--------------------- .nv.constant0._ZN5flash24flash_fwd_splitkv_kernelI23Flash_fwd_kernel_traitsILi192ELi64ELi64ELi4ELb0ELb0EN7cutlass6half_tE19Flash_kernel_traitsILi192ELi64ELi64ELi4ES3_EELb0ELb0ELb1ELb0ELb0ELb0ELb0ELb0EEEvNS_16Flash_fwd_paramsE --------------------------
	.section	.nv.constant0._ZN5flash24flash_fwd_splitkv_kernelI23Flash_fwd_kernel_traitsILi192ELi64ELi64ELi4ELb0ELb0EN7cutlass6half_tE19Flash_kernel_traitsILi192ELi64ELi64ELi4ES3_EELb0ELb0ELb1ELb0ELb0ELb0ELb0ELb0EEEvNS_16Flash_fwd_paramsE,"a",@progbits
	.sectionflags	@""
	.align	4
.nv.constant0._ZN5flash24flash_fwd_splitkv_kernelI23Flash_fwd_kernel_traitsILi192ELi64ELi64ELi4ELb0ELb0EN7cutlass6half_tE19Flash_kernel_traitsILi192ELi64ELi64ELi4ES3_EELb0ELb0ELb1ELb0ELb0ELb0ELb0ELb0EEEvNS_16Flash_fwd_paramsE:
	.zero		992


//--------------------- .nv.constant0._ZN5flash24flash_fwd_splitkv_kernelI23Flash_fwd_kernel_traitsILi192ELi64ELi64ELi4ELb0ELb0EN7cutlass6half_tE19Flash_kernel_traitsILi192ELi64ELi64ELi4ES3_EELb0ELb0ELb1ELb0ELb0ELb1ELb0ELb0EEEvNS_16Flash_fwd_paramsE --------------------------
	.section	.nv.constant0._ZN5flash24flash_fwd_splitkv_kernelI23Flash_fwd_kernel_traitsILi192ELi64ELi64ELi4ELb0ELb0EN7cutlass6half_tE19Flash_kernel_traitsILi192ELi64ELi64ELi4ES3_EELb0ELb0ELb1ELb0ELb0ELb1ELb0ELb0EEEvNS_16Flash_fwd_paramsE,"a",@progbits
	.sectionflags	@""
	.align	4
.nv.constant0._ZN5flash24flash_fwd_splitkv_kernelI23Flash_fwd_kernel_traitsILi192ELi64ELi64ELi4ELb0ELb0EN7cutlass6half_tE19Flash_kernel_traitsILi192ELi64ELi64ELi4ES3_EELb0ELb0ELb1ELb0ELb0ELb1ELb0ELb0EEEvNS_16Flash_fwd_paramsE:
	.zero		992


//--------------------- .nv.constant0._ZN5flash24flash_fwd_splitkv_kernelI23Flash_fwd_kernel_traitsILi192ELi64ELi64ELi4ELb0ELb0EN7cutlass6half_tE19Flash_kernel_traitsILi192ELi64ELi64ELi4ES3_EELb0ELb0ELb0ELb0ELb1ELb0ELb0ELb1EEEvNS_16Flash_fwd_paramsE --------------------------
	.section	.nv.constant0._ZN5flash24flash_fwd_splitkv_kernelI23Flash_fwd_kernel_traitsILi192ELi64ELi64ELi4ELb0ELb0EN7cutlass6half_tE19Flash_kernel_traitsILi192ELi64ELi64ELi4ES3_EELb0ELb0ELb0ELb0ELb1ELb0ELb0ELb1EEEvNS_16Flash_fwd_paramsE,"a",@progbits
	.sectionflags	@""
	.align	4
.nv.constant0._ZN5flash24flash_fwd_splitkv_kernelI23Flash_fwd_kernel_traitsILi192ELi64ELi64ELi4ELb0ELb0EN7cutlass6half_tE19Flash_kernel_traitsILi192ELi64ELi64ELi4ES3_EELb0ELb0ELb0ELb0ELb1ELb0ELb0ELb1EEEvNS_16Flash_fwd_paramsE:
	.zero		992


//--------------------- .nv.constant0._ZN5flash24flash_fwd_splitkv_kernelI23Flash_fwd_kernel_traitsILi192ELi64ELi64ELi4ELb0ELb0EN7cutlass6half_tE19Flash_kernel_traitsILi192ELi64ELi64ELi4ES3_EELb0ELb0ELb0ELb0ELb1ELb1ELb0ELb1EEEvNS_16Flash_fwd_paramsE --------------------------
	.section	.nv.constant0._ZN5flash24flash_fwd_splitkv_kernelI23Flash_fwd_kernel_traitsILi192ELi64ELi64ELi4ELb0ELb0EN7cutlass6half_tE19Flash_kernel_traitsILi192ELi64ELi64ELi4ES3_EELb0ELb0ELb0ELb0ELb1ELb1ELb0ELb1EEEvNS_16Flash_fwd_paramsE,"a",@progbits
	.sectionflags	@""
	.align	4
.nv.constant0._ZN5flash24flash_fwd_splitkv_kernelI23Flash_fwd_kernel_traitsILi192ELi64ELi64ELi4ELb0ELb0EN7cutlass6half_tE19Flash_kernel_traitsILi192ELi64ELi64ELi4ES3_EELb0ELb0ELb0ELb0ELb1ELb1ELb0ELb1EEEvNS_16Flash_fwd_paramsE:
	.zero		992


//--------------------- .nv.constant0._ZN5flash24flash_fwd_splitkv_kernelI23Flash_fwd_kernel_traitsILi192ELi64ELi64ELi4ELb0ELb0EN7cutlass6half_tE19Flash_kernel_traitsILi192ELi64ELi64ELi4ES3_EELb0ELb0ELb1ELb0ELb0ELb0ELb0ELb1EEEvNS_16Flash_fwd_paramsE --------------------------
	.section	.nv.constant0._ZN5flash24flash_fwd_splitkv_kernelI23Flash_fwd_kernel_traitsILi192ELi64ELi64ELi4ELb0ELb0EN7cutlass6half_tE19Flash_kernel_traitsILi192ELi64ELi64ELi4ES3_EELb0ELb0ELb1ELb0ELb0ELb0ELb0ELb1EEEvNS_16Flash_fwd_paramsE,"a",@progbits
	.sectionflags	@""
	.align	4
.nv.constant0._ZN5flash24flash_fwd_splitkv_kernelI23Flash_fwd_kernel_traitsILi192ELi64ELi64ELi4ELb0ELb0EN7cutlass6half_tE19Flash_kernel_traitsILi192ELi64ELi64ELi4ES3_EELb0ELb0ELb1ELb0ELb0ELb0ELb0ELb1EEEvNS_16Flash_fwd_paramsE:
	.zero		992


//--------------------- .nv.constant0._ZN5flash24flash_fwd_splitkv_kernelI23Flash_fwd_kernel_traitsILi192ELi64ELi64ELi4ELb0ELb0EN7cutlass6half_tE19Flash_kernel_traitsILi192ELi64ELi64ELi4ES3_EELb0ELb0ELb1ELb0ELb0ELb1ELb0ELb1EEEvNS_16Flash_fwd_paramsE --------------------------
	.section	.nv.constant0._ZN5flash24flash_fwd_splitkv_kernelI23Flash_fwd_kernel_traitsILi192ELi64ELi64ELi4ELb0ELb0EN7cutlass6half_tE19Flash_kernel_traitsILi192ELi64ELi64ELi4ES3_EELb0ELb0ELb1ELb0ELb0ELb1ELb0ELb1EEEvNS_16Flash_fwd_paramsE,"a",@progbits
	.sectionflags	@""
	.align	4
.nv.constant0._ZN5flash24flash_fwd_splitkv_kernelI23Flash_fwd_kernel_traitsILi192ELi64ELi64ELi4ELb0ELb0EN7cutlass6half_tE19Flash_kernel_traitsILi192ELi64ELi64ELi4ES3_EELb0ELb0ELb1ELb0ELb0ELb1ELb0ELb1EEEvNS_16Flash_fwd_paramsE:
	.zero		992


//--------------------- .nv.constant0._ZN5flash24flash_fwd_splitkv_kernelI23Flash_fwd_kernel_traitsILi192ELi64ELi64ELi4ELb0ELb0EN7cutlass6half_tE19Flash_kernel_traitsILi192ELi64ELi64ELi4ES3_EELb0ELb0ELb0ELb0ELb1ELb0ELb1ELb0EEEvNS_16Flash_fwd_paramsE --------------------------
	.section	.nv.constant0._ZN5flash24flash_fwd_splitkv_kernelI23Flash_fwd_kernel_traitsILi192ELi64ELi64ELi4ELb0ELb0EN7cutlass6half_tE19Flash_kernel_traitsILi192ELi64ELi64ELi4ES3_EELb0ELb0ELb0ELb0ELb1ELb0ELb1ELb0EEEvNS_16Flash_fwd_paramsE,"a",@progbits
	.sectionflags	@""
	.align	4
.nv.constant0._ZN5flash24flash_fwd_splitkv_kernelI23Flash_fwd_kernel_traitsILi192ELi64ELi64ELi4ELb0ELb0EN7cutlass6half_tE19Flash_kernel_traitsILi192ELi64ELi64ELi4ES3_EELb0ELb0ELb0ELb0ELb1ELb0ELb1ELb0EEEvNS_16Flash_fwd_paramsE:
	.zero		992


//--------------------- .nv.constant0._ZN5flash24flash_fwd_splitkv_kernelI23Flash_fwd_kernel_traitsILi192ELi64ELi64ELi4ELb0ELb0EN7cutlass6half_tE19Flash_kernel_traitsILi192ELi64ELi64ELi4ES3_EELb0ELb0ELb0ELb0ELb1ELb1ELb1ELb0EEEvNS_16Flash_fwd_paramsE --------------------------
	.section	.nv.constant0._ZN5flash24flash_fwd_splitkv_kernelI23Flash_fwd_kernel_traitsILi192ELi64ELi64ELi4ELb0ELb0EN7cutlass6half_tE19Flash_kernel_traitsILi192ELi64ELi64ELi4ES3_EELb0ELb0ELb0ELb0ELb1ELb1ELb1ELb0EEEvNS_16Flash_fwd_paramsE,"a",@progbits
	.sectionflags	@""
	.align	4
.nv.constant0._ZN5flash24flash_fwd_splitkv_kernelI23Flash_fwd_kernel_traitsILi192ELi64ELi64ELi4ELb0ELb0EN7cutlass6half_tE19Flash_kernel_traitsILi192ELi64ELi64ELi4ES3_EELb0ELb0ELb0ELb0ELb1ELb1ELb1ELb0EEEvNS_16Flash_fwd_paramsE:
	.zero		992


//--------------------- .nv.constant0._ZN5flash24flash_fwd_splitkv_kernelI23Flash_fwd_kernel_traitsILi192ELi64ELi64ELi4ELb0ELb0EN7cutlass6half_tE19Flash_kernel_traitsILi192ELi64ELi64ELi4ES3_EELb0ELb0ELb1ELb0ELb0ELb0ELb1ELb0EEEvNS_16Flash_fwd_paramsE --------------------------
	.section	.nv.constant0._ZN5flash24flash_fwd_splitkv_kernelI23Flash_fwd_kernel_traitsILi192ELi64ELi64ELi4ELb0ELb0EN7cutlass6half_tE19Flash_kernel_traitsILi192ELi64ELi64ELi4ES3_EELb0ELb0ELb1ELb0ELb0ELb0ELb1ELb0EEEvNS_16Flash_fwd_paramsE,"a",@progbits
	.sectionflags	@""
	.align	4
.nv.constant0._ZN5flash24flash_fwd_splitkv_kernelI23Flash_fwd_kernel_traitsILi192ELi64ELi64ELi4ELb0ELb0EN7cutlass6half_tE19Flash_kernel_traitsILi192ELi64ELi64ELi4ES3_EELb0ELb0ELb1ELb0ELb0ELb0ELb1ELb0EEEvNS_16Flash_fwd_paramsE:
	.zero		992


//--------------------- .nv.constant0._ZN5flash24flash_fwd_splitkv_kernelI23Flash_fwd_kernel_traitsILi192ELi64ELi64ELi4ELb0ELb0EN7cutlass6half_tE19Flash_kernel_traitsILi192ELi64ELi64ELi4ES3_EELb0ELb0ELb1ELb0ELb0ELb1ELb1ELb0EEEvNS_16Flash_fwd_paramsE --------------------------
	.section	.nv.constant0._ZN5flash24flash_fwd_splitkv_kernelI23Flash_fwd_kernel_traitsILi192ELi64ELi64ELi4ELb0ELb0EN7cutlass6half_tE19Flash_kernel_traitsILi192ELi64ELi64ELi4ES3_EELb0ELb0ELb1ELb0ELb0ELb1ELb1ELb0EEEvNS_16Flash_fwd_paramsE,"a",@progbits
	.sectionflags	@""
	.align	4
.nv.constant0._ZN5flash24flash_fwd_splitkv_kernelI23Flash_fwd_kernel_traitsILi192ELi64ELi64ELi4ELb0ELb0EN7cutlass6half_tE19Flash_kernel_traitsILi192ELi64ELi64ELi4ES3_EELb0ELb0ELb1ELb0ELb0ELb1ELb1ELb0EEEvNS_16Flash_fwd_paramsE:
	.zero		992


//--------------------- .nv.constant0._ZN5flash24flash_fwd_splitkv_kernelI23Flash_fwd_kernel_traitsILi192ELi64ELi64ELi4ELb0ELb0EN7cutlass6half_tE19Flash_kernel_traitsILi192ELi64ELi64ELi4ES3_EELb0ELb0ELb0ELb0ELb1ELb0ELb1ELb1EEEvNS_16Flash_fwd_paramsE --------------------------
	.section	.nv.constant0._ZN5flash24flash_fwd_splitkv_kernelI23Flash_fwd_kernel_traitsILi192ELi64ELi64ELi4ELb0ELb0EN7cutlass6half_tE19Flash_kernel_traitsILi192ELi64ELi64ELi4ES3_EELb0ELb0ELb0ELb0ELb1ELb0ELb1ELb1EEEvNS_16Flash_fwd_paramsE,"a",@progbits
	.sectionflags	@""
	.align	4
.nv.constant0._ZN5flash24flash_fwd_splitkv_kernelI23Flash_fwd_kernel_traitsILi192ELi64ELi64ELi4ELb0ELb0EN7cutlass6half_tE19Flash_kernel_traitsILi192ELi64ELi64ELi4ES3_EELb0ELb0ELb0ELb0ELb1ELb0ELb1ELb1EEEvNS_16Flash_fwd_paramsE:
	.zero		992


//--------------------- .nv.constant0._ZN5flash24flash_fwd_splitkv_kernelI23Flash_fwd_kernel_traitsILi192ELi64ELi64ELi4ELb0ELb0EN7cutlass6half_tE19Flash_kernel_traitsILi192ELi64ELi64ELi4ES3_EELb0ELb0ELb0ELb0ELb1ELb1ELb1ELb1EEEvNS_16Flash_fwd_paramsE --------------------------
	.section	.nv.constant0._ZN5flash24flash_fwd_splitkv_kernelI23Flash_fwd_kernel_traitsILi192ELi64ELi64ELi4ELb0ELb0EN7cutlass6half_tE19Flash_kernel_traitsILi192ELi64ELi64ELi4ES3_EELb0ELb0ELb0ELb0ELb1ELb1ELb1ELb1EEEvNS_16Flash_fwd_paramsE,"a",@progbits
	.sectionflags	@""
	.align	4
.nv.constant0._ZN5flash24flash_fwd_splitkv_kernelI23Flash_fwd_kernel_traitsILi192ELi64ELi64ELi4ELb0ELb0EN7cutlass6half_tE19Flash_kernel_traitsILi192ELi64ELi64ELi4ES3_EELb0ELb0ELb0ELb0ELb1ELb1ELb1ELb1EEEvNS_16Flash_fwd_paramsE:
	.zero		992


//--------------------- .nv.constant0._ZN5flash24flash_fwd_splitkv_kernelI23Flash_fwd_kernel_traitsILi192ELi64ELi64ELi4ELb0ELb0EN7cutlass6half_tE19Flash_kernel_traitsILi192ELi64ELi64ELi4ES3_EELb0ELb0ELb1ELb0ELb0ELb0ELb1ELb1EEEvNS_16Flash_fwd_paramsE --------------------------
	.section	.nv.constant0._ZN5flash24flash_fwd_splitkv_kernelI23Flash_fwd_kernel_traitsILi192ELi64ELi64ELi4ELb0ELb0EN7cutlass6half_tE19Flash_kernel_traitsILi192ELi64ELi64ELi4ES3_EELb0ELb0ELb1ELb0ELb0ELb0ELb1ELb1EEEvNS_16Flash_fwd_paramsE,"a",@progbits
	.sectionflags	@""
	.align	4
.nv.constant0._ZN5flash24flash_fwd_splitkv_kernelI23Flash_fwd_kernel_traitsILi192ELi64ELi64ELi4ELb0ELb0EN7cutlass6half_tE19Flash_kernel_traitsILi192ELi64ELi64ELi4ES3_EELb0ELb0ELb1ELb0ELb0ELb0ELb1ELb1EEEvNS_16Flash_fwd_paramsE:
	.zero		992


//--------------------- .nv.constant0._ZN5flash24flash_fwd_splitkv_kernelI23Flash_fwd_kernel_traitsILi192ELi64ELi64ELi4ELb0ELb0EN7cutlass6half_tE19Flash_kernel_traitsILi192ELi64ELi64ELi4ES3_EELb0ELb0ELb1ELb0ELb0ELb1ELb1ELb1EEEvNS_16Flash_fwd_paramsE --------------------------
	.section	.nv.constant0._ZN5flash24flash_fwd_splitkv_kernelI23Flash_fwd_kernel_traitsILi192ELi64ELi64ELi4ELb0ELb0EN7cutlass6half_tE19Flash_kernel_traitsILi192ELi64ELi64ELi4ES3_EELb0ELb0ELb1ELb0ELb0ELb1ELb1ELb1EEEvNS_16Flash_fwd_paramsE,"a",@progbits
	.sectionflags	@""
	.align	4
.nv.constant0._ZN5flash24flash_fwd_splitkv_kernelI23Flash_fwd_kernel_traitsILi192ELi64ELi64ELi4ELb0ELb0EN7cutlass6half_tE19Flash_kernel_traitsILi192ELi64ELi64ELi4ES3_EELb0ELb0ELb1ELb0ELb0ELb1ELb1ELb1EEEvNS_16Flash_fwd_paramsE:
	.zero		992


//--------------------- .nv.constant0._ZN5flash24flash_fwd_splitkv_kernelI23Flash_fwd_kernel_traitsILi192ELi64ELi64ELi4ELb0ELb0EN7cutlass6half_tE19Flash_kernel_traitsILi192ELi64ELi64ELi4ES3_EELb0ELb1ELb0ELb0ELb1ELb0ELb0ELb0EEEvNS_16Flash_fwd_paramsE --------------------------
	.section	.nv.constant0._ZN5flash24flash_fwd_splitkv_kernelI23Flash_fwd_kernel_traitsILi192ELi64ELi64ELi4ELb0ELb0EN7cutlass6half_tE19Flash_kernel_traitsILi192ELi64ELi64ELi4ES3_EELb0ELb1ELb0ELb0ELb1ELb0ELb0ELb0EEEvNS_16Flash_fwd_paramsE,"a",@progbits
	.sectionflags	@""
	.align	4
.nv.constant0._ZN5flash24flash_fwd_splitkv_kernelI23Flash_fwd_kernel_traitsILi192ELi64ELi64ELi4ELb0ELb0EN7cutlass6half_tE19Flash_kernel_traitsILi192ELi64ELi64ELi4ES3_EELb0ELb1ELb0ELb0ELb1ELb0ELb0ELb0EEEvNS_16Flash_fwd_paramsE:
	.zero		992


//--------------------- .nv.constant0._ZN5flash24flash_fwd_splitkv_kernelI23Flash_fwd_kernel_traitsILi192ELi64ELi64ELi4ELb0ELb0EN7cutlass6half_tE19Flash_kernel_traitsILi192ELi64ELi64ELi4ES3_EELb0ELb1ELb0ELb0ELb1ELb1ELb0ELb0EEEvNS_16Flash_fwd_paramsE --------------------------
	.section	.nv.constant0._ZN5flash24flash_fwd_splitkv_kernelI23Flash_fwd_kernel_traitsILi192ELi64ELi64ELi4ELb0ELb0EN7cutlass6half_tE19Flash_kernel_traitsILi192ELi64ELi64ELi4ES3_EELb0ELb1ELb0ELb0ELb1ELb1ELb0ELb0EEEvNS_16Flash_fwd_paramsE,"a",@progbits
	.sectionflags	@""
	.align	4
.nv.constant0._ZN5flash24flash_fwd_splitkv_kernelI23Flash_fwd_kernel_traitsILi192ELi64ELi64ELi4ELb0ELb0EN7cutlass6half_tE19Flash_kernel_traitsILi192ELi64ELi64ELi4ES3_EELb0ELb1ELb0ELb0ELb1ELb1ELb0ELb0EEEvNS_16Flash_fwd_paramsE:
	.zero		992


//--------------------- .nv.constant0._ZN5flash24flash_fwd_splitkv_kernelI23Flash_fwd_kernel_traitsILi192ELi64ELi64ELi4ELb0ELb0EN7cutlass6half_tE19Flash_kernel_traitsILi192ELi64ELi64ELi4ES3_EELb0ELb1ELb1ELb0ELb0ELb0ELb0ELb0EEEvNS_16Flash_fwd_paramsE --------------------------
	.section	.nv.constant0._ZN5flash24flash_fwd_splitkv_kernelI23Flash_fwd_kernel_traitsILi192ELi64ELi64ELi4ELb0ELb0EN7cutlass6half_tE19Flash_kernel_traitsILi192ELi64ELi64ELi4ES3_EELb0ELb1ELb1ELb0ELb0ELb0ELb0ELb0EEEvNS_16Flash_fwd_paramsE,"a",@progbits
	.sectionflags	@""
	.align	4
.nv.constant0._ZN5flash24flash_fwd_splitkv_kernelI23Flash_fwd_kernel_traitsILi192ELi64ELi64ELi4ELb0ELb0EN7cutlass6half_tE19Flash_kernel_traitsILi192ELi64ELi64ELi4ES3_EELb0ELb1ELb1ELb0ELb0ELb0ELb0ELb0EEEvNS_16Flash_fwd_paramsE:
	.zero		992


//--------------------- .nv.constant0._ZN5flash24flash_fwd_splitkv_kernelI23Flash_fwd_kernel_traitsILi192ELi64ELi64ELi4ELb0ELb0EN7cutlass6half_tE19Flash_kernel_traitsILi192ELi64ELi64ELi4ES3_EELb0ELb1ELb1ELb0ELb0ELb1ELb0ELb0EEEvNS_16Flash_fwd_paramsE --------------------------
	.section	.nv.constant0._ZN5flash24flash_fwd_splitkv_kernelI23Flash_fwd_kernel_traitsILi192ELi64ELi64ELi4ELb0ELb0EN7cutlass6half_tE19Flash_kernel_traitsILi192ELi64ELi64ELi4ES3_EELb0ELb1ELb1ELb0ELb0ELb1ELb0ELb0EEEvNS_16Flash_fwd_paramsE,"a",@progbits
	.sectionflags	@""
	.align	4
.nv.constant0._ZN5flash24flash_fwd_splitkv_kernelI23Flash_fwd_kernel_traitsILi192ELi64ELi64ELi4ELb0ELb0EN7cutlass6half_tE19Flash_kernel_traitsILi192ELi64ELi64ELi4ES3_EELb0ELb1ELb1ELb0ELb0ELb1ELb0ELb0EEEvNS_16Flash_fwd_paramsE:
	.zero		992


//--------------------- .nv.constant0._ZN5flash24flash_fwd_splitkv_kernelI23Flash_fwd_kernel_traitsILi192ELi64ELi64ELi4ELb0ELb0EN7cutlass6half_tE19Flash_kernel_traitsILi192ELi64ELi64ELi4ES3_EELb0ELb1ELb0ELb0ELb1ELb0ELb0ELb1EEEvNS_16Flash_fwd_paramsE --------------------------
	.section	.nv.constant0._ZN5flash24flash_fwd_splitkv_kernelI23Flash_fwd_kernel_traitsILi192ELi64ELi64ELi4ELb0ELb0EN7cutlass6half_tE19Flash_kernel_traitsILi192ELi64ELi64ELi4ES3_EELb0ELb1ELb0ELb0ELb1ELb0ELb0ELb1EEEvNS_16Flash_fwd_paramsE,"a",@progbits
	.sectionflags	@""
	.align	4
.nv.constant0._ZN5flash24flash_fwd_splitkv_kernelI23Flash_fwd_kernel_traitsILi192ELi64ELi64ELi4ELb0ELb0EN7cutlass6half_tE19Flash_kernel_traitsILi192ELi64ELi64ELi4ES3_EELb0ELb1ELb0ELb0ELb1ELb0ELb0ELb1EEEvNS_16Flash_fwd_paramsE:
	.zero		992


//--------------------- .nv.constant0._ZN5flash24flash_fwd_splitkv_kernelI23Flash_fwd_kernel_traitsILi192ELi64ELi64ELi4ELb0ELb0EN7cutlass6half_tE19Flash_kernel_traitsILi192ELi64ELi64ELi4ES3_EELb0ELb1ELb0ELb0ELb1ELb1ELb0ELb1EEEvNS_16Flash_fwd_paramsE --------------------------
	.section	.nv.constant0._ZN5flash24flash_fwd_splitkv_kernelI23Flash_fwd_kernel_traitsILi192ELi64ELi64ELi4ELb0ELb0EN7cutlass6half_tE19Flash_kernel_traitsILi192ELi64ELi64ELi4ES3_EELb0ELb1ELb0ELb0ELb1ELb1ELb0ELb1EEEvNS_16Flash_fwd_paramsE,"a",@progbits
	.sectionflags	@""
	.align	4
.nv.constant0._ZN5flash24flash_fwd_splitkv_kernelI23Flash_fwd_kernel_traitsILi192ELi64ELi64ELi4ELb0ELb0EN7cutlass6half_tE19Flash_kernel_traitsILi192ELi64ELi64ELi4ES3_EELb0ELb1ELb0ELb0ELb1ELb1ELb0ELb1EEEvNS_16Flash_fwd_paramsE:
	.zero		992


//--------------------- .nv.constant0._ZN5flash24flash_fwd_splitkv_kernelI23Flash_fwd_kernel_traitsILi192ELi64ELi64ELi4ELb0ELb0EN7cutlass6half_tE19Flash_kernel_traitsILi192ELi64ELi64ELi4ES3_EELb0ELb1ELb1ELb0ELb0ELb0ELb0ELb1EEEvNS_16Flash_fwd_paramsE --------------------------
	.section	.nv.constant0._ZN5flash24flash_fwd_splitkv_kernelI23Flash_fwd_kernel_traitsILi192ELi64ELi64ELi4ELb0ELb0EN7cutlass6half_tE19Flash_kernel_traitsILi192ELi64ELi64ELi4ES3_EELb0ELb1ELb1ELb0ELb0ELb0ELb0ELb1EEEvNS_16Flash_fwd_paramsE,"a",@progbits
	.sectionflags	@""
	.align	4
.nv.constant0._ZN5flash24flash_fwd_splitkv_kernelI23Flash_fwd_kernel_traitsILi192ELi64ELi64ELi4ELb0ELb0EN7cutlass6half_tE19Flash_kernel_traitsILi192ELi64ELi64ELi4ES3_EELb0ELb1ELb1ELb0ELb0ELb0ELb0ELb1EEEvNS_16Flash_fwd_paramsE:
	.zero		992


//--------------------- .nv.constant0._ZN5flash24flash_fwd_splitkv_kernelI23Flash_fwd_kernel_traitsILi192ELi64ELi64ELi4ELb0ELb0EN7cutlass6half_tE19Flash_kernel_traitsILi192ELi64ELi64ELi4ES3_EELb0ELb1ELb1ELb0ELb0ELb1ELb0ELb1EEEvNS_16Flash_fwd_paramsE --------------------------
	.section	.nv.constant0._ZN5flash24flash_fwd_splitkv_kernelI23Flash_fwd_kernel_traitsILi192ELi64ELi64ELi4ELb0ELb0EN7cutlass6half_tE19Flash_kernel_traitsILi192ELi64ELi64ELi4ES3_EELb0ELb1ELb1ELb0ELb0ELb1ELb0ELb1EEEvNS_16Flash_fwd_paramsE,"a",@progbits
	.sectionflags	@""
	.align	4
.nv.constant0._ZN5flash24flash_fwd_splitkv_kernelI23Flash_fwd_kernel_traitsILi192ELi64ELi64ELi4ELb0ELb0EN7cutlass6half_tE19Flash_kernel_traitsILi192ELi64ELi64ELi4ES3_EELb0ELb1ELb1ELb0ELb0ELb1ELb0ELb1EEEvNS_16Flash_fwd_paramsE:
	.zero		992


//--------------------- .nv.constant0._ZN5flash24flash_fwd_splitkv_kernelI23Flash_fwd_kernel_traitsILi192ELi64ELi64ELi4ELb0ELb0EN7cutlass6half_tE19Flash_kernel_traitsILi192ELi64ELi64ELi4ES3_EELb0ELb1ELb0ELb0ELb1ELb0ELb1ELb0EEEvNS_16Flash_fwd_paramsE --------------------------
	.section	.nv.constant0._ZN5flash24flash_fwd_splitkv_kernelI23Flash_fwd_kernel_traitsILi192ELi64ELi64ELi4ELb0ELb0EN7cutlass6half_tE19Flash_kernel_traitsILi192ELi64ELi64ELi4ES3_EELb0ELb1ELb0ELb0ELb1ELb0ELb1ELb0EEEvNS_16Flash_fwd_paramsE,"a",@progbits
	.sectionflags	@""
	.align	4
.nv.constant0._ZN5flash24flash_fwd_splitkv_kernelI23Flash_fwd_kernel_traitsILi192ELi64ELi64ELi4ELb0ELb0EN7cutlass6half_tE19Flash_kernel_traitsILi192ELi64ELi64ELi4ES3_EELb0ELb1ELb0ELb0ELb1ELb0ELb1ELb0EEEvNS_16Flash_fwd_paramsE:
	.zero		992


//--------------------- .nv.constant0._ZN5flash24flash_fwd_splitkv_kernelI23Flash_fwd_kernel_traitsILi192ELi64ELi64ELi4ELb0ELb0EN7cutlass6half_tE19Flash_kernel_traitsILi192ELi64ELi64ELi4ES3_EELb0ELb1ELb0ELb0ELb1ELb1ELb1ELb0EEEvNS_16Flash_fwd_paramsE --------------------------
	.section	.nv.constant0._ZN5flash24flash_fwd_splitkv_kernelI23Flash_fwd_kernel_traitsILi192ELi64ELi64ELi4ELb0ELb0EN7cutlass6half_tE19Flash_kernel_traitsILi192ELi64ELi64ELi4ES3_EELb0ELb1ELb0ELb0ELb1ELb1ELb1ELb0EEEvNS_16Flash_fwd_paramsE,"a",@progbits
	.sectionflags	@""
	.align	4
.nv.constant0._ZN5flash24flash_fwd_splitkv_kernelI23Flash_fwd_kernel_traitsILi192ELi64ELi64ELi4ELb0ELb0EN7cutlass6half_tE19Flash_kernel_traitsILi192ELi64ELi64ELi4ES3_EELb0ELb1ELb0ELb0ELb1ELb1ELb1ELb0EEEvNS_16Flash_fwd_paramsE:
	.zero		992


//--------------------- .nv.constant0._ZN5flash24flash_fwd_splitkv_kernelI23Flash_fwd_kernel_traitsILi192ELi64ELi64ELi4ELb0ELb0EN7cutlass6half_tE19Flash_kernel_traitsILi192ELi64ELi64ELi4ES3_EELb0ELb1ELb1ELb0ELb0ELb0ELb1ELb0EEEvNS_16Flash_fwd_paramsE --------------------------
	.section	.nv.constant0._ZN5flash24flash_fwd_splitkv_kernelI23Flash_fwd_kernel_traitsILi192ELi64ELi64ELi4ELb0ELb0EN7cutlass6half_tE19Flash_kernel_traitsILi192ELi64ELi64ELi4ES3_EELb0ELb1ELb1ELb0ELb0ELb0ELb1ELb0EEEvNS_16Flash_fwd_paramsE,"a",@progbits
	.sectionflags	@""
	.align	4
.nv.constant0._ZN5flash24flash_fwd_splitkv_kernelI23Flash_fwd_kernel_traitsILi192ELi64ELi64ELi4ELb0ELb0EN7cutlass6half_tE19Flash_kernel_traitsILi192ELi64ELi64ELi4ES3_EELb0ELb1ELb1ELb0ELb0ELb0ELb1ELb0EEEvNS_16Flash_fwd_paramsE:
	.zero		992


//--------------------- .nv.constant0._ZN5flash24flash_fwd_splitkv_kernelI23Flash_fwd_kernel_traitsILi192ELi64ELi64ELi4ELb0ELb0EN7cutlass6half_tE19Flash_kernel_traitsILi192ELi64ELi64ELi4ES3_EELb0ELb1ELb1ELb0ELb0ELb1ELb1ELb0EEEvNS_16Flash_fwd_paramsE --------------------------
	.section	.nv.constant0._ZN5flash24flash_fwd_splitkv_kernelI23Flash_fwd_kernel_traitsILi192ELi64ELi64ELi4ELb0ELb0EN7cutlass6half_tE19Flash_kernel_traitsILi192ELi64ELi64ELi4ES3_EELb0ELb1ELb1ELb0ELb0ELb1ELb1ELb0EEEvNS_16Flash_fwd_paramsE,"a",@progbits
	.sectionflags	@""
	.align	4
.nv.constant0._ZN5flash24flash_fwd_splitkv_kernelI23Flash_fwd_kernel_traitsILi192ELi64ELi64ELi4ELb0ELb0EN7cutlass6half_tE19Flash_kernel_traitsILi192ELi64ELi64ELi4ES3_EELb0ELb1ELb1ELb0ELb0ELb1ELb1ELb0EEEvNS_16Flash_fwd_paramsE:
	.zero		992


//--------------------- .nv.constant0._ZN5flash24flash_fwd_splitkv_kernelI23Flash_fwd_kernel_traitsILi192ELi64ELi64ELi4ELb0ELb0EN7cutlass6half_tE19Flash_kernel_traitsILi192ELi64ELi64ELi4ES3_EELb0ELb1ELb0ELb0ELb1ELb0ELb1ELb1EEEvNS_16Flash_fwd_paramsE --------------------------
	.section	.nv.constant0._ZN5flash24flash_fwd_splitkv_kernelI23Flash_fwd_kernel_traitsILi192ELi64ELi64ELi4ELb0ELb0EN7cutlass6half_tE19Flash_kernel_traitsILi192ELi64ELi64ELi4ES3_EELb0ELb1ELb0ELb0ELb1ELb0ELb1ELb1EEEvNS_16Flash_fwd_paramsE,"a",@progbits
	.sectionflags	@""
	.align	4
.nv.constant0._ZN5flash24flash_fwd_splitkv_kernelI23Flash_fwd_kernel_traitsILi192ELi64ELi64ELi4ELb0ELb0EN7cutlass6half_tE19Flash_kernel_traitsILi192ELi64ELi64ELi4ES3_EELb0ELb1ELb0ELb0ELb1ELb0ELb1ELb1EEEvNS_16Flash_fwd_paramsE:
	.zero		992


//--------------------- .nv.constant0._ZN5flash24flash_fwd_splitkv_kernelI23Flash_fwd_kernel_traitsILi192ELi64ELi64ELi4ELb0ELb0EN7cutlass6half_tE19Flash_kernel_traitsILi192ELi64ELi64ELi4ES3_EELb0ELb1ELb0ELb0ELb1ELb1ELb1ELb1EEEvNS_16Flash_fwd_paramsE --------------------------
	.section	.nv.constant0._ZN5flash24flash_fwd_splitkv_kernelI23Flash_fwd_kernel_traitsILi192ELi64ELi64ELi4ELb0ELb0EN7cutlass6half_tE19Flash_kernel_traitsILi192ELi64ELi64ELi4ES3_EELb0ELb1ELb0ELb0ELb1ELb1ELb1ELb1EEEvNS_16Flash_fwd_paramsE,"a",@progbits
	.sectionflags	@""
	.align	4
.nv.constant0._ZN5flash24flash_fwd_splitkv_kernelI23Flash_fwd_kernel_traitsILi192ELi64ELi64ELi4ELb0ELb0EN7cutlass6half_tE19Flash_kernel_traitsILi192ELi64ELi64ELi4ES3_EELb0ELb1ELb0ELb0ELb1ELb1ELb1ELb1EEEvNS_16Flash_fwd_paramsE:
	.zero		992


//--------------------- .nv.constant0._ZN5flash24flash_fwd_splitkv_kernelI23Flash_fwd_kernel_traitsILi192ELi64ELi64ELi4ELb0ELb0EN7cutlass6half_tE19Flash_kernel_traitsILi192ELi64ELi64ELi4ES3_EELb0ELb1ELb1ELb0ELb0ELb0ELb1ELb1EEEvNS_16Flash_fwd_paramsE --------------------------
	.section	.nv.constant0._ZN5flash24flash_fwd_splitkv_kernelI23Flash_fwd_kernel_traitsILi192ELi64ELi64ELi4ELb0ELb0EN7cutlass6half_tE19Flash_kernel_traitsILi192ELi64ELi64ELi4ES3_EELb0ELb1ELb1ELb0ELb0ELb0ELb1ELb1EEEvNS_16Flash_fwd_paramsE,"a",@progbits
	.sectionflags	@""
	.align	4
.nv.constant0._ZN5flash24flash_fwd_splitkv_kernelI23Flash_fwd_kernel_traitsILi192ELi64ELi64ELi4ELb0ELb0EN7cutlass6half_tE19Flash_kernel_traitsILi192ELi64ELi64ELi4ES3_EELb0ELb1ELb1ELb0ELb0ELb0ELb1ELb1EEEvNS_16Flash_fwd_paramsE:
	.zero		992


//--------------------- .nv.constant0._ZN5flash24flash_fwd_splitkv_kernelI23Flash_fwd_kernel_traitsILi192ELi64ELi64ELi4ELb0ELb0EN7cutlass6half_tE19Flash_kernel_traitsILi192ELi64ELi64ELi4ES3_EELb0ELb1ELb1ELb0ELb0ELb1ELb1ELb1EEEvNS_16Flash_fwd_paramsE --------------------------
	.section	.nv.constant0._ZN5flash24flash_fwd_splitkv_kernelI23Flash_fwd_kernel_traitsILi192ELi64ELi64ELi4ELb0ELb0EN7cutlass6half_tE19Flash_kernel_traitsILi192ELi64ELi64ELi4ES3_EELb0ELb1ELb1ELb0ELb0ELb1ELb1ELb1EEEvNS_16Flash_fwd_paramsE,"a",@progbits
	.sectionflags	@""
	.align	4
.nv.constant0._ZN5flash24flash_fwd_splitkv_kernelI23Flash_fwd_kernel_traitsILi192ELi64ELi64ELi4ELb0ELb0EN7cutlass6half_tE19Flash_kernel_traitsILi192ELi64ELi64ELi4ES3_EELb0ELb1ELb1ELb0ELb0ELb1ELb1ELb1EEEvNS_16Flash_fwd_paramsE:
	.zero		992


//--------------------- SYMBOLS --------------------------

	.type		.nv.reservedSmem.offset0,@object
	.size		.nv.reservedSmem.offset0,0x4
